	.target	sm_80

	.elftype	@"ET_EXEC"


//--------------------- .note.nv.tkinfo           --------------------------
	.section	.note.nv.tkinfo,"",@"SHT_NOTE"
	.sectionflags	@"SHF_NOTE_NV_TKINFO"
	.tkinfo
        /*0018*/ 	.word	0x00000002
        /*0030*/ 	.string	""
        /*0030*/ 	.string	"ptxas"
        /*0030*/ 	.string	"Cuda compilation tools, release 13.0, V13.0.88"
        /*0030*/ 	.string	"Build cuda_13.0.r13.0/compiler.36424714_0"
        /*0030*/ 	.string	"-arch sm_80 -m 64 "



//--------------------- .note.nv.cuinfo           --------------------------
	.section	.note.nv.cuinfo,"",@"SHT_NOTE"
	.sectionflags	@"SHF_NOTE_NV_CUINFO"
        /*0018*/ 	.short	0x0002
        /*001a*/ 	.short	0x0050
        /*001c*/ 	.short	0x0082
	.zero		2


//--------------------- .nv.info                  --------------------------
	.section	.nv.info,"",@"SHT_CUDA_INFO"
	.align	4


	//----- nvinfo : EIATTR_REGCOUNT
	.align		4
        /*0000*/ 	.byte	0x04, 0x2f
        /*0002*/ 	.short	(.L_12 - .L_11)
	.align		4
.L_11:
        /*0004*/ 	.word	index@(_ZN7cutlass13device_kernelIN5flash19enable_sm80_to_sm89INS1_16FlashAttnFwdSm80INS1_25CollectiveMainloopFwdSm80ILi8ELi2ELb0EN4cute5tupleIJNS5_1CILi128EEENS7_ILi64EEENS7_ILi192EEEEEELi192ENS_6half_tEfNS_4arch4Sm80ELb1ELb0ELb1ELb1ELb1ELb1ELb1ELb1EEENS1_21CollectiveEpilogueFwdINS6_IJS8_SA_S9_EEENS6_IJNS7_ILi1EEESI_SI_EEESC_SE_Li256ELb1ELb1ELb1ELb0EEENS1_36VarlenDynamicPersistentTileSchedulerILi128ELi64ELi256ELi256ELb1ELb1ELb0ELb1ELb1ELb1EEEEEEEEEvNT_6ParamsE)
        /*0008*/ 	.word	0x000000ff


	//----- nvinfo : EIATTR_FRAME_SIZE
	.align		4
.L_12:
        /*000c*/ 	.byte	0x04, 0x11
        /*000e*/ 	.short	(.L_14 - .L_13)
	.align		4
.L_13:
        /*0010*/ 	.word	index@($__internal_51_$__cuda_sm70_votesync_ballot)
        /*0014*/ 	.word	0x00000000


	//----- nvinfo : EIATTR_FRAME_SIZE
	.align		4
.L_14:
        /*0018*/ 	.byte	0x04, 0x11
        /*001a*/ 	.short	(.L_16 - .L_15)
	.align		4
.L_15:
        /*001c*/ 	.word	index@($__internal_50_$__cuda_sm70_shflsync_up_p)
        /*0020*/ 	.word	0x00000000


	//----- nvinfo : EIATTR_FRAME_SIZE
	.align		4
.L_16:
        /*0024*/ 	.byte	0x04, 0x11
        /*0026*/ 	.short	(.L_18 - .L_17)
	.align		4
.L_17:
        /*0028*/ 	.word	index@($__internal_49_$__cuda_sm70_shflsync_idx_p)
        /*002c*/ 	.word	0x00000000


	//----- nvinfo : EIATTR_FRAME_SIZE
	.align		4
.L_18:
        /*0030*/ 	.byte	0x04, 0x11
        /*0032*/ 	.short	(.L_20 - .L_19)
	.align		4
.L_19:
        /*0034*/ 	.word	index@($__internal_48_$__cuda_sm70_shflsync_bfly_p)
        /*0038*/ 	.word	0x00000000


	//----- nvinfo : EIATTR_FRAME_SIZE
	.align		4
.L_20:
        /*003c*/ 	.byte	0x04, 0x11
        /*003e*/ 	.short	(.L_22 - .L_21)
	.align		4
.L_21:
        /*0040*/ 	.word	index@(_ZN7cutlass13device_kernelIN5flash19enable_sm80_to_sm89INS1_16FlashAttnFwdSm80INS1_25CollectiveMainloopFwdSm80ILi8ELi2ELb0EN4cute5tupleIJNS5_1CILi128EEENS7_ILi64EEENS7_ILi192EEEEEELi192ENS_6half_tEfNS_4arch4Sm80ELb1ELb0ELb1ELb1ELb1ELb1ELb1ELb1EEENS1_21CollectiveEpilogueFwdINS6_IJS8_SA_S9_EEENS6_IJNS7_ILi1EEESI_SI_EEESC_SE_Li256ELb1ELb1ELb1ELb0EEENS1_36VarlenDynamicPersistentTileSchedulerILi128ELi64ELi256ELi256ELb1ELb1ELb0ELb1ELb1ELb1EEEEEEEEEvNT_6ParamsE)
        /*0044*/ 	.word	0x00000070


	//----- nvinfo : EIATTR_REGCOUNT
	.align		4
.L_22:
        /*0048*/ 	.byte	0x04, 0x2f
        /*004a*/ 	.short	(.L_24 - .L_23)
	.align		4
.L_23:
        /*004c*/ 	.word	index@(_ZN7cutlass13device_kernelIN5flash19enable_sm80_to_sm89INS1_16FlashAttnFwdSm80INS1_25CollectiveMainloopFwdSm80ILi8ELi2ELb0EN4cute5tupleIJNS5_1CILi128EEENS7_ILi64EEENS7_ILi192EEEEEELi192ENS_6half_tEfNS_4arch4Sm80ELb1ELb0ELb1ELb1ELb1ELb0ELb1ELb1EEENS1_21CollectiveEpilogueFwdINS6_IJS8_SA_S9_EEENS6_IJNS7_ILi1EEESI_SI_EEESC_SE_Li256ELb1ELb1ELb1ELb0EEENS1_36VarlenDynamicPersistentTileSchedulerILi128ELi64ELi256ELi256ELb1ELb1ELb0ELb1ELb1ELb1EEEEEEEEEvNT_6ParamsE)
        /*0050*/ 	.word	0x000000ff


	//----- nvinfo : EIATTR_FRAME_SIZE
	.align		4
.L_24:
        /*0054*/ 	.byte	0x04, 0x11
        /*0056*/ 	.short	(.L_26 - .L_25)
	.align		4
.L_25:
        /*0058*/ 	.word	index@($__internal_47_$__cuda_sm70_votesync_ballot)
        /*005c*/ 	.word	0x00000000


	//----- nvinfo : EIATTR_FRAME_SIZE
	.align		4
.L_26:
        /*0060*/ 	.byte	0x04, 0x11
        /*0062*/ 	.short	(.L_28 - .L_27)
	.align		4
.L_27:
        /*0064*/ 	.word	index@($__internal_46_$__cuda_sm70_shflsync_up_p)
        /*0068*/ 	.word	0x00000000


	//----- nvinfo : EIATTR_FRAME_SIZE
	.align		4
.L_28:
        /*006c*/ 	.byte	0x04, 0x11
        /*006e*/ 	.short	(.L_30 - .L_29)
	.align		4
.L_29:
        /*0070*/ 	.word	index@($__internal_45_$__cuda_sm70_shflsync_idx_p)
        /*0074*/ 	.word	0x00000000


	//----- nvinfo : EIATTR_FRAME_SIZE
	.align		4
.L_30:
        /*0078*/ 	.byte	0x04, 0x11
        /*007a*/ 	.short	(.L_32 - .L_31)
	.align		4
.L_31:
        /*007c*/ 	.word	index@($__internal_44_$__cuda_sm70_shflsync_bfly_p)
        /*0080*/ 	.word	0x00000000


	//----- nvinfo : EIATTR_FRAME_SIZE
	.align		4
.L_32:
        /*0084*/ 	.byte	0x04, 0x11
        /*0086*/ 	.short	(.L_34 - .L_33)
	.align		4
.L_33:
        /*0088*/ 	.word	index@(_ZN7cutlass13device_kernelIN5flash19enable_sm80_to_sm89INS1_16FlashAttnFwdSm80INS1_25CollectiveMainloopFwdSm80ILi8ELi2ELb0EN4cute5tupleIJNS5_1CILi128EEENS7_ILi64EEENS7_ILi192EEEEEELi192ENS_6half_tEfNS_4arch4Sm80ELb1ELb0ELb1ELb1ELb1ELb0ELb1ELb1EEENS1_21CollectiveEpilogueFwdINS6_IJS8_SA_S9_EEENS6_IJNS7_ILi1EEESI_SI_EEESC_SE_Li256ELb1ELb1ELb1ELb0EEENS1_36VarlenDynamicPersistentTileSchedulerILi128ELi64ELi256ELi256ELb1ELb1ELb0ELb1ELb1ELb1EEEEEEEEEvNT_6ParamsE)
        /*008c*/ 	.word	0x00000020


	//----- nvinfo : EIATTR_REGCOUNT
	.align		4
.L_34:
        /*0090*/ 	.byte	0x04, 0x2f
        /*0092*/ 	.short	(.L_36 - .L_35)
	.align		4
.L_35:
        /*0094*/ 	.word	index@(_ZN7cutlass13device_kernelIN5flash19enable_sm80_to_sm89INS1_16FlashAttnFwdSm80INS1_25CollectiveMainloopFwdSm80ILi8ELi2ELb0EN4cute5tupleIJNS5_1CILi128EEENS7_ILi64EEENS7_ILi192EEEEEELi192ENS_6half_tEfNS_4arch4Sm80ELb1ELb0ELb1ELb0ELb1ELb0ELb1ELb1EEENS1_21CollectiveEpilogueFwdINS6_IJS8_SA_S9_EEENS6_IJNS7_ILi1EEESI_SI_EEESC_SE_Li256ELb0ELb1ELb1ELb0EEENS1_30DynamicPersistentTileSchedulerILi256ELi256ELb1ELb1ELb0EEEEEEEEEvNT_6ParamsE)
        /*0098*/ 	.word	0x000000ff


	//----- nvinfo : EIATTR_FRAME_SIZE
	.align		4
.L_36:
        /*009c*/ 	.byte	0x04, 0x11
        /*009e*/ 	.short	(.L_38 - .L_37)
	.align		4
.L_37:
        /*00a0*/ 	.word	index@($__internal_43_$__cuda_sm70_shflsync_idx_p)
        /*00a4*/ 	.word	0x00000000


	//----- nvinfo : EIATTR_FRAME_SIZE
	.align		4
.L_38:
        /*00a8*/ 	.byte	0x04, 0x11
        /*00aa*/ 	.short	(.L_40 - .L_39)
	.align		4
.L_39:
        /*00ac*/ 	.word	index@($__internal_42_$__cuda_sm70_shflsync_bfly_p)
        /*00b0*/ 	.word	0x00000000


	//----- nvinfo : EIATTR_FRAME_SIZE
	.align		4
.L_40:
        /*00b4*/ 	.byte	0x04, 0x11
        /*00b6*/ 	.short	(.L_42 - .L_41)
	.align		4
.L_41:
        /*00b8*/ 	.word	index@(_ZN7cutlass13device_kernelIN5flash19enable_sm80_to_sm89INS1_16FlashAttnFwdSm80INS1_25CollectiveMainloopFwdSm80ILi8ELi2ELb0EN4cute5tupleIJNS5_1CILi128EEENS7_ILi64EEENS7_ILi192EEEEEELi192ENS_6half_tEfNS_4arch4Sm80ELb1ELb0ELb1ELb0ELb1ELb0ELb1ELb1EEENS1_21CollectiveEpilogueFwdINS6_IJS8_SA_S9_EEENS6_IJNS7_ILi1EEESI_SI_EEESC_SE_Li256ELb0ELb1ELb1ELb0EEENS1_30DynamicPersistentTileSchedulerILi256ELi256ELb1ELb1ELb0EEEEEEEEEvNT_6ParamsE)
        /*00bc*/ 	.word	0x00000010


	//----- nvinfo : EIATTR_REGCOUNT
	.align		4
.L_42:
        /*00c0*/ 	.byte	0x04, 0x2f
        /*00c2*/ 	.short	(.L_44 - .L_43)
	.align		4
.L_43:
        /*00c4*/ 	.word	index@(_ZN7cutlass13device_kernelIN5flash19enable_sm80_to_sm89INS1_16FlashAttnFwdSm80INS1_25CollectiveMainloopFwdSm80ILi8ELi2ELb0EN4cute5tupleIJNS5_1CILi128EEENS7_ILi64EEENS7_ILi192EEEEEELi192ENS_6half_tEfNS_4arch4Sm80ELb0ELb1ELb1ELb1ELb1ELb1ELb1ELb1EEENS1_21CollectiveEpilogueFwdINS6_IJS8_SA_S9_EEENS6_IJNS7_ILi1EEESI_SI_EEESC_SE_Li256ELb1ELb1ELb1ELb0EEENS1_36VarlenDynamicPersistentTileSchedulerILi128ELi64ELi256ELi256ELb1ELb1ELb0ELb1ELb0ELb1EEEEEEEEEvNT_6ParamsE)
        /*00c8*/ 	.word	0x000000ff


	//----- nvinfo : EIATTR_FRAME_SIZE
	.align		4
.L_44:
        /*00cc*/ 	.byte	0x04, 0x11
        /*00ce*/ 	.short	(.L_46 - .L_45)
	.align		4
.L_45:
        /*00d0*/ 	.word	index@($__internal_41_$__cuda_sm70_votesync_ballot)
        /*00d4*/ 	.word	0x00000000


	//----- nvinfo : EIATTR_FRAME_SIZE
	.align		4
.L_46:
        /*00d8*/ 	.byte	0x04, 0x11
        /*00da*/ 	.short	(.L_48 - .L_47)
	.align		4
.L_47:
        /*00dc*/ 	.word	index@($__internal_40_$__cuda_sm70_shflsync_up_p)
        /*00e0*/ 	.word	0x00000000


	//----- nvinfo : EIATTR_FRAME_SIZE
	.align		4
.L_48:
        /*00e4*/ 	.byte	0x04, 0x11
        /*00e6*/ 	.short	(.L_50 - .L_49)
	.align		4
.L_49:
        /*00e8*/ 	.word	index@($__internal_39_$__cuda_sm70_shflsync_idx_p)
        /*00ec*/ 	.word	0x00000000


	//----- nvinfo : EIATTR_FRAME_SIZE
	.align		4
.L_50:
        /*00f0*/ 	.byte	0x04, 0x11
        /*00f2*/ 	.short	(.L_52 - .L_51)
	.align		4
.L_51:
        /*00f4*/ 	.word	index@($__internal_38_$__cuda_sm70_shflsync_bfly_p)
        /*00f8*/ 	.word	0x00000000


	//----- nvinfo : EIATTR_FRAME_SIZE
	.align		4
.L_52:
        /*00fc*/ 	.byte	0x04, 0x11
        /*00fe*/ 	.short	(.L_54 - .L_53)
	.align		4
.L_53:
        /*0100*/ 	.word	index@(_ZN7cutlass13device_kernelIN5flash19enable_sm80_to_sm89INS1_16FlashAttnFwdSm80INS1_25CollectiveMainloopFwdSm80ILi8ELi2ELb0EN4cute5tupleIJNS5_1CILi128EEENS7_ILi64EEENS7_ILi192EEEEEELi192ENS_6half_tEfNS_4arch4Sm80ELb0ELb1ELb1ELb1ELb1ELb1ELb1ELb1EEENS1_21CollectiveEpilogueFwdINS6_IJS8_SA_S9_EEENS6_IJNS7_ILi1EEESI_SI_EEESC_SE_Li256ELb1ELb1ELb1ELb0EEENS1_36VarlenDynamicPersistentTileSchedulerILi128ELi64ELi256ELi256ELb1ELb1ELb0ELb1ELb0ELb1EEEEEEEEEvNT_6ParamsE)
        /*0104*/ 	.word	0x00000038


	//----- nvinfo : EIATTR_REGCOUNT
	.align		4
.L_54:
        /*0108*/ 	.byte	0x04, 0x2f
        /*010a*/ 	.short	(.L_56 - .L_55)
	.align		4
.L_55:
        /*010c*/ 	.word	index@(_ZN7cutlass13device_kernelIN5flash19enable_sm80_to_sm89INS1_16FlashAttnFwdSm80INS1_25CollectiveMainloopFwdSm80ILi8ELi2ELb0EN4cute5tupleIJNS5_1CILi128EEENS7_ILi64EEENS7_ILi192EEEEEELi192ENS_6half_tEfNS_4arch4Sm80ELb0ELb1ELb1ELb1ELb1ELb0ELb1ELb1EEENS1_21CollectiveEpilogueFwdINS6_IJS8_SA_S9_EEENS6_IJNS7_ILi1EEESI_SI_EEESC_SE_Li256ELb1ELb1ELb1ELb0EEENS1_36VarlenDynamicPersistentTileSchedulerILi128ELi64ELi256ELi256ELb1ELb1ELb0ELb1ELb0ELb1EEEEEEEEEvNT_6ParamsE)
        /*0110*/ 	.word	0x000000ff


	//----- nvinfo : EIATTR_FRAME_SIZE
	.align		4
.L_56:
        /*0114*/ 	.byte	0x04, 0x11
        /*0116*/ 	.short	(.L_58 - .L_57)
	.align		4
.L_57:
        /*0118*/ 	.word	index@($__internal_37_$__cuda_sm70_votesync_ballot)
        /*011c*/ 	.word	0x00000000


	//----- nvinfo : EIATTR_FRAME_SIZE
	.align		4
.L_58:
        /*0120*/ 	.byte	0x04, 0x11
        /*0122*/ 	.short	(.L_60 - .L_59)
	.align		4
.L_59:
        /*0124*/ 	.word	index@($__internal_36_$__cuda_sm70_shflsync_up_p)
        /*0128*/ 	.word	0x00000000


	//----- nvinfo : EIATTR_FRAME_SIZE
	.align		4
.L_60:
        /*012c*/ 	.byte	0x04, 0x11
        /*012e*/ 	.short	(.L_62 - .L_61)
	.align		4
.L_61:
        /*0130*/ 	.word	index@($__internal_35_$__cuda_sm70_shflsync_idx_p)
        /*0134*/ 	.word	0x00000000


	//----- nvinfo : EIATTR_FRAME_SIZE
	.align		4
.L_62:
        /*0138*/ 	.byte	0x04, 0x11
        /*013a*/ 	.short	(.L_64 - .L_63)
	.align		4
.L_63:
        /*013c*/ 	.word	index@($__internal_34_$__cuda_sm70_shflsync_bfly_p)
        /*0140*/ 	.word	0x00000000


	//----- nvinfo : EIATTR_FRAME_SIZE
	.align		4
.L_64:
        /*0144*/ 	.byte	0x04, 0x11
        /*0146*/ 	.short	(.L_66 - .L_65)
	.align		4
.L_65:
        /*0148*/ 	.word	index@(_ZN7cutlass13device_kernelIN5flash19enable_sm80_to_sm89INS1_16FlashAttnFwdSm80INS1_25CollectiveMainloopFwdSm80ILi8ELi2ELb0EN4cute5tupleIJNS5_1CILi128EEENS7_ILi64EEENS7_ILi192EEEEEELi192ENS_6half_tEfNS_4arch4Sm80ELb0ELb1ELb1ELb1ELb1ELb0ELb1ELb1EEENS1_21CollectiveEpilogueFwdINS6_IJS8_SA_S9_EEENS6_IJNS7_ILi1EEESI_SI_EEESC_SE_Li256ELb1ELb1ELb1ELb0EEENS1_36VarlenDynamicPersistentTileSchedulerILi128ELi64ELi256ELi256ELb1ELb1ELb0ELb1ELb0ELb1EEEEEEEEEvNT_6ParamsE)
        /*014c*/ 	.word	0x00000010


	//----- nvinfo : EIATTR_REGCOUNT
	.align		4
.L_66:
        /*0150*/ 	.byte	0x04, 0x2f
        /*0152*/ 	.short	(.L_68 - .L_67)
	.align		4
.L_67:
        /*0154*/ 	.word	index@(_ZN7cutlass13device_kernelIN5flash19enable_sm80_to_sm89INS1_16FlashAttnFwdSm80INS1_25CollectiveMainloopFwdSm80ILi8ELi2ELb0EN4cute5tupleIJNS5_1CILi128EEENS7_ILi64EEENS7_ILi192EEEEEELi192ENS_6half_tEfNS_4arch4Sm80ELb0ELb1ELb1ELb0ELb1ELb0ELb1ELb1EEENS1_21CollectiveEpilogueFwdINS6_IJS8_SA_S9_EEENS6_IJNS7_ILi1EEESI_SI_EEESC_SE_Li256ELb0ELb1ELb1ELb0EEENS1_19SingleTileSchedulerILb0ELb1ELb1ELi128EEEEEEEEEvNT_6ParamsE)
        /*0158*/ 	.word	0x000000fa


	//----- nvinfo : EIATTR_FRAME_SIZE
	.align		4
.L_68:
        /*015c*/ 	.byte	0x04, 0x11
        /*015e*/ 	.short	(.L_70 - .L_69)
	.align		4
.L_69:
        /*0160*/ 	.word	index@(_ZN7cutlass13device_kernelIN5flash19enable_sm80_to_sm89INS1_16FlashAttnFwdSm80INS1_25CollectiveMainloopFwdSm80ILi8ELi2ELb0EN4cute5tupleIJNS5_1CILi128EEENS7_ILi64EEENS7_ILi192EEEEEELi192ENS_6half_tEfNS_4arch4Sm80ELb0ELb1ELb1ELb0ELb1ELb0ELb1ELb1EEENS1_21CollectiveEpilogueFwdINS6_IJS8_SA_S9_EEENS6_IJNS7_ILi1EEESI_SI_EEESC_SE_Li256ELb0ELb1ELb1ELb0EEENS1_19SingleTileSchedulerILb0ELb1ELb1ELi128EEEEEEEEEvNT_6ParamsE)
        /*0164*/ 	.word	0x00000000


	//----- nvinfo : EIATTR_REGCOUNT
	.align		4
.L_70:
        /*0168*/ 	.byte	0x04, 0x2f
        /*016a*/ 	.short	(.L_72 - .L_71)
	.align		4
.L_71:
        /*016c*/ 	.word	index@(_ZN7cutlass13device_kernelIN5flash19enable_sm80_to_sm89INS1_16FlashAttnFwdSm80INS1_25CollectiveMainloopFwdSm80ILi8ELi2ELb0EN4cute5tupleIJNS5_1CILi128EEENS7_ILi64EEENS7_ILi192EEEEEELi192ENS_6half_tEfNS_4arch4Sm80ELb0ELb0ELb1ELb1ELb1ELb1ELb1ELb1EEENS1_21CollectiveEpilogueFwdINS6_IJS8_SA_S9_EEENS6_IJNS7_ILi1EEESI_SI_EEESC_SE_Li256ELb1ELb1ELb1ELb0EEENS1_36VarlenDynamicPersistentTileSchedulerILi128ELi64ELi256ELi256ELb1ELb1ELb0ELb0ELb1ELb1EEEEEEEEEvNT_6ParamsE)
        /*0170*/ 	.word	0x000000ff


	//----- nvinfo : EIATTR_FRAME_SIZE
	.align		4
.L_72:
        /*0174*/ 	.byte	0x04, 0x11
        /*0176*/ 	.short	(.L_74 - .L_73)
	.align		4
.L_73:
        /*0178*/ 	.word	index@($__internal_33_$__cuda_sm70_votesync_ballot)
        /*017c*/ 	.word	0x00000000


	//----- nvinfo : EIATTR_FRAME_SIZE
	.align		4
.L_74:
        /*0180*/ 	.byte	0x04, 0x11
        /*0182*/ 	.short	(.L_76 - .L_75)
	.align		4
.L_75:
        /*0184*/ 	.word	index@($__internal_32_$__cuda_sm70_shflsync_up_p)
        /*0188*/ 	.word	0x00000000


	//----- nvinfo : EIATTR_FRAME_SIZE
	.align		4
.L_76:
        /*018c*/ 	.byte	0x04, 0x11
        /*018e*/ 	.short	(.L_78 - .L_77)
	.align		4
.L_77:
        /*0190*/ 	.word	index@($__internal_31_$__cuda_sm70_shflsync_idx_p)
        /*0194*/ 	.word	0x00000000


	//----- nvinfo : EIATTR_FRAME_SIZE
	.align		4
.L_78:
        /*0198*/ 	.byte	0x04, 0x11
        /*019a*/ 	.short	(.L_80 - .L_79)
	.align		4
.L_79:
        /*019c*/ 	.word	index@($__internal_30_$__cuda_sm70_shflsync_bfly_p)
        /*01a0*/ 	.word	0x00000000


	//----- nvinfo : EIATTR_FRAME_SIZE
	.align		4
.L_80:
        /*01a4*/ 	.byte	0x04, 0x11
        /*01a6*/ 	.short	(.L_82 - .L_81)
	.align		4
.L_81:
        /*01a8*/ 	.word	index@(_ZN7cutlass13device_kernelIN5flash19enable_sm80_to_sm89INS1_16FlashAttnFwdSm80INS1_25CollectiveMainloopFwdSm80ILi8ELi2ELb0EN4cute5tupleIJNS5_1CILi128EEENS7_ILi64EEENS7_ILi192EEEEEELi192ENS_6half_tEfNS_4arch4Sm80ELb0ELb0ELb1ELb1ELb1ELb1ELb1ELb1EEENS1_21CollectiveEpilogueFwdINS6_IJS8_SA_S9_EEENS6_IJNS7_ILi1EEESI_SI_EEESC_SE_Li256ELb1ELb1ELb1ELb0EEENS1_36VarlenDynamicPersistentTileSchedulerILi128ELi64ELi256ELi256ELb1ELb1ELb0ELb0ELb1ELb1EEEEEEEEEvNT_6ParamsE)
        /*01ac*/ 	.word	0x00000050


	//----- nvinfo : EIATTR_REGCOUNT
	.align		4
.L_82:
        /*01b0*/ 	.byte	0x04, 0x2f
        /*01b2*/ 	.short	(.L_84 - .L_83)
	.align		4
.L_83:
        /*01b4*/ 	.word	index@(_ZN7cutlass13device_kernelIN5flash19enable_sm80_to_sm89INS1_16FlashAttnFwdSm80INS1_25CollectiveMainloopFwdSm80ILi8ELi2ELb0EN4cute5tupleIJNS5_1CILi128EEENS7_ILi64EEENS7_ILi192EEEEEELi192ENS_6half_tEfNS_4arch4Sm80ELb0ELb0ELb1ELb1ELb1ELb0ELb1ELb1EEENS1_21CollectiveEpilogueFwdINS6_IJS8_SA_S9_EEENS6_IJNS7_ILi1EEESI_SI_EEESC_SE_Li256ELb1ELb1ELb1ELb0EEENS1_36VarlenDynamicPersistentTileSchedulerILi128ELi64ELi256ELi256ELb1ELb1ELb0ELb0ELb1ELb1EEEEEEEEEvNT_6ParamsE)
        /*01b8*/ 	.word	0x000000ff


	//----- nvinfo : EIATTR_FRAME_SIZE
	.align		4
.L_84:
        /*01bc*/ 	.byte	0x04, 0x11
        /*01be*/ 	.short	(.L_86 - .L_85)
	.align		4
.L_85:
        /*01c0*/ 	.word	index@($__internal_29_$__cuda_sm70_votesync_ballot)
        /*01c4*/ 	.word	0x00000000


	//----- nvinfo : EIATTR_FRAME_SIZE
	.align		4
.L_86:
        /*01c8*/ 	.byte	0x04, 0x11
        /*01ca*/ 	.short	(.L_88 - .L_87)
	.align		4
.L_87:
        /*01cc*/ 	.word	index@($__internal_28_$__cuda_sm70_shflsync_up_p)
        /*01d0*/ 	.word	0x00000000


	//----- nvinfo : EIATTR_FRAME_SIZE
	.align		4
.L_88:
        /*01d4*/ 	.byte	0x04, 0x11
        /*01d6*/ 	.short	(.L_90 - .L_89)
	.align		4
.L_89:
        /*01d8*/ 	.word	index@($__internal_27_$__cuda_sm70_shflsync_idx_p)
        /*01dc*/ 	.word	0x00000000


	//----- nvinfo : EIATTR_FRAME_SIZE
	.align		4
.L_90:
        /*01e0*/ 	.byte	0x04, 0x11
        /*01e2*/ 	.short	(.L_92 - .L_91)
	.align		4
.L_91:
        /*01e4*/ 	.word	index@($__internal_26_$__cuda_sm70_shflsync_bfly_p)
        /*01e8*/ 	.word	0x00000000


	//----- nvinfo : EIATTR_FRAME_SIZE
	.align		4
.L_92:
        /*01ec*/ 	.byte	0x04, 0x11
        /*01ee*/ 	.short	(.L_94 - .L_93)
	.align		4
.L_93:
        /*01f0*/ 	.word	index@(_ZN7cutlass13device_kernelIN5flash19enable_sm80_to_sm89INS1_16FlashAttnFwdSm80INS1_25CollectiveMainloopFwdSm80ILi8ELi2ELb0EN4cute5tupleIJNS5_1CILi128EEENS7_ILi64EEENS7_ILi192EEEEEELi192ENS_6half_tEfNS_4arch4Sm80ELb0ELb0ELb1ELb1ELb1ELb0ELb1ELb1EEENS1_21CollectiveEpilogueFwdINS6_IJS8_SA_S9_EEENS6_IJNS7_ILi1EEESI_SI_EEESC_SE_Li256ELb1ELb1ELb1ELb0EEENS1_36VarlenDynamicPersistentTileSchedulerILi128ELi64ELi256ELi256ELb1ELb1ELb0ELb0ELb1ELb1EEEEEEEEEvNT_6ParamsE)
        /*01f4*/ 	.word	0x00000010


	//----- nvinfo : EIATTR_REGCOUNT
	.align		4
.L_94:
        /*01f8*/ 	.byte	0x04, 0x2f
        /*01fa*/ 	.short	(.L_96 - .L_95)
	.align		4
.L_95:
        /*01fc*/ 	.word	index@(_ZN7cutlass13device_kernelIN5flash19enable_sm80_to_sm89INS1_16FlashAttnFwdSm80INS1_25CollectiveMainloopFwdSm80ILi8ELi2ELb0EN4cute5tupleIJNS5_1CILi128EEENS7_ILi64EEENS7_ILi192EEEEEELi192ENS_6half_tEfNS_4arch4Sm80ELb0ELb0ELb1ELb0ELb1ELb0ELb1ELb1EEENS1_21CollectiveEpilogueFwdINS6_IJS8_SA_S9_EEENS6_IJNS7_ILi1EEESI_SI_EEESC_SE_Li256ELb0ELb1ELb1ELb0EEENS1_19SingleTileSchedulerILb0ELb1ELb1ELi128EEEEEEEEEvNT_6ParamsE)
        /*0200*/ 	.word	0x000000f2


	//----- nvinfo : EIATTR_FRAME_SIZE
	.align		4
.L_96:
        /*0204*/ 	.byte	0x04, 0x11
        /*0206*/ 	.short	(.L_98 - .L_97)
	.align		4
.L_97:
        /*0208*/ 	.word	index@(_ZN7cutlass13device_kernelIN5flash19enable_sm80_to_sm89INS1_16FlashAttnFwdSm80INS1_25CollectiveMainloopFwdSm80ILi8ELi2ELb0EN4cute5tupleIJNS5_1CILi128EEENS7_ILi64EEENS7_ILi192EEEEEELi192ENS_6half_tEfNS_4arch4Sm80ELb0ELb0ELb1ELb0ELb1ELb0ELb1ELb1EEENS1_21CollectiveEpilogueFwdINS6_IJS8_SA_S9_EEENS6_IJNS7_ILi1EEESI_SI_EEESC_SE_Li256ELb0ELb1ELb1ELb0EEENS1_19SingleTileSchedulerILb0ELb1ELb1ELi128EEEEEEEEEvNT_6ParamsE)
        /*020c*/ 	.word	0x00000000


	//----- nvinfo : EIATTR_REGCOUNT
	.align		4
.L_98:
        /*0210*/ 	.byte	0x04, 0x2f
        /*0212*/ 	.short	(.L_100 - .L_99)
	.align		4
.L_99:
        /*0214*/ 	.word	index@(_ZN7cutlass13device_kernelIN5flash19enable_sm80_to_sm89INS1_16FlashAttnFwdSm80INS1_25CollectiveMainloopFwdSm80ILi8ELi1ELb0EN4cute5tupleIJNS5_1CILi128EEENS7_ILi64EEENS7_ILi192EEEEEELi192ENS_6half_tEfNS_4arch4Sm80ELb1ELb0ELb1ELb1ELb1ELb1ELb1ELb1EEENS1_21CollectiveEpilogueFwdINS6_IJS8_SA_S9_EEENS6_IJNS7_ILi1EEESI_SI_EEESC_SE_Li256ELb1ELb1ELb1ELb0EEENS1_36VarlenDynamicPersistentTileSchedulerILi128ELi64ELi256ELi256ELb1ELb1ELb0ELb1ELb1ELb1EEEEEEEEEvNT_6ParamsE)
        /*0218*/ 	.word	0x000000ff


	//----- nvinfo : EIATTR_FRAME_SIZE
	.align		4
.L_100:
        /*021c*/ 	.byte	0x04, 0x11
        /*021e*/ 	.short	(.L_102 - .L_101)
	.align		4
.L_101:
        /*0220*/ 	.word	index@($__internal_25_$__cuda_sm70_votesync_ballot)
        /*0224*/ 	.word	0x00000000


	//----- nvinfo : EIATTR_FRAME_SIZE
	.align		4
.L_102:
        /*0228*/ 	.byte	0x04, 0x11
        /*022a*/ 	.short	(.L_104 - .L_103)
	.align		4
.L_103:
        /*022c*/ 	.word	index@($__internal_24_$__cuda_sm70_shflsync_up_p)
        /*0230*/ 	.word	0x00000000


	//----- nvinfo : EIATTR_FRAME_SIZE
	.align		4
.L_104:
        /*0234*/ 	.byte	0x04, 0x11
        /*0236*/ 	.short	(.L_106 - .L_105)
	.align		4
.L_105:
        /*0238*/ 	.word	index@($__internal_23_$__cuda_sm70_shflsync_idx_p)
        /*023c*/ 	.word	0x00000000


	//----- nvinfo : EIATTR_FRAME_SIZE
	.align		4
.L_106:
        /*0240*/ 	.byte	0x04, 0x11
        /*0242*/ 	.short	(.L_108 - .L_107)
	.align		4
.L_107:
        /*0244*/ 	.word	index@($__internal_22_$__cuda_sm70_shflsync_bfly_p)
        /*0248*/ 	.word	0x00000000


	//----- nvinfo : EIATTR_FRAME_SIZE
	.align		4
.L_108:
        /*024c*/ 	.byte	0x04, 0x11
        /*024e*/ 	.short	(.L_110 - .L_109)
	.align		4
.L_109:
        /*0250*/ 	.word	index@(_ZN7cutlass13device_kernelIN5flash19enable_sm80_to_sm89INS1_16FlashAttnFwdSm80INS1_25CollectiveMainloopFwdSm80ILi8ELi1ELb0EN4cute5tupleIJNS5_1CILi128EEENS7_ILi64EEENS7_ILi192EEEEEELi192ENS_6half_tEfNS_4arch4Sm80ELb1ELb0ELb1ELb1ELb1ELb1ELb1ELb1EEENS1_21CollectiveEpilogueFwdINS6_IJS8_SA_S9_EEENS6_IJNS7_ILi1EEESI_SI_EEESC_SE_Li256ELb1ELb1ELb1ELb0EEENS1_36VarlenDynamicPersistentTileSchedulerILi128ELi64ELi256ELi256ELb1ELb1ELb0ELb1ELb1ELb1EEEEEEEEEvNT_6ParamsE)
        /*0254*/ 	.word	0x00000060


	//----- nvinfo : EIATTR_REGCOUNT
	.align		4
.L_110:
        /*0258*/ 	.byte	0x04, 0x2f
        /*025a*/ 	.short	(.L_112 - .L_111)
	.align		4
.L_111:
        /*025c*/ 	.word	index@(_ZN7cutlass13device_kernelIN5flash19enable_sm80_to_sm89INS1_16FlashAttnFwdSm80INS1_25CollectiveMainloopFwdSm80ILi8ELi1ELb0EN4cute5tupleIJNS5_1CILi128EEENS7_ILi64EEENS7_ILi192EEEEEELi192ENS_6half_tEfNS_4arch4Sm80ELb1ELb0ELb1ELb1ELb1ELb0ELb1ELb1EEENS1_21CollectiveEpilogueFwdINS6_IJS8_SA_S9_EEENS6_IJNS7_ILi1EEESI_SI_EEESC_SE_Li256ELb1ELb1ELb1ELb0EEENS1_36VarlenDynamicPersistentTileSchedulerILi128ELi64ELi256ELi256ELb1ELb1ELb0ELb1ELb1ELb1EEEEEEEEEvNT_6ParamsE)
        /*0260*/ 	.word	0x000000ff


	//----- nvinfo : EIATTR_FRAME_SIZE
	.align		4
.L_112:
        /*0264*/ 	.byte	0x04, 0x11
        /*0266*/ 	.short	(.L_114 - .L_113)
	.align		4
.L_113:
        /*0268*/ 	.word	index@($__internal_21_$__cuda_sm70_votesync_ballot)
        /*026c*/ 	.word	0x00000000


	//----- nvinfo : EIATTR_FRAME_SIZE
	.align		4
.L_114:
        /*0270*/ 	.byte	0x04, 0x11
        /*0272*/ 	.short	(.L_116 - .L_115)
	.align		4
.L_115:
        /*0274*/ 	.word	index@($__internal_20_$__cuda_sm70_shflsync_up_p)
        /*0278*/ 	.word	0x00000000


	//----- nvinfo : EIATTR_FRAME_SIZE
	.align		4
.L_116:
        /*027c*/ 	.byte	0x04, 0x11
        /*027e*/ 	.short	(.L_118 - .L_117)
	.align		4
.L_117:
        /*0280*/ 	.word	index@($__internal_19_$__cuda_sm70_shflsync_idx_p)
        /*0284*/ 	.word	0x00000000


	//----- nvinfo : EIATTR_FRAME_SIZE
	.align		4
.L_118:
        /*0288*/ 	.byte	0x04, 0x11
        /*028a*/ 	.short	(.L_120 - .L_119)
	.align		4
.L_119:
        /*028c*/ 	.word	index@($__internal_18_$__cuda_sm70_shflsync_bfly_p)
        /*0290*/ 	.word	0x00000000


	//----- nvinfo : EIATTR_FRAME_SIZE
	.align		4
.L_120:
        /*0294*/ 	.byte	0x04, 0x11
        /*0296*/ 	.short	(.L_122 - .L_121)
	.align		4
.L_121:
        /*0298*/ 	.word	index@(_ZN7cutlass13device_kernelIN5flash19enable_sm80_to_sm89INS1_16FlashAttnFwdSm80INS1_25CollectiveMainloopFwdSm80ILi8ELi1ELb0EN4cute5tupleIJNS5_1CILi128EEENS7_ILi64EEENS7_ILi192EEEEEELi192ENS_6half_tEfNS_4arch4Sm80ELb1ELb0ELb1ELb1ELb1ELb0ELb1ELb1EEENS1_21CollectiveEpilogueFwdINS6_IJS8_SA_S9_EEENS6_IJNS7_ILi1EEESI_SI_EEESC_SE_Li256ELb1ELb1ELb1ELb0EEENS1_36VarlenDynamicPersistentTileSchedulerILi128ELi64ELi256ELi256ELb1ELb1ELb0ELb1ELb1ELb1EEEEEEEEEvNT_6ParamsE)
        /*029c*/ 	.word	0x00000018


	//----- nvinfo : EIATTR_REGCOUNT
	.align		4
.L_122:
        /*02a0*/ 	.byte	0x04, 0x2f
        /*02a2*/ 	.short	(.L_124 - .L_123)
	.align		4
.L_123:
        /*02a4*/ 	.word	index@(_ZN7cutlass13device_kernelIN5flash19enable_sm80_to_sm89INS1_16FlashAttnFwdSm80INS1_25CollectiveMainloopFwdSm80ILi8ELi1ELb0EN4cute5tupleIJNS5_1CILi128EEENS7_ILi64EEENS7_ILi192EEEEEELi192ENS_6half_tEfNS_4arch4Sm80ELb1ELb0ELb1ELb0ELb1ELb0ELb1ELb1EEENS1_21CollectiveEpilogueFwdINS6_IJS8_SA_S9_EEENS6_IJNS7_ILi1EEESI_SI_EEESC_SE_Li256ELb0ELb1ELb1ELb0EEENS1_30DynamicPersistentTileSchedulerILi256ELi256ELb1ELb1ELb0EEEEEEEEEvNT_6ParamsE)
        /*02a8*/ 	.word	0x000000ff


	//----- nvinfo : EIATTR_FRAME_SIZE
	.align		4
.L_124:
        /*02ac*/ 	.byte	0x04, 0x11
        /*02ae*/ 	.short	(.L_126 - .L_125)
	.align		4
.L_125:
        /*02b0*/ 	.word	index@($__internal_17_$__cuda_sm70_shflsync_idx_p)
        /*02b4*/ 	.word	0x00000000


	//----- nvinfo : EIATTR_FRAME_SIZE
	.align		4
.L_126:
        /*02b8*/ 	.byte	0x04, 0x11
        /*02ba*/ 	.short	(.L_128 - .L_127)
	.align		4
.L_127:
        /*02bc*/ 	.word	index@($__internal_16_$__cuda_sm70_shflsync_bfly_p)
        /*02c0*/ 	.word	0x00000000


	//----- nvinfo : EIATTR_FRAME_SIZE
	.align		4
.L_128:
        /*02c4*/ 	.byte	0x04, 0x11
        /*02c6*/ 	.short	(.L_130 - .L_129)
	.align		4
.L_129:
        /*02c8*/ 	.word	index@(_ZN7cutlass13device_kernelIN5flash19enable_sm80_to_sm89INS1_16FlashAttnFwdSm80INS1_25CollectiveMainloopFwdSm80ILi8ELi1ELb0EN4cute5tupleIJNS5_1CILi128EEENS7_ILi64EEENS7_ILi192EEEEEELi192ENS_6half_tEfNS_4arch4Sm80ELb1ELb0ELb1ELb0ELb1ELb0ELb1ELb1EEENS1_21CollectiveEpilogueFwdINS6_IJS8_SA_S9_EEENS6_IJNS7_ILi1EEESI_SI_EEESC_SE_Li256ELb0ELb1ELb1ELb0EEENS1_30DynamicPersistentTileSchedulerILi256ELi256ELb1ELb1ELb0EEEEEEEEEvNT_6ParamsE)
        /*02cc*/ 	.word	0x00000010


	//----- nvinfo : EIATTR_REGCOUNT
	.align		4
.L_130:
        /*02d0*/ 	.byte	0x04, 0x2f
        /*02d2*/ 	.short	(.L_132 - .L_131)
	.align		4
.L_131:
        /*02d4*/ 	.word	index@(_ZN7cutlass13device_kernelIN5flash19enable_sm80_to_sm89INS1_16FlashAttnFwdSm80INS1_25CollectiveMainloopFwdSm80ILi8ELi1ELb0EN4cute5tupleIJNS5_1CILi128EEENS7_ILi64EEENS7_ILi192EEEEEELi192ENS_6half_tEfNS_4arch4Sm80ELb0ELb1ELb1ELb1ELb1ELb1ELb1ELb1EEENS1_21CollectiveEpilogueFwdINS6_IJS8_SA_S9_EEENS6_IJNS7_ILi1EEESI_SI_EEESC_SE_Li256ELb1ELb1ELb1ELb0EEENS1_36VarlenDynamicPersistentTileSchedulerILi128ELi64ELi256ELi256ELb1ELb1ELb0ELb1ELb0ELb1EEEEEEEEEvNT_6ParamsE)
        /*02d8*/ 	.word	0x000000ff


	//----- nvinfo : EIATTR_FRAME_SIZE
	.align		4
.L_132:
        /*02dc*/ 	.byte	0x04, 0x11
        /*02de*/ 	.short	(.L_134 - .L_133)
	.align		4
.L_133:
        /*02e0*/ 	.word	index@($__internal_15_$__cuda_sm70_votesync_ballot)
        /*02e4*/ 	.word	0x00000000


	//----- nvinfo : EIATTR_FRAME_SIZE
	.align		4
.L_134:
        /*02e8*/ 	.byte	0x04, 0x11
        /*02ea*/ 	.short	(.L_136 - .L_135)
	.align		4
.L_135:
        /*02ec*/ 	.word	index@($__internal_14_$__cuda_sm70_shflsync_up_p)
        /*02f0*/ 	.word	0x00000000


	//----- nvinfo : EIATTR_FRAME_SIZE
	.align		4
.L_136:
        /*02f4*/ 	.byte	0x04, 0x11
        /*02f6*/ 	.short	(.L_138 - .L_137)
	.align		4
.L_137:
        /*02f8*/ 	.word	index@($__internal_13_$__cuda_sm70_shflsync_idx_p)
        /*02fc*/ 	.word	0x00000000


	//----- nvinfo : EIATTR_FRAME_SIZE
	.align		4
.L_138:
        /*0300*/ 	.byte	0x04, 0x11
        /*0302*/ 	.short	(.L_140 - .L_139)
	.align		4
.L_139:
        /*0304*/ 	.word	index@($__internal_12_$__cuda_sm70_shflsync_bfly_p)
        /*0308*/ 	.word	0x00000000


	//----- nvinfo : EIATTR_FRAME_SIZE
	.align		4
.L_140:
        /*030c*/ 	.byte	0x04, 0x11
        /*030e*/ 	.short	(.L_142 - .L_141)
	.align		4
.L_141:
        /*0310*/ 	.word	index@(_ZN7cutlass13device_kernelIN5flash19enable_sm80_to_sm89INS1_16FlashAttnFwdSm80INS1_25CollectiveMainloopFwdSm80ILi8ELi1ELb0EN4cute5tupleIJNS5_1CILi128EEENS7_ILi64EEENS7_ILi192EEEEEELi192ENS_6half_tEfNS_4arch4Sm80ELb0ELb1ELb1ELb1ELb1ELb1ELb1ELb1EEENS1_21CollectiveEpilogueFwdINS6_IJS8_SA_S9_EEENS6_IJNS7_ILi1EEESI_SI_EEESC_SE_Li256ELb1ELb1ELb1ELb0EEENS1_36VarlenDynamicPersistentTileSchedulerILi128ELi64ELi256ELi256ELb1ELb1ELb0ELb1ELb0ELb1EEEEEEEEEvNT_6ParamsE)
        /*0314*/ 	.word	0x00000050


	//----- nvinfo : EIATTR_REGCOUNT
	.align		4
.L_142:
        /*0318*/ 	.byte	0x04, 0x2f
        /*031a*/ 	.short	(.L_144 - .L_143)
	.align		4
.L_143:
        /*031c*/ 	.word	index@(_ZN7cutlass13device_kernelIN5flash19enable_sm80_to_sm89INS1_16FlashAttnFwdSm80INS1_25CollectiveMainloopFwdSm80ILi8ELi1ELb0EN4cute5tupleIJNS5_1CILi128EEENS7_ILi64EEENS7_ILi192EEEEEELi192ENS_6half_tEfNS_4arch4Sm80ELb0ELb1ELb1ELb1ELb1ELb0ELb1ELb1EEENS1_21CollectiveEpilogueFwdINS6_IJS8_SA_S9_EEENS6_IJNS7_ILi1EEESI_SI_EEESC_SE_Li256ELb1ELb1ELb1ELb0EEENS1_36VarlenDynamicPersistentTileSchedulerILi128ELi64ELi256ELi256ELb1ELb1ELb0ELb1ELb0ELb1EEEEEEEEEvNT_6ParamsE)
        /*0320*/ 	.word	0x000000ff


	//----- nvinfo : EIATTR_FRAME_SIZE
	.align		4
.L_144:
        /*0324*/ 	.byte	0x04, 0x11
        /*0326*/ 	.short	(.L_146 - .L_145)
	.align		4
.L_145:
        /*0328*/ 	.word	index@($__internal_11_$__cuda_sm70_votesync_ballot)
        /*032c*/ 	.word	0x00000000


	//----- nvinfo : EIATTR_FRAME_SIZE
	.align		4
.L_146:
        /*0330*/ 	.byte	0x04, 0x11
        /*0332*/ 	.short	(.L_148 - .L_147)
	.align		4
.L_147:
        /*0334*/ 	.word	index@($__internal_10_$__cuda_sm70_shflsync_up_p)
        /*0338*/ 	.word	0x00000000


	//----- nvinfo : EIATTR_FRAME_SIZE
	.align		4
.L_148:
        /*033c*/ 	.byte	0x04, 0x11
        /*033e*/ 	.short	(.L_150 - .L_149)
	.align		4
.L_149:
        /*0340*/ 	.word	index@($__internal_9_$__cuda_sm70_shflsync_idx_p)
        /*0344*/ 	.word	0x00000000


	//----- nvinfo : EIATTR_FRAME_SIZE
	.align		4
.L_150:
        /*0348*/ 	.byte	0x04, 0x11
        /*034a*/ 	.short	(.L_152 - .L_151)
	.align		4
.L_151:
        /*034c*/ 	.word	index@($__internal_8_$__cuda_sm70_shflsync_bfly_p)
        /*0350*/ 	.word	0x00000000


	//----- nvinfo : EIATTR_FRAME_SIZE
	.align		4
.L_152:
        /*0354*/ 	.byte	0x04, 0x11
        /*0356*/ 	.short	(.L_154 - .L_153)
	.align		4
.L_153:
        /*0358*/ 	.word	index@(_ZN7cutlass13device_kernelIN5flash19enable_sm80_to_sm89INS1_16FlashAttnFwdSm80INS1_25CollectiveMainloopFwdSm80ILi8ELi1ELb0EN4cute5tupleIJNS5_1CILi128EEENS7_ILi64EEENS7_ILi192EEEEEELi192ENS_6half_tEfNS_4arch4Sm80ELb0ELb1ELb1ELb1ELb1ELb0ELb1ELb1EEENS1_21CollectiveEpilogueFwdINS6_IJS8_SA_S9_EEENS6_IJNS7_ILi1EEESI_SI_EEESC_SE_Li256ELb1ELb1ELb1ELb0EEENS1_36VarlenDynamicPersistentTileSchedulerILi128ELi64ELi256ELi256ELb1ELb1ELb0ELb1ELb0ELb1EEEEEEEEEvNT_6ParamsE)
        /*035c*/ 	.word	0x00000018


	//----- nvinfo : EIATTR_REGCOUNT
	.align		4
.L_154:
        /*0360*/ 	.byte	0x04, 0x2f
        /*0362*/ 	.short	(.L_156 - .L_155)
	.align		4
.L_155:
        /*0364*/ 	.word	index@(_ZN7cutlass13device_kernelIN5flash19enable_sm80_to_sm89INS1_16FlashAttnFwdSm80INS1_25CollectiveMainloopFwdSm80ILi8ELi1ELb0EN4cute5tupleIJNS5_1CILi128EEENS7_ILi64EEENS7_ILi192EEEEEELi192ENS_6half_tEfNS_4arch4Sm80ELb0ELb1ELb1ELb0ELb1ELb0ELb1ELb1EEENS1_21CollectiveEpilogueFwdINS6_IJS8_SA_S9_EEENS6_IJNS7_ILi1EEESI_SI_EEESC_SE_Li256ELb0ELb1ELb1ELb0EEENS1_19SingleTileSchedulerILb0ELb1ELb1ELi128EEEEEEEEEvNT_6ParamsE)
        /*0368*/ 	.word	0x000000ff


	//----- nvinfo : EIATTR_FRAME_SIZE
	.align		4
.L_156:
        /*036c*/ 	.byte	0x04, 0x11
        /*036e*/ 	.short	(.L_158 - .L_157)
	.align		4
.L_157:
        /*0370*/ 	.word	index@(_ZN7cutlass13device_kernelIN5flash19enable_sm80_to_sm89INS1_16FlashAttnFwdSm80INS1_25CollectiveMainloopFwdSm80ILi8ELi1ELb0EN4cute5tupleIJNS5_1CILi128EEENS7_ILi64EEENS7_ILi192EEEEEELi192ENS_6half_tEfNS_4arch4Sm80ELb0ELb1ELb1ELb0ELb1ELb0ELb1ELb1EEENS1_21CollectiveEpilogueFwdINS6_IJS8_SA_S9_EEENS6_IJNS7_ILi1EEESI_SI_EEESC_SE_Li256ELb0ELb1ELb1ELb0EEENS1_19SingleTileSchedulerILb0ELb1ELb1ELi128EEEEEEEEEvNT_6ParamsE)
        /*0374*/ 	.word	0x00000000


	//----- nvinfo : EIATTR_REGCOUNT
	.align		4
.L_158:
        /*0378*/ 	.byte	0x04, 0x2f
        /*037a*/ 	.short	(.L_160 - .L_159)
	.align		4
.L_159:
        /*037c*/ 	.word	index@(_ZN7cutlass13device_kernelIN5flash19enable_sm80_to_sm89INS1_16FlashAttnFwdSm80INS1_25CollectiveMainloopFwdSm80ILi8ELi1ELb0EN4cute5tupleIJNS5_1CILi128EEENS7_ILi64EEENS7_ILi192EEEEEELi192ENS_6half_tEfNS_4arch4Sm80ELb0ELb0ELb1ELb1ELb1ELb1ELb1ELb1EEENS1_21CollectiveEpilogueFwdINS6_IJS8_SA_S9_EEENS6_IJNS7_ILi1EEESI_SI_EEESC_SE_Li256ELb1ELb1ELb1ELb0EEENS1_36VarlenDynamicPersistentTileSchedulerILi128ELi64ELi256ELi256ELb1ELb1ELb0ELb0ELb1ELb1EEEEEEEEEvNT_6ParamsE)
        /*0380*/ 	.word	0x000000ff


	//----- nvinfo : EIATTR_FRAME_SIZE
	.align		4
.L_160:
        /*0384*/ 	.byte	0x04, 0x11
        /*0386*/ 	.short	(.L_162 - .L_161)
	.align		4
.L_161:
        /*0388*/ 	.word	index@($__internal_7_$__cuda_sm70_votesync_ballot)
        /*038c*/ 	.word	0x00000000


	//----- nvinfo : EIATTR_FRAME_SIZE
	.align		4
.L_162:
        /*0390*/ 	.byte	0x04, 0x11
        /*0392*/ 	.short	(.L_164 - .L_163)
	.align		4
.L_163:
        /*0394*/ 	.word	index@($__internal_6_$__cuda_sm70_shflsync_up_p)
        /*0398*/ 	.word	0x00000000


	//----- nvinfo : EIATTR_FRAME_SIZE
	.align		4
.L_164:
        /*039c*/ 	.byte	0x04, 0x11
        /*039e*/ 	.short	(.L_166 - .L_165)
	.align		4
.L_165:
        /*03a0*/ 	.word	index@($__internal_5_$__cuda_sm70_shflsync_idx_p)
        /*03a4*/ 	.word	0x00000000


	//----- nvinfo : EIATTR_FRAME_SIZE
	.align		4
.L_166:
        /*03a8*/ 	.byte	0x04, 0x11
        /*03aa*/ 	.short	(.L_168 - .L_167)
	.align		4
.L_167:
        /*03ac*/ 	.word	index@($__internal_4_$__cuda_sm70_shflsync_bfly_p)
        /*03b0*/ 	.word	0x00000000


	//----- nvinfo : EIATTR_FRAME_SIZE
	.align		4
.L_168:
        /*03b4*/ 	.byte	0x04, 0x11
        /*03b6*/ 	.short	(.L_170 - .L_169)
	.align		4
.L_169:
        /*03b8*/ 	.word	index@(_ZN7cutlass13device_kernelIN5flash19enable_sm80_to_sm89INS1_16FlashAttnFwdSm80INS1_25CollectiveMainloopFwdSm80ILi8ELi1ELb0EN4cute5tupleIJNS5_1CILi128EEENS7_ILi64EEENS7_ILi192EEEEEELi192ENS_6half_tEfNS_4arch4Sm80ELb0ELb0ELb1ELb1ELb1ELb1ELb1ELb1EEENS1_21CollectiveEpilogueFwdINS6_IJS8_SA_S9_EEENS6_IJNS7_ILi1EEESI_SI_EEESC_SE_Li256ELb1ELb1ELb1ELb0EEENS1_36VarlenDynamicPersistentTileSchedulerILi128ELi64ELi256ELi256ELb1ELb1ELb0ELb0ELb1ELb1EEEEEEEEEvNT_6ParamsE)
        /*03bc*/ 	.word	0x00000060


	//----- nvinfo : EIATTR_REGCOUNT
	.align		4
.L_170:
        /*03c0*/ 	.byte	0x04, 0x2f
        /*03c2*/ 	.short	(.L_172 - .L_171)
	.align		4
.L_171:
        /*03c4*/ 	.word	index@(_ZN7cutlass13device_kernelIN5flash19enable_sm80_to_sm89INS1_16FlashAttnFwdSm80INS1_25CollectiveMainloopFwdSm80ILi8ELi1ELb0EN4cute5tupleIJNS5_1CILi128EEENS7_ILi64EEENS7_ILi192EEEEEELi192ENS_6half_tEfNS_4arch4Sm80ELb0ELb0ELb1ELb1ELb1ELb0ELb1ELb1EEENS1_21CollectiveEpilogueFwdINS6_IJS8_SA_S9_EEENS6_IJNS7_ILi1EEESI_SI_EEESC_SE_Li256ELb1ELb1ELb1ELb0EEENS1_36VarlenDynamicPersistentTileSchedulerILi128ELi64ELi256ELi256ELb1ELb1ELb0ELb0ELb1ELb1EEEEEEEEEvNT_6ParamsE)
        /*03c8*/ 	.word	0x000000ff


	//----- nvinfo : EIATTR_FRAME_SIZE
	.align		4
.L_172:
        /*03cc*/ 	.byte	0x04, 0x11
        /*03ce*/ 	.short	(.L_174 - .L_173)
	.align		4
.L_173:
        /*03d0*/ 	.word	index@($__internal_3_$__cuda_sm70_votesync_ballot)
        /*03d4*/ 	.word	0x00000000


	//----- nvinfo : EIATTR_FRAME_SIZE
	.align		4
.L_174:
        /*03d8*/ 	.byte	0x04, 0x11
        /*03da*/ 	.short	(.L_176 - .L_175)
	.align		4
.L_175:
        /*03dc*/ 	.word	index@($__internal_2_$__cuda_sm70_shflsync_up_p)
        /*03e0*/ 	.word	0x00000000


	//----- nvinfo : EIATTR_FRAME_SIZE
	.align		4
.L_176:
        /*03e4*/ 	.byte	0x04, 0x11
        /*03e6*/ 	.short	(.L_178 - .L_177)
	.align		4
.L_177:
        /*03e8*/ 	.word	index@($__internal_1_$__cuda_sm70_shflsync_idx_p)
        /*03ec*/ 	.word	0x00000000


	//----- nvinfo : EIATTR_FRAME_SIZE
	.align		4
.L_178:
        /*03f0*/ 	.byte	0x04, 0x11
        /*03f2*/ 	.short	(.L_180 - .L_179)
	.align		4
.L_179:
        /*03f4*/ 	.word	index@($__internal_0_$__cuda_sm70_shflsync_bfly_p)
        /*03f8*/ 	.word	0x00000000


	//----- nvinfo : EIATTR_FRAME_SIZE
	.align		4
.L_180:
        /*03fc*/ 	.byte	0x04, 0x11
        /*03fe*/ 	.short	(.L_182 - .L_181)
	.align		4
.L_181:
        /*0400*/ 	.word	index@(_ZN7cutlass13device_kernelIN5flash19enable_sm80_to_sm89INS1_16FlashAttnFwdSm80INS1_25CollectiveMainloopFwdSm80ILi8ELi1ELb0EN4cute5tupleIJNS5_1CILi128EEENS7_ILi64EEENS7_ILi192EEEEEELi192ENS_6half_tEfNS_4arch4Sm80ELb0ELb0ELb1ELb1ELb1ELb0ELb1ELb1EEENS1_21CollectiveEpilogueFwdINS6_IJS8_SA_S9_EEENS6_IJNS7_ILi1EEESI_SI_EEESC_SE_Li256ELb1ELb1ELb1ELb0EEENS1_36VarlenDynamicPersistentTileSchedulerILi128ELi64ELi256ELi256ELb1ELb1ELb0ELb0ELb1ELb1EEEEEEEEEvNT_6ParamsE)
        /*0404*/ 	.word	0x00000010


	//----- nvinfo : EIATTR_REGCOUNT
	.align		4
.L_182:
        /*0408*/ 	.byte	0x04, 0x2f
        /*040a*/ 	.short	(.L_184 - .L_183)
	.align		4
.L_183:
        /*040c*/ 	.word	index@(_ZN7cutlass13device_kernelIN5flash19enable_sm80_to_sm89INS1_16FlashAttnFwdSm80INS1_25CollectiveMainloopFwdSm80ILi8ELi1ELb0EN4cute5tupleIJNS5_1CILi128EEENS7_ILi64EEENS7_ILi192EEEEEELi192ENS_6half_tEfNS_4arch4Sm80ELb0ELb0ELb1ELb0ELb1ELb0ELb1ELb1EEENS1_21CollectiveEpilogueFwdINS6_IJS8_SA_S9_EEENS6_IJNS7_ILi1EEESI_SI_EEESC_SE_Li256ELb0ELb1ELb1ELb0EEENS1_19SingleTileSchedulerILb0ELb1ELb1ELi128EEEEEEEEEvNT_6ParamsE)
        /*0410*/ 	.word	0x000000fc


	//----- nvinfo : EIATTR_FRAME_SIZE
	.align		4
.L_184:
        /*0414*/ 	.byte	0x04, 0x11
        /*0416*/ 	.short	(.L_186 - .L_185)
	.align		4
.L_185:
        /*0418*/ 	.word	index@(_ZN7cutlass13device_kernelIN5flash19enable_sm80_to_sm89INS1_16FlashAttnFwdSm80INS1_25CollectiveMainloopFwdSm80ILi8ELi1ELb0EN4cute5tupleIJNS5_1CILi128EEENS7_ILi64EEENS7_ILi192EEEEEELi192ENS_6half_tEfNS_4arch4Sm80ELb0ELb0ELb1ELb0ELb1ELb0ELb1ELb1EEENS1_21CollectiveEpilogueFwdINS6_IJS8_SA_S9_EEENS6_IJNS7_ILi1EEESI_SI_EEESC_SE_Li256ELb0ELb1ELb1ELb0EEENS1_19SingleTileSchedulerILb0ELb1ELb1ELi128EEEEEEEEEvNT_6ParamsE)
        /*041c*/ 	.word	0x00000000


	//----- nvinfo : EIATTR_MIN_STACK_SIZE
	.align		4
.L_186:
        /*0420*/ 	.byte	0x04, 0x12
        /*0422*/ 	.short	(.L_188 - .L_187)
	.align		4
.L_187:
        /*0424*/ 	.word	index@(_ZN7cutlass13device_kernelIN5flash19enable_sm80_to_sm89INS1_16FlashAttnFwdSm80INS1_25CollectiveMainloopFwdSm80ILi8ELi1ELb0EN4cute5tupleIJNS5_1CILi128EEENS7_ILi64EEENS7_ILi192EEEEEELi192ENS_6half_tEfNS_4arch4Sm80ELb0ELb0ELb1ELb0ELb1ELb0ELb1ELb1EEENS1_21CollectiveEpilogueFwdINS6_IJS8_SA_S9_EEENS6_IJNS7_ILi1EEESI_SI_EEESC_SE_Li256ELb0ELb1ELb1ELb0EEENS1_19SingleTileSchedulerILb0ELb1ELb1ELi128EEEEEEEEEvNT_6ParamsE)
        /*0428*/ 	.word	0x00000000


	//----- nvinfo : EIATTR_MIN_STACK_SIZE
	.align		4
.L_188:
        /*042c*/ 	.byte	0x04, 0x12
        /*042e*/ 	.short	(.L_190 - .L_189)
	.align		4
.L_189:
        /*0430*/ 	.word	index@(_ZN7cutlass13device_kernelIN5flash19enable_sm80_to_sm89INS1_16FlashAttnFwdSm80INS1_25CollectiveMainloopFwdSm80ILi8ELi1ELb0EN4cute5tupleIJNS5_1CILi128EEENS7_ILi64EEENS7_ILi192EEEEEELi192ENS_6half_tEfNS_4arch4Sm80ELb0ELb0ELb1ELb1ELb1ELb0ELb1ELb1EEENS1_21CollectiveEpilogueFwdINS6_IJS8_SA_S9_EEENS6_IJNS7_ILi1EEESI_SI_EEESC_SE_Li256ELb1ELb1ELb1ELb0EEENS1_36VarlenDynamicPersistentTileSchedulerILi128ELi64ELi256ELi256ELb1ELb1ELb0ELb0ELb1ELb1EEEEEEEEEvNT_6ParamsE)
        /*0434*/ 	.word	0x00000010


	//----- nvinfo : EIATTR_MIN_STACK_SIZE
	.align		4
.L_190:
        /*0438*/ 	.byte	0x04, 0x12
        /*043a*/ 	.short	(.L_192 - .L_191)
	.align		4
.L_191:
        /*043c*/ 	.word	index@(_ZN7cutlass13device_kernelIN5flash19enable_sm80_to_sm89INS1_16FlashAttnFwdSm80INS1_25CollectiveMainloopFwdSm80ILi8ELi1ELb0EN4cute5tupleIJNS5_1CILi128EEENS7_ILi64EEENS7_ILi192EEEEEELi192ENS_6half_tEfNS_4arch4Sm80ELb0ELb0ELb1ELb1ELb1ELb1ELb1ELb1EEENS1_21CollectiveEpilogueFwdINS6_IJS8_SA_S9_EEENS6_IJNS7_ILi1EEESI_SI_EEESC_SE_Li256ELb1ELb1ELb1ELb0EEENS1_36VarlenDynamicPersistentTileSchedulerILi128ELi64ELi256ELi256ELb1ELb1ELb0ELb0ELb1ELb1EEEEEEEEEvNT_6ParamsE)
        /*0440*/ 	.word	0x00000060


	//----- nvinfo : EIATTR_MIN_STACK_SIZE
	.align		4
.L_192:
        /*0444*/ 	.byte	0x04, 0x12
        /*0446*/ 	.short	(.L_194 - .L_193)
	.align		4
.L_193:
        /*0448*/ 	.word	index@(_ZN7cutlass13device_kernelIN5flash19enable_sm80_to_sm89INS1_16FlashAttnFwdSm80INS1_25CollectiveMainloopFwdSm80ILi8ELi1ELb0EN4cute5tupleIJNS5_1CILi128EEENS7_ILi64EEENS7_ILi192EEEEEELi192ENS_6half_tEfNS_4arch4Sm80ELb0ELb1ELb1ELb0ELb1ELb0ELb1ELb1EEENS1_21CollectiveEpilogueFwdINS6_IJS8_SA_S9_EEENS6_IJNS7_ILi1EEESI_SI_EEESC_SE_Li256ELb0ELb1ELb1ELb0EEENS1_19SingleTileSchedulerILb0ELb1ELb1ELi128EEEEEEEEEvNT_6ParamsE)
        /*044c*/ 	.word	0x00000000


	//----- nvinfo : EIATTR_MIN_STACK_SIZE
	.align		4
.L_194:
        /*0450*/ 	.byte	0x04, 0x12
        /*0452*/ 	.short	(.L_196 - .L_195)
	.align		4
.L_195:
        /*0454*/ 	.word	index@(_ZN7cutlass13device_kernelIN5flash19enable_sm80_to_sm89INS1_16FlashAttnFwdSm80INS1_25CollectiveMainloopFwdSm80ILi8ELi1ELb0EN4cute5tupleIJNS5_1CILi128EEENS7_ILi64EEENS7_ILi192EEEEEELi192ENS_6half_tEfNS_4arch4Sm80ELb0ELb1ELb1ELb1ELb1ELb0ELb1ELb1EEENS1_21CollectiveEpilogueFwdINS6_IJS8_SA_S9_EEENS6_IJNS7_ILi1EEESI_SI_EEESC_SE_Li256ELb1ELb1ELb1ELb0EEENS1_36VarlenDynamicPersistentTileSchedulerILi128ELi64ELi256ELi256ELb1ELb1ELb0ELb1ELb0ELb1EEEEEEEEEvNT_6ParamsE)
        /*0458*/ 	.word	0x00000018


	//----- nvinfo : EIATTR_MIN_STACK_SIZE
	.align		4
.L_196:
        /*045c*/ 	.byte	0x04, 0x12
        /*045e*/ 	.short	(.L_198 - .L_197)
	.align		4
.L_197:
        /*0460*/ 	.word	index@(_ZN7cutlass13device_kernelIN5flash19enable_sm80_to_sm89INS1_16FlashAttnFwdSm80INS1_25CollectiveMainloopFwdSm80ILi8ELi1ELb0EN4cute5tupleIJNS5_1CILi128EEENS7_ILi64EEENS7_ILi192EEEEEELi192ENS_6half_tEfNS_4arch4Sm80ELb0ELb1ELb1ELb1ELb1ELb1ELb1ELb1EEENS1_21CollectiveEpilogueFwdINS6_IJS8_SA_S9_EEENS6_IJNS7_ILi1EEESI_SI_EEESC_SE_Li256ELb1ELb1ELb1ELb0EEENS1_36VarlenDynamicPersistentTileSchedulerILi128ELi64ELi256ELi256ELb1ELb1ELb0ELb1ELb0ELb1EEEEEEEEEvNT_6ParamsE)
        /*0464*/ 	.word	0x00000050


	//----- nvinfo : EIATTR_MIN_STACK_SIZE
	.align		4
.L_198:
        /*0468*/ 	.byte	0x04, 0x12
        /*046a*/ 	.short	(.L_200 - .L_199)
	.align		4
.L_199:
        /*046c*/ 	.word	index@(_ZN7cutlass13device_kernelIN5flash19enable_sm80_to_sm89INS1_16FlashAttnFwdSm80INS1_25CollectiveMainloopFwdSm80ILi8ELi1ELb0EN4cute5tupleIJNS5_1CILi128EEENS7_ILi64EEENS7_ILi192EEEEEELi192ENS_6half_tEfNS_4arch4Sm80ELb1ELb0ELb1ELb0ELb1ELb0ELb1ELb1EEENS1_21CollectiveEpilogueFwdINS6_IJS8_SA_S9_EEENS6_IJNS7_ILi1EEESI_SI_EEESC_SE_Li256ELb0ELb1ELb1ELb0EEENS1_30DynamicPersistentTileSchedulerILi256ELi256ELb1ELb1ELb0EEEEEEEEEvNT_6ParamsE)
        /*0470*/ 	.word	0x00000010


	//----- nvinfo : EIATTR_MIN_STACK_SIZE
	.align		4
.L_200:
        /*0474*/ 	.byte	0x04, 0x12
        /*0476*/ 	.short	(.L_202 - .L_201)
	.align		4
.L_201:
        /*0478*/ 	.word	index@(_ZN7cutlass13device_kernelIN5flash19enable_sm80_to_sm89INS1_16FlashAttnFwdSm80INS1_25CollectiveMainloopFwdSm80ILi8ELi1ELb0EN4cute5tupleIJNS5_1CILi128EEENS7_ILi64EEENS7_ILi192EEEEEELi192ENS_6half_tEfNS_4arch4Sm80ELb1ELb0ELb1ELb1ELb1ELb0ELb1ELb1EEENS1_21CollectiveEpilogueFwdINS6_IJS8_SA_S9_EEENS6_IJNS7_ILi1EEESI_SI_EEESC_SE_Li256ELb1ELb1ELb1ELb0EEENS1_36VarlenDynamicPersistentTileSchedulerILi128ELi64ELi256ELi256ELb1ELb1ELb0ELb1ELb1ELb1EEEEEEEEEvNT_6ParamsE)
        /*047c*/ 	.word	0x00000018


	//----- nvinfo : EIATTR_MIN_STACK_SIZE
	.align		4
.L_202:
        /*0480*/ 	.byte	0x04, 0x12
        /*0482*/ 	.short	(.L_204 - .L_203)
	.align		4
.L_203:
        /*0484*/ 	.word	index@(_ZN7cutlass13device_kernelIN5flash19enable_sm80_to_sm89INS1_16FlashAttnFwdSm80INS1_25CollectiveMainloopFwdSm80ILi8ELi1ELb0EN4cute5tupleIJNS5_1CILi128EEENS7_ILi64EEENS7_ILi192EEEEEELi192ENS_6half_tEfNS_4arch4Sm80ELb1ELb0ELb1ELb1ELb1ELb1ELb1ELb1EEENS1_21CollectiveEpilogueFwdINS6_IJS8_SA_S9_EEENS6_IJNS7_ILi1EEESI_SI_EEESC_SE_Li256ELb1ELb1ELb1ELb0EEENS1_36VarlenDynamicPersistentTileSchedulerILi128ELi64ELi256ELi256ELb1ELb1ELb0ELb1ELb1ELb1EEEEEEEEEvNT_6ParamsE)
        /*0488*/ 	.word	0x00000060


	//----- nvinfo : EIATTR_MIN_STACK_SIZE
	.align		4
.L_204:
        /*048c*/ 	.byte	0x04, 0x12
        /*048e*/ 	.short	(.L_206 - .L_205)
	.align		4
.L_205:
        /*0490*/ 	.word	index@(_ZN7cutlass13device_kernelIN5flash19enable_sm80_to_sm89INS1_16FlashAttnFwdSm80INS1_25CollectiveMainloopFwdSm80ILi8ELi2ELb0EN4cute5tupleIJNS5_1CILi128EEENS7_ILi64EEENS7_ILi192EEEEEELi192ENS_6half_tEfNS_4arch4Sm80ELb0ELb0ELb1ELb0ELb1ELb0ELb1ELb1EEENS1_21CollectiveEpilogueFwdINS6_IJS8_SA_S9_EEENS6_IJNS7_ILi1EEESI_SI_EEESC_SE_Li256ELb0ELb1ELb1ELb0EEENS1_19SingleTileSchedulerILb0ELb1ELb1ELi128EEEEEEEEEvNT_6ParamsE)
        /*0494*/ 	.word	0x00000000


	//----- nvinfo : EIATTR_MIN_STACK_SIZE
	.align		4
.L_206:
        /*0498*/ 	.byte	0x04, 0x12
        /*049a*/ 	.short	(.L_208 - .L_207)
	.align		4
.L_207:
        /*049c*/ 	.word	index@(_ZN7cutlass13device_kernelIN5flash19enable_sm80_to_sm89INS1_16FlashAttnFwdSm80INS1_25CollectiveMainloopFwdSm80ILi8ELi2ELb0EN4cute5tupleIJNS5_1CILi128EEENS7_ILi64EEENS7_ILi192EEEEEELi192ENS_6half_tEfNS_4arch4Sm80ELb0ELb0ELb1ELb1ELb1ELb0ELb1ELb1EEENS1_21CollectiveEpilogueFwdINS6_IJS8_SA_S9_EEENS6_IJNS7_ILi1EEESI_SI_EEESC_SE_Li256ELb1ELb1ELb1ELb0EEENS1_36VarlenDynamicPersistentTileSchedulerILi128ELi64ELi256ELi256ELb1ELb1ELb0ELb0ELb1ELb1EEEEEEEEEvNT_6ParamsE)
        /*04a0*/ 	.word	0x00000010


	//----- nvinfo : EIATTR_MIN_STACK_SIZE
	.align		4
.L_208:
        /*04a4*/ 	.byte	0x04, 0x12
        /*04a6*/ 	.short	(.L_210 - .L_209)
	.align		4
.L_209:
        /*04a8*/ 	.word	index@(_ZN7cutlass13device_kernelIN5flash19enable_sm80_to_sm89INS1_16FlashAttnFwdSm80INS1_25CollectiveMainloopFwdSm80ILi8ELi2ELb0EN4cute5tupleIJNS5_1CILi128EEENS7_ILi64EEENS7_ILi192EEEEEELi192ENS_6half_tEfNS_4arch4Sm80ELb0ELb0ELb1ELb1ELb1ELb1ELb1ELb1EEENS1_21CollectiveEpilogueFwdINS6_IJS8_SA_S9_EEENS6_IJNS7_ILi1EEESI_SI_EEESC_SE_Li256ELb1ELb1ELb1ELb0EEENS1_36VarlenDynamicPersistentTileSchedulerILi128ELi64ELi256ELi256ELb1ELb1ELb0ELb0ELb1ELb1EEEEEEEEEvNT_6ParamsE)
        /*04ac*/ 	.word	0x00000050


	//----- nvinfo : EIATTR_MIN_STACK_SIZE
	.align		4
.L_210:
        /*04b0*/ 	.byte	0x04, 0x12
        /*04b2*/ 	.short	(.L_212 - .L_211)
	.align		4
.L_211:
        /*04b4*/ 	.word	index@(_ZN7cutlass13device_kernelIN5flash19enable_sm80_to_sm89INS1_16FlashAttnFwdSm80INS1_25CollectiveMainloopFwdSm80ILi8ELi2ELb0EN4cute5tupleIJNS5_1CILi128EEENS7_ILi64EEENS7_ILi192EEEEEELi192ENS_6half_tEfNS_4arch4Sm80ELb0ELb1ELb1ELb0ELb1ELb0ELb1ELb1EEENS1_21CollectiveEpilogueFwdINS6_IJS8_SA_S9_EEENS6_IJNS7_ILi1EEESI_SI_EEESC_SE_Li256ELb0ELb1ELb1ELb0EEENS1_19SingleTileSchedulerILb0ELb1ELb1ELi128EEEEEEEEEvNT_6ParamsE)
        /*04b8*/ 	.word	0x00000000


	//----- nvinfo : EIATTR_MIN_STACK_SIZE
	.align		4
.L_212:
        /*04bc*/ 	.byte	0x04, 0x12
        /*04be*/ 	.short	(.L_214 - .L_213)
	.align		4
.L_213:
        /*04c0*/ 	.word	index@(_ZN7cutlass13device_kernelIN5flash19enable_sm80_to_sm89INS1_16FlashAttnFwdSm80INS1_25CollectiveMainloopFwdSm80ILi8ELi2ELb0EN4cute5tupleIJNS5_1CILi128EEENS7_ILi64EEENS7_ILi192EEEEEELi192ENS_6half_tEfNS_4arch4Sm80ELb0ELb1ELb1ELb1ELb1ELb0ELb1ELb1EEENS1_21CollectiveEpilogueFwdINS6_IJS8_SA_S9_EEENS6_IJNS7_ILi1EEESI_SI_EEESC_SE_Li256ELb1ELb1ELb1ELb0EEENS1_36VarlenDynamicPersistentTileSchedulerILi128ELi64ELi256ELi256ELb1ELb1ELb0ELb1ELb0ELb1EEEEEEEEEvNT_6ParamsE)
        /*04c4*/ 	.word	0x00000010


	//----- nvinfo : EIATTR_MIN_STACK_SIZE
	.align		4
.L_214:
        /*04c8*/ 	.byte	0x04, 0x12
        /*04ca*/ 	.short	(.L_216 - .L_215)
	.align		4
.L_215:
        /*04cc*/ 	.word	index@(_ZN7cutlass13device_kernelIN5flash19enable_sm80_to_sm89INS1_16FlashAttnFwdSm80INS1_25CollectiveMainloopFwdSm80ILi8ELi2ELb0EN4cute5tupleIJNS5_1CILi128EEENS7_ILi64EEENS7_ILi192EEEEEELi192ENS_6half_tEfNS_4arch4Sm80ELb0ELb1ELb1ELb1ELb1ELb1ELb1ELb1EEENS1_21CollectiveEpilogueFwdINS6_IJS8_SA_S9_EEENS6_IJNS7_ILi1EEESI_SI_EEESC_SE_Li256ELb1ELb1ELb1ELb0EEENS1_36VarlenDynamicPersistentTileSchedulerILi128ELi64ELi256ELi256ELb1ELb1ELb0ELb1ELb0ELb1EEEEEEEEEvNT_6ParamsE)
        /*04d0*/ 	.word	0x00000038


	//----- nvinfo : EIATTR_MIN_STACK_SIZE
	.align		4
.L_216:
        /*04d4*/ 	.byte	0x04, 0x12
        /*04d6*/ 	.short	(.L_218 - .L_217)
	.align		4
.L_217:
        /*04d8*/ 	.word	index@(_ZN7cutlass13device_kernelIN5flash19enable_sm80_to_sm89INS1_16FlashAttnFwdSm80INS1_25CollectiveMainloopFwdSm80ILi8ELi2ELb0EN4cute5tupleIJNS5_1CILi128EEENS7_ILi64EEENS7_ILi192EEEEEELi192ENS_6half_tEfNS_4arch4Sm80ELb1ELb0ELb1ELb0ELb1ELb0ELb1ELb1EEENS1_21CollectiveEpilogueFwdINS6_IJS8_SA_S9_EEENS6_IJNS7_ILi1EEESI_SI_EEESC_SE_Li256ELb0ELb1ELb1ELb0EEENS1_30DynamicPersistentTileSchedulerILi256ELi256ELb1ELb1ELb0EEEEEEEEEvNT_6ParamsE)
        /*04dc*/ 	.word	0x00000010


	//----- nvinfo : EIATTR_MIN_STACK_SIZE
	.align		4
.L_218:
        /*04e0*/ 	.byte	0x04, 0x12
        /*04e2*/ 	.short	(.L_220 - .L_219)
	.align		4
.L_219:
        /*04e4*/ 	.word	index@(_ZN7cutlass13device_kernelIN5flash19enable_sm80_to_sm89INS1_16FlashAttnFwdSm80INS1_25CollectiveMainloopFwdSm80ILi8ELi2ELb0EN4cute5tupleIJNS5_1CILi128EEENS7_ILi64EEENS7_ILi192EEEEEELi192ENS_6half_tEfNS_4arch4Sm80ELb1ELb0ELb1ELb1ELb1ELb0ELb1ELb1EEENS1_21CollectiveEpilogueFwdINS6_IJS8_SA_S9_EEENS6_IJNS7_ILi1EEESI_SI_EEESC_SE_Li256ELb1ELb1ELb1ELb0EEENS1_36VarlenDynamicPersistentTileSchedulerILi128ELi64ELi256ELi256ELb1ELb1ELb0ELb1ELb1ELb1EEEEEEEEEvNT_6ParamsE)
        /*04e8*/ 	.word	0x00000020


	//----- nvinfo : EIATTR_MIN_STACK_SIZE
	.align		4
.L_220:
        /*04ec*/ 	.byte	0x04, 0x12
        /*04ee*/ 	.short	(.L_222 - .L_221)
	.align		4
.L_221:
        /*04f0*/ 	.word	index@(_ZN7cutlass13device_kernelIN5flash19enable_sm80_to_sm89INS1_16FlashAttnFwdSm80INS1_25CollectiveMainloopFwdSm80ILi8ELi2ELb0EN4cute5tupleIJNS5_1CILi128EEENS7_ILi64EEENS7_ILi192EEEEEELi192ENS_6half_tEfNS_4arch4Sm80ELb1ELb0ELb1ELb1ELb1ELb1ELb1ELb1EEENS1_21CollectiveEpilogueFwdINS6_IJS8_SA_S9_EEENS6_IJNS7_ILi1EEESI_SI_EEESC_SE_Li256ELb1ELb1ELb1ELb0EEENS1_36VarlenDynamicPersistentTileSchedulerILi128ELi64ELi256ELi256ELb1ELb1ELb0ELb1ELb1ELb1EEEEEEEEEvNT_6ParamsE)
        /*04f4*/ 	.word	0x00000070
.L_222:


//--------------------- .nv.info._ZN7cutlass13device_kernelIN5flash19enable_sm80_to_sm89INS1_16FlashAttnFwdSm80INS1_25CollectiveMainloopFwdSm80ILi8ELi1ELb0EN4cute5tupleIJNS5_1CILi128EEENS7_ILi64EEENS7_ILi192EEEEEELi192ENS_6half_tEfNS_4arch4Sm80ELb0ELb0ELb1ELb0ELb1ELb0ELb1ELb1EEENS1_21CollectiveEpilogueFwdINS6_IJS8_SA_S9_EEENS6_IJNS7_ILi1EEESI_SI_EEESC_SE_Li256ELb0ELb1ELb1ELb0EEENS1_19SingleTileSchedulerILb0ELb1ELb1ELi128EEEEEEEEEvNT_6ParamsE --------------------------
	.section	.nv.info._ZN7cutlass13device_kernelIN5flash19enable_sm80_to_sm89INS1_16FlashAttnFwdSm80INS1_25CollectiveMainloopFwdSm80ILi8ELi1ELb0EN4cute5tupleIJNS5_1CILi128EEENS7_ILi64EEENS7_ILi192EEEEEELi192ENS_6half_tEfNS_4arch4Sm80ELb0ELb0ELb1ELb0ELb1ELb0ELb1ELb1EEENS1_21CollectiveEpilogueFwdINS6_IJS8_SA_S9_EEENS6_IJNS7_ILi1EEESI_SI_EEESC_SE_Li256ELb0ELb1ELb1ELb0EEENS1_19SingleTileSchedulerILb0ELb1ELb1ELi128EEEEEEEEEvNT_6ParamsE,"",@"SHT_CUDA_INFO"
	.sectionflags	@""
	.align	4


	//----- nvinfo : EIATTR_CUDA_API_VERSION
	.align		4
        /*0000*/ 	.byte	0x04, 0x37
        /*0002*/ 	.short	(.L_224 - .L_223)
.L_223:
        /*0004*/ 	.word	0x00000082


	//----- nvinfo : EIATTR_SW2861232_WAR
	.align		4
.L_224:
        /*0008*/ 	.byte	0x01, 0x35
	.zero		2


	//----- nvinfo : EIATTR_PARAM_CBANK
	.align		4
        /*000c*/ 	.byte	0x04, 0x0a
        /*000e*/ 	.short	(.L_226 - .L_225)
	.align		4
.L_225:
        /*0010*/ 	.word	index@(.nv.constant0._ZN7cutlass13device_kernelIN5flash19enable_sm80_to_sm89INS1_16FlashAttnFwdSm80INS1_25CollectiveMainloopFwdSm80ILi8ELi1ELb0EN4cute5tupleIJNS5_1CILi128EEENS7_ILi64EEENS7_ILi192EEEEEELi192ENS_6half_tEfNS_4arch4Sm80ELb0ELb0ELb1ELb0ELb1ELb0ELb1ELb1EEENS1_21CollectiveEpilogueFwdINS6_IJS8_SA_S9_EEENS6_IJNS7_ILi1EEESI_SI_EEESC_SE_Li256ELb0ELb1ELb1ELb0EEENS1_19SingleTileSchedulerILb0ELb1ELb1ELi128EEEEEEEEEvNT_6ParamsE)
        /*0014*/ 	.short	0x0160
        /*0016*/ 	.short	0x0418


	//----- nvinfo : EIATTR_CBANK_PARAM_SIZE
	.align		4
.L_226:
        /*0018*/ 	.byte	0x03, 0x19
        /*001a*/ 	.short	0x0418


	//----- nvinfo : EIATTR_KPARAM_INFO
	.align		4
        /*001c*/ 	.byte	0x04, 0x17
        /*001e*/ 	.short	(.L_228 - .L_227)
.L_227:
        /*0020*/ 	.word	0x00000000
        /*0024*/ 	.short	0x0000
        /*0026*/ 	.short	0x0000
        /*0028*/ 	.byte	0x00, 0xf0, 0x61, 0x10


	//----- nvinfo : EIATTR_MAXREG_COUNT
	.align		4
.L_228:
        /*002c*/ 	.byte	0x03, 0x1b
        /*002e*/ 	.short	0x00ff


	//----- nvinfo : EIATTR_NUM_BARRIERS
	.align		4
        /*0030*/ 	.byte	0x02, 0x4c
        /*0032*/ 	.byte	0x02
	.zero		1


	//----- nvinfo : EIATTR_MERCURY_ISA_VERSION
	.align		4
        /*0034*/ 	.byte	0x03, 0x5f
        /*0036*/ 	.short	0x0000


	//----- nvinfo : EIATTR_COOP_GROUP_MASK_REGIDS
	.align		4
        /*0038*/ 	.byte	0x04, 0x29
        /*003a*/ 	.short	(.L_230 - .L_229)


	//   ....[0]....
.L_229:
        /*003c*/ 	.word	0xffffffff


	//   ....[1]....
        /*0040*/ 	.word	0xffffffff


	//   ....[2]....
        /*0044*/ 	.word	0xffffffff


	//   ....[3]....
        /*0048*/ 	.word	0xffffffff


	//   ....[4]....
        /*004c*/ 	.word	0xffffffff


	//   ....[5]....
        /*0050*/ 	.word	0xffffffff


	//   ....[6]....
        /*0054*/ 	.word	0xffffffff


	//   ....[7]....
        /*0058*/ 	.word	0xffffffff


	//   ....[8]....
        /*005c*/ 	.word	0xffffffff


	//   ....[9]....
        /*0060*/ 	.word	0xffffffff


	//   ....[10]....
        /*0064*/ 	.word	0xffffffff


	//   ....[11]....
        /*0068*/ 	.word	0xffffffff


	//   ....[12]....
        /*006c*/ 	.word	0xffffffff


	//   ....[13]....
        /*0070*/ 	.word	0xffffffff


	//   ....[14]....
        /*0074*/ 	.word	0xffffffff


	//   ....[15]....
        /*0078*/ 	.word	0xffffffff


	//   ....[16]....
        /*007c*/ 	.word	0xffffffff


	//   ....[17]....
        /*0080*/ 	.word	0xffffffff


	//   ....[18]....
        /*0084*/ 	.word	0xffffffff


	//   ....[19]....
        /*0088*/ 	.word	0xffffffff


	//   ....[20]....
        /*008c*/ 	.word	0xffffffff


	//   ....[21]....
        /*0090*/ 	.word	0xffffffff


	//   ....[22]....
        /*0094*/ 	.word	0xffffffff


	//   ....[23]....
        /*0098*/ 	.word	0xffffffff


	//   ....[24]....
        /*009c*/ 	.word	0xffffffff


	//   ....[25]....
        /*00a0*/ 	.word	0xffffffff


	//   ....[26]....
        /*00a4*/ 	.word	0xffffffff


	//   ....[27]....
        /*00a8*/ 	.word	0xffffffff


	//   ....[28]....
        /*00ac*/ 	.word	0xffffffff


	//   ....[29]....
        /*00b0*/ 	.word	0xffffffff


	//   ....[30]....
        /*00b4*/ 	.word	0xffffffff


	//   ....[31]....
        /*00b8*/ 	.word	0xffffffff


	//   ....[32]....
        /*00bc*/ 	.word	0xffffffff


	//   ....[33]....
        /*00c0*/ 	.word	0xffffffff


	//   ....[34]....
        /*00c4*/ 	.word	0xffffffff


	//   ....[35]....
        /*00c8*/ 	.word	0xffffffff


	//   ....[36]....
        /*00cc*/ 	.word	0xffffffff


	//   ....[37]....
        /*00d0*/ 	.word	0xffffffff


	//   ....[38]....
        /*00d4*/ 	.word	0xffffffff


	//   ....[39]....
        /*00d8*/ 	.word	0xffffffff


	//   ....[40]....
        /*00dc*/ 	.word	0xffffffff


	//   ....[41]....
        /*00e0*/ 	.word	0xffffffff


	//   ....[42]....
        /*00e4*/ 	.word	0xffffffff


	//   ....[43]....
        /*00e8*/ 	.word	0xffffffff


	//   ....[44]....
        /*00ec*/ 	.word	0xffffffff


	//   ....[45]....
        /*00f0*/ 	.word	0xffffffff


	//   ....[46]....
        /*00f4*/ 	.word	0xffffffff


	//   ....[47]....
        /*00f8*/ 	.word	0xffffffff


	//   ....[48]....
        /*00fc*/ 	.word	0xffffffff


	//----- nvinfo : EIATTR_COOP_GROUP_INSTR_OFFSETS
	.align		4
.L_230:
        /*0100*/ 	.byte	0x04, 0x28
        /*0102*/ 	.short	(.L_232 - .L_231)


	//   ....[0]....
.L_231:
        /*0104*/ 	.word	0x00000050


	//   ....[1]....
        /*0108*/ 	.word	0x00000d80


	//   ....[2]....
        /*010c*/ 	.word	0x00000de0


	//   ....[3]....
        /*0110*/ 	.word	0x00000fc0


	//   ....[4]....
        /*0114*/ 	.word	0x00000ff0


	//   ....[5]....
        /*0118*/ 	.word	0x00001110


	//   ....[6]....
        /*011c*/ 	.word	0x00001140


	//   ....[7]....
        /*0120*/ 	.word	0x00001270


	//   ....[8]....
        /*0124*/ 	.word	0x000012b0


	//   ....[9]....
        /*0128*/ 	.word	0x00001990


	//   ....[10]....
        /*012c*/ 	.word	0x000019b0


	//   ....[11]....
        /*0130*/ 	.word	0x000019e0


	//   ....[12]....
        /*0134*/ 	.word	0x00001a10


	//   ....[13]....
        /*0138*/ 	.word	0x00001a50


	//   ....[14]....
        /*013c*/ 	.word	0x00001a80


	//   ....[15]....
        /*0140*/ 	.word	0x00001a90


	//   ....[16]....
        /*0144*/ 	.word	0x00001aa0


	//   ....[17]....
        /*0148*/ 	.word	0x00002f50


	//   ....[18]....
        /*014c*/ 	.word	0x00002f80


	//   ....[19]....
        /*0150*/ 	.word	0x00002fa0


	//   ....[20]....
        /*0154*/ 	.word	0x00002fb0


	//   ....[21]....
        /*0158*/ 	.word	0x000037c0


	//   ....[22]....
        /*015c*/ 	.word	0x000037e0


	//   ....[23]....
        /*0160*/ 	.word	0x00003800


	//   ....[24]....
        /*0164*/ 	.word	0x00003820


	//   ....[25]....
        /*0168*/ 	.word	0x00004a20


	//   ....[26]....
        /*016c*/ 	.word	0x00004a30


	//   ....[27]....
        /*0170*/ 	.word	0x00004a40


	//   ....[28]....
        /*0174*/ 	.word	0x00004a50


	//   ....[29]....
        /*0178*/ 	.word	0x00004d30


	//   ....[30]....
        /*017c*/ 	.word	0x00004d50


	//   ....[31]....
        /*0180*/ 	.word	0x00004d90


	//   ....[32]....
        /*0184*/ 	.word	0x00004dd0


	//   ....[33]....
        /*0188*/ 	.word	0x00005ee0


	//   ....[34]....
        /*018c*/ 	.word	0x00005ef0


	//   ....[35]....
        /*0190*/ 	.word	0x00005f50


	//   ....[36]....
        /*0194*/ 	.word	0x00005f60


	//   ....[37]....
        /*0198*/ 	.word	0x000075a0


	//   ....[38]....
        /*019c*/ 	.word	0x000075c0


	//   ....[39]....
        /*01a0*/ 	.word	0x000075f0


	//   ....[40]....
        /*01a4*/ 	.word	0x00007610


	//   ....[41]....
        /*01a8*/ 	.word	0x00008340


	//   ....[42]....
        /*01ac*/ 	.word	0x00008370


	//   ....[43]....
        /*01b0*/ 	.word	0x000083a0


	//   ....[44]....
        /*01b4*/ 	.word	0x000083d0


	//   ....[45]....
        /*01b8*/ 	.word	0x00008440


	//   ....[46]....
        /*01bc*/ 	.word	0x000084a0


	//   ....[47]....
        /*01c0*/ 	.word	0x00008da0


	//   ....[48]....
        /*01c4*/ 	.word	0x00008db0


	//----- nvinfo : EIATTR_EXIT_INSTR_OFFSETS
	.align		4
.L_232:
        /*01c8*/ 	.byte	0x04, 0x1c
        /*01ca*/ 	.short	(.L_234 - .L_233)


	//   ....[0]....
.L_233:
        /*01cc*/ 	.word	0x000001b0


	//   ....[1]....
        /*01d0*/ 	.word	0x00008dc0


	//   ....[2]....
        /*01d4*/ 	.word	0x00009660


	//   ....[3]....
        /*01d8*/ 	.word	0x000096b0


	//   ....[4]....
        /*01dc*/ 	.word	0x000096e0


	//   ....[5]....
        /*01e0*/ 	.word	0x00009740


	//   ....[6]....
        /*01e4*/ 	.word	0x000099d0


	//----- nvinfo : EIATTR_CTAIDZ_USED
	.align		4
.L_234:
        /*01e8*/ 	.byte	0x01, 0x04
	.zero		2


	//----- nvinfo : EIATTR_MAX_THREADS
	.align		4
        /*01ec*/ 	.byte	0x04, 0x05
        /*01ee*/ 	.short	(.L_236 - .L_235)
.L_235:
        /*01f0*/ 	.word	0x00000100
        /*01f4*/ 	.word	0x00000001
        /*01f8*/ 	.word	0x00000001


	//----- nvinfo : EIATTR_CRS_STACK_SIZE
	.align		4
.L_236:
        /*01fc*/ 	.byte	0x04, 0x1e
        /*01fe*/ 	.short	(.L_238 - .L_237)
.L_237:
        /*0200*/ 	.word	0x00000000
.L_238:


//--------------------- .nv.info._ZN7cutlass13device_kernelIN5flash19enable_sm80_to_sm89INS1_16FlashAttnFwdSm80INS1_25CollectiveMainloopFwdSm80ILi8ELi1ELb0EN4cute5tupleIJNS5_1CILi128EEENS7_ILi64EEENS7_ILi192EEEEEELi192ENS_6half_tEfNS_4arch4Sm80ELb0ELb0ELb1ELb1ELb1ELb0ELb1ELb1EEENS1_21CollectiveEpilogueFwdINS6_IJS8_SA_S9_EEENS6_IJNS7_ILi1EEESI_SI_EEESC_SE_Li256ELb1ELb1ELb1ELb0EEENS1_36VarlenDynamicPersistentTileSchedulerILi128ELi64ELi256ELi256ELb1ELb1ELb0ELb0ELb1ELb1EEEEEEEEEvNT_6ParamsE --------------------------
	.section	.nv.info._ZN7cutlass13device_kernelIN5flash19enable_sm80_to_sm89INS1_16FlashAttnFwdSm80INS1_25CollectiveMainloopFwdSm80ILi8ELi1ELb0EN4cute5tupleIJNS5_1CILi128EEENS7_ILi64EEENS7_ILi192EEEEEELi192ENS_6half_tEfNS_4arch4Sm80ELb0ELb0ELb1ELb1ELb1ELb0ELb1ELb1EEENS1_21CollectiveEpilogueFwdINS6_IJS8_SA_S9_EEENS6_IJNS7_ILi1EEESI_SI_EEESC_SE_Li256ELb1ELb1ELb1ELb0EEENS1_36VarlenDynamicPersistentTileSchedulerILi128ELi64ELi256ELi256ELb1ELb1ELb0ELb0ELb1ELb1EEEEEEEEEvNT_6ParamsE,"",@"SHT_CUDA_INFO"
	.sectionflags	@""
	.align	4


	//----- nvinfo : EIATTR_CUDA_API_VERSION
	.align		4
        /*0000*/ 	.byte	0x04, 0x37
        /*0002*/ 	.short	(.L_240 - .L_239)
.L_239:
        /*0004*/ 	.word	0x00000082


	//----- nvinfo : EIATTR_SW2861232_WAR
	.align		4
.L_240:
        /*0008*/ 	.byte	0x01, 0x35
	.zero		2


	//----- nvinfo : EIATTR_PARAM_CBANK
	.align		4
        /*000c*/ 	.byte	0x04, 0x0a
        /*000e*/ 	.short	(.L_242 - .L_241)
	.align		4
.L_241:
        /*0010*/ 	.word	index@(.nv.constant0._ZN7cutlass13device_kernelIN5flash19enable_sm80_to_sm89INS1_16FlashAttnFwdSm80INS1_25CollectiveMainloopFwdSm80ILi8ELi1ELb0EN4cute5tupleIJNS5_1CILi128EEENS7_ILi64EEENS7_ILi192EEEEEELi192ENS_6half_tEfNS_4arch4Sm80ELb0ELb0ELb1ELb1ELb1ELb0ELb1ELb1EEENS1_21CollectiveEpilogueFwdINS6_IJS8_SA_S9_EEENS6_IJNS7_ILi1EEESI_SI_EEESC_SE_Li256ELb1ELb1ELb1ELb0EEENS1_36VarlenDynamicPersistentTileSchedulerILi128ELi64ELi256ELi256ELb1ELb1ELb0ELb0ELb1ELb1EEEEEEEEEvNT_6ParamsE)
        /*0014*/ 	.short	0x0160
        /*0016*/ 	.short	0x0438


	//----- nvinfo : EIATTR_CBANK_PARAM_SIZE
	.align		4
.L_242:
        /*0018*/ 	.byte	0x03, 0x19
        /*001a*/ 	.short	0x0438


	//----- nvinfo : EIATTR_KPARAM_INFO
	.align		4
        /*001c*/ 	.byte	0x04, 0x17
        /*001e*/ 	.short	(.L_244 - .L_243)
.L_243:
        /*0020*/ 	.word	0x00000000
        /*0024*/ 	.short	0x0000
        /*0026*/ 	.short	0x0000
        /*0028*/ 	.byte	0x00, 0xf0, 0xe1, 0x10


	//----- nvinfo : EIATTR_MAXREG_COUNT
	.align		4
.L_244:
        /*002c*/ 	.byte	0x03, 0x1b
        /*002e*/ 	.short	0x00ff


	//----- nvinfo : EIATTR_NUM_BARRIERS
	.align		4
        /*0030*/ 	.byte	0x02, 0x4c
        /*0032*/ 	.byte	0x06
	.zero		1


	//----- nvinfo : EIATTR_ANNOTATIONS
	.align		4
        /*0034*/ 	.byte	0x04, 0x55
        /*0036*/ 	.short	(.L_246 - .L_245)


	//   ....[0]....
.L_245:
        /*0038*/ 	.word	0x00000001
        /*003c*/ 	.byte	0x70, 0x00, 0x00, 0x00, 0x01, 0x00, 0x00, 0x00, 0xe0, 0x0f, 0x00, 0x00, 0x01, 0x00, 0x00, 0x00
        /*004c*/ 	.byte	0x60, 0x10, 0x00, 0x00, 0x01, 0x00, 0x00, 0x00, 0xa0, 0x12, 0x00, 0x00, 0x01, 0x00, 0x00, 0x00
        /*005c*/ 	.byte	0xc0, 0x93, 0x00, 0x00, 0x01, 0x00, 0x00, 0x00, 0x30, 0x9b, 0x00, 0x00, 0x01, 0x00, 0x00, 0x00
        /*006c*/ 	.byte	0x70, 0x9b, 0x00, 0x00, 0x01, 0x00, 0x00, 0x00, 0x60, 0xc6, 0x00, 0x00


	//----- nvinfo : EIATTR_MERCURY_ISA_VERSION
	.align		4
.L_246:
        /*0078*/ 	.byte	0x03, 0x5f
        /*007a*/ 	.short	0x0000


	//----- nvinfo : EIATTR_INT_WARP_WIDE_INSTR_OFFSETS
	.align		4
        /*007c*/ 	.byte	0x04, 0x31
        /*007e*/ 	.short	(.L_248 - .L_247)


	//   ....[0]....
.L_247:
        /*0080*/ 	.word	0x000092a0


	//   ....[1]....
        /*0084*/ 	.word	0x00009320


	//----- nvinfo : EIATTR_COOP_GROUP_MASK_REGIDS
	.align		4
.L_248:
        /*0088*/ 	.byte	0x04, 0x29
        /*008a*/ 	.short	(.L_250 - .L_249)


	//   ....[0]....
.L_249:
        /*008c*/ 	.word	0xffffffff


	//   ....[1]....
        /*0090*/ 	.word	0xffffffff


	//   ....[2]....
        /*0094*/ 	.word	0xffffffff


	//   ....[3]....
        /*0098*/ 	.word	0xffffffff


	//   ....[4]....
        /*009c*/ 	.word	0xffffffff


	//   ....[5]....
        /*00a0*/ 	.word	0xffffffff


	//   ....[6]....
        /*00a4*/ 	.word	0xffffffff


	//   ....[7]....
        /*00a8*/ 	.word	0xffffffff


	//   ....[8]....
        /*00ac*/ 	.word	0xffffffff


	//   ....[9]....
        /*00b0*/ 	.word	0xffffffff


	//   ....[10]....
        /*00b4*/ 	.word	0xffffffff


	//   ....[11]....
        /*00b8*/ 	.word	0xffffffff


	//   ....[12]....
        /*00bc*/ 	.word	0xffffffff


	//   ....[13]....
        /*00c0*/ 	.word	0xffffffff


	//   ....[14]....
        /*00c4*/ 	.word	0xffffffff


	//   ....[15]....
        /*00c8*/ 	.word	0xffffffff


	//   ....[16]....
        /*00cc*/ 	.word	0xffffffff


	//   ....[17]....
        /*00d0*/ 	.word	0xffffffff


	//   ....[18]....
        /*00d4*/ 	.word	0xffffffff


	//   ....[19]....
        /*00d8*/ 	.word	0xffffffff


	//   ....[20]....
        /*00dc*/ 	.word	0xffffffff


	//   ....[21]....
        /*00e0*/ 	.word	0xffffffff


	//   ....[22]....
        /*00e4*/ 	.word	0xffffffff


	//   ....[23]....
        /*00e8*/ 	.word	0xffffffff


	//   ....[24]....
        /*00ec*/ 	.word	0xffffffff


	//   ....[25]....
        /*00f0*/ 	.word	0xffffffff


	//   ....[26]....
        /*00f4*/ 	.word	0xffffffff


	//   ....[27]....
        /*00f8*/ 	.word	0xffffffff


	//   ....[28]....
        /*00fc*/ 	.word	0xffffffff


	//   ....[29]....
        /*0100*/ 	.word	0xffffffff


	//   ....[30]....
        /*0104*/ 	.word	0xffffffff


	//   ....[31]....
        /*0108*/ 	.word	0xffffffff


	//   ....[32]....
        /*010c*/ 	.word	0xffffffff


	//   ....[33]....
        /*0110*/ 	.word	0xffffffff


	//   ....[34]....
        /*0114*/ 	.word	0xffffffff


	//   ....[35]....
        /*0118*/ 	.word	0xffffffff


	//   ....[36]....
        /*011c*/ 	.word	0xffffffff


	//   ....[37]....
        /*0120*/ 	.word	0xffffffff


	//   ....[38]....
        /*0124*/ 	.word	0xffffffff


	//   ....[39]....
        /*0128*/ 	.word	0xffffffff


	//   ....[40]....
        /*012c*/ 	.word	0xffffffff


	//   ....[41]....
        /*0130*/ 	.word	0xffffffff


	//   ....[42]....
        /*0134*/ 	.word	0xffffffff


	//   ....[43]....
        /*0138*/ 	.word	0xffffffff


	//   ....[44]....
        /*013c*/ 	.word	0xffffffff


	//   ....[45]....
        /*0140*/ 	.word	0xffffffff


	//   ....[46]....
        /*0144*/ 	.word	0xffffffff


	//   ....[47]....
        /*0148*/ 	.word	0xffffffff


	//   ....[48]....
        /*014c*/ 	.word	0xffffffff


	//   ....[49]....
        /*0150*/ 	.word	0xffffffff


	//   ....[50]....
        /*0154*/ 	.word	0xffffffff


	//   ....[51]....
        /*0158*/ 	.word	0xffffffff


	//   ....[52]....
        /*015c*/ 	.word	0xffffffff


	//   ....[53]....
        /*0160*/ 	.word	0xffffffff


	//   ....[54]....
        /*0164*/ 	.word	0xffffffff


	//   ....[55]....
        /*0168*/ 	.word	0xffffffff


	//   ....[56]....
        /*016c*/ 	.word	0xffffffff


	//   ....[57]....
        /*0170*/ 	.word	0xffffffff


	//   ....[58]....
        /*0174*/ 	.word	0xffffffff


	//   ....[59]....
        /*0178*/ 	.word	0xffffffff


	//   ....[60]....
        /*017c*/ 	.word	0xffffffff


	//   ....[61]....
        /*0180*/ 	.word	0xffffffff


	//   ....[62]....
        /*0184*/ 	.word	0xffffffff


	//   ....[63]....
        /*0188*/ 	.word	0xffffffff


	//   ....[64]....
        /*018c*/ 	.word	0xffffffff


	//   ....[65]....
        /*0190*/ 	.word	0xffffffff


	//   ....[66]....
        /*0194*/ 	.word	0xffffffff


	//   ....[67]....
        /*0198*/ 	.word	0xffffffff


	//   ....[68]....
        /*019c*/ 	.word	0xffffffff


	//   ....[69]....
        /*01a0*/ 	.word	0xffffffff


	//   ....[70]....
        /*01a4*/ 	.word	0xffffffff


	//   ....[71]....
        /*01a8*/ 	.word	0xffffffff


	//   ....[72]....
        /*01ac*/ 	.word	0xffffffff


	//   ....[73]....
        /*01b0*/ 	.word	0xffffffff


	//   ....[74]....
        /*01b4*/ 	.word	0xffffffff


	//   ....[75]....
        /*01b8*/ 	.word	0xffffffff


	//   ....[76]....
        /*01bc*/ 	.word	0xffffffff


	//   ....[77]....
        /*01c0*/ 	.word	0xffffffff


	//   ....[78]....
        /*01c4*/ 	.word	0xffffffff


	//   ....[79]....
        /*01c8*/ 	.word	0xffffffff


	//   ....[80]....
        /*01cc*/ 	.word	0xffffffff


	//   ....[81]....
        /*01d0*/ 	.word	0xffffffff


	//   ....[82]....
        /*01d4*/ 	.word	0xffffffff


	//   ....[83]....
        /*01d8*/ 	.word	0xffffffff


	//   ....[84]....
        /*01dc*/ 	.word	0xffffffff


	//   ....[85]....
        /*01e0*/ 	.word	0xffffffff


	//   ....[86]....
        /*01e4*/ 	.word	0xffffffff


	//   ....[87]....
        /*01e8*/ 	.word	0xffffffff


	//   ....[88]....
        /*01ec*/ 	.word	0xffffffff


	//   ....[89]....
        /*01f0*/ 	.word	0xffffffff


	//   ....[90]....
        /*01f4*/ 	.word	0xffffffff


	//   ....[91]....
        /*01f8*/ 	.word	0xffffffff


	//   ....[92]....
        /*01fc*/ 	.word	0xffffffff


	//   ....[93]....
        /*0200*/ 	.word	0xffffffff


	//   ....[94]....
        /*0204*/ 	.word	0xffffffff


	//   ....[95]....
        /*0208*/ 	.word	0xffffffff


	//   ....[96]....
        /*020c*/ 	.word	0xffffffff


	//   ....[97]....
        /*0210*/ 	.word	0xffffffff


	//   ....[98]....
        /*0214*/ 	.word	0xffffffff


	//   ....[99]....
        /*0218*/ 	.word	0xffffffff


	//   ....[100]....
        /*021c*/ 	.word	0xffffffff


	//   ....[101]....
        /*0220*/ 	.word	0xffffffff


	//   ....[102]....
        /*0224*/ 	.word	0xffffffff


	//   ....[103]....
        /*0228*/ 	.word	0xffffffff


	//   ....[104]....
        /*022c*/ 	.word	0xffffffff


	//   ....[105]....
        /*0230*/ 	.word	0xffffffff


	//   ....[106]....
        /*0234*/ 	.word	0xffffffff


	//   ....[107]....
        /*0238*/ 	.word	0xffffffff


	//   ....[108]....
        /*023c*/ 	.word	0xffffffff


	//   ....[109]....
        /*0240*/ 	.word	0xffffffff


	//   ....[110]....
        /*0244*/ 	.word	0xffffffff


	//   ....[111]....
        /*0248*/ 	.word	0xffffffff


	//   ....[112]....
        /*024c*/ 	.word	0xffffffff


	//   ....[113]....
        /*0250*/ 	.word	0xffffffff


	//   ....[114]....
        /*0254*/ 	.word	0xffffffff


	//   ....[115]....
        /*0258*/ 	.word	0xffffffff


	//   ....[116]....
        /*025c*/ 	.word	0xffffffff


	//   ....[117]....
        /*0260*/ 	.word	0xffffffff


	//   ....[118]....
        /*0264*/ 	.word	0xffffffff


	//   ....[119]....
        /*0268*/ 	.word	0xffffffff


	//   ....[120]....
        /*026c*/ 	.word	0xffffffff


	//   ....[121]....
        /*0270*/ 	.word	0xffffffff


	//   ....[122]....
        /*0274*/ 	.word	0xffffffff


	//   ....[123]....
        /*0278*/ 	.word	0xffffffff


	//   ....[124]....
        /*027c*/ 	.word	0xffffffff


	//   ....[125]....
        /*0280*/ 	.word	0xffffffff


	//   ....[126]....
        /*0284*/ 	.word	0xffffffff


	//   ....[127]....
        /*0288*/ 	.word	0xffffffff


	//   ....[128]....
        /*028c*/ 	.word	0xffffffff


	//   ....[129]....
        /*0290*/ 	.word	0xffffffff


	//   ....[130]....
        /*0294*/ 	.word	0xffffffff


	//   ....[131]....
        /*0298*/ 	.word	0xffffffff


	//   ....[132]....
        /*029c*/ 	.word	0xffffffff


	//   ....[133]....
        /*02a0*/ 	.word	0xffffffff


	//   ....[134]....
        /*02a4*/ 	.word	0xffffffff


	//   ....[135]....
        /*02a8*/ 	.word	0xffffffff


	//   ....[136]....
        /*02ac*/ 	.word	0xffffffff


	//   ....[137]....
        /*02b0*/ 	.word	0xffffffff


	//   ....[138]....
        /*02b4*/ 	.word	0xffffffff


	//   ....[139]....
        /*02b8*/ 	.word	0xffffffff


	//   ....[140]....
        /*02bc*/ 	.word	0xffffffff


	//   ....[141]....
        /*02c0*/ 	.word	0xffffffff


	//   ....[142]....
        /*02c4*/ 	.word	0xffffffff


	//   ....[143]....
        /*02c8*/ 	.word	0xffffffff


	//   ....[144]....
        /*02cc*/ 	.word	0xffffffff


	//   ....[145]....
        /*02d0*/ 	.word	0xffffffff


	//   ....[146]....
        /*02d4*/ 	.word	0xffffffff


	//   ....[147]....
        /*02d8*/ 	.word	0xffffffff


	//   ....[148]....
        /*02dc*/ 	.word	0xffffffff


	//   ....[149]....
        /*02e0*/ 	.word	0xffffffff


	//   ....[150]....
        /*02e4*/ 	.word	0xffffffff


	//   ....[151]....
        /*02e8*/ 	.word	0xffffffff


	//   ....[152]....
        /*02ec*/ 	.word	0xffffffff


	//   ....[153]....
        /*02f0*/ 	.word	0xffffffff


	//   ....[154]....
        /*02f4*/ 	.word	0xffffffff


	//   ....[155]....
        /*02f8*/ 	.word	0xffffffff


	//   ....[156]....
        /*02fc*/ 	.word	0xffffffff


	//   ....[157]....
        /*0300*/ 	.word	0xffffffff


	//   ....[158]....
        /*0304*/ 	.word	0xffffffff


	//   ....[159]....
        /*0308*/ 	.word	0xffffffff


	//   ....[160]....
        /*030c*/ 	.word	0xffffffff


	//   ....[161]....
        /*0310*/ 	.word	0xffffffff


	//   ....[162]....
        /*0314*/ 	.word	0xffffffff


	//   ....[163]....
        /*0318*/ 	.word	0xffffffff


	//   ....[164]....
        /*031c*/ 	.word	0xffffffff


	//   ....[165]....
        /*0320*/ 	.word	0xffffffff


	//   ....[166]....
        /*0324*/ 	.word	0xffffffff


	//   ....[167]....
        /*0328*/ 	.word	0xffffffff


	//   ....[168]....
        /*032c*/ 	.word	0xffffffff


	//   ....[169]....
        /*0330*/ 	.word	0xffffffff


	//   ....[170]....
        /*0334*/ 	.word	0xffffffff


	//   ....[171]....
        /*0338*/ 	.word	0xffffffff


	//   ....[172]....
        /*033c*/ 	.word	0xffffffff


	//   ....[173]....
        /*0340*/ 	.word	0xffffffff


	//   ....[174]....
        /*0344*/ 	.word	0xffffffff


	//   ....[175]....
        /*0348*/ 	.word	0xffffffff


	//----- nvinfo : EIATTR_COOP_GROUP_INSTR_OFFSETS
	.align		4
.L_250:
        /*034c*/ 	.byte	0x04, 0x28
        /*034e*/ 	.short	(.L_252 - .L_251)


	//   ....[0]....
.L_251:
        /*0350*/ 	.word	0x00000050


	//   ....[1]....
        /*0354*/ 	.word	0x000001e0


	//   ....[2]....
        /*0358*/ 	.word	0x00000210


	//   ....[3]....
        /*035c*/ 	.word	0x00000240


	//   ....[4]....
        /*0360*/ 	.word	0x00000270


	//   ....[5]....
        /*0364*/ 	.word	0x000002a0


	//   ....[6]....
        /*0368*/ 	.word	0x000002d0


	//   ....[7]....
        /*036c*/ 	.word	0x00000440


	//   ....[8]....
        /*0370*/ 	.word	0x00000480


	//   ....[9]....
        /*0374*/ 	.word	0x000004b0


	//   ....[10]....
        /*0378*/ 	.word	0x000004e0


	//   ....[11]....
        /*037c*/ 	.word	0x00000510


	//   ....[12]....
        /*0380*/ 	.word	0x00000540


	//   ....[13]....
        /*0384*/ 	.word	0x000005d0


	//   ....[14]....
        /*0388*/ 	.word	0x00000600


	//   ....[15]....
        /*038c*/ 	.word	0x00000620


	//   ....[16]....
        /*0390*/ 	.word	0x00000680


	//   ....[17]....
        /*0394*/ 	.word	0x00002170


	//   ....[18]....
        /*0398*/ 	.word	0x00002190


	//   ....[19]....
        /*039c*/ 	.word	0x00002300


	//   ....[20]....
        /*03a0*/ 	.word	0x00002310


	//   ....[21]....
        /*03a4*/ 	.word	0x00002470


	//   ....[22]....
        /*03a8*/ 	.word	0x00002490


	//   ....[23]....
        /*03ac*/ 	.word	0x000025f0


	//   ....[24]....
        /*03b0*/ 	.word	0x00002600


	//   ....[25]....
        /*03b4*/ 	.word	0x00002af0


	//   ....[26]....
        /*03b8*/ 	.word	0x00002b00


	//   ....[27]....
        /*03bc*/ 	.word	0x00002b20


	//   ....[28]....
        /*03c0*/ 	.word	0x00002b40


	//   ....[29]....
        /*03c4*/ 	.word	0x00002c30


	//   ....[30]....
        /*03c8*/ 	.word	0x00002c40


	//   ....[31]....
        /*03cc*/ 	.word	0x00002c50


	//   ....[32]....
        /*03d0*/ 	.word	0x00002c60


	//   ....[33]....
        /*03d4*/ 	.word	0x00003fc0


	//   ....[34]....
        /*03d8*/ 	.word	0x00003fe0


	//   ....[35]....
        /*03dc*/ 	.word	0x00004030


	//   ....[36]....
        /*03e0*/ 	.word	0x000040b0


	//   ....[37]....
        /*03e4*/ 	.word	0x00004750


	//   ....[38]....
        /*03e8*/ 	.word	0x00004760


	//   ....[39]....
        /*03ec*/ 	.word	0x00004790


	//   ....[40]....
        /*03f0*/ 	.word	0x000047a0


	//   ....[41]....
        /*03f4*/ 	.word	0x00005c70


	//   ....[42]....
        /*03f8*/ 	.word	0x00005c80


	//   ....[43]....
        /*03fc*/ 	.word	0x00005cb0


	//   ....[44]....
        /*0400*/ 	.word	0x00005cc0


	//   ....[45]....
        /*0404*/ 	.word	0x00006e80


	//   ....[46]....
        /*0408*/ 	.word	0x00006ea0


	//   ....[47]....
        /*040c*/ 	.word	0x00006f70


	//   ....[48]....
        /*0410*/ 	.word	0x00006f90


	//   ....[49]....
        /*0414*/ 	.word	0x000072e0


	//   ....[50]....
        /*0418*/ 	.word	0x000072f0


	//   ....[51]....
        /*041c*/ 	.word	0x00007320


	//   ....[52]....
        /*0420*/ 	.word	0x00007330


	//   ....[53]....
        /*0424*/ 	.word	0x00008a80


	//   ....[54]....
        /*0428*/ 	.word	0x00008ab0


	//   ....[55]....
        /*042c*/ 	.word	0x00008ac0


	//   ....[56]....
        /*0430*/ 	.word	0x00008af0


	//   ....[57]....
        /*0434*/ 	.word	0x00009ea0


	//   ....[58]....
        /*0438*/ 	.word	0x00009eb0


	//   ....[59]....
        /*043c*/ 	.word	0x00009ec0


	//   ....[60]....
        /*0440*/ 	.word	0x00009ed0


	//   ....[61]....
        /*0444*/ 	.word	0x0000a240


	//   ....[62]....
        /*0448*/ 	.word	0x0000a260


	//   ....[63]....
        /*044c*/ 	.word	0x0000a3c0


	//   ....[64]....
        /*0450*/ 	.word	0x0000a3d0


	//   ....[65]....
        /*0454*/ 	.word	0x0000a530


	//   ....[66]....
        /*0458*/ 	.word	0x0000a550


	//   ....[67]....
        /*045c*/ 	.word	0x0000a6b0


	//   ....[68]....
        /*0460*/ 	.word	0x0000a6c0


	//   ....[69]....
        /*0464*/ 	.word	0x0000aa00


	//   ....[70]....
        /*0468*/ 	.word	0x0000aa20


	//   ....[71]....
        /*046c*/ 	.word	0x0000b1f0


	//   ....[72]....
        /*0470*/ 	.word	0x0000b200


	//   ....[73]....
        /*0474*/ 	.word	0x0000c090


	//   ....[74]....
        /*0478*/ 	.word	0x0000c0b0


	//   ....[75]....
        /*047c*/ 	.word	0x0000c220


	//   ....[76]....
        /*0480*/ 	.word	0x0000c230


	//   ....[77]....
        /*0484*/ 	.word	0x0000c390


	//   ....[78]....
        /*0488*/ 	.word	0x0000c3b0


	//   ....[79]....
        /*048c*/ 	.word	0x0000c510


	//   ....[80]....
        /*0490*/ 	.word	0x0000c520


	//   ....[81]....
        /*0494*/ 	.word	0x0000c720


	//   ....[82]....
        /*0498*/ 	.word	0x0000c740


	//   ....[83]....
        /*049c*/ 	.word	0x0000c860


	//   ....[84]....
        /*04a0*/ 	.word	0x0000c8a0


	//   ....[85]....
        /*04a4*/ 	.word	0x0000c8d0


	//   ....[86]....
        /*04a8*/ 	.word	0x0000c900


	//   ....[87]....
        /*04ac*/ 	.word	0x0000c930


	//   ....[88]....
        /*04b0*/ 	.word	0x0000c960


	//   ....[89]....
        /*04b4*/ 	.word	0x0000cab0


	//   ....[90]....
        /*04b8*/ 	.word	0x0000caf0


	//   ....[91]....
        /*04bc*/ 	.word	0x0000cb20


	//   ....[92]....
        /*04c0*/ 	.word	0x0000cb50


	//   ....[93]....
        /*04c4*/ 	.word	0x0000cb80


	//   ....[94]....
        /*04c8*/ 	.word	0x0000cbb0


	//   ....[95]....
        /*04cc*/ 	.word	0x0000cc40


	//   ....[96]....
        /*04d0*/ 	.word	0x0000cc70


	//   ....[97]....
        /*04d4*/ 	.word	0x0000cc80


	//   ....[98]....
        /*04d8*/ 	.word	0x0000cce0


	//   ....[99]....
        /*04dc*/ 	.word	0x0000d210


	//   ....[100]....
        /*04e0*/ 	.word	0x0000d270


	//   ....[101]....
        /*04e4*/ 	.word	0x0000d2c0


	//   ....[102]....
        /*04e8*/ 	.word	0x0000d310


	//   ....[103]....
        /*04ec*/ 	.word	0x0000d360


	//   ....[104]....
        /*04f0*/ 	.word	0x0000d3d0


	//   ....[105]....
        /*04f4*/ 	.word	0x0000d420


	//   ....[106]....
        /*04f8*/ 	.word	0x0000d480


	//   ....[107]....
        /*04fc*/ 	.word	0x0000d4f0


	//   ....[108]....
        /*0500*/ 	.word	0x0000d550


	//   ....[109]....
        /*0504*/ 	.word	0x0000d5c0


	//   ....[110]....
        /*0508*/ 	.word	0x0000d630


	//   ....[111]....
        /*050c*/ 	.word	0x0000d6a0


	//   ....[112]....
        /*0510*/ 	.word	0x0000d700


	//   ....[113]....
        /*0514*/ 	.word	0x0000d770


	//   ....[114]....
        /*0518*/ 	.word	0x0000d7e0


	//   ....[115]....
        /*051c*/ 	.word	0x0000d850


	//   ....[116]....
        /*0520*/ 	.word	0x0000d8b0


	//   ....[117]....
        /*0524*/ 	.word	0x0000d920


	//   ....[118]....
        /*0528*/ 	.word	0x0000d990


	//   ....[119]....
        /*052c*/ 	.word	0x0000dad0


	//   ....[120]....
        /*0530*/ 	.word	0x0000db30


	//   ....[121]....
        /*0534*/ 	.word	0x0000db80


	//   ....[122]....
        /*0538*/ 	.word	0x0000dbc0


	//   ....[123]....
        /*053c*/ 	.word	0x0000dc10


	//   ....[124]....
        /*0540*/ 	.word	0x0000dc60


	//   ....[125]....
        /*0544*/ 	.word	0x0000dcd0


	//   ....[126]....
        /*0548*/ 	.word	0x0000dd40


	//   ....[127]....
        /*054c*/ 	.word	0x0000ddb0


	//   ....[128]....
        /*0550*/ 	.word	0x0000def0


	//   ....[129]....
        /*0554*/ 	.word	0x0000df50


	//   ....[130]....
        /*0558*/ 	.word	0x0000dfa0


	//   ....[131]....
        /*055c*/ 	.word	0x0000dfe0


	//   ....[132]....
        /*0560*/ 	.word	0x0000e030


	//   ....[133]....
        /*0564*/ 	.word	0x0000e070


	//   ....[134]....
        /*0568*/ 	.word	0x0000e0c0


	//   ....[135]....
        /*056c*/ 	.word	0x0000e110


	//   ....[136]....
        /*0570*/ 	.word	0x0000e160


	//   ....[137]....
        /*0574*/ 	.word	0x0000e1a0


	//   ....[138]....
        /*0578*/ 	.word	0x0000e210


	//   ....[139]....
        /*057c*/ 	.word	0x0000e280


	//   ....[140]....
        /*0580*/ 	.word	0x0000e2f0


	//   ....[141]....
        /*0584*/ 	.word	0x0000e350


	//   ....[142]....
        /*0588*/ 	.word	0x0000e3c0


	//   ....[143]....
        /*058c*/ 	.word	0x0000e430


	//   ....[144]....
        /*0590*/ 	.word	0x0000e4a0


	//   ....[145]....
        /*0594*/ 	.word	0x0000e500


	//   ....[146]....
        /*0598*/ 	.word	0x0000e570


	//   ....[147]....
        /*059c*/ 	.word	0x0000e5e0


	//   ....[148]....
        /*05a0*/ 	.word	0x0000e650


	//   ....[149]....
        /*05a4*/ 	.word	0x0000e6b0


	//   ....[150]....
        /*05a8*/ 	.word	0x0000e720


	//   ....[151]....
        /*05ac*/ 	.word	0x0000e790


	//   ....[152]....
        /*05b0*/ 	.word	0x0000e800


	//   ....[153]....
        /*05b4*/ 	.word	0x0000e860


	//   ....[154]....
        /*05b8*/ 	.word	0x0000e8d0


	//   ....[155]....
        /*05bc*/ 	.word	0x0000e940


	//   ....[156]....
        /*05c0*/ 	.word	0x0000e9b0


	//   ....[157]....
        /*05c4*/ 	.word	0x0000ea10


	//   ....[158]....
        /*05c8*/ 	.word	0x0000ea80


	//   ....[159]....
        /*05cc*/ 	.word	0x0000eaf0


	//   ....[160]....
        /*05d0*/ 	.word	0x0000eb40


	//   ....[161]....
        /*05d4*/ 	.word	0x0000eb80


	//   ....[162]....
        /*05d8*/ 	.word	0x0000ebd0


	//   ....[163]....
        /*05dc*/ 	.word	0x0000ec20


	//   ....[164]....
        /*05e0*/ 	.word	0x0000ec70


	//   ....[165]....
        /*05e4*/ 	.word	0x0000ece0


	//   ....[166]....
        /*05e8*/ 	.word	0x0000ed30


	//   ....[167]....
        /*05ec*/ 	.word	0x0000ed80


	//   ....[168]....
        /*05f0*/ 	.word	0x0000edd0


	//   ....[169]....
        /*05f4*/ 	.word	0x0000ee20


	//   ....[170]....
        /*05f8*/ 	.word	0x0000ee70


	//   ....[171]....
        /*05fc*/ 	.word	0x0000eee0


	//   ....[172]....
        /*0600*/ 	.word	0x0000ef30


	//   ....[173]....
        /*0604*/ 	.word	0x0000ef90


	//   ....[174]....
        /*0608*/ 	.word	0x0000eff0


	//   ....[175]....
        /*060c*/ 	.word	0x0000f060


	//----- nvinfo : EIATTR_EXIT_INSTR_OFFSETS
	.align		4
.L_252:
        /*0610*/ 	.byte	0x04, 0x1c
        /*0612*/ 	.short	(.L_254 - .L_253)


	//   ....[0]....
.L_253:
        /*0614*/ 	.word	0x00000b40


	//   ....[1]....
        /*0618*/ 	.word	0x0000d1d0


	//----- nvinfo : EIATTR_MAX_THREADS
	.align		4
.L_254:
        /*061c*/ 	.byte	0x04, 0x05
        /*061e*/ 	.short	(.L_256 - .L_255)
.L_255:
        /*0620*/ 	.word	0x00000100
        /*0624*/ 	.word	0x00000001
        /*0628*/ 	.word	0x00000001


	//----- nvinfo : EIATTR_CRS_STACK_SIZE
	.align		4
.L_256:
        /*062c*/ 	.byte	0x04, 0x1e
        /*062e*/ 	.short	(.L_258 - .L_257)
.L_257:
        /*0630*/ 	.word	0x00000000
.L_258:


//--------------------- .nv.info._ZN7cutlass13device_kernelIN5flash19enable_sm80_to_sm89INS1_16FlashAttnFwdSm80INS1_25CollectiveMainloopFwdSm80ILi8ELi1ELb0EN4cute5tupleIJNS5_1CILi128EEENS7_ILi64EEENS7_ILi192EEEEEELi192ENS_6half_tEfNS_4arch4Sm80ELb0ELb0ELb1ELb1ELb1ELb1ELb1ELb1EEENS1_21CollectiveEpilogueFwdINS6_IJS8_SA_S9_EEENS6_IJNS7_ILi1EEESI_SI_EEESC_SE_Li256ELb1ELb1ELb1ELb0EEENS1_36VarlenDynamicPersistentTileSchedulerILi128ELi64ELi256ELi256ELb1ELb1ELb0ELb0ELb1ELb1EEEEEEEEEvNT_6ParamsE --------------------------
	.section	.nv.info._ZN7cutlass13device_kernelIN5flash19enable_sm80_to_sm89INS1_16FlashAttnFwdSm80INS1_25CollectiveMainloopFwdSm80ILi8ELi1ELb0EN4cute5tupleIJNS5_1CILi128EEENS7_ILi64EEENS7_ILi192EEEEEELi192ENS_6half_tEfNS_4arch4Sm80ELb0ELb0ELb1ELb1ELb1ELb1ELb1ELb1EEENS1_21CollectiveEpilogueFwdINS6_IJS8_SA_S9_EEENS6_IJNS7_ILi1EEESI_SI_EEESC_SE_Li256ELb1ELb1ELb1ELb0EEENS1_36VarlenDynamicPersistentTileSchedulerILi128ELi64ELi256ELi256ELb1ELb1ELb0ELb0ELb1ELb1EEEEEEEEEvNT_6ParamsE,"",@"SHT_CUDA_INFO"
	.sectionflags	@""
	.align	4


	//----- nvinfo : EIATTR_CUDA_API_VERSION
	.align		4
        /*0000*/ 	.byte	0x04, 0x37
        /*0002*/ 	.short	(.L_260 - .L_259)
.L_259:
        /*0004*/ 	.word	0x00000082


	//----- nvinfo : EIATTR_SW2861232_WAR
	.align		4
.L_260:
        /*0008*/ 	.byte	0x01, 0x35
	.zero		2


	//----- nvinfo : EIATTR_PARAM_CBANK
	.align		4
        /*000c*/ 	.byte	0x04, 0x0a
        /*000e*/ 	.short	(.L_262 - .L_261)
	.align		4
.L_261:
        /*0010*/ 	.word	index@(.nv.constant0._ZN7cutlass13device_kernelIN5flash19enable_sm80_to_sm89INS1_16FlashAttnFwdSm80INS1_25CollectiveMainloopFwdSm80ILi8ELi1ELb0EN4cute5tupleIJNS5_1CILi128EEENS7_ILi64EEENS7_ILi192EEEEEELi192ENS_6half_tEfNS_4arch4Sm80ELb0ELb0ELb1ELb1ELb1ELb1ELb1ELb1EEENS1_21CollectiveEpilogueFwdINS6_IJS8_SA_S9_EEENS6_IJNS7_ILi1EEESI_SI_EEESC_SE_Li256ELb1ELb1ELb1ELb0EEENS1_36VarlenDynamicPersistentTileSchedulerILi128ELi64ELi256ELi256ELb1ELb1ELb0ELb0ELb1ELb1EEEEEEEEEvNT_6ParamsE)
        /*0014*/ 	.short	0x0160
        /*0016*/ 	.short	0x0438


	//----- nvinfo : EIATTR_CBANK_PARAM_SIZE
	.align		4
.L_262:
        /*0018*/ 	.byte	0x03, 0x19
        /*001a*/ 	.short	0x0438


	//----- nvinfo : EIATTR_KPARAM_INFO
	.align		4
        /*001c*/ 	.byte	0x04, 0x17
        /*001e*/ 	.short	(.L_264 - .L_263)
.L_263:
        /*0020*/ 	.word	0x00000000
        /*0024*/ 	.short	0x0000
        /*0026*/ 	.short	0x0000
        /*0028*/ 	.byte	0x00, 0xf0, 0xe1, 0x10


	//----- nvinfo : EIATTR_MAXREG_COUNT
	.align		4
.L_264:
        /*002c*/ 	.byte	0x03, 0x1b
        /*002e*/ 	.short	0x00ff


	//----- nvinfo : EIATTR_NUM_BARRIERS
	.align		4
        /*0030*/ 	.byte	0x02, 0x4c
        /*0032*/ 	.byte	0x06
	.zero		1


	//----- nvinfo : EIATTR_ANNOTATIONS
	.align		4
        /*0034*/ 	.byte	0x04, 0x55
        /*0036*/ 	.short	(.L_266 - .L_265)


	//   ....[0]....
.L_265:
        /*0038*/ 	.word	0x00000001
        /*003c*/ 	.byte	0x40, 0x10, 0x00, 0x00, 0x01, 0x00, 0x00, 0x00, 0x00, 0x12, 0x00, 0x00, 0x01, 0x00, 0x00, 0x00
        /* <DEDUP_REMOVED lines=21> */
        /*019c*/ 	.byte	0x00, 0x4d, 0x01, 0x00, 0x01, 0x00, 0x00, 0x00, 0x90, 0x4e, 0x01, 0x00


	//----- nvinfo : EIATTR_MERCURY_ISA_VERSION
	.align		4
.L_266:
        /*01a8*/ 	.byte	0x03, 0x5f
        /*01aa*/ 	.short	0x0000


	//----- nvinfo : EIATTR_INT_WARP_WIDE_INSTR_OFFSETS
	.align		4
        /*01ac*/ 	.byte	0x04, 0x31
        /*01ae*/ 	.short	(.L_268 - .L_267)


	//   ....[0]....
.L_267:
        /*01b0*/ 	.word	0x00014440


	//   ....[1]....
        /*01b4*/ 	.word	0x000144c0


	//----- nvinfo : EIATTR_COOP_GROUP_MASK_REGIDS
	.align		4
.L_268:
        /*01b8*/ 	.byte	0x04, 0x29
        /*01ba*/ 	.short	(.L_270 - .L_269)


	//   ....[0]....
.L_269:
        /*01bc*/ 	.word	0xffffffff


	//   ....[1]....
        /*01c0*/ 	.word	0xffffffff


	//   ....[2]....
        /*01c4*/ 	.word	0xffffffff


	//   ....[3]....
        /*01c8*/ 	.word	0xffffffff


	//   ....[4]....
        /*01cc*/ 	.word	0xffffffff


	//   ....[5]....
        /*01d0*/ 	.word	0xffffffff


	//   ....[6]....
        /*01d4*/ 	.word	0xffffffff


	//   ....[7]....
        /*01d8*/ 	.word	0xffffffff


	//   ....[8]....
        /*01dc*/ 	.word	0xffffffff


	//   ....[9]....
        /*01e0*/ 	.word	0xffffffff


	//   ....[10]....
        /*01e4*/ 	.word	0xffffffff


	//   ....[11]....
        /*01e8*/ 	.word	0xffffffff


	//   ....[12]....
        /*01ec*/ 	.word	0xffffffff


	//   ....[13]....
        /*01f0*/ 	.word	0xffffffff


	//   ....[14]....
        /*01f4*/ 	.word	0xffffffff


	//   ....[15]....
        /*01f8*/ 	.word	0xffffffff


	//   ....[16]....
        /*01fc*/ 	.word	0xffffffff


	//   ....[17]....
        /*0200*/ 	.word	0xffffffff


	//   ....[18]....
        /*0204*/ 	.word	0xffffffff


	//   ....[19]....
        /*0208*/ 	.word	0xffffffff


	//   ....[20]....
        /*020c*/ 	.word	0xffffffff


	//   ....[21]....
        /*0210*/ 	.word	0xffffffff


	//   ....[22]....
        /*0214*/ 	.word	0xffffffff


	//   ....[23]....
        /*0218*/ 	.word	0xffffffff


	//   ....[24]....
        /*021c*/ 	.word	0xffffffff


	//   ....[25]....
        /*0220*/ 	.word	0xffffffff


	//   ....[26]....
        /*0224*/ 	.word	0xffffffff


	//   ....[27]....
        /*0228*/ 	.word	0xffffffff


	//   ....[28]....
        /*022c*/ 	.word	0xffffffff


	//   ....[29]....
        /*0230*/ 	.word	0xffffffff


	//   ....[30]....
        /*0234*/ 	.word	0xffffffff


	//   ....[31]....
        /*0238*/ 	.word	0xffffffff


	//   ....[32]....
        /*023c*/ 	.word	0xffffffff


	//   ....[33]....
        /*0240*/ 	.word	0xffffffff


	//   ....[34]....
        /*0244*/ 	.word	0xffffffff


	//   ....[35]....
        /*0248*/ 	.word	0xffffffff


	//   ....[36]....
        /*024c*/ 	.word	0xffffffff


	//   ....[37]....
        /*0250*/ 	.word	0xffffffff


	//   ....[38]....
        /*0254*/ 	.word	0xffffffff


	//   ....[39]....
        /*0258*/ 	.word	0xffffffff


	//   ....[40]....
        /*025c*/ 	.word	0xffffffff


	//   ....[41]....
        /*0260*/ 	.word	0xffffffff


	//   ....[42]....
        /*0264*/ 	.word	0xffffffff


	//   ....[43]....
        /*0268*/ 	.word	0xffffffff


	//   ....[44]....
        /*026c*/ 	.word	0xffffffff


	//   ....[45]....
        /*0270*/ 	.word	0xffffffff


	//   ....[46]....
        /*0274*/ 	.word	0xffffffff


	//   ....[47]....
        /*0278*/ 	.word	0xffffffff


	//   ....[48]....
        /*027c*/ 	.word	0xffffffff


	//   ....[49]....
        /*0280*/ 	.word	0xffffffff


	//   ....[50]....
        /*0284*/ 	.word	0xffffffff


	//   ....[51]....
        /*0288*/ 	.word	0xffffffff


	//   ....[52]....
        /*028c*/ 	.word	0xffffffff


	//   ....[53]....
        /*0290*/ 	.word	0xffffffff


	//   ....[54]....
        /*0294*/ 	.word	0xffffffff


	//   ....[55]....
        /*0298*/ 	.word	0xffffffff


	//   ....[56]....
        /*029c*/ 	.word	0xffffffff


	//   ....[57]....
        /*02a0*/ 	.word	0xffffffff


	//   ....[58]....
        /*02a4*/ 	.word	0xffffffff


	//   ....[59]....
        /*02a8*/ 	.word	0xffffffff


	//   ....[60]....
        /*02ac*/ 	.word	0xffffffff


	//   ....[61]....
        /*02b0*/ 	.word	0xffffffff


	//   ....[62]....
        /*02b4*/ 	.word	0xffffffff


	//   ....[63]....
        /*02b8*/ 	.word	0xffffffff


	//   ....[64]....
        /*02bc*/ 	.word	0xffffffff


	//   ....[65]....
        /*02c0*/ 	.word	0xffffffff


	//   ....[66]....
        /*02c4*/ 	.word	0xffffffff


	//   ....[67]....
        /*02c8*/ 	.word	0xffffffff


	//   ....[68]....
        /*02cc*/ 	.word	0xffffffff


	//   ....[69]....
        /*02d0*/ 	.word	0xffffffff


	//   ....[70]....
        /*02d4*/ 	.word	0xffffffff


	//   ....[71]....
        /*02d8*/ 	.word	0xffffffff


	//   ....[72]....
        /*02dc*/ 	.word	0xffffffff


	//   ....[73]....
        /*02e0*/ 	.word	0xffffffff


	//   ....[74]....
        /*02e4*/ 	.word	0xffffffff


	//   ....[75]....
        /*02e8*/ 	.word	0xffffffff


	//   ....[76]....
        /*02ec*/ 	.word	0xffffffff


	//   ....[77]....
        /*02f0*/ 	.word	0xffffffff


	//   ....[78]....
        /*02f4*/ 	.word	0xffffffff


	//   ....[79]....
        /*02f8*/ 	.word	0xffffffff


	//   ....[80]....
        /*02fc*/ 	.word	0xffffffff


	//   ....[81]....
        /*0300*/ 	.word	0xffffffff


	//   ....[82]....
        /*0304*/ 	.word	0xffffffff


	//   ....[83]....
        /*0308*/ 	.word	0xffffffff


	//   ....[84]....
        /*030c*/ 	.word	0xffffffff


	//   ....[85]....
        /*0310*/ 	.word	0xffffffff


	//   ....[86]....
        /*0314*/ 	.word	0xffffffff


	//   ....[87]....
        /*0318*/ 	.word	0xffffffff


	//   ....[88]....
        /*031c*/ 	.word	0xffffffff


	//   ....[89]....
        /*0320*/ 	.word	0xffffffff


	//   ....[90]....
        /*0324*/ 	.word	0xffffffff


	//   ....[91]....
        /*0328*/ 	.word	0xffffffff


	//   ....[92]....
        /*032c*/ 	.word	0xffffffff


	//   ....[93]....
        /*0330*/ 	.word	0xffffffff


	//   ....[94]....
        /*0334*/ 	.word	0xffffffff


	//   ....[95]....
        /*0338*/ 	.word	0xffffffff


	//   ....[96]....
        /*033c*/ 	.word	0xffffffff


	//   ....[97]....
        /*0340*/ 	.word	0xffffffff


	//   ....[98]....
        /*0344*/ 	.word	0xffffffff


	//   ....[99]....
        /*0348*/ 	.word	0xffffffff


	//   ....[100]....
        /*034c*/ 	.word	0xffffffff


	//   ....[101]....
        /*0350*/ 	.word	0xffffffff


	//   ....[102]....
        /*0354*/ 	.word	0xffffffff


	//   ....[103]....
        /*0358*/ 	.word	0xffffffff


	//   ....[104]....
        /*035c*/ 	.word	0xffffffff


	//   ....[105]....
        /*0360*/ 	.word	0xffffffff


	//   ....[106]....
        /*0364*/ 	.word	0xffffffff


	//   ....[107]....
        /*0368*/ 	.word	0xffffffff


	//   ....[108]....
        /*036c*/ 	.word	0xffffffff


	//   ....[109]....
        /*0370*/ 	.word	0xffffffff


	//   ....[110]....
        /*0374*/ 	.word	0xffffffff


	//   ....[111]....
        /*0378*/ 	.word	0xffffffff


	//   ....[112]....
        /*037c*/ 	.word	0xffffffff


	//   ....[113]....
        /*0380*/ 	.word	0xffffffff


	//   ....[114]....
        /*0384*/ 	.word	0xffffffff


	//   ....[115]....
        /*0388*/ 	.word	0xffffffff


	//   ....[116]....
        /*038c*/ 	.word	0xffffffff


	//   ....[117]....
        /*0390*/ 	.word	0xffffffff


	//   ....[118]....
        /*0394*/ 	.word	0xffffffff


	//   ....[119]....
        /*0398*/ 	.word	0xffffffff


	//   ....[120]....
        /*039c*/ 	.word	0xffffffff


	//   ....[121]....
        /*03a0*/ 	.word	0xffffffff


	//   ....[122]....
        /*03a4*/ 	.word	0xffffffff


	//   ....[123]....
        /*03a8*/ 	.word	0xffffffff


	//   ....[124]....
        /*03ac*/ 	.word	0xffffffff


	//   ....[125]....
        /*03b0*/ 	.word	0xffffffff


	//   ....[126]....
        /*03b4*/ 	.word	0xffffffff


	//   ....[127]....
        /*03b8*/ 	.word	0xffffffff


	//   ....[128]....
        /*03bc*/ 	.word	0xffffffff


	//   ....[129]....
        /*03c0*/ 	.word	0xffffffff


	//   ....[130]....
        /*03c4*/ 	.word	0xffffffff


	//   ....[131]....
        /*03c8*/ 	.word	0xffffffff


	//   ....[132]....
        /*03cc*/ 	.word	0xffffffff


	//   ....[133]....
        /*03d0*/ 	.word	0xffffffff


	//   ....[134]....
        /*03d4*/ 	.word	0xffffffff


	//   ....[135]....
        /*03d8*/ 	.word	0xffffffff


	//   ....[136]....
        /*03dc*/ 	.word	0xffffffff


	//   ....[137]....
        /*03e0*/ 	.word	0xffffffff


	//   ....[138]....
        /*03e4*/ 	.word	0xffffffff


	//   ....[139]....
        /*03e8*/ 	.word	0xffffffff


	//   ....[140]....
        /*03ec*/ 	.word	0xffffffff


	//   ....[141]....
        /*03f0*/ 	.word	0xffffffff


	//   ....[142]....
        /*03f4*/ 	.word	0xffffffff


	//   ....[143]....
        /*03f8*/ 	.word	0xffffffff


	//   ....[144]....
        /*03fc*/ 	.word	0xffffffff


	//   ....[145]....
        /*0400*/ 	.word	0xffffffff


	//   ....[146]....
        /*0404*/ 	.word	0xffffffff


	//   ....[147]....
        /*0408*/ 	.word	0xffffffff


	//   ....[148]....
        /*040c*/ 	.word	0xffffffff


	//   ....[149]....
        /*0410*/ 	.word	0xffffffff


	//   ....[150]....
        /*0414*/ 	.word	0xffffffff


	//   ....[151]....
        /*0418*/ 	.word	0xffffffff


	//   ....[152]....
        /*041c*/ 	.word	0xffffffff


	//   ....[153]....
        /*0420*/ 	.word	0xffffffff


	//   ....[154]....
        /*0424*/ 	.word	0xffffffff


	//   ....[155]....
        /*0428*/ 	.word	0xffffffff


	//   ....[156]....
        /*042c*/ 	.word	0xffffffff


	//   ....[157]....
        /*0430*/ 	.word	0xffffffff


	//   ....[158]....
        /*0434*/ 	.word	0xffffffff


	//   ....[159]....
        /*0438*/ 	.word	0xffffffff


	//   ....[160]....
        /*043c*/ 	.word	0xffffffff


	//   ....[161]....
        /*0440*/ 	.word	0xffffffff


	//   ....[162]....
        /*0444*/ 	.word	0xffffffff


	//   ....[163]....
        /*0448*/ 	.word	0xffffffff


	//   ....[164]....
        /*044c*/ 	.word	0xffffffff


	//   ....[165]....
        /*0450*/ 	.word	0xffffffff


	//   ....[166]....
        /*0454*/ 	.word	0xffffffff


	//   ....[167]....
        /*0458*/ 	.word	0xffffffff


	//   ....[168]....
        /*045c*/ 	.word	0xffffffff


	//   ....[169]....
        /*0460*/ 	.word	0xffffffff


	//   ....[170]....
        /*0464*/ 	.word	0xffffffff


	//   ....[171]....
        /*0468*/ 	.word	0xffffffff


	//   ....[172]....
        /*046c*/ 	.word	0xffffffff


	//   ....[173]....
        /*0470*/ 	.word	0xffffffff


	//   ....[174]....
        /*0474*/ 	.word	0xffffffff


	//   ....[175]....
        /*0478*/ 	.word	0xffffffff


	//   ....[176]....
        /*047c*/ 	.word	0xffffffff


	//   ....[177]....
        /*0480*/ 	.word	0xffffffff


	//   ....[178]....
        /*0484*/ 	.word	0xffffffff


	//   ....[179]....
        /*0488*/ 	.word	0xffffffff


	//   ....[180]....
        /*048c*/ 	.word	0xffffffff


	//   ....[181]....
        /*0490*/ 	.word	0xffffffff


	//   ....[182]....
        /*0494*/ 	.word	0xffffffff


	//   ....[183]....
        /*0498*/ 	.word	0xffffffff


	//   ....[184]....
        /*049c*/ 	.word	0xffffffff


	//   ....[185]....
        /*04a0*/ 	.word	0xffffffff


	//   ....[186]....
        /*04a4*/ 	.word	0xffffffff


	//   ....[187]....
        /*04a8*/ 	.word	0xffffffff


	//   ....[188]....
        /*04ac*/ 	.word	0xffffffff


	//   ....[189]....
        /*04b0*/ 	.word	0xffffffff


	//   ....[190]....
        /*04b4*/ 	.word	0xffffffff


	//   ....[191]....
        /*04b8*/ 	.word	0xffffffff


	//----- nvinfo : EIATTR_COOP_GROUP_INSTR_OFFSETS
	.align		4
.L_270:
        /*04bc*/ 	.byte	0x04, 0x28
        /*04be*/ 	.short	(.L_272 - .L_271)


	//   ....[0]....
.L_271:
        /*04c0*/ 	.word	0x00000050


	//   ....[1]....
        /*04c4*/ 	.word	0x000001e0


	//   ....[2]....
        /*04c8*/ 	.word	0x00000210


	//   ....[3]....
        /*04cc*/ 	.word	0x00000240


	//   ....[4]....
        /*04d0*/ 	.word	0x00000270


	//   ....[5]....
        /*04d4*/ 	.word	0x000002a0


	//   ....[6]....
        /*04d8*/ 	.word	0x000002d0


	//   ....[7]....
        /*04dc*/ 	.word	0x00000440


	//   ....[8]....
        /*04e0*/ 	.word	0x00000480


	//   ....[9]....
        /*04e4*/ 	.word	0x000004b0


	//   ....[10]....
        /*04e8*/ 	.word	0x000004e0


	//   ....[11]....
        /*04ec*/ 	.word	0x00000510


	//   ....[12]....
        /*04f0*/ 	.word	0x00000540


	//   ....[13]....
        /*04f4*/ 	.word	0x000005d0


	//   ....[14]....
        /*04f8*/ 	.word	0x00000600


	//   ....[15]....
        /*04fc*/ 	.word	0x00000620


	//   ....[16]....
        /*0500*/ 	.word	0x00000680


	//   ....[17]....
        /*0504*/ 	.word	0x00003710


	//   ....[18]....
        /*0508*/ 	.word	0x00003720


	//   ....[19]....
        /*050c*/ 	.word	0x000052c0


	//   ....[20]....
        /*0510*/ 	.word	0x000052d0


	//   ....[21]....
        /*0514*/ 	.word	0x00006c60


	//   ....[22]....
        /*0518*/ 	.word	0x00006c80


	//   ....[23]....
        /*051c*/ 	.word	0x000071d0


	//   ....[24]....
        /*0520*/ 	.word	0x000071f0


	//   ....[25]....
        /*0524*/ 	.word	0x00007e60


	//   ....[26]....
        /*0528*/ 	.word	0x00007e80


	//   ....[27]....
        /*052c*/ 	.word	0x00007fb0


	//   ....[28]....
        /*0530*/ 	.word	0x00007fc0


	//   ....[29]....
        /*0534*/ 	.word	0x000080f0


	//   ....[30]....
        /*0538*/ 	.word	0x00008110


	//   ....[31]....
        /*053c*/ 	.word	0x00008240


	//   ....[32]....
        /*0540*/ 	.word	0x00008250


	//   ....[33]....
        /*0544*/ 	.word	0x00008660


	//   ....[34]....
        /*0548*/ 	.word	0x00008670


	//   ....[35]....
        /*054c*/ 	.word	0x00008680


	//   ....[36]....
        /*0550*/ 	.word	0x00008690


	//   ....[37]....
        /*0554*/ 	.word	0x00008940


	//   ....[38]....
        /*0558*/ 	.word	0x00008980


	//   ....[39]....
        /*055c*/ 	.word	0x000089c0


	//   ....[40]....
        /*0560*/ 	.word	0x00008a00


	//   ....[41]....
        /*0564*/ 	.word	0x0000b3a0


	//   ....[42]....
        /*0568*/ 	.word	0x0000b3e0


	//   ....[43]....
        /*056c*/ 	.word	0x0000b420


	//   ....[44]....
        /*0570*/ 	.word	0x0000b460


	//   ....[45]....
        /*0574*/ 	.word	0x0000e100


	//   ....[46]....
        /*0578*/ 	.word	0x0000e110


	//   ....[47]....
        /*057c*/ 	.word	0x0000e120


	//   ....[48]....
        /*0580*/ 	.word	0x0000e130


	//   ....[49]....
        /*0584*/ 	.word	0x0000f2e0


	//   ....[50]....
        /*0588*/ 	.word	0x0000f300


	//   ....[51]....
        /*058c*/ 	.word	0x0000f360


	//   ....[52]....
        /*0590*/ 	.word	0x0000f3c0


	//   ....[53]....
        /*0594*/ 	.word	0x0000fa80


	//   ....[54]....
        /*0598*/ 	.word	0x0000fa90


	//   ....[55]....
        /*059c*/ 	.word	0x0000fac0


	//   ....[56]....
        /*05a0*/ 	.word	0x0000fad0


	//   ....[57]....
        /*05a4*/ 	.word	0x00010e50


	//   ....[58]....
        /*05a8*/ 	.word	0x00010e60


	//   ....[59]....
        /*05ac*/ 	.word	0x00010ea0


	//   ....[60]....
        /*05b0*/ 	.word	0x00010eb0


	//   ....[61]....
        /*05b4*/ 	.word	0x00012040


	//   ....[62]....
        /*05b8*/ 	.word	0x00012060


	//   ....[63]....
        /*05bc*/ 	.word	0x00012130


	//   ....[64]....
        /*05c0*/ 	.word	0x00012150


	//   ....[65]....
        /*05c4*/ 	.word	0x00012490


	//   ....[66]....
        /*05c8*/ 	.word	0x000124b0


	//   ....[67]....
        /*05cc*/ 	.word	0x000124d0


	//   ....[68]....
        /*05d0*/ 	.word	0x000124f0


	//   ....[69]....
        /*05d4*/ 	.word	0x00013c30


	//   ....[70]....
        /*05d8*/ 	.word	0x00013c60


	//   ....[71]....
        /*05dc*/ 	.word	0x00013c80


	//   ....[72]....
        /*05e0*/ 	.word	0x00013ca0


	//   ....[73]....
        /*05e4*/ 	.word	0x00015060


	//   ....[74]....
        /*05e8*/ 	.word	0x00015080


	//   ....[75]....
        /*05ec*/ 	.word	0x000150a0


	//   ....[76]....
        /*05f0*/ 	.word	0x000150c0


	//   ....[77]....
        /*05f4*/ 	.word	0x00015430


	//   ....[78]....
        /*05f8*/ 	.word	0x00015450


	//   ....[79]....
        /*05fc*/ 	.word	0x00015570


	//   ....[80]....
        /*0600*/ 	.word	0x00015580


	//   ....[81]....
        /*0604*/ 	.word	0x000156b0


	//   ....[82]....
        /*0608*/ 	.word	0x000156d0


	//   ....[83]....
        /*060c*/ 	.word	0x00015800


	//   ....[84]....
        /*0610*/ 	.word	0x00015810


	//   ....[85]....
        /*0614*/ 	.word	0x00015b40


	//   ....[86]....
        /*0618*/ 	.word	0x00015b60


	//   ....[87]....
        /*061c*/ 	.word	0x000165f0


	//   ....[88]....
        /*0620*/ 	.word	0x00016600


	//   ....[89]....
        /*0624*/ 	.word	0x00017840


	//   ....[90]....
        /*0628*/ 	.word	0x00017860


	//   ....[91]....
        /*062c*/ 	.word	0x00017990


	//   ....[92]....
        /*0630*/ 	.word	0x000179a0


	//   ....[93]....
        /*0634*/ 	.word	0x00017ad0


	//   ....[94]....
        /*0638*/ 	.word	0x00017af0


	//   ....[95]....
        /*063c*/ 	.word	0x00017c20


	//   ....[96]....
        /*0640*/ 	.word	0x00017c30


	//   ....[97]....
        /*0644*/ 	.word	0x00017df0


	//   ....[98]....
        /*0648*/ 	.word	0x00017e10


	//   ....[99]....
        /*064c*/ 	.word	0x00017f30


	//   ....[100]....
        /*0650*/ 	.word	0x00017f70


	//   ....[101]....
        /*0654*/ 	.word	0x00017fa0


	//   ....[102]....
        /*0658*/ 	.word	0x00017fd0


	//   ....[103]....
        /*065c*/ 	.word	0x00018000


	//   ....[104]....
        /*0660*/ 	.word	0x00018030


	//   ....[105]....
        /*0664*/ 	.word	0x00018190


	//   ....[106]....
        /*0668*/ 	.word	0x000181d0


	//   ....[107]....
        /*066c*/ 	.word	0x00018200


	//   ....[108]....
        /*0670*/ 	.word	0x00018230


	//   ....[109]....
        /*0674*/ 	.word	0x00018260


	//   ....[110]....
        /*0678*/ 	.word	0x00018290


	//   ....[111]....
        /*067c*/ 	.word	0x00018320


	//   ....[112]....
        /*0680*/ 	.word	0x00018350


	//   ....[113]....
        /*0684*/ 	.word	0x00018360


	//   ....[114]....
        /*0688*/ 	.word	0x000183c0


	//   ....[115]....
        /*068c*/ 	.word	0x000188f0


	//   ....[116]....
        /*0690*/ 	.word	0x00018950


	//   ....[117]....
        /*0694*/ 	.word	0x000189a0


	//   ....[118]....
        /*0698*/ 	.word	0x000189f0


	//   ....[119]....
        /*069c*/ 	.word	0x00018a40


	//   ....[120]....
        /*06a0*/ 	.word	0x00018ab0


	//   ....[121]....
        /*06a4*/ 	.word	0x00018af0


	//   ....[122]....
        /*06a8*/ 	.word	0x00018b60


	//   ....[123]....
        /*06ac*/ 	.word	0x00018bd0


	//   ....[124]....
        /*06b0*/ 	.word	0x00018c30


	//   ....[125]....
        /*06b4*/ 	.word	0x00018ca0


	//   ....[126]....
        /*06b8*/ 	.word	0x00018d10


	//   ....[127]....
        /*06bc*/ 	.word	0x00018d70


	//   ....[128]....
        /*06c0*/ 	.word	0x00018dd0


	//   ....[129]....
        /*06c4*/ 	.word	0x00018e30


	//   ....[130]....
        /*06c8*/ 	.word	0x00018ea0


	//   ....[131]....
        /*06cc*/ 	.word	0x00018f00


	//   ....[132]....
        /*06d0*/ 	.word	0x00018f60


	//   ....[133]....
        /*06d4*/ 	.word	0x00018fc0


	//   ....[134]....
        /*06d8*/ 	.word	0x00019030


	//   ....[135]....
        /*06dc*/ 	.word	0x00019180


	//   ....[136]....
        /*06e0*/ 	.word	0x000191e0


	//   ....[137]....
        /*06e4*/ 	.word	0x00019220


	//   ....[138]....
        /*06e8*/ 	.word	0x00019260


	//   ....[139]....
        /*06ec*/ 	.word	0x000192b0


	//   ....[140]....
        /*06f0*/ 	.word	0x000192f0


	//   ....[141]....
        /*06f4*/ 	.word	0x00019360


	//   ....[142]....
        /*06f8*/ 	.word	0x000193c0


	//   ....[143]....
        /*06fc*/ 	.word	0x00019430


	//   ....[144]....
        /*0700*/ 	.word	0x00019570


	//   ....[145]....
        /*0704*/ 	.word	0x000195d0


	//   ....[146]....
        /*0708*/ 	.word	0x00019610


	//   ....[147]....
        /*070c*/ 	.word	0x00019650


	//   ....[148]....
        /*0710*/ 	.word	0x000196a0


	//   ....[149]....
        /*0714*/ 	.word	0x000196e0


	//   ....[150]....
        /*0718*/ 	.word	0x00019730


	//   ....[151]....
        /*071c*/ 	.word	0x00019780


	//   ....[152]....
        /*0720*/ 	.word	0x000197d0


	//   ....[153]....
        /*0724*/ 	.word	0x00019810


	//   ....[154]....
        /*0728*/ 	.word	0x00019880


	//   ....[155]....
        /*072c*/ 	.word	0x000198f0


	//   ....[156]....
        /*0730*/ 	.word	0x00019950


	//   ....[157]....
        /*0734*/ 	.word	0x000199b0


	//   ....[158]....
        /*0738*/ 	.word	0x00019a10


	//   ....[159]....
        /*073c*/ 	.word	0x00019a80


	//   ....[160]....
        /*0740*/ 	.word	0x00019ae0


	//   ....[161]....
        /*0744*/ 	.word	0x00019b40


	//   ....[162]....
        /*0748*/ 	.word	0x00019ba0


	//   ....[163]....
        /*074c*/ 	.word	0x00019c10


	//   ....[164]....
        /*0750*/ 	.word	0x00019c70


	//   ....[165]....
        /*0754*/ 	.word	0x00019cd0


	//   ....[166]....
        /*0758*/ 	.word	0x00019d30


	//   ....[167]....
        /*075c*/ 	.word	0x00019da0


	//   ....[168]....
        /*0760*/ 	.word	0x00019e00


	//   ....[169]....
        /*0764*/ 	.word	0x00019e60


	//   ....[170]....
        /*0768*/ 	.word	0x00019ec0


	//   ....[171]....
        /*076c*/ 	.word	0x00019f30


	//   ....[172]....
        /*0770*/ 	.word	0x00019f90


	//   ....[173]....
        /*0774*/ 	.word	0x00019ff0


	//   ....[174]....
        /*0778*/ 	.word	0x0001a050


	//   ....[175]....
        /*077c*/ 	.word	0x0001a0c0


	//   ....[176]....
        /*0780*/ 	.word	0x0001a110


	//   ....[177]....
        /*0784*/ 	.word	0x0001a150


	//   ....[178]....
        /*0788*/ 	.word	0x0001a1a0


	//   ....[179]....
        /*078c*/ 	.word	0x0001a1f0


	//   ....[180]....
        /*0790*/ 	.word	0x0001a240


	//   ....[181]....
        /*0794*/ 	.word	0x0001a2b0


	//   ....[182]....
        /*0798*/ 	.word	0x0001a2f0


	//   ....[183]....
        /*079c*/ 	.word	0x0001a340


	//   ....[184]....
        /*07a0*/ 	.word	0x0001a390


	//   ....[185]....
        /*07a4*/ 	.word	0x0001a3e0


	//   ....[186]....
        /*07a8*/ 	.word	0x0001a430


	//   ....[187]....
        /*07ac*/ 	.word	0x0001a4a0


	//   ....[188]....
        /*07b0*/ 	.word	0x0001a4e0


	//   ....[189]....
        /*07b4*/ 	.word	0x0001a550


	//   ....[190]....
        /*07b8*/ 	.word	0x0001a5b0


	//   ....[191]....
        /*07bc*/ 	.word	0x0001a610


	//----- nvinfo : EIATTR_EXIT_INSTR_OFFSETS
	.align		4
.L_272:
        /*07c0*/ 	.byte	0x04, 0x1c
        /*07c2*/ 	.short	(.L_274 - .L_273)


	//   ....[0]....
.L_273:
        /*07c4*/ 	.word	0x00000b40


	//   ....[1]....
        /*07c8*/ 	.word	0x000188b0


	//----- nvinfo : EIATTR_MAX_THREADS
	.align		4
.L_274:
        /*07cc*/ 	.byte	0x04, 0x05
        /*07ce*/ 	.short	(.L_276 - .L_275)
.L_275:
        /*07d0*/ 	.word	0x00000100
        /*07d4*/ 	.word	0x00000001
        /*07d8*/ 	.word	0x00000001


	//----- nvinfo : EIATTR_CRS_STACK_SIZE
	.align		4
.L_276:
        /*07dc*/ 	.byte	0x04, 0x1e
        /*07de*/ 	.short	(.L_278 - .L_277)
.L_277:
        /*07e0*/ 	.word	0x00000000
.L_278:


//--------------------- .nv.info._ZN7cutlass13device_kernelIN5flash19enable_sm80_to_sm89INS1_16FlashAttnFwdSm80INS1_25CollectiveMainloopFwdSm80ILi8ELi1ELb0EN4cute5tupleIJNS5_1CILi128EEENS7_ILi64EEENS7_ILi192EEEEEELi192ENS_6half_tEfNS_4arch4Sm80ELb0ELb1ELb1ELb0ELb1ELb0ELb1ELb1EEENS1_21CollectiveEpilogueFwdINS6_IJS8_SA_S9_EEENS6_IJNS7_ILi1EEESI_SI_EEESC_SE_Li256ELb0ELb1ELb1ELb0EEENS1_19SingleTileSchedulerILb0ELb1ELb1ELi128EEEEEEEEEvNT_6ParamsE --------------------------
	.section	.nv.info._ZN7cutlass13device_kernelIN5flash19enable_sm80_to_sm89INS1_16FlashAttnFwdSm80INS1_25CollectiveMainloopFwdSm80ILi8ELi1ELb0EN4cute5tupleIJNS5_1CILi128EEENS7_ILi64EEENS7_ILi192EEEEEELi192ENS_6half_tEfNS_4arch4Sm80ELb0ELb1ELb1ELb0ELb1ELb0ELb1ELb1EEENS1_21CollectiveEpilogueFwdINS6_IJS8_SA_S9_EEENS6_IJNS7_ILi1EEESI_SI_EEESC_SE_Li256ELb0ELb1ELb1ELb0EEENS1_19SingleTileSchedulerILb0ELb1ELb1ELi128EEEEEEEEEvNT_6ParamsE,"",@"SHT_CUDA_INFO"
	.sectionflags	@""
	.align	4


	//----- nvinfo : EIATTR_CUDA_API_VERSION
	.align		4
        /*0000*/ 	.byte	0x04, 0x37
        /*0002*/ 	.short	(.L_280 - .L_279)
.L_279:
        /*0004*/ 	.word	0x00000082


	//----- nvinfo : EIATTR_SW2861232_WAR
	.align		4
.L_280:
        /*0008*/ 	.byte	0x01, 0x35
	.zero		2


	//----- nvinfo : EIATTR_PARAM_CBANK
	.align		4
        /*000c*/ 	.byte	0x04, 0x0a
        /*000e*/ 	.short	(.L_282 - .L_281)
	.align		4
.L_281:
        /*0010*/ 	.word	index@(.nv.constant0._ZN7cutlass13device_kernelIN5flash19enable_sm80_to_sm89INS1_16FlashAttnFwdSm80INS1_25CollectiveMainloopFwdSm80ILi8ELi1ELb0EN4cute5tupleIJNS5_1CILi128EEENS7_ILi64EEENS7_ILi192EEEEEELi192ENS_6half_tEfNS_4arch4Sm80ELb0ELb1ELb1ELb0ELb1ELb0ELb1ELb1EEENS1_21CollectiveEpilogueFwdINS6_IJS8_SA_S9_EEENS6_IJNS7_ILi1EEESI_SI_EEESC_SE_Li256ELb0ELb1ELb1ELb0EEENS1_19SingleTileSchedulerILb0ELb1ELb1ELi128EEEEEEEEEvNT_6ParamsE)
        /*0014*/ 	.short	0x0160
        /*0016*/ 	.short	0x0418


	//----- nvinfo : EIATTR_CBANK_PARAM_SIZE
	.align		4
.L_282:
        /*0018*/ 	.byte	0x03, 0x19
        /*001a*/ 	.short	0x0418


	//----- nvinfo : EIATTR_KPARAM_INFO
	.align		4
        /*001c*/ 	.byte	0x04, 0x17
        /*001e*/ 	.short	(.L_284 - .L_283)
.L_283:
        /*0020*/ 	.word	0x00000000
        /*0024*/ 	.short	0x0000
        /*0026*/ 	.short	0x0000
        /*0028*/ 	.byte	0x00, 0xf0, 0x61, 0x10


	//----- nvinfo : EIATTR_MAXREG_COUNT
	.align		4
.L_284:
        /*002c*/ 	.byte	0x03, 0x1b
        /*002e*/ 	.short	0x00ff


	//----- nvinfo : EIATTR_NUM_BARRIERS
	.align		4
        /*0030*/ 	.byte	0x02, 0x4c
        /*0032*/ 	.byte	0x02
	.zero		1


	//----- nvinfo : EIATTR_MERCURY_ISA_VERSION
	.align		4
        /*0034*/ 	.byte	0x03, 0x5f
        /*0036*/ 	.short	0x0000


	//----- nvinfo : EIATTR_COOP_GROUP_MASK_REGIDS
	.align		4
        /*0038*/ 	.byte	0x04, 0x29
        /*003a*/ 	.short	(.L_286 - .L_285)


	//   ....[0]....
.L_285:
        /*003c*/ 	.word	0xffffffff


	//   ....[1]....
        /*0040*/ 	.word	0xffffffff


	//   ....[2]....
        /*0044*/ 	.word	0xffffffff


	//   ....[3]....
        /*0048*/ 	.word	0xffffffff


	//   ....[4]....
        /*004c*/ 	.word	0xffffffff


	//   ....[5]....
        /*0050*/ 	.word	0xffffffff


	//   ....[6]....
        /*0054*/ 	.word	0xffffffff


	//   ....[7]....
        /*0058*/ 	.word	0xffffffff


	//   ....[8]....
        /*005c*/ 	.word	0xffffffff


	//   ....[9]....
        /*0060*/ 	.word	0xffffffff


	//   ....[10]....
        /*0064*/ 	.word	0xffffffff


	//   ....[11]....
        /*0068*/ 	.word	0xffffffff


	//   ....[12]....
        /*006c*/ 	.word	0xffffffff


	//   ....[13]....
        /*0070*/ 	.word	0xffffffff


	//   ....[14]....
        /*0074*/ 	.word	0xffffffff


	//   ....[15]....
        /*0078*/ 	.word	0xffffffff


	//   ....[16]....
        /*007c*/ 	.word	0xffffffff


	//   ....[17]....
        /*0080*/ 	.word	0xffffffff


	//   ....[18]....
        /*0084*/ 	.word	0xffffffff


	//   ....[19]....
        /*0088*/ 	.word	0xffffffff


	//   ....[20]....
        /*008c*/ 	.word	0xffffffff


	//   ....[21]....
        /*0090*/ 	.word	0xffffffff


	//   ....[22]....
        /*0094*/ 	.word	0xffffffff


	//   ....[23]....
        /*0098*/ 	.word	0xffffffff


	//   ....[24]....
        /*009c*/ 	.word	0xffffffff


	//   ....[25]....
        /*00a0*/ 	.word	0xffffffff


	//   ....[26]....
        /*00a4*/ 	.word	0xffffffff


	//   ....[27]....
        /*00a8*/ 	.word	0xffffffff


	//   ....[28]....
        /*00ac*/ 	.word	0xffffffff


	//   ....[29]....
        /*00b0*/ 	.word	0xffffffff


	//   ....[30]....
        /*00b4*/ 	.word	0xffffffff


	//   ....[31]....
        /*00b8*/ 	.word	0xffffffff


	//   ....[32]....
        /*00bc*/ 	.word	0xffffffff


	//   ....[33]....
        /*00c0*/ 	.word	0xffffffff


	//   ....[34]....
        /*00c4*/ 	.word	0xffffffff


	//   ....[35]....
        /*00c8*/ 	.word	0xffffffff


	//   ....[36]....
        /*00cc*/ 	.word	0xffffffff


	//   ....[37]....
        /*00d0*/ 	.word	0xffffffff


	//   ....[38]....
        /*00d4*/ 	.word	0xffffffff


	//   ....[39]....
        /*00d8*/ 	.word	0xffffffff


	//   ....[40]....
        /*00dc*/ 	.word	0xffffffff


	//   ....[41]....
        /*00e0*/ 	.word	0xffffffff


	//   ....[42]....
        /*00e4*/ 	.word	0xffffffff


	//   ....[43]....
        /*00e8*/ 	.word	0xffffffff


	//   ....[44]....
        /*00ec*/ 	.word	0xffffffff


	//   ....[45]....
        /*00f0*/ 	.word	0xffffffff


	//   ....[46]....
        /*00f4*/ 	.word	0xffffffff


	//   ....[47]....
        /*00f8*/ 	.word	0xffffffff


	//   ....[48]....
        /*00fc*/ 	.word	0xffffffff


	//   ....[49]....
        /*0100*/ 	.word	0xffffffff


	//   ....[50]....
        /*0104*/ 	.word	0xffffffff


	//   ....[51]....
        /*0108*/ 	.word	0xffffffff


	//   ....[52]....
        /*010c*/ 	.word	0xffffffff


	//   ....[53]....
        /*0110*/ 	.word	0xffffffff


	//   ....[54]....
        /*0114*/ 	.word	0xffffffff


	//   ....[55]....
        /*0118*/ 	.word	0xffffffff


	//   ....[56]....
        /*011c*/ 	.word	0xffffffff


	//   ....[57]....
        /*0120*/ 	.word	0xffffffff


	//   ....[58]....
        /*0124*/ 	.word	0xffffffff


	//   ....[59]....
        /*0128*/ 	.word	0xffffffff


	//   ....[60]....
        /*012c*/ 	.word	0xffffffff


	//   ....[61]....
        /*0130*/ 	.word	0xffffffff


	//   ....[62]....
        /*0134*/ 	.word	0xffffffff


	//   ....[63]....
        /*0138*/ 	.word	0xffffffff


	//   ....[64]....
        /*013c*/ 	.word	0xffffffff


	//   ....[65]....
        /*0140*/ 	.word	0xffffffff


	//   ....[66]....
        /*0144*/ 	.word	0xffffffff


	//   ....[67]....
        /*0148*/ 	.word	0xffffffff


	//   ....[68]....
        /*014c*/ 	.word	0xffffffff


	//   ....[69]....
        /*0150*/ 	.word	0xffffffff


	//   ....[70]....
        /*0154*/ 	.word	0xffffffff


	//   ....[71]....
        /*0158*/ 	.word	0xffffffff


	//   ....[72]....
        /*015c*/ 	.word	0xffffffff


	//   ....[73]....
        /*0160*/ 	.word	0xffffffff


	//   ....[74]....
        /*0164*/ 	.word	0xffffffff


	//   ....[75]....
        /*0168*/ 	.word	0xffffffff


	//   ....[76]....
        /*016c*/ 	.word	0xffffffff


	//   ....[77]....
        /*0170*/ 	.word	0xffffffff


	//   ....[78]....
        /*0174*/ 	.word	0xffffffff


	//----- nvinfo : EIATTR_COOP_GROUP_INSTR_OFFSETS
	.align		4
.L_286:
        /*0178*/ 	.byte	0x04, 0x28
        /*017a*/ 	.short	(.L_288 - .L_287)


	//   ....[0]....
.L_287:
        /*017c*/ 	.word	0x00000050


	//   ....[1]....
        /*0180*/ 	.word	0x000012f0


	//   ....[2]....
        /*0184*/ 	.word	0x00001340


	//   ....[3]....
        /*0188*/ 	.word	0x00001530


	//   ....[4]....
        /*018c*/ 	.word	0x00001560


	//   ....[5]....
        /*0190*/ 	.word	0x00001680


	//   ....[6]....
        /*0194*/ 	.word	0x000016b0


	//   ....[7]....
        /*0198*/ 	.word	0x000017c0


	//   ....[8]....
        /*019c*/ 	.word	0x00001800


	//   ....[9]....
        /*01a0*/ 	.word	0x00001f20


	//   ....[10]....
        /*01a4*/ 	.word	0x00001f30


	//   ....[11]....
        /*01a8*/ 	.word	0x00001f50


	//   ....[12]....
        /*01ac*/ 	.word	0x00001f80


	//   ....[13]....
        /*01b0*/ 	.word	0x00001fc0


	//   ....[14]....
        /*01b4*/ 	.word	0x00001ff0


	//   ....[15]....
        /*01b8*/ 	.word	0x00002020


	//   ....[16]....
        /*01bc*/ 	.word	0x00002050


	//   ....[17]....
        /*01c0*/ 	.word	0x00003120


	//   ....[18]....
        /*01c4*/ 	.word	0x00003150


	//   ....[19]....
        /*01c8*/ 	.word	0x00003160


	//   ....[20]....
        /*01cc*/ 	.word	0x00003170


	//   ....[21]....
        /*01d0*/ 	.word	0x000035d0


	//   ....[22]....
        /*01d4*/ 	.word	0x000038e0


	//   ....[23]....
        /*01d8*/ 	.word	0x00004530


	//   ....[24]....
        /*01dc*/ 	.word	0x00004620


	//   ....[25]....
        /*01e0*/ 	.word	0x00004630


	//   ....[26]....
        /*01e4*/ 	.word	0x00004660


	//   ....[27]....
        /*01e8*/ 	.word	0x00005a70


	//   ....[28]....
        /*01ec*/ 	.word	0x00005a90


	//   ....[29]....
        /*01f0*/ 	.word	0x00005aa0


	//   ....[30]....
        /*01f4*/ 	.word	0x00005ab0


	//   ....[31]....
        /*01f8*/ 	.word	0x00006b70


	//   ....[32]....
        /*01fc*/ 	.word	0x00006ba0


	//   ....[33]....
        /*0200*/ 	.word	0x00006bb0


	//   ....[34]....
        /*0204*/ 	.word	0x00006bc0


	//   ....[35]....
        /*0208*/ 	.word	0x00006dc0


	//   ....[36]....
        /*020c*/ 	.word	0x00007000


	//   ....[37]....
        /*0210*/ 	.word	0x00007a50


	//   ....[38]....
        /*0214*/ 	.word	0x00007c20


	//   ....[39]....
        /*0218*/ 	.word	0x00007c70


	//   ....[40]....
        /*021c*/ 	.word	0x00007d00


	//   ....[41]....
        /*0220*/ 	.word	0x00009940


	//   ....[42]....
        /*0224*/ 	.word	0x00009960


	//   ....[43]....
        /*0228*/ 	.word	0x00009970


	//   ....[44]....
        /*022c*/ 	.word	0x00009980


	//   ....[45]....
        /*0230*/ 	.word	0x0000aa50


	//   ....[46]....
        /*0234*/ 	.word	0x0000aa70


	//   ....[47]....
        /*0238*/ 	.word	0x0000aa80


	//   ....[48]....
        /*023c*/ 	.word	0x0000aa90


	//   ....[49]....
        /*0240*/ 	.word	0x0000ae60


	//   ....[50]....
        /*0244*/ 	.word	0x0000ae80


	//   ....[51]....
        /*0248*/ 	.word	0x0000aeb0


	//   ....[52]....
        /*024c*/ 	.word	0x0000aec0


	//   ....[53]....
        /*0250*/ 	.word	0x0000c720


	//   ....[54]....
        /*0254*/ 	.word	0x0000c730


	//   ....[55]....
        /*0258*/ 	.word	0x0000c750


	//   ....[56]....
        /*025c*/ 	.word	0x0000c760


	//   ....[57]....
        /*0260*/ 	.word	0x0000d860


	//   ....[58]....
        /*0264*/ 	.word	0x0000d870


	//   ....[59]....
        /*0268*/ 	.word	0x0000d880


	//   ....[60]....
        /*026c*/ 	.word	0x0000d890


	//   ....[61]....
        /*0270*/ 	.word	0x0000da70


	//   ....[62]....
        /*0274*/ 	.word	0x0000de00


	//   ....[63]....
        /*0278*/ 	.word	0x0000e6f0


	//   ....[64]....
        /*027c*/ 	.word	0x0000e8d0


	//   ....[65]....
        /*0280*/ 	.word	0x0000e910


	//   ....[66]....
        /*0284*/ 	.word	0x0000e990


	//   ....[67]....
        /*0288*/ 	.word	0x00010060


	//   ....[68]....
        /*028c*/ 	.word	0x00010090


	//   ....[69]....
        /*0290*/ 	.word	0x000100d0


	//   ....[70]....
        /*0294*/ 	.word	0x000100e0


	//   ....[71]....
        /*0298*/ 	.word	0x00010df0


	//   ....[72]....
        /*029c*/ 	.word	0x00010e30


	//   ....[73]....
        /*02a0*/ 	.word	0x00010e50


	//   ....[74]....
        /*02a4*/ 	.word	0x00010e80


	//   ....[75]....
        /*02a8*/ 	.word	0x00010ef0


	//   ....[76]....
        /*02ac*/ 	.word	0x00010f60


	//   ....[77]....
        /*02b0*/ 	.word	0x00011870


	//   ....[78]....
        /*02b4*/ 	.word	0x00011880


	//----- nvinfo : EIATTR_EXIT_INSTR_OFFSETS
	.align		4
.L_288:
        /*02b8*/ 	.byte	0x04, 0x1c
        /*02ba*/ 	.short	(.L_290 - .L_289)


	//   ....[0]....
.L_289:
        /*02bc*/ 	.word	0x000001b0


	//   ....[1]....
        /*02c0*/ 	.word	0x00011890


	//   ....[2]....
        /*02c4*/ 	.word	0x00012130


	//   ....[3]....
        /*02c8*/ 	.word	0x00012180


	//   ....[4]....
        /*02cc*/ 	.word	0x000121b0


	//   ....[5]....
        /*02d0*/ 	.word	0x00012210


	//   ....[6]....
        /*02d4*/ 	.word	0x000124a0


	//----- nvinfo : EIATTR_CTAIDZ_USED
	.align		4
.L_290:
        /*02d8*/ 	.byte	0x01, 0x04
	.zero		2


	//----- nvinfo : EIATTR_MAX_THREADS
	.align		4
        /*02dc*/ 	.byte	0x04, 0x05
        /*02de*/ 	.short	(.L_292 - .L_291)
.L_291:
        /*02e0*/ 	.word	0x00000100
        /*02e4*/ 	.word	0x00000001
        /*02e8*/ 	.word	0x00000001


	//----- nvinfo : EIATTR_CRS_STACK_SIZE
	.align		4
.L_292:
        /*02ec*/ 	.byte	0x04, 0x1e
        /*02ee*/ 	.short	(.L_294 - .L_293)
.L_293:
        /*02f0*/ 	.word	0x00000000
.L_294:


//--------------------- .nv.info._ZN7cutlass13device_kernelIN5flash19enable_sm80_to_sm89INS1_16FlashAttnFwdSm80INS1_25CollectiveMainloopFwdSm80ILi8ELi1ELb0EN4cute5tupleIJNS5_1CILi128EEENS7_ILi64EEENS7_ILi192EEEEEELi192ENS_6half_tEfNS_4arch4Sm80ELb0ELb1ELb1ELb1ELb1ELb0ELb1ELb1EEENS1_21CollectiveEpilogueFwdINS6_IJS8_SA_S9_EEENS6_IJNS7_ILi1EEESI_SI_EEESC_SE_Li256ELb1ELb1ELb1ELb0EEENS1_36VarlenDynamicPersistentTileSchedulerILi128ELi64ELi256ELi256ELb1ELb1ELb0ELb1ELb0ELb1EEEEEEEEEvNT_6ParamsE --------------------------
	.section	.nv.info._ZN7cutlass13device_kernelIN5flash19enable_sm80_to_sm89INS1_16FlashAttnFwdSm80INS1_25CollectiveMainloopFwdSm80ILi8ELi1ELb0EN4cute5tupleIJNS5_1CILi128EEENS7_ILi64EEENS7_ILi192EEEEEELi192ENS_6half_tEfNS_4arch4Sm80ELb0ELb1ELb1ELb1ELb1ELb0ELb1ELb1EEENS1_21CollectiveEpilogueFwdINS6_IJS8_SA_S9_EEENS6_IJNS7_ILi1EEESI_SI_EEESC_SE_Li256ELb1ELb1ELb1ELb0EEENS1_36VarlenDynamicPersistentTileSchedulerILi128ELi64ELi256ELi256ELb1ELb1ELb0ELb1ELb0ELb1EEEEEEEEEvNT_6ParamsE,"",@"SHT_CUDA_INFO"
	.sectionflags	@""
	.align	4


	//----- nvinfo : EIATTR_CUDA_API_VERSION
	.align		4
        /*0000*/ 	.byte	0x04, 0x37
        /*0002*/ 	.short	(.L_296 - .L_295)
.L_295:
        /*0004*/ 	.word	0x00000082


	//----- nvinfo : EIATTR_SW2861232_WAR
	.align		4
.L_296:
        /*0008*/ 	.byte	0x01, 0x35
	.zero		2


	//----- nvinfo : EIATTR_PARAM_CBANK
	.align		4
        /*000c*/ 	.byte	0x04, 0x0a
        /*000e*/ 	.short	(.L_298 - .L_297)
	.align		4
.L_297:
        /*0010*/ 	.word	index@(.nv.constant0._ZN7cutlass13device_kernelIN5flash19enable_sm80_to_sm89INS1_16FlashAttnFwdSm80INS1_25CollectiveMainloopFwdSm80ILi8ELi1ELb0EN4cute5tupleIJNS5_1CILi128EEENS7_ILi64EEENS7_ILi192EEEEEELi192ENS_6half_tEfNS_4arch4Sm80ELb0ELb1ELb1ELb1ELb1ELb0ELb1ELb1EEENS1_21CollectiveEpilogueFwdINS6_IJS8_SA_S9_EEENS6_IJNS7_ILi1EEESI_SI_EEESC_SE_Li256ELb1ELb1ELb1ELb0EEENS1_36VarlenDynamicPersistentTileSchedulerILi128ELi64ELi256ELi256ELb1ELb1ELb0ELb1ELb0ELb1EEEEEEEEEvNT_6ParamsE)
        /*0014*/ 	.short	0x0160
        /*0016*/ 	.short	0x0438


	//----- nvinfo : EIATTR_CBANK_PARAM_SIZE
	.align		4
.L_298:
        /*0018*/ 	.byte	0x03, 0x19
        /*001a*/ 	.short	0x0438


	//----- nvinfo : EIATTR_KPARAM_INFO
	.align		4
        /*001c*/ 	.byte	0x04, 0x17
        /*001e*/ 	.short	(.L_300 - .L_299)
.L_299:
        /*0020*/ 	.word	0x00000000
        /*0024*/ 	.short	0x0000
        /*0026*/ 	.short	0x0000
        /*0028*/ 	.byte	0x00, 0xf0, 0xe1, 0x10


	//----- nvinfo : EIATTR_MAXREG_COUNT
	.align		4
.L_300:
        /*002c*/ 	.byte	0x03, 0x1b
        /*002e*/ 	.short	0x00ff


	//----- nvinfo : EIATTR_NUM_BARRIERS
	.align		4
        /*0030*/ 	.byte	0x02, 0x4c
        /*0032*/ 	.byte	0x06
	.zero		1


	//----- nvinfo : EIATTR_ANNOTATIONS
	.align		4
        /*0034*/ 	.byte	0x04, 0x55
        /*0036*/ 	.short	(.L_302 - .L_301)


	//   ....[0]....
.L_301:
        /*0038*/ 	.word	0x00000001
        /*003c*/ 	.byte	0x70, 0x14, 0x00, 0x00, 0x01, 0x00, 0x00, 0x00, 0xc0, 0x18, 0x00, 0x00, 0x01, 0x00, 0x00, 0x00
        /*004c*/ 	.byte	0xf0, 0x18, 0x00, 0x00, 0x01, 0x00, 0x00, 0x00, 0x20, 0x19, 0x00, 0x00, 0x01, 0x00, 0x00, 0x00
        /*005c*/ 	.byte	0x50, 0x19, 0x00, 0x00, 0x01, 0x00, 0x00, 0x00, 0xb0, 0x20, 0x01, 0x00, 0x01, 0x00, 0x00, 0x00
        /*006c*/ 	.byte	0xc0, 0x20, 0x01, 0x00, 0x01, 0x00, 0x00, 0x00, 0xd0, 0x20, 0x01, 0x00, 0x01, 0x00, 0x00, 0x00
        /*007c*/ 	.byte	0xe0, 0x20, 0x01, 0x00, 0x01, 0x00, 0x00, 0x00, 0x40, 0x28, 0x01, 0x00


	//----- nvinfo : EIATTR_MERCURY_ISA_VERSION
	.align		4
.L_302:
        /*0088*/ 	.byte	0x03, 0x5f
        /*008a*/ 	.short	0x0000


	//----- nvinfo : EIATTR_INT_WARP_WIDE_INSTR_OFFSETS
	.align		4
        /*008c*/ 	.byte	0x04, 0x31
        /*008e*/ 	.short	(.L_304 - .L_303)


	//   ....[0]....
.L_303:
        /*0090*/ 	.word	0x00011f90


	//   ....[1]....
        /*0094*/ 	.word	0x00012010


	//----- nvinfo : EIATTR_COOP_GROUP_MASK_REGIDS
	.align		4
.L_304:
        /*0098*/ 	.byte	0x04, 0x29
        /*009a*/ 	.short	(.L_306 - .L_305)


	//   ....[0]....
.L_305:
        /*009c*/ 	.word	0xffffffff


	//   ....[1]....
        /*00a0*/ 	.word	0xffffffff


	//   ....[2]....
        /*00a4*/ 	.word	0xffffffff


	//   ....[3]....
        /*00a8*/ 	.word	0xffffffff


	//   ....[4]....
        /*00ac*/ 	.word	0xffffffff


	//   ....[5]....
        /*00b0*/ 	.word	0xffffffff


	//   ....[6]....
        /*00b4*/ 	.word	0xffffffff


	//   ....[7]....
        /*00b8*/ 	.word	0xffffffff


	//   ....[8]....
        /*00bc*/ 	.word	0xffffffff


	//   ....[9]....
        /*00c0*/ 	.word	0xffffffff


	//   ....[10]....
        /*00c4*/ 	.word	0xffffffff


	//   ....[11]....
        /*00c8*/ 	.word	0xffffffff


	//   ....[12]....
        /*00cc*/ 	.word	0xffffffff


	//   ....[13]....
        /*00d0*/ 	.word	0xffffffff


	//   ....[14]....
        /*00d4*/ 	.word	0xffffffff


	//   ....[15]....
        /*00d8*/ 	.word	0xffffffff


	//   ....[16]....
        /*00dc*/ 	.word	0xffffffff


	//   ....[17]....
        /*00e0*/ 	.word	0xffffffff


	//   ....[18]....
        /*00e4*/ 	.word	0xffffffff


	//   ....[19]....
        /*00e8*/ 	.word	0xffffffff


	//   ....[20]....
        /*00ec*/ 	.word	0xffffffff


	//   ....[21]....
        /*00f0*/ 	.word	0xffffffff


	//   ....[22]....
        /*00f4*/ 	.word	0xffffffff


	//   ....[23]....
        /*00f8*/ 	.word	0xffffffff


	//   ....[24]....
        /*00fc*/ 	.word	0xffffffff


	//   ....[25]....
        /*0100*/ 	.word	0xffffffff


	//   ....[26]....
        /*0104*/ 	.word	0xffffffff


	//   ....[27]....
        /*0108*/ 	.word	0xffffffff


	//   ....[28]....
        /*010c*/ 	.word	0xffffffff


	//   ....[29]....
        /*0110*/ 	.word	0xffffffff


	//   ....[30]....
        /*0114*/ 	.word	0xffffffff


	//   ....[31]....
        /*0118*/ 	.word	0xffffffff


	//   ....[32]....
        /*011c*/ 	.word	0xffffffff


	//   ....[33]....
        /*0120*/ 	.word	0xffffffff


	//   ....[34]....
        /*0124*/ 	.word	0xffffffff


	//   ....[35]....
        /*0128*/ 	.word	0xffffffff


	//   ....[36]....
        /*012c*/ 	.word	0xffffffff


	//   ....[37]....
        /*0130*/ 	.word	0xffffffff


	//   ....[38]....
        /*0134*/ 	.word	0xffffffff


	//   ....[39]....
        /*0138*/ 	.word	0xffffffff


	//   ....[40]....
        /*013c*/ 	.word	0xffffffff


	//   ....[41]....
        /*0140*/ 	.word	0xffffffff


	//   ....[42]....
        /*0144*/ 	.word	0xffffffff


	//   ....[43]....
        /*0148*/ 	.word	0xffffffff


	//   ....[44]....
        /*014c*/ 	.word	0xffffffff


	//   ....[45]....
        /*0150*/ 	.word	0xffffffff


	//   ....[46]....
        /*0154*/ 	.word	0xffffffff


	//   ....[47]....
        /*0158*/ 	.word	0xffffffff


	//   ....[48]....
        /*015c*/ 	.word	0xffffffff


	//   ....[49]....
        /*0160*/ 	.word	0xffffffff


	//   ....[50]....
        /*0164*/ 	.word	0xffffffff


	//   ....[51]....
        /*0168*/ 	.word	0xffffffff


	//   ....[52]....
        /*016c*/ 	.word	0xffffffff


	//   ....[53]....
        /*0170*/ 	.word	0xffffffff


	//   ....[54]....
        /*0174*/ 	.word	0xffffffff


	//   ....[55]....
        /*0178*/ 	.word	0xffffffff


	//   ....[56]....
        /*017c*/ 	.word	0xffffffff


	//   ....[57]....
        /*0180*/ 	.word	0xffffffff


	//   ....[58]....
        /*0184*/ 	.word	0xffffffff


	//   ....[59]....
        /*0188*/ 	.word	0xffffffff


	//   ....[60]....
        /*018c*/ 	.word	0xffffffff


	//   ....[61]....
        /*0190*/ 	.word	0xffffffff


	//   ....[62]....
        /*0194*/ 	.word	0xffffffff


	//   ....[63]....
        /*0198*/ 	.word	0xffffffff


	//   ....[64]....
        /*019c*/ 	.word	0xffffffff


	//   ....[65]....
        /*01a0*/ 	.word	0xffffffff


	//   ....[66]....
        /*01a4*/ 	.word	0xffffffff


	//   ....[67]....
        /*01a8*/ 	.word	0xffffffff


	//   ....[68]....
        /*01ac*/ 	.word	0xffffffff


	//   ....[69]....
        /*01b0*/ 	.word	0xffffffff


	//   ....[70]....
        /*01b4*/ 	.word	0xffffffff


	//   ....[71]....
        /*01b8*/ 	.word	0xffffffff


	//   ....[72]....
        /*01bc*/ 	.word	0xffffffff


	//   ....[73]....
        /*01c0*/ 	.word	0xffffffff


	//   ....[74]....
        /*01c4*/ 	.word	0xffffffff


	//   ....[75]....
        /*01c8*/ 	.word	0xffffffff


	//   ....[76]....
        /*01cc*/ 	.word	0xffffffff


	//   ....[77]....
        /*01d0*/ 	.word	0xffffffff


	//   ....[78]....
        /*01d4*/ 	.word	0xffffffff


	//   ....[79]....
        /*01d8*/ 	.word	0xffffffff


	//   ....[80]....
        /*01dc*/ 	.word	0xffffffff


	//   ....[81]....
        /*01e0*/ 	.word	0xffffffff


	//   ....[82]....
        /*01e4*/ 	.word	0xffffffff


	//   ....[83]....
        /*01e8*/ 	.word	0xffffffff


	//   ....[84]....
        /*01ec*/ 	.word	0xffffffff


	//   ....[85]....
        /*01f0*/ 	.word	0xffffffff


	//   ....[86]....
        /*01f4*/ 	.word	0xffffffff


	//   ....[87]....
        /*01f8*/ 	.word	0xffffffff


	//   ....[88]....
        /*01fc*/ 	.word	0xffffffff


	//   ....[89]....
        /*0200*/ 	.word	0xffffffff


	//   ....[90]....
        /*0204*/ 	.word	0xffffffff


	//   ....[91]....
        /*0208*/ 	.word	0xffffffff


	//   ....[92]....
        /*020c*/ 	.word	0xffffffff


	//   ....[93]....
        /*0210*/ 	.word	0xffffffff


	//   ....[94]....
        /*0214*/ 	.word	0xffffffff


	//   ....[95]....
        /*0218*/ 	.word	0xffffffff


	//   ....[96]....
        /*021c*/ 	.word	0xffffffff


	//   ....[97]....
        /*0220*/ 	.word	0xffffffff


	//   ....[98]....
        /*0224*/ 	.word	0xffffffff


	//   ....[99]....
        /*0228*/ 	.word	0xffffffff


	//   ....[100]....
        /*022c*/ 	.word	0xffffffff


	//   ....[101]....
        /*0230*/ 	.word	0xffffffff


	//   ....[102]....
        /*0234*/ 	.word	0xffffffff


	//   ....[103]....
        /*0238*/ 	.word	0xffffffff


	//   ....[104]....
        /*023c*/ 	.word	0xffffffff


	//   ....[105]....
        /*0240*/ 	.word	0xffffffff


	//   ....[106]....
        /*0244*/ 	.word	0xffffffff


	//   ....[107]....
        /*0248*/ 	.word	0xffffffff


	//   ....[108]....
        /*024c*/ 	.word	0xffffffff


	//   ....[109]....
        /*0250*/ 	.word	0xffffffff


	//   ....[110]....
        /*0254*/ 	.word	0xffffffff


	//   ....[111]....
        /*0258*/ 	.word	0xffffffff


	//   ....[112]....
        /*025c*/ 	.word	0xffffffff


	//   ....[113]....
        /*0260*/ 	.word	0xffffffff


	//   ....[114]....
        /*0264*/ 	.word	0xffffffff


	//   ....[115]....
        /*0268*/ 	.word	0xffffffff


	//   ....[116]....
        /*026c*/ 	.word	0xffffffff


	//   ....[117]....
        /*0270*/ 	.word	0xffffffff


	//   ....[118]....
        /*0274*/ 	.word	0xffffffff


	//   ....[119]....
        /*0278*/ 	.word	0xffffffff


	//   ....[120]....
        /*027c*/ 	.word	0xffffffff


	//   ....[121]....
        /*0280*/ 	.word	0xffffffff


	//   ....[122]....
        /*0284*/ 	.word	0xffffffff


	//   ....[123]....
        /*0288*/ 	.word	0xffffffff


	//   ....[124]....
        /*028c*/ 	.word	0xffffffff


	//   ....[125]....
        /*0290*/ 	.word	0xffffffff


	//   ....[126]....
        /*0294*/ 	.word	0xffffffff


	//   ....[127]....
        /*0298*/ 	.word	0xffffffff


	//   ....[128]....
        /*029c*/ 	.word	0xffffffff


	//   ....[129]....
        /*02a0*/ 	.word	0xffffffff


	//   ....[130]....
        /*02a4*/ 	.word	0xffffffff


	//   ....[131]....
        /*02a8*/ 	.word	0xffffffff


	//   ....[132]....
        /*02ac*/ 	.word	0xffffffff


	//   ....[133]....
        /*02b0*/ 	.word	0xffffffff


	//   ....[134]....
        /*02b4*/ 	.word	0xffffffff


	//   ....[135]....
        /*02b8*/ 	.word	0xffffffff


	//   ....[136]....
        /*02bc*/ 	.word	0xffffffff


	//   ....[137]....
        /*02c0*/ 	.word	0xffffffff


	//   ....[138]....
        /*02c4*/ 	.word	0xffffffff


	//   ....[139]....
        /*02c8*/ 	.word	0xffffffff


	//   ....[140]....
        /*02cc*/ 	.word	0xffffffff


	//   ....[141]....
        /*02d0*/ 	.word	0xffffffff


	//   ....[142]....
        /*02d4*/ 	.word	0xffffffff


	//   ....[143]....
        /*02d8*/ 	.word	0xffffffff


	//   ....[144]....
        /*02dc*/ 	.word	0xffffffff


	//   ....[145]....
        /*02e0*/ 	.word	0xffffffff


	//   ....[146]....
        /*02e4*/ 	.word	0xffffffff


	//   ....[147]....
        /*02e8*/ 	.word	0xffffffff


	//   ....[148]....
        /*02ec*/ 	.word	0xffffffff


	//   ....[149]....
        /*02f0*/ 	.word	0xffffffff


	//   ....[150]....
        /*02f4*/ 	.word	0xffffffff


	//   ....[151]....
        /*02f8*/ 	.word	0xffffffff


	//   ....[152]....
        /*02fc*/ 	.word	0xffffffff


	//   ....[153]....
        /*0300*/ 	.word	0xffffffff


	//   ....[154]....
        /*0304*/ 	.word	0xffffffff


	//   ....[155]....
        /*0308*/ 	.word	0xffffffff


	//   ....[156]....
        /*030c*/ 	.word	0xffffffff


	//   ....[157]....
        /*0310*/ 	.word	0xffffffff


	//   ....[158]....
        /*0314*/ 	.word	0xffffffff


	//   ....[159]....
        /*0318*/ 	.word	0xffffffff


	//   ....[160]....
        /*031c*/ 	.word	0xffffffff


	//   ....[161]....
        /*0320*/ 	.word	0xffffffff


	//   ....[162]....
        /*0324*/ 	.word	0xffffffff


	//   ....[163]....
        /*0328*/ 	.word	0xffffffff


	//   ....[164]....
        /*032c*/ 	.word	0xffffffff


	//   ....[165]....
        /*0330*/ 	.word	0xffffffff


	//   ....[166]....
        /*0334*/ 	.word	0xffffffff


	//   ....[167]....
        /*0338*/ 	.word	0xffffffff


	//   ....[168]....
        /*033c*/ 	.word	0xffffffff


	//   ....[169]....
        /*0340*/ 	.word	0xffffffff


	//   ....[170]....
        /*0344*/ 	.word	0xffffffff


	//   ....[171]....
        /*0348*/ 	.word	0xffffffff


	//   ....[172]....
        /*034c*/ 	.word	0xffffffff


	//   ....[173]....
        /*0350*/ 	.word	0xffffffff


	//   ....[174]....
        /*0354*/ 	.word	0xffffffff


	//   ....[175]....
        /*0358*/ 	.word	0xffffffff


	//   ....[176]....
        /*035c*/ 	.word	0xffffffff


	//   ....[177]....
        /*0360*/ 	.word	0xffffffff


	//   ....[178]....
        /*0364*/ 	.word	0xffffffff


	//   ....[179]....
        /*0368*/ 	.word	0xffffffff


	//   ....[180]....
        /*036c*/ 	.word	0xffffffff


	//   ....[181]....
        /*0370*/ 	.word	0xffffffff


	//   ....[182]....
        /*0374*/ 	.word	0xffffffff


	//   ....[183]....
        /*0378*/ 	.word	0xffffffff


	//   ....[184]....
        /*037c*/ 	.word	0xffffffff


	//   ....[185]....
        /*0380*/ 	.word	0xffffffff


	//   ....[186]....
        /*0384*/ 	.word	0xffffffff


	//   ....[187]....
        /*0388*/ 	.word	0xffffffff


	//   ....[188]....
        /*038c*/ 	.word	0xffffffff


	//   ....[189]....
        /*0390*/ 	.word	0xffffffff


	//   ....[190]....
        /*0394*/ 	.word	0xffffffff


	//   ....[191]....
        /*0398*/ 	.word	0xffffffff


	//   ....[192]....
        /*039c*/ 	.word	0xffffffff


	//   ....[193]....
        /*03a0*/ 	.word	0xffffffff


	//   ....[194]....
        /*03a4*/ 	.word	0xffffffff


	//   ....[195]....
        /*03a8*/ 	.word	0xffffffff


	//   ....[196]....
        /*03ac*/ 	.word	0xffffffff


	//   ....[197]....
        /*03b0*/ 	.word	0xffffffff


	//   ....[198]....
        /*03b4*/ 	.word	0xffffffff


	//   ....[199]....
        /*03b8*/ 	.word	0xffffffff


	//   ....[200]....
        /*03bc*/ 	.word	0xffffffff


	//   ....[201]....
        /*03c0*/ 	.word	0xffffffff


	//   ....[202]....
        /*03c4*/ 	.word	0xffffffff


	//   ....[203]....
        /*03c8*/ 	.word	0xffffffff


	//   ....[204]....
        /*03cc*/ 	.word	0xffffffff


	//   ....[205]....
        /*03d0*/ 	.word	0xffffffff


	//   ....[206]....
        /*03d4*/ 	.word	0xffffffff


	//   ....[207]....
        /*03d8*/ 	.word	0xffffffff


	//   ....[208]....
        /*03dc*/ 	.word	0xffffffff


	//   ....[209]....
        /*03e0*/ 	.word	0xffffffff


	//   ....[210]....
        /*03e4*/ 	.word	0xffffffff


	//   ....[211]....
        /*03e8*/ 	.word	0xffffffff


	//   ....[212]....
        /*03ec*/ 	.word	0xffffffff


	//   ....[213]....
        /*03f0*/ 	.word	0xffffffff


	//   ....[214]....
        /*03f4*/ 	.word	0xffffffff


	//   ....[215]....
        /*03f8*/ 	.word	0xffffffff


	//   ....[216]....
        /*03fc*/ 	.word	0xffffffff


	//   ....[217]....
        /*0400*/ 	.word	0xffffffff


	//   ....[218]....
        /*0404*/ 	.word	0xffffffff


	//   ....[219]....
        /*0408*/ 	.word	0xffffffff


	//   ....[220]....
        /*040c*/ 	.word	0xffffffff


	//   ....[221]....
        /*0410*/ 	.word	0xffffffff


	//   ....[222]....
        /*0414*/ 	.word	0xffffffff


	//   ....[223]....
        /*0418*/ 	.word	0xffffffff


	//   ....[224]....
        /*041c*/ 	.word	0xffffffff


	//   ....[225]....
        /*0420*/ 	.word	0xffffffff


	//   ....[226]....
        /*0424*/ 	.word	0xffffffff


	//   ....[227]....
        /*0428*/ 	.word	0xffffffff


	//   ....[228]....
        /*042c*/ 	.word	0xffffffff


	//   ....[229]....
        /*0430*/ 	.word	0xffffffff


	//   ....[230]....
        /*0434*/ 	.word	0xffffffff


	//   ....[231]....
        /*0438*/ 	.word	0xffffffff


	//   ....[232]....
        /*043c*/ 	.word	0xffffffff


	//   ....[233]....
        /*0440*/ 	.word	0xffffffff


	//   ....[234]....
        /*0444*/ 	.word	0xffffffff


	//   ....[235]....
        /*0448*/ 	.word	0xffffffff


	//----- nvinfo : EIATTR_COOP_GROUP_INSTR_OFFSETS
	.align		4
.L_306:
        /*044c*/ 	.byte	0x04, 0x28
        /*044e*/ 	.short	(.L_308 - .L_307)


	//   ....[0]....
.L_307:
        /*0450*/ 	.word	0x00000050


	//   ....[1]....
        /*0454*/ 	.word	0x000001e0


	//   ....[2]....
        /*0458*/ 	.word	0x00000210


	//   ....[3]....
        /*045c*/ 	.word	0x00000240


	//   ....[4]....
        /*0460*/ 	.word	0x00000270


	//   ....[5]....
        /*0464*/ 	.word	0x000002a0


	//   ....[6]....
        /*0468*/ 	.word	0x000002d0


	//   ....[7]....
        /*046c*/ 	.word	0x00000430


	//   ....[8]....
        /*0470*/ 	.word	0x00000470


	//   ....[9]....
        /*0474*/ 	.word	0x000004a0


	//   ....[10]....
        /*0478*/ 	.word	0x000004d0


	//   ....[11]....
        /*047c*/ 	.word	0x00000500


	//   ....[12]....
        /*0480*/ 	.word	0x00000530


	//   ....[13]....
        /*0484*/ 	.word	0x000005c0


	//   ....[14]....
        /*0488*/ 	.word	0x00000600


	//   ....[15]....
        /*048c*/ 	.word	0x00000620


	//   ....[16]....
        /*0490*/ 	.word	0x00000680


	//   ....[17]....
        /*0494*/ 	.word	0x000029a0


	//   ....[18]....
        /*0498*/ 	.word	0x000029c0


	//   ....[19]....
        /*049c*/ 	.word	0x00002b30


	//   ....[20]....
        /*04a0*/ 	.word	0x00002b40


	//   ....[21]....
        /*04a4*/ 	.word	0x00002ca0


	//   ....[22]....
        /*04a8*/ 	.word	0x00002cc0


	//   ....[23]....
        /*04ac*/ 	.word	0x00002e20


	//   ....[24]....
        /*04b0*/ 	.word	0x00002e30


	//   ....[25]....
        /*04b4*/ 	.word	0x000032b0


	//   ....[26]....
        /*04b8*/ 	.word	0x000032e0


	//   ....[27]....
        /*04bc*/ 	.word	0x000032f0


	//   ....[28]....
        /*04c0*/ 	.word	0x00003300


	//   ....[29]....
        /*04c4*/ 	.word	0x000034a0


	//   ....[30]....
        /*04c8*/ 	.word	0x000034b0


	//   ....[31]....
        /*04cc*/ 	.word	0x00003500


	//   ....[32]....
        /*04d0*/ 	.word	0x00003510


	//   ....[33]....
        /*04d4*/ 	.word	0x000047d0


	//   ....[34]....
        /*04d8*/ 	.word	0x000047f0


	//   ....[35]....
        /*04dc*/ 	.word	0x00004880


	//   ....[36]....
        /*04e0*/ 	.word	0x000048e0


	//   ....[37]....
        /*04e4*/ 	.word	0x00004b70


	//   ....[38]....
        /*04e8*/ 	.word	0x00005050


	//   ....[39]....
        /*04ec*/ 	.word	0x00005700


	//   ....[40]....
        /*04f0*/ 	.word	0x00005730


	//   ....[41]....
        /*04f4*/ 	.word	0x00005740


	//   ....[42]....
        /*04f8*/ 	.word	0x00005770


	//   ....[43]....
        /*04fc*/ 	.word	0x00006cc0


	//   ....[44]....
        /*0500*/ 	.word	0x00006ce0


	//   ....[45]....
        /*0504*/ 	.word	0x00006da0


	//   ....[46]....
        /*0508*/ 	.word	0x00006dd0


	//   ....[47]....
        /*050c*/ 	.word	0x00007f80


	//   ....[48]....
        /*0510*/ 	.word	0x00007fa0


	//   ....[49]....
        /*0514*/ 	.word	0x00008060


	//   ....[50]....
        /*0518*/ 	.word	0x00008090


	//   ....[51]....
        /*051c*/ 	.word	0x00008330


	//   ....[52]....
        /*0520*/ 	.word	0x00008840


	//   ....[53]....
        /*0524*/ 	.word	0x00008f40


	//   ....[54]....
        /*0528*/ 	.word	0x00008f70


	//   ....[55]....
        /*052c*/ 	.word	0x00008f80


	//   ....[56]....
        /*0530*/ 	.word	0x00008fb0


	//   ....[57]....
        /*0534*/ 	.word	0x0000abe0


	//   ....[58]....
        /*0538*/ 	.word	0x0000ac00


	//   ....[59]....
        /*053c*/ 	.word	0x0000acc0


	//   ....[60]....
        /*0540*/ 	.word	0x0000acf0


	//   ....[61]....
        /*0544*/ 	.word	0x0000be90


	//   ....[62]....
        /*0548*/ 	.word	0x0000beb0


	//   ....[63]....
        /*054c*/ 	.word	0x0000bf70


	//   ....[64]....
        /*0550*/ 	.word	0x0000bfa0


	//   ....[65]....
        /*0554*/ 	.word	0x0000c380


	//   ....[66]....
        /*0558*/ 	.word	0x0000c3b0


	//   ....[67]....
        /*055c*/ 	.word	0x0000c3c0


	//   ....[68]....
        /*0560*/ 	.word	0x0000c3f0


	//   ....[69]....
        /*0564*/ 	.word	0x0000de00


	//   ....[70]....
        /*0568*/ 	.word	0x0000de10


	//   ....[71]....
        /*056c*/ 	.word	0x0000de70


	//   ....[72]....
        /*0570*/ 	.word	0x0000de80


	//   ....[73]....
        /*0574*/ 	.word	0x0000f050


	//   ....[74]....
        /*0578*/ 	.word	0x0000f070


	//   ....[75]....
        /*057c*/ 	.word	0x0000f150


	//   ....[76]....
        /*0580*/ 	.word	0x0000f170


	//   ....[77]....
        /*0584*/ 	.word	0x0000f350


	//   ....[78]....
        /*0588*/ 	.word	0x0000f860


	//   ....[79]....
        /*058c*/ 	.word	0x0000ff60


	//   ....[80]....
        /*0590*/ 	.word	0x0000ff90


	//   ....[81]....
        /*0594*/ 	.word	0x0000ffa0


	//   ....[82]....
        /*0598*/ 	.word	0x0000ffd0


	//   ....[83]....
        /*059c*/ 	.word	0x00011770


	//   ....[84]....
        /*05a0*/ 	.word	0x000117a0


	//   ....[85]....
        /*05a4*/ 	.word	0x000117b0


	//   ....[86]....
        /*05a8*/ 	.word	0x000117e0


	//   ....[87]....
        /*05ac*/ 	.word	0x00012bb0


	//   ....[88]....
        /*05b0*/ 	.word	0x00012bd0


	//   ....[89]....
        /*05b4*/ 	.word	0x00012bf0


	//   ....[90]....
        /*05b8*/ 	.word	0x00012c00


	//   ....[91]....
        /*05bc*/ 	.word	0x00012f50


	//   ....[92]....
        /*05c0*/ 	.word	0x00012f70


	//   ....[93]....
        /*05c4*/ 	.word	0x000130d0


	//   ....[94]....
        /*05c8*/ 	.word	0x000130e0


	//   ....[95]....
        /*05cc*/ 	.word	0x00013240


	//   ....[96]....
        /*05d0*/ 	.word	0x00013260


	//   ....[97]....
        /*05d4*/ 	.word	0x000133c0


	//   ....[98]....
        /*05d8*/ 	.word	0x000133d0


	//   ....[99]....
        /*05dc*/ 	.word	0x00013710


	//   ....[100]....
        /*05e0*/ 	.word	0x00013730


	//   ....[101]....
        /*05e4*/ 	.word	0x00013f00


	//   ....[102]....
        /*05e8*/ 	.word	0x00013f10


	//   ....[103]....
        /*05ec*/ 	.word	0x00014e60


	//   ....[104]....
        /*05f0*/ 	.word	0x00014e80


	//   ....[105]....
        /*05f4*/ 	.word	0x00014ff0


	//   ....[106]....
        /*05f8*/ 	.word	0x00015000


	//   ....[107]....
        /*05fc*/ 	.word	0x00015160


	//   ....[108]....
        /*0600*/ 	.word	0x00015180


	//   ....[109]....
        /*0604*/ 	.word	0x000152e0


	//   ....[110]....
        /*0608*/ 	.word	0x000152f0


	//   ....[111]....
        /*060c*/ 	.word	0x000154e0


	//   ....[112]....
        /*0610*/ 	.word	0x00015500


	//   ....[113]....
        /*0614*/ 	.word	0x00015620


	//   ....[114]....
        /*0618*/ 	.word	0x00015660


	//   ....[115]....
        /*061c*/ 	.word	0x00015690


	//   ....[116]....
        /*0620*/ 	.word	0x000156c0


	//   ....[117]....
        /*0624*/ 	.word	0x000156f0


	//   ....[118]....
        /*0628*/ 	.word	0x00015720


	//   ....[119]....
        /*062c*/ 	.word	0x00015870


	//   ....[120]....
        /*0630*/ 	.word	0x000158b0


	//   ....[121]....
        /*0634*/ 	.word	0x000158e0


	//   ....[122]....
        /*0638*/ 	.word	0x00015910


	//   ....[123]....
        /*063c*/ 	.word	0x00015940


	//   ....[124]....
        /*0640*/ 	.word	0x00015970


	//   ....[125]....
        /*0644*/ 	.word	0x00015a00


	//   ....[126]....
        /*0648*/ 	.word	0x00015a40


	//   ....[127]....
        /*064c*/ 	.word	0x00015a50


	//   ....[128]....
        /*0650*/ 	.word	0x00015ab0


	//   ....[129]....
        /*0654*/ 	.word	0x00016460


	//   ....[130]....
        /*0658*/ 	.word	0x000164c0


	//   ....[131]....
        /*065c*/ 	.word	0x00016510


	//   ....[132]....
        /*0660*/ 	.word	0x00016560


	//   ....[133]....
        /*0664*/ 	.word	0x000165b0


	//   ....[134]....
        /*0668*/ 	.word	0x00016620


	//   ....[135]....
        /*066c*/ 	.word	0x00016670


	//   ....[136]....
        /*0670*/ 	.word	0x000166e0


	//   ....[137]....
        /*0674*/ 	.word	0x00016750


	//   ....[138]....
        /*0678*/ 	.word	0x000167c0


	//   ....[139]....
        /*067c*/ 	.word	0x00016830


	//   ....[140]....
        /*0680*/ 	.word	0x000168a0


	//   ....[141]....
        /*0684*/ 	.word	0x00016910


	//   ....[142]....
        /*0688*/ 	.word	0x00016970


	//   ....[143]....
        /*068c*/ 	.word	0x000169e0


	//   ....[144]....
        /*0690*/ 	.word	0x00016a50


	//   ....[145]....
        /*0694*/ 	.word	0x00016ac0


	//   ....[146]....
        /*0698*/ 	.word	0x00016b20


	//   ....[147]....
        /*069c*/ 	.word	0x00016b90


	//   ....[148]....
        /*06a0*/ 	.word	0x00016c00


	//   ....[149]....
        /*06a4*/ 	.word	0x00016d70


	//   ....[150]....
        /*06a8*/ 	.word	0x00016dd0


	//   ....[151]....
        /*06ac*/ 	.word	0x00016e40


	//   ....[152]....
        /*06b0*/ 	.word	0x00016eb0


	//   ....[153]....
        /*06b4*/ 	.word	0x00016f00


	//   ....[154]....
        /*06b8*/ 	.word	0x00016f40


	//   ....[155]....
        /*06bc*/ 	.word	0x00016f90


	//   ....[156]....
        /*06c0*/ 	.word	0x00016fe0


	//   ....[157]....
        /*06c4*/ 	.word	0x00017050


	//   ....[158]....
        /*06c8*/ 	.word	0x000170c0


	//   ....[159]....
        /*06cc*/ 	.word	0x00017230


	//   ....[160]....
        /*06d0*/ 	.word	0x00017290


	//   ....[161]....
        /*06d4*/ 	.word	0x00017300


	//   ....[162]....
        /*06d8*/ 	.word	0x00017370


	//   ....[163]....
        /*06dc*/ 	.word	0x000174e0


	//   ....[164]....
        /*06e0*/ 	.word	0x00017540


	//   ....[165]....
        /*06e4*/ 	.word	0x000175b0


	//   ....[166]....
        /*06e8*/ 	.word	0x00017620


	//   ....[167]....
        /*06ec*/ 	.word	0x00017670


	//   ....[168]....
        /*06f0*/ 	.word	0x000176c0


	//   ....[169]....
        /*06f4*/ 	.word	0x00017710


	//   ....[170]....
        /*06f8*/ 	.word	0x00017750


	//   ....[171]....
        /*06fc*/ 	.word	0x000177b0


	//   ....[172]....
        /*0700*/ 	.word	0x00017820


	//   ....[173]....
        /*0704*/ 	.word	0x00017990


	//   ....[174]....
        /*0708*/ 	.word	0x000179f0


	//   ....[175]....
        /*070c*/ 	.word	0x00017a60


	//   ....[176]....
        /*0710*/ 	.word	0x00017ad0


	//   ....[177]....
        /*0714*/ 	.word	0x00017c40


	//   ....[178]....
        /*0718*/ 	.word	0x00017ca0


	//   ....[179]....
        /*071c*/ 	.word	0x00017cf0


	//   ....[180]....
        /*0720*/ 	.word	0x00017d40


	//   ....[181]....
        /*0724*/ 	.word	0x00017d90


	//   ....[182]....
        /*0728*/ 	.word	0x00017dd0


	//   ....[183]....
        /*072c*/ 	.word	0x00017e30


	//   ....[184]....
        /*0730*/ 	.word	0x00017ea0


	//   ....[185]....
        /*0734*/ 	.word	0x00017f10


	//   ....[186]....
        /*0738*/ 	.word	0x00018060


	//   ....[187]....
        /*073c*/ 	.word	0x000180c0


	//   ....[188]....
        /*0740*/ 	.word	0x00018130


	//   ....[189]....
        /*0744*/ 	.word	0x000181a0


	//   ....[190]....
        /*0748*/ 	.word	0x000181f0


	//   ....[191]....
        /*074c*/ 	.word	0x00018240


	//   ....[192]....
        /*0750*/ 	.word	0x00018290


	//   ....[193]....
        /*0754*/ 	.word	0x000182d0


	//   ....[194]....
        /*0758*/ 	.word	0x00018320


	//   ....[195]....
        /*075c*/ 	.word	0x00018370


	//   ....[196]....
        /*0760*/ 	.word	0x000183c0


	//   ....[197]....
        /*0764*/ 	.word	0x00018400


	//   ....[198]....
        /*0768*/ 	.word	0x00018470


	//   ....[199]....
        /*076c*/ 	.word	0x000184e0


	//   ....[200]....
        /*0770*/ 	.word	0x00018550


	//   ....[201]....
        /*0774*/ 	.word	0x000185b0


	//   ....[202]....
        /*0778*/ 	.word	0x00018620


	//   ....[203]....
        /*077c*/ 	.word	0x00018690


	//   ....[204]....
        /*0780*/ 	.word	0x00018700


	//   ....[205]....
        /*0784*/ 	.word	0x00018760


	//   ....[206]....
        /*0788*/ 	.word	0x000187d0


	//   ....[207]....
        /*078c*/ 	.word	0x00018840


	//   ....[208]....
        /*0790*/ 	.word	0x000188b0


	//   ....[209]....
        /*0794*/ 	.word	0x00018910


	//   ....[210]....
        /*0798*/ 	.word	0x00018980


	//   ....[211]....
        /*079c*/ 	.word	0x000189f0


	//   ....[212]....
        /*07a0*/ 	.word	0x00018a60


	//   ....[213]....
        /*07a4*/ 	.word	0x00018ac0


	//   ....[214]....
        /*07a8*/ 	.word	0x00018b30


	//   ....[215]....
        /*07ac*/ 	.word	0x00018ba0


	//   ....[216]....
        /*07b0*/ 	.word	0x00018c10


	//   ....[217]....
        /*07b4*/ 	.word	0x00018c70


	//   ....[218]....
        /*07b8*/ 	.word	0x00018ce0


	//   ....[219]....
        /*07bc*/ 	.word	0x00018d50


	//   ....[220]....
        /*07c0*/ 	.word	0x00018da0


	//   ....[221]....
        /*07c4*/ 	.word	0x00018de0


	//   ....[222]....
        /*07c8*/ 	.word	0x00018e30


	//   ....[223]....
        /*07cc*/ 	.word	0x00018e80


	//   ....[224]....
        /*07d0*/ 	.word	0x00018ed0


	//   ....[225]....
        /*07d4*/ 	.word	0x00018f40


	//   ....[226]....
        /*07d8*/ 	.word	0x00018f90


	//   ....[227]....
        /*07dc*/ 	.word	0x00018fe0


	//   ....[228]....
        /*07e0*/ 	.word	0x00019030


	//   ....[229]....
        /*07e4*/ 	.word	0x00019080


	//   ....[230]....
        /*07e8*/ 	.word	0x000190d0


	//   ....[231]....
        /*07ec*/ 	.word	0x00019140


	//   ....[232]....
        /*07f0*/ 	.word	0x00019190


	//   ....[233]....
        /*07f4*/ 	.word	0x00019200


	//   ....[234]....
        /*07f8*/ 	.word	0x00019260


	//   ....[235]....
        /*07fc*/ 	.word	0x000192d0


	//----- nvinfo : EIATTR_EXIT_INSTR_OFFSETS
	.align		4
.L_308:
        /*0800*/ 	.byte	0x04, 0x1c
        /*0802*/ 	.short	(.L_310 - .L_309)


	//   ....[0]....
.L_309:
        /*0804*/ 	.word	0x00000fe0


	//   ....[1]....
        /*0808*/ 	.word	0x00016420


	//----- nvinfo : EIATTR_MAX_THREADS
	.align		4
.L_310:
        /*080c*/ 	.byte	0x04, 0x05
        /*080e*/ 	.short	(.L_312 - .L_311)
.L_311:
        /*0810*/ 	.word	0x00000100
        /*0814*/ 	.word	0x00000001
        /*0818*/ 	.word	0x00000001


	//----- nvinfo : EIATTR_CRS_STACK_SIZE
	.align		4
.L_312:
        /*081c*/ 	.byte	0x04, 0x1e
        /*081e*/ 	.short	(.L_314 - .L_313)
.L_313:
        /*0820*/ 	.word	0x00000000
.L_314:


//--------------------- .nv.info._ZN7cutlass13device_kernelIN5flash19enable_sm80_to_sm89INS1_16FlashAttnFwdSm80INS1_25CollectiveMainloopFwdSm80ILi8ELi1ELb0EN4cute5tupleIJNS5_1CILi128EEENS7_ILi64EEENS7_ILi192EEEEEELi192ENS_6half_tEfNS_4arch4Sm80ELb0ELb1ELb1ELb1ELb1ELb1ELb1ELb1EEENS1_21CollectiveEpilogueFwdINS6_IJS8_SA_S9_EEENS6_IJNS7_ILi1EEESI_SI_EEESC_SE_Li256ELb1ELb1ELb1ELb0EEENS1_36VarlenDynamicPersistentTileSchedulerILi128ELi64ELi256ELi256ELb1ELb1ELb0ELb1ELb0ELb1EEEEEEEEEvNT_6ParamsE --------------------------
	.section	.nv.info._ZN7cutlass13device_kernelIN5flash19enable_sm80_to_sm89INS1_16FlashAttnFwdSm80INS1_25CollectiveMainloopFwdSm80ILi8ELi1ELb0EN4cute5tupleIJNS5_1CILi128EEENS7_ILi64EEENS7_ILi192EEEEEELi192ENS_6half_tEfNS_4arch4Sm80ELb0ELb1ELb1ELb1ELb1ELb1ELb1ELb1EEENS1_21CollectiveEpilogueFwdINS6_IJS8_SA_S9_EEENS6_IJNS7_ILi1EEESI_SI_EEESC_SE_Li256ELb1ELb1ELb1ELb0EEENS1_36VarlenDynamicPersistentTileSchedulerILi128ELi64ELi256ELi256ELb1ELb1ELb0ELb1ELb0ELb1EEEEEEEEEvNT_6ParamsE,"",@"SHT_CUDA_INFO"
	.sectionflags	@""
	.align	4


	//----- nvinfo : EIATTR_CUDA_API_VERSION
	.align		4
        /*0000*/ 	.byte	0x04, 0x37
        /*0002*/ 	.short	(.L_316 - .L_315)
.L_315:
        /*0004*/ 	.word	0x00000082


	//----- nvinfo : EIATTR_SW2861232_WAR
	.align		4
.L_316:
        /*0008*/ 	.byte	0x01, 0x35
	.zero		2


	//----- nvinfo : EIATTR_PARAM_CBANK
	.align		4
        /*000c*/ 	.byte	0x04, 0x0a
        /*000e*/ 	.short	(.L_318 - .L_317)
	.align		4
.L_317:
        /*0010*/ 	.word	index@(.nv.constant0._ZN7cutlass13device_kernelIN5flash19enable_sm80_to_sm89INS1_16FlashAttnFwdSm80INS1_25CollectiveMainloopFwdSm80ILi8ELi1ELb0EN4cute5tupleIJNS5_1CILi128EEENS7_ILi64EEENS7_ILi192EEEEEELi192ENS_6half_tEfNS_4arch4Sm80ELb0ELb1ELb1ELb1ELb1ELb1ELb1ELb1EEENS1_21CollectiveEpilogueFwdINS6_IJS8_SA_S9_EEENS6_IJNS7_ILi1EEESI_SI_EEESC_SE_Li256ELb1ELb1ELb1ELb0EEENS1_36VarlenDynamicPersistentTileSchedulerILi128ELi64ELi256ELi256ELb1ELb1ELb0ELb1ELb0ELb1EEEEEEEEEvNT_6ParamsE)
        /*0014*/ 	.short	0x0160
        /*0016*/ 	.short	0x0438


	//----- nvinfo : EIATTR_CBANK_PARAM_SIZE
	.align		4
.L_318:
        /*0018*/ 	.byte	0x03, 0x19
        /*001a*/ 	.short	0x0438


	//----- nvinfo : EIATTR_KPARAM_INFO
	.align		4
        /*001c*/ 	.byte	0x04, 0x17
        /*001e*/ 	.short	(.L_320 - .L_319)
.L_319:
        /*0020*/ 	.word	0x00000000
        /*0024*/ 	.short	0x0000
        /*0026*/ 	.short	0x0000
        /*0028*/ 	.byte	0x00, 0xf0, 0xe1, 0x10


	//----- nvinfo : EIATTR_MAXREG_COUNT
	.align		4
.L_320:
        /*002c*/ 	.byte	0x03, 0x1b
        /*002e*/ 	.short	0x00ff


	//----- nvinfo : EIATTR_NUM_BARRIERS
	.align		4
        /*0030*/ 	.byte	0x02, 0x4c
        /*0032*/ 	.byte	0x06
	.zero		1


	//----- nvinfo : EIATTR_ANNOTATIONS
	.align		4
        /*0034*/ 	.byte	0x04, 0x55
        /*0036*/ 	.short	(.L_322 - .L_321)


	//   ....[0]....
.L_321:
        /* <DEDUP_REMOVED lines=21> */


	//----- nvinfo : EIATTR_MERCURY_ISA_VERSION
	.align		4
.L_322:
        /*0178*/ 	.byte	0x03, 0x5f
        /*017a*/ 	.short	0x0000


	//----- nvinfo : EIATTR_INT_WARP_WIDE_INSTR_OFFSETS
	.align		4
        /*017c*/ 	.byte	0x04, 0x31
        /*017e*/ 	.short	(.L_324 - .L_323)


	//   ....[0]....
.L_323:
        /*0180*/ 	.word	0x0001e440


	//   ....[1]....
        /*0184*/ 	.word	0x0001e4c0


	//----- nvinfo : EIATTR_COOP_GROUP_MASK_REGIDS
	.align		4
.L_324:
        /*0188*/ 	.byte	0x04, 0x29
        /*018a*/ 	.short	(.L_326 - .L_325)


	//   ....[0]....
.L_325:
        /*018c*/ 	.word	0xffffffff


	//   ....[1]....
        /*0190*/ 	.word	0xffffffff


	//   ....[2]....
        /*0194*/ 	.word	0xffffffff


	//   ....[3]....
        /*0198*/ 	.word	0xffffffff


	//   ....[4]....
        /*019c*/ 	.word	0xffffffff


	//   ....[5]....
        /*01a0*/ 	.word	0xffffffff


	//   ....[6]....
        /*01a4*/ 	.word	0xffffffff


	//   ....[7]....
        /*01a8*/ 	.word	0xffffffff


	//   ....[8]....
        /*01ac*/ 	.word	0xffffffff


	//   ....[9]....
        /*01b0*/ 	.word	0xffffffff


	//   ....[10]....
        /*01b4*/ 	.word	0xffffffff


	//   ....[11]....
        /*01b8*/ 	.word	0xffffffff


	//   ....[12]....
        /*01bc*/ 	.word	0xffffffff


	//   ....[13]....
        /*01c0*/ 	.word	0xffffffff


	//   ....[14]....
        /*01c4*/ 	.word	0xffffffff


	//   ....[15]....
        /*01c8*/ 	.word	0xffffffff


	//   ....[16]....
        /*01cc*/ 	.word	0xffffffff


	//   ....[17]....
        /*01d0*/ 	.word	0xffffffff


	//   ....[18]....
        /*01d4*/ 	.word	0xffffffff


	//   ....[19]....
        /*01d8*/ 	.word	0xffffffff


	//   ....[20]....
        /*01dc*/ 	.word	0xffffffff


	//   ....[21]....
        /*01e0*/ 	.word	0xffffffff


	//   ....[22]....
        /*01e4*/ 	.word	0xffffffff


	//   ....[23]....
        /*01e8*/ 	.word	0xffffffff


	//   ....[24]....
        /*01ec*/ 	.word	0xffffffff


	//   ....[25]....
        /*01f0*/ 	.word	0xffffffff


	//   ....[26]....
        /*01f4*/ 	.word	0xffffffff


	//   ....[27]....
        /*01f8*/ 	.word	0xffffffff


	//   ....[28]....
        /*01fc*/ 	.word	0xffffffff


	//   ....[29]....
        /*0200*/ 	.word	0xffffffff


	//   ....[30]....
        /*0204*/ 	.word	0xffffffff


	//   ....[31]....
        /*0208*/ 	.word	0xffffffff


	//   ....[32]....
        /*020c*/ 	.word	0xffffffff


	//   ....[33]....
        /*0210*/ 	.word	0xffffffff


	//   ....[34]....
        /*0214*/ 	.word	0xffffffff


	//   ....[35]....
        /*0218*/ 	.word	0xffffffff


	//   ....[36]....
        /*021c*/ 	.word	0xffffffff


	//   ....[37]....
        /*0220*/ 	.word	0xffffffff


	//   ....[38]....
        /*0224*/ 	.word	0xffffffff


	//   ....[39]....
        /*0228*/ 	.word	0xffffffff


	//   ....[40]....
        /*022c*/ 	.word	0xffffffff


	//   ....[41]....
        /*0230*/ 	.word	0xffffffff


	//   ....[42]....
        /*0234*/ 	.word	0xffffffff


	//   ....[43]....
        /*0238*/ 	.word	0xffffffff


	//   ....[44]....
        /*023c*/ 	.word	0xffffffff


	//   ....[45]....
        /*0240*/ 	.word	0xffffffff


	//   ....[46]....
        /*0244*/ 	.word	0xffffffff


	//   ....[47]....
        /*0248*/ 	.word	0xffffffff


	//   ....[48]....
        /*024c*/ 	.word	0xffffffff


	//   ....[49]....
        /*0250*/ 	.word	0xffffffff


	//   ....[50]....
        /*0254*/ 	.word	0xffffffff


	//   ....[51]....
        /*0258*/ 	.word	0xffffffff


	//   ....[52]....
        /*025c*/ 	.word	0xffffffff


	//   ....[53]....
        /*0260*/ 	.word	0xffffffff


	//   ....[54]....
        /*0264*/ 	.word	0xffffffff


	//   ....[55]....
        /*0268*/ 	.word	0xffffffff


	//   ....[56]....
        /*026c*/ 	.word	0xffffffff


	//   ....[57]....
        /*0270*/ 	.word	0xffffffff


	//   ....[58]....
        /*0274*/ 	.word	0xffffffff


	//   ....[59]....
        /*0278*/ 	.word	0xffffffff


	//   ....[60]....
        /*027c*/ 	.word	0xffffffff


	//   ....[61]....
        /*0280*/ 	.word	0xffffffff


	//   ....[62]....
        /*0284*/ 	.word	0xffffffff


	//   ....[63]....
        /*0288*/ 	.word	0xffffffff


	//   ....[64]....
        /*028c*/ 	.word	0xffffffff


	//   ....[65]....
        /*0290*/ 	.word	0xffffffff


	//   ....[66]....
        /*0294*/ 	.word	0xffffffff


	//   ....[67]....
        /*0298*/ 	.word	0xffffffff


	//   ....[68]....
        /*029c*/ 	.word	0xffffffff


	//   ....[69]....
        /*02a0*/ 	.word	0xffffffff


	//   ....[70]....
        /*02a4*/ 	.word	0xffffffff


	//   ....[71]....
        /*02a8*/ 	.word	0xffffffff


	//   ....[72]....
        /*02ac*/ 	.word	0xffffffff


	//   ....[73]....
        /*02b0*/ 	.word	0xffffffff


	//   ....[74]....
        /*02b4*/ 	.word	0xffffffff


	//   ....[75]....
        /*02b8*/ 	.word	0xffffffff


	//   ....[76]....
        /*02bc*/ 	.word	0xffffffff


	//   ....[77]....
        /*02c0*/ 	.word	0xffffffff


	//   ....[78]....
        /*02c4*/ 	.word	0xffffffff


	//   ....[79]....
        /*02c8*/ 	.word	0xffffffff


	//   ....[80]....
        /*02cc*/ 	.word	0xffffffff


	//   ....[81]....
        /*02d0*/ 	.word	0xffffffff


	//   ....[82]....
        /*02d4*/ 	.word	0xffffffff


	//   ....[83]....
        /*02d8*/ 	.word	0xffffffff


	//   ....[84]....
        /*02dc*/ 	.word	0xffffffff


	//   ....[85]....
        /*02e0*/ 	.word	0xffffffff


	//   ....[86]....
        /*02e4*/ 	.word	0xffffffff


	//   ....[87]....
        /*02e8*/ 	.word	0xffffffff


	//   ....[88]....
        /*02ec*/ 	.word	0xffffffff


	//   ....[89]....
        /*02f0*/ 	.word	0xffffffff


	//   ....[90]....
        /*02f4*/ 	.word	0xffffffff


	//   ....[91]....
        /*02f8*/ 	.word	0xffffffff


	//   ....[92]....
        /*02fc*/ 	.word	0xffffffff


	//   ....[93]....
        /*0300*/ 	.word	0xffffffff


	//   ....[94]....
        /*0304*/ 	.word	0xffffffff


	//   ....[95]....
        /*0308*/ 	.word	0xffffffff


	//   ....[96]....
        /*030c*/ 	.word	0xffffffff


	//   ....[97]....
        /*0310*/ 	.word	0xffffffff


	//   ....[98]....
        /*0314*/ 	.word	0xffffffff


	//   ....[99]....
        /*0318*/ 	.word	0xffffffff


	//   ....[100]....
        /*031c*/ 	.word	0xffffffff


	//   ....[101]....
        /*0320*/ 	.word	0xffffffff


	//   ....[102]....
        /*0324*/ 	.word	0xffffffff


	//   ....[103]....
        /*0328*/ 	.word	0xffffffff


	//   ....[104]....
        /*032c*/ 	.word	0xffffffff


	//   ....[105]....
        /*0330*/ 	.word	0xffffffff


	//   ....[106]....
        /*0334*/ 	.word	0xffffffff


	//   ....[107]....
        /*0338*/ 	.word	0xffffffff


	//   ....[108]....
        /*033c*/ 	.word	0xffffffff


	//   ....[109]....
        /*0340*/ 	.word	0xffffffff


	//   ....[110]....
        /*0344*/ 	.word	0xffffffff


	//   ....[111]....
        /*0348*/ 	.word	0xffffffff


	//   ....[112]....
        /*034c*/ 	.word	0xffffffff


	//   ....[113]....
        /*0350*/ 	.word	0xffffffff


	//   ....[114]....
        /*0354*/ 	.word	0xffffffff


	//   ....[115]....
        /*0358*/ 	.word	0xffffffff


	//   ....[116]....
        /*035c*/ 	.word	0xffffffff


	//   ....[117]....
        /*0360*/ 	.word	0xffffffff


	//   ....[118]....
        /*0364*/ 	.word	0xffffffff


	//   ....[119]....
        /*0368*/ 	.word	0xffffffff


	//   ....[120]....
        /*036c*/ 	.word	0xffffffff


	//   ....[121]....
        /*0370*/ 	.word	0xffffffff


	//   ....[122]....
        /*0374*/ 	.word	0xffffffff


	//   ....[123]....
        /*0378*/ 	.word	0xffffffff


	//   ....[124]....
        /*037c*/ 	.word	0xffffffff


	//   ....[125]....
        /*0380*/ 	.word	0xffffffff


	//   ....[126]....
        /*0384*/ 	.word	0xffffffff


	//   ....[127]....
        /*0388*/ 	.word	0xffffffff


	//   ....[128]....
        /*038c*/ 	.word	0xffffffff


	//   ....[129]....
        /*0390*/ 	.word	0xffffffff


	//   ....[130]....
        /*0394*/ 	.word	0xffffffff


	//   ....[131]....
        /*0398*/ 	.word	0xffffffff


	//   ....[132]....
        /*039c*/ 	.word	0xffffffff


	//   ....[133]....
        /*03a0*/ 	.word	0xffffffff


	//   ....[134]....
        /*03a4*/ 	.word	0xffffffff


	//   ....[135]....
        /*03a8*/ 	.word	0xffffffff


	//   ....[136]....
        /*03ac*/ 	.word	0xffffffff


	//   ....[137]....
        /*03b0*/ 	.word	0xffffffff


	//   ....[138]....
        /*03b4*/ 	.word	0xffffffff


	//   ....[139]....
        /*03b8*/ 	.word	0xffffffff


	//   ....[140]....
        /*03bc*/ 	.word	0xffffffff


	//   ....[141]....
        /*03c0*/ 	.word	0xffffffff


	//   ....[142]....
        /*03c4*/ 	.word	0xffffffff


	//   ....[143]....
        /*03c8*/ 	.word	0xffffffff


	//   ....[144]....
        /*03cc*/ 	.word	0xffffffff


	//   ....[145]....
        /*03d0*/ 	.word	0xffffffff


	//   ....[146]....
        /*03d4*/ 	.word	0xffffffff


	//   ....[147]....
        /*03d8*/ 	.word	0xffffffff


	//   ....[148]....
        /*03dc*/ 	.word	0xffffffff


	//   ....[149]....
        /*03e0*/ 	.word	0xffffffff


	//   ....[150]....
        /*03e4*/ 	.word	0xffffffff


	//   ....[151]....
        /*03e8*/ 	.word	0xffffffff


	//   ....[152]....
        /*03ec*/ 	.word	0xffffffff


	//   ....[153]....
        /*03f0*/ 	.word	0xffffffff


	//   ....[154]....
        /*03f4*/ 	.word	0xffffffff


	//   ....[155]....
        /*03f8*/ 	.word	0xffffffff


	//   ....[156]....
        /*03fc*/ 	.word	0xffffffff


	//   ....[157]....
        /*0400*/ 	.word	0xffffffff


	//   ....[158]....
        /*0404*/ 	.word	0xffffffff


	//   ....[159]....
        /*0408*/ 	.word	0xffffffff


	//   ....[160]....
        /*040c*/ 	.word	0xffffffff


	//   ....[161]....
        /*0410*/ 	.word	0xffffffff


	//   ....[162]....
        /*0414*/ 	.word	0xffffffff


	//   ....[163]....
        /*0418*/ 	.word	0xffffffff


	//   ....[164]....
        /*041c*/ 	.word	0xffffffff


	//   ....[165]....
        /*0420*/ 	.word	0xffffffff


	//   ....[166]....
        /*0424*/ 	.word	0xffffffff


	//   ....[167]....
        /*0428*/ 	.word	0xffffffff


	//   ....[168]....
        /*042c*/ 	.word	0xffffffff


	//   ....[169]....
        /*0430*/ 	.word	0xffffffff


	//   ....[170]....
        /*0434*/ 	.word	0xffffffff


	//   ....[171]....
        /*0438*/ 	.word	0xffffffff


	//   ....[172]....
        /*043c*/ 	.word	0xffffffff


	//   ....[173]....
        /*0440*/ 	.word	0xffffffff


	//   ....[174]....
        /*0444*/ 	.word	0xffffffff


	//   ....[175]....
        /*0448*/ 	.word	0xffffffff


	//   ....[176]....
        /*044c*/ 	.word	0xffffffff


	//   ....[177]....
        /*0450*/ 	.word	0xffffffff


	//   ....[178]....
        /*0454*/ 	.word	0xffffffff


	//   ....[179]....
        /*0458*/ 	.word	0xffffffff


	//   ....[180]....
        /*045c*/ 	.word	0xffffffff


	//   ....[181]....
        /*0460*/ 	.word	0xffffffff


	//   ....[182]....
        /*0464*/ 	.word	0xffffffff


	//   ....[183]....
        /*0468*/ 	.word	0xffffffff


	//   ....[184]....
        /*046c*/ 	.word	0xffffffff


	//   ....[185]....
        /*0470*/ 	.word	0xffffffff


	//   ....[186]....
        /*0474*/ 	.word	0xffffffff


	//   ....[187]....
        /*0478*/ 	.word	0xffffffff


	//   ....[188]....
        /*047c*/ 	.word	0xffffffff


	//   ....[189]....
        /*0480*/ 	.word	0xffffffff


	//   ....[190]....
        /*0484*/ 	.word	0xffffffff


	//   ....[191]....
        /*0488*/ 	.word	0xffffffff


	//   ....[192]....
        /*048c*/ 	.word	0xffffffff


	//   ....[193]....
        /*0490*/ 	.word	0xffffffff


	//   ....[194]....
        /*0494*/ 	.word	0xffffffff


	//   ....[195]....
        /*0498*/ 	.word	0xffffffff


	//   ....[196]....
        /*049c*/ 	.word	0xffffffff


	//   ....[197]....
        /*04a0*/ 	.word	0xffffffff


	//   ....[198]....
        /*04a4*/ 	.word	0xffffffff


	//   ....[199]....
        /*04a8*/ 	.word	0xffffffff


	//   ....[200]....
        /*04ac*/ 	.word	0xffffffff


	//   ....[201]....
        /*04b0*/ 	.word	0xffffffff


	//   ....[202]....
        /*04b4*/ 	.word	0xffffffff


	//   ....[203]....
        /*04b8*/ 	.word	0xffffffff


	//   ....[204]....
        /*04bc*/ 	.word	0xffffffff


	//   ....[205]....
        /*04c0*/ 	.word	0xffffffff


	//   ....[206]....
        /*04c4*/ 	.word	0xffffffff


	//   ....[207]....
        /*04c8*/ 	.word	0xffffffff


	//   ....[208]....
        /*04cc*/ 	.word	0xffffffff


	//   ....[209]....
        /*04d0*/ 	.word	0xffffffff


	//   ....[210]....
        /*04d4*/ 	.word	0xffffffff


	//   ....[211]....
        /*04d8*/ 	.word	0xffffffff


	//   ....[212]....
        /*04dc*/ 	.word	0xffffffff


	//   ....[213]....
        /*04e0*/ 	.word	0xffffffff


	//   ....[214]....
        /*04e4*/ 	.word	0xffffffff


	//   ....[215]....
        /*04e8*/ 	.word	0xffffffff


	//   ....[216]....
        /*04ec*/ 	.word	0xffffffff


	//   ....[217]....
        /*04f0*/ 	.word	0xffffffff


	//   ....[218]....
        /*04f4*/ 	.word	0xffffffff


	//   ....[219]....
        /*04f8*/ 	.word	0xffffffff


	//   ....[220]....
        /*04fc*/ 	.word	0xffffffff


	//   ....[221]....
        /*0500*/ 	.word	0xffffffff


	//   ....[222]....
        /*0504*/ 	.word	0xffffffff


	//   ....[223]....
        /*0508*/ 	.word	0xffffffff


	//   ....[224]....
        /*050c*/ 	.word	0xffffffff


	//   ....[225]....
        /*0510*/ 	.word	0xffffffff


	//   ....[226]....
        /*0514*/ 	.word	0xffffffff


	//   ....[227]....
        /*0518*/ 	.word	0xffffffff


	//   ....[228]....
        /*051c*/ 	.word	0xffffffff


	//   ....[229]....
        /*0520*/ 	.word	0xffffffff


	//   ....[230]....
        /*0524*/ 	.word	0xffffffff


	//   ....[231]....
        /*0528*/ 	.word	0xffffffff


	//   ....[232]....
        /*052c*/ 	.word	0xffffffff


	//   ....[233]....
        /*0530*/ 	.word	0xffffffff


	//   ....[234]....
        /*0534*/ 	.word	0xffffffff


	//   ....[235]....
        /*0538*/ 	.word	0xffffffff


	//   ....[236]....
        /*053c*/ 	.word	0xffffffff


	//   ....[237]....
        /*0540*/ 	.word	0xffffffff


	//   ....[238]....
        /*0544*/ 	.word	0xffffffff


	//   ....[239]....
        /*0548*/ 	.word	0xffffffff


	//   ....[240]....
        /*054c*/ 	.word	0xffffffff


	//   ....[241]....
        /*0550*/ 	.word	0xffffffff


	//   ....[242]....
        /*0554*/ 	.word	0xffffffff


	//   ....[243]....
        /*0558*/ 	.word	0xffffffff


	//   ....[244]....
        /*055c*/ 	.word	0xffffffff


	//   ....[245]....
        /*0560*/ 	.word	0xffffffff


	//   ....[246]....
        /*0564*/ 	.word	0xffffffff


	//   ....[247]....
        /*0568*/ 	.word	0xffffffff


	//   ....[248]....
        /*056c*/ 	.word	0xffffffff


	//   ....[249]....
        /*0570*/ 	.word	0xffffffff


	//   ....[250]....
        /*0574*/ 	.word	0xffffffff


	//   ....[251]....
        /*0578*/ 	.word	0xffffffff


	//   ....[252]....
        /*057c*/ 	.word	0xffffffff


	//   ....[253]....
        /*0580*/ 	.word	0xffffffff


	//   ....[254]....
        /*0584*/ 	.word	0xffffffff


	//   ....[255]....
        /*0588*/ 	.word	0xffffffff


	//   ....[0]....
        /*058c*/ 	.word	0xffffffff


	//   ....[1]....
        /*0590*/ 	.word	0xffffffff


	//   ....[2]....
        /*0594*/ 	.word	0xffffffff


	//   ....[3]....
        /*0598*/ 	.word	0xffffffff


	//----- nvinfo : EIATTR_COOP_GROUP_INSTR_OFFSETS
	.align		4
.L_326:
        /*059c*/ 	.byte	0x04, 0x28
        /*059e*/ 	.short	(.L_328 - .L_327)


	//   ....[0]....
.L_327:
        /*05a0*/ 	.word	0x00000050


	//   ....[1]....
        /*05a4*/ 	.word	0x000001e0


	//   ....[2]....
        /*05a8*/ 	.word	0x00000210


	//   ....[3]....
        /*05ac*/ 	.word	0x00000240


	//   ....[4]....
        /*05b0*/ 	.word	0x00000270


	//   ....[5]....
        /*05b4*/ 	.word	0x000002a0


	//   ....[6]....
        /*05b8*/ 	.word	0x000002d0


	//   ....[7]....
        /*05bc*/ 	.word	0x00000430


	//   ....[8]....
        /*05c0*/ 	.word	0x00000470


	//   ....[9]....
        /*05c4*/ 	.word	0x000004a0


	//   ....[10]....
        /*05c8*/ 	.word	0x000004d0


	//   ....[11]....
        /*05cc*/ 	.word	0x00000500


	//   ....[12]....
        /*05d0*/ 	.word	0x00000530


	//   ....[13]....
        /*05d4*/ 	.word	0x000005c0


	//   ....[14]....
        /*05d8*/ 	.word	0x00000600


	//   ....[15]....
        /*05dc*/ 	.word	0x00000620


	//   ....[16]....
        /*05e0*/ 	.word	0x00000680


	//   ....[17]....
        /*05e4*/ 	.word	0x00003db0


	//   ....[18]....
        /*05e8*/ 	.word	0x00003dc0


	//   ....[19]....
        /*05ec*/ 	.word	0x00005950


	//   ....[20]....
        /*05f0*/ 	.word	0x00005960


	//   ....[21]....
        /*05f4*/ 	.word	0x000072e0


	//   ....[22]....
        /*05f8*/ 	.word	0x00007300


	//   ....[23]....
        /*05fc*/ 	.word	0x00007850


	//   ....[24]....
        /*0600*/ 	.word	0x00007870


	//   ....[25]....
        /*0604*/ 	.word	0x00008890


	//   ....[26]....
        /*0608*/ 	.word	0x000088b0


	//   ....[27]....
        /*060c*/ 	.word	0x000089e0


	//   ....[28]....
        /*0610*/ 	.word	0x000089f0


	//   ....[29]....
        /*0614*/ 	.word	0x00008b20


	//   ....[30]....
        /*0618*/ 	.word	0x00008b40


	//   ....[31]....
        /*061c*/ 	.word	0x00008c70


	//   ....[32]....
        /*0620*/ 	.word	0x00008c80


	//   ....[33]....
        /*0624*/ 	.word	0x00009060


	//   ....[34]....
        /*0628*/ 	.word	0x00009070


	//   ....[35]....
        /*062c*/ 	.word	0x00009080


	//   ....[36]....
        /*0630*/ 	.word	0x00009090


	//   ....[37]....
        /*0634*/ 	.word	0x000094f0


	//   ....[38]....
        /*0638*/ 	.word	0x00009510


	//   ....[39]....
        /*063c*/ 	.word	0x00009530


	//   ....[40]....
        /*0640*/ 	.word	0x00009550


	//   ....[41]....
        /*0644*/ 	.word	0x00009a70


	//   ....[42]....
        /*0648*/ 	.word	0x00009ce0


	//   ....[43]....
        /*064c*/ 	.word	0x00009d20


	//   ....[44]....
        /*0650*/ 	.word	0x00009d40


	//   ....[45]....
        /*0654*/ 	.word	0x0000c850


	//   ....[46]....
        /*0658*/ 	.word	0x0000c900


	//   ....[47]....
        /*065c*/ 	.word	0x0000c920


	//   ....[48]....
        /*0660*/ 	.word	0x0000c930


	//   ....[49]....
        /*0664*/ 	.word	0x0000cc90


	//   ....[50]....
        /*0668*/ 	.word	0x0000ce70


	//   ....[51]....
        /*066c*/ 	.word	0x0000ceb0


	//   ....[52]....
        /*0670*/ 	.word	0x0000cef0


	//   ....[53]....
        /*0674*/ 	.word	0x0000fc20


	//   ....[54]....
        /*0678*/ 	.word	0x0000fc30


	//   ....[55]....
        /*067c*/ 	.word	0x0000fc40


	//   ....[56]....
        /*0680*/ 	.word	0x0000fc50


	//   ....[57]....
        /*0684*/ 	.word	0x00010de0


	//   ....[58]....
        /*0688*/ 	.word	0x00010e00


	//   ....[59]....
        /*068c*/ 	.word	0x00010e90


	//   ....[60]....
        /*0690*/ 	.word	0x00010ef0


	//   ....[61]....
        /*0694*/ 	.word	0x00011180


	//   ....[62]....
        /*0698*/ 	.word	0x00011660


	//   ....[63]....
        /*069c*/ 	.word	0x00011d10


	//   ....[64]....
        /*06a0*/ 	.word	0x00011d40


	//   ....[65]....
        /*06a4*/ 	.word	0x00011d50


	//   ....[66]....
        /*06a8*/ 	.word	0x00011d80


	//   ....[67]....
        /*06ac*/ 	.word	0x000132f0


	//   ....[68]....
        /*06b0*/ 	.word	0x00013310


	//   ....[69]....
        /*06b4*/ 	.word	0x000133d0


	//   ....[70]....
        /*06b8*/ 	.word	0x00013400


	//   ....[71]....
        /*06bc*/ 	.word	0x00014560


	//   ....[72]....
        /*06c0*/ 	.word	0x00014580


	//   ....[73]....
        /*06c4*/ 	.word	0x00014640


	//   ....[74]....
        /*06c8*/ 	.word	0x00014670


	//   ....[75]....
        /*06cc*/ 	.word	0x00014920


	//   ....[76]....
        /*06d0*/ 	.word	0x00014e30


	//   ....[77]....
        /*06d4*/ 	.word	0x00015530


	//   ....[78]....
        /*06d8*/ 	.word	0x00015560


	//   ....[79]....
        /*06dc*/ 	.word	0x00015580


	//   ....[80]....
        /*06e0*/ 	.word	0x000155a0


	//   ....[81]....
        /*06e4*/ 	.word	0x000171b0


	//   ....[82]....
        /*06e8*/ 	.word	0x000171d0


	//   ....[83]....
        /*06ec*/ 	.word	0x00017290


	//   ....[84]....
        /*06f0*/ 	.word	0x000172c0


	//   ....[85]....
        /*06f4*/ 	.word	0x00018420


	//   ....[86]....
        /*06f8*/ 	.word	0x00018440


	//   ....[87]....
        /*06fc*/ 	.word	0x00018500


	//   ....[88]....
        /*0700*/ 	.word	0x00018530


	//   ....[89]....
        /*0704*/ 	.word	0x00018910


	//   ....[90]....
        /*0708*/ 	.word	0x00018940


	//   ....[91]....
        /*070c*/ 	.word	0x00018960


	//   ....[92]....
        /*0710*/ 	.word	0x00018980


	//   ....[93]....
        /*0714*/ 	.word	0x0001a2f0


	//   ....[94]....
        /*0718*/ 	.word	0x0001a300


	//   ....[95]....
        /*071c*/ 	.word	0x0001a360


	//   ....[96]....
        /*0720*/ 	.word	0x0001a390


	//   ....[97]....
        /*0724*/ 	.word	0x0001b500


	//   ....[98]....
        /*0728*/ 	.word	0x0001b520


	//   ....[99]....
        /*072c*/ 	.word	0x0001b600


	//   ....[100]....
        /*0730*/ 	.word	0x0001b620


	//   ....[101]....
        /*0734*/ 	.word	0x0001b810


	//   ....[102]....
        /*0738*/ 	.word	0x0001bd20


	//   ....[103]....
        /*073c*/ 	.word	0x0001c420


	//   ....[104]....
        /*0740*/ 	.word	0x0001c450


	//   ....[105]....
        /*0744*/ 	.word	0x0001c470


	//   ....[106]....
        /*0748*/ 	.word	0x0001c490


	//   ....[107]....
        /*074c*/ 	.word	0x0001dc30


	//   ....[108]....
        /*0750*/ 	.word	0x0001dc60


	//   ....[109]....
        /*0754*/ 	.word	0x0001dc80


	//   ....[110]....
        /*0758*/ 	.word	0x0001dc90


	//   ....[111]....
        /*075c*/ 	.word	0x0001f080


	//   ....[112]....
        /*0760*/ 	.word	0x0001f0b0


	//   ....[113]....
        /*0764*/ 	.word	0x0001f0c0


	//   ....[114]....
        /*0768*/ 	.word	0x0001f0d0


	//   ....[115]....
        /*076c*/ 	.word	0x0001f440


	//   ....[116]....
        /*0770*/ 	.word	0x0001f460


	//   ....[117]....
        /*0774*/ 	.word	0x0001f580


	//   ....[118]....
        /*0778*/ 	.word	0x0001f590


	//   ....[119]....
        /*077c*/ 	.word	0x0001f6c0


	//   ....[120]....
        /*0780*/ 	.word	0x0001f6e0


	//   ....[121]....
        /*0784*/ 	.word	0x0001f810


	//   ....[122]....
        /*0788*/ 	.word	0x0001f820


	//   ....[123]....
        /*078c*/ 	.word	0x0001fb50


	//   ....[124]....
        /*0790*/ 	.word	0x0001fb70


	//   ....[125]....
        /*0794*/ 	.word	0x00020620


	//   ....[126]....
        /*0798*/ 	.word	0x00020630


	//   ....[127]....
        /*079c*/ 	.word	0x00021890


	//   ....[128]....
        /*07a0*/ 	.word	0x000218b0


	//   ....[129]....
        /*07a4*/ 	.word	0x000219e0


	//   ....[130]....
        /*07a8*/ 	.word	0x000219f0


	//   ....[131]....
        /*07ac*/ 	.word	0x00021b20


	//   ....[132]....
        /*07b0*/ 	.word	0x00021b40


	//   ....[133]....
        /*07b4*/ 	.word	0x00021c70


	//   ....[134]....
        /*07b8*/ 	.word	0x00021c80


	//   ....[135]....
        /*07bc*/ 	.word	0x00021e50


	//   ....[136]....
        /*07c0*/ 	.word	0x00021e70


	//   ....[137]....
        /*07c4*/ 	.word	0x00021f90


	//   ....[138]....
        /*07c8*/ 	.word	0x00021fd0


	//   ....[139]....
        /*07cc*/ 	.word	0x00022000


	//   ....[140]....
        /*07d0*/ 	.word	0x00022030


	//   ....[141]....
        /*07d4*/ 	.word	0x00022060


	//   ....[142]....
        /*07d8*/ 	.word	0x00022090


	//   ....[143]....
        /*07dc*/ 	.word	0x000221f0


	//   ....[144]....
        /*07e0*/ 	.word	0x00022230


	//   ....[145]....
        /*07e4*/ 	.word	0x00022260


	//   ....[146]....
        /*07e8*/ 	.word	0x00022290


	//   ....[147]....
        /*07ec*/ 	.word	0x000222c0


	//   ....[148]....
        /*07f0*/ 	.word	0x000222f0


	//   ....[149]....
        /*07f4*/ 	.word	0x00022380


	//   ....[150]....
        /*07f8*/ 	.word	0x000223c0


	//   ....[151]....
        /*07fc*/ 	.word	0x000223d0


	//   ....[152]....
        /*0800*/ 	.word	0x00022430


	//   ....[153]....
        /*0804*/ 	.word	0x00022dd0


	//   ....[154]....
        /*0808*/ 	.word	0x00022e30


	//   ....[155]....
        /*080c*/ 	.word	0x00022e80


	//   ....[156]....
        /*0810*/ 	.word	0x00022ed0


	//   ....[157]....
        /*0814*/ 	.word	0x00022f20


	//   ....[158]....
        /*0818*/ 	.word	0x00022f90


	//   ....[159]....
        /*081c*/ 	.word	0x00022fd0


	//   ....[160]....
        /*0820*/ 	.word	0x00023040


	//   ....[161]....
        /*0824*/ 	.word	0x000230b0


	//   ....[162]....
        /*0828*/ 	.word	0x00023110


	//   ....[163]....
        /*082c*/ 	.word	0x00023180


	//   ....[164]....
        /*0830*/ 	.word	0x000231f0


	//   ....[165]....
        /*0834*/ 	.word	0x00023250


	//   ....[166]....
        /*0838*/ 	.word	0x000232b0


	//   ....[167]....
        /*083c*/ 	.word	0x00023310


	//   ....[168]....
        /*0840*/ 	.word	0x00023380


	//   ....[169]....
        /*0844*/ 	.word	0x000233e0


	//   ....[170]....
        /*0848*/ 	.word	0x00023440


	//   ....[171]....
        /*084c*/ 	.word	0x000234a0


	//   ....[172]....
        /*0850*/ 	.word	0x00023510


	//   ....[173]....
        /*0854*/ 	.word	0x00023680


	//   ....[174]....
        /*0858*/ 	.word	0x000236e0


	//   ....[175]....
        /*085c*/ 	.word	0x00023740


	//   ....[176]....
        /*0860*/ 	.word	0x000237b0


	//   ....[177]....
        /*0864*/ 	.word	0x00023800


	//   ....[178]....
        /*0868*/ 	.word	0x00023840


	//   ....[179]....
        /*086c*/ 	.word	0x00023890


	//   ....[180]....
        /*0870*/ 	.word	0x000238e0


	//   ....[181]....
        /*0874*/ 	.word	0x00023950


	//   ....[182]....
        /*0878*/ 	.word	0x000239c0


	//   ....[183]....
        /*087c*/ 	.word	0x00023b30


	//   ....[184]....
        /*0880*/ 	.word	0x00023b90


	//   ....[185]....
        /*0884*/ 	.word	0x00023bf0


	//   ....[186]....
        /*0888*/ 	.word	0x00023c60


	//   ....[187]....
        /*088c*/ 	.word	0x00023dd0


	//   ....[188]....
        /*0890*/ 	.word	0x00023e30


	//   ....[189]....
        /*0894*/ 	.word	0x00023e90


	//   ....[190]....
        /*0898*/ 	.word	0x00023f00


	//   ....[191]....
        /*089c*/ 	.word	0x00023f50


	//   ....[192]....
        /*08a0*/ 	.word	0x00023f90


	//   ....[193]....
        /*08a4*/ 	.word	0x00023fe0


	//   ....[194]....
        /*08a8*/ 	.word	0x00024020


	//   ....[195]....
        /*08ac*/ 	.word	0x00024080


	//   ....[196]....
        /*08b0*/ 	.word	0x000240f0


	//   ....[197]....
        /*08b4*/ 	.word	0x00024260


	//   ....[198]....
        /*08b8*/ 	.word	0x000242c0


	//   ....[199]....
        /*08bc*/ 	.word	0x00024320


	//   ....[200]....
        /*08c0*/ 	.word	0x00024390


	//   ....[201]....
        /*08c4*/ 	.word	0x00024500


	//   ....[202]....
        /*08c8*/ 	.word	0x00024560


	//   ....[203]....
        /*08cc*/ 	.word	0x000245a0


	//   ....[204]....
        /*08d0*/ 	.word	0x000245e0


	//   ....[205]....
        /*08d4*/ 	.word	0x00024630


	//   ....[206]....
        /*08d8*/ 	.word	0x00024670


	//   ....[207]....
        /*08dc*/ 	.word	0x000246d0


	//   ....[208]....
        /*08e0*/ 	.word	0x00024730


	//   ....[209]....
        /*08e4*/ 	.word	0x000247a0


	//   ....[210]....
        /*08e8*/ 	.word	0x000248f0


	//   ....[211]....
        /*08ec*/ 	.word	0x00024950


	//   ....[212]....
        /*08f0*/ 	.word	0x000249b0


	//   ....[213]....
        /*08f4*/ 	.word	0x00024a20


	//   ....[214]....
        /*08f8*/ 	.word	0x00024a70


	//   ....[215]....
        /*08fc*/ 	.word	0x00024ab0


	//   ....[216]....
        /*0900*/ 	.word	0x00024b00


	//   ....[217]....
        /*0904*/ 	.word	0x00024b40


	//   ....[218]....
        /*0908*/ 	.word	0x00024b90


	//   ....[219]....
        /*090c*/ 	.word	0x00024be0


	//   ....[220]....
        /*0910*/ 	.word	0x00024c30


	//   ....[221]....
        /*0914*/ 	.word	0x00024c70


	//   ....[222]....
        /*0918*/ 	.word	0x00024ce0


	//   ....[223]....
        /*091c*/ 	.word	0x00024d50


	//   ....[224]....
        /*0920*/ 	.word	0x00024db0


	//   ....[225]....
        /*0924*/ 	.word	0x00024e10


	//   ....[226]....
        /*0928*/ 	.word	0x00024e70


	//   ....[227]....
        /*092c*/ 	.word	0x00024ee0


	//   ....[228]....
        /*0930*/ 	.word	0x00024f40


	//   ....[229]....
        /*0934*/ 	.word	0x00024fa0


	//   ....[230]....
        /*0938*/ 	.word	0x00025000


	//   ....[231]....
        /*093c*/ 	.word	0x00025070


	//   ....[232]....
        /*0940*/ 	.word	0x000250d0


	//   ....[233]....
        /*0944*/ 	.word	0x00025130


	//   ....[234]....
        /*0948*/ 	.word	0x00025190


	//   ....[235]....
        /*094c*/ 	.word	0x00025200


	//   ....[236]....
        /*0950*/ 	.word	0x00025260


	//   ....[237]....
        /*0954*/ 	.word	0x000252c0


	//   ....[238]....
        /*0958*/ 	.word	0x00025320


	//   ....[239]....
        /*095c*/ 	.word	0x00025390


	//   ....[240]....
        /*0960*/ 	.word	0x000253f0


	//   ....[241]....
        /*0964*/ 	.word	0x00025450


	//   ....[242]....
        /*0968*/ 	.word	0x000254c0


	//   ....[243]....
        /*096c*/ 	.word	0x00025530


	//   ....[244]....
        /*0970*/ 	.word	0x00025580


	//   ....[245]....
        /*0974*/ 	.word	0x000255c0


	//   ....[246]....
        /*0978*/ 	.word	0x00025610


	//   ....[247]....
        /*097c*/ 	.word	0x00025660


	//   ....[248]....
        /*0980*/ 	.word	0x000256b0


	//   ....[249]....
        /*0984*/ 	.word	0x00025720


	//   ....[250]....
        /*0988*/ 	.word	0x00025760


	//   ....[251]....
        /*098c*/ 	.word	0x000257b0


	//   ....[252]....
        /*0990*/ 	.word	0x00025800


	//   ....[253]....
        /*0994*/ 	.word	0x00025850


	//   ....[254]....
        /*0998*/ 	.word	0x000258a0


	//   ....[255]....
        /*099c*/ 	.word	0x00025910


	//   ....[0]....
        /*09a0*/ 	.word	0x00025950


	//   ....[1]....
        /*09a4*/ 	.word	0x000259c0


	//   ....[2]....
        /*09a8*/ 	.word	0x00025a20


	//   ....[3]....
        /*09ac*/ 	.word	0x00025a90


	//----- nvinfo : EIATTR_EXIT_INSTR_OFFSETS
	.align		4
.L_328:
        /*09b0*/ 	.byte	0x04, 0x1c
        /*09b2*/ 	.short	(.L_330 - .L_329)


	//   ....[0]....
.L_329:
        /*09b4*/ 	.word	0x00000fe0


	//   ....[1]....
        /*09b8*/ 	.word	0x00022d90


	//----- nvinfo : EIATTR_MAX_THREADS
	.align		4
.L_330:
        /*09bc*/ 	.byte	0x04, 0x05
        /*09be*/ 	.short	(.L_332 - .L_331)
.L_331:
        /*09c0*/ 	.word	0x00000100
        /*09c4*/ 	.word	0x00000001
        /*09c8*/ 	.word	0x00000001


	//----- nvinfo : EIATTR_CRS_STACK_SIZE
	.align		4
.L_332:
        /*09cc*/ 	.byte	0x04, 0x1e
        /*09ce*/ 	.short	(.L_334 - .L_333)
.L_333:
        /*09d0*/ 	.word	0x00000000
.L_334:


//--------------------- .nv.info._ZN7cutlass13device_kernelIN5flash19enable_sm80_to_sm89INS1_16FlashAttnFwdSm80INS1_25CollectiveMainloopFwdSm80ILi8ELi1ELb0EN4cute5tupleIJNS5_1CILi128EEENS7_ILi64EEENS7_ILi192EEEEEELi192ENS_6half_tEfNS_4arch4Sm80ELb1ELb0ELb1ELb0ELb1ELb0ELb1ELb1EEENS1_21CollectiveEpilogueFwdINS6_IJS8_SA_S9_EEENS6_IJNS7_ILi1EEESI_SI_EEESC_SE_Li256ELb0ELb1ELb1ELb0EEENS1_30DynamicPersistentTileSchedulerILi256ELi256ELb1ELb1ELb0EEEEEEEEEvNT_6ParamsE --------------------------
	.section	.nv.info._ZN7cutlass13device_kernelIN5flash19enable_sm80_to_sm89INS1_16FlashAttnFwdSm80INS1_25CollectiveMainloopFwdSm80ILi8ELi1ELb0EN4cute5tupleIJNS5_1CILi128EEENS7_ILi64EEENS7_ILi192EEEEEELi192ENS_6half_tEfNS_4arch4Sm80ELb1ELb0ELb1ELb0ELb1ELb0ELb1ELb1EEENS1_21CollectiveEpilogueFwdINS6_IJS8_SA_S9_EEENS6_IJNS7_ILi1EEESI_SI_EEESC_SE_Li256ELb0ELb1ELb1ELb0EEENS1_30DynamicPersistentTileSchedulerILi256ELi256ELb1ELb1ELb0EEEEEEEEEvNT_6ParamsE,"",@"SHT_CUDA_INFO"
	.sectionflags	@""
	.align	4


	//----- nvinfo : EIATTR_CUDA_API_VERSION
	.align		4
        /*0000*/ 	.byte	0x04, 0x37
        /*0002*/ 	.short	(.L_336 - .L_335)
.L_335:
        /*0004*/ 	.word	0x00000082


	//----- nvinfo : EIATTR_SW2861232_WAR
	.align		4
.L_336:
        /*0008*/ 	.byte	0x01, 0x35
	.zero		2


	//----- nvinfo : EIATTR_PARAM_CBANK
	.align		4
        /*000c*/ 	.byte	0x04, 0x0a
        /*000e*/ 	.short	(.L_338 - .L_337)
	.align		4
.L_337:
        /*0010*/ 	.word	index@(.nv.constant0._ZN7cutlass13device_kernelIN5flash19enable_sm80_to_sm89INS1_16FlashAttnFwdSm80INS1_25CollectiveMainloopFwdSm80ILi8ELi1ELb0EN4cute5tupleIJNS5_1CILi128EEENS7_ILi64EEENS7_ILi192EEEEEELi192ENS_6half_tEfNS_4arch4Sm80ELb1ELb0ELb1ELb0ELb1ELb0ELb1ELb1EEENS1_21CollectiveEpilogueFwdINS6_IJS8_SA_S9_EEENS6_IJNS7_ILi1EEESI_SI_EEESC_SE_Li256ELb0ELb1ELb1ELb0EEENS1_30DynamicPersistentTileSchedulerILi256ELi256ELb1ELb1ELb0EEEEEEEEEvNT_6ParamsE)
        /*0014*/ 	.short	0x0160
        /*0016*/ 	.short	0x0428


	//----- nvinfo : EIATTR_CBANK_PARAM_SIZE
	.align		4
.L_338:
        /*0018*/ 	.byte	0x03, 0x19
        /*001a*/ 	.short	0x0428


	//----- nvinfo : EIATTR_KPARAM_INFO
	.align		4
        /*001c*/ 	.byte	0x04, 0x17
        /*001e*/ 	.short	(.L_340 - .L_339)
.L_339:
        /*0020*/ 	.word	0x00000000
        /*0024*/ 	.short	0x0000
        /*0026*/ 	.short	0x0000
        /*0028*/ 	.byte	0x00, 0xf0, 0xa1, 0x10


	//----- nvinfo : EIATTR_MAXREG_COUNT
	.align		4
.L_340:
        /*002c*/ 	.byte	0x03, 0x1b
        /*002e*/ 	.short	0x00ff


	//----- nvinfo : EIATTR_NUM_BARRIERS
	.align		4
        /*0030*/ 	.byte	0x02, 0x4c
        /*0032*/ 	.byte	0x06
	.zero		1


	//----- nvinfo : EIATTR_ANNOTATIONS
	.align		4
        /*0034*/ 	.byte	0x04, 0x55
        /*0036*/ 	.short	(.L_342 - .L_341)


	//   ....[0]....
.L_341:
        /*0038*/ 	.word	0x00000001
        /*003c*/ 	.byte	0x70, 0x00, 0x00, 0x00, 0x01, 0x00, 0x00, 0x00, 0xd0, 0x04, 0x00, 0x00, 0x01, 0x00, 0x00, 0x00
        /*004c*/ 	.byte	0xa0, 0x05, 0x00, 0x00, 0x01, 0x00, 0x00, 0x00, 0xb0, 0x37, 0x00, 0x00, 0x01, 0x00, 0x00, 0x00
        /*005c*/ 	.byte	0x00, 0xc2, 0x00, 0x00, 0x01, 0x00, 0x00, 0x00, 0x40, 0xc2, 0x00, 0x00, 0x01, 0x00, 0x00, 0x00
        /*006c*/ 	.byte	0xa0, 0xd8, 0x00, 0x00


	//----- nvinfo : EIATTR_MERCURY_ISA_VERSION
	.align		4
.L_342:
        /*0070*/ 	.byte	0x03, 0x5f
        /*0072*/ 	.short	0x0000


	//----- nvinfo : EIATTR_INT_WARP_WIDE_INSTR_OFFSETS
	.align		4
        /*0074*/ 	.byte	0x04, 0x31
        /*0076*/ 	.short	(.L_344 - .L_343)


	//   ....[0]....
.L_343:
        /*0078*/ 	.word	0x0000c030


	//   ....[1]....
        /*007c*/ 	.word	0x0000c0b0


	//----- nvinfo : EIATTR_COOP_GROUP_MASK_REGIDS
	.align		4
.L_344:
        /*0080*/ 	.byte	0x04, 0x29
        /*0082*/ 	.short	(.L_346 - .L_345)


	//   ....[0]....
.L_345:
        /*0084*/ 	.word	0xffffffff


	//   ....[1]....
        /*0088*/ 	.word	0xffffffff


	//   ....[2]....
        /*008c*/ 	.word	0xffffffff


	//   ....[3]....
        /*0090*/ 	.word	0xffffffff


	//   ....[4]....
        /*0094*/ 	.word	0xffffffff


	//   ....[5]....
        /*0098*/ 	.word	0xffffffff


	//   ....[6]....
        /*009c*/ 	.word	0xffffffff


	//   ....[7]....
        /*00a0*/ 	.word	0xffffffff


	//   ....[8]....
        /*00a4*/ 	.word	0xffffffff


	//   ....[9]....
        /*00a8*/ 	.word	0xffffffff


	//   ....[10]....
        /*00ac*/ 	.word	0xffffffff


	//   ....[11]....
        /*00b0*/ 	.word	0xffffffff


	//   ....[12]....
        /*00b4*/ 	.word	0xffffffff


	//   ....[13]....
        /*00b8*/ 	.word	0xffffffff


	//   ....[14]....
        /*00bc*/ 	.word	0xffffffff


	//   ....[15]....
        /*00c0*/ 	.word	0xffffffff


	//   ....[16]....
        /*00c4*/ 	.word	0xffffffff


	//   ....[17]....
        /*00c8*/ 	.word	0xffffffff


	//   ....[18]....
        /*00cc*/ 	.word	0xffffffff


	//   ....[19]....
        /*00d0*/ 	.word	0xffffffff


	//   ....[20]....
        /*00d4*/ 	.word	0xffffffff


	//   ....[21]....
        /*00d8*/ 	.word	0xffffffff


	//   ....[22]....
        /*00dc*/ 	.word	0xffffffff


	//   ....[23]....
        /*00e0*/ 	.word	0xffffffff


	//   ....[24]....
        /*00e4*/ 	.word	0xffffffff


	//   ....[25]....
        /*00e8*/ 	.word	0xffffffff


	//   ....[26]....
        /*00ec*/ 	.word	0xffffffff


	//   ....[27]....
        /*00f0*/ 	.word	0xffffffff


	//   ....[28]....
        /*00f4*/ 	.word	0xffffffff


	//   ....[29]....
        /*00f8*/ 	.word	0xffffffff


	//   ....[30]....
        /*00fc*/ 	.word	0xffffffff


	//   ....[31]....
        /*0100*/ 	.word	0xffffffff


	//   ....[32]....
        /*0104*/ 	.word	0xffffffff


	//   ....[33]....
        /*0108*/ 	.word	0xffffffff


	//   ....[34]....
        /*010c*/ 	.word	0xffffffff


	//   ....[35]....
        /*0110*/ 	.word	0xffffffff


	//   ....[36]....
        /*0114*/ 	.word	0xffffffff


	//   ....[37]....
        /*0118*/ 	.word	0xffffffff


	//   ....[38]....
        /*011c*/ 	.word	0xffffffff


	//   ....[39]....
        /*0120*/ 	.word	0xffffffff


	//   ....[40]....
        /*0124*/ 	.word	0xffffffff


	//   ....[41]....
        /*0128*/ 	.word	0xffffffff


	//   ....[42]....
        /*012c*/ 	.word	0xffffffff


	//   ....[43]....
        /*0130*/ 	.word	0xffffffff


	//   ....[44]....
        /*0134*/ 	.word	0xffffffff


	//   ....[45]....
        /*0138*/ 	.word	0xffffffff


	//   ....[46]....
        /*013c*/ 	.word	0xffffffff


	//   ....[47]....
        /*0140*/ 	.word	0xffffffff


	//   ....[48]....
        /*0144*/ 	.word	0xffffffff


	//   ....[49]....
        /*0148*/ 	.word	0xffffffff


	//   ....[50]....
        /*014c*/ 	.word	0xffffffff


	//   ....[51]....
        /*0150*/ 	.word	0xffffffff


	//   ....[52]....
        /*0154*/ 	.word	0xffffffff


	//   ....[53]....
        /*0158*/ 	.word	0xffffffff


	//   ....[54]....
        /*015c*/ 	.word	0xffffffff


	//   ....[55]....
        /*0160*/ 	.word	0xffffffff


	//   ....[56]....
        /*0164*/ 	.word	0xffffffff


	//   ....[57]....
        /*0168*/ 	.word	0xffffffff


	//   ....[58]....
        /*016c*/ 	.word	0xffffffff


	//   ....[59]....
        /*0170*/ 	.word	0xffffffff


	//   ....[60]....
        /*0174*/ 	.word	0xffffffff


	//   ....[61]....
        /*0178*/ 	.word	0xffffffff


	//   ....[62]....
        /*017c*/ 	.word	0xffffffff


	//   ....[63]....
        /*0180*/ 	.word	0xffffffff


	//   ....[64]....
        /*0184*/ 	.word	0xffffffff


	//   ....[65]....
        /*0188*/ 	.word	0xffffffff


	//   ....[66]....
        /*018c*/ 	.word	0xffffffff


	//   ....[67]....
        /*0190*/ 	.word	0xffffffff


	//   ....[68]....
        /*0194*/ 	.word	0xffffffff


	//   ....[69]....
        /*0198*/ 	.word	0xffffffff


	//   ....[70]....
        /*019c*/ 	.word	0xffffffff


	//   ....[71]....
        /*01a0*/ 	.word	0xffffffff


	//   ....[72]....
        /*01a4*/ 	.word	0xffffffff


	//   ....[73]....
        /*01a8*/ 	.word	0xffffffff


	//   ....[74]....
        /*01ac*/ 	.word	0xffffffff


	//   ....[75]....
        /*01b0*/ 	.word	0xffffffff


	//   ....[76]....
        /*01b4*/ 	.word	0xffffffff


	//   ....[77]....
        /*01b8*/ 	.word	0xffffffff


	//   ....[78]....
        /*01bc*/ 	.word	0xffffffff


	//   ....[79]....
        /*01c0*/ 	.word	0xffffffff


	//   ....[80]....
        /*01c4*/ 	.word	0xffffffff


	//   ....[81]....
        /*01c8*/ 	.word	0xffffffff


	//   ....[82]....
        /*01cc*/ 	.word	0xffffffff


	//   ....[83]....
        /*01d0*/ 	.word	0xffffffff


	//   ....[84]....
        /*01d4*/ 	.word	0xffffffff


	//   ....[85]....
        /*01d8*/ 	.word	0xffffffff


	//   ....[86]....
        /*01dc*/ 	.word	0xffffffff


	//   ....[87]....
        /*01e0*/ 	.word	0xffffffff


	//   ....[88]....
        /*01e4*/ 	.word	0xffffffff


	//   ....[89]....
        /*01e8*/ 	.word	0xffffffff


	//   ....[90]....
        /*01ec*/ 	.word	0xffffffff


	//   ....[91]....
        /*01f0*/ 	.word	0xffffffff


	//   ....[92]....
        /*01f4*/ 	.word	0xffffffff


	//   ....[93]....
        /*01f8*/ 	.word	0xffffffff


	//   ....[94]....
        /*01fc*/ 	.word	0xffffffff


	//   ....[95]....
        /*0200*/ 	.word	0xffffffff


	//   ....[96]....
        /*0204*/ 	.word	0xffffffff


	//   ....[97]....
        /*0208*/ 	.word	0xffffffff


	//   ....[98]....
        /*020c*/ 	.word	0xffffffff


	//   ....[99]....
        /*0210*/ 	.word	0xffffffff


	//   ....[100]....
        /*0214*/ 	.word	0xffffffff


	//   ....[101]....
        /*0218*/ 	.word	0xffffffff


	//   ....[102]....
        /*021c*/ 	.word	0xffffffff


	//   ....[103]....
        /*0220*/ 	.word	0xffffffff


	//   ....[104]....
        /*0224*/ 	.word	0xffffffff


	//   ....[105]....
        /*0228*/ 	.word	0xffffffff


	//   ....[106]....
        /*022c*/ 	.word	0xffffffff


	//   ....[107]....
        /*0230*/ 	.word	0xffffffff


	//   ....[108]....
        /*0234*/ 	.word	0xffffffff


	//   ....[109]....
        /*0238*/ 	.word	0xffffffff


	//   ....[110]....
        /*023c*/ 	.word	0xffffffff


	//   ....[111]....
        /*0240*/ 	.word	0xffffffff


	//   ....[112]....
        /*0244*/ 	.word	0xffffffff


	//----- nvinfo : EIATTR_COOP_GROUP_INSTR_OFFSETS
	.align		4
.L_346:
        /*0248*/ 	.byte	0x04, 0x28
        /*024a*/ 	.short	(.L_348 - .L_347)


	//   ....[0]....
.L_347:
        /*024c*/ 	.word	0x00000050


	//   ....[1]....
        /*0250*/ 	.word	0x000015b0


	//   ....[2]....
        /*0254*/ 	.word	0x000015d0


	//   ....[3]....
        /*0258*/ 	.word	0x00001750


	//   ....[4]....
        /*025c*/ 	.word	0x00001760


	//   ....[5]....
        /*0260*/ 	.word	0x000018c0


	//   ....[6]....
        /*0264*/ 	.word	0x000018e0


	//   ....[7]....
        /*0268*/ 	.word	0x00001a40


	//   ....[8]....
        /*026c*/ 	.word	0x00001a50


	//   ....[9]....
        /*0270*/ 	.word	0x00001f90


	//   ....[10]....
        /*0274*/ 	.word	0x00001fb0


	//   ....[11]....
        /*0278*/ 	.word	0x00001fd0


	//   ....[12]....
        /*027c*/ 	.word	0x00001fe0


	//   ....[13]....
        /*0280*/ 	.word	0x00002110


	//   ....[14]....
        /*0284*/ 	.word	0x00002210


	//   ....[15]....
        /*0288*/ 	.word	0x000022a0


	//   ....[16]....
        /*028c*/ 	.word	0x00002330


	//   ....[17]....
        /*0290*/ 	.word	0x000034f0


	//   ....[18]....
        /*0294*/ 	.word	0x00003510


	//   ....[19]....
        /*0298*/ 	.word	0x00003610


	//   ....[20]....
        /*029c*/ 	.word	0x00003630


	//   ....[21]....
        /*02a0*/ 	.word	0x00003880


	//   ....[22]....
        /*02a4*/ 	.word	0x00003ac0


	//   ....[23]....
        /*02a8*/ 	.word	0x00003ec0


	//   ....[24]....
        /*02ac*/ 	.word	0x00003ee0


	//   ....[25]....
        /*02b0*/ 	.word	0x00003f00


	//   ....[26]....
        /*02b4*/ 	.word	0x00003f20


	//   ....[27]....
        /*02b8*/ 	.word	0x00005320


	//   ....[28]....
        /*02bc*/ 	.word	0x00005340


	//   ....[29]....
        /*02c0*/ 	.word	0x00005410


	//   ....[30]....
        /*02c4*/ 	.word	0x00005450


	//   ....[31]....
        /*02c8*/ 	.word	0x000065d0


	//   ....[32]....
        /*02cc*/ 	.word	0x000065f0


	//   ....[33]....
        /*02d0*/ 	.word	0x000066c0


	//   ....[34]....
        /*02d4*/ 	.word	0x00006700


	//   ....[35]....
        /*02d8*/ 	.word	0x00006940


	//   ....[36]....
        /*02dc*/ 	.word	0x00006b80


	//   ....[37]....
        /*02e0*/ 	.word	0x00006f80


	//   ....[38]....
        /*02e4*/ 	.word	0x00006fa0


	//   ....[39]....
        /*02e8*/ 	.word	0x00006fc0


	//   ....[40]....
        /*02ec*/ 	.word	0x00006fe0


	//   ....[41]....
        /*02f0*/ 	.word	0x000089f0


	//   ....[42]....
        /*02f4*/ 	.word	0x00008a00


	//   ....[43]....
        /*02f8*/ 	.word	0x00008a50


	//   ....[44]....
        /*02fc*/ 	.word	0x00008a80


	//   ....[45]....
        /*0300*/ 	.word	0x00009c20


	//   ....[46]....
        /*0304*/ 	.word	0x00009c40


	//   ....[47]....
        /*0308*/ 	.word	0x00009d10


	//   ....[48]....
        /*030c*/ 	.word	0x00009d30


	//   ....[49]....
        /*0310*/ 	.word	0x0000a070


	//   ....[50]....
        /*0314*/ 	.word	0x0000a080


	//   ....[51]....
        /*0318*/ 	.word	0x0000a0b0


	//   ....[52]....
        /*031c*/ 	.word	0x0000a0c0


	//   ....[53]....
        /*0320*/ 	.word	0x0000b810


	//   ....[54]....
        /*0324*/ 	.word	0x0000b840


	//   ....[55]....
        /*0328*/ 	.word	0x0000b850


	//   ....[56]....
        /*032c*/ 	.word	0x0000b880


	//   ....[57]....
        /*0330*/ 	.word	0x0000c1f0


	//   ....[58]....
        /*0334*/ 	.word	0x0000c7f0


	//   ....[59]....
        /*0338*/ 	.word	0x0000c820


	//   ....[60]....
        /*033c*/ 	.word	0x0000c840


	//   ....[61]....
        /*0340*/ 	.word	0x0000c860


	//   ....[62]....
        /*0344*/ 	.word	0x0000c950


	//   ....[63]....
        /*0348*/ 	.word	0x0000c970


	//   ....[64]....
        /*034c*/ 	.word	0x0000cfd0


	//   ....[65]....
        /*0350*/ 	.word	0x0000cfe0


	//   ....[66]....
        /*0354*/ 	.word	0x0000d920


	//   ....[67]....
        /*0358*/ 	.word	0x0000da00


	//   ....[68]....
        /*035c*/ 	.word	0x0000da70


	//   ....[69]....
        /*0360*/ 	.word	0x0000dad0


	//   ....[70]....
        /*0364*/ 	.word	0x0000db30


	//   ....[71]....
        /*0368*/ 	.word	0x0000db90


	//   ....[72]....
        /*036c*/ 	.word	0x0000dc00


	//   ....[73]....
        /*0370*/ 	.word	0x0000dc60


	//   ....[74]....
        /*0374*/ 	.word	0x0000dcc0


	//   ....[75]....
        /*0378*/ 	.word	0x0000dd20


	//   ....[76]....
        /*037c*/ 	.word	0x0000dd90


	//   ....[77]....
        /*0380*/ 	.word	0x0000df00


	//   ....[78]....
        /*0384*/ 	.word	0x0000df60


	//   ....[79]....
        /*0388*/ 	.word	0x0000dfc0


	//   ....[80]....
        /*038c*/ 	.word	0x0000e020


	//   ....[81]....
        /*0390*/ 	.word	0x0000e460


	//   ....[82]....
        /*0394*/ 	.word	0x0000e4b0


	//   ....[83]....
        /*0398*/ 	.word	0x0000e500


	//   ....[84]....
        /*039c*/ 	.word	0x0000e550


	//   ....[85]....
        /*03a0*/ 	.word	0x0000e5c0


	//   ....[86]....
        /*03a4*/ 	.word	0x0000e630


	//   ....[87]....
        /*03a8*/ 	.word	0x0000e7a0


	//   ....[88]....
        /*03ac*/ 	.word	0x0000e800


	//   ....[89]....
        /*03b0*/ 	.word	0x0000e860


	//   ....[90]....
        /*03b4*/ 	.word	0x0000e8d0


	//   ....[91]....
        /*03b8*/ 	.word	0x0000ea40


	//   ....[92]....
        /*03bc*/ 	.word	0x0000eaa0


	//   ....[93]....
        /*03c0*/ 	.word	0x0000eb00


	//   ....[94]....
        /*03c4*/ 	.word	0x0000eb60


	//   ....[95]....
        /*03c8*/ 	.word	0x0000efa0


	//   ....[96]....
        /*03cc*/ 	.word	0x0000efe0


	//   ....[97]....
        /*03d0*/ 	.word	0x0000f030


	//   ....[98]....
        /*03d4*/ 	.word	0x0000f070


	//   ....[99]....
        /*03d8*/ 	.word	0x0000f0c0


	//   ....[100]....
        /*03dc*/ 	.word	0x0000f120


	//   ....[101]....
        /*03e0*/ 	.word	0x0000f190


	//   ....[102]....
        /*03e4*/ 	.word	0x0000f2d0


	//   ....[103]....
        /*03e8*/ 	.word	0x0000f330


	//   ....[104]....
        /*03ec*/ 	.word	0x0000f370


	//   ....[105]....
        /*03f0*/ 	.word	0x0000f3b0


	//   ....[106]....
        /*03f4*/ 	.word	0x0000f400


	//   ....[107]....
        /*03f8*/ 	.word	0x0000f440


	//   ....[108]....
        /*03fc*/ 	.word	0x0000f490


	//   ....[109]....
        /*0400*/ 	.word	0x0000f4f0


	//   ....[110]....
        /*0404*/ 	.word	0x0000f540


	//   ....[111]....
        /*0408*/ 	.word	0x0000f590


	//   ....[112]....
        /*040c*/ 	.word	0x0000f600


	//----- nvinfo : EIATTR_EXIT_INSTR_OFFSETS
	.align		4
.L_348:
        /*0410*/ 	.byte	0x04, 0x1c
        /*0412*/ 	.short	(.L_350 - .L_349)


	//   ....[0]....
.L_349:
        /*0414*/ 	.word	0x000000a0


	//   ....[1]....
        /*0418*/ 	.word	0x0000d9b0


	//----- nvinfo : EIATTR_MAX_THREADS
	.align		4
.L_350:
        /*041c*/ 	.byte	0x04, 0x05
        /*041e*/ 	.short	(.L_352 - .L_351)
.L_351:
        /*0420*/ 	.word	0x00000100
        /*0424*/ 	.word	0x00000001
        /*0428*/ 	.word	0x00000001


	//----- nvinfo : EIATTR_CRS_STACK_SIZE
	.align		4
.L_352:
        /*042c*/ 	.byte	0x04, 0x1e
        /*042e*/ 	.short	(.L_354 - .L_353)
.L_353:
        /*0430*/ 	.word	0x00000000
.L_354:


//--------------------- .nv.info._ZN7cutlass13device_kernelIN5flash19enable_sm80_to_sm89INS1_16FlashAttnFwdSm80INS1_25CollectiveMainloopFwdSm80ILi8ELi1ELb0EN4cute5tupleIJNS5_1CILi128EEENS7_ILi64EEENS7_ILi192EEEEEELi192ENS_6half_tEfNS_4arch4Sm80ELb1ELb0ELb1ELb1ELb1ELb0ELb1ELb1EEENS1_21CollectiveEpilogueFwdINS6_IJS8_SA_S9_EEENS6_IJNS7_ILi1EEESI_SI_EEESC_SE_Li256ELb1ELb1ELb1ELb0EEENS1_36VarlenDynamicPersistentTileSchedulerILi128ELi64ELi256ELi256ELb1ELb1ELb0ELb1ELb1ELb1EEEEEEEEEvNT_6ParamsE --------------------------
	.section	.nv.info._ZN7cutlass13device_kernelIN5flash19enable_sm80_to_sm89INS1_16FlashAttnFwdSm80INS1_25CollectiveMainloopFwdSm80ILi8ELi1ELb0EN4cute5tupleIJNS5_1CILi128EEENS7_ILi64EEENS7_ILi192EEEEEELi192ENS_6half_tEfNS_4arch4Sm80ELb1ELb0ELb1ELb1ELb1ELb0ELb1ELb1EEENS1_21CollectiveEpilogueFwdINS6_IJS8_SA_S9_EEENS6_IJNS7_ILi1EEESI_SI_EEESC_SE_Li256ELb1ELb1ELb1ELb0EEENS1_36VarlenDynamicPersistentTileSchedulerILi128ELi64ELi256ELi256ELb1ELb1ELb0ELb1ELb1ELb1EEEEEEEEEvNT_6ParamsE,"",@"SHT_CUDA_INFO"
	.sectionflags	@""
	.align	4


	//----- nvinfo : EIATTR_CUDA_API_VERSION
	.align		4
        /*0000*/ 	.byte	0x04, 0x37
        /*0002*/ 	.short	(.L_356 - .L_355)
.L_355:
        /*0004*/ 	.word	0x00000082


	//----- nvinfo : EIATTR_SW2861232_WAR
	.align		4
.L_356:
        /*0008*/ 	.byte	0x01, 0x35
	.zero		2


	//----- nvinfo : EIATTR_PARAM_CBANK
	.align		4
        /*000c*/ 	.byte	0x04, 0x0a
        /*000e*/ 	.short	(.L_358 - .L_357)
	.align		4
.L_357:
        /*0010*/ 	.word	index@(.nv.constant0._ZN7cutlass13device_kernelIN5flash19enable_sm80_to_sm89INS1_16FlashAttnFwdSm80INS1_25CollectiveMainloopFwdSm80ILi8ELi1ELb0EN4cute5tupleIJNS5_1CILi128EEENS7_ILi64EEENS7_ILi192EEEEEELi192ENS_6half_tEfNS_4arch4Sm80ELb1ELb0ELb1ELb1ELb1ELb0ELb1ELb1EEENS1_21CollectiveEpilogueFwdINS6_IJS8_SA_S9_EEENS6_IJNS7_ILi1EEESI_SI_EEESC_SE_Li256ELb1ELb1ELb1ELb0EEENS1_36VarlenDynamicPersistentTileSchedulerILi128ELi64ELi256ELi256ELb1ELb1ELb0ELb1ELb1ELb1EEEEEEEEEvNT_6ParamsE)
        /*0014*/ 	.short	0x0160
        /*0016*/ 	.short	0x0438


	//----- nvinfo : EIATTR_CBANK_PARAM_SIZE
	.align		4
.L_358:
        /*0018*/ 	.byte	0x03, 0x19
        /*001a*/ 	.short	0x0438


	//----- nvinfo : EIATTR_KPARAM_INFO
	.align		4
        /*001c*/ 	.byte	0x04, 0x17
        /*001e*/ 	.short	(.L_360 - .L_359)
.L_359:
        /*0020*/ 	.word	0x00000000
        /*0024*/ 	.short	0x0000
        /*0026*/ 	.short	0x0000
        /*0028*/ 	.byte	0x00, 0xf0, 0xe1, 0x10


	//----- nvinfo : EIATTR_MAXREG_COUNT
	.align		4
.L_360:
        /*002c*/ 	.byte	0x03, 0x1b
        /*002e*/ 	.short	0x00ff


	//----- nvinfo : EIATTR_NUM_BARRIERS
	.align		4
        /*0030*/ 	.byte	0x02, 0x4c
        /*0032*/ 	.byte	0x06
	.zero		1


	//----- nvinfo : EIATTR_ANNOTATIONS
	.align		4
        /*0034*/ 	.byte	0x04, 0x55
        /*0036*/ 	.short	(.L_362 - .L_361)


	//   ....[0]....
.L_361:
        /*0038*/ 	.word	0x00000001
        /*003c*/ 	.byte	0x70, 0x00, 0x00, 0x00, 0x01, 0x00, 0x00, 0x00, 0x90, 0x14, 0x00, 0x00, 0x01, 0x00, 0x00, 0x00
        /*004c*/ 	.byte	0x80, 0x18, 0x00, 0x00, 0x01, 0x00, 0x00, 0x00, 0xb0, 0x18, 0x00, 0x00, 0x01, 0x00, 0x00, 0x00
        /*005c*/ 	.byte	0xf0, 0x18, 0x00, 0x00, 0x01, 0x00, 0x00, 0x00, 0x80, 0xd1, 0x00, 0x00, 0x01, 0x00, 0x00, 0x00
        /*006c*/ 	.byte	0x90, 0xd1, 0x00, 0x00, 0x01, 0x00, 0x00, 0x00, 0xa0, 0xd1, 0x00, 0x00, 0x01, 0x00, 0x00, 0x00
        /*007c*/ 	.byte	0x10, 0xd9, 0x00, 0x00, 0x01, 0x00, 0x00, 0x00, 0x10, 0x04, 0x01, 0x00


	//----- nvinfo : EIATTR_MERCURY_ISA_VERSION
	.align		4
.L_362:
        /*0088*/ 	.byte	0x03, 0x5f
        /*008a*/ 	.short	0x0000


	//----- nvinfo : EIATTR_INT_WARP_WIDE_INSTR_OFFSETS
	.align		4
        /*008c*/ 	.byte	0x04, 0x31
        /*008e*/ 	.short	(.L_364 - .L_363)


	//   ....[0]....
.L_363:
        /*0090*/ 	.word	0x0000d060


	//   ....[1]....
        /*0094*/ 	.word	0x0000d0e0


	//----- nvinfo : EIATTR_COOP_GROUP_MASK_REGIDS
	.align		4
.L_364:
        /*0098*/ 	.byte	0x04, 0x29
        /*009a*/ 	.short	(.L_366 - .L_365)


	//   ....[0]....
.L_365:
        /*009c*/ 	.word	0xffffffff


	//   ....[1]....
        /*00a0*/ 	.word	0xffffffff


	//   ....[2]....
        /*00a4*/ 	.word	0xffffffff


	//   ....[3]....
        /*00a8*/ 	.word	0xffffffff


	//   ....[4]....
        /*00ac*/ 	.word	0xffffffff


	//   ....[5]....
        /*00b0*/ 	.word	0xffffffff


	//   ....[6]....
        /*00b4*/ 	.word	0xffffffff


	//   ....[7]....
        /*00b8*/ 	.word	0xffffffff


	//   ....[8]....
        /*00bc*/ 	.word	0xffffffff


	//   ....[9]....
        /*00c0*/ 	.word	0xffffffff


	//   ....[10]....
        /*00c4*/ 	.word	0xffffffff


	//   ....[11]....
        /*00c8*/ 	.word	0xffffffff


	//   ....[12]....
        /*00cc*/ 	.word	0xffffffff


	//   ....[13]....
        /*00d0*/ 	.word	0xffffffff


	//   ....[14]....
        /*00d4*/ 	.word	0xffffffff


	//   ....[15]....
        /*00d8*/ 	.word	0xffffffff


	//   ....[16]....
        /*00dc*/ 	.word	0xffffffff


	//   ....[17]....
        /*00e0*/ 	.word	0xffffffff


	//   ....[18]....
        /*00e4*/ 	.word	0xffffffff


	//   ....[19]....
        /*00e8*/ 	.word	0xffffffff


	//   ....[20]....
        /*00ec*/ 	.word	0xffffffff


	//   ....[21]....
        /*00f0*/ 	.word	0xffffffff


	//   ....[22]....
        /*00f4*/ 	.word	0xffffffff


	//   ....[23]....
        /*00f8*/ 	.word	0xffffffff


	//   ....[24]....
        /*00fc*/ 	.word	0xffffffff


	//   ....[25]....
        /*0100*/ 	.word	0xffffffff


	//   ....[26]....
        /*0104*/ 	.word	0xffffffff


	//   ....[27]....
        /*0108*/ 	.word	0xffffffff


	//   ....[28]....
        /*010c*/ 	.word	0xffffffff


	//   ....[29]....
        /*0110*/ 	.word	0xffffffff


	//   ....[30]....
        /*0114*/ 	.word	0xffffffff


	//   ....[31]....
        /*0118*/ 	.word	0xffffffff


	//   ....[32]....
        /*011c*/ 	.word	0xffffffff


	//   ....[33]....
        /*0120*/ 	.word	0xffffffff


	//   ....[34]....
        /*0124*/ 	.word	0xffffffff


	//   ....[35]....
        /*0128*/ 	.word	0xffffffff


	//   ....[36]....
        /*012c*/ 	.word	0xffffffff


	//   ....[37]....
        /*0130*/ 	.word	0xffffffff


	//   ....[38]....
        /*0134*/ 	.word	0xffffffff


	//   ....[39]....
        /*0138*/ 	.word	0xffffffff


	//   ....[40]....
        /*013c*/ 	.word	0xffffffff


	//   ....[41]....
        /*0140*/ 	.word	0xffffffff


	//   ....[42]....
        /*0144*/ 	.word	0xffffffff


	//   ....[43]....
        /*0148*/ 	.word	0xffffffff


	//   ....[44]....
        /*014c*/ 	.word	0xffffffff


	//   ....[45]....
        /*0150*/ 	.word	0xffffffff


	//   ....[46]....
        /*0154*/ 	.word	0xffffffff


	//   ....[47]....
        /*0158*/ 	.word	0xffffffff


	//   ....[48]....
        /*015c*/ 	.word	0xffffffff


	//   ....[49]....
        /*0160*/ 	.word	0xffffffff


	//   ....[50]....
        /*0164*/ 	.word	0xffffffff


	//   ....[51]....
        /*0168*/ 	.word	0xffffffff


	//   ....[52]....
        /*016c*/ 	.word	0xffffffff


	//   ....[53]....
        /*0170*/ 	.word	0xffffffff


	//   ....[54]....
        /*0174*/ 	.word	0xffffffff


	//   ....[55]....
        /*0178*/ 	.word	0xffffffff


	//   ....[56]....
        /*017c*/ 	.word	0xffffffff


	//   ....[57]....
        /*0180*/ 	.word	0xffffffff


	//   ....[58]....
        /*0184*/ 	.word	0xffffffff


	//   ....[59]....
        /*0188*/ 	.word	0xffffffff


	//   ....[60]....
        /*018c*/ 	.word	0xffffffff


	//   ....[61]....
        /*0190*/ 	.word	0xffffffff


	//   ....[62]....
        /*0194*/ 	.word	0xffffffff


	//   ....[63]....
        /*0198*/ 	.word	0xffffffff


	//   ....[64]....
        /*019c*/ 	.word	0xffffffff


	//   ....[65]....
        /*01a0*/ 	.word	0xffffffff


	//   ....[66]....
        /*01a4*/ 	.word	0xffffffff


	//   ....[67]....
        /*01a8*/ 	.word	0xffffffff


	//   ....[68]....
        /*01ac*/ 	.word	0xffffffff


	//   ....[69]....
        /*01b0*/ 	.word	0xffffffff


	//   ....[70]....
        /*01b4*/ 	.word	0xffffffff


	//   ....[71]....
        /*01b8*/ 	.word	0xffffffff


	//   ....[72]....
        /*01bc*/ 	.word	0xffffffff


	//   ....[73]....
        /*01c0*/ 	.word	0xffffffff


	//   ....[74]....
        /*01c4*/ 	.word	0xffffffff


	//   ....[75]....
        /*01c8*/ 	.word	0xffffffff


	//   ....[76]....
        /*01cc*/ 	.word	0xffffffff


	//   ....[77]....
        /*01d0*/ 	.word	0xffffffff


	//   ....[78]....
        /*01d4*/ 	.word	0xffffffff


	//   ....[79]....
        /*01d8*/ 	.word	0xffffffff


	//   ....[80]....
        /*01dc*/ 	.word	0xffffffff


	//   ....[81]....
        /*01e0*/ 	.word	0xffffffff


	//   ....[82]....
        /*01e4*/ 	.word	0xffffffff


	//   ....[83]....
        /*01e8*/ 	.word	0xffffffff


	//   ....[84]....
        /*01ec*/ 	.word	0xffffffff


	//   ....[85]....
        /*01f0*/ 	.word	0xffffffff


	//   ....[86]....
        /*01f4*/ 	.word	0xffffffff


	//   ....[87]....
        /*01f8*/ 	.word	0xffffffff


	//   ....[88]....
        /*01fc*/ 	.word	0xffffffff


	//   ....[89]....
        /*0200*/ 	.word	0xffffffff


	//   ....[90]....
        /*0204*/ 	.word	0xffffffff


	//   ....[91]....
        /*0208*/ 	.word	0xffffffff


	//   ....[92]....
        /*020c*/ 	.word	0xffffffff


	//   ....[93]....
        /*0210*/ 	.word	0xffffffff


	//   ....[94]....
        /*0214*/ 	.word	0xffffffff


	//   ....[95]....
        /*0218*/ 	.word	0xffffffff


	//   ....[96]....
        /*021c*/ 	.word	0xffffffff


	//   ....[97]....
        /*0220*/ 	.word	0xffffffff


	//   ....[98]....
        /*0224*/ 	.word	0xffffffff


	//   ....[99]....
        /*0228*/ 	.word	0xffffffff


	//   ....[100]....
        /*022c*/ 	.word	0xffffffff


	//   ....[101]....
        /*0230*/ 	.word	0xffffffff


	//   ....[102]....
        /*0234*/ 	.word	0xffffffff


	//   ....[103]....
        /*0238*/ 	.word	0xffffffff


	//   ....[104]....
        /*023c*/ 	.word	0xffffffff


	//   ....[105]....
        /*0240*/ 	.word	0xffffffff


	//   ....[106]....
        /*0244*/ 	.word	0xffffffff


	//   ....[107]....
        /*0248*/ 	.word	0xffffffff


	//   ....[108]....
        /*024c*/ 	.word	0xffffffff


	//   ....[109]....
        /*0250*/ 	.word	0xffffffff


	//   ....[110]....
        /*0254*/ 	.word	0xffffffff


	//   ....[111]....
        /*0258*/ 	.word	0xffffffff


	//   ....[112]....
        /*025c*/ 	.word	0xffffffff


	//   ....[113]....
        /*0260*/ 	.word	0xffffffff


	//   ....[114]....
        /*0264*/ 	.word	0xffffffff


	//   ....[115]....
        /*0268*/ 	.word	0xffffffff


	//   ....[116]....
        /*026c*/ 	.word	0xffffffff


	//   ....[117]....
        /*0270*/ 	.word	0xffffffff


	//   ....[118]....
        /*0274*/ 	.word	0xffffffff


	//   ....[119]....
        /*0278*/ 	.word	0xffffffff


	//   ....[120]....
        /*027c*/ 	.word	0xffffffff


	//   ....[121]....
        /*0280*/ 	.word	0xffffffff


	//   ....[122]....
        /*0284*/ 	.word	0xffffffff


	//   ....[123]....
        /*0288*/ 	.word	0xffffffff


	//   ....[124]....
        /*028c*/ 	.word	0xffffffff


	//   ....[125]....
        /*0290*/ 	.word	0xffffffff


	//   ....[126]....
        /*0294*/ 	.word	0xffffffff


	//   ....[127]....
        /*0298*/ 	.word	0xffffffff


	//   ....[128]....
        /*029c*/ 	.word	0xffffffff


	//   ....[129]....
        /*02a0*/ 	.word	0xffffffff


	//   ....[130]....
        /*02a4*/ 	.word	0xffffffff


	//   ....[131]....
        /*02a8*/ 	.word	0xffffffff


	//   ....[132]....
        /*02ac*/ 	.word	0xffffffff


	//   ....[133]....
        /*02b0*/ 	.word	0xffffffff


	//   ....[134]....
        /*02b4*/ 	.word	0xffffffff


	//   ....[135]....
        /*02b8*/ 	.word	0xffffffff


	//   ....[136]....
        /*02bc*/ 	.word	0xffffffff


	//   ....[137]....
        /*02c0*/ 	.word	0xffffffff


	//   ....[138]....
        /*02c4*/ 	.word	0xffffffff


	//   ....[139]....
        /*02c8*/ 	.word	0xffffffff


	//   ....[140]....
        /*02cc*/ 	.word	0xffffffff


	//   ....[141]....
        /*02d0*/ 	.word	0xffffffff


	//   ....[142]....
        /*02d4*/ 	.word	0xffffffff


	//   ....[143]....
        /*02d8*/ 	.word	0xffffffff


	//   ....[144]....
        /*02dc*/ 	.word	0xffffffff


	//   ....[145]....
        /*02e0*/ 	.word	0xffffffff


	//   ....[146]....
        /*02e4*/ 	.word	0xffffffff


	//   ....[147]....
        /*02e8*/ 	.word	0xffffffff


	//   ....[148]....
        /*02ec*/ 	.word	0xffffffff


	//   ....[149]....
        /*02f0*/ 	.word	0xffffffff


	//   ....[150]....
        /*02f4*/ 	.word	0xffffffff


	//   ....[151]....
        /*02f8*/ 	.word	0xffffffff


	//   ....[152]....
        /*02fc*/ 	.word	0xffffffff


	//   ....[153]....
        /*0300*/ 	.word	0xffffffff


	//   ....[154]....
        /*0304*/ 	.word	0xffffffff


	//   ....[155]....
        /*0308*/ 	.word	0xffffffff


	//   ....[156]....
        /*030c*/ 	.word	0xffffffff


	//   ....[157]....
        /*0310*/ 	.word	0xffffffff


	//   ....[158]....
        /*0314*/ 	.word	0xffffffff


	//   ....[159]....
        /*0318*/ 	.word	0xffffffff


	//   ....[160]....
        /*031c*/ 	.word	0xffffffff


	//   ....[161]....
        /*0320*/ 	.word	0xffffffff


	//   ....[162]....
        /*0324*/ 	.word	0xffffffff


	//   ....[163]....
        /*0328*/ 	.word	0xffffffff


	//   ....[164]....
        /*032c*/ 	.word	0xffffffff


	//   ....[165]....
        /*0330*/ 	.word	0xffffffff


	//   ....[166]....
        /*0334*/ 	.word	0xffffffff


	//   ....[167]....
        /*0338*/ 	.word	0xffffffff


	//   ....[168]....
        /*033c*/ 	.word	0xffffffff


	//   ....[169]....
        /*0340*/ 	.word	0xffffffff


	//   ....[170]....
        /*0344*/ 	.word	0xffffffff


	//   ....[171]....
        /*0348*/ 	.word	0xffffffff


	//   ....[172]....
        /*034c*/ 	.word	0xffffffff


	//   ....[173]....
        /*0350*/ 	.word	0xffffffff


	//   ....[174]....
        /*0354*/ 	.word	0xffffffff


	//   ....[175]....
        /*0358*/ 	.word	0xffffffff


	//   ....[176]....
        /*035c*/ 	.word	0xffffffff


	//   ....[177]....
        /*0360*/ 	.word	0xffffffff


	//   ....[178]....
        /*0364*/ 	.word	0xffffffff


	//   ....[179]....
        /*0368*/ 	.word	0xffffffff


	//   ....[180]....
        /*036c*/ 	.word	0xffffffff


	//   ....[181]....
        /*0370*/ 	.word	0xffffffff


	//   ....[182]....
        /*0374*/ 	.word	0xffffffff


	//   ....[183]....
        /*0378*/ 	.word	0xffffffff


	//   ....[184]....
        /*037c*/ 	.word	0xffffffff


	//   ....[185]....
        /*0380*/ 	.word	0xffffffff


	//   ....[186]....
        /*0384*/ 	.word	0xffffffff


	//   ....[187]....
        /*0388*/ 	.word	0xffffffff


	//   ....[188]....
        /*038c*/ 	.word	0xffffffff


	//   ....[189]....
        /*0390*/ 	.word	0xffffffff


	//   ....[190]....
        /*0394*/ 	.word	0xffffffff


	//   ....[191]....
        /*0398*/ 	.word	0xffffffff


	//   ....[192]....
        /*039c*/ 	.word	0xffffffff


	//   ....[193]....
        /*03a0*/ 	.word	0xffffffff


	//   ....[194]....
        /*03a4*/ 	.word	0xffffffff


	//   ....[195]....
        /*03a8*/ 	.word	0xffffffff


	//   ....[196]....
        /*03ac*/ 	.word	0xffffffff


	//   ....[197]....
        /*03b0*/ 	.word	0xffffffff


	//   ....[198]....
        /*03b4*/ 	.word	0xffffffff


	//   ....[199]....
        /*03b8*/ 	.word	0xffffffff


	//   ....[200]....
        /*03bc*/ 	.word	0xffffffff


	//   ....[201]....
        /*03c0*/ 	.word	0xffffffff


	//   ....[202]....
        /*03c4*/ 	.word	0xffffffff


	//   ....[203]....
        /*03c8*/ 	.word	0xffffffff


	//   ....[204]....
        /*03cc*/ 	.word	0xffffffff


	//   ....[205]....
        /*03d0*/ 	.word	0xffffffff


	//   ....[206]....
        /*03d4*/ 	.word	0xffffffff


	//   ....[207]....
        /*03d8*/ 	.word	0xffffffff


	//----- nvinfo : EIATTR_COOP_GROUP_INSTR_OFFSETS
	.align		4
.L_366:
        /*03dc*/ 	.byte	0x04, 0x28
        /*03de*/ 	.short	(.L_368 - .L_367)


	//   ....[0]....
.L_367:
        /*03e0*/ 	.word	0x00000050


	//   ....[1]....
        /*03e4*/ 	.word	0x000001e0


	//   ....[2]....
        /*03e8*/ 	.word	0x00000210


	//   ....[3]....
        /*03ec*/ 	.word	0x00000240


	//   ....[4]....
        /*03f0*/ 	.word	0x00000270


	//   ....[5]....
        /*03f4*/ 	.word	0x000002a0


	//   ....[6]....
        /*03f8*/ 	.word	0x000002d0


	//   ....[7]....
        /*03fc*/ 	.word	0x00000430


	//   ....[8]....
        /*0400*/ 	.word	0x00000470


	//   ....[9]....
        /*0404*/ 	.word	0x000004a0


	//   ....[10]....
        /*0408*/ 	.word	0x000004d0


	//   ....[11]....
        /*040c*/ 	.word	0x00000500


	//   ....[12]....
        /*0410*/ 	.word	0x00000530


	//   ....[13]....
        /*0414*/ 	.word	0x000005c0


	//   ....[14]....
        /*0418*/ 	.word	0x00000600


	//   ....[15]....
        /*041c*/ 	.word	0x00000620


	//   ....[16]....
        /*0420*/ 	.word	0x00000680


	//   ....[17]....
        /*0424*/ 	.word	0x000026d0


	//   ....[18]....
        /*0428*/ 	.word	0x000026f0


	//   ....[19]....
        /*042c*/ 	.word	0x00002860


	//   ....[20]....
        /*0430*/ 	.word	0x00002870


	//   ....[21]....
        /*0434*/ 	.word	0x000029d0


	//   ....[22]....
        /*0438*/ 	.word	0x000029f0


	//   ....[23]....
        /*043c*/ 	.word	0x00002b50


	//   ....[24]....
        /*0440*/ 	.word	0x00002b60


	//   ....[25]....
        /*0444*/ 	.word	0x00003000


	//   ....[26]....
        /*0448*/ 	.word	0x00003010


	//   ....[27]....
        /*044c*/ 	.word	0x00003020


	//   ....[28]....
        /*0450*/ 	.word	0x00003030


	//   ....[29]....
        /*0454*/ 	.word	0x00003290


	//   ....[30]....
        /*0458*/ 	.word	0x000032e0


	//   ....[31]....
        /*045c*/ 	.word	0x00003300


	//   ....[32]....
        /*0460*/ 	.word	0x00003320


	//   ....[33]....
        /*0464*/ 	.word	0x000044f0


	//   ....[34]....
        /*0468*/ 	.word	0x00004510


	//   ....[35]....
        /*046c*/ 	.word	0x00004610


	//   ....[36]....
        /*0470*/ 	.word	0x00004630


	//   ....[37]....
        /*0474*/ 	.word	0x00004860


	//   ....[38]....
        /*0478*/ 	.word	0x00004aa0


	//   ....[39]....
        /*047c*/ 	.word	0x00004ea0


	//   ....[40]....
        /*0480*/ 	.word	0x00004ec0


	//   ....[41]....
        /*0484*/ 	.word	0x00004ee0


	//   ....[42]....
        /*0488*/ 	.word	0x00004f00


	//   ....[43]....
        /*048c*/ 	.word	0x00006310


	//   ....[44]....
        /*0490*/ 	.word	0x00006330


	//   ....[45]....
        /*0494*/ 	.word	0x00006400


	//   ....[46]....
        /*0498*/ 	.word	0x00006440


	//   ....[47]....
        /*049c*/ 	.word	0x000075c0


	//   ....[48]....
        /*04a0*/ 	.word	0x000075e0


	//   ....[49]....
        /*04a4*/ 	.word	0x000076b0


	//   ....[50]....
        /*04a8*/ 	.word	0x000076f0


	//   ....[51]....
        /*04ac*/ 	.word	0x00007910


	//   ....[52]....
        /*04b0*/ 	.word	0x00007b50


	//   ....[53]....
        /*04b4*/ 	.word	0x00007e30


	//   ....[54]....
        /*04b8*/ 	.word	0x00007e80


	//   ....[55]....
        /*04bc*/ 	.word	0x00007fa0


	//   ....[56]....
        /*04c0*/ 	.word	0x00007fc0


	//   ....[57]....
        /*04c4*/ 	.word	0x00009a30


	//   ....[58]....
        /*04c8*/ 	.word	0x00009a40


	//   ....[59]....
        /*04cc*/ 	.word	0x00009a90


	//   ....[60]....
        /*04d0*/ 	.word	0x00009aa0


	//   ....[61]....
        /*04d4*/ 	.word	0x0000ac50


	//   ....[62]....
        /*04d8*/ 	.word	0x0000ac70


	//   ....[63]....
        /*04dc*/ 	.word	0x0000ad40


	//   ....[64]....
        /*04e0*/ 	.word	0x0000ad60


	//   ....[65]....
        /*04e4*/ 	.word	0x0000b0a0


	//   ....[66]....
        /*04e8*/ 	.word	0x0000b0b0


	//   ....[67]....
        /*04ec*/ 	.word	0x0000b0e0


	//   ....[68]....
        /*04f0*/ 	.word	0x0000b0f0


	//   ....[69]....
        /*04f4*/ 	.word	0x0000c840


	//   ....[70]....
        /*04f8*/ 	.word	0x0000c870


	//   ....[71]....
        /*04fc*/ 	.word	0x0000c880


	//   ....[72]....
        /*0500*/ 	.word	0x0000c8b0


	//   ....[73]....
        /*0504*/ 	.word	0x0000dc70


	//   ....[74]....
        /*0508*/ 	.word	0x0000dc90


	//   ....[75]....
        /*050c*/ 	.word	0x0000dcb0


	//   ....[76]....
        /*0510*/ 	.word	0x0000dcc0


	//   ....[77]....
        /*0514*/ 	.word	0x0000e000


	//   ....[78]....
        /*0518*/ 	.word	0x0000e020


	//   ....[79]....
        /*051c*/ 	.word	0x0000e180


	//   ....[80]....
        /*0520*/ 	.word	0x0000e190


	//   ....[81]....
        /*0524*/ 	.word	0x0000e2f0


	//   ....[82]....
        /*0528*/ 	.word	0x0000e310


	//   ....[83]....
        /*052c*/ 	.word	0x0000e470


	//   ....[84]....
        /*0530*/ 	.word	0x0000e480


	//   ....[85]....
        /*0534*/ 	.word	0x0000e7c0


	//   ....[86]....
        /*0538*/ 	.word	0x0000e7e0


	//   ....[87]....
        /*053c*/ 	.word	0x0000efb0


	//   ....[88]....
        /*0540*/ 	.word	0x0000efc0


	//   ....[89]....
        /*0544*/ 	.word	0x0000fe40


	//   ....[90]....
        /*0548*/ 	.word	0x0000fe60


	//   ....[91]....
        /*054c*/ 	.word	0x0000ffd0


	//   ....[92]....
        /*0550*/ 	.word	0x0000ffe0


	//   ....[93]....
        /*0554*/ 	.word	0x00010140


	//   ....[94]....
        /*0558*/ 	.word	0x00010160


	//   ....[95]....
        /*055c*/ 	.word	0x000102c0


	//   ....[96]....
        /*0560*/ 	.word	0x000102d0


	//   ....[97]....
        /*0564*/ 	.word	0x000104d0


	//   ....[98]....
        /*0568*/ 	.word	0x000104f0


	//   ....[99]....
        /*056c*/ 	.word	0x00010610


	//   ....[100]....
        /*0570*/ 	.word	0x00010650


	//   ....[101]....
        /*0574*/ 	.word	0x00010680


	//   ....[102]....
        /*0578*/ 	.word	0x000106b0


	//   ....[103]....
        /*057c*/ 	.word	0x000106e0


	//   ....[104]....
        /*0580*/ 	.word	0x00010710


	//   ....[105]....
        /*0584*/ 	.word	0x00010860


	//   ....[106]....
        /*0588*/ 	.word	0x000108a0


	//   ....[107]....
        /*058c*/ 	.word	0x000108d0


	//   ....[108]....
        /*0590*/ 	.word	0x00010900


	//   ....[109]....
        /*0594*/ 	.word	0x00010930


	//   ....[110]....
        /*0598*/ 	.word	0x00010960


	//   ....[111]....
        /*059c*/ 	.word	0x000109f0


	//   ....[112]....
        /*05a0*/ 	.word	0x00010a30


	//   ....[113]....
        /*05a4*/ 	.word	0x00010a40


	//   ....[114]....
        /*05a8*/ 	.word	0x00010aa0


	//   ....[115]....
        /*05ac*/ 	.word	0x00011450


	//   ....[116]....
        /*05b0*/ 	.word	0x000114b0


	//   ....[117]....
        /*05b4*/ 	.word	0x00011500


	//   ....[118]....
        /*05b8*/ 	.word	0x00011550


	//   ....[119]....
        /*05bc*/ 	.word	0x000115a0


	//   ....[120]....
        /*05c0*/ 	.word	0x00011610


	//   ....[121]....
        /*05c4*/ 	.word	0x00011660


	//   ....[122]....
        /*05c8*/ 	.word	0x000116d0


	//   ....[123]....
        /*05cc*/ 	.word	0x00011740


	//   ....[124]....
        /*05d0*/ 	.word	0x000117b0


	//   ....[125]....
        /*05d4*/ 	.word	0x00011820


	//   ....[126]....
        /*05d8*/ 	.word	0x00011890


	//   ....[127]....
        /*05dc*/ 	.word	0x00011900


	//   ....[128]....
        /*05e0*/ 	.word	0x00011960


	//   ....[129]....
        /*05e4*/ 	.word	0x000119d0


	//   ....[130]....
        /*05e8*/ 	.word	0x00011a40


	//   ....[131]....
        /*05ec*/ 	.word	0x00011ab0


	//   ....[132]....
        /*05f0*/ 	.word	0x00011b10


	//   ....[133]....
        /*05f4*/ 	.word	0x00011b80


	//   ....[134]....
        /*05f8*/ 	.word	0x00011bf0


	//   ....[135]....
        /*05fc*/ 	.word	0x00011d60


	//   ....[136]....
        /*0600*/ 	.word	0x00011dc0


	//   ....[137]....
        /*0604*/ 	.word	0x00011e30


	//   ....[138]....
        /*0608*/ 	.word	0x00011ea0


	//   ....[139]....
        /*060c*/ 	.word	0x000122e0


	//   ....[140]....
        /*0610*/ 	.word	0x00012330


	//   ....[141]....
        /*0614*/ 	.word	0x00012380


	//   ....[142]....
        /*0618*/ 	.word	0x000123c0


	//   ....[143]....
        /*061c*/ 	.word	0x00012430


	//   ....[144]....
        /*0620*/ 	.word	0x000124a0


	//   ....[145]....
        /*0624*/ 	.word	0x00012610


	//   ....[146]....
        /*0628*/ 	.word	0x00012670


	//   ....[147]....
        /*062c*/ 	.word	0x000126e0


	//   ....[148]....
        /*0630*/ 	.word	0x00012750


	//   ....[149]....
        /*0634*/ 	.word	0x000128c0


	//   ....[150]....
        /*0638*/ 	.word	0x00012920


	//   ....[151]....
        /*063c*/ 	.word	0x00012990


	//   ....[152]....
        /*0640*/ 	.word	0x00012a00


	//   ....[153]....
        /*0644*/ 	.word	0x00012e40


	//   ....[154]....
        /*0648*/ 	.word	0x00012e80


	//   ....[155]....
        /*064c*/ 	.word	0x00012ed0


	//   ....[156]....
        /*0650*/ 	.word	0x00012f10


	//   ....[157]....
        /*0654*/ 	.word	0x00012f70


	//   ....[158]....
        /*0658*/ 	.word	0x00012fe0


	//   ....[159]....
        /*065c*/ 	.word	0x00013050


	//   ....[160]....
        /*0660*/ 	.word	0x00013190


	//   ....[161]....
        /*0664*/ 	.word	0x000131f0


	//   ....[162]....
        /*0668*/ 	.word	0x00013240


	//   ....[163]....
        /*066c*/ 	.word	0x00013280


	//   ....[164]....
        /*0670*/ 	.word	0x000132d0


	//   ....[165]....
        /*0674*/ 	.word	0x00013310


	//   ....[166]....
        /*0678*/ 	.word	0x00013360


	//   ....[167]....
        /*067c*/ 	.word	0x000133b0


	//   ....[168]....
        /*0680*/ 	.word	0x00013400


	//   ....[169]....
        /*0684*/ 	.word	0x00013440


	//   ....[170]....
        /*0688*/ 	.word	0x000134b0


	//   ....[171]....
        /*068c*/ 	.word	0x00013520


	//   ....[172]....
        /*0690*/ 	.word	0x00013590


	//   ....[173]....
        /*0694*/ 	.word	0x000135f0


	//   ....[174]....
        /*0698*/ 	.word	0x00013660


	//   ....[175]....
        /*069c*/ 	.word	0x000136d0


	//   ....[176]....
        /*06a0*/ 	.word	0x00013740


	//   ....[177]....
        /*06a4*/ 	.word	0x000137a0


	//   ....[178]....
        /*06a8*/ 	.word	0x00013810


	//   ....[179]....
        /*06ac*/ 	.word	0x00013880


	//   ....[180]....
        /*06b0*/ 	.word	0x000138f0


	//   ....[181]....
        /*06b4*/ 	.word	0x00013950


	//   ....[182]....
        /*06b8*/ 	.word	0x000139c0


	//   ....[183]....
        /*06bc*/ 	.word	0x00013a30


	//   ....[184]....
        /*06c0*/ 	.word	0x00013aa0


	//   ....[185]....
        /*06c4*/ 	.word	0x00013b00


	//   ....[186]....
        /*06c8*/ 	.word	0x00013b70


	//   ....[187]....
        /*06cc*/ 	.word	0x00013be0


	//   ....[188]....
        /*06d0*/ 	.word	0x00013c50


	//   ....[189]....
        /*06d4*/ 	.word	0x00013cb0


	//   ....[190]....
        /*06d8*/ 	.word	0x00013d20


	//   ....[191]....
        /*06dc*/ 	.word	0x00013d90


	//   ....[192]....
        /*06e0*/ 	.word	0x00013de0


	//   ....[193]....
        /*06e4*/ 	.word	0x00013e20


	//   ....[194]....
        /*06e8*/ 	.word	0x00013e70


	//   ....[195]....
        /*06ec*/ 	.word	0x00013ec0


	//   ....[196]....
        /*06f0*/ 	.word	0x00013f10


	//   ....[197]....
        /*06f4*/ 	.word	0x00013f80


	//   ....[198]....
        /*06f8*/ 	.word	0x00013fd0


	//   ....[199]....
        /*06fc*/ 	.word	0x00014020


	//   ....[200]....
        /*0700*/ 	.word	0x00014070


	//   ....[201]....
        /*0704*/ 	.word	0x000140c0


	//   ....[202]....
        /*0708*/ 	.word	0x00014110


	//   ....[203]....
        /*070c*/ 	.word	0x00014180


	//   ....[204]....
        /*0710*/ 	.word	0x000141d0


	//   ....[205]....
        /*0714*/ 	.word	0x00014240


	//   ....[206]....
        /*0718*/ 	.word	0x000142a0


	//   ....[207]....
        /*071c*/ 	.word	0x00014310


	//----- nvinfo : EIATTR_EXIT_INSTR_OFFSETS
	.align		4
.L_368:
        /*0720*/ 	.byte	0x04, 0x1c
        /*0722*/ 	.short	(.L_370 - .L_369)


	//   ....[0]....
.L_369:
        /*0724*/ 	.word	0x00000fe0


	//   ....[1]....
        /*0728*/ 	.word	0x00011410


	//----- nvinfo : EIATTR_MAX_THREADS
	.align		4
.L_370:
        /*072c*/ 	.byte	0x04, 0x05
        /*072e*/ 	.short	(.L_372 - .L_371)
.L_371:
        /*0730*/ 	.word	0x00000100
        /*0734*/ 	.word	0x00000001
        /*0738*/ 	.word	0x00000001


	//----- nvinfo : EIATTR_CRS_STACK_SIZE
	.align		4
.L_372:
        /*073c*/ 	.byte	0x04, 0x1e
        /*073e*/ 	.short	(.L_374 - .L_373)
.L_373:
        /*0740*/ 	.word	0x00000000
.L_374:


//--------------------- .nv.info._ZN7cutlass13device_kernelIN5flash19enable_sm80_to_sm89INS1_16FlashAttnFwdSm80INS1_25CollectiveMainloopFwdSm80ILi8ELi1ELb0EN4cute5tupleIJNS5_1CILi128EEENS7_ILi64EEENS7_ILi192EEEEEELi192ENS_6half_tEfNS_4arch4Sm80ELb1ELb0ELb1ELb1ELb1ELb1ELb1ELb1EEENS1_21CollectiveEpilogueFwdINS6_IJS8_SA_S9_EEENS6_IJNS7_ILi1EEESI_SI_EEESC_SE_Li256ELb1ELb1ELb1ELb0EEENS1_36VarlenDynamicPersistentTileSchedulerILi128ELi64ELi256ELi256ELb1ELb1ELb0ELb1ELb1ELb1EEEEEEEEEvNT_6ParamsE --------------------------
	.section	.nv.info._ZN7cutlass13device_kernelIN5flash19enable_sm80_to_sm89INS1_16FlashAttnFwdSm80INS1_25CollectiveMainloopFwdSm80ILi8ELi1ELb0EN4cute5tupleIJNS5_1CILi128EEENS7_ILi64EEENS7_ILi192EEEEEELi192ENS_6half_tEfNS_4arch4Sm80ELb1ELb0ELb1ELb1ELb1ELb1ELb1ELb1EEENS1_21CollectiveEpilogueFwdINS6_IJS8_SA_S9_EEENS6_IJNS7_ILi1EEESI_SI_EEESC_SE_Li256ELb1ELb1ELb1ELb0EEENS1_36VarlenDynamicPersistentTileSchedulerILi128ELi64ELi256ELi256ELb1ELb1ELb0ELb1ELb1ELb1EEEEEEEEEvNT_6ParamsE,"",@"SHT_CUDA_INFO"
	.sectionflags	@""
	.align	4


	//----- nvinfo : EIATTR_CUDA_API_VERSION
	.align		4
        /*0000*/ 	.byte	0x04, 0x37
        /*0002*/ 	.short	(.L_376 - .L_375)
.L_375:
        /*0004*/ 	.word	0x00000082


	//----- nvinfo : EIATTR_SW2861232_WAR
	.align		4
.L_376:
        /*0008*/ 	.byte	0x01, 0x35
	.zero		2


	//----- nvinfo : EIATTR_PARAM_CBANK
	.align		4
        /*000c*/ 	.byte	0x04, 0x0a
        /*000e*/ 	.short	(.L_378 - .L_377)
	.align		4
.L_377:
        /*0010*/ 	.word	index@(.nv.constant0._ZN7cutlass13device_kernelIN5flash19enable_sm80_to_sm89INS1_16FlashAttnFwdSm80INS1_25CollectiveMainloopFwdSm80ILi8ELi1ELb0EN4cute5tupleIJNS5_1CILi128EEENS7_ILi64EEENS7_ILi192EEEEEELi192ENS_6half_tEfNS_4arch4Sm80ELb1ELb0ELb1ELb1ELb1ELb1ELb1ELb1EEENS1_21CollectiveEpilogueFwdINS6_IJS8_SA_S9_EEENS6_IJNS7_ILi1EEESI_SI_EEESC_SE_Li256ELb1ELb1ELb1ELb0EEENS1_36VarlenDynamicPersistentTileSchedulerILi128ELi64ELi256ELi256ELb1ELb1ELb0ELb1ELb1ELb1EEEEEEEEEvNT_6ParamsE)
        /*0014*/ 	.short	0x0160
        /*0016*/ 	.short	0x0438


	//----- nvinfo : EIATTR_CBANK_PARAM_SIZE
	.align		4
.L_378:
        /*0018*/ 	.byte	0x03, 0x19
        /*001a*/ 	.short	0x0438


	//----- nvinfo : EIATTR_KPARAM_INFO
	.align		4
        /*001c*/ 	.byte	0x04, 0x17
        /*001e*/ 	.short	(.L_380 - .L_379)
.L_379:
        /*0020*/ 	.word	0x00000000
        /*0024*/ 	.short	0x0000
        /*0026*/ 	.short	0x0000
        /*0028*/ 	.byte	0x00, 0xf0, 0xe1, 0x10


	//----- nvinfo : EIATTR_MAXREG_COUNT
	.align		4
.L_380:
        /*002c*/ 	.byte	0x03, 0x1b
        /*002e*/ 	.short	0x00ff


	//----- nvinfo : EIATTR_NUM_BARRIERS
	.align		4
        /*0030*/ 	.byte	0x02, 0x4c
        /*0032*/ 	.byte	0x06
	.zero		1


	//----- nvinfo : EIATTR_ANNOTATIONS
	.align		4
        /*0034*/ 	.byte	0x04, 0x55
        /*0036*/ 	.short	(.L_382 - .L_381)


	//   ....[0]....
.L_381:
        /* <DEDUP_REMOVED lines=25> */
        /*01bc*/ 	.byte	0xb0, 0xce, 0x01, 0x00


	//----- nvinfo : EIATTR_MERCURY_ISA_VERSION
	.align		4
.L_382:
        /*01c0*/ 	.byte	0x03, 0x5f
        /*01c2*/ 	.short	0x0000


	//----- nvinfo : EIATTR_INT_WARP_WIDE_INSTR_OFFSETS
	.align		4
        /*01c4*/ 	.byte	0x04, 0x31
        /*01c6*/ 	.short	(.L_384 - .L_383)


	//   ....[0]....
.L_383:
        /*01c8*/ 	.word	0x00019490


	//   ....[1]....
        /*01cc*/ 	.word	0x00019510


	//----- nvinfo : EIATTR_COOP_GROUP_MASK_REGIDS
	.align		4
.L_384:
        /*01d0*/ 	.byte	0x04, 0x29
        /*01d2*/ 	.short	(.L_386 - .L_385)


	//   ....[0]....
.L_385:
        /*01d4*/ 	.word	0xffffffff


	//   ....[1]....
        /*01d8*/ 	.word	0xffffffff


	//   ....[2]....
        /*01dc*/ 	.word	0xffffffff


	//   ....[3]....
        /*01e0*/ 	.word	0xffffffff


	//   ....[4]....
        /*01e4*/ 	.word	0xffffffff


	//   ....[5]....
        /*01e8*/ 	.word	0xffffffff


	//   ....[6]....
        /*01ec*/ 	.word	0xffffffff


	//   ....[7]....
        /*01f0*/ 	.word	0xffffffff


	//   ....[8]....
        /*01f4*/ 	.word	0xffffffff


	//   ....[9]....
        /*01f8*/ 	.word	0xffffffff


	//   ....[10]....
        /*01fc*/ 	.word	0xffffffff


	//   ....[11]....
        /*0200*/ 	.word	0xffffffff


	//   ....[12]....
        /*0204*/ 	.word	0xffffffff


	//   ....[13]....
        /*0208*/ 	.word	0xffffffff


	//   ....[14]....
        /*020c*/ 	.word	0xffffffff


	//   ....[15]....
        /*0210*/ 	.word	0xffffffff


	//   ....[16]....
        /*0214*/ 	.word	0xffffffff


	//   ....[17]....
        /*0218*/ 	.word	0xffffffff


	//   ....[18]....
        /*021c*/ 	.word	0xffffffff


	//   ....[19]....
        /*0220*/ 	.word	0xffffffff


	//   ....[20]....
        /*0224*/ 	.word	0xffffffff


	//   ....[21]....
        /*0228*/ 	.word	0xffffffff


	//   ....[22]....
        /*022c*/ 	.word	0xffffffff


	//   ....[23]....
        /*0230*/ 	.word	0xffffffff


	//   ....[24]....
        /*0234*/ 	.word	0xffffffff


	//   ....[25]....
        /*0238*/ 	.word	0xffffffff


	//   ....[26]....
        /*023c*/ 	.word	0xffffffff


	//   ....[27]....
        /*0240*/ 	.word	0xffffffff


	//   ....[28]....
        /*0244*/ 	.word	0xffffffff


	//   ....[29]....
        /*0248*/ 	.word	0xffffffff


	//   ....[30]....
        /*024c*/ 	.word	0xffffffff


	//   ....[31]....
        /*0250*/ 	.word	0xffffffff


	//   ....[32]....
        /*0254*/ 	.word	0xffffffff


	//   ....[33]....
        /*0258*/ 	.word	0xffffffff


	//   ....[34]....
        /*025c*/ 	.word	0xffffffff


	//   ....[35]....
        /*0260*/ 	.word	0xffffffff


	//   ....[36]....
        /*0264*/ 	.word	0xffffffff


	//   ....[37]....
        /*0268*/ 	.word	0xffffffff


	//   ....[38]....
        /*026c*/ 	.word	0xffffffff


	//   ....[39]....
        /*0270*/ 	.word	0xffffffff


	//   ....[40]....
        /*0274*/ 	.word	0xffffffff


	//   ....[41]....
        /*0278*/ 	.word	0xffffffff


	//   ....[42]....
        /*027c*/ 	.word	0xffffffff


	//   ....[43]....
        /*0280*/ 	.word	0xffffffff


	//   ....[44]....
        /*0284*/ 	.word	0xffffffff


	//   ....[45]....
        /*0288*/ 	.word	0xffffffff


	//   ....[46]....
        /*028c*/ 	.word	0xffffffff


	//   ....[47]....
        /*0290*/ 	.word	0xffffffff


	//   ....[48]....
        /*0294*/ 	.word	0xffffffff


	//   ....[49]....
        /*0298*/ 	.word	0xffffffff


	//   ....[50]....
        /*029c*/ 	.word	0xffffffff


	//   ....[51]....
        /*02a0*/ 	.word	0xffffffff


	//   ....[52]....
        /*02a4*/ 	.word	0xffffffff


	//   ....[53]....
        /*02a8*/ 	.word	0xffffffff


	//   ....[54]....
        /*02ac*/ 	.word	0xffffffff


	//   ....[55]....
        /*02b0*/ 	.word	0xffffffff


	//   ....[56]....
        /*02b4*/ 	.word	0xffffffff


	//   ....[57]....
        /*02b8*/ 	.word	0xffffffff


	//   ....[58]....
        /*02bc*/ 	.word	0xffffffff


	//   ....[59]....
        /*02c0*/ 	.word	0xffffffff


	//   ....[60]....
        /*02c4*/ 	.word	0xffffffff


	//   ....[61]....
        /*02c8*/ 	.word	0xffffffff


	//   ....[62]....
        /*02cc*/ 	.word	0xffffffff


	//   ....[63]....
        /*02d0*/ 	.word	0xffffffff


	//   ....[64]....
        /*02d4*/ 	.word	0xffffffff


	//   ....[65]....
        /*02d8*/ 	.word	0xffffffff


	//   ....[66]....
        /*02dc*/ 	.word	0xffffffff


	//   ....[67]....
        /*02e0*/ 	.word	0xffffffff


	//   ....[68]....
        /*02e4*/ 	.word	0xffffffff


	//   ....[69]....
        /*02e8*/ 	.word	0xffffffff


	//   ....[70]....
        /*02ec*/ 	.word	0xffffffff


	//   ....[71]....
        /*02f0*/ 	.word	0xffffffff


	//   ....[72]....
        /*02f4*/ 	.word	0xffffffff


	//   ....[73]....
        /*02f8*/ 	.word	0xffffffff


	//   ....[74]....
        /*02fc*/ 	.word	0xffffffff


	//   ....[75]....
        /*0300*/ 	.word	0xffffffff


	//   ....[76]....
        /*0304*/ 	.word	0xffffffff


	//   ....[77]....
        /*0308*/ 	.word	0xffffffff


	//   ....[78]....
        /*030c*/ 	.word	0xffffffff


	//   ....[79]....
        /*0310*/ 	.word	0xffffffff


	//   ....[80]....
        /*0314*/ 	.word	0xffffffff


	//   ....[81]....
        /*0318*/ 	.word	0xffffffff


	//   ....[82]....
        /*031c*/ 	.word	0xffffffff


	//   ....[83]....
        /*0320*/ 	.word	0xffffffff


	//   ....[84]....
        /*0324*/ 	.word	0xffffffff


	//   ....[85]....
        /*0328*/ 	.word	0xffffffff


	//   ....[86]....
        /*032c*/ 	.word	0xffffffff


	//   ....[87]....
        /*0330*/ 	.word	0xffffffff


	//   ....[88]....
        /*0334*/ 	.word	0xffffffff


	//   ....[89]....
        /*0338*/ 	.word	0xffffffff


	//   ....[90]....
        /*033c*/ 	.word	0xffffffff


	//   ....[91]....
        /*0340*/ 	.word	0xffffffff


	//   ....[92]....
        /*0344*/ 	.word	0xffffffff


	//   ....[93]....
        /*0348*/ 	.word	0xffffffff


	//   ....[94]....
        /*034c*/ 	.word	0xffffffff


	//   ....[95]....
        /*0350*/ 	.word	0xffffffff


	//   ....[96]....
        /*0354*/ 	.word	0xffffffff


	//   ....[97]....
        /*0358*/ 	.word	0xffffffff


	//   ....[98]....
        /*035c*/ 	.word	0xffffffff


	//   ....[99]....
        /*0360*/ 	.word	0xffffffff


	//   ....[100]....
        /*0364*/ 	.word	0xffffffff


	//   ....[101]....
        /*0368*/ 	.word	0xffffffff


	//   ....[102]....
        /*036c*/ 	.word	0xffffffff


	//   ....[103]....
        /*0370*/ 	.word	0xffffffff


	//   ....[104]....
        /*0374*/ 	.word	0xffffffff


	//   ....[105]....
        /*0378*/ 	.word	0xffffffff


	//   ....[106]....
        /*037c*/ 	.word	0xffffffff


	//   ....[107]....
        /*0380*/ 	.word	0xffffffff


	//   ....[108]....
        /*0384*/ 	.word	0xffffffff


	//   ....[109]....
        /*0388*/ 	.word	0xffffffff


	//   ....[110]....
        /*038c*/ 	.word	0xffffffff


	//   ....[111]....
        /*0390*/ 	.word	0xffffffff


	//   ....[112]....
        /*0394*/ 	.word	0xffffffff


	//   ....[113]....
        /*0398*/ 	.word	0xffffffff


	//   ....[114]....
        /*039c*/ 	.word	0xffffffff


	//   ....[115]....
        /*03a0*/ 	.word	0xffffffff


	//   ....[116]....
        /*03a4*/ 	.word	0xffffffff


	//   ....[117]....
        /*03a8*/ 	.word	0xffffffff


	//   ....[118]....
        /*03ac*/ 	.word	0xffffffff


	//   ....[119]....
        /*03b0*/ 	.word	0xffffffff


	//   ....[120]....
        /*03b4*/ 	.word	0xffffffff


	//   ....[121]....
        /*03b8*/ 	.word	0xffffffff


	//   ....[122]....
        /*03bc*/ 	.word	0xffffffff


	//   ....[123]....
        /*03c0*/ 	.word	0xffffffff


	//   ....[124]....
        /*03c4*/ 	.word	0xffffffff


	//   ....[125]....
        /*03c8*/ 	.word	0xffffffff


	//   ....[126]....
        /*03cc*/ 	.word	0xffffffff


	//   ....[127]....
        /*03d0*/ 	.word	0xffffffff


	//   ....[128]....
        /*03d4*/ 	.word	0xffffffff


	//   ....[129]....
        /*03d8*/ 	.word	0xffffffff


	//   ....[130]....
        /*03dc*/ 	.word	0xffffffff


	//   ....[131]....
        /*03e0*/ 	.word	0xffffffff


	//   ....[132]....
        /*03e4*/ 	.word	0xffffffff


	//   ....[133]....
        /*03e8*/ 	.word	0xffffffff


	//   ....[134]....
        /*03ec*/ 	.word	0xffffffff


	//   ....[135]....
        /*03f0*/ 	.word	0xffffffff


	//   ....[136]....
        /*03f4*/ 	.word	0xffffffff


	//   ....[137]....
        /*03f8*/ 	.word	0xffffffff


	//   ....[138]....
        /*03fc*/ 	.word	0xffffffff


	//   ....[139]....
        /*0400*/ 	.word	0xffffffff


	//   ....[140]....
        /*0404*/ 	.word	0xffffffff


	//   ....[141]....
        /*0408*/ 	.word	0xffffffff


	//   ....[142]....
        /*040c*/ 	.word	0xffffffff


	//   ....[143]....
        /*0410*/ 	.word	0xffffffff


	//   ....[144]....
        /*0414*/ 	.word	0xffffffff


	//   ....[145]....
        /*0418*/ 	.word	0xffffffff


	//   ....[146]....
        /*041c*/ 	.word	0xffffffff


	//   ....[147]....
        /*0420*/ 	.word	0xffffffff


	//   ....[148]....
        /*0424*/ 	.word	0xffffffff


	//   ....[149]....
        /*0428*/ 	.word	0xffffffff


	//   ....[150]....
        /*042c*/ 	.word	0xffffffff


	//   ....[151]....
        /*0430*/ 	.word	0xffffffff


	//   ....[152]....
        /*0434*/ 	.word	0xffffffff


	//   ....[153]....
        /*0438*/ 	.word	0xffffffff


	//   ....[154]....
        /*043c*/ 	.word	0xffffffff


	//   ....[155]....
        /*0440*/ 	.word	0xffffffff


	//   ....[156]....
        /*0444*/ 	.word	0xffffffff


	//   ....[157]....
        /*0448*/ 	.word	0xffffffff


	//   ....[158]....
        /*044c*/ 	.word	0xffffffff


	//   ....[159]....
        /*0450*/ 	.word	0xffffffff


	//   ....[160]....
        /*0454*/ 	.word	0xffffffff


	//   ....[161]....
        /*0458*/ 	.word	0xffffffff


	//   ....[162]....
        /*045c*/ 	.word	0xffffffff


	//   ....[163]....
        /*0460*/ 	.word	0xffffffff


	//   ....[164]....
        /*0464*/ 	.word	0xffffffff


	//   ....[165]....
        /*0468*/ 	.word	0xffffffff


	//   ....[166]....
        /*046c*/ 	.word	0xffffffff


	//   ....[167]....
        /*0470*/ 	.word	0xffffffff


	//   ....[168]....
        /*0474*/ 	.word	0xffffffff


	//   ....[169]....
        /*0478*/ 	.word	0xffffffff


	//   ....[170]....
        /*047c*/ 	.word	0xffffffff


	//   ....[171]....
        /*0480*/ 	.word	0xffffffff


	//   ....[172]....
        /*0484*/ 	.word	0xffffffff


	//   ....[173]....
        /*0488*/ 	.word	0xffffffff


	//   ....[174]....
        /*048c*/ 	.word	0xffffffff


	//   ....[175]....
        /*0490*/ 	.word	0xffffffff


	//   ....[176]....
        /*0494*/ 	.word	0xffffffff


	//   ....[177]....
        /*0498*/ 	.word	0xffffffff


	//   ....[178]....
        /*049c*/ 	.word	0xffffffff


	//   ....[179]....
        /*04a0*/ 	.word	0xffffffff


	//   ....[180]....
        /*04a4*/ 	.word	0xffffffff


	//   ....[181]....
        /*04a8*/ 	.word	0xffffffff


	//   ....[182]....
        /*04ac*/ 	.word	0xffffffff


	//   ....[183]....
        /*04b0*/ 	.word	0xffffffff


	//   ....[184]....
        /*04b4*/ 	.word	0xffffffff


	//   ....[185]....
        /*04b8*/ 	.word	0xffffffff


	//   ....[186]....
        /*04bc*/ 	.word	0xffffffff


	//   ....[187]....
        /*04c0*/ 	.word	0xffffffff


	//   ....[188]....
        /*04c4*/ 	.word	0xffffffff


	//   ....[189]....
        /*04c8*/ 	.word	0xffffffff


	//   ....[190]....
        /*04cc*/ 	.word	0xffffffff


	//   ....[191]....
        /*04d0*/ 	.word	0xffffffff


	//   ....[192]....
        /*04d4*/ 	.word	0xffffffff


	//   ....[193]....
        /*04d8*/ 	.word	0xffffffff


	//   ....[194]....
        /*04dc*/ 	.word	0xffffffff


	//   ....[195]....
        /*04e0*/ 	.word	0xffffffff


	//   ....[196]....
        /*04e4*/ 	.word	0xffffffff


	//   ....[197]....
        /*04e8*/ 	.word	0xffffffff


	//   ....[198]....
        /*04ec*/ 	.word	0xffffffff


	//   ....[199]....
        /*04f0*/ 	.word	0xffffffff


	//   ....[200]....
        /*04f4*/ 	.word	0xffffffff


	//   ....[201]....
        /*04f8*/ 	.word	0xffffffff


	//   ....[202]....
        /*04fc*/ 	.word	0xffffffff


	//   ....[203]....
        /*0500*/ 	.word	0xffffffff


	//   ....[204]....
        /*0504*/ 	.word	0xffffffff


	//   ....[205]....
        /*0508*/ 	.word	0xffffffff


	//   ....[206]....
        /*050c*/ 	.word	0xffffffff


	//   ....[207]....
        /*0510*/ 	.word	0xffffffff


	//   ....[208]....
        /*0514*/ 	.word	0xffffffff


	//   ....[209]....
        /*0518*/ 	.word	0xffffffff


	//   ....[210]....
        /*051c*/ 	.word	0xffffffff


	//   ....[211]....
        /*0520*/ 	.word	0xffffffff


	//   ....[212]....
        /*0524*/ 	.word	0xffffffff


	//   ....[213]....
        /*0528*/ 	.word	0xffffffff


	//   ....[214]....
        /*052c*/ 	.word	0xffffffff


	//   ....[215]....
        /*0530*/ 	.word	0xffffffff


	//   ....[216]....
        /*0534*/ 	.word	0xffffffff


	//   ....[217]....
        /*0538*/ 	.word	0xffffffff


	//   ....[218]....
        /*053c*/ 	.word	0xffffffff


	//   ....[219]....
        /*0540*/ 	.word	0xffffffff


	//   ....[220]....
        /*0544*/ 	.word	0xffffffff


	//   ....[221]....
        /*0548*/ 	.word	0xffffffff


	//   ....[222]....
        /*054c*/ 	.word	0xffffffff


	//   ....[223]....
        /*0550*/ 	.word	0xffffffff


	//   ....[224]....
        /*0554*/ 	.word	0xffffffff


	//   ....[225]....
        /*0558*/ 	.word	0xffffffff


	//   ....[226]....
        /*055c*/ 	.word	0xffffffff


	//   ....[227]....
        /*0560*/ 	.word	0xffffffff


	//   ....[228]....
        /*0564*/ 	.word	0xffffffff


	//   ....[229]....
        /*0568*/ 	.word	0xffffffff


	//   ....[230]....
        /*056c*/ 	.word	0xffffffff


	//   ....[231]....
        /*0570*/ 	.word	0xffffffff


	//----- nvinfo : EIATTR_COOP_GROUP_INSTR_OFFSETS
	.align		4
.L_386:
        /*0574*/ 	.byte	0x04, 0x28
        /*0576*/ 	.short	(.L_388 - .L_387)


	//   ....[0]....
.L_387:
        /*0578*/ 	.word	0x00000050


	//   ....[1]....
        /*057c*/ 	.word	0x000001e0


	//   ....[2]....
        /*0580*/ 	.word	0x00000210


	//   ....[3]....
        /*0584*/ 	.word	0x00000240


	//   ....[4]....
        /*0588*/ 	.word	0x00000270


	//   ....[5]....
        /*058c*/ 	.word	0x000002a0


	//   ....[6]....
        /*0590*/ 	.word	0x000002d0


	//   ....[7]....
        /*0594*/ 	.word	0x00000430


	//   ....[8]....
        /*0598*/ 	.word	0x00000470


	//   ....[9]....
        /*059c*/ 	.word	0x000004a0


	//   ....[10]....
        /*05a0*/ 	.word	0x000004d0


	//   ....[11]....
        /*05a4*/ 	.word	0x00000500


	//   ....[12]....
        /*05a8*/ 	.word	0x00000530


	//   ....[13]....
        /*05ac*/ 	.word	0x000005c0


	//   ....[14]....
        /*05b0*/ 	.word	0x00000600


	//   ....[15]....
        /*05b4*/ 	.word	0x00000620


	//   ....[16]....
        /*05b8*/ 	.word	0x00000680


	//   ....[17]....
        /*05bc*/ 	.word	0x00003bb0


	//   ....[18]....
        /*05c0*/ 	.word	0x00003bc0


	//   ....[19]....
        /*05c4*/ 	.word	0x00005760


	//   ....[20]....
        /*05c8*/ 	.word	0x00005770


	//   ....[21]....
        /*05cc*/ 	.word	0x00007100


	//   ....[22]....
        /*05d0*/ 	.word	0x00007120


	//   ....[23]....
        /*05d4*/ 	.word	0x00007670


	//   ....[24]....
        /*05d8*/ 	.word	0x00007690


	//   ....[25]....
        /*05dc*/ 	.word	0x000083d0


	//   ....[26]....
        /*05e0*/ 	.word	0x000083f0


	//   ....[27]....
        /*05e4*/ 	.word	0x00008520


	//   ....[28]....
        /*05e8*/ 	.word	0x00008530


	//   ....[29]....
        /*05ec*/ 	.word	0x00008660


	//   ....[30]....
        /*05f0*/ 	.word	0x00008680


	//   ....[31]....
        /*05f4*/ 	.word	0x000087b0


	//   ....[32]....
        /*05f8*/ 	.word	0x000087c0


	//   ....[33]....
        /*05fc*/ 	.word	0x00008c10


	//   ....[34]....
        /*0600*/ 	.word	0x00008c20


	//   ....[35]....
        /*0604*/ 	.word	0x00008c30


	//   ....[36]....
        /*0608*/ 	.word	0x00008c40


	//   ....[37]....
        /*060c*/ 	.word	0x000090a0


	//   ....[38]....
        /*0610*/ 	.word	0x000090c0


	//   ....[39]....
        /*0614*/ 	.word	0x000090e0


	//   ....[40]....
        /*0618*/ 	.word	0x00009100


	//   ....[41]....
        /*061c*/ 	.word	0x00009720


	//   ....[42]....
        /*0620*/ 	.word	0x00009880


	//   ....[43]....
        /*0624*/ 	.word	0x000098c0


	//   ....[44]....
        /*0628*/ 	.word	0x00009900


	//   ....[45]....
        /*062c*/ 	.word	0x0000c420


	//   ....[46]....
        /*0630*/ 	.word	0x0000c4d0


	//   ....[47]....
        /*0634*/ 	.word	0x0000c4f0


	//   ....[48]....
        /*0638*/ 	.word	0x0000c500


	//   ....[49]....
        /*063c*/ 	.word	0x0000c7c0


	//   ....[50]....
        /*0640*/ 	.word	0x0000ca30


	//   ....[51]....
        /*0644*/ 	.word	0x0000ca70


	//   ....[52]....
        /*0648*/ 	.word	0x0000cab0


	//   ....[53]....
        /*064c*/ 	.word	0x0000f7f0


	//   ....[54]....
        /*0650*/ 	.word	0x0000f800


	//   ....[55]....
        /*0654*/ 	.word	0x0000f810


	//   ....[56]....
        /*0658*/ 	.word	0x0000f820


	//   ....[57]....
        /*065c*/ 	.word	0x000109a0


	//   ....[58]....
        /*0660*/ 	.word	0x000109c0


	//   ....[59]....
        /*0664*/ 	.word	0x00010ac0


	//   ....[60]....
        /*0668*/ 	.word	0x00010ae0


	//   ....[61]....
        /*066c*/ 	.word	0x00010d30


	//   ....[62]....
        /*0670*/ 	.word	0x00010f70


	//   ....[63]....
        /*0674*/ 	.word	0x00011370


	//   ....[64]....
        /*0678*/ 	.word	0x00011390


	//   ....[65]....
        /*067c*/ 	.word	0x000113b0


	//   ....[66]....
        /*0680*/ 	.word	0x000113d0


	//   ....[67]....
        /*0684*/ 	.word	0x000127f0


	//   ....[68]....
        /*0688*/ 	.word	0x00012810


	//   ....[69]....
        /*068c*/ 	.word	0x000128e0


	//   ....[70]....
        /*0690*/ 	.word	0x00012920


	//   ....[71]....
        /*0694*/ 	.word	0x00013a80


	//   ....[72]....
        /*0698*/ 	.word	0x00013aa0


	//   ....[73]....
        /*069c*/ 	.word	0x00013b70


	//   ....[74]....
        /*06a0*/ 	.word	0x00013bb0


	//   ....[75]....
        /*06a4*/ 	.word	0x00013e00


	//   ....[76]....
        /*06a8*/ 	.word	0x00014030


	//   ....[77]....
        /*06ac*/ 	.word	0x00014350


	//   ....[78]....
        /*06b0*/ 	.word	0x00014370


	//   ....[79]....
        /*06b4*/ 	.word	0x00014490


	//   ....[80]....
        /*06b8*/ 	.word	0x000144b0


	//   ....[81]....
        /*06bc*/ 	.word	0x00015e80


	//   ....[82]....
        /*06c0*/ 	.word	0x00015e90


	//   ....[83]....
        /*06c4*/ 	.word	0x00015ef0


	//   ....[84]....
        /*06c8*/ 	.word	0x00015f10


	//   ....[85]....
        /*06cc*/ 	.word	0x00017090


	//   ....[86]....
        /*06d0*/ 	.word	0x000170b0


	//   ....[87]....
        /*06d4*/ 	.word	0x00017180


	//   ....[88]....
        /*06d8*/ 	.word	0x000171a0


	//   ....[89]....
        /*06dc*/ 	.word	0x000174e0


	//   ....[90]....
        /*06e0*/ 	.word	0x00017500


	//   ....[91]....
        /*06e4*/ 	.word	0x00017520


	//   ....[92]....
        /*06e8*/ 	.word	0x00017540


	//   ....[93]....
        /*06ec*/ 	.word	0x00018c80


	//   ....[94]....
        /*06f0*/ 	.word	0x00018cb0


	//   ....[95]....
        /*06f4*/ 	.word	0x00018cd0


	//   ....[96]....
        /*06f8*/ 	.word	0x00018ce0


	//   ....[97]....
        /*06fc*/ 	.word	0x0001a0f0


	//   ....[98]....
        /*0700*/ 	.word	0x0001a110


	//   ....[99]....
        /*0704*/ 	.word	0x0001a130


	//   ....[100]....
        /*0708*/ 	.word	0x0001a150


	//   ....[101]....
        /*070c*/ 	.word	0x0001a500


	//   ....[102]....
        /*0710*/ 	.word	0x0001a520


	//   ....[103]....
        /*0714*/ 	.word	0x0001a640


	//   ....[104]....
        /*0718*/ 	.word	0x0001a650


	//   ....[105]....
        /*071c*/ 	.word	0x0001a780


	//   ....[106]....
        /*0720*/ 	.word	0x0001a7a0


	//   ....[107]....
        /*0724*/ 	.word	0x0001a8d0


	//   ....[108]....
        /*0728*/ 	.word	0x0001a8e0


	//   ....[109]....
        /*072c*/ 	.word	0x0001ac20


	//   ....[110]....
        /*0730*/ 	.word	0x0001ac40


	//   ....[111]....
        /*0734*/ 	.word	0x0001b6f0


	//   ....[112]....
        /*0738*/ 	.word	0x0001b700


	//   ....[113]....
        /*073c*/ 	.word	0x0001c9b0


	//   ....[114]....
        /*0740*/ 	.word	0x0001c9d0


	//   ....[115]....
        /*0744*/ 	.word	0x0001cb00


	//   ....[116]....
        /*0748*/ 	.word	0x0001cb10


	//   ....[117]....
        /*074c*/ 	.word	0x0001cc40


	//   ....[118]....
        /*0750*/ 	.word	0x0001cc60


	//   ....[119]....
        /*0754*/ 	.word	0x0001cd90


	//   ....[120]....
        /*0758*/ 	.word	0x0001cda0


	//   ....[121]....
        /*075c*/ 	.word	0x0001cf70


	//   ....[122]....
        /*0760*/ 	.word	0x0001cf90


	//   ....[123]....
        /*0764*/ 	.word	0x0001d0b0


	//   ....[124]....
        /*0768*/ 	.word	0x0001d0f0


	//   ....[125]....
        /*076c*/ 	.word	0x0001d120


	//   ....[126]....
        /*0770*/ 	.word	0x0001d150


	//   ....[127]....
        /*0774*/ 	.word	0x0001d180


	//   ....[128]....
        /*0778*/ 	.word	0x0001d1b0


	//   ....[129]....
        /*077c*/ 	.word	0x0001d310


	//   ....[130]....
        /*0780*/ 	.word	0x0001d350


	//   ....[131]....
        /*0784*/ 	.word	0x0001d380


	//   ....[132]....
        /*0788*/ 	.word	0x0001d3b0


	//   ....[133]....
        /*078c*/ 	.word	0x0001d3e0


	//   ....[134]....
        /*0790*/ 	.word	0x0001d410


	//   ....[135]....
        /*0794*/ 	.word	0x0001d4a0


	//   ....[136]....
        /*0798*/ 	.word	0x0001d4e0


	//   ....[137]....
        /*079c*/ 	.word	0x0001d4f0


	//   ....[138]....
        /*07a0*/ 	.word	0x0001d550


	//   ....[139]....
        /*07a4*/ 	.word	0x0001def0


	//   ....[140]....
        /*07a8*/ 	.word	0x0001df50


	//   ....[141]....
        /*07ac*/ 	.word	0x0001dfa0


	//   ....[142]....
        /*07b0*/ 	.word	0x0001dff0


	//   ....[143]....
        /*07b4*/ 	.word	0x0001e040


	//   ....[144]....
        /*07b8*/ 	.word	0x0001e0b0


	//   ....[145]....
        /*07bc*/ 	.word	0x0001e0f0


	//   ....[146]....
        /*07c0*/ 	.word	0x0001e160


	//   ....[147]....
        /*07c4*/ 	.word	0x0001e1d0


	//   ....[148]....
        /*07c8*/ 	.word	0x0001e230


	//   ....[149]....
        /*07cc*/ 	.word	0x0001e2a0


	//   ....[150]....
        /*07d0*/ 	.word	0x0001e310


	//   ....[151]....
        /*07d4*/ 	.word	0x0001e370


	//   ....[152]....
        /*07d8*/ 	.word	0x0001e3d0


	//   ....[153]....
        /*07dc*/ 	.word	0x0001e430


	//   ....[154]....
        /*07e0*/ 	.word	0x0001e4a0


	//   ....[155]....
        /*07e4*/ 	.word	0x0001e500


	//   ....[156]....
        /*07e8*/ 	.word	0x0001e560


	//   ....[157]....
        /*07ec*/ 	.word	0x0001e5c0


	//   ....[158]....
        /*07f0*/ 	.word	0x0001e630


	//   ....[159]....
        /*07f4*/ 	.word	0x0001e7a0


	//   ....[160]....
        /*07f8*/ 	.word	0x0001e800


	//   ....[161]....
        /*07fc*/ 	.word	0x0001e860


	//   ....[162]....
        /*0800*/ 	.word	0x0001e8c0


	//   ....[163]....
        /*0804*/ 	.word	0x0001ed00


	//   ....[164]....
        /*0808*/ 	.word	0x0001ed50


	//   ....[165]....
        /*080c*/ 	.word	0x0001eda0


	//   ....[166]....
        /*0810*/ 	.word	0x0001ede0


	//   ....[167]....
        /*0814*/ 	.word	0x0001ee50


	//   ....[168]....
        /*0818*/ 	.word	0x0001eec0


	//   ....[169]....
        /*081c*/ 	.word	0x0001f030


	//   ....[170]....
        /*0820*/ 	.word	0x0001f090


	//   ....[171]....
        /*0824*/ 	.word	0x0001f0f0


	//   ....[172]....
        /*0828*/ 	.word	0x0001f160


	//   ....[173]....
        /*082c*/ 	.word	0x0001f2d0


	//   ....[174]....
        /*0830*/ 	.word	0x0001f330


	//   ....[175]....
        /*0834*/ 	.word	0x0001f390


	//   ....[176]....
        /*0838*/ 	.word	0x0001f3f0


	//   ....[177]....
        /*083c*/ 	.word	0x0001f830


	//   ....[178]....
        /*0840*/ 	.word	0x0001f870


	//   ....[179]....
        /*0844*/ 	.word	0x0001f8c0


	//   ....[180]....
        /*0848*/ 	.word	0x0001f900


	//   ....[181]....
        /*084c*/ 	.word	0x0001f960


	//   ....[182]....
        /*0850*/ 	.word	0x0001f9c0


	//   ....[183]....
        /*0854*/ 	.word	0x0001fa30


	//   ....[184]....
        /*0858*/ 	.word	0x0001fb70


	//   ....[185]....
        /*085c*/ 	.word	0x0001fbd0


	//   ....[186]....
        /*0860*/ 	.word	0x0001fc10


	//   ....[187]....
        /*0864*/ 	.word	0x0001fc50


	//   ....[188]....
        /*0868*/ 	.word	0x0001fca0


	//   ....[189]....
        /*086c*/ 	.word	0x0001fce0


	//   ....[190]....
        /*0870*/ 	.word	0x0001fd30


	//   ....[191]....
        /*0874*/ 	.word	0x0001fd80


	//   ....[192]....
        /*0878*/ 	.word	0x0001fdd0


	//   ....[193]....
        /*087c*/ 	.word	0x0001fe10


	//   ....[194]....
        /*0880*/ 	.word	0x0001fe80


	//   ....[195]....
        /*0884*/ 	.word	0x0001fef0


	//   ....[196]....
        /*0888*/ 	.word	0x0001ff50


	//   ....[197]....
        /*088c*/ 	.word	0x0001ffb0


	//   ....[198]....
        /*0890*/ 	.word	0x00020010


	//   ....[199]....
        /*0894*/ 	.word	0x00020080


	//   ....[200]....
        /*0898*/ 	.word	0x000200e0


	//   ....[201]....
        /*089c*/ 	.word	0x00020140


	//   ....[202]....
        /*08a0*/ 	.word	0x000201a0


	//   ....[203]....
        /*08a4*/ 	.word	0x00020210


	//   ....[204]....
        /*08a8*/ 	.word	0x00020270


	//   ....[205]....
        /*08ac*/ 	.word	0x000202d0


	//   ....[206]....
        /*08b0*/ 	.word	0x00020330


	//   ....[207]....
        /*08b4*/ 	.word	0x000203a0


	//   ....[208]....
        /*08b8*/ 	.word	0x00020400


	//   ....[209]....
        /*08bc*/ 	.word	0x00020460


	//   ....[210]....
        /*08c0*/ 	.word	0x000204c0


	//   ....[211]....
        /*08c4*/ 	.word	0x00020530


	//   ....[212]....
        /*08c8*/ 	.word	0x00020590


	//   ....[213]....
        /*08cc*/ 	.word	0x000205f0


	//   ....[214]....
        /*08d0*/ 	.word	0x00020660


	//   ....[215]....
        /*08d4*/ 	.word	0x000206d0


	//   ....[216]....
        /*08d8*/ 	.word	0x00020720


	//   ....[217]....
        /*08dc*/ 	.word	0x00020760


	//   ....[218]....
        /*08e0*/ 	.word	0x000207b0


	//   ....[219]....
        /*08e4*/ 	.word	0x00020800


	//   ....[220]....
        /*08e8*/ 	.word	0x00020850


	//   ....[221]....
        /*08ec*/ 	.word	0x000208c0


	//   ....[222]....
        /*08f0*/ 	.word	0x00020900


	//   ....[223]....
        /*08f4*/ 	.word	0x00020950


	//   ....[224]....
        /*08f8*/ 	.word	0x000209a0


	//   ....[225]....
        /*08fc*/ 	.word	0x000209f0


	//   ....[226]....
        /*0900*/ 	.word	0x00020a40


	//   ....[227]....
        /*0904*/ 	.word	0x00020ab0


	//   ....[228]....
        /*0908*/ 	.word	0x00020af0


	//   ....[229]....
        /*090c*/ 	.word	0x00020b60


	//   ....[230]....
        /*0910*/ 	.word	0x00020bc0


	//   ....[231]....
        /*0914*/ 	.word	0x00020c30


	//----- nvinfo : EIATTR_EXIT_INSTR_OFFSETS
	.align		4
.L_388:
        /*0918*/ 	.byte	0x04, 0x1c
        /*091a*/ 	.short	(.L_390 - .L_389)


	//   ....[0]....
.L_389:
        /*091c*/ 	.word	0x00000fe0


	//   ....[1]....
        /*0920*/ 	.word	0x0001deb0


	//----- nvinfo : EIATTR_MAX_THREADS
	.align		4
.L_390:
        /*0924*/ 	.byte	0x04, 0x05
        /*0926*/ 	.short	(.L_392 - .L_391)
.L_391:
        /*0928*/ 	.word	0x00000100
        /*092c*/ 	.word	0x00000001
        /*0930*/ 	.word	0x00000001


	//----- nvinfo : EIATTR_CRS_STACK_SIZE
	.align		4
.L_392:
        /*0934*/ 	.byte	0x04, 0x1e
        /*0936*/ 	.short	(.L_394 - .L_393)
.L_393:
        /*0938*/ 	.word	0x00000000
.L_394:


//--------------------- .nv.info._ZN7cutlass13device_kernelIN5flash19enable_sm80_to_sm89INS1_16FlashAttnFwdSm80INS1_25CollectiveMainloopFwdSm80ILi8ELi2ELb0EN4cute5tupleIJNS5_1CILi128EEENS7_ILi64EEENS7_ILi192EEEEEELi192ENS_6half_tEfNS_4arch4Sm80ELb0ELb0ELb1ELb0ELb1ELb0ELb1ELb1EEENS1_21CollectiveEpilogueFwdINS6_IJS8_SA_S9_EEENS6_IJNS7_ILi1EEESI_SI_EEESC_SE_Li256ELb0ELb1ELb1ELb0EEENS1_19SingleTileSchedulerILb0ELb1ELb1ELi128EEEEEEEEEvNT_6ParamsE --------------------------
	.section	.nv.info._ZN7cutlass13device_kernelIN5flash19enable_sm80_to_sm89INS1_16FlashAttnFwdSm80INS1_25CollectiveMainloopFwdSm80ILi8ELi2ELb0EN4cute5tupleIJNS5_1CILi128EEENS7_ILi64EEENS7_ILi192EEEEEELi192ENS_6half_tEfNS_4arch4Sm80ELb0ELb0ELb1ELb0ELb1ELb0ELb1ELb1EEENS1_21CollectiveEpilogueFwdINS6_IJS8_SA_S9_EEENS6_IJNS7_ILi1EEESI_SI_EEESC_SE_Li256ELb0ELb1ELb1ELb0EEENS1_19SingleTileSchedulerILb0ELb1ELb1ELi128EEEEEEEEEvNT_6ParamsE,"",@"SHT_CUDA_INFO"
	.sectionflags	@""
	.align	4


	//----- nvinfo : EIATTR_CUDA_API_VERSION
	.align		4
        /*0000*/ 	.byte	0x04, 0x37
        /*0002*/ 	.short	(.L_396 - .L_395)
.L_395:
        /*0004*/ 	.word	0x00000082


	//----- nvinfo : EIATTR_SW2861232_WAR
	.align		4
.L_396:
        /*0008*/ 	.byte	0x01, 0x35
	.zero		2


	//----- nvinfo : EIATTR_PARAM_CBANK
	.align		4
        /*000c*/ 	.byte	0x04, 0x0a
        /*000e*/ 	.short	(.L_398 - .L_397)
	.align		4
.L_397:
        /*0010*/ 	.word	index@(.nv.constant0._ZN7cutlass13device_kernelIN5flash19enable_sm80_to_sm89INS1_16FlashAttnFwdSm80INS1_25CollectiveMainloopFwdSm80ILi8ELi2ELb0EN4cute5tupleIJNS5_1CILi128EEENS7_ILi64EEENS7_ILi192EEEEEELi192ENS_6half_tEfNS_4arch4Sm80ELb0ELb0ELb1ELb0ELb1ELb0ELb1ELb1EEENS1_21CollectiveEpilogueFwdINS6_IJS8_SA_S9_EEENS6_IJNS7_ILi1EEESI_SI_EEESC_SE_Li256ELb0ELb1ELb1ELb0EEENS1_19SingleTileSchedulerILb0ELb1ELb1ELi128EEEEEEEEEvNT_6ParamsE)
        /*0014*/ 	.short	0x0160
        /*0016*/ 	.short	0x0418


	//----- nvinfo : EIATTR_CBANK_PARAM_SIZE
	.align		4
.L_398:
        /*0018*/ 	.byte	0x03, 0x19
        /*001a*/ 	.short	0x0418


	//----- nvinfo : EIATTR_KPARAM_INFO
	.align		4
        /*001c*/ 	.byte	0x04, 0x17
        /*001e*/ 	.short	(.L_400 - .L_399)
.L_399:
        /*0020*/ 	.word	0x00000000
        /*0024*/ 	.short	0x0000
        /*0026*/ 	.short	0x0000
        /*0028*/ 	.byte	0x00, 0xf0, 0x61, 0x10


	//----- nvinfo : EIATTR_MAXREG_COUNT
	.align		4
.L_400:
        /*002c*/ 	.byte	0x03, 0x1b
        /*002e*/ 	.short	0x00ff


	//----- nvinfo : EIATTR_NUM_BARRIERS
	.align		4
        /*0030*/ 	.byte	0x02, 0x4c
        /*0032*/ 	.byte	0x02
	.zero		1


	//----- nvinfo : EIATTR_MERCURY_ISA_VERSION
	.align		4
        /*0034*/ 	.byte	0x03, 0x5f
        /*0036*/ 	.short	0x0000


	//----- nvinfo : EIATTR_COOP_GROUP_MASK_REGIDS
	.align		4
        /*0038*/ 	.byte	0x04, 0x29
        /*003a*/ 	.short	(.L_402 - .L_401)


	//   ....[0]....
.L_401:
        /*003c*/ 	.word	0xffffffff


	//   ....[1]....
        /*0040*/ 	.word	0xffffffff


	//   ....[2]....
        /*0044*/ 	.word	0xffffffff


	//   ....[3]....
        /*0048*/ 	.word	0xffffffff


	//   ....[4]....
        /*004c*/ 	.word	0xffffffff


	//   ....[5]....
        /*0050*/ 	.word	0xffffffff


	//   ....[6]....
        /*0054*/ 	.word	0xffffffff


	//   ....[7]....
        /*0058*/ 	.word	0xffffffff


	//   ....[8]....
        /*005c*/ 	.word	0xffffffff


	//   ....[9]....
        /*0060*/ 	.word	0xffffffff


	//   ....[10]....
        /*0064*/ 	.word	0xffffffff


	//   ....[11]....
        /*0068*/ 	.word	0xffffffff


	//   ....[12]....
        /*006c*/ 	.word	0xffffffff


	//   ....[13]....
        /*0070*/ 	.word	0xffffffff


	//   ....[14]....
        /*0074*/ 	.word	0xffffffff


	//   ....[15]....
        /*0078*/ 	.word	0xffffffff


	//   ....[16]....
        /*007c*/ 	.word	0xffffffff


	//   ....[17]....
        /*0080*/ 	.word	0xffffffff


	//   ....[18]....
        /*0084*/ 	.word	0xffffffff


	//   ....[19]....
        /*0088*/ 	.word	0xffffffff


	//   ....[20]....
        /*008c*/ 	.word	0xffffffff


	//   ....[21]....
        /*0090*/ 	.word	0xffffffff


	//   ....[22]....
        /*0094*/ 	.word	0xffffffff


	//   ....[23]....
        /*0098*/ 	.word	0xffffffff


	//   ....[24]....
        /*009c*/ 	.word	0xffffffff


	//   ....[25]....
        /*00a0*/ 	.word	0xffffffff


	//   ....[26]....
        /*00a4*/ 	.word	0xffffffff


	//   ....[27]....
        /*00a8*/ 	.word	0xffffffff


	//   ....[28]....
        /*00ac*/ 	.word	0xffffffff


	//   ....[29]....
        /*00b0*/ 	.word	0xffffffff


	//   ....[30]....
        /*00b4*/ 	.word	0xffffffff


	//   ....[31]....
        /*00b8*/ 	.word	0xffffffff


	//   ....[32]....
        /*00bc*/ 	.word	0xffffffff


	//   ....[33]....
        /*00c0*/ 	.word	0xffffffff


	//   ....[34]....
        /*00c4*/ 	.word	0xffffffff


	//   ....[35]....
        /*00c8*/ 	.word	0xffffffff


	//   ....[36]....
        /*00cc*/ 	.word	0xffffffff


	//   ....[37]....
        /*00d0*/ 	.word	0xffffffff


	//   ....[38]....
        /*00d4*/ 	.word	0xffffffff


	//   ....[39]....
        /*00d8*/ 	.word	0xffffffff


	//   ....[40]....
        /*00dc*/ 	.word	0xffffffff


	//   ....[41]....
        /*00e0*/ 	.word	0xffffffff


	//   ....[42]....
        /*00e4*/ 	.word	0xffffffff


	//   ....[43]....
        /*00e8*/ 	.word	0xffffffff


	//   ....[44]....
        /*00ec*/ 	.word	0xffffffff


	//   ....[45]....
        /*00f0*/ 	.word	0xffffffff


	//   ....[46]....
        /*00f4*/ 	.word	0xffffffff


	//   ....[47]....
        /*00f8*/ 	.word	0xffffffff


	//   ....[48]....
        /*00fc*/ 	.word	0xffffffff


	//   ....[49]....
        /*0100*/ 	.word	0xffffffff


	//   ....[50]....
        /*0104*/ 	.word	0xffffffff


	//   ....[51]....
        /*0108*/ 	.word	0xffffffff


	//   ....[52]....
        /*010c*/ 	.word	0xffffffff


	//   ....[53]....
        /*0110*/ 	.word	0xffffffff


	//   ....[54]....
        /*0114*/ 	.word	0xffffffff


	//   ....[55]....
        /*0118*/ 	.word	0xffffffff


	//   ....[56]....
        /*011c*/ 	.word	0xffffffff


	//----- nvinfo : EIATTR_COOP_GROUP_INSTR_OFFSETS
	.align		4
.L_402:
        /*0120*/ 	.byte	0x04, 0x28
        /*0122*/ 	.short	(.L_404 - .L_403)


	//   ....[0]....
.L_403:
        /*0124*/ 	.word	0x00000050


	//   ....[1]....
        /*0128*/ 	.word	0x00000b80


	//   ....[2]....
        /*012c*/ 	.word	0x00000bc0


	//   ....[3]....
        /*0130*/ 	.word	0x00000d70


	//   ....[4]....
        /*0134*/ 	.word	0x00000da0


	//   ....[5]....
        /*0138*/ 	.word	0x00000ec0


	//   ....[6]....
        /*013c*/ 	.word	0x00000ef0


	//   ....[7]....
        /*0140*/ 	.word	0x00001020


	//   ....[8]....
        /*0144*/ 	.word	0x00001060


	//   ....[9]....
        /*0148*/ 	.word	0x00001580


	//   ....[10]....
        /*014c*/ 	.word	0x000015b0


	//   ....[11]....
        /*0150*/ 	.word	0x000015e0


	//   ....[12]....
        /*0154*/ 	.word	0x00001600


	//   ....[13]....
        /*0158*/ 	.word	0x00001620


	//   ....[14]....
        /*015c*/ 	.word	0x00001630


	//   ....[15]....
        /*0160*/ 	.word	0x00001640


	//   ....[16]....
        /*0164*/ 	.word	0x00001750


	//   ....[17]....
        /*0168*/ 	.word	0x00001bd0


	//   ....[18]....
        /*016c*/ 	.word	0x00001c00


	//   ....[19]....
        /*0170*/ 	.word	0x00001c20


	//   ....[20]....
        /*0174*/ 	.word	0x00001c80


	//   ....[21]....
        /*0178*/ 	.word	0x00002210


	//   ....[22]....
        /*017c*/ 	.word	0x00002240


	//   ....[23]....
        /*0180*/ 	.word	0x00002250


	//   ....[24]....
        /*0184*/ 	.word	0x000022b0


	//   ....[25]....
        /*0188*/ 	.word	0x000037e0


	//   ....[26]....
        /*018c*/ 	.word	0x00003830


	//   ....[27]....
        /*0190*/ 	.word	0x00003850


	//   ....[28]....
        /*0194*/ 	.word	0x00003870


	//   ....[29]....
        /*0198*/ 	.word	0x00004ab0


	//   ....[30]....
        /*019c*/ 	.word	0x00004ad0


	//   ....[31]....
        /*01a0*/ 	.word	0x00004b50


	//   ....[32]....
        /*01a4*/ 	.word	0x00004b70


	//   ....[33]....
        /*01a8*/ 	.word	0x00004f60


	//   ....[34]....
        /*01ac*/ 	.word	0x00004f90


	//   ....[35]....
        /*01b0*/ 	.word	0x00004fc0


	//   ....[36]....
        /*01b4*/ 	.word	0x00004fe0


	//   ....[37]....
        /*01b8*/ 	.word	0x00006130


	//   ....[38]....
        /*01bc*/ 	.word	0x00006160


	//   ....[39]....
        /*01c0*/ 	.word	0x00006180


	//   ....[40]....
        /*01c4*/ 	.word	0x000061a0


	//   ....[41]....
        /*01c8*/ 	.word	0x00007a90


	//   ....[42]....
        /*01cc*/ 	.word	0x00007ac0


	//   ....[43]....
        /*01d0*/ 	.word	0x00007ae0


	//   ....[44]....
        /*01d4*/ 	.word	0x00007af0


	//   ....[45]....
        /*01d8*/ 	.word	0x00007d10


	//   ....[46]....
        /*01dc*/ 	.word	0x00007d30


	//   ....[47]....
        /*01e0*/ 	.word	0x00007d60


	//   ....[48]....
        /*01e4*/ 	.word	0x00007d80


	//   ....[49]....
        /*01e8*/ 	.word	0x00008a20


	//   ....[50]....
        /*01ec*/ 	.word	0x00008a60


	//   ....[51]....
        /*01f0*/ 	.word	0x00008a90


	//   ....[52]....
        /*01f4*/ 	.word	0x00008ad0


	//   ....[53]....
        /*01f8*/ 	.word	0x00008b20


	//   ....[54]....
        /*01fc*/ 	.word	0x00008b40


	//   ....[55]....
        /*0200*/ 	.word	0x000094a0


	//   ....[56]....
        /*0204*/ 	.word	0x000094b0


	//----- nvinfo : EIATTR_EXIT_INSTR_OFFSETS
	.align		4
.L_404:
        /*0208*/ 	.byte	0x04, 0x1c
        /*020a*/ 	.short	(.L_406 - .L_405)


	//   ....[0]....
.L_405:
        /*020c*/ 	.word	0x00000170


	//   ....[1]....
        /*0210*/ 	.word	0x000094c0


	//   ....[2]....
        /*0214*/ 	.word	0x00009d60


	//   ....[3]....
        /*0218*/ 	.word	0x00009db0


	//   ....[4]....
        /*021c*/ 	.word	0x00009de0


	//   ....[5]....
        /*0220*/ 	.word	0x00009e40


	//   ....[6]....
        /*0224*/ 	.word	0x0000a090


	//----- nvinfo : EIATTR_CTAIDZ_USED
	.align		4
.L_406:
        /*0228*/ 	.byte	0x01, 0x04
	.zero		2


	//----- nvinfo : EIATTR_MAX_THREADS
	.align		4
        /*022c*/ 	.byte	0x04, 0x05
        /*022e*/ 	.short	(.L_408 - .L_407)
.L_407:
        /*0230*/ 	.word	0x00000100
        /*0234*/ 	.word	0x00000001
        /*0238*/ 	.word	0x00000001


	//----- nvinfo : EIATTR_CRS_STACK_SIZE
	.align		4
.L_408:
        /*023c*/ 	.byte	0x04, 0x1e
        /*023e*/ 	.short	(.L_410 - .L_409)
.L_409:
        /*0240*/ 	.word	0x00000000
.L_410:


//--------------------- .nv.info._ZN7cutlass13device_kernelIN5flash19enable_sm80_to_sm89INS1_16FlashAttnFwdSm80INS1_25CollectiveMainloopFwdSm80ILi8ELi2ELb0EN4cute5tupleIJNS5_1CILi128EEENS7_ILi64EEENS7_ILi192EEEEEELi192ENS_6half_tEfNS_4arch4Sm80ELb0ELb0ELb1ELb1ELb1ELb0ELb1ELb1EEENS1_21CollectiveEpilogueFwdINS6_IJS8_SA_S9_EEENS6_IJNS7_ILi1EEESI_SI_EEESC_SE_Li256ELb1ELb1ELb1ELb0EEENS1_36VarlenDynamicPersistentTileSchedulerILi128ELi64ELi256ELi256ELb1ELb1ELb0ELb0ELb1ELb1EEEEEEEEEvNT_6ParamsE --------------------------
	.section	.nv.info._ZN7cutlass13device_kernelIN5flash19enable_sm80_to_sm89INS1_16FlashAttnFwdSm80INS1_25CollectiveMainloopFwdSm80ILi8ELi2ELb0EN4cute5tupleIJNS5_1CILi128EEENS7_ILi64EEENS7_ILi192EEEEEELi192ENS_6half_tEfNS_4arch4Sm80ELb0ELb0ELb1ELb1ELb1ELb0ELb1ELb1EEENS1_21CollectiveEpilogueFwdINS6_IJS8_SA_S9_EEENS6_IJNS7_ILi1EEESI_SI_EEESC_SE_Li256ELb1ELb1ELb1ELb0EEENS1_36VarlenDynamicPersistentTileSchedulerILi128ELi64ELi256ELi256ELb1ELb1ELb0ELb0ELb1ELb1EEEEEEEEEvNT_6ParamsE,"",@"SHT_CUDA_INFO"
	.sectionflags	@""
	.align	4


	//----- nvinfo : EIATTR_CUDA_API_VERSION
	.align		4
        /*0000*/ 	.byte	0x04, 0x37
        /*0002*/ 	.short	(.L_412 - .L_411)
.L_411:
        /*0004*/ 	.word	0x00000082


	//----- nvinfo : EIATTR_SW2861232_WAR
	.align		4
.L_412:
        /*0008*/ 	.byte	0x01, 0x35
	.zero		2


	//----- nvinfo : EIATTR_PARAM_CBANK
	.align		4
        /*000c*/ 	.byte	0x04, 0x0a
        /*000e*/ 	.short	(.L_414 - .L_413)
	.align		4
.L_413:
        /*0010*/ 	.word	index@(.nv.constant0._ZN7cutlass13device_kernelIN5flash19enable_sm80_to_sm89INS1_16FlashAttnFwdSm80INS1_25CollectiveMainloopFwdSm80ILi8ELi2ELb0EN4cute5tupleIJNS5_1CILi128EEENS7_ILi64EEENS7_ILi192EEEEEELi192ENS_6half_tEfNS_4arch4Sm80ELb0ELb0ELb1ELb1ELb1ELb0ELb1ELb1EEENS1_21CollectiveEpilogueFwdINS6_IJS8_SA_S9_EEENS6_IJNS7_ILi1EEESI_SI_EEESC_SE_Li256ELb1ELb1ELb1ELb0EEENS1_36VarlenDynamicPersistentTileSchedulerILi128ELi64ELi256ELi256ELb1ELb1ELb0ELb0ELb1ELb1EEEEEEEEEvNT_6ParamsE)
        /*0014*/ 	.short	0x0160
        /*0016*/ 	.short	0x0438


	//----- nvinfo : EIATTR_CBANK_PARAM_SIZE
	.align		4
.L_414:
        /*0018*/ 	.byte	0x03, 0x19
        /*001a*/ 	.short	0x0438


	//----- nvinfo : EIATTR_KPARAM_INFO
	.align		4
        /*001c*/ 	.byte	0x04, 0x17
        /*001e*/ 	.short	(.L_416 - .L_415)
.L_415:
        /*0020*/ 	.word	0x00000000
        /*0024*/ 	.short	0x0000
        /*0026*/ 	.short	0x0000
        /*0028*/ 	.byte	0x00, 0xf0, 0xe1, 0x10


	//----- nvinfo : EIATTR_MAXREG_COUNT
	.align		4
.L_416:
        /*002c*/ 	.byte	0x03, 0x1b
        /*002e*/ 	.short	0x00ff


	//----- nvinfo : EIATTR_NUM_BARRIERS
	.align		4
        /*0030*/ 	.byte	0x02, 0x4c
        /*0032*/ 	.byte	0x06
	.zero		1


	//----- nvinfo : EIATTR_ANNOTATIONS
	.align		4
        /*0034*/ 	.byte	0x04, 0x55
        /*0036*/ 	.short	(.L_418 - .L_417)


	//   ....[0]....
.L_417:
        /*0038*/ 	.word	0x00000001
        /*003c*/ 	.byte	0x70, 0x00, 0x00, 0x00, 0x01, 0x00, 0x00, 0x00, 0xc0, 0x0f, 0x00, 0x00, 0x01, 0x00, 0x00, 0x00
        /*004c*/ 	.byte	0xa0, 0x11, 0x00, 0x00, 0x01, 0x00, 0x00, 0x00, 0x10, 0x12, 0x00, 0x00, 0x01, 0x00, 0x00, 0x00
        /*005c*/ 	.byte	0x70, 0x4b, 0x00, 0x00, 0x01, 0x00, 0x00, 0x00, 0x80, 0xa5, 0x00, 0x00, 0x01, 0x00, 0x00, 0x00
        /*006c*/ 	.byte	0xb0, 0xa5, 0x00, 0x00, 0x01, 0x00, 0x00, 0x00, 0x50, 0xd1, 0x00, 0x00


	//----- nvinfo : EIATTR_MERCURY_ISA_VERSION
	.align		4
.L_418:
        /*0078*/ 	.byte	0x03, 0x5f
        /*007a*/ 	.short	0x0000


	//----- nvinfo : EIATTR_INT_WARP_WIDE_INSTR_OFFSETS
	.align		4
        /*007c*/ 	.byte	0x04, 0x31
        /*007e*/ 	.short	(.L_420 - .L_419)


	//   ....[0]....
.L_419:
        /*0080*/ 	.word	0x00009d00


	//   ....[1]....
        /*0084*/ 	.word	0x00009d80


	//----- nvinfo : EIATTR_COOP_GROUP_MASK_REGIDS
	.align		4
.L_420:
        /*0088*/ 	.byte	0x04, 0x29
        /*008a*/ 	.short	(.L_422 - .L_421)


	//   ....[0]....
.L_421:
        /*008c*/ 	.word	0xffffffff


	//   ....[1]....
        /*0090*/ 	.word	0xffffffff


	//   ....[2]....
        /*0094*/ 	.word	0xffffffff


	//   ....[3]....
        /*0098*/ 	.word	0xffffffff


	//   ....[4]....
        /*009c*/ 	.word	0xffffffff


	//   ....[5]....
        /*00a0*/ 	.word	0xffffffff


	//   ....[6]....
        /*00a4*/ 	.word	0xffffffff


	//   ....[7]....
        /*00a8*/ 	.word	0xffffffff


	//   ....[8]....
        /*00ac*/ 	.word	0xffffffff


	//   ....[9]....
        /*00b0*/ 	.word	0xffffffff


	//   ....[10]....
        /*00b4*/ 	.word	0xffffffff


	//   ....[11]....
        /*00b8*/ 	.word	0xffffffff


	//   ....[12]....
        /*00bc*/ 	.word	0xffffffff


	//   ....[13]....
        /*00c0*/ 	.word	0xffffffff


	//   ....[14]....
        /*00c4*/ 	.word	0xffffffff


	//   ....[15]....
        /*00c8*/ 	.word	0xffffffff


	//   ....[16]....
        /*00cc*/ 	.word	0xffffffff


	//   ....[17]....
        /*00d0*/ 	.word	0xffffffff


	//   ....[18]....
        /*00d4*/ 	.word	0xffffffff


	//   ....[19]....
        /*00d8*/ 	.word	0xffffffff


	//   ....[20]....
        /*00dc*/ 	.word	0xffffffff


	//   ....[21]....
        /*00e0*/ 	.word	0xffffffff


	//   ....[22]....
        /*00e4*/ 	.word	0xffffffff


	//   ....[23]....
        /*00e8*/ 	.word	0xffffffff


	//   ....[24]....
        /*00ec*/ 	.word	0xffffffff


	//   ....[25]....
        /*00f0*/ 	.word	0xffffffff


	//   ....[26]....
        /*00f4*/ 	.word	0xffffffff


	//   ....[27]....
        /*00f8*/ 	.word	0xffffffff


	//   ....[28]....
        /*00fc*/ 	.word	0xffffffff


	//   ....[29]....
        /*0100*/ 	.word	0xffffffff


	//   ....[30]....
        /*0104*/ 	.word	0xffffffff


	//   ....[31]....
        /*0108*/ 	.word	0xffffffff


	//   ....[32]....
        /*010c*/ 	.word	0xffffffff


	//   ....[33]....
        /*0110*/ 	.word	0xffffffff


	//   ....[34]....
        /*0114*/ 	.word	0xffffffff


	//   ....[35]....
        /*0118*/ 	.word	0xffffffff


	//   ....[36]....
        /*011c*/ 	.word	0xffffffff


	//   ....[37]....
        /*0120*/ 	.word	0xffffffff


	//   ....[38]....
        /*0124*/ 	.word	0xffffffff


	//   ....[39]....
        /*0128*/ 	.word	0xffffffff


	//   ....[40]....
        /*012c*/ 	.word	0xffffffff


	//   ....[41]....
        /*0130*/ 	.word	0xffffffff


	//   ....[42]....
        /*0134*/ 	.word	0xffffffff


	//   ....[43]....
        /*0138*/ 	.word	0xffffffff


	//   ....[44]....
        /*013c*/ 	.word	0xffffffff


	//   ....[45]....
        /*0140*/ 	.word	0xffffffff


	//   ....[46]....
        /*0144*/ 	.word	0xffffffff


	//   ....[47]....
        /*0148*/ 	.word	0xffffffff


	//   ....[48]....
        /*014c*/ 	.word	0xffffffff


	//   ....[49]....
        /*0150*/ 	.word	0xffffffff


	//   ....[50]....
        /*0154*/ 	.word	0xffffffff


	//   ....[51]....
        /*0158*/ 	.word	0xffffffff


	//   ....[52]....
        /*015c*/ 	.word	0xffffffff


	//   ....[53]....
        /*0160*/ 	.word	0xffffffff


	//   ....[54]....
        /*0164*/ 	.word	0xffffffff


	//   ....[55]....
        /*0168*/ 	.word	0xffffffff


	//   ....[56]....
        /*016c*/ 	.word	0xffffffff


	//   ....[57]....
        /*0170*/ 	.word	0xffffffff


	//   ....[58]....
        /*0174*/ 	.word	0xffffffff


	//   ....[59]....
        /*0178*/ 	.word	0xffffffff


	//   ....[60]....
        /*017c*/ 	.word	0xffffffff


	//   ....[61]....
        /*0180*/ 	.word	0xffffffff


	//   ....[62]....
        /*0184*/ 	.word	0xffffffff


	//   ....[63]....
        /*0188*/ 	.word	0xffffffff


	//   ....[64]....
        /*018c*/ 	.word	0xffffffff


	//   ....[65]....
        /*0190*/ 	.word	0xffffffff


	//   ....[66]....
        /*0194*/ 	.word	0xffffffff


	//   ....[67]....
        /*0198*/ 	.word	0xffffffff


	//   ....[68]....
        /*019c*/ 	.word	0xffffffff


	//   ....[69]....
        /*01a0*/ 	.word	0xffffffff


	//   ....[70]....
        /*01a4*/ 	.word	0xffffffff


	//   ....[71]....
        /*01a8*/ 	.word	0xffffffff


	//   ....[72]....
        /*01ac*/ 	.word	0xffffffff


	//   ....[73]....
        /*01b0*/ 	.word	0xffffffff


	//   ....[74]....
        /*01b4*/ 	.word	0xffffffff


	//   ....[75]....
        /*01b8*/ 	.word	0xffffffff


	//   ....[76]....
        /*01bc*/ 	.word	0xffffffff


	//   ....[77]....
        /*01c0*/ 	.word	0xffffffff


	//   ....[78]....
        /*01c4*/ 	.word	0xffffffff


	//   ....[79]....
        /*01c8*/ 	.word	0xffffffff


	//   ....[80]....
        /*01cc*/ 	.word	0xffffffff


	//   ....[81]....
        /*01d0*/ 	.word	0xffffffff


	//   ....[82]....
        /*01d4*/ 	.word	0xffffffff


	//   ....[83]....
        /*01d8*/ 	.word	0xffffffff


	//   ....[84]....
        /*01dc*/ 	.word	0xffffffff


	//   ....[85]....
        /*01e0*/ 	.word	0xffffffff


	//   ....[86]....
        /*01e4*/ 	.word	0xffffffff


	//   ....[87]....
        /*01e8*/ 	.word	0xffffffff


	//   ....[88]....
        /*01ec*/ 	.word	0xffffffff


	//   ....[89]....
        /*01f0*/ 	.word	0xffffffff


	//   ....[90]....
        /*01f4*/ 	.word	0xffffffff


	//   ....[91]....
        /*01f8*/ 	.word	0xffffffff


	//   ....[92]....
        /*01fc*/ 	.word	0xffffffff


	//   ....[93]....
        /*0200*/ 	.word	0xffffffff


	//   ....[94]....
        /*0204*/ 	.word	0xffffffff


	//   ....[95]....
        /*0208*/ 	.word	0xffffffff


	//   ....[96]....
        /*020c*/ 	.word	0xffffffff


	//   ....[97]....
        /*0210*/ 	.word	0xffffffff


	//   ....[98]....
        /*0214*/ 	.word	0xffffffff


	//   ....[99]....
        /*0218*/ 	.word	0xffffffff


	//   ....[100]....
        /*021c*/ 	.word	0xffffffff


	//   ....[101]....
        /*0220*/ 	.word	0xffffffff


	//   ....[102]....
        /*0224*/ 	.word	0xffffffff


	//   ....[103]....
        /*0228*/ 	.word	0xffffffff


	//   ....[104]....
        /*022c*/ 	.word	0xffffffff


	//   ....[105]....
        /*0230*/ 	.word	0xffffffff


	//   ....[106]....
        /*0234*/ 	.word	0xffffffff


	//   ....[107]....
        /*0238*/ 	.word	0xffffffff


	//   ....[108]....
        /*023c*/ 	.word	0xffffffff


	//   ....[109]....
        /*0240*/ 	.word	0xffffffff


	//   ....[110]....
        /*0244*/ 	.word	0xffffffff


	//   ....[111]....
        /*0248*/ 	.word	0xffffffff


	//   ....[112]....
        /*024c*/ 	.word	0xffffffff


	//   ....[113]....
        /*0250*/ 	.word	0xffffffff


	//   ....[114]....
        /*0254*/ 	.word	0xffffffff


	//   ....[115]....
        /*0258*/ 	.word	0xffffffff


	//   ....[116]....
        /*025c*/ 	.word	0xffffffff


	//   ....[117]....
        /*0260*/ 	.word	0xffffffff


	//   ....[118]....
        /*0264*/ 	.word	0xffffffff


	//   ....[119]....
        /*0268*/ 	.word	0xffffffff


	//   ....[120]....
        /*026c*/ 	.word	0xffffffff


	//   ....[121]....
        /*0270*/ 	.word	0xffffffff


	//   ....[122]....
        /*0274*/ 	.word	0xffffffff


	//   ....[123]....
        /*0278*/ 	.word	0xffffffff


	//   ....[124]....
        /*027c*/ 	.word	0xffffffff


	//   ....[125]....
        /*0280*/ 	.word	0xffffffff


	//   ....[126]....
        /*0284*/ 	.word	0xffffffff


	//   ....[127]....
        /*0288*/ 	.word	0xffffffff


	//   ....[128]....
        /*028c*/ 	.word	0xffffffff


	//   ....[129]....
        /*0290*/ 	.word	0xffffffff


	//   ....[130]....
        /*0294*/ 	.word	0xffffffff


	//   ....[131]....
        /*0298*/ 	.word	0xffffffff


	//   ....[132]....
        /*029c*/ 	.word	0xffffffff


	//   ....[133]....
        /*02a0*/ 	.word	0xffffffff


	//   ....[134]....
        /*02a4*/ 	.word	0xffffffff


	//   ....[135]....
        /*02a8*/ 	.word	0xffffffff


	//   ....[136]....
        /*02ac*/ 	.word	0xffffffff


	//   ....[137]....
        /*02b0*/ 	.word	0xffffffff


	//   ....[138]....
        /*02b4*/ 	.word	0xffffffff


	//   ....[139]....
        /*02b8*/ 	.word	0xffffffff


	//   ....[140]....
        /*02bc*/ 	.word	0xffffffff


	//   ....[141]....
        /*02c0*/ 	.word	0xffffffff


	//   ....[142]....
        /*02c4*/ 	.word	0xffffffff


	//   ....[143]....
        /*02c8*/ 	.word	0xffffffff


	//   ....[144]....
        /*02cc*/ 	.word	0xffffffff


	//   ....[145]....
        /*02d0*/ 	.word	0xffffffff


	//   ....[146]....
        /*02d4*/ 	.word	0xffffffff


	//   ....[147]....
        /*02d8*/ 	.word	0xffffffff


	//   ....[148]....
        /*02dc*/ 	.word	0xffffffff


	//   ....[149]....
        /*02e0*/ 	.word	0xffffffff


	//   ....[150]....
        /*02e4*/ 	.word	0xffffffff


	//   ....[151]....
        /*02e8*/ 	.word	0xffffffff


	//   ....[152]....
        /*02ec*/ 	.word	0xffffffff


	//   ....[153]....
        /*02f0*/ 	.word	0xffffffff


	//   ....[154]....
        /*02f4*/ 	.word	0xffffffff


	//   ....[155]....
        /*02f8*/ 	.word	0xffffffff


	//   ....[156]....
        /*02fc*/ 	.word	0xffffffff


	//   ....[157]....
        /*0300*/ 	.word	0xffffffff


	//   ....[158]....
        /*0304*/ 	.word	0xffffffff


	//   ....[159]....
        /*0308*/ 	.word	0xffffffff


	//   ....[160]....
        /*030c*/ 	.word	0xffffffff


	//   ....[161]....
        /*0310*/ 	.word	0xffffffff


	//   ....[162]....
        /*0314*/ 	.word	0xffffffff


	//   ....[163]....
        /*0318*/ 	.word	0xffffffff


	//   ....[164]....
        /*031c*/ 	.word	0xffffffff


	//   ....[165]....
        /*0320*/ 	.word	0xffffffff


	//   ....[166]....
        /*0324*/ 	.word	0xffffffff


	//   ....[167]....
        /*0328*/ 	.word	0xffffffff


	//   ....[168]....
        /*032c*/ 	.word	0xffffffff


	//   ....[169]....
        /*0330*/ 	.word	0xffffffff


	//   ....[170]....
        /*0334*/ 	.word	0xffffffff


	//   ....[171]....
        /*0338*/ 	.word	0xffffffff


	//   ....[172]....
        /*033c*/ 	.word	0xffffffff


	//   ....[173]....
        /*0340*/ 	.word	0xffffffff


	//   ....[174]....
        /*0344*/ 	.word	0xffffffff


	//   ....[175]....
        /*0348*/ 	.word	0xffffffff


	//   ....[176]....
        /*034c*/ 	.word	0xffffffff


	//   ....[177]....
        /*0350*/ 	.word	0xffffffff


	//   ....[178]....
        /*0354*/ 	.word	0xffffffff


	//   ....[179]....
        /*0358*/ 	.word	0xffffffff


	//   ....[180]....
        /*035c*/ 	.word	0xffffffff


	//   ....[181]....
        /*0360*/ 	.word	0xffffffff


	//   ....[182]....
        /*0364*/ 	.word	0xffffffff


	//   ....[183]....
        /*0368*/ 	.word	0xffffffff


	//   ....[184]....
        /*036c*/ 	.word	0xffffffff


	//   ....[185]....
        /*0370*/ 	.word	0xffffffff


	//   ....[186]....
        /*0374*/ 	.word	0xffffffff


	//   ....[187]....
        /*0378*/ 	.word	0xffffffff


	//   ....[188]....
        /*037c*/ 	.word	0xffffffff


	//----- nvinfo : EIATTR_COOP_GROUP_INSTR_OFFSETS
	.align		4
.L_422:
        /*0380*/ 	.byte	0x04, 0x28
        /*0382*/ 	.short	(.L_424 - .L_423)


	//   ....[0]....
.L_423:
        /*0384*/ 	.word	0x00000050


	//   ....[1]....
        /*0388*/ 	.word	0x000001e0


	//   ....[2]....
        /*038c*/ 	.word	0x00000210


	//   ....[3]....
        /*0390*/ 	.word	0x00000240


	//   ....[4]....
        /*0394*/ 	.word	0x00000270


	//   ....[5]....
        /*0398*/ 	.word	0x000002a0


	//   ....[6]....
        /*039c*/ 	.word	0x000002d0


	//   ....[7]....
        /*03a0*/ 	.word	0x00000440


	//   ....[8]....
        /*03a4*/ 	.word	0x00000480


	//   ....[9]....
        /*03a8*/ 	.word	0x000004b0


	//   ....[10]....
        /*03ac*/ 	.word	0x000004e0


	//   ....[11]....
        /*03b0*/ 	.word	0x00000510


	//   ....[12]....
        /*03b4*/ 	.word	0x00000540


	//   ....[13]....
        /*03b8*/ 	.word	0x000005d0


	//   ....[14]....
        /*03bc*/ 	.word	0x00000600


	//   ....[15]....
        /*03c0*/ 	.word	0x00000620


	//   ....[16]....
        /*03c4*/ 	.word	0x00000680


	//   ....[17]....
        /*03c8*/ 	.word	0x00002190


	//   ....[18]....
        /*03cc*/ 	.word	0x000021b0


	//   ....[19]....
        /*03d0*/ 	.word	0x00002320


	//   ....[20]....
        /*03d4*/ 	.word	0x00002330


	//   ....[21]....
        /*03d8*/ 	.word	0x00002490


	//   ....[22]....
        /*03dc*/ 	.word	0x000024b0


	//   ....[23]....
        /*03e0*/ 	.word	0x00002610


	//   ....[24]....
        /*03e4*/ 	.word	0x00002620


	//   ....[25]....
        /*03e8*/ 	.word	0x00002ab0


	//   ....[26]....
        /*03ec*/ 	.word	0x00002ad0


	//   ....[27]....
        /*03f0*/ 	.word	0x00002b00


	//   ....[28]....
        /*03f4*/ 	.word	0x00002b20


	//   ....[29]....
        /*03f8*/ 	.word	0x00002c10


	//   ....[30]....
        /*03fc*/ 	.word	0x00002c20


	//   ....[31]....
        /*0400*/ 	.word	0x00002c30


	//   ....[32]....
        /*0404*/ 	.word	0x00002d40


	//   ....[33]....
        /*0408*/ 	.word	0x000030e0


	//   ....[34]....
        /*040c*/ 	.word	0x00003100


	//   ....[35]....
        /*0410*/ 	.word	0x000031b0


	//   ....[36]....
        /*0414*/ 	.word	0x000031f0


	//   ....[37]....
        /*0418*/ 	.word	0x00003630


	//   ....[38]....
        /*041c*/ 	.word	0x00003650


	//   ....[39]....
        /*0420*/ 	.word	0x000036d0


	//   ....[40]....
        /*0424*/ 	.word	0x00003730


	//   ....[41]....
        /*0428*/ 	.word	0x00004b60


	//   ....[42]....
        /*042c*/ 	.word	0x00004ba0


	//   ....[43]....
        /*0430*/ 	.word	0x00004bc0


	//   ....[44]....
        /*0434*/ 	.word	0x00004c00


	//   ....[45]....
        /*0438*/ 	.word	0x00005f50


	//   ....[46]....
        /*043c*/ 	.word	0x00005f70


	//   ....[47]....
        /*0440*/ 	.word	0x00005ff0


	//   ....[48]....
        /*0444*/ 	.word	0x00006050


	//   ....[49]....
        /*0448*/ 	.word	0x00006500


	//   ....[50]....
        /*044c*/ 	.word	0x00006520


	//   ....[51]....
        /*0450*/ 	.word	0x00006600


	//   ....[52]....
        /*0454*/ 	.word	0x00006630


	//   ....[53]....
        /*0458*/ 	.word	0x00007790


	//   ....[54]....
        /*045c*/ 	.word	0x000077c0


	//   ....[55]....
        /*0460*/ 	.word	0x00007a90


	//   ....[56]....
        /*0464*/ 	.word	0x00007bd0


	//   ....[57]....
        /*0468*/ 	.word	0x000091a0


	//   ....[58]....
        /*046c*/ 	.word	0x000091c0


	//   ....[59]....
        /*0470*/ 	.word	0x000092a0


	//   ....[60]....
        /*0474*/ 	.word	0x000092c0


	//   ....[61]....
        /*0478*/ 	.word	0x000094f0


	//   ....[62]....
        /*047c*/ 	.word	0x00009520


	//   ....[63]....
        /*0480*/ 	.word	0x00009530


	//   ....[64]....
        /*0484*/ 	.word	0x00009560


	//   ....[65]....
        /*0488*/ 	.word	0x0000a8e0


	//   ....[66]....
        /*048c*/ 	.word	0x0000a8f0


	//   ....[67]....
        /*0490*/ 	.word	0x0000a910


	//   ....[68]....
        /*0494*/ 	.word	0x0000a930


	//   ....[69]....
        /*0498*/ 	.word	0x0000ac80


	//   ....[70]....
        /*049c*/ 	.word	0x0000aca0


	//   ....[71]....
        /*04a0*/ 	.word	0x0000ae00


	//   ....[72]....
        /*04a4*/ 	.word	0x0000ae10


	//   ....[73]....
        /*04a8*/ 	.word	0x0000af70


	//   ....[74]....
        /*04ac*/ 	.word	0x0000af90


	//   ....[75]....
        /*04b0*/ 	.word	0x0000b0f0


	//   ....[76]....
        /*04b4*/ 	.word	0x0000b100


	//   ....[77]....
        /*04b8*/ 	.word	0x0000b440


	//   ....[78]....
        /*04bc*/ 	.word	0x0000b460


	//   ....[79]....
        /*04c0*/ 	.word	0x0000bc30


	//   ....[80]....
        /*04c4*/ 	.word	0x0000bc40


	//   ....[81]....
        /*04c8*/ 	.word	0x0000cb80


	//   ....[82]....
        /*04cc*/ 	.word	0x0000cba0


	//   ....[83]....
        /*04d0*/ 	.word	0x0000cd10


	//   ....[84]....
        /*04d4*/ 	.word	0x0000cd20


	//   ....[85]....
        /*04d8*/ 	.word	0x0000ce80


	//   ....[86]....
        /*04dc*/ 	.word	0x0000cea0


	//   ....[87]....
        /*04e0*/ 	.word	0x0000d000


	//   ....[88]....
        /*04e4*/ 	.word	0x0000d010


	//   ....[89]....
        /*04e8*/ 	.word	0x0000d200


	//   ....[90]....
        /*04ec*/ 	.word	0x0000d220


	//   ....[91]....
        /*04f0*/ 	.word	0x0000d340


	//   ....[92]....
        /*04f4*/ 	.word	0x0000d380


	//   ....[93]....
        /*04f8*/ 	.word	0x0000d3b0


	//   ....[94]....
        /*04fc*/ 	.word	0x0000d3e0


	//   ....[95]....
        /*0500*/ 	.word	0x0000d410


	//   ....[96]....
        /*0504*/ 	.word	0x0000d440


	//   ....[97]....
        /*0508*/ 	.word	0x0000d590


	//   ....[98]....
        /*050c*/ 	.word	0x0000d5d0


	//   ....[99]....
        /*0510*/ 	.word	0x0000d600


	//   ....[100]....
        /*0514*/ 	.word	0x0000d630


	//   ....[101]....
        /*0518*/ 	.word	0x0000d660


	//   ....[102]....
        /*051c*/ 	.word	0x0000d690


	//   ....[103]....
        /*0520*/ 	.word	0x0000d720


	//   ....[104]....
        /*0524*/ 	.word	0x0000d750


	//   ....[105]....
        /*0528*/ 	.word	0x0000d760


	//   ....[106]....
        /*052c*/ 	.word	0x0000d7c0


	//   ....[107]....
        /*0530*/ 	.word	0x0000dcf0


	//   ....[108]....
        /*0534*/ 	.word	0x0000dd50


	//   ....[109]....
        /*0538*/ 	.word	0x0000dda0


	//   ....[110]....
        /*053c*/ 	.word	0x0000ddf0


	//   ....[111]....
        /*0540*/ 	.word	0x0000de40


	//   ....[112]....
        /*0544*/ 	.word	0x0000deb0


	//   ....[113]....
        /*0548*/ 	.word	0x0000df00


	//   ....[114]....
        /*054c*/ 	.word	0x0000df60


	//   ....[115]....
        /*0550*/ 	.word	0x0000dfd0


	//   ....[116]....
        /*0554*/ 	.word	0x0000e030


	//   ....[117]....
        /*0558*/ 	.word	0x0000e0a0


	//   ....[118]....
        /*055c*/ 	.word	0x0000e110


	//   ....[119]....
        /*0560*/ 	.word	0x0000e180


	//   ....[120]....
        /*0564*/ 	.word	0x0000e1e0


	//   ....[121]....
        /*0568*/ 	.word	0x0000e250


	//   ....[122]....
        /*056c*/ 	.word	0x0000e2c0


	//   ....[123]....
        /*0570*/ 	.word	0x0000e330


	//   ....[124]....
        /*0574*/ 	.word	0x0000e390


	//   ....[125]....
        /*0578*/ 	.word	0x0000e400


	//   ....[126]....
        /*057c*/ 	.word	0x0000e470


	//   ....[127]....
        /*0580*/ 	.word	0x0000e5b0


	//   ....[128]....
        /*0584*/ 	.word	0x0000e610


	//   ....[129]....
        /*0588*/ 	.word	0x0000e680


	//   ....[130]....
        /*058c*/ 	.word	0x0000e6f0


	//   ....[131]....
        /*0590*/ 	.word	0x0000e830


	//   ....[132]....
        /*0594*/ 	.word	0x0000e890


	//   ....[133]....
        /*0598*/ 	.word	0x0000e8f0


	//   ....[134]....
        /*059c*/ 	.word	0x0000e960


	//   ....[135]....
        /*05a0*/ 	.word	0x0000e9d0


	//   ....[136]....
        /*05a4*/ 	.word	0x0000eb10


	//   ....[137]....
        /*05a8*/ 	.word	0x0000eb70


	//   ....[138]....
        /*05ac*/ 	.word	0x0000ebe0


	//   ....[139]....
        /*05b0*/ 	.word	0x0000ec50


	//   ....[140]....
        /*05b4*/ 	.word	0x0000eda0


	//   ....[141]....
        /*05b8*/ 	.word	0x0000ee00


	//   ....[142]....
        /*05bc*/ 	.word	0x0000ee50


	//   ....[143]....
        /*05c0*/ 	.word	0x0000eec0


	//   ....[144]....
        /*05c4*/ 	.word	0x0000ef30


	//   ....[145]....
        /*05c8*/ 	.word	0x0000f080


	//   ....[146]....
        /*05cc*/ 	.word	0x0000f0e0


	//   ....[147]....
        /*05d0*/ 	.word	0x0000f140


	//   ....[148]....
        /*05d4*/ 	.word	0x0000f1a0


	//   ....[149]....
        /*05d8*/ 	.word	0x0000f1f0


	//   ....[150]....
        /*05dc*/ 	.word	0x0000f230


	//   ....[151]....
        /*05e0*/ 	.word	0x0000f2a0


	//   ....[152]....
        /*05e4*/ 	.word	0x0000f310


	//   ....[153]....
        /*05e8*/ 	.word	0x0000f380


	//   ....[154]....
        /*05ec*/ 	.word	0x0000f3e0


	//   ....[155]....
        /*05f0*/ 	.word	0x0000f450


	//   ....[156]....
        /*05f4*/ 	.word	0x0000f4c0


	//   ....[157]....
        /*05f8*/ 	.word	0x0000f530


	//   ....[158]....
        /*05fc*/ 	.word	0x0000f590


	//   ....[159]....
        /*0600*/ 	.word	0x0000f600


	//   ....[160]....
        /*0604*/ 	.word	0x0000f670


	//   ....[161]....
        /*0608*/ 	.word	0x0000f6e0


	//   ....[162]....
        /*060c*/ 	.word	0x0000f740


	//   ....[163]....
        /*0610*/ 	.word	0x0000f7b0


	//   ....[164]....
        /*0614*/ 	.word	0x0000f820


	//   ....[165]....
        /*0618*/ 	.word	0x0000f890


	//   ....[166]....
        /*061c*/ 	.word	0x0000f8f0


	//   ....[167]....
        /*0620*/ 	.word	0x0000f960


	//   ....[168]....
        /*0624*/ 	.word	0x0000f9d0


	//   ....[169]....
        /*0628*/ 	.word	0x0000fa40


	//   ....[170]....
        /*062c*/ 	.word	0x0000faa0


	//   ....[171]....
        /*0630*/ 	.word	0x0000fb10


	//   ....[172]....
        /*0634*/ 	.word	0x0000fb80


	//   ....[173]....
        /*0638*/ 	.word	0x0000fbd0


	//   ....[174]....
        /*063c*/ 	.word	0x0000fc10


	//   ....[175]....
        /*0640*/ 	.word	0x0000fc60


	//   ....[176]....
        /*0644*/ 	.word	0x0000fcb0


	//   ....[177]....
        /*0648*/ 	.word	0x0000fd00


	//   ....[178]....
        /*064c*/ 	.word	0x0000fd70


	//   ....[179]....
        /*0650*/ 	.word	0x0000fdc0


	//   ....[180]....
        /*0654*/ 	.word	0x0000fe10


	//   ....[181]....
        /*0658*/ 	.word	0x0000fe60


	//   ....[182]....
        /*065c*/ 	.word	0x0000feb0


	//   ....[183]....
        /*0660*/ 	.word	0x0000ff00


	//   ....[184]....
        /*0664*/ 	.word	0x0000ff70


	//   ....[185]....
        /*0668*/ 	.word	0x0000ffc0


	//   ....[186]....
        /*066c*/ 	.word	0x00010020


	//   ....[187]....
        /*0670*/ 	.word	0x00010080


	//   ....[188]....
        /*0674*/ 	.word	0x000100f0


	//----- nvinfo : EIATTR_EXIT_INSTR_OFFSETS
	.align		4
.L_424:
        /*0678*/ 	.byte	0x04, 0x1c
        /*067a*/ 	.short	(.L_426 - .L_425)


	//   ....[0]....
.L_425:
        /*067c*/ 	.word	0x00000b40


	//   ....[1]....
        /*0680*/ 	.word	0x0000dcb0


	//----- nvinfo : EIATTR_MAX_THREADS
	.align		4
.L_426:
        /*0684*/ 	.byte	0x04, 0x05
        /*0686*/ 	.short	(.L_428 - .L_427)
.L_427:
        /*0688*/ 	.word	0x00000100
        /*068c*/ 	.word	0x00000001
        /*0690*/ 	.word	0x00000001


	//----- nvinfo : EIATTR_CRS_STACK_SIZE
	.align		4
.L_428:
        /*0694*/ 	.byte	0x04, 0x1e
        /*0696*/ 	.short	(.L_430 - .L_429)
.L_429:
        /*0698*/ 	.word	0x00000000
.L_430:


//--------------------- .nv.info._ZN7cutlass13device_kernelIN5flash19enable_sm80_to_sm89INS1_16FlashAttnFwdSm80INS1_25CollectiveMainloopFwdSm80ILi8ELi2ELb0EN4cute5tupleIJNS5_1CILi128EEENS7_ILi64EEENS7_ILi192EEEEEELi192ENS_6half_tEfNS_4arch4Sm80ELb0ELb0ELb1ELb1ELb1ELb1ELb1ELb1EEENS1_21CollectiveEpilogueFwdINS6_IJS8_SA_S9_EEENS6_IJNS7_ILi1EEESI_SI_EEESC_SE_Li256ELb1ELb1ELb1ELb0EEENS1_36VarlenDynamicPersistentTileSchedulerILi128ELi64ELi256ELi256ELb1ELb1ELb0ELb0ELb1ELb1EEEEEEEEEvNT_6ParamsE --------------------------
	.section	.nv.info._ZN7cutlass13device_kernelIN5flash19enable_sm80_to_sm89INS1_16FlashAttnFwdSm80INS1_25CollectiveMainloopFwdSm80ILi8ELi2ELb0EN4cute5tupleIJNS5_1CILi128EEENS7_ILi64EEENS7_ILi192EEEEEELi192ENS_6half_tEfNS_4arch4Sm80ELb0ELb0ELb1ELb1ELb1ELb1ELb1ELb1EEENS1_21CollectiveEpilogueFwdINS6_IJS8_SA_S9_EEENS6_IJNS7_ILi1EEESI_SI_EEESC_SE_Li256ELb1ELb1ELb1ELb0EEENS1_36VarlenDynamicPersistentTileSchedulerILi128ELi64ELi256ELi256ELb1ELb1ELb0ELb0ELb1ELb1EEEEEEEEEvNT_6ParamsE,"",@"SHT_CUDA_INFO"
	.sectionflags	@""
	.align	4


	//----- nvinfo : EIATTR_CUDA_API_VERSION
	.align		4
        /*0000*/ 	.byte	0x04, 0x37
        /*0002*/ 	.short	(.L_432 - .L_431)
.L_431:
        /*0004*/ 	.word	0x00000082


	//----- nvinfo : EIATTR_SW2861232_WAR
	.align		4
.L_432:
        /*0008*/ 	.byte	0x01, 0x35
	.zero		2


	//----- nvinfo : EIATTR_PARAM_CBANK
	.align		4
        /*000c*/ 	.byte	0x04, 0x0a
        /*000e*/ 	.short	(.L_434 - .L_433)
	.align		4
.L_433:
        /*0010*/ 	.word	index@(.nv.constant0._ZN7cutlass13device_kernelIN5flash19enable_sm80_to_sm89INS1_16FlashAttnFwdSm80INS1_25CollectiveMainloopFwdSm80ILi8ELi2ELb0EN4cute5tupleIJNS5_1CILi128EEENS7_ILi64EEENS7_ILi192EEEEEELi192ENS_6half_tEfNS_4arch4Sm80ELb0ELb0ELb1ELb1ELb1ELb1ELb1ELb1EEENS1_21CollectiveEpilogueFwdINS6_IJS8_SA_S9_EEENS6_IJNS7_ILi1EEESI_SI_EEESC_SE_Li256ELb1ELb1ELb1ELb0EEENS1_36VarlenDynamicPersistentTileSchedulerILi128ELi64ELi256ELi256ELb1ELb1ELb0ELb0ELb1ELb1EEEEEEEEEvNT_6ParamsE)
        /*0014*/ 	.short	0x0160
        /*0016*/ 	.short	0x0438


	//----- nvinfo : EIATTR_CBANK_PARAM_SIZE
	.align		4
.L_434:
        /*0018*/ 	.byte	0x03, 0x19
        /*001a*/ 	.short	0x0438


	//----- nvinfo : EIATTR_KPARAM_INFO
	.align		4
        /*001c*/ 	.byte	0x04, 0x17
        /*001e*/ 	.short	(.L_436 - .L_435)
.L_435:
        /*0020*/ 	.word	0x00000000
        /*0024*/ 	.short	0x0000
        /*0026*/ 	.short	0x0000
        /*0028*/ 	.byte	0x00, 0xf0, 0xe1, 0x10


	//----- nvinfo : EIATTR_MAXREG_COUNT
	.align		4
.L_436:
        /*002c*/ 	.byte	0x03, 0x1b
        /*002e*/ 	.short	0x00ff


	//----- nvinfo : EIATTR_NUM_BARRIERS
	.align		4
        /*0030*/ 	.byte	0x02, 0x4c
        /*0032*/ 	.byte	0x06
	.zero		1


	//----- nvinfo : EIATTR_ANNOTATIONS
	.align		4
        /*0034*/ 	.byte	0x04, 0x55
        /*0036*/ 	.short	(.L_438 - .L_437)


	//   ....[0]....
.L_437:
        /* <DEDUP_REMOVED lines=21> */


	//----- nvinfo : EIATTR_MERCURY_ISA_VERSION
	.align		4
.L_438:
        /*0178*/ 	.byte	0x03, 0x5f
        /*017a*/ 	.short	0x0000


	//----- nvinfo : EIATTR_INT_WARP_WIDE_INSTR_OFFSETS
	.align		4
        /*017c*/ 	.byte	0x04, 0x31
        /*017e*/ 	.short	(.L_440 - .L_439)


	//   ....[0]....
.L_439:
        /*0180*/ 	.word	0x00015520


	//   ....[1]....
        /*0184*/ 	.word	0x000155a0


	//----- nvinfo : EIATTR_COOP_GROUP_MASK_REGIDS
	.align		4
.L_440:
        /*0188*/ 	.byte	0x04, 0x29
        /*018a*/ 	.short	(.L_442 - .L_441)


	//   ....[0]....
.L_441:
        /*018c*/ 	.word	0xffffffff


	//   ....[1]....
        /*0190*/ 	.word	0xffffffff


	//   ....[2]....
        /*0194*/ 	.word	0xffffffff


	//   ....[3]....
        /*0198*/ 	.word	0xffffffff


	//   ....[4]....
        /*019c*/ 	.word	0xffffffff


	//   ....[5]....
        /*01a0*/ 	.word	0xffffffff


	//   ....[6]....
        /*01a4*/ 	.word	0xffffffff


	//   ....[7]....
        /*01a8*/ 	.word	0xffffffff


	//   ....[8]....
        /*01ac*/ 	.word	0xffffffff


	//   ....[9]....
        /*01b0*/ 	.word	0xffffffff


	//   ....[10]....
        /*01b4*/ 	.word	0xffffffff


	//   ....[11]....
        /*01b8*/ 	.word	0xffffffff


	//   ....[12]....
        /*01bc*/ 	.word	0xffffffff


	//   ....[13]....
        /*01c0*/ 	.word	0xffffffff


	//   ....[14]....
        /*01c4*/ 	.word	0xffffffff


	//   ....[15]....
        /*01c8*/ 	.word	0xffffffff


	//   ....[16]....
        /*01cc*/ 	.word	0xffffffff


	//   ....[17]....
        /*01d0*/ 	.word	0xffffffff


	//   ....[18]....
        /*01d4*/ 	.word	0xffffffff


	//   ....[19]....
        /*01d8*/ 	.word	0xffffffff


	//   ....[20]....
        /*01dc*/ 	.word	0xffffffff


	//   ....[21]....
        /*01e0*/ 	.word	0xffffffff


	//   ....[22]....
        /*01e4*/ 	.word	0xffffffff


	//   ....[23]....
        /*01e8*/ 	.word	0xffffffff


	//   ....[24]....
        /*01ec*/ 	.word	0xffffffff


	//   ....[25]....
        /*01f0*/ 	.word	0xffffffff


	//   ....[26]....
        /*01f4*/ 	.word	0xffffffff


	//   ....[27]....
        /*01f8*/ 	.word	0xffffffff


	//   ....[28]....
        /*01fc*/ 	.word	0xffffffff


	//   ....[29]....
        /*0200*/ 	.word	0xffffffff


	//   ....[30]....
        /*0204*/ 	.word	0xffffffff


	//   ....[31]....
        /*0208*/ 	.word	0xffffffff


	//   ....[32]....
        /*020c*/ 	.word	0xffffffff


	//   ....[33]....
        /*0210*/ 	.word	0xffffffff


	//   ....[34]....
        /*0214*/ 	.word	0xffffffff


	//   ....[35]....
        /*0218*/ 	.word	0xffffffff


	//   ....[36]....
        /*021c*/ 	.word	0xffffffff


	//   ....[37]....
        /*0220*/ 	.word	0xffffffff


	//   ....[38]....
        /*0224*/ 	.word	0xffffffff


	//   ....[39]....
        /*0228*/ 	.word	0xffffffff


	//   ....[40]....
        /*022c*/ 	.word	0xffffffff


	//   ....[41]....
        /*0230*/ 	.word	0xffffffff


	//   ....[42]....
        /*0234*/ 	.word	0xffffffff


	//   ....[43]....
        /*0238*/ 	.word	0xffffffff


	//   ....[44]....
        /*023c*/ 	.word	0xffffffff


	//   ....[45]....
        /*0240*/ 	.word	0xffffffff


	//   ....[46]....
        /*0244*/ 	.word	0xffffffff


	//   ....[47]....
        /*0248*/ 	.word	0xffffffff


	//   ....[48]....
        /*024c*/ 	.word	0xffffffff


	//   ....[49]....
        /*0250*/ 	.word	0xffffffff


	//   ....[50]....
        /*0254*/ 	.word	0xffffffff


	//   ....[51]....
        /*0258*/ 	.word	0xffffffff


	//   ....[52]....
        /*025c*/ 	.word	0xffffffff


	//   ....[53]....
        /*0260*/ 	.word	0xffffffff


	//   ....[54]....
        /*0264*/ 	.word	0xffffffff


	//   ....[55]....
        /*0268*/ 	.word	0xffffffff


	//   ....[56]....
        /*026c*/ 	.word	0xffffffff


	//   ....[57]....
        /*0270*/ 	.word	0xffffffff


	//   ....[58]....
        /*0274*/ 	.word	0xffffffff


	//   ....[59]....
        /*0278*/ 	.word	0xffffffff


	//   ....[60]....
        /*027c*/ 	.word	0xffffffff


	//   ....[61]....
        /*0280*/ 	.word	0xffffffff


	//   ....[62]....
        /*0284*/ 	.word	0xffffffff


	//   ....[63]....
        /*0288*/ 	.word	0xffffffff


	//   ....[64]....
        /*028c*/ 	.word	0xffffffff


	//   ....[65]....
        /*0290*/ 	.word	0xffffffff


	//   ....[66]....
        /*0294*/ 	.word	0xffffffff


	//   ....[67]....
        /*0298*/ 	.word	0xffffffff


	//   ....[68]....
        /*029c*/ 	.word	0xffffffff


	//   ....[69]....
        /*02a0*/ 	.word	0xffffffff


	//   ....[70]....
        /*02a4*/ 	.word	0xffffffff


	//   ....[71]....
        /*02a8*/ 	.word	0xffffffff


	//   ....[72]....
        /*02ac*/ 	.word	0xffffffff


	//   ....[73]....
        /*02b0*/ 	.word	0xffffffff


	//   ....[74]....
        /*02b4*/ 	.word	0xffffffff


	//   ....[75]....
        /*02b8*/ 	.word	0xffffffff


	//   ....[76]....
        /*02bc*/ 	.word	0xffffffff


	//   ....[77]....
        /*02c0*/ 	.word	0xffffffff


	//   ....[78]....
        /*02c4*/ 	.word	0xffffffff


	//   ....[79]....
        /*02c8*/ 	.word	0xffffffff


	//   ....[80]....
        /*02cc*/ 	.word	0xffffffff


	//   ....[81]....
        /*02d0*/ 	.word	0xffffffff


	//   ....[82]....
        /*02d4*/ 	.word	0xffffffff


	//   ....[83]....
        /*02d8*/ 	.word	0xffffffff


	//   ....[84]....
        /*02dc*/ 	.word	0xffffffff


	//   ....[85]....
        /*02e0*/ 	.word	0xffffffff


	//   ....[86]....
        /*02e4*/ 	.word	0xffffffff


	//   ....[87]....
        /*02e8*/ 	.word	0xffffffff


	//   ....[88]....
        /*02ec*/ 	.word	0xffffffff


	//   ....[89]....
        /*02f0*/ 	.word	0xffffffff


	//   ....[90]....
        /*02f4*/ 	.word	0xffffffff


	//   ....[91]....
        /*02f8*/ 	.word	0xffffffff


	//   ....[92]....
        /*02fc*/ 	.word	0xffffffff


	//   ....[93]....
        /*0300*/ 	.word	0xffffffff


	//   ....[94]....
        /*0304*/ 	.word	0xffffffff


	//   ....[95]....
        /*0308*/ 	.word	0xffffffff


	//   ....[96]....
        /*030c*/ 	.word	0xffffffff


	//   ....[97]....
        /*0310*/ 	.word	0xffffffff


	//   ....[98]....
        /*0314*/ 	.word	0xffffffff


	//   ....[99]....
        /*0318*/ 	.word	0xffffffff


	//   ....[100]....
        /*031c*/ 	.word	0xffffffff


	//   ....[101]....
        /*0320*/ 	.word	0xffffffff


	//   ....[102]....
        /*0324*/ 	.word	0xffffffff


	//   ....[103]....
        /*0328*/ 	.word	0xffffffff


	//   ....[104]....
        /*032c*/ 	.word	0xffffffff


	//   ....[105]....
        /*0330*/ 	.word	0xffffffff


	//   ....[106]....
        /*0334*/ 	.word	0xffffffff


	//   ....[107]....
        /*0338*/ 	.word	0xffffffff


	//   ....[108]....
        /*033c*/ 	.word	0xffffffff


	//   ....[109]....
        /*0340*/ 	.word	0xffffffff


	//   ....[110]....
        /*0344*/ 	.word	0xffffffff


	//   ....[111]....
        /*0348*/ 	.word	0xffffffff


	//   ....[112]....
        /*034c*/ 	.word	0xffffffff


	//   ....[113]....
        /*0350*/ 	.word	0xffffffff


	//   ....[114]....
        /*0354*/ 	.word	0xffffffff


	//   ....[115]....
        /*0358*/ 	.word	0xffffffff


	//   ....[116]....
        /*035c*/ 	.word	0xffffffff


	//   ....[117]....
        /*0360*/ 	.word	0xffffffff


	//   ....[118]....
        /*0364*/ 	.word	0xffffffff


	//   ....[119]....
        /*0368*/ 	.word	0xffffffff


	//   ....[120]....
        /*036c*/ 	.word	0xffffffff


	//   ....[121]....
        /*0370*/ 	.word	0xffffffff


	//   ....[122]....
        /*0374*/ 	.word	0xffffffff


	//   ....[123]....
        /*0378*/ 	.word	0xffffffff


	//   ....[124]....
        /*037c*/ 	.word	0xffffffff


	//   ....[125]....
        /*0380*/ 	.word	0xffffffff


	//   ....[126]....
        /*0384*/ 	.word	0xffffffff


	//   ....[127]....
        /*0388*/ 	.word	0xffffffff


	//   ....[128]....
        /*038c*/ 	.word	0xffffffff


	//   ....[129]....
        /*0390*/ 	.word	0xffffffff


	//   ....[130]....
        /*0394*/ 	.word	0xffffffff


	//   ....[131]....
        /*0398*/ 	.word	0xffffffff


	//   ....[132]....
        /*039c*/ 	.word	0xffffffff


	//   ....[133]....
        /*03a0*/ 	.word	0xffffffff


	//   ....[134]....
        /*03a4*/ 	.word	0xffffffff


	//   ....[135]....
        /*03a8*/ 	.word	0xffffffff


	//   ....[136]....
        /*03ac*/ 	.word	0xffffffff


	//   ....[137]....
        /*03b0*/ 	.word	0xffffffff


	//   ....[138]....
        /*03b4*/ 	.word	0xffffffff


	//   ....[139]....
        /*03b8*/ 	.word	0xffffffff


	//   ....[140]....
        /*03bc*/ 	.word	0xffffffff


	//   ....[141]....
        /*03c0*/ 	.word	0xffffffff


	//   ....[142]....
        /*03c4*/ 	.word	0xffffffff


	//   ....[143]....
        /*03c8*/ 	.word	0xffffffff


	//   ....[144]....
        /*03cc*/ 	.word	0xffffffff


	//   ....[145]....
        /*03d0*/ 	.word	0xffffffff


	//   ....[146]....
        /*03d4*/ 	.word	0xffffffff


	//   ....[147]....
        /*03d8*/ 	.word	0xffffffff


	//   ....[148]....
        /*03dc*/ 	.word	0xffffffff


	//   ....[149]....
        /*03e0*/ 	.word	0xffffffff


	//   ....[150]....
        /*03e4*/ 	.word	0xffffffff


	//   ....[151]....
        /*03e8*/ 	.word	0xffffffff


	//   ....[152]....
        /*03ec*/ 	.word	0xffffffff


	//   ....[153]....
        /*03f0*/ 	.word	0xffffffff


	//   ....[154]....
        /*03f4*/ 	.word	0xffffffff


	//   ....[155]....
        /*03f8*/ 	.word	0xffffffff


	//   ....[156]....
        /*03fc*/ 	.word	0xffffffff


	//   ....[157]....
        /*0400*/ 	.word	0xffffffff


	//   ....[158]....
        /*0404*/ 	.word	0xffffffff


	//   ....[159]....
        /*0408*/ 	.word	0xffffffff


	//   ....[160]....
        /*040c*/ 	.word	0xffffffff


	//   ....[161]....
        /*0410*/ 	.word	0xffffffff


	//   ....[162]....
        /*0414*/ 	.word	0xffffffff


	//   ....[163]....
        /*0418*/ 	.word	0xffffffff


	//   ....[164]....
        /*041c*/ 	.word	0xffffffff


	//   ....[165]....
        /*0420*/ 	.word	0xffffffff


	//   ....[166]....
        /*0424*/ 	.word	0xffffffff


	//   ....[167]....
        /*0428*/ 	.word	0xffffffff


	//   ....[168]....
        /*042c*/ 	.word	0xffffffff


	//   ....[169]....
        /*0430*/ 	.word	0xffffffff


	//   ....[170]....
        /*0434*/ 	.word	0xffffffff


	//   ....[171]....
        /*0438*/ 	.word	0xffffffff


	//   ....[172]....
        /*043c*/ 	.word	0xffffffff


	//   ....[173]....
        /*0440*/ 	.word	0xffffffff


	//   ....[174]....
        /*0444*/ 	.word	0xffffffff


	//   ....[175]....
        /*0448*/ 	.word	0xffffffff


	//   ....[176]....
        /*044c*/ 	.word	0xffffffff


	//   ....[177]....
        /*0450*/ 	.word	0xffffffff


	//   ....[178]....
        /*0454*/ 	.word	0xffffffff


	//   ....[179]....
        /*0458*/ 	.word	0xffffffff


	//   ....[180]....
        /*045c*/ 	.word	0xffffffff


	//   ....[181]....
        /*0460*/ 	.word	0xffffffff


	//   ....[182]....
        /*0464*/ 	.word	0xffffffff


	//   ....[183]....
        /*0468*/ 	.word	0xffffffff


	//   ....[184]....
        /*046c*/ 	.word	0xffffffff


	//   ....[185]....
        /*0470*/ 	.word	0xffffffff


	//   ....[186]....
        /*0474*/ 	.word	0xffffffff


	//   ....[187]....
        /*0478*/ 	.word	0xffffffff


	//   ....[188]....
        /*047c*/ 	.word	0xffffffff


	//   ....[189]....
        /*0480*/ 	.word	0xffffffff


	//   ....[190]....
        /*0484*/ 	.word	0xffffffff


	//   ....[191]....
        /*0488*/ 	.word	0xffffffff


	//   ....[192]....
        /*048c*/ 	.word	0xffffffff


	//   ....[193]....
        /*0490*/ 	.word	0xffffffff


	//   ....[194]....
        /*0494*/ 	.word	0xffffffff


	//   ....[195]....
        /*0498*/ 	.word	0xffffffff


	//   ....[196]....
        /*049c*/ 	.word	0xffffffff


	//   ....[197]....
        /*04a0*/ 	.word	0xffffffff


	//   ....[198]....
        /*04a4*/ 	.word	0xffffffff


	//   ....[199]....
        /*04a8*/ 	.word	0xffffffff


	//   ....[200]....
        /*04ac*/ 	.word	0xffffffff


	//   ....[201]....
        /*04b0*/ 	.word	0xffffffff


	//   ....[202]....
        /*04b4*/ 	.word	0xffffffff


	//   ....[203]....
        /*04b8*/ 	.word	0xffffffff


	//   ....[204]....
        /*04bc*/ 	.word	0xffffffff


	//   ....[205]....
        /*04c0*/ 	.word	0xffffffff


	//   ....[206]....
        /*04c4*/ 	.word	0xffffffff


	//   ....[207]....
        /*04c8*/ 	.word	0xffffffff


	//   ....[208]....
        /*04cc*/ 	.word	0xffffffff


	//   ....[209]....
        /*04d0*/ 	.word	0xffffffff


	//   ....[210]....
        /*04d4*/ 	.word	0xffffffff


	//   ....[211]....
        /*04d8*/ 	.word	0xffffffff


	//----- nvinfo : EIATTR_COOP_GROUP_INSTR_OFFSETS
	.align		4
.L_442:
        /*04dc*/ 	.byte	0x04, 0x28
        /*04de*/ 	.short	(.L_444 - .L_443)


	//   ....[0]....
.L_443:
        /*04e0*/ 	.word	0x00000050


	//   ....[1]....
        /*04e4*/ 	.word	0x000001e0


	//   ....[2]....
        /*04e8*/ 	.word	0x00000210


	//   ....[3]....
        /*04ec*/ 	.word	0x00000240


	//   ....[4]....
        /*04f0*/ 	.word	0x00000270


	//   ....[5]....
        /*04f4*/ 	.word	0x000002a0


	//   ....[6]....
        /*04f8*/ 	.word	0x000002d0


	//   ....[7]....
        /*04fc*/ 	.word	0x00000440


	//   ....[8]....
        /*0500*/ 	.word	0x00000480


	//   ....[9]....
        /*0504*/ 	.word	0x000004b0


	//   ....[10]....
        /*0508*/ 	.word	0x000004e0


	//   ....[11]....
        /*050c*/ 	.word	0x00000510


	//   ....[12]....
        /*0510*/ 	.word	0x00000540


	//   ....[13]....
        /*0514*/ 	.word	0x000005d0


	//   ....[14]....
        /*0518*/ 	.word	0x00000600


	//   ....[15]....
        /*051c*/ 	.word	0x00000620


	//   ....[16]....
        /*0520*/ 	.word	0x00000680


	//   ....[17]....
        /*0524*/ 	.word	0x000037b0


	//   ....[18]....
        /*0528*/ 	.word	0x000037c0


	//   ....[19]....
        /*052c*/ 	.word	0x00005380


	//   ....[20]....
        /*0530*/ 	.word	0x00005390


	//   ....[21]....
        /*0534*/ 	.word	0x00006e80


	//   ....[22]....
        /*0538*/ 	.word	0x00006e90


	//   ....[23]....
        /*053c*/ 	.word	0x00007380


	//   ....[24]....
        /*0540*/ 	.word	0x00007390


	//   ....[25]....
        /*0544*/ 	.word	0x00008080


	//   ....[26]....
        /*0548*/ 	.word	0x000080a0


	//   ....[27]....
        /*054c*/ 	.word	0x000081d0


	//   ....[28]....
        /*0550*/ 	.word	0x000081e0


	//   ....[29]....
        /*0554*/ 	.word	0x00008310


	//   ....[30]....
        /*0558*/ 	.word	0x00008330


	//   ....[31]....
        /*055c*/ 	.word	0x00008460


	//   ....[32]....
        /*0560*/ 	.word	0x00008470


	//   ....[33]....
        /*0564*/ 	.word	0x00008990


	//   ....[34]....
        /*0568*/ 	.word	0x000089b0


	//   ....[35]....
        /*056c*/ 	.word	0x000089d0


	//   ....[36]....
        /*0570*/ 	.word	0x000089e0


	//   ....[37]....
        /*0574*/ 	.word	0x00008ad0


	//   ....[38]....
        /*0578*/ 	.word	0x00008b00


	//   ....[39]....
        /*057c*/ 	.word	0x00008b20


	//   ....[40]....
        /*0580*/ 	.word	0x00008c30


	//   ....[41]....
        /*0584*/ 	.word	0x00008fa0


	//   ....[42]....
        /*0588*/ 	.word	0x00008fc0


	//   ....[43]....
        /*058c*/ 	.word	0x000090a0


	//   ....[44]....
        /*0590*/ 	.word	0x000090e0


	//   ....[45]....
        /*0594*/ 	.word	0x000093e0


	//   ....[46]....
        /*0598*/ 	.word	0x00009400


	//   ....[47]....
        /*059c*/ 	.word	0x00009410


	//   ....[48]....
        /*05a0*/ 	.word	0x00009420


	//   ....[49]....
        /*05a4*/ 	.word	0x0000bf30


	//   ....[50]....
        /*05a8*/ 	.word	0x0000bf50


	//   ....[51]....
        /*05ac*/ 	.word	0x0000bf70


	//   ....[52]....
        /*05b0*/ 	.word	0x0000bf80


	//   ....[53]....
        /*05b4*/ 	.word	0x0000ee00


	//   ....[54]....
        /*05b8*/ 	.word	0x0000ee20


	//   ....[55]....
        /*05bc*/ 	.word	0x0000eed0


	//   ....[56]....
        /*05c0*/ 	.word	0x0000ef30


	//   ....[57]....
        /*05c4*/ 	.word	0x000103b0


	//   ....[58]....
        /*05c8*/ 	.word	0x00010410


	//   ....[59]....
        /*05cc*/ 	.word	0x00010420


	//   ....[60]....
        /*05d0*/ 	.word	0x00010450


	//   ....[61]....
        /*05d4*/ 	.word	0x00011740


	//   ....[62]....
        /*05d8*/ 	.word	0x00011760


	//   ....[63]....
        /*05dc*/ 	.word	0x00011850


	//   ....[64]....
        /*05e0*/ 	.word	0x00011870


	//   ....[65]....
        /*05e4*/ 	.word	0x00011d00


	//   ....[66]....
        /*05e8*/ 	.word	0x00011d20


	//   ....[67]....
        /*05ec*/ 	.word	0x00011e20


	//   ....[68]....
        /*05f0*/ 	.word	0x00011e60


	//   ....[69]....
        /*05f4*/ 	.word	0x00012fc0


	//   ....[70]....
        /*05f8*/ 	.word	0x00012ff0


	//   ....[71]....
        /*05fc*/ 	.word	0x000132b0


	//   ....[72]....
        /*0600*/ 	.word	0x000133e0


	//   ....[73]....
        /*0604*/ 	.word	0x00014990


	//   ....[74]....
        /*0608*/ 	.word	0x000149b0


	//   ....[75]....
        /*060c*/ 	.word	0x00014ac0


	//   ....[76]....
        /*0610*/ 	.word	0x00014af0


	//   ....[77]....
        /*0614*/ 	.word	0x00014d10


	//   ....[78]....
        /*0618*/ 	.word	0x00014d40


	//   ....[79]....
        /*061c*/ 	.word	0x00014d50


	//   ....[80]....
        /*0620*/ 	.word	0x00014d80


	//   ....[81]....
        /*0624*/ 	.word	0x00016270


	//   ....[82]....
        /*0628*/ 	.word	0x00016280


	//   ....[83]....
        /*062c*/ 	.word	0x000162a0


	//   ....[84]....
        /*0630*/ 	.word	0x000162c0


	//   ....[85]....
        /*0634*/ 	.word	0x00016640


	//   ....[86]....
        /*0638*/ 	.word	0x00016660


	//   ....[87]....
        /*063c*/ 	.word	0x00016780


	//   ....[88]....
        /*0640*/ 	.word	0x00016790


	//   ....[89]....
        /*0644*/ 	.word	0x000168c0


	//   ....[90]....
        /*0648*/ 	.word	0x000168e0


	//   ....[91]....
        /*064c*/ 	.word	0x00016a10


	//   ....[92]....
        /*0650*/ 	.word	0x00016a20


	//   ....[93]....
        /*0654*/ 	.word	0x00016d40


	//   ....[94]....
        /*0658*/ 	.word	0x00016d60


	//   ....[95]....
        /*065c*/ 	.word	0x00017750


	//   ....[96]....
        /*0660*/ 	.word	0x00017760


	//   ....[97]....
        /*0664*/ 	.word	0x000188d0


	//   ....[98]....
        /*0668*/ 	.word	0x000188f0


	//   ....[99]....
        /*066c*/ 	.word	0x00018a20


	//   ....[100]....
        /*0670*/ 	.word	0x00018a30


	//   ....[101]....
        /*0674*/ 	.word	0x00018b60


	//   ....[102]....
        /*0678*/ 	.word	0x00018b80


	//   ....[103]....
        /*067c*/ 	.word	0x00018cb0


	//   ....[104]....
        /*0680*/ 	.word	0x00018cc0


	//   ....[105]....
        /*0684*/ 	.word	0x00018e80


	//   ....[106]....
        /*0688*/ 	.word	0x00018ea0


	//   ....[107]....
        /*068c*/ 	.word	0x00018fc0


	//   ....[108]....
        /*0690*/ 	.word	0x00019000


	//   ....[109]....
        /*0694*/ 	.word	0x00019030


	//   ....[110]....
        /*0698*/ 	.word	0x00019060


	//   ....[111]....
        /*069c*/ 	.word	0x00019090


	//   ....[112]....
        /*06a0*/ 	.word	0x000190c0


	//   ....[113]....
        /*06a4*/ 	.word	0x00019220


	//   ....[114]....
        /*06a8*/ 	.word	0x00019260


	//   ....[115]....
        /*06ac*/ 	.word	0x00019290


	//   ....[116]....
        /*06b0*/ 	.word	0x000192c0


	//   ....[117]....
        /*06b4*/ 	.word	0x000192f0


	//   ....[118]....
        /*06b8*/ 	.word	0x00019320


	//   ....[119]....
        /*06bc*/ 	.word	0x000193b0


	//   ....[120]....
        /*06c0*/ 	.word	0x000193e0


	//   ....[121]....
        /*06c4*/ 	.word	0x000193f0


	//   ....[122]....
        /*06c8*/ 	.word	0x00019450


	//   ....[123]....
        /*06cc*/ 	.word	0x00019990


	//   ....[124]....
        /*06d0*/ 	.word	0x000199f0


	//   ....[125]....
        /*06d4*/ 	.word	0x00019a40


	//   ....[126]....
        /*06d8*/ 	.word	0x00019a90


	//   ....[127]....
        /*06dc*/ 	.word	0x00019ae0


	//   ....[128]....
        /*06e0*/ 	.word	0x00019b50


	//   ....[129]....
        /*06e4*/ 	.word	0x00019ba0


	//   ....[130]....
        /*06e8*/ 	.word	0x00019c00


	//   ....[131]....
        /*06ec*/ 	.word	0x00019c70


	//   ....[132]....
        /*06f0*/ 	.word	0x00019cd0


	//   ....[133]....
        /*06f4*/ 	.word	0x00019d40


	//   ....[134]....
        /*06f8*/ 	.word	0x00019db0


	//   ....[135]....
        /*06fc*/ 	.word	0x00019e20


	//   ....[136]....
        /*0700*/ 	.word	0x00019e80


	//   ....[137]....
        /*0704*/ 	.word	0x00019ef0


	//   ....[138]....
        /*0708*/ 	.word	0x00019f60


	//   ....[139]....
        /*070c*/ 	.word	0x00019fd0


	//   ....[140]....
        /*0710*/ 	.word	0x0001a030


	//   ....[141]....
        /*0714*/ 	.word	0x0001a0a0


	//   ....[142]....
        /*0718*/ 	.word	0x0001a110


	//   ....[143]....
        /*071c*/ 	.word	0x0001a280


	//   ....[144]....
        /*0720*/ 	.word	0x0001a2e0


	//   ....[145]....
        /*0724*/ 	.word	0x0001a350


	//   ....[146]....
        /*0728*/ 	.word	0x0001a3c0


	//   ....[147]....
        /*072c*/ 	.word	0x0001a430


	//   ....[148]....
        /*0730*/ 	.word	0x0001a490


	//   ....[149]....
        /*0734*/ 	.word	0x0001a500


	//   ....[150]....
        /*0738*/ 	.word	0x0001a570


	//   ....[151]....
        /*073c*/ 	.word	0x0001a5e0


	//   ....[152]....
        /*0740*/ 	.word	0x0001a640


	//   ....[153]....
        /*0744*/ 	.word	0x0001a6b0


	//   ....[154]....
        /*0748*/ 	.word	0x0001a720


	//   ....[155]....
        /*074c*/ 	.word	0x0001a890


	//   ....[156]....
        /*0750*/ 	.word	0x0001a8f0


	//   ....[157]....
        /*0754*/ 	.word	0x0001a960


	//   ....[158]....
        /*0758*/ 	.word	0x0001a9d0


	//   ....[159]....
        /*075c*/ 	.word	0x0001ab40


	//   ....[160]....
        /*0760*/ 	.word	0x0001aba0


	//   ....[161]....
        /*0764*/ 	.word	0x0001ac10


	//   ....[162]....
        /*0768*/ 	.word	0x0001ac80


	//   ....[163]....
        /*076c*/ 	.word	0x0001ae00


	//   ....[164]....
        /*0770*/ 	.word	0x0001ae60


	//   ....[165]....
        /*0774*/ 	.word	0x0001aeb0


	//   ....[166]....
        /*0778*/ 	.word	0x0001af20


	//   ....[167]....
        /*077c*/ 	.word	0x0001af90


	//   ....[168]....
        /*0780*/ 	.word	0x0001b110


	//   ....[169]....
        /*0784*/ 	.word	0x0001b170


	//   ....[170]....
        /*0788*/ 	.word	0x0001b1d0


	//   ....[171]....
        /*078c*/ 	.word	0x0001b230


	//   ....[172]....
        /*0790*/ 	.word	0x0001b280


	//   ....[173]....
        /*0794*/ 	.word	0x0001b2c0


	//   ....[174]....
        /*0798*/ 	.word	0x0001b330


	//   ....[175]....
        /*079c*/ 	.word	0x0001b3a0


	//   ....[176]....
        /*07a0*/ 	.word	0x0001b410


	//   ....[177]....
        /*07a4*/ 	.word	0x0001b470


	//   ....[178]....
        /*07a8*/ 	.word	0x0001b4e0


	//   ....[179]....
        /*07ac*/ 	.word	0x0001b550


	//   ....[180]....
        /*07b0*/ 	.word	0x0001b5c0


	//   ....[181]....
        /*07b4*/ 	.word	0x0001b620


	//   ....[182]....
        /*07b8*/ 	.word	0x0001b690


	//   ....[183]....
        /*07bc*/ 	.word	0x0001b700


	//   ....[184]....
        /*07c0*/ 	.word	0x0001b770


	//   ....[185]....
        /*07c4*/ 	.word	0x0001b7d0


	//   ....[186]....
        /*07c8*/ 	.word	0x0001b840


	//   ....[187]....
        /*07cc*/ 	.word	0x0001b8b0


	//   ....[188]....
        /*07d0*/ 	.word	0x0001b920


	//   ....[189]....
        /*07d4*/ 	.word	0x0001b980


	//   ....[190]....
        /*07d8*/ 	.word	0x0001b9f0


	//   ....[191]....
        /*07dc*/ 	.word	0x0001ba60


	//   ....[192]....
        /*07e0*/ 	.word	0x0001bad0


	//   ....[193]....
        /*07e4*/ 	.word	0x0001bb30


	//   ....[194]....
        /*07e8*/ 	.word	0x0001bba0


	//   ....[195]....
        /*07ec*/ 	.word	0x0001bc10


	//   ....[196]....
        /*07f0*/ 	.word	0x0001bc60


	//   ....[197]....
        /*07f4*/ 	.word	0x0001bca0


	//   ....[198]....
        /*07f8*/ 	.word	0x0001bcf0


	//   ....[199]....
        /*07fc*/ 	.word	0x0001bd40


	//   ....[200]....
        /*0800*/ 	.word	0x0001bd90


	//   ....[201]....
        /*0804*/ 	.word	0x0001be00


	//   ....[202]....
        /*0808*/ 	.word	0x0001be50


	//   ....[203]....
        /*080c*/ 	.word	0x0001bea0


	//   ....[204]....
        /*0810*/ 	.word	0x0001bef0


	//   ....[205]....
        /*0814*/ 	.word	0x0001bf40


	//   ....[206]....
        /*0818*/ 	.word	0x0001bf90


	//   ....[207]....
        /*081c*/ 	.word	0x0001c000


	//   ....[208]....
        /*0820*/ 	.word	0x0001c050


	//   ....[209]....
        /*0824*/ 	.word	0x0001c0b0


	//   ....[210]....
        /*0828*/ 	.word	0x0001c110


	//   ....[211]....
        /*082c*/ 	.word	0x0001c180


	//----- nvinfo : EIATTR_EXIT_INSTR_OFFSETS
	.align		4
.L_444:
        /*0830*/ 	.byte	0x04, 0x1c
        /*0832*/ 	.short	(.L_446 - .L_445)


	//   ....[0]....
.L_445:
        /*0834*/ 	.word	0x00000b40


	//   ....[1]....
        /*0838*/ 	.word	0x00019950


	//----- nvinfo : EIATTR_MAX_THREADS
	.align		4
.L_446:
        /*083c*/ 	.byte	0x04, 0x05
        /*083e*/ 	.short	(.L_448 - .L_447)
.L_447:
        /*0840*/ 	.word	0x00000100
        /*0844*/ 	.word	0x00000001
        /*0848*/ 	.word	0x00000001


	//----- nvinfo : EIATTR_CRS_STACK_SIZE
	.align		4
.L_448:
        /*084c*/ 	.byte	0x04, 0x1e
        /*084e*/ 	.short	(.L_450 - .L_449)
.L_449:
        /*0850*/ 	.word	0x00000000
.L_450:


//--------------------- .nv.info._ZN7cutlass13device_kernelIN5flash19enable_sm80_to_sm89INS1_16FlashAttnFwdSm80INS1_25CollectiveMainloopFwdSm80ILi8ELi2ELb0EN4cute5tupleIJNS5_1CILi128EEENS7_ILi64EEENS7_ILi192EEEEEELi192ENS_6half_tEfNS_4arch4Sm80ELb0ELb1ELb1ELb0ELb1ELb0ELb1ELb1EEENS1_21CollectiveEpilogueFwdINS6_IJS8_SA_S9_EEENS6_IJNS7_ILi1EEESI_SI_EEESC_SE_Li256ELb0ELb1ELb1ELb0EEENS1_19SingleTileSchedulerILb0ELb1ELb1ELi128EEEEEEEEEvNT_6ParamsE --------------------------
	.section	.nv.info._ZN7cutlass13device_kernelIN5flash19enable_sm80_to_sm89INS1_16FlashAttnFwdSm80INS1_25CollectiveMainloopFwdSm80ILi8ELi2ELb0EN4cute5tupleIJNS5_1CILi128EEENS7_ILi64EEENS7_ILi192EEEEEELi192ENS_6half_tEfNS_4arch4Sm80ELb0ELb1ELb1ELb0ELb1ELb0ELb1ELb1EEENS1_21CollectiveEpilogueFwdINS6_IJS8_SA_S9_EEENS6_IJNS7_ILi1EEESI_SI_EEESC_SE_Li256ELb0ELb1ELb1ELb0EEENS1_19SingleTileSchedulerILb0ELb1ELb1ELi128EEEEEEEEEvNT_6ParamsE,"",@"SHT_CUDA_INFO"
	.sectionflags	@""
	.align	4


	//----- nvinfo : EIATTR_CUDA_API_VERSION
	.align		4
        /*0000*/ 	.byte	0x04, 0x37
        /*0002*/ 	.short	(.L_452 - .L_451)
.L_451:
        /*0004*/ 	.word	0x00000082


	//----- nvinfo : EIATTR_SW2861232_WAR
	.align		4
.L_452:
        /*0008*/ 	.byte	0x01, 0x35
	.zero		2


	//----- nvinfo : EIATTR_PARAM_CBANK
	.align		4
        /*000c*/ 	.byte	0x04, 0x0a
        /*000e*/ 	.short	(.L_454 - .L_453)
	.align		4
.L_453:
        /*0010*/ 	.word	index@(.nv.constant0._ZN7cutlass13device_kernelIN5flash19enable_sm80_to_sm89INS1_16FlashAttnFwdSm80INS1_25CollectiveMainloopFwdSm80ILi8ELi2ELb0EN4cute5tupleIJNS5_1CILi128EEENS7_ILi64EEENS7_ILi192EEEEEELi192ENS_6half_tEfNS_4arch4Sm80ELb0ELb1ELb1ELb0ELb1ELb0ELb1ELb1EEENS1_21CollectiveEpilogueFwdINS6_IJS8_SA_S9_EEENS6_IJNS7_ILi1EEESI_SI_EEESC_SE_Li256ELb0ELb1ELb1ELb0EEENS1_19SingleTileSchedulerILb0ELb1ELb1ELi128EEEEEEEEEvNT_6ParamsE)
        /*0014*/ 	.short	0x0160
        /*0016*/ 	.short	0x0418


	//----- nvinfo : EIATTR_CBANK_PARAM_SIZE
	.align		4
.L_454:
        /*0018*/ 	.byte	0x03, 0x19
        /*001a*/ 	.short	0x0418


	//----- nvinfo : EIATTR_KPARAM_INFO
	.align		4
        /*001c*/ 	.byte	0x04, 0x17
        /*001e*/ 	.short	(.L_456 - .L_455)
.L_455:
        /*0020*/ 	.word	0x00000000
        /*0024*/ 	.short	0x0000
        /*0026*/ 	.short	0x0000
        /*0028*/ 	.byte	0x00, 0xf0, 0x61, 0x10


	//----- nvinfo : EIATTR_MAXREG_COUNT
	.align		4
.L_456:
        /*002c*/ 	.byte	0x03, 0x1b
        /*002e*/ 	.short	0x00ff


	//----- nvinfo : EIATTR_NUM_BARRIERS
	.align		4
        /*0030*/ 	.byte	0x02, 0x4c
        /*0032*/ 	.byte	0x02
	.zero		1


	//----- nvinfo : EIATTR_MERCURY_ISA_VERSION
	.align		4
        /*0034*/ 	.byte	0x03, 0x5f
        /*0036*/ 	.short	0x0000


	//----- nvinfo : EIATTR_COOP_GROUP_MASK_REGIDS
	.align		4
        /*0038*/ 	.byte	0x04, 0x29
        /*003a*/ 	.short	(.L_458 - .L_457)


	//   ....[0]....
.L_457:
        /*003c*/ 	.word	0xffffffff


	//   ....[1]....
        /*0040*/ 	.word	0xffffffff


	//   ....[2]....
        /*0044*/ 	.word	0xffffffff


	//   ....[3]....
        /*0048*/ 	.word	0xffffffff


	//   ....[4]....
        /*004c*/ 	.word	0xffffffff


	//   ....[5]....
        /*0050*/ 	.word	0xffffffff


	//   ....[6]....
        /*0054*/ 	.word	0xffffffff


	//   ....[7]....
        /*0058*/ 	.word	0xffffffff


	//   ....[8]....
        /*005c*/ 	.word	0xffffffff


	//   ....[9]....
        /*0060*/ 	.word	0xffffffff


	//   ....[10]....
        /*0064*/ 	.word	0xffffffff


	//   ....[11]....
        /*0068*/ 	.word	0xffffffff


	//   ....[12]....
        /*006c*/ 	.word	0xffffffff


	//   ....[13]....
        /*0070*/ 	.word	0xffffffff


	//   ....[14]....
        /*0074*/ 	.word	0xffffffff


	//   ....[15]....
        /*0078*/ 	.word	0xffffffff


	//   ....[16]....
        /*007c*/ 	.word	0xffffffff


	//   ....[17]....
        /*0080*/ 	.word	0xffffffff


	//   ....[18]....
        /*0084*/ 	.word	0xffffffff


	//   ....[19]....
        /*0088*/ 	.word	0xffffffff


	//   ....[20]....
        /*008c*/ 	.word	0xffffffff


	//   ....[21]....
        /*0090*/ 	.word	0xffffffff


	//   ....[22]....
        /*0094*/ 	.word	0xffffffff


	//   ....[23]....
        /*0098*/ 	.word	0xffffffff


	//   ....[24]....
        /*009c*/ 	.word	0xffffffff


	//   ....[25]....
        /*00a0*/ 	.word	0xffffffff


	//   ....[26]....
        /*00a4*/ 	.word	0xffffffff


	//   ....[27]....
        /*00a8*/ 	.word	0xffffffff


	//   ....[28]....
        /*00ac*/ 	.word	0xffffffff


	//   ....[29]....
        /*00b0*/ 	.word	0xffffffff


	//   ....[30]....
        /*00b4*/ 	.word	0xffffffff


	//   ....[31]....
        /*00b8*/ 	.word	0xffffffff


	//   ....[32]....
        /*00bc*/ 	.word	0xffffffff


	//   ....[33]....
        /*00c0*/ 	.word	0xffffffff


	//   ....[34]....
        /*00c4*/ 	.word	0xffffffff


	//   ....[35]....
        /*00c8*/ 	.word	0xffffffff


	//   ....[36]....
        /*00cc*/ 	.word	0xffffffff


	//   ....[37]....
        /*00d0*/ 	.word	0xffffffff


	//   ....[38]....
        /*00d4*/ 	.word	0xffffffff


	//   ....[39]....
        /*00d8*/ 	.word	0xffffffff


	//   ....[40]....
        /*00dc*/ 	.word	0xffffffff


	//   ....[41]....
        /*00e0*/ 	.word	0xffffffff


	//   ....[42]....
        /*00e4*/ 	.word	0xffffffff


	//   ....[43]....
        /*00e8*/ 	.word	0xffffffff


	//   ....[44]....
        /*00ec*/ 	.word	0xffffffff


	//   ....[45]....
        /*00f0*/ 	.word	0xffffffff


	//   ....[46]....
        /*00f4*/ 	.word	0xffffffff


	//   ....[47]....
        /*00f8*/ 	.word	0xffffffff


	//   ....[48]....
        /*00fc*/ 	.word	0xffffffff


	//   ....[49]....
        /*0100*/ 	.word	0xffffffff


	//   ....[50]....
        /*0104*/ 	.word	0xffffffff


	//   ....[51]....
        /*0108*/ 	.word	0xffffffff


	//   ....[52]....
        /*010c*/ 	.word	0xffffffff


	//   ....[53]....
        /*0110*/ 	.word	0xffffffff


	//   ....[54]....
        /*0114*/ 	.word	0xffffffff


	//   ....[55]....
        /*0118*/ 	.word	0xffffffff


	//   ....[56]....
        /*011c*/ 	.word	0xffffffff


	//   ....[57]....
        /*0120*/ 	.word	0xffffffff


	//   ....[58]....
        /*0124*/ 	.word	0xffffffff


	//   ....[59]....
        /*0128*/ 	.word	0xffffffff


	//   ....[60]....
        /*012c*/ 	.word	0xffffffff


	//   ....[61]....
        /*0130*/ 	.word	0xffffffff


	//   ....[62]....
        /*0134*/ 	.word	0xffffffff


	//   ....[63]....
        /*0138*/ 	.word	0xffffffff


	//   ....[64]....
        /*013c*/ 	.word	0xffffffff


	//   ....[65]....
        /*0140*/ 	.word	0xffffffff


	//   ....[66]....
        /*0144*/ 	.word	0xffffffff


	//   ....[67]....
        /*0148*/ 	.word	0xffffffff


	//   ....[68]....
        /*014c*/ 	.word	0xffffffff


	//   ....[69]....
        /*0150*/ 	.word	0xffffffff


	//   ....[70]....
        /*0154*/ 	.word	0xffffffff


	//   ....[71]....
        /*0158*/ 	.word	0xffffffff


	//   ....[72]....
        /*015c*/ 	.word	0xffffffff


	//   ....[73]....
        /*0160*/ 	.word	0xffffffff


	//   ....[74]....
        /*0164*/ 	.word	0xffffffff


	//   ....[75]....
        /*0168*/ 	.word	0xffffffff


	//   ....[76]....
        /*016c*/ 	.word	0xffffffff


	//   ....[77]....
        /*0170*/ 	.word	0xffffffff


	//   ....[78]....
        /*0174*/ 	.word	0xffffffff


	//   ....[79]....
        /*0178*/ 	.word	0xffffffff


	//   ....[80]....
        /*017c*/ 	.word	0xffffffff


	//   ....[81]....
        /*0180*/ 	.word	0xffffffff


	//   ....[82]....
        /*0184*/ 	.word	0xffffffff


	//   ....[83]....
        /*0188*/ 	.word	0xffffffff


	//   ....[84]....
        /*018c*/ 	.word	0xffffffff


	//   ....[85]....
        /*0190*/ 	.word	0xffffffff


	//   ....[86]....
        /*0194*/ 	.word	0xffffffff


	//----- nvinfo : EIATTR_COOP_GROUP_INSTR_OFFSETS
	.align		4
.L_458:
        /*0198*/ 	.byte	0x04, 0x28
        /*019a*/ 	.short	(.L_460 - .L_459)


	//   ....[0]....
.L_459:
        /*019c*/ 	.word	0x00000050


	//   ....[1]....
        /*01a0*/ 	.word	0x000012e0


	//   ....[2]....
        /*01a4*/ 	.word	0x00001310


	//   ....[3]....
        /*01a8*/ 	.word	0x00001540


	//   ....[4]....
        /*01ac*/ 	.word	0x00001570


	//   ....[5]....
        /*01b0*/ 	.word	0x00001690


	//   ....[6]....
        /*01b4*/ 	.word	0x000016c0


	//   ....[7]....
        /*01b8*/ 	.word	0x000017d0


	//   ....[8]....
        /*01bc*/ 	.word	0x00001810


	//   ....[9]....
        /*01c0*/ 	.word	0x00001d70


	//   ....[10]....
        /*01c4*/ 	.word	0x00001d90


	//   ....[11]....
        /*01c8*/ 	.word	0x00001db0


	//   ....[12]....
        /*01cc*/ 	.word	0x00001dd0


	//   ....[13]....
        /*01d0*/ 	.word	0x00001e90


	//   ....[14]....
        /*01d4*/ 	.word	0x00001eb0


	//   ....[15]....
        /*01d8*/ 	.word	0x00001ed0


	//   ....[16]....
        /*01dc*/ 	.word	0x00001ef0


	//   ....[17]....
        /*01e0*/ 	.word	0x000023e0


	//   ....[18]....
        /*01e4*/ 	.word	0x00002410


	//   ....[19]....
        /*01e8*/ 	.word	0x00002430


	//   ....[20]....
        /*01ec*/ 	.word	0x00002440


	//   ....[21]....
        /*01f0*/ 	.word	0x00002a00


	//   ....[22]....
        /*01f4*/ 	.word	0x00002a30


	//   ....[23]....
        /*01f8*/ 	.word	0x00002a50


	//   ....[24]....
        /*01fc*/ 	.word	0x00002ab0


	//   ....[25]....
        /*0200*/ 	.word	0x00003880


	//   ....[26]....
        /*0204*/ 	.word	0x00003ba0


	//   ....[27]....
        /*0208*/ 	.word	0x00004770


	//   ....[28]....
        /*020c*/ 	.word	0x000048b0


	//   ....[29]....
        /*0210*/ 	.word	0x000048d0


	//   ....[30]....
        /*0214*/ 	.word	0x00004940


	//   ....[31]....
        /*0218*/ 	.word	0x00005b10


	//   ....[32]....
        /*021c*/ 	.word	0x00005b40


	//   ....[33]....
        /*0220*/ 	.word	0x00005b60


	//   ....[34]....
        /*0224*/ 	.word	0x00005b70


	//   ....[35]....
        /*0228*/ 	.word	0x00006280


	//   ....[36]....
        /*022c*/ 	.word	0x000062a0


	//   ....[37]....
        /*0230*/ 	.word	0x000062b0


	//   ....[38]....
        /*0234*/ 	.word	0x000062c0


	//   ....[39]....
        /*0238*/ 	.word	0x00007020


	//   ....[40]....
        /*023c*/ 	.word	0x000074a0


	//   ....[41]....
        /*0240*/ 	.word	0x00007dc0


	//   ....[42]....
        /*0244*/ 	.word	0x00007ef0


	//   ....[43]....
        /*0248*/ 	.word	0x00007f10


	//   ....[44]....
        /*024c*/ 	.word	0x00007fb0


	//   ....[45]....
        /*0250*/ 	.word	0x00009880


	//   ....[46]....
        /*0254*/ 	.word	0x000098b0


	//   ....[47]....
        /*0258*/ 	.word	0x000098c0


	//   ....[48]....
        /*025c*/ 	.word	0x000098d0


	//   ....[49]....
        /*0260*/ 	.word	0x0000a050


	//   ....[50]....
        /*0264*/ 	.word	0x0000a070


	//   ....[51]....
        /*0268*/ 	.word	0x0000a080


	//   ....[52]....
        /*026c*/ 	.word	0x0000a090


	//   ....[53]....
        /*0270*/ 	.word	0x0000b1f0


	//   ....[54]....
        /*0274*/ 	.word	0x0000b220


	//   ....[55]....
        /*0278*/ 	.word	0x0000b240


	//   ....[56]....
        /*027c*/ 	.word	0x0000b280


	//   ....[57]....
        /*0280*/ 	.word	0x0000cb50


	//   ....[58]....
        /*0284*/ 	.word	0x0000cb80


	//   ....[59]....
        /*0288*/ 	.word	0x0000cb90


	//   ....[60]....
        /*028c*/ 	.word	0x0000cba0


	//   ....[61]....
        /*0290*/ 	.word	0x0000d0a0


	//   ....[62]....
        /*0294*/ 	.word	0x0000d0d0


	//   ....[63]....
        /*0298*/ 	.word	0x0000d0f0


	//   ....[64]....
        /*029c*/ 	.word	0x0000d100


	//   ....[65]....
        /*02a0*/ 	.word	0x0000ded0


	//   ....[66]....
        /*02a4*/ 	.word	0x0000e280


	//   ....[67]....
        /*02a8*/ 	.word	0x0000ebc0


	//   ....[68]....
        /*02ac*/ 	.word	0x0000ecd0


	//   ....[69]....
        /*02b0*/ 	.word	0x0000ece0


	//   ....[70]....
        /*02b4*/ 	.word	0x0000ed50


	//   ....[71]....
        /*02b8*/ 	.word	0x00010630


	//   ....[72]....
        /*02bc*/ 	.word	0x00010660


	//   ....[73]....
        /*02c0*/ 	.word	0x00010680


	//   ....[74]....
        /*02c4*/ 	.word	0x00010690


	//   ....[75]....
        /*02c8*/ 	.word	0x00010860


	//   ....[76]....
        /*02cc*/ 	.word	0x00010890


	//   ....[77]....
        /*02d0*/ 	.word	0x000108d0


	//   ....[78]....
        /*02d4*/ 	.word	0x000108e0


	//   ....[79]....
        /*02d8*/ 	.word	0x000115f0


	//   ....[80]....
        /*02dc*/ 	.word	0x00011630


	//   ....[81]....
        /*02e0*/ 	.word	0x00011660


	//   ....[82]....
        /*02e4*/ 	.word	0x000116a0


	//   ....[83]....
        /*02e8*/ 	.word	0x00011710


	//   ....[84]....
        /*02ec*/ 	.word	0x00011770


	//   ....[85]....
        /*02f0*/ 	.word	0x00012080


	//   ....[86]....
        /*02f4*/ 	.word	0x00012090


	//----- nvinfo : EIATTR_EXIT_INSTR_OFFSETS
	.align		4
.L_460:
        /*02f8*/ 	.byte	0x04, 0x1c
        /*02fa*/ 	.short	(.L_462 - .L_461)


	//   ....[0]....
.L_461:
        /*02fc*/ 	.word	0x000001b0


	//   ....[1]....
        /*0300*/ 	.word	0x000120a0


	//   ....[2]....
        /*0304*/ 	.word	0x00012940


	//   ....[3]....
        /*0308*/ 	.word	0x00012990


	//   ....[4]....
        /*030c*/ 	.word	0x000129c0


	//   ....[5]....
        /*0310*/ 	.word	0x00012a20


	//   ....[6]....
        /*0314*/ 	.word	0x00012cb0


	//----- nvinfo : EIATTR_CTAIDZ_USED
	.align		4
.L_462:
        /*0318*/ 	.byte	0x01, 0x04
	.zero		2


	//----- nvinfo : EIATTR_MAX_THREADS
	.align		4
        /*031c*/ 	.byte	0x04, 0x05
        /*031e*/ 	.short	(.L_464 - .L_463)
.L_463:
        /*0320*/ 	.word	0x00000100
        /*0324*/ 	.word	0x00000001
        /*0328*/ 	.word	0x00000001


	//----- nvinfo : EIATTR_CRS_STACK_SIZE
	.align		4
.L_464:
        /*032c*/ 	.byte	0x04, 0x1e
        /*032e*/ 	.short	(.L_466 - .L_465)
.L_465:
        /*0330*/ 	.word	0x00000000
.L_466:


//--------------------- .nv.info._ZN7cutlass13device_kernelIN5flash19enable_sm80_to_sm89INS1_16FlashAttnFwdSm80INS1_25CollectiveMainloopFwdSm80ILi8ELi2ELb0EN4cute5tupleIJNS5_1CILi128EEENS7_ILi64EEENS7_ILi192EEEEEELi192ENS_6half_tEfNS_4arch4Sm80ELb0ELb1ELb1ELb1ELb1ELb0ELb1ELb1EEENS1_21CollectiveEpilogueFwdINS6_IJS8_SA_S9_EEENS6_IJNS7_ILi1EEESI_SI_EEESC_SE_Li256ELb1ELb1ELb1ELb0EEENS1_36VarlenDynamicPersistentTileSchedulerILi128ELi64ELi256ELi256ELb1ELb1ELb0ELb1ELb0ELb1EEEEEEEEEvNT_6ParamsE --------------------------
	.section	.nv.info._ZN7cutlass13device_kernelIN5flash19enable_sm80_to_sm89INS1_16FlashAttnFwdSm80INS1_25CollectiveMainloopFwdSm80ILi8ELi2ELb0EN4cute5tupleIJNS5_1CILi128EEENS7_ILi64EEENS7_ILi192EEEEEELi192ENS_6half_tEfNS_4arch4Sm80ELb0ELb1ELb1ELb1ELb1ELb0ELb1ELb1EEENS1_21CollectiveEpilogueFwdINS6_IJS8_SA_S9_EEENS6_IJNS7_ILi1EEESI_SI_EEESC_SE_Li256ELb1ELb1ELb1ELb0EEENS1_36VarlenDynamicPersistentTileSchedulerILi128ELi64ELi256ELi256ELb1ELb1ELb0ELb1ELb0ELb1EEEEEEEEEvNT_6ParamsE,"",@"SHT_CUDA_INFO"
	.sectionflags	@""
	.align	4


	//----- nvinfo : EIATTR_CUDA_API_VERSION
	.align		4
        /*0000*/ 	.byte	0x04, 0x37
        /*0002*/ 	.short	(.L_468 - .L_467)
.L_467:
        /*0004*/ 	.word	0x00000082


	//----- nvinfo : EIATTR_SW2861232_WAR
	.align		4
.L_468:
        /*0008*/ 	.byte	0x01, 0x35
	.zero		2


	//----- nvinfo : EIATTR_PARAM_CBANK
	.align		4
        /*000c*/ 	.byte	0x04, 0x0a
        /*000e*/ 	.short	(.L_470 - .L_469)
	.align		4
.L_469:
        /*0010*/ 	.word	index@(.nv.constant0._ZN7cutlass13device_kernelIN5flash19enable_sm80_to_sm89INS1_16FlashAttnFwdSm80INS1_25CollectiveMainloopFwdSm80ILi8ELi2ELb0EN4cute5tupleIJNS5_1CILi128EEENS7_ILi64EEENS7_ILi192EEEEEELi192ENS_6half_tEfNS_4arch4Sm80ELb0ELb1ELb1ELb1ELb1ELb0ELb1ELb1EEENS1_21CollectiveEpilogueFwdINS6_IJS8_SA_S9_EEENS6_IJNS7_ILi1EEESI_SI_EEESC_SE_Li256ELb1ELb1ELb1ELb0EEENS1_36VarlenDynamicPersistentTileSchedulerILi128ELi64ELi256ELi256ELb1ELb1ELb0ELb1ELb0ELb1EEEEEEEEEvNT_6ParamsE)
        /*0014*/ 	.short	0x0160
        /*0016*/ 	.short	0x0438


	//----- nvinfo : EIATTR_CBANK_PARAM_SIZE
	.align		4
.L_470:
        /*0018*/ 	.byte	0x03, 0x19
        /*001a*/ 	.short	0x0438


	//----- nvinfo : EIATTR_KPARAM_INFO
	.align		4
        /*001c*/ 	.byte	0x04, 0x17
        /*001e*/ 	.short	(.L_472 - .L_471)
.L_471:
        /*0020*/ 	.word	0x00000000
        /*0024*/ 	.short	0x0000
        /*0026*/ 	.short	0x0000
        /*0028*/ 	.byte	0x00, 0xf0, 0xe1, 0x10


	//----- nvinfo : EIATTR_MAXREG_COUNT
	.align		4
.L_472:
        /*002c*/ 	.byte	0x03, 0x1b
        /*002e*/ 	.short	0x00ff


	//----- nvinfo : EIATTR_NUM_BARRIERS
	.align		4
        /*0030*/ 	.byte	0x02, 0x4c
        /*0032*/ 	.byte	0x06
	.zero		1


	//----- nvinfo : EIATTR_ANNOTATIONS
	.align		4
        /*0034*/ 	.byte	0x04, 0x55
        /*0036*/ 	.short	(.L_474 - .L_473)


	//   ....[0]....
.L_473:
        /*0038*/ 	.word	0x00000001
        /*003c*/ 	.byte	0x70, 0x00, 0x00, 0x00, 0x01, 0x00, 0x00, 0x00, 0x40, 0x14, 0x00, 0x00, 0x01, 0x00, 0x00, 0x00
        /*004c*/ 	.byte	0xf0, 0x17, 0x00, 0x00, 0x01, 0x00, 0x00, 0x00, 0x20, 0x18, 0x00, 0x00, 0x01, 0x00, 0x00, 0x00
        /*005c*/ 	.byte	0xb0, 0x56, 0x00, 0x00, 0x01, 0x00, 0x00, 0x00, 0x00, 0x31, 0x01, 0x00, 0x01, 0x00, 0x00, 0x00
        /*006c*/ 	.byte	0x60, 0x38, 0x01, 0x00, 0x01, 0x00, 0x00, 0x00, 0x70, 0x64, 0x01, 0x00


	//----- nvinfo : EIATTR_MERCURY_ISA_VERSION
	.align		4
.L_474:
        /*0078*/ 	.byte	0x03, 0x5f
        /*007a*/ 	.short	0x0000


	//----- nvinfo : EIATTR_INT_WARP_WIDE_INSTR_OFFSETS
	.align		4
        /*007c*/ 	.byte	0x04, 0x31
        /*007e*/ 	.short	(.L_476 - .L_475)


	//   ....[0]....
.L_475:
        /*0080*/ 	.word	0x00012fe0


	//   ....[1]....
        /*0084*/ 	.word	0x00013060


	//----- nvinfo : EIATTR_COOP_GROUP_MASK_REGIDS
	.align		4
.L_476:
        /*0088*/ 	.byte	0x04, 0x29
        /*008a*/ 	.short	(.L_478 - .L_477)


	//   ....[0]....
.L_477:
        /*008c*/ 	.word	0xffffffff


	//   ....[1]....
        /*0090*/ 	.word	0xffffffff


	//   ....[2]....
        /*0094*/ 	.word	0xffffffff


	//   ....[3]....
        /*0098*/ 	.word	0xffffffff


	//   ....[4]....
        /*009c*/ 	.word	0xffffffff


	//   ....[5]....
        /*00a0*/ 	.word	0xffffffff


	//   ....[6]....
        /*00a4*/ 	.word	0xffffffff


	//   ....[7]....
        /*00a8*/ 	.word	0xffffffff


	//   ....[8]....
        /*00ac*/ 	.word	0xffffffff


	//   ....[9]....
        /*00b0*/ 	.word	0xffffffff


	//   ....[10]....
        /*00b4*/ 	.word	0xffffffff


	//   ....[11]....
        /*00b8*/ 	.word	0xffffffff


	//   ....[12]....
        /*00bc*/ 	.word	0xffffffff


	//   ....[13]....
        /*00c0*/ 	.word	0xffffffff


	//   ....[14]....
        /*00c4*/ 	.word	0xffffffff


	//   ....[15]....
        /*00c8*/ 	.word	0xffffffff


	//   ....[16]....
        /*00cc*/ 	.word	0xffffffff


	//   ....[17]....
        /*00d0*/ 	.word	0xffffffff


	//   ....[18]....
        /*00d4*/ 	.word	0xffffffff


	//   ....[19]....
        /*00d8*/ 	.word	0xffffffff


	//   ....[20]....
        /*00dc*/ 	.word	0xffffffff


	//   ....[21]....
        /*00e0*/ 	.word	0xffffffff


	//   ....[22]....
        /*00e4*/ 	.word	0xffffffff


	//   ....[23]....
        /*00e8*/ 	.word	0xffffffff


	//   ....[24]....
        /*00ec*/ 	.word	0xffffffff


	//   ....[25]....
        /*00f0*/ 	.word	0xffffffff


	//   ....[26]....
        /*00f4*/ 	.word	0xffffffff


	//   ....[27]....
        /*00f8*/ 	.word	0xffffffff


	//   ....[28]....
        /*00fc*/ 	.word	0xffffffff


	//   ....[29]....
        /*0100*/ 	.word	0xffffffff


	//   ....[30]....
        /*0104*/ 	.word	0xffffffff


	//   ....[31]....
        /*0108*/ 	.word	0xffffffff


	//   ....[32]....
        /*010c*/ 	.word	0xffffffff


	//   ....[33]....
        /*0110*/ 	.word	0xffffffff


	//   ....[34]....
        /*0114*/ 	.word	0xffffffff


	//   ....[35]....
        /*0118*/ 	.word	0xffffffff


	//   ....[36]....
        /*011c*/ 	.word	0xffffffff


	//   ....[37]....
        /*0120*/ 	.word	0xffffffff


	//   ....[38]....
        /*0124*/ 	.word	0xffffffff


	//   ....[39]....
        /*0128*/ 	.word	0xffffffff


	//   ....[40]....
        /*012c*/ 	.word	0xffffffff


	//   ....[41]....
        /*0130*/ 	.word	0xffffffff


	//   ....[42]....
        /*0134*/ 	.word	0xffffffff


	//   ....[43]....
        /*0138*/ 	.word	0xffffffff


	//   ....[44]....
        /*013c*/ 	.word	0xffffffff


	//   ....[45]....
        /*0140*/ 	.word	0xffffffff


	//   ....[46]....
        /*0144*/ 	.word	0xffffffff


	//   ....[47]....
        /*0148*/ 	.word	0xffffffff


	//   ....[48]....
        /*014c*/ 	.word	0xffffffff


	//   ....[49]....
        /*0150*/ 	.word	0xffffffff


	//   ....[50]....
        /*0154*/ 	.word	0xffffffff


	//   ....[51]....
        /*0158*/ 	.word	0xffffffff


	//   ....[52]....
        /*015c*/ 	.word	0xffffffff


	//   ....[53]....
        /*0160*/ 	.word	0xffffffff


	//   ....[54]....
        /*0164*/ 	.word	0xffffffff


	//   ....[55]....
        /*0168*/ 	.word	0xffffffff


	//   ....[56]....
        /*016c*/ 	.word	0xffffffff


	//   ....[57]....
        /*0170*/ 	.word	0xffffffff


	//   ....[58]....
        /*0174*/ 	.word	0xffffffff


	//   ....[59]....
        /*0178*/ 	.word	0xffffffff


	//   ....[60]....
        /*017c*/ 	.word	0xffffffff


	//   ....[61]....
        /*0180*/ 	.word	0xffffffff


	//   ....[62]....
        /*0184*/ 	.word	0xffffffff


	//   ....[63]....
        /*0188*/ 	.word	0xffffffff


	//   ....[64]....
        /*018c*/ 	.word	0xffffffff


	//   ....[65]....
        /*0190*/ 	.word	0xffffffff


	//   ....[66]....
        /*0194*/ 	.word	0xffffffff


	//   ....[67]....
        /*0198*/ 	.word	0xffffffff


	//   ....[68]....
        /*019c*/ 	.word	0xffffffff


	//   ....[69]....
        /*01a0*/ 	.word	0xffffffff


	//   ....[70]....
        /*01a4*/ 	.word	0xffffffff


	//   ....[71]....
        /*01a8*/ 	.word	0xffffffff


	//   ....[72]....
        /*01ac*/ 	.word	0xffffffff


	//   ....[73]....
        /*01b0*/ 	.word	0xffffffff


	//   ....[74]....
        /*01b4*/ 	.word	0xffffffff


	//   ....[75]....
        /*01b8*/ 	.word	0xffffffff


	//   ....[76]....
        /*01bc*/ 	.word	0xffffffff


	//   ....[77]....
        /*01c0*/ 	.word	0xffffffff


	//   ....[78]....
        /*01c4*/ 	.word	0xffffffff


	//   ....[79]....
        /*01c8*/ 	.word	0xffffffff


	//   ....[80]....
        /*01cc*/ 	.word	0xffffffff


	//   ....[81]....
        /*01d0*/ 	.word	0xffffffff


	//   ....[82]....
        /*01d4*/ 	.word	0xffffffff


	//   ....[83]....
        /*01d8*/ 	.word	0xffffffff


	//   ....[84]....
        /*01dc*/ 	.word	0xffffffff


	//   ....[85]....
        /*01e0*/ 	.word	0xffffffff


	//   ....[86]....
        /*01e4*/ 	.word	0xffffffff


	//   ....[87]....
        /*01e8*/ 	.word	0xffffffff


	//   ....[88]....
        /*01ec*/ 	.word	0xffffffff


	//   ....[89]....
        /*01f0*/ 	.word	0xffffffff


	//   ....[90]....
        /*01f4*/ 	.word	0xffffffff


	//   ....[91]....
        /*01f8*/ 	.word	0xffffffff


	//   ....[92]....
        /*01fc*/ 	.word	0xffffffff


	//   ....[93]....
        /*0200*/ 	.word	0xffffffff


	//   ....[94]....
        /*0204*/ 	.word	0xffffffff


	//   ....[95]....
        /*0208*/ 	.word	0xffffffff


	//   ....[96]....
        /*020c*/ 	.word	0xffffffff


	//   ....[97]....
        /*0210*/ 	.word	0xffffffff


	//   ....[98]....
        /*0214*/ 	.word	0xffffffff


	//   ....[99]....
        /*0218*/ 	.word	0xffffffff


	//   ....[100]....
        /*021c*/ 	.word	0xffffffff


	//   ....[101]....
        /*0220*/ 	.word	0xffffffff


	//   ....[102]....
        /*0224*/ 	.word	0xffffffff


	//   ....[103]....
        /*0228*/ 	.word	0xffffffff


	//   ....[104]....
        /*022c*/ 	.word	0xffffffff


	//   ....[105]....
        /*0230*/ 	.word	0xffffffff


	//   ....[106]....
        /*0234*/ 	.word	0xffffffff


	//   ....[107]....
        /*0238*/ 	.word	0xffffffff


	//   ....[108]....
        /*023c*/ 	.word	0xffffffff


	//   ....[109]....
        /*0240*/ 	.word	0xffffffff


	//   ....[110]....
        /*0244*/ 	.word	0xffffffff


	//   ....[111]....
        /*0248*/ 	.word	0xffffffff


	//   ....[112]....
        /*024c*/ 	.word	0xffffffff


	//   ....[113]....
        /*0250*/ 	.word	0xffffffff


	//   ....[114]....
        /*0254*/ 	.word	0xffffffff


	//   ....[115]....
        /*0258*/ 	.word	0xffffffff


	//   ....[116]....
        /*025c*/ 	.word	0xffffffff


	//   ....[117]....
        /*0260*/ 	.word	0xffffffff


	//   ....[118]....
        /*0264*/ 	.word	0xffffffff


	//   ....[119]....
        /*0268*/ 	.word	0xffffffff


	//   ....[120]....
        /*026c*/ 	.word	0xffffffff


	//   ....[121]....
        /*0270*/ 	.word	0xffffffff


	//   ....[122]....
        /*0274*/ 	.word	0xffffffff


	//   ....[123]....
        /*0278*/ 	.word	0xffffffff


	//   ....[124]....
        /*027c*/ 	.word	0xffffffff


	//   ....[125]....
        /*0280*/ 	.word	0xffffffff


	//   ....[126]....
        /*0284*/ 	.word	0xffffffff


	//   ....[127]....
        /*0288*/ 	.word	0xffffffff


	//   ....[128]....
        /*028c*/ 	.word	0xffffffff


	//   ....[129]....
        /*0290*/ 	.word	0xffffffff


	//   ....[130]....
        /*0294*/ 	.word	0xffffffff


	//   ....[131]....
        /*0298*/ 	.word	0xffffffff


	//   ....[132]....
        /*029c*/ 	.word	0xffffffff


	//   ....[133]....
        /*02a0*/ 	.word	0xffffffff


	//   ....[134]....
        /*02a4*/ 	.word	0xffffffff


	//   ....[135]....
        /*02a8*/ 	.word	0xffffffff


	//   ....[136]....
        /*02ac*/ 	.word	0xffffffff


	//   ....[137]....
        /*02b0*/ 	.word	0xffffffff


	//   ....[138]....
        /*02b4*/ 	.word	0xffffffff


	//   ....[139]....
        /*02b8*/ 	.word	0xffffffff


	//   ....[140]....
        /*02bc*/ 	.word	0xffffffff


	//   ....[141]....
        /*02c0*/ 	.word	0xffffffff


	//   ....[142]....
        /*02c4*/ 	.word	0xffffffff


	//   ....[143]....
        /*02c8*/ 	.word	0xffffffff


	//   ....[144]....
        /*02cc*/ 	.word	0xffffffff


	//   ....[145]....
        /*02d0*/ 	.word	0xffffffff


	//   ....[146]....
        /*02d4*/ 	.word	0xffffffff


	//   ....[147]....
        /*02d8*/ 	.word	0xffffffff


	//   ....[148]....
        /*02dc*/ 	.word	0xffffffff


	//   ....[149]....
        /*02e0*/ 	.word	0xffffffff


	//   ....[150]....
        /*02e4*/ 	.word	0xffffffff


	//   ....[151]....
        /*02e8*/ 	.word	0xffffffff


	//   ....[152]....
        /*02ec*/ 	.word	0xffffffff


	//   ....[153]....
        /*02f0*/ 	.word	0xffffffff


	//   ....[154]....
        /*02f4*/ 	.word	0xffffffff


	//   ....[155]....
        /*02f8*/ 	.word	0xffffffff


	//   ....[156]....
        /*02fc*/ 	.word	0xffffffff


	//   ....[157]....
        /*0300*/ 	.word	0xffffffff


	//   ....[158]....
        /*0304*/ 	.word	0xffffffff


	//   ....[159]....
        /*0308*/ 	.word	0xffffffff


	//   ....[160]....
        /*030c*/ 	.word	0xffffffff


	//   ....[161]....
        /*0310*/ 	.word	0xffffffff


	//   ....[162]....
        /*0314*/ 	.word	0xffffffff


	//   ....[163]....
        /*0318*/ 	.word	0xffffffff


	//   ....[164]....
        /*031c*/ 	.word	0xffffffff


	//   ....[165]....
        /*0320*/ 	.word	0xffffffff


	//   ....[166]....
        /*0324*/ 	.word	0xffffffff


	//   ....[167]....
        /*0328*/ 	.word	0xffffffff


	//   ....[168]....
        /*032c*/ 	.word	0xffffffff


	//   ....[169]....
        /*0330*/ 	.word	0xffffffff


	//   ....[170]....
        /*0334*/ 	.word	0xffffffff


	//   ....[171]....
        /*0338*/ 	.word	0xffffffff


	//   ....[172]....
        /*033c*/ 	.word	0xffffffff


	//   ....[173]....
        /*0340*/ 	.word	0xffffffff


	//   ....[174]....
        /*0344*/ 	.word	0xffffffff


	//   ....[175]....
        /*0348*/ 	.word	0xffffffff


	//   ....[176]....
        /*034c*/ 	.word	0xffffffff


	//   ....[177]....
        /*0350*/ 	.word	0xffffffff


	//   ....[178]....
        /*0354*/ 	.word	0xffffffff


	//   ....[179]....
        /*0358*/ 	.word	0xffffffff


	//   ....[180]....
        /*035c*/ 	.word	0xffffffff


	//   ....[181]....
        /*0360*/ 	.word	0xffffffff


	//   ....[182]....
        /*0364*/ 	.word	0xffffffff


	//   ....[183]....
        /*0368*/ 	.word	0xffffffff


	//   ....[184]....
        /*036c*/ 	.word	0xffffffff


	//   ....[185]....
        /*0370*/ 	.word	0xffffffff


	//   ....[186]....
        /*0374*/ 	.word	0xffffffff


	//   ....[187]....
        /*0378*/ 	.word	0xffffffff


	//   ....[188]....
        /*037c*/ 	.word	0xffffffff


	//   ....[189]....
        /*0380*/ 	.word	0xffffffff


	//   ....[190]....
        /*0384*/ 	.word	0xffffffff


	//   ....[191]....
        /*0388*/ 	.word	0xffffffff


	//   ....[192]....
        /*038c*/ 	.word	0xffffffff


	//   ....[193]....
        /*0390*/ 	.word	0xffffffff


	//   ....[194]....
        /*0394*/ 	.word	0xffffffff


	//   ....[195]....
        /*0398*/ 	.word	0xffffffff


	//   ....[196]....
        /*039c*/ 	.word	0xffffffff


	//   ....[197]....
        /*03a0*/ 	.word	0xffffffff


	//   ....[198]....
        /*03a4*/ 	.word	0xffffffff


	//   ....[199]....
        /*03a8*/ 	.word	0xffffffff


	//   ....[200]....
        /*03ac*/ 	.word	0xffffffff


	//   ....[201]....
        /*03b0*/ 	.word	0xffffffff


	//   ....[202]....
        /*03b4*/ 	.word	0xffffffff


	//   ....[203]....
        /*03b8*/ 	.word	0xffffffff


	//   ....[204]....
        /*03bc*/ 	.word	0xffffffff


	//   ....[205]....
        /*03c0*/ 	.word	0xffffffff


	//   ....[206]....
        /*03c4*/ 	.word	0xffffffff


	//   ....[207]....
        /*03c8*/ 	.word	0xffffffff


	//   ....[208]....
        /*03cc*/ 	.word	0xffffffff


	//   ....[209]....
        /*03d0*/ 	.word	0xffffffff


	//   ....[210]....
        /*03d4*/ 	.word	0xffffffff


	//   ....[211]....
        /*03d8*/ 	.word	0xffffffff


	//   ....[212]....
        /*03dc*/ 	.word	0xffffffff


	//   ....[213]....
        /*03e0*/ 	.word	0xffffffff


	//   ....[214]....
        /*03e4*/ 	.word	0xffffffff


	//   ....[215]....
        /*03e8*/ 	.word	0xffffffff


	//   ....[216]....
        /*03ec*/ 	.word	0xffffffff


	//   ....[217]....
        /*03f0*/ 	.word	0xffffffff


	//   ....[218]....
        /*03f4*/ 	.word	0xffffffff


	//   ....[219]....
        /*03f8*/ 	.word	0xffffffff


	//   ....[220]....
        /*03fc*/ 	.word	0xffffffff


	//   ....[221]....
        /*0400*/ 	.word	0xffffffff


	//   ....[222]....
        /*0404*/ 	.word	0xffffffff


	//   ....[223]....
        /*0408*/ 	.word	0xffffffff


	//   ....[224]....
        /*040c*/ 	.word	0xffffffff


	//   ....[225]....
        /*0410*/ 	.word	0xffffffff


	//   ....[226]....
        /*0414*/ 	.word	0xffffffff


	//   ....[227]....
        /*0418*/ 	.word	0xffffffff


	//   ....[228]....
        /*041c*/ 	.word	0xffffffff


	//   ....[229]....
        /*0420*/ 	.word	0xffffffff


	//   ....[230]....
        /*0424*/ 	.word	0xffffffff


	//   ....[231]....
        /*0428*/ 	.word	0xffffffff


	//   ....[232]....
        /*042c*/ 	.word	0xffffffff


	//   ....[233]....
        /*0430*/ 	.word	0xffffffff


	//----- nvinfo : EIATTR_COOP_GROUP_INSTR_OFFSETS
	.align		4
.L_478:
        /*0434*/ 	.byte	0x04, 0x28
        /*0436*/ 	.short	(.L_480 - .L_479)


	//   ....[0]....
.L_479:
        /*0438*/ 	.word	0x00000050


	//   ....[1]....
        /*043c*/ 	.word	0x000001e0


	//   ....[2]....
        /*0440*/ 	.word	0x00000210


	//   ....[3]....
        /*0444*/ 	.word	0x00000240


	//   ....[4]....
        /*0448*/ 	.word	0x00000270


	//   ....[5]....
        /*044c*/ 	.word	0x000002a0


	//   ....[6]....
        /*0450*/ 	.word	0x000002d0


	//   ....[7]....
        /*0454*/ 	.word	0x00000430


	//   ....[8]....
        /*0458*/ 	.word	0x00000470


	//   ....[9]....
        /*045c*/ 	.word	0x000004a0


	//   ....[10]....
        /*0460*/ 	.word	0x000004d0


	//   ....[11]....
        /*0464*/ 	.word	0x00000500


	//   ....[12]....
        /*0468*/ 	.word	0x00000530


	//   ....[13]....
        /*046c*/ 	.word	0x000005c0


	//   ....[14]....
        /*0470*/ 	.word	0x00000600


	//   ....[15]....
        /*0474*/ 	.word	0x00000620


	//   ....[16]....
        /*0478*/ 	.word	0x00000680


	//   ....[17]....
        /*047c*/ 	.word	0x000029d0


	//   ....[18]....
        /*0480*/ 	.word	0x000029f0


	//   ....[19]....
        /*0484*/ 	.word	0x00002b60


	//   ....[20]....
        /*0488*/ 	.word	0x00002b70


	//   ....[21]....
        /*048c*/ 	.word	0x00002cd0


	//   ....[22]....
        /*0490*/ 	.word	0x00002cf0


	//   ....[23]....
        /*0494*/ 	.word	0x00002e50


	//   ....[24]....
        /*0498*/ 	.word	0x00002e60


	//   ....[25]....
        /*049c*/ 	.word	0x00003330


	//   ....[26]....
        /*04a0*/ 	.word	0x00003350


	//   ....[27]....
        /*04a4*/ 	.word	0x00003360


	//   ....[28]....
        /*04a8*/ 	.word	0x00003370


	//   ....[29]....
        /*04ac*/ 	.word	0x00003510


	//   ....[30]....
        /*04b0*/ 	.word	0x00003520


	//   ....[31]....
        /*04b4*/ 	.word	0x00003570


	//   ....[32]....
        /*04b8*/ 	.word	0x00003580


	//   ....[33]....
        /*04bc*/ 	.word	0x00003990


	//   ....[34]....
        /*04c0*/ 	.word	0x000039b0


	//   ....[35]....
        /*04c4*/ 	.word	0x00003a80


	//   ....[36]....
        /*04c8*/ 	.word	0x00003ac0


	//   ....[37]....
        /*04cc*/ 	.word	0x00003f10


	//   ....[38]....
        /*04d0*/ 	.word	0x00003f30


	//   ....[39]....
        /*04d4*/ 	.word	0x00004000


	//   ....[40]....
        /*04d8*/ 	.word	0x00004040


	//   ....[41]....
        /*04dc*/ 	.word	0x00004f90


	//   ....[42]....
        /*04e0*/ 	.word	0x00005200


	//   ....[43]....
        /*04e4*/ 	.word	0x00005980


	//   ....[44]....
        /*04e8*/ 	.word	0x00005c30


	//   ....[45]....
        /*04ec*/ 	.word	0x00005c50


	//   ....[46]....
        /*04f0*/ 	.word	0x00005cb0


	//   ....[47]....
        /*04f4*/ 	.word	0x00006f80


	//   ....[48]....
        /*04f8*/ 	.word	0x00006fa0


	//   ....[49]....
        /*04fc*/ 	.word	0x00007000


	//   ....[50]....
        /*0500*/ 	.word	0x00007030


	//   ....[51]....
        /*0504*/ 	.word	0x000077e0


	//   ....[52]....
        /*0508*/ 	.word	0x00007800


	//   ....[53]....
        /*050c*/ 	.word	0x00007900


	//   ....[54]....
        /*0510*/ 	.word	0x00007940


	//   ....[55]....
        /*0514*/ 	.word	0x00008910


	//   ....[56]....
        /*0518*/ 	.word	0x00008e20


	//   ....[57]....
        /*051c*/ 	.word	0x00009120


	//   ....[58]....
        /*0520*/ 	.word	0x00009150


	//   ....[59]....
        /*0524*/ 	.word	0x00009a90


	//   ....[60]....
        /*0528*/ 	.word	0x00009ab0


	//   ....[61]....
        /*052c*/ 	.word	0x0000af90


	//   ....[62]....
        /*0530*/ 	.word	0x0000afb0


	//   ....[63]....
        /*0534*/ 	.word	0x0000b0c0


	//   ....[64]....
        /*0538*/ 	.word	0x0000b0f0


	//   ....[65]....
        /*053c*/ 	.word	0x0000b880


	//   ....[66]....
        /*0540*/ 	.word	0x0000b8a0


	//   ....[67]....
        /*0544*/ 	.word	0x0000b9a0


	//   ....[68]....
        /*0548*/ 	.word	0x0000b9e0


	//   ....[69]....
        /*054c*/ 	.word	0x0000cb50


	//   ....[70]....
        /*0550*/ 	.word	0x0000cb80


	//   ....[71]....
        /*0554*/ 	.word	0x0000ce50


	//   ....[72]....
        /*0558*/ 	.word	0x0000cfa0


	//   ....[73]....
        /*055c*/ 	.word	0x0000e580


	//   ....[74]....
        /*0560*/ 	.word	0x0000e5a0


	//   ....[75]....
        /*0564*/ 	.word	0x0000e6b0


	//   ....[76]....
        /*0568*/ 	.word	0x0000e6f0


	//   ....[77]....
        /*056c*/ 	.word	0x0000ec20


	//   ....[78]....
        /*0570*/ 	.word	0x0000ec40


	//   ....[79]....
        /*0574*/ 	.word	0x0000ed40


	//   ....[80]....
        /*0578*/ 	.word	0x0000ed80


	//   ....[81]....
        /*057c*/ 	.word	0x0000fd80


	//   ....[82]....
        /*0580*/ 	.word	0x00010290


	//   ....[83]....
        /*0584*/ 	.word	0x00010590


	//   ....[84]....
        /*0588*/ 	.word	0x000105c0


	//   ....[85]....
        /*058c*/ 	.word	0x00010ef0


	//   ....[86]....
        /*0590*/ 	.word	0x00010f10


	//   ....[87]....
        /*0594*/ 	.word	0x00012400


	//   ....[88]....
        /*0598*/ 	.word	0x00012420


	//   ....[89]....
        /*059c*/ 	.word	0x00012530


	//   ....[90]....
        /*05a0*/ 	.word	0x00012570


	//   ....[91]....
        /*05a4*/ 	.word	0x000127c0


	//   ....[92]....
        /*05a8*/ 	.word	0x000127f0


	//   ....[93]....
        /*05ac*/ 	.word	0x00012800


	//   ....[94]....
        /*05b0*/ 	.word	0x00012830


	//   ....[95]....
        /*05b4*/ 	.word	0x00013bd0


	//   ....[96]....
        /*05b8*/ 	.word	0x00013c00


	//   ....[97]....
        /*05bc*/ 	.word	0x00013c10


	//   ....[98]....
        /*05c0*/ 	.word	0x00013c20


	//   ....[99]....
        /*05c4*/ 	.word	0x00013f80


	//   ....[100]....
        /*05c8*/ 	.word	0x00013fa0


	//   ....[101]....
        /*05cc*/ 	.word	0x00014100


	//   ....[102]....
        /*05d0*/ 	.word	0x00014110


	//   ....[103]....
        /*05d4*/ 	.word	0x00014270


	//   ....[104]....
        /*05d8*/ 	.word	0x00014290


	//   ....[105]....
        /*05dc*/ 	.word	0x000143f0


	//   ....[106]....
        /*05e0*/ 	.word	0x00014400


	//   ....[107]....
        /*05e4*/ 	.word	0x00014740


	//   ....[108]....
        /*05e8*/ 	.word	0x00014760


	//   ....[109]....
        /*05ec*/ 	.word	0x00014f30


	//   ....[110]....
        /*05f0*/ 	.word	0x00014f40


	//   ....[111]....
        /*05f4*/ 	.word	0x00015ea0


	//   ....[112]....
        /*05f8*/ 	.word	0x00015ec0


	//   ....[113]....
        /*05fc*/ 	.word	0x00016030


	//   ....[114]....
        /*0600*/ 	.word	0x00016040


	//   ....[115]....
        /*0604*/ 	.word	0x000161a0


	//   ....[116]....
        /*0608*/ 	.word	0x000161c0


	//   ....[117]....
        /*060c*/ 	.word	0x00016320


	//   ....[118]....
        /*0610*/ 	.word	0x00016330


	//   ....[119]....
        /*0614*/ 	.word	0x00016530


	//   ....[120]....
        /*0618*/ 	.word	0x00016550


	//   ....[121]....
        /*061c*/ 	.word	0x00016670


	//   ....[122]....
        /*0620*/ 	.word	0x000166b0


	//   ....[123]....
        /*0624*/ 	.word	0x000166e0


	//   ....[124]....
        /*0628*/ 	.word	0x00016710


	//   ....[125]....
        /*062c*/ 	.word	0x00016740


	//   ....[126]....
        /*0630*/ 	.word	0x00016770


	//   ....[127]....
        /*0634*/ 	.word	0x000168c0


	//   ....[128]....
        /*0638*/ 	.word	0x00016900


	//   ....[129]....
        /*063c*/ 	.word	0x00016930


	//   ....[130]....
        /*0640*/ 	.word	0x00016960


	//   ....[131]....
        /*0644*/ 	.word	0x00016990


	//   ....[132]....
        /*0648*/ 	.word	0x000169c0


	//   ....[133]....
        /*064c*/ 	.word	0x00016a50


	//   ....[134]....
        /*0650*/ 	.word	0x00016a90


	//   ....[135]....
        /*0654*/ 	.word	0x00016aa0


	//   ....[136]....
        /*0658*/ 	.word	0x00016b00


	//   ....[137]....
        /*065c*/ 	.word	0x000174c0


	//   ....[138]....
        /*0660*/ 	.word	0x00017520


	//   ....[139]....
        /*0664*/ 	.word	0x00017570


	//   ....[140]....
        /*0668*/ 	.word	0x000175c0


	//   ....[141]....
        /*066c*/ 	.word	0x00017610


	//   ....[142]....
        /*0670*/ 	.word	0x00017680


	//   ....[143]....
        /*0674*/ 	.word	0x000176d0


	//   ....[144]....
        /*0678*/ 	.word	0x00017740


	//   ....[145]....
        /*067c*/ 	.word	0x000177b0


	//   ....[146]....
        /*0680*/ 	.word	0x00017820


	//   ....[147]....
        /*0684*/ 	.word	0x00017890


	//   ....[148]....
        /*0688*/ 	.word	0x00017900


	//   ....[149]....
        /*068c*/ 	.word	0x00017970


	//   ....[150]....
        /*0690*/ 	.word	0x000179d0


	//   ....[151]....
        /*0694*/ 	.word	0x00017a40


	//   ....[152]....
        /*0698*/ 	.word	0x00017ab0


	//   ....[153]....
        /*069c*/ 	.word	0x00017b20


	//   ....[154]....
        /*06a0*/ 	.word	0x00017b80


	//   ....[155]....
        /*06a4*/ 	.word	0x00017bf0


	//   ....[156]....
        /*06a8*/ 	.word	0x00017c60


	//   ....[157]....
        /*06ac*/ 	.word	0x00017dd0


	//   ....[158]....
        /*06b0*/ 	.word	0x00017e30


	//   ....[159]....
        /*06b4*/ 	.word	0x00017ea0


	//   ....[160]....
        /*06b8*/ 	.word	0x00017f10


	//   ....[161]....
        /*06bc*/ 	.word	0x00018080


	//   ....[162]....
        /*06c0*/ 	.word	0x000180e0


	//   ....[163]....
        /*06c4*/ 	.word	0x00018150


	//   ....[164]....
        /*06c8*/ 	.word	0x000181c0


	//   ....[165]....
        /*06cc*/ 	.word	0x00018330


	//   ....[166]....
        /*06d0*/ 	.word	0x00018390


	//   ....[167]....
        /*06d4*/ 	.word	0x00018400


	//   ....[168]....
        /*06d8*/ 	.word	0x00018470


	//   ....[169]....
        /*06dc*/ 	.word	0x000185f0


	//   ....[170]....
        /*06e0*/ 	.word	0x00018650


	//   ....[171]....
        /*06e4*/ 	.word	0x000186c0


	//   ....[172]....
        /*06e8*/ 	.word	0x00018730


	//   ....[173]....
        /*06ec*/ 	.word	0x000188b0


	//   ....[174]....
        /*06f0*/ 	.word	0x00018910


	//   ....[175]....
        /*06f4*/ 	.word	0x00018980


	//   ....[176]....
        /*06f8*/ 	.word	0x000189f0


	//   ....[177]....
        /*06fc*/ 	.word	0x00018b70


	//   ....[178]....
        /*0700*/ 	.word	0x00018bd0


	//   ....[179]....
        /*0704*/ 	.word	0x00018c20


	//   ....[180]....
        /*0708*/ 	.word	0x00018c90


	//   ....[181]....
        /*070c*/ 	.word	0x00018d00


	//   ....[182]....
        /*0710*/ 	.word	0x00018e80


	//   ....[183]....
        /*0714*/ 	.word	0x00018ee0


	//   ....[184]....
        /*0718*/ 	.word	0x00018f50


	//   ....[185]....
        /*071c*/ 	.word	0x00018fc0


	//   ....[186]....
        /*0720*/ 	.word	0x00019140


	//   ....[187]....
        /*0724*/ 	.word	0x000191a0


	//   ....[188]....
        /*0728*/ 	.word	0x00019210


	//   ....[189]....
        /*072c*/ 	.word	0x00019280


	//   ....[190]....
        /*0730*/ 	.word	0x00019400


	//   ....[191]....
        /*0734*/ 	.word	0x00019460


	//   ....[192]....
        /*0738*/ 	.word	0x000194c0


	//   ....[193]....
        /*073c*/ 	.word	0x00019520


	//   ....[194]....
        /*0740*/ 	.word	0x00019570


	//   ....[195]....
        /*0744*/ 	.word	0x000195b0


	//   ....[196]....
        /*0748*/ 	.word	0x00019620


	//   ....[197]....
        /*074c*/ 	.word	0x00019690


	//   ....[198]....
        /*0750*/ 	.word	0x00019700


	//   ....[199]....
        /*0754*/ 	.word	0x00019760


	//   ....[200]....
        /*0758*/ 	.word	0x000197d0


	//   ....[201]....
        /*075c*/ 	.word	0x00019840


	//   ....[202]....
        /*0760*/ 	.word	0x000198b0


	//   ....[203]....
        /*0764*/ 	.word	0x00019910


	//   ....[204]....
        /*0768*/ 	.word	0x00019980


	//   ....[205]....
        /*076c*/ 	.word	0x000199f0


	//   ....[206]....
        /*0770*/ 	.word	0x00019a60


	//   ....[207]....
        /*0774*/ 	.word	0x00019ac0


	//   ....[208]....
        /*0778*/ 	.word	0x00019b30


	//   ....[209]....
        /*077c*/ 	.word	0x00019ba0


	//   ....[210]....
        /*0780*/ 	.word	0x00019c10


	//   ....[211]....
        /*0784*/ 	.word	0x00019c70


	//   ....[212]....
        /*0788*/ 	.word	0x00019ce0


	//   ....[213]....
        /*078c*/ 	.word	0x00019d50


	//   ....[214]....
        /*0790*/ 	.word	0x00019dc0


	//   ....[215]....
        /*0794*/ 	.word	0x00019e20


	//   ....[216]....
        /*0798*/ 	.word	0x00019e90


	//   ....[217]....
        /*079c*/ 	.word	0x00019f00


	//   ....[218]....
        /*07a0*/ 	.word	0x00019f50


	//   ....[219]....
        /*07a4*/ 	.word	0x00019f90


	//   ....[220]....
        /*07a8*/ 	.word	0x00019fe0


	//   ....[221]....
        /*07ac*/ 	.word	0x0001a030


	//   ....[222]....
        /*07b0*/ 	.word	0x0001a080


	//   ....[223]....
        /*07b4*/ 	.word	0x0001a0f0


	//   ....[224]....
        /*07b8*/ 	.word	0x0001a140


	//   ....[225]....
        /*07bc*/ 	.word	0x0001a190


	//   ....[226]....
        /*07c0*/ 	.word	0x0001a1e0


	//   ....[227]....
        /*07c4*/ 	.word	0x0001a230


	//   ....[228]....
        /*07c8*/ 	.word	0x0001a280


	//   ....[229]....
        /*07cc*/ 	.word	0x0001a2f0


	//   ....[230]....
        /*07d0*/ 	.word	0x0001a340


	//   ....[231]....
        /*07d4*/ 	.word	0x0001a3b0


	//   ....[232]....
        /*07d8*/ 	.word	0x0001a410


	//   ....[233]....
        /*07dc*/ 	.word	0x0001a480


	//----- nvinfo : EIATTR_EXIT_INSTR_OFFSETS
	.align		4
.L_480:
        /*07e0*/ 	.byte	0x04, 0x1c
        /*07e2*/ 	.short	(.L_482 - .L_481)


	//   ....[0]....
.L_481:
        /*07e4*/ 	.word	0x00000fe0


	//   ....[1]....
        /*07e8*/ 	.word	0x00017480


	//----- nvinfo : EIATTR_MAX_THREADS
	.align		4
.L_482:
        /*07ec*/ 	.byte	0x04, 0x05
        /*07ee*/ 	.short	(.L_484 - .L_483)
.L_483:
        /*07f0*/ 	.word	0x00000100
        /*07f4*/ 	.word	0x00000001
        /*07f8*/ 	.word	0x00000001


	//----- nvinfo : EIATTR_CRS_STACK_SIZE
	.align		4
.L_484:
        /*07fc*/ 	.byte	0x04, 0x1e
        /*07fe*/ 	.short	(.L_486 - .L_485)
.L_485:
        /*0800*/ 	.word	0x00000000
.L_486:


//--------------------- .nv.info._ZN7cutlass13device_kernelIN5flash19enable_sm80_to_sm89INS1_16FlashAttnFwdSm80INS1_25CollectiveMainloopFwdSm80ILi8ELi2ELb0EN4cute5tupleIJNS5_1CILi128EEENS7_ILi64EEENS7_ILi192EEEEEELi192ENS_6half_tEfNS_4arch4Sm80ELb0ELb1ELb1ELb1ELb1ELb1ELb1ELb1EEENS1_21CollectiveEpilogueFwdINS6_IJS8_SA_S9_EEENS6_IJNS7_ILi1EEESI_SI_EEESC_SE_Li256ELb1ELb1ELb1ELb0EEENS1_36VarlenDynamicPersistentTileSchedulerILi128ELi64ELi256ELi256ELb1ELb1ELb0ELb1ELb0ELb1EEEEEEEEEvNT_6ParamsE --------------------------
	.section	.nv.info._ZN7cutlass13device_kernelIN5flash19enable_sm80_to_sm89INS1_16FlashAttnFwdSm80INS1_25CollectiveMainloopFwdSm80ILi8ELi2ELb0EN4cute5tupleIJNS5_1CILi128EEENS7_ILi64EEENS7_ILi192EEEEEELi192ENS_6half_tEfNS_4arch4Sm80ELb0ELb1ELb1ELb1ELb1ELb1ELb1ELb1EEENS1_21CollectiveEpilogueFwdINS6_IJS8_SA_S9_EEENS6_IJNS7_ILi1EEESI_SI_EEESC_SE_Li256ELb1ELb1ELb1ELb0EEENS1_36VarlenDynamicPersistentTileSchedulerILi128ELi64ELi256ELi256ELb1ELb1ELb0ELb1ELb0ELb1EEEEEEEEEvNT_6ParamsE,"",@"SHT_CUDA_INFO"
	.sectionflags	@""
	.align	4


	//----- nvinfo : EIATTR_CUDA_API_VERSION
	.align		4
        /*0000*/ 	.byte	0x04, 0x37
        /*0002*/ 	.short	(.L_488 - .L_487)
.L_487:
        /*0004*/ 	.word	0x00000082


	//----- nvinfo : EIATTR_SW2861232_WAR
	.align		4
.L_488:
        /*0008*/ 	.byte	0x01, 0x35
	.zero		2


	//----- nvinfo : EIATTR_PARAM_CBANK
	.align		4
        /*000c*/ 	.byte	0x04, 0x0a
        /*000e*/ 	.short	(.L_490 - .L_489)
	.align		4
.L_489:
        /*0010*/ 	.word	index@(.nv.constant0._ZN7cutlass13device_kernelIN5flash19enable_sm80_to_sm89INS1_16FlashAttnFwdSm80INS1_25CollectiveMainloopFwdSm80ILi8ELi2ELb0EN4cute5tupleIJNS5_1CILi128EEENS7_ILi64EEENS7_ILi192EEEEEELi192ENS_6half_tEfNS_4arch4Sm80ELb0ELb1ELb1ELb1ELb1ELb1ELb1ELb1EEENS1_21CollectiveEpilogueFwdINS6_IJS8_SA_S9_EEENS6_IJNS7_ILi1EEESI_SI_EEESC_SE_Li256ELb1ELb1ELb1ELb0EEENS1_36VarlenDynamicPersistentTileSchedulerILi128ELi64ELi256ELi256ELb1ELb1ELb0ELb1ELb0ELb1EEEEEEEEEvNT_6ParamsE)
        /*0014*/ 	.short	0x0160
        /*0016*/ 	.short	0x0438


	//----- nvinfo : EIATTR_CBANK_PARAM_SIZE
	.align		4
.L_490:
        /*0018*/ 	.byte	0x03, 0x19
        /*001a*/ 	.short	0x0438


	//----- nvinfo : EIATTR_KPARAM_INFO
	.align		4
        /*001c*/ 	.byte	0x04, 0x17
        /*001e*/ 	.short	(.L_492 - .L_491)
.L_491:
        /*0020*/ 	.word	0x00000000
        /*0024*/ 	.short	0x0000
        /*0026*/ 	.short	0x0000
        /*0028*/ 	.byte	0x00, 0xf0, 0xe1, 0x10


	//----- nvinfo : EIATTR_MAXREG_COUNT
	.align		4
.L_492:
        /*002c*/ 	.byte	0x03, 0x1b
        /*002e*/ 	.short	0x00ff


	//----- nvinfo : EIATTR_NUM_BARRIERS
	.align		4
        /*0030*/ 	.byte	0x02, 0x4c
        /*0032*/ 	.byte	0x06
	.zero		1


	//----- nvinfo : EIATTR_ANNOTATIONS
	.align		4
        /*0034*/ 	.byte	0x04, 0x55
        /*0036*/ 	.short	(.L_494 - .L_493)


	//   ....[0]....
.L_493:
        /* <DEDUP_REMOVED lines=17> */


	//----- nvinfo : EIATTR_MERCURY_ISA_VERSION
	.align		4
.L_494:
        /*0130*/ 	.byte	0x03, 0x5f
        /*0132*/ 	.short	0x0000


	//----- nvinfo : EIATTR_INT_WARP_WIDE_INSTR_OFFSETS
	.align		4
        /*0134*/ 	.byte	0x04, 0x31
        /*0136*/ 	.short	(.L_496 - .L_495)


	//   ....[0]....
.L_495:
        /*0138*/ 	.word	0x0001f970


	//   ....[1]....
        /*013c*/ 	.word	0x0001f9f0


	//----- nvinfo : EIATTR_COOP_GROUP_MASK_REGIDS
	.align		4
.L_496:
        /*0140*/ 	.byte	0x04, 0x29
        /*0142*/ 	.short	(.L_498 - .L_497)


	//   ....[0]....
.L_497:
        /*0144*/ 	.word	0xffffffff


	//   ....[1]....
        /*0148*/ 	.word	0xffffffff


	//   ....[2]....
        /*014c*/ 	.word	0xffffffff


	//   ....[3]....
        /*0150*/ 	.word	0xffffffff


	//   ....[4]....
        /*0154*/ 	.word	0xffffffff


	//   ....[5]....
        /*0158*/ 	.word	0xffffffff


	//   ....[6]....
        /*015c*/ 	.word	0xffffffff


	//   ....[7]....
        /*0160*/ 	.word	0xffffffff


	//   ....[8]....
        /*0164*/ 	.word	0xffffffff


	//   ....[9]....
        /*0168*/ 	.word	0xffffffff


	//   ....[10]....
        /*016c*/ 	.word	0xffffffff


	//   ....[11]....
        /*0170*/ 	.word	0xffffffff


	//   ....[12]....
        /*0174*/ 	.word	0xffffffff


	//   ....[13]....
        /*0178*/ 	.word	0xffffffff


	//   ....[14]....
        /*017c*/ 	.word	0xffffffff


	//   ....[15]....
        /*0180*/ 	.word	0xffffffff


	//   ....[16]....
        /*0184*/ 	.word	0xffffffff


	//   ....[17]....
        /*0188*/ 	.word	0xffffffff


	//   ....[18]....
        /*018c*/ 	.word	0xffffffff


	//   ....[19]....
        /*0190*/ 	.word	0xffffffff


	//   ....[20]....
        /*0194*/ 	.word	0xffffffff


	//   ....[21]....
        /*0198*/ 	.word	0xffffffff


	//   ....[22]....
        /*019c*/ 	.word	0xffffffff


	//   ....[23]....
        /*01a0*/ 	.word	0xffffffff


	//   ....[24]....
        /*01a4*/ 	.word	0xffffffff


	//   ....[25]....
        /*01a8*/ 	.word	0xffffffff


	//   ....[26]....
        /*01ac*/ 	.word	0xffffffff


	//   ....[27]....
        /*01b0*/ 	.word	0xffffffff


	//   ....[28]....
        /*01b4*/ 	.word	0xffffffff


	//   ....[29]....
        /*01b8*/ 	.word	0xffffffff


	//   ....[30]....
        /*01bc*/ 	.word	0xffffffff


	//   ....[31]....
        /*01c0*/ 	.word	0xffffffff


	//   ....[32]....
        /*01c4*/ 	.word	0xffffffff


	//   ....[33]....
        /*01c8*/ 	.word	0xffffffff


	//   ....[34]....
        /*01cc*/ 	.word	0xffffffff


	//   ....[35]....
        /*01d0*/ 	.word	0xffffffff


	//   ....[36]....
        /*01d4*/ 	.word	0xffffffff


	//   ....[37]....
        /*01d8*/ 	.word	0xffffffff


	//   ....[38]....
        /*01dc*/ 	.word	0xffffffff


	//   ....[39]....
        /*01e0*/ 	.word	0xffffffff


	//   ....[40]....
        /*01e4*/ 	.word	0xffffffff


	//   ....[41]....
        /*01e8*/ 	.word	0xffffffff


	//   ....[42]....
        /*01ec*/ 	.word	0xffffffff


	//   ....[43]....
        /*01f0*/ 	.word	0xffffffff


	//   ....[44]....
        /*01f4*/ 	.word	0xffffffff


	//   ....[45]....
        /*01f8*/ 	.word	0xffffffff


	//   ....[46]....
        /*01fc*/ 	.word	0xffffffff


	//   ....[47]....
        /*0200*/ 	.word	0xffffffff


	//   ....[48]....
        /*0204*/ 	.word	0xffffffff


	//   ....[49]....
        /*0208*/ 	.word	0xffffffff


	//   ....[50]....
        /*020c*/ 	.word	0xffffffff


	//   ....[51]....
        /*0210*/ 	.word	0xffffffff


	//   ....[52]....
        /*0214*/ 	.word	0xffffffff


	//   ....[53]....
        /*0218*/ 	.word	0xffffffff


	//   ....[54]....
        /*021c*/ 	.word	0xffffffff


	//   ....[55]....
        /*0220*/ 	.word	0xffffffff


	//   ....[56]....
        /*0224*/ 	.word	0xffffffff


	//   ....[57]....
        /*0228*/ 	.word	0xffffffff


	//   ....[58]....
        /*022c*/ 	.word	0xffffffff


	//   ....[59]....
        /*0230*/ 	.word	0xffffffff


	//   ....[60]....
        /*0234*/ 	.word	0xffffffff


	//   ....[61]....
        /*0238*/ 	.word	0xffffffff


	//   ....[62]....
        /*023c*/ 	.word	0xffffffff


	//   ....[63]....
        /*0240*/ 	.word	0xffffffff


	//   ....[64]....
        /*0244*/ 	.word	0xffffffff


	//   ....[65]....
        /*0248*/ 	.word	0xffffffff


	//   ....[66]....
        /*024c*/ 	.word	0xffffffff


	//   ....[67]....
        /*0250*/ 	.word	0xffffffff


	//   ....[68]....
        /*0254*/ 	.word	0xffffffff


	//   ....[69]....
        /*0258*/ 	.word	0xffffffff


	//   ....[70]....
        /*025c*/ 	.word	0xffffffff


	//   ....[71]....
        /*0260*/ 	.word	0xffffffff


	//   ....[72]....
        /*0264*/ 	.word	0xffffffff


	//   ....[73]....
        /*0268*/ 	.word	0xffffffff


	//   ....[74]....
        /*026c*/ 	.word	0xffffffff


	//   ....[75]....
        /*0270*/ 	.word	0xffffffff


	//   ....[76]....
        /*0274*/ 	.word	0xffffffff


	//   ....[77]....
        /*0278*/ 	.word	0xffffffff


	//   ....[78]....
        /*027c*/ 	.word	0xffffffff


	//   ....[79]....
        /*0280*/ 	.word	0xffffffff


	//   ....[80]....
        /*0284*/ 	.word	0xffffffff


	//   ....[81]....
        /*0288*/ 	.word	0xffffffff


	//   ....[82]....
        /*028c*/ 	.word	0xffffffff


	//   ....[83]....
        /*0290*/ 	.word	0xffffffff


	//   ....[84]....
        /*0294*/ 	.word	0xffffffff


	//   ....[85]....
        /*0298*/ 	.word	0xffffffff


	//   ....[86]....
        /*029c*/ 	.word	0xffffffff


	//   ....[87]....
        /*02a0*/ 	.word	0xffffffff


	//   ....[88]....
        /*02a4*/ 	.word	0xffffffff


	//   ....[89]....
        /*02a8*/ 	.word	0xffffffff


	//   ....[90]....
        /*02ac*/ 	.word	0xffffffff


	//   ....[91]....
        /*02b0*/ 	.word	0xffffffff


	//   ....[92]....
        /*02b4*/ 	.word	0xffffffff


	//   ....[93]....
        /*02b8*/ 	.word	0xffffffff


	//   ....[94]....
        /*02bc*/ 	.word	0xffffffff


	//   ....[95]....
        /*02c0*/ 	.word	0xffffffff


	//   ....[96]....
        /*02c4*/ 	.word	0xffffffff


	//   ....[97]....
        /*02c8*/ 	.word	0xffffffff


	//   ....[98]....
        /*02cc*/ 	.word	0xffffffff


	//   ....[99]....
        /*02d0*/ 	.word	0xffffffff


	//   ....[100]....
        /*02d4*/ 	.word	0xffffffff


	//   ....[101]....
        /*02d8*/ 	.word	0xffffffff


	//   ....[102]....
        /*02dc*/ 	.word	0xffffffff


	//   ....[103]....
        /*02e0*/ 	.word	0xffffffff


	//   ....[104]....
        /*02e4*/ 	.word	0xffffffff


	//   ....[105]....
        /*02e8*/ 	.word	0xffffffff


	//   ....[106]....
        /*02ec*/ 	.word	0xffffffff


	//   ....[107]....
        /*02f0*/ 	.word	0xffffffff


	//   ....[108]....
        /*02f4*/ 	.word	0xffffffff


	//   ....[109]....
        /*02f8*/ 	.word	0xffffffff


	//   ....[110]....
        /*02fc*/ 	.word	0xffffffff


	//   ....[111]....
        /*0300*/ 	.word	0xffffffff


	//   ....[112]....
        /*0304*/ 	.word	0xffffffff


	//   ....[113]....
        /*0308*/ 	.word	0xffffffff


	//   ....[114]....
        /*030c*/ 	.word	0xffffffff


	//   ....[115]....
        /*0310*/ 	.word	0xffffffff


	//   ....[116]....
        /*0314*/ 	.word	0xffffffff


	//   ....[117]....
        /*0318*/ 	.word	0xffffffff


	//   ....[118]....
        /*031c*/ 	.word	0xffffffff


	//   ....[119]....
        /*0320*/ 	.word	0xffffffff


	//   ....[120]....
        /*0324*/ 	.word	0xffffffff


	//   ....[121]....
        /*0328*/ 	.word	0xffffffff


	//   ....[122]....
        /*032c*/ 	.word	0xffffffff


	//   ....[123]....
        /*0330*/ 	.word	0xffffffff


	//   ....[124]....
        /*0334*/ 	.word	0xffffffff


	//   ....[125]....
        /*0338*/ 	.word	0xffffffff


	//   ....[126]....
        /*033c*/ 	.word	0xffffffff


	//   ....[127]....
        /*0340*/ 	.word	0xffffffff


	//   ....[128]....
        /*0344*/ 	.word	0xffffffff


	//   ....[129]....
        /*0348*/ 	.word	0xffffffff


	//   ....[130]....
        /*034c*/ 	.word	0xffffffff


	//   ....[131]....
        /*0350*/ 	.word	0xffffffff


	//   ....[132]....
        /*0354*/ 	.word	0xffffffff


	//   ....[133]....
        /*0358*/ 	.word	0xffffffff


	//   ....[134]....
        /*035c*/ 	.word	0xffffffff


	//   ....[135]....
        /*0360*/ 	.word	0xffffffff


	//   ....[136]....
        /*0364*/ 	.word	0xffffffff


	//   ....[137]....
        /*0368*/ 	.word	0xffffffff


	//   ....[138]....
        /*036c*/ 	.word	0xffffffff


	//   ....[139]....
        /*0370*/ 	.word	0xffffffff


	//   ....[140]....
        /*0374*/ 	.word	0xffffffff


	//   ....[141]....
        /*0378*/ 	.word	0xffffffff


	//   ....[142]....
        /*037c*/ 	.word	0xffffffff


	//   ....[143]....
        /*0380*/ 	.word	0xffffffff


	//   ....[144]....
        /*0384*/ 	.word	0xffffffff


	//   ....[145]....
        /*0388*/ 	.word	0xffffffff


	//   ....[146]....
        /*038c*/ 	.word	0xffffffff


	//   ....[147]....
        /*0390*/ 	.word	0xffffffff


	//   ....[148]....
        /*0394*/ 	.word	0xffffffff


	//   ....[149]....
        /*0398*/ 	.word	0xffffffff


	//   ....[150]....
        /*039c*/ 	.word	0xffffffff


	//   ....[151]....
        /*03a0*/ 	.word	0xffffffff


	//   ....[152]....
        /*03a4*/ 	.word	0xffffffff


	//   ....[153]....
        /*03a8*/ 	.word	0xffffffff


	//   ....[154]....
        /*03ac*/ 	.word	0xffffffff


	//   ....[155]....
        /*03b0*/ 	.word	0xffffffff


	//   ....[156]....
        /*03b4*/ 	.word	0xffffffff


	//   ....[157]....
        /*03b8*/ 	.word	0xffffffff


	//   ....[158]....
        /*03bc*/ 	.word	0xffffffff


	//   ....[159]....
        /*03c0*/ 	.word	0xffffffff


	//   ....[160]....
        /*03c4*/ 	.word	0xffffffff


	//   ....[161]....
        /*03c8*/ 	.word	0xffffffff


	//   ....[162]....
        /*03cc*/ 	.word	0xffffffff


	//   ....[163]....
        /*03d0*/ 	.word	0xffffffff


	//   ....[164]....
        /*03d4*/ 	.word	0xffffffff


	//   ....[165]....
        /*03d8*/ 	.word	0xffffffff


	//   ....[166]....
        /*03dc*/ 	.word	0xffffffff


	//   ....[167]....
        /*03e0*/ 	.word	0xffffffff


	//   ....[168]....
        /*03e4*/ 	.word	0xffffffff


	//   ....[169]....
        /*03e8*/ 	.word	0xffffffff


	//   ....[170]....
        /*03ec*/ 	.word	0xffffffff


	//   ....[171]....
        /*03f0*/ 	.word	0xffffffff


	//   ....[172]....
        /*03f4*/ 	.word	0xffffffff


	//   ....[173]....
        /*03f8*/ 	.word	0xffffffff


	//   ....[174]....
        /*03fc*/ 	.word	0xffffffff


	//   ....[175]....
        /*0400*/ 	.word	0xffffffff


	//   ....[176]....
        /*0404*/ 	.word	0xffffffff


	//   ....[177]....
        /*0408*/ 	.word	0xffffffff


	//   ....[178]....
        /*040c*/ 	.word	0xffffffff


	//   ....[179]....
        /*0410*/ 	.word	0xffffffff


	//   ....[180]....
        /*0414*/ 	.word	0xffffffff


	//   ....[181]....
        /*0418*/ 	.word	0xffffffff


	//   ....[182]....
        /*041c*/ 	.word	0xffffffff


	//   ....[183]....
        /*0420*/ 	.word	0xffffffff


	//   ....[184]....
        /*0424*/ 	.word	0xffffffff


	//   ....[185]....
        /*0428*/ 	.word	0xffffffff


	//   ....[186]....
        /*042c*/ 	.word	0xffffffff


	//   ....[187]....
        /*0430*/ 	.word	0xffffffff


	//   ....[188]....
        /*0434*/ 	.word	0xffffffff


	//   ....[189]....
        /*0438*/ 	.word	0xffffffff


	//   ....[190]....
        /*043c*/ 	.word	0xffffffff


	//   ....[191]....
        /*0440*/ 	.word	0xffffffff


	//   ....[192]....
        /*0444*/ 	.word	0xffffffff


	//   ....[193]....
        /*0448*/ 	.word	0xffffffff


	//   ....[194]....
        /*044c*/ 	.word	0xffffffff


	//   ....[195]....
        /*0450*/ 	.word	0xffffffff


	//   ....[196]....
        /*0454*/ 	.word	0xffffffff


	//   ....[197]....
        /*0458*/ 	.word	0xffffffff


	//   ....[198]....
        /*045c*/ 	.word	0xffffffff


	//   ....[199]....
        /*0460*/ 	.word	0xffffffff


	//   ....[200]....
        /*0464*/ 	.word	0xffffffff


	//   ....[201]....
        /*0468*/ 	.word	0xffffffff


	//   ....[202]....
        /*046c*/ 	.word	0xffffffff


	//   ....[203]....
        /*0470*/ 	.word	0xffffffff


	//   ....[204]....
        /*0474*/ 	.word	0xffffffff


	//   ....[205]....
        /*0478*/ 	.word	0xffffffff


	//   ....[206]....
        /*047c*/ 	.word	0xffffffff


	//   ....[207]....
        /*0480*/ 	.word	0xffffffff


	//   ....[208]....
        /*0484*/ 	.word	0xffffffff


	//   ....[209]....
        /*0488*/ 	.word	0xffffffff


	//   ....[210]....
        /*048c*/ 	.word	0xffffffff


	//   ....[211]....
        /*0490*/ 	.word	0xffffffff


	//   ....[212]....
        /*0494*/ 	.word	0xffffffff


	//   ....[213]....
        /*0498*/ 	.word	0xffffffff


	//   ....[214]....
        /*049c*/ 	.word	0xffffffff


	//   ....[215]....
        /*04a0*/ 	.word	0xffffffff


	//   ....[216]....
        /*04a4*/ 	.word	0xffffffff


	//   ....[217]....
        /*04a8*/ 	.word	0xffffffff


	//   ....[218]....
        /*04ac*/ 	.word	0xffffffff


	//   ....[219]....
        /*04b0*/ 	.word	0xffffffff


	//   ....[220]....
        /*04b4*/ 	.word	0xffffffff


	//   ....[221]....
        /*04b8*/ 	.word	0xffffffff


	//   ....[222]....
        /*04bc*/ 	.word	0xffffffff


	//   ....[223]....
        /*04c0*/ 	.word	0xffffffff


	//   ....[224]....
        /*04c4*/ 	.word	0xffffffff


	//   ....[225]....
        /*04c8*/ 	.word	0xffffffff


	//   ....[226]....
        /*04cc*/ 	.word	0xffffffff


	//   ....[227]....
        /*04d0*/ 	.word	0xffffffff


	//   ....[228]....
        /*04d4*/ 	.word	0xffffffff


	//   ....[229]....
        /*04d8*/ 	.word	0xffffffff


	//   ....[230]....
        /*04dc*/ 	.word	0xffffffff


	//   ....[231]....
        /*04e0*/ 	.word	0xffffffff


	//   ....[232]....
        /*04e4*/ 	.word	0xffffffff


	//   ....[233]....
        /*04e8*/ 	.word	0xffffffff


	//   ....[234]....
        /*04ec*/ 	.word	0xffffffff


	//   ....[235]....
        /*04f0*/ 	.word	0xffffffff


	//   ....[236]....
        /*04f4*/ 	.word	0xffffffff


	//   ....[237]....
        /*04f8*/ 	.word	0xffffffff


	//   ....[238]....
        /*04fc*/ 	.word	0xffffffff


	//   ....[239]....
        /*0500*/ 	.word	0xffffffff


	//   ....[240]....
        /*0504*/ 	.word	0xffffffff


	//   ....[241]....
        /*0508*/ 	.word	0xffffffff


	//   ....[242]....
        /*050c*/ 	.word	0xffffffff


	//   ....[243]....
        /*0510*/ 	.word	0xffffffff


	//   ....[244]....
        /*0514*/ 	.word	0xffffffff


	//   ....[245]....
        /*0518*/ 	.word	0xffffffff


	//   ....[246]....
        /*051c*/ 	.word	0xffffffff


	//   ....[247]....
        /*0520*/ 	.word	0xffffffff


	//   ....[248]....
        /*0524*/ 	.word	0xffffffff


	//   ....[249]....
        /*0528*/ 	.word	0xffffffff


	//   ....[250]....
        /*052c*/ 	.word	0xffffffff


	//   ....[251]....
        /*0530*/ 	.word	0xffffffff


	//   ....[252]....
        /*0534*/ 	.word	0xffffffff


	//   ....[253]....
        /*0538*/ 	.word	0xffffffff


	//   ....[254]....
        /*053c*/ 	.word	0xffffffff


	//   ....[255]....
        /*0540*/ 	.word	0xffffffff


	//   ....[0]....
        /*0544*/ 	.word	0xffffffff


	//   ....[1]....
        /*0548*/ 	.word	0xffffffff


	//   ....[2]....
        /*054c*/ 	.word	0xffffffff


	//   ....[3]....
        /*0550*/ 	.word	0xffffffff


	//   ....[4]....
        /*0554*/ 	.word	0xffffffff


	//   ....[5]....
        /*0558*/ 	.word	0xffffffff


	//   ....[6]....
        /*055c*/ 	.word	0xffffffff


	//   ....[7]....
        /*0560*/ 	.word	0xffffffff


	//   ....[8]....
        /*0564*/ 	.word	0xffffffff


	//   ....[9]....
        /*0568*/ 	.word	0xffffffff


	//   ....[10]....
        /*056c*/ 	.word	0xffffffff


	//   ....[11]....
        /*0570*/ 	.word	0xffffffff


	//   ....[12]....
        /*0574*/ 	.word	0xffffffff


	//   ....[13]....
        /*0578*/ 	.word	0xffffffff


	//   ....[14]....
        /*057c*/ 	.word	0xffffffff


	//   ....[15]....
        /*0580*/ 	.word	0xffffffff


	//   ....[16]....
        /*0584*/ 	.word	0xffffffff


	//   ....[17]....
        /*0588*/ 	.word	0xffffffff


	//----- nvinfo : EIATTR_COOP_GROUP_INSTR_OFFSETS
	.align		4
.L_498:
        /*058c*/ 	.byte	0x04, 0x28
        /*058e*/ 	.short	(.L_500 - .L_499)


	//   ....[0]....
.L_499:
        /*0590*/ 	.word	0x00000050


	//   ....[1]....
        /*0594*/ 	.word	0x000001e0


	//   ....[2]....
        /*0598*/ 	.word	0x00000210


	//   ....[3]....
        /*059c*/ 	.word	0x00000240


	//   ....[4]....
        /*05a0*/ 	.word	0x00000270


	//   ....[5]....
        /*05a4*/ 	.word	0x000002a0


	//   ....[6]....
        /*05a8*/ 	.word	0x000002d0


	//   ....[7]....
        /*05ac*/ 	.word	0x00000430


	//   ....[8]....
        /*05b0*/ 	.word	0x00000470


	//   ....[9]....
        /*05b4*/ 	.word	0x000004a0


	//   ....[10]....
        /*05b8*/ 	.word	0x000004d0


	//   ....[11]....
        /*05bc*/ 	.word	0x00000500


	//   ....[12]....
        /*05c0*/ 	.word	0x00000530


	//   ....[13]....
        /*05c4*/ 	.word	0x000005c0


	//   ....[14]....
        /*05c8*/ 	.word	0x00000600


	//   ....[15]....
        /*05cc*/ 	.word	0x00000620


	//   ....[16]....
        /*05d0*/ 	.word	0x00000680


	//   ....[17]....
        /*05d4*/ 	.word	0x00003ee0


	//   ....[18]....
        /*05d8*/ 	.word	0x00003ef0


	//   ....[19]....
        /*05dc*/ 	.word	0x00005a60


	//   ....[20]....
        /*05e0*/ 	.word	0x00005a70


	//   ....[21]....
        /*05e4*/ 	.word	0x00007560


	//   ....[22]....
        /*05e8*/ 	.word	0x00007570


	//   ....[23]....
        /*05ec*/ 	.word	0x00007a60


	//   ....[24]....
        /*05f0*/ 	.word	0x00007a70


	//   ....[25]....
        /*05f4*/ 	.word	0x00008b40


	//   ....[26]....
        /*05f8*/ 	.word	0x00008b60


	//   ....[27]....
        /*05fc*/ 	.word	0x00008c90


	//   ....[28]....
        /*0600*/ 	.word	0x00008ca0


	//   ....[29]....
        /*0604*/ 	.word	0x00008dd0


	//   ....[30]....
        /*0608*/ 	.word	0x00008df0


	//   ....[31]....
        /*060c*/ 	.word	0x00008f20


	//   ....[32]....
        /*0610*/ 	.word	0x00008f30


	//   ....[33]....
        /*0614*/ 	.word	0x00009410


	//   ....[34]....
        /*0618*/ 	.word	0x00009420


	//   ....[35]....
        /*061c*/ 	.word	0x00009430


	//   ....[36]....
        /*0620*/ 	.word	0x00009440


	//   ....[37]....
        /*0624*/ 	.word	0x000095b0


	//   ....[38]....
        /*0628*/ 	.word	0x000095d0


	//   ....[39]....
        /*062c*/ 	.word	0x00009620


	//   ....[40]....
        /*0630*/ 	.word	0x000097d0


	//   ....[41]....
        /*0634*/ 	.word	0x00009a30


	//   ....[42]....
        /*0638*/ 	.word	0x00009a50


	//   ....[43]....
        /*063c*/ 	.word	0x00009b20


	//   ....[44]....
        /*0640*/ 	.word	0x00009b60


	//   ....[45]....
        /*0644*/ 	.word	0x00009f80


	//   ....[46]....
        /*0648*/ 	.word	0x00009fa0


	//   ....[47]....
        /*064c*/ 	.word	0x00009fb0


	//   ....[48]....
        /*0650*/ 	.word	0x00009fc0


	//   ....[49]....
        /*0654*/ 	.word	0x0000a7d0


	//   ....[50]....
        /*0658*/ 	.word	0x0000a7e0


	//   ....[51]....
        /*065c*/ 	.word	0x0000a7f0


	//   ....[52]....
        /*0660*/ 	.word	0x0000a800


	//   ....[53]....
        /*0664*/ 	.word	0x0000d4c0


	//   ....[54]....
        /*0668*/ 	.word	0x0000d4e0


	//   ....[55]....
        /*066c*/ 	.word	0x0000d500


	//   ....[56]....
        /*0670*/ 	.word	0x0000d510


	//   ....[57]....
        /*0674*/ 	.word	0x0000daf0


	//   ....[58]....
        /*0678*/ 	.word	0x0000db00


	//   ....[59]....
        /*067c*/ 	.word	0x0000db10


	//   ....[60]....
        /*0680*/ 	.word	0x0000db20


	//   ....[61]....
        /*0684*/ 	.word	0x00010a40


	//   ....[62]....
        /*0688*/ 	.word	0x00010a60


	//   ....[63]....
        /*068c*/ 	.word	0x00010b30


	//   ....[64]....
        /*0690*/ 	.word	0x00010b70


	//   ....[65]....
        /*0694*/ 	.word	0x00011af0


	//   ....[66]....
        /*0698*/ 	.word	0x00011d50


	//   ....[67]....
        /*069c*/ 	.word	0x000124e0


	//   ....[68]....
        /*06a0*/ 	.word	0x00012790


	//   ....[69]....
        /*06a4*/ 	.word	0x000127a0


	//   ....[70]....
        /*06a8*/ 	.word	0x000127f0


	//   ....[71]....
        /*06ac*/ 	.word	0x00013a90


	//   ....[72]....
        /*06b0*/ 	.word	0x00013ab0


	//   ....[73]....
        /*06b4*/ 	.word	0x00013b90


	//   ....[74]....
        /*06b8*/ 	.word	0x00013bc0


	//   ....[75]....
        /*06bc*/ 	.word	0x000142e0


	//   ....[76]....
        /*06c0*/ 	.word	0x00014300


	//   ....[77]....
        /*06c4*/ 	.word	0x00014400


	//   ....[78]....
        /*06c8*/ 	.word	0x00014440


	//   ....[79]....
        /*06cc*/ 	.word	0x00015400


	//   ....[80]....
        /*06d0*/ 	.word	0x00015910


	//   ....[81]....
        /*06d4*/ 	.word	0x00015c10


	//   ....[82]....
        /*06d8*/ 	.word	0x00015c40


	//   ....[83]....
        /*06dc*/ 	.word	0x00016580


	//   ....[84]....
        /*06e0*/ 	.word	0x000165a0


	//   ....[85]....
        /*06e4*/ 	.word	0x00017a50


	//   ....[86]....
        /*06e8*/ 	.word	0x00017a70


	//   ....[87]....
        /*06ec*/ 	.word	0x00017b70


	//   ....[88]....
        /*06f0*/ 	.word	0x00017bb0


	//   ....[89]....
        /*06f4*/ 	.word	0x000182f0


	//   ....[90]....
        /*06f8*/ 	.word	0x00018310


	//   ....[91]....
        /*06fc*/ 	.word	0x00018410


	//   ....[92]....
        /*0700*/ 	.word	0x00018450


	//   ....[93]....
        /*0704*/ 	.word	0x000195c0


	//   ....[94]....
        /*0708*/ 	.word	0x000195f0


	//   ....[95]....
        /*070c*/ 	.word	0x000198c0


	//   ....[96]....
        /*0710*/ 	.word	0x00019a00


	//   ....[97]....
        /*0714*/ 	.word	0x0001afb0


	//   ....[98]....
        /*0718*/ 	.word	0x0001afd0


	//   ....[99]....
        /*071c*/ 	.word	0x0001b0e0


	//   ....[100]....
        /*0720*/ 	.word	0x0001b110


	//   ....[101]....
        /*0724*/ 	.word	0x0001b600


	//   ....[102]....
        /*0728*/ 	.word	0x0001b620


	//   ....[103]....
        /*072c*/ 	.word	0x0001b720


	//   ....[104]....
        /*0730*/ 	.word	0x0001b760


	//   ....[105]....
        /*0734*/ 	.word	0x0001c760


	//   ....[106]....
        /*0738*/ 	.word	0x0001cc70


	//   ....[107]....
        /*073c*/ 	.word	0x0001cf70


	//   ....[108]....
        /*0740*/ 	.word	0x0001cfa0


	//   ....[109]....
        /*0744*/ 	.word	0x0001d8d0


	//   ....[110]....
        /*0748*/ 	.word	0x0001d8f0


	//   ....[111]....
        /*074c*/ 	.word	0x0001edb0


	//   ....[112]....
        /*0750*/ 	.word	0x0001edd0


	//   ....[113]....
        /*0754*/ 	.word	0x0001eee0


	//   ....[114]....
        /*0758*/ 	.word	0x0001ef10


	//   ....[115]....
        /*075c*/ 	.word	0x0001f150


	//   ....[116]....
        /*0760*/ 	.word	0x0001f180


	//   ....[117]....
        /*0764*/ 	.word	0x0001f190


	//   ....[118]....
        /*0768*/ 	.word	0x0001f1c0


	//   ....[119]....
        /*076c*/ 	.word	0x000206d0


	//   ....[120]....
        /*0770*/ 	.word	0x00020700


	//   ....[121]....
        /*0774*/ 	.word	0x00020710


	//   ....[122]....
        /*0778*/ 	.word	0x00020720


	//   ....[123]....
        /*077c*/ 	.word	0x00020aa0


	//   ....[124]....
        /*0780*/ 	.word	0x00020ac0


	//   ....[125]....
        /*0784*/ 	.word	0x00020be0


	//   ....[126]....
        /*0788*/ 	.word	0x00020bf0


	//   ....[127]....
        /*078c*/ 	.word	0x00020d20


	//   ....[128]....
        /*0790*/ 	.word	0x00020d40


	//   ....[129]....
        /*0794*/ 	.word	0x00020e70


	//   ....[130]....
        /*0798*/ 	.word	0x00020e80


	//   ....[131]....
        /*079c*/ 	.word	0x000211a0


	//   ....[132]....
        /*07a0*/ 	.word	0x000211c0


	//   ....[133]....
        /*07a4*/ 	.word	0x00021bb0


	//   ....[134]....
        /*07a8*/ 	.word	0x00021bc0


	//   ....[135]....
        /*07ac*/ 	.word	0x00022d50


	//   ....[136]....
        /*07b0*/ 	.word	0x00022d70


	//   ....[137]....
        /*07b4*/ 	.word	0x00022ea0


	//   ....[138]....
        /*07b8*/ 	.word	0x00022eb0


	//   ....[139]....
        /*07bc*/ 	.word	0x00022fe0


	//   ....[140]....
        /*07c0*/ 	.word	0x00023000


	//   ....[141]....
        /*07c4*/ 	.word	0x00023130


	//   ....[142]....
        /*07c8*/ 	.word	0x00023140


	//   ....[143]....
        /*07cc*/ 	.word	0x00023300


	//   ....[144]....
        /*07d0*/ 	.word	0x00023320


	//   ....[145]....
        /*07d4*/ 	.word	0x00023440


	//   ....[146]....
        /*07d8*/ 	.word	0x00023480


	//   ....[147]....
        /*07dc*/ 	.word	0x000234b0


	//   ....[148]....
        /*07e0*/ 	.word	0x000234e0


	//   ....[149]....
        /*07e4*/ 	.word	0x00023510


	//   ....[150]....
        /*07e8*/ 	.word	0x00023540


	//   ....[151]....
        /*07ec*/ 	.word	0x000236a0


	//   ....[152]....
        /*07f0*/ 	.word	0x000236e0


	//   ....[153]....
        /*07f4*/ 	.word	0x00023710


	//   ....[154]....
        /*07f8*/ 	.word	0x00023740


	//   ....[155]....
        /*07fc*/ 	.word	0x00023770


	//   ....[156]....
        /*0800*/ 	.word	0x000237a0


	//   ....[157]....
        /*0804*/ 	.word	0x00023830


	//   ....[158]....
        /*0808*/ 	.word	0x00023870


	//   ....[159]....
        /*080c*/ 	.word	0x00023880


	//   ....[160]....
        /*0810*/ 	.word	0x000238e0


	//   ....[161]....
        /*0814*/ 	.word	0x00024290


	//   ....[162]....
        /*0818*/ 	.word	0x000242f0


	//   ....[163]....
        /*081c*/ 	.word	0x00024340


	//   ....[164]....
        /*0820*/ 	.word	0x00024390


	//   ....[165]....
        /*0824*/ 	.word	0x000243e0


	//   ....[166]....
        /*0828*/ 	.word	0x00024450


	//   ....[167]....
        /*082c*/ 	.word	0x000244a0


	//   ....[168]....
        /*0830*/ 	.word	0x00024510


	//   ....[169]....
        /*0834*/ 	.word	0x00024580


	//   ....[170]....
        /*0838*/ 	.word	0x000245f0


	//   ....[171]....
        /*083c*/ 	.word	0x00024660


	//   ....[172]....
        /*0840*/ 	.word	0x000246d0


	//   ....[173]....
        /*0844*/ 	.word	0x00024740


	//   ....[174]....
        /*0848*/ 	.word	0x000247a0


	//   ....[175]....
        /*084c*/ 	.word	0x00024810


	//   ....[176]....
        /*0850*/ 	.word	0x00024880


	//   ....[177]....
        /*0854*/ 	.word	0x000248f0


	//   ....[178]....
        /*0858*/ 	.word	0x00024950


	//   ....[179]....
        /*085c*/ 	.word	0x000249c0


	//   ....[180]....
        /*0860*/ 	.word	0x00024a30


	//   ....[181]....
        /*0864*/ 	.word	0x00024ba0


	//   ....[182]....
        /*0868*/ 	.word	0x00024c00


	//   ....[183]....
        /*086c*/ 	.word	0x00024c70


	//   ....[184]....
        /*0870*/ 	.word	0x00024ce0


	//   ....[185]....
        /*0874*/ 	.word	0x00024d40


	//   ....[186]....
        /*0878*/ 	.word	0x00024da0


	//   ....[187]....
        /*087c*/ 	.word	0x00024e10


	//   ....[188]....
        /*0880*/ 	.word	0x00024e70


	//   ....[189]....
        /*0884*/ 	.word	0x00024ed0


	//   ....[190]....
        /*0888*/ 	.word	0x00024f30


	//   ....[191]....
        /*088c*/ 	.word	0x00024fa0


	//   ....[192]....
        /*0890*/ 	.word	0x00025010


	//   ....[193]....
        /*0894*/ 	.word	0x00025080


	//   ....[194]....
        /*0898*/ 	.word	0x000250e0


	//   ....[195]....
        /*089c*/ 	.word	0x00025150


	//   ....[196]....
        /*08a0*/ 	.word	0x000251b0


	//   ....[197]....
        /*08a4*/ 	.word	0x00025220


	//   ....[198]....
        /*08a8*/ 	.word	0x00025280


	//   ....[199]....
        /*08ac*/ 	.word	0x000252f0


	//   ....[200]....
        /*08b0*/ 	.word	0x00025360


	//   ....[201]....
        /*08b4*/ 	.word	0x000254d0


	//   ....[202]....
        /*08b8*/ 	.word	0x00025530


	//   ....[203]....
        /*08bc*/ 	.word	0x000255a0


	//   ....[204]....
        /*08c0*/ 	.word	0x00025610


	//   ....[205]....
        /*08c4*/ 	.word	0x00025780


	//   ....[206]....
        /*08c8*/ 	.word	0x000257e0


	//   ....[207]....
        /*08cc*/ 	.word	0x00025850


	//   ....[208]....
        /*08d0*/ 	.word	0x000258c0


	//   ....[209]....
        /*08d4*/ 	.word	0x00025a40


	//   ....[210]....
        /*08d8*/ 	.word	0x00025aa0


	//   ....[211]....
        /*08dc*/ 	.word	0x00025b10


	//   ....[212]....
        /*08e0*/ 	.word	0x00025b80


	//   ....[213]....
        /*08e4*/ 	.word	0x00025d00


	//   ....[214]....
        /*08e8*/ 	.word	0x00025d60


	//   ....[215]....
        /*08ec*/ 	.word	0x00025dd0


	//   ....[216]....
        /*08f0*/ 	.word	0x00025e40


	//   ....[217]....
        /*08f4*/ 	.word	0x00025fc0


	//   ....[218]....
        /*08f8*/ 	.word	0x00026020


	//   ....[219]....
        /*08fc*/ 	.word	0x00026070


	//   ....[220]....
        /*0900*/ 	.word	0x000260e0


	//   ....[221]....
        /*0904*/ 	.word	0x00026150


	//   ....[222]....
        /*0908*/ 	.word	0x000262d0


	//   ....[223]....
        /*090c*/ 	.word	0x00026330


	//   ....[224]....
        /*0910*/ 	.word	0x000263a0


	//   ....[225]....
        /*0914*/ 	.word	0x00026410


	//   ....[226]....
        /*0918*/ 	.word	0x00026590


	//   ....[227]....
        /*091c*/ 	.word	0x000265f0


	//   ....[228]....
        /*0920*/ 	.word	0x00026660


	//   ....[229]....
        /*0924*/ 	.word	0x000266d0


	//   ....[230]....
        /*0928*/ 	.word	0x00026850


	//   ....[231]....
        /*092c*/ 	.word	0x000268b0


	//   ....[232]....
        /*0930*/ 	.word	0x00026910


	//   ....[233]....
        /*0934*/ 	.word	0x00026970


	//   ....[234]....
        /*0938*/ 	.word	0x000269c0


	//   ....[235]....
        /*093c*/ 	.word	0x00026a00


	//   ....[236]....
        /*0940*/ 	.word	0x00026a70


	//   ....[237]....
        /*0944*/ 	.word	0x00026ae0


	//   ....[238]....
        /*0948*/ 	.word	0x00026b50


	//   ....[239]....
        /*094c*/ 	.word	0x00026bb0


	//   ....[240]....
        /*0950*/ 	.word	0x00026c20


	//   ....[241]....
        /*0954*/ 	.word	0x00026c90


	//   ....[242]....
        /*0958*/ 	.word	0x00026d00


	//   ....[243]....
        /*095c*/ 	.word	0x00026d60


	//   ....[244]....
        /*0960*/ 	.word	0x00026dd0


	//   ....[245]....
        /*0964*/ 	.word	0x00026e40


	//   ....[246]....
        /*0968*/ 	.word	0x00026eb0


	//   ....[247]....
        /*096c*/ 	.word	0x00026f10


	//   ....[248]....
        /*0970*/ 	.word	0x00026f80


	//   ....[249]....
        /*0974*/ 	.word	0x00026ff0


	//   ....[250]....
        /*0978*/ 	.word	0x00027060


	//   ....[251]....
        /*097c*/ 	.word	0x000270c0


	//   ....[252]....
        /*0980*/ 	.word	0x00027130


	//   ....[253]....
        /*0984*/ 	.word	0x000271a0


	//   ....[254]....
        /*0988*/ 	.word	0x00027210


	//   ....[255]....
        /*098c*/ 	.word	0x00027270


	//   ....[0]....
        /*0990*/ 	.word	0x000272e0


	//   ....[1]....
        /*0994*/ 	.word	0x00027350


	//   ....[2]....
        /*0998*/ 	.word	0x000273a0


	//   ....[3]....
        /*099c*/ 	.word	0x000273e0


	//   ....[4]....
        /*09a0*/ 	.word	0x00027430


	//   ....[5]....
        /*09a4*/ 	.word	0x00027480


	//   ....[6]....
        /*09a8*/ 	.word	0x000274d0


	//   ....[7]....
        /*09ac*/ 	.word	0x00027540


	//   ....[8]....
        /*09b0*/ 	.word	0x00027590


	//   ....[9]....
        /*09b4*/ 	.word	0x000275e0


	//   ....[10]....
        /*09b8*/ 	.word	0x00027630


	//   ....[11]....
        /*09bc*/ 	.word	0x00027680


	//   ....[12]....
        /*09c0*/ 	.word	0x000276d0


	//   ....[13]....
        /*09c4*/ 	.word	0x00027740


	//   ....[14]....
        /*09c8*/ 	.word	0x00027790


	//   ....[15]....
        /*09cc*/ 	.word	0x00027800


	//   ....[16]....
        /*09d0*/ 	.word	0x00027860


	//   ....[17]....
        /*09d4*/ 	.word	0x000278d0


	//----- nvinfo : EIATTR_EXIT_INSTR_OFFSETS
	.align		4
.L_500:
        /*09d8*/ 	.byte	0x04, 0x1c
        /*09da*/ 	.short	(.L_502 - .L_501)


	//   ....[0]....
.L_501:
        /*09dc*/ 	.word	0x00000fe0


	//   ....[1]....
        /*09e0*/ 	.word	0x00024250


	//----- nvinfo : EIATTR_MAX_THREADS
	.align		4
.L_502:
        /*09e4*/ 	.byte	0x04, 0x05
        /*09e6*/ 	.short	(.L_504 - .L_503)
.L_503:
        /*09e8*/ 	.word	0x00000100
        /*09ec*/ 	.word	0x00000001
        /*09f0*/ 	.word	0x00000001


	//----- nvinfo : EIATTR_CRS_STACK_SIZE
	.align		4
.L_504:
        /*09f4*/ 	.byte	0x04, 0x1e
        /*09f6*/ 	.short	(.L_506 - .L_505)
.L_505:
        /*09f8*/ 	.word	0x00000000
.L_506:


//--------------------- .nv.info._ZN7cutlass13device_kernelIN5flash19enable_sm80_to_sm89INS1_16FlashAttnFwdSm80INS1_25CollectiveMainloopFwdSm80ILi8ELi2ELb0EN4cute5tupleIJNS5_1CILi128EEENS7_ILi64EEENS7_ILi192EEEEEELi192ENS_6half_tEfNS_4arch4Sm80ELb1ELb0ELb1ELb0ELb1ELb0ELb1ELb1EEENS1_21CollectiveEpilogueFwdINS6_IJS8_SA_S9_EEENS6_IJNS7_ILi1EEESI_SI_EEESC_SE_Li256ELb0ELb1ELb1ELb0EEENS1_30DynamicPersistentTileSchedulerILi256ELi256ELb1ELb1ELb0EEEEEEEEEvNT_6ParamsE --------------------------
	.section	.nv.info._ZN7cutlass13device_kernelIN5flash19enable_sm80_to_sm89INS1_16FlashAttnFwdSm80INS1_25CollectiveMainloopFwdSm80ILi8ELi2ELb0EN4cute5tupleIJNS5_1CILi128EEENS7_ILi64EEENS7_ILi192EEEEEELi192ENS_6half_tEfNS_4arch4Sm80ELb1ELb0ELb1ELb0ELb1ELb0ELb1ELb1EEENS1_21CollectiveEpilogueFwdINS6_IJS8_SA_S9_EEENS6_IJNS7_ILi1EEESI_SI_EEESC_SE_Li256ELb0ELb1ELb1ELb0EEENS1_30DynamicPersistentTileSchedulerILi256ELi256ELb1ELb1ELb0EEEEEEEEEvNT_6ParamsE,"",@"SHT_CUDA_INFO"
	.sectionflags	@""
	.align	4


	//----- nvinfo : EIATTR_CUDA_API_VERSION
	.align		4
        /*0000*/ 	.byte	0x04, 0x37
        /*0002*/ 	.short	(.L_508 - .L_507)
.L_507:
        /*0004*/ 	.word	0x00000082


	//----- nvinfo : EIATTR_SW2861232_WAR
	.align		4
.L_508:
        /*0008*/ 	.byte	0x01, 0x35
	.zero		2


	//----- nvinfo : EIATTR_PARAM_CBANK
	.align		4
        /*000c*/ 	.byte	0x04, 0x0a
        /*000e*/ 	.short	(.L_510 - .L_509)
	.align		4
.L_509:
        /*0010*/ 	.word	index@(.nv.constant0._ZN7cutlass13device_kernelIN5flash19enable_sm80_to_sm89INS1_16FlashAttnFwdSm80INS1_25CollectiveMainloopFwdSm80ILi8ELi2ELb0EN4cute5tupleIJNS5_1CILi128EEENS7_ILi64EEENS7_ILi192EEEEEELi192ENS_6half_tEfNS_4arch4Sm80ELb1ELb0ELb1ELb0ELb1ELb0ELb1ELb1EEENS1_21CollectiveEpilogueFwdINS6_IJS8_SA_S9_EEENS6_IJNS7_ILi1EEESI_SI_EEESC_SE_Li256ELb0ELb1ELb1ELb0EEENS1_30DynamicPersistentTileSchedulerILi256ELi256ELb1ELb1ELb0EEEEEEEEEvNT_6ParamsE)
        /*0014*/ 	.short	0x0160
        /*0016*/ 	.short	0x0428


	//----- nvinfo : EIATTR_CBANK_PARAM_SIZE
	.align		4
.L_510:
        /*0018*/ 	.byte	0x03, 0x19
        /*001a*/ 	.short	0x0428


	//----- nvinfo : EIATTR_KPARAM_INFO
	.align		4
        /*001c*/ 	.byte	0x04, 0x17
        /*001e*/ 	.short	(.L_512 - .L_511)
.L_511:
        /*0020*/ 	.word	0x00000000
        /*0024*/ 	.short	0x0000
        /*0026*/ 	.short	0x0000
        /*0028*/ 	.byte	0x00, 0xf0, 0xa1, 0x10


	//----- nvinfo : EIATTR_MAXREG_COUNT
	.align		4
.L_512:
        /*002c*/ 	.byte	0x03, 0x1b
        /*002e*/ 	.short	0x00ff


	//----- nvinfo : EIATTR_NUM_BARRIERS
	.align		4
        /*0030*/ 	.byte	0x02, 0x4c
        /*0032*/ 	.byte	0x06
	.zero		1


	//----- nvinfo : EIATTR_ANNOTATIONS
	.align		4
        /*0034*/ 	.byte	0x04, 0x55
        /*0036*/ 	.short	(.L_514 - .L_513)


	//   ....[0]....
.L_513:
        /*0038*/ 	.word	0x00000001
        /*003c*/ 	.byte	0x70, 0x00, 0x00, 0x00, 0x01, 0x00, 0x00, 0x00, 0xf0, 0x04, 0x00, 0x00, 0x01, 0x00, 0x00, 0x00
        /*004c*/ 	.byte	0xf0, 0x05, 0x00, 0x00, 0x01, 0x00, 0x00, 0x00, 0x70, 0x06, 0x00, 0x00, 0x01, 0x00, 0x00, 0x00
        /*005c*/ 	.byte	0x70, 0x2e, 0x00, 0x00, 0x01, 0x00, 0x00, 0x00, 0x10, 0x38, 0x00, 0x00, 0x01, 0x00, 0x00, 0x00
        /*006c*/ 	.byte	0x60, 0xce, 0x00, 0x00, 0x01, 0x00, 0x00, 0x00, 0xa0, 0xce, 0x00, 0x00, 0x01, 0x00, 0x00, 0x00
        /*007c*/ 	.byte	0x90, 0xe5, 0x00, 0x00


	//----- nvinfo : EIATTR_MERCURY_ISA_VERSION
	.align		4
.L_514:
        /*0080*/ 	.byte	0x03, 0x5f
        /*0082*/ 	.short	0x0000


	//----- nvinfo : EIATTR_INT_WARP_WIDE_INSTR_OFFSETS
	.align		4
        /*0084*/ 	.byte	0x04, 0x31
        /*0086*/ 	.short	(.L_516 - .L_515)


	//   ....[0]....
.L_515:
        /*0088*/ 	.word	0x0000cc90


	//   ....[1]....
        /*008c*/ 	.word	0x0000cd10


	//----- nvinfo : EIATTR_COOP_GROUP_MASK_REGIDS
	.align		4
.L_516:
        /*0090*/ 	.byte	0x04, 0x29
        /*0092*/ 	.short	(.L_518 - .L_517)


	//   ....[0]....
.L_517:
        /*0094*/ 	.word	0xffffffff


	//   ....[1]....
        /*0098*/ 	.word	0xffffffff


	//   ....[2]....
        /*009c*/ 	.word	0xffffffff


	//   ....[3]....
        /*00a0*/ 	.word	0xffffffff


	//   ....[4]....
        /*00a4*/ 	.word	0xffffffff


	//   ....[5]....
        /*00a8*/ 	.word	0xffffffff


	//   ....[6]....
        /*00ac*/ 	.word	0xffffffff


	//   ....[7]....
        /*00b0*/ 	.word	0xffffffff


	//   ....[8]....
        /*00b4*/ 	.word	0xffffffff


	//   ....[9]....
        /*00b8*/ 	.word	0xffffffff


	//   ....[10]....
        /*00bc*/ 	.word	0xffffffff


	//   ....[11]....
        /*00c0*/ 	.word	0xffffffff


	//   ....[12]....
        /*00c4*/ 	.word	0xffffffff


	//   ....[13]....
        /*00c8*/ 	.word	0xffffffff


	//   ....[14]....
        /*00cc*/ 	.word	0xffffffff


	//   ....[15]....
        /*00d0*/ 	.word	0xffffffff


	//   ....[16]....
        /*00d4*/ 	.word	0xffffffff


	//   ....[17]....
        /*00d8*/ 	.word	0xffffffff


	//   ....[18]....
        /*00dc*/ 	.word	0xffffffff


	//   ....[19]....
        /*00e0*/ 	.word	0xffffffff


	//   ....[20]....
        /*00e4*/ 	.word	0xffffffff


	//   ....[21]....
        /*00e8*/ 	.word	0xffffffff


	//   ....[22]....
        /*00ec*/ 	.word	0xffffffff


	//   ....[23]....
        /*00f0*/ 	.word	0xffffffff


	//   ....[24]....
        /*00f4*/ 	.word	0xffffffff


	//   ....[25]....
        /*00f8*/ 	.word	0xffffffff


	//   ....[26]....
        /*00fc*/ 	.word	0xffffffff


	//   ....[27]....
        /*0100*/ 	.word	0xffffffff


	//   ....[28]....
        /*0104*/ 	.word	0xffffffff


	//   ....[29]....
        /*0108*/ 	.word	0xffffffff


	//   ....[30]....
        /*010c*/ 	.word	0xffffffff


	//   ....[31]....
        /*0110*/ 	.word	0xffffffff


	//   ....[32]....
        /*0114*/ 	.word	0xffffffff


	//   ....[33]....
        /*0118*/ 	.word	0xffffffff


	//   ....[34]....
        /*011c*/ 	.word	0xffffffff


	//   ....[35]....
        /*0120*/ 	.word	0xffffffff


	//   ....[36]....
        /*0124*/ 	.word	0xffffffff


	//   ....[37]....
        /*0128*/ 	.word	0xffffffff


	//   ....[38]....
        /*012c*/ 	.word	0xffffffff


	//   ....[39]....
        /*0130*/ 	.word	0xffffffff


	//   ....[40]....
        /*0134*/ 	.word	0xffffffff


	//   ....[41]....
        /*0138*/ 	.word	0xffffffff


	//   ....[42]....
        /*013c*/ 	.word	0xffffffff


	//   ....[43]....
        /*0140*/ 	.word	0xffffffff


	//   ....[44]....
        /*0144*/ 	.word	0xffffffff


	//   ....[45]....
        /*0148*/ 	.word	0xffffffff


	//   ....[46]....
        /*014c*/ 	.word	0xffffffff


	//   ....[47]....
        /*0150*/ 	.word	0xffffffff


	//   ....[48]....
        /*0154*/ 	.word	0xffffffff


	//   ....[49]....
        /*0158*/ 	.word	0xffffffff


	//   ....[50]....
        /*015c*/ 	.word	0xffffffff


	//   ....[51]....
        /*0160*/ 	.word	0xffffffff


	//   ....[52]....
        /*0164*/ 	.word	0xffffffff


	//   ....[53]....
        /*0168*/ 	.word	0xffffffff


	//   ....[54]....
        /*016c*/ 	.word	0xffffffff


	//   ....[55]....
        /*0170*/ 	.word	0xffffffff


	//   ....[56]....
        /*0174*/ 	.word	0xffffffff


	//   ....[57]....
        /*0178*/ 	.word	0xffffffff


	//   ....[58]....
        /*017c*/ 	.word	0xffffffff


	//   ....[59]....
        /*0180*/ 	.word	0xffffffff


	//   ....[60]....
        /*0184*/ 	.word	0xffffffff


	//   ....[61]....
        /*0188*/ 	.word	0xffffffff


	//   ....[62]....
        /*018c*/ 	.word	0xffffffff


	//   ....[63]....
        /*0190*/ 	.word	0xffffffff


	//   ....[64]....
        /*0194*/ 	.word	0xffffffff


	//   ....[65]....
        /*0198*/ 	.word	0xffffffff


	//   ....[66]....
        /*019c*/ 	.word	0xffffffff


	//   ....[67]....
        /*01a0*/ 	.word	0xffffffff


	//   ....[68]....
        /*01a4*/ 	.word	0xffffffff


	//   ....[69]....
        /*01a8*/ 	.word	0xffffffff


	//   ....[70]....
        /*01ac*/ 	.word	0xffffffff


	//   ....[71]....
        /*01b0*/ 	.word	0xffffffff


	//   ....[72]....
        /*01b4*/ 	.word	0xffffffff


	//   ....[73]....
        /*01b8*/ 	.word	0xffffffff


	//   ....[74]....
        /*01bc*/ 	.word	0xffffffff


	//   ....[75]....
        /*01c0*/ 	.word	0xffffffff


	//   ....[76]....
        /*01c4*/ 	.word	0xffffffff


	//   ....[77]....
        /*01c8*/ 	.word	0xffffffff


	//   ....[78]....
        /*01cc*/ 	.word	0xffffffff


	//   ....[79]....
        /*01d0*/ 	.word	0xffffffff


	//   ....[80]....
        /*01d4*/ 	.word	0xffffffff


	//   ....[81]....
        /*01d8*/ 	.word	0xffffffff


	//   ....[82]....
        /*01dc*/ 	.word	0xffffffff


	//   ....[83]....
        /*01e0*/ 	.word	0xffffffff


	//   ....[84]....
        /*01e4*/ 	.word	0xffffffff


	//   ....[85]....
        /*01e8*/ 	.word	0xffffffff


	//   ....[86]....
        /*01ec*/ 	.word	0xffffffff


	//   ....[87]....
        /*01f0*/ 	.word	0xffffffff


	//   ....[88]....
        /*01f4*/ 	.word	0xffffffff


	//   ....[89]....
        /*01f8*/ 	.word	0xffffffff


	//   ....[90]....
        /*01fc*/ 	.word	0xffffffff


	//   ....[91]....
        /*0200*/ 	.word	0xffffffff


	//   ....[92]....
        /*0204*/ 	.word	0xffffffff


	//   ....[93]....
        /*0208*/ 	.word	0xffffffff


	//   ....[94]....
        /*020c*/ 	.word	0xffffffff


	//   ....[95]....
        /*0210*/ 	.word	0xffffffff


	//   ....[96]....
        /*0214*/ 	.word	0xffffffff


	//   ....[97]....
        /*0218*/ 	.word	0xffffffff


	//   ....[98]....
        /*021c*/ 	.word	0xffffffff


	//   ....[99]....
        /*0220*/ 	.word	0xffffffff


	//   ....[100]....
        /*0224*/ 	.word	0xffffffff


	//   ....[101]....
        /*0228*/ 	.word	0xffffffff


	//   ....[102]....
        /*022c*/ 	.word	0xffffffff


	//   ....[103]....
        /*0230*/ 	.word	0xffffffff


	//   ....[104]....
        /*0234*/ 	.word	0xffffffff


	//   ....[105]....
        /*0238*/ 	.word	0xffffffff


	//   ....[106]....
        /*023c*/ 	.word	0xffffffff


	//   ....[107]....
        /*0240*/ 	.word	0xffffffff


	//   ....[108]....
        /*0244*/ 	.word	0xffffffff


	//   ....[109]....
        /*0248*/ 	.word	0xffffffff


	//   ....[110]....
        /*024c*/ 	.word	0xffffffff


	//   ....[111]....
        /*0250*/ 	.word	0xffffffff


	//   ....[112]....
        /*0254*/ 	.word	0xffffffff


	//   ....[113]....
        /*0258*/ 	.word	0xffffffff


	//   ....[114]....
        /*025c*/ 	.word	0xffffffff


	//   ....[115]....
        /*0260*/ 	.word	0xffffffff


	//   ....[116]....
        /*0264*/ 	.word	0xffffffff


	//----- nvinfo : EIATTR_COOP_GROUP_INSTR_OFFSETS
	.align		4
.L_518:
        /*0268*/ 	.byte	0x04, 0x28
        /*026a*/ 	.short	(.L_520 - .L_519)


	//   ....[0]....
.L_519:
        /*026c*/ 	.word	0x00000050


	//   ....[1]....
        /*0270*/ 	.word	0x000015e0


	//   ....[2]....
        /*0274*/ 	.word	0x00001600


	//   ....[3]....
        /*0278*/ 	.word	0x00001780


	//   ....[4]....
        /*027c*/ 	.word	0x00001790


	//   ....[5]....
        /*0280*/ 	.word	0x000018f0


	//   ....[6]....
        /*0284*/ 	.word	0x00001910


	//   ....[7]....
        /*0288*/ 	.word	0x00001a70


	//   ....[8]....
        /*028c*/ 	.word	0x00001a80


	//   ....[9]....
        /*0290*/ 	.word	0x00001f90


	//   ....[10]....
        /*0294*/ 	.word	0x00001fb0


	//   ....[11]....
        /*0298*/ 	.word	0x00001fd0


	//   ....[12]....
        /*029c*/ 	.word	0x00001fe0


	//   ....[13]....
        /*02a0*/ 	.word	0x000020d0


	//   ....[14]....
        /*02a4*/ 	.word	0x000020f0


	//   ....[15]....
        /*02a8*/ 	.word	0x00002120


	//   ....[16]....
        /*02ac*/ 	.word	0x000021f0


	//   ....[17]....
        /*02b0*/ 	.word	0x000025b0


	//   ....[18]....
        /*02b4*/ 	.word	0x000025d0


	//   ....[19]....
        /*02b8*/ 	.word	0x00002660


	//   ....[20]....
        /*02bc*/ 	.word	0x000026c0


	//   ....[21]....
        /*02c0*/ 	.word	0x00002b20


	//   ....[22]....
        /*02c4*/ 	.word	0x00002b40


	//   ....[23]....
        /*02c8*/ 	.word	0x00002c40


	//   ....[24]....
        /*02cc*/ 	.word	0x00002c60


	//   ....[25]....
        /*02d0*/ 	.word	0x000039d0


	//   ....[26]....
        /*02d4*/ 	.word	0x000039e0


	//   ....[27]....
        /*02d8*/ 	.word	0x00004180


	//   ....[28]....
        /*02dc*/ 	.word	0x00004340


	//   ....[29]....
        /*02e0*/ 	.word	0x00004380


	//   ....[30]....
        /*02e4*/ 	.word	0x000043f0


	//   ....[31]....
        /*02e8*/ 	.word	0x000055f0


	//   ....[32]....
        /*02ec*/ 	.word	0x00005610


	//   ....[33]....
        /*02f0*/ 	.word	0x00005710


	//   ....[34]....
        /*02f4*/ 	.word	0x00005730


	//   ....[35]....
        /*02f8*/ 	.word	0x00005c90


	//   ....[36]....
        /*02fc*/ 	.word	0x00005cb0


	//   ....[37]....
        /*0300*/ 	.word	0x00005db0


	//   ....[38]....
        /*0304*/ 	.word	0x00005df0


	//   ....[39]....
        /*0308*/ 	.word	0x00006b30


	//   ....[40]....
        /*030c*/ 	.word	0x00006b80


	//   ....[41]....
        /*0310*/ 	.word	0x000073c0


	//   ....[42]....
        /*0314*/ 	.word	0x000073e0


	//   ....[43]....
        /*0318*/ 	.word	0x00007400


	//   ....[44]....
        /*031c*/ 	.word	0x00007420


	//   ....[45]....
        /*0320*/ 	.word	0x00008e20


	//   ....[46]....
        /*0324*/ 	.word	0x00008e40


	//   ....[47]....
        /*0328*/ 	.word	0x00008f30


	//   ....[48]....
        /*032c*/ 	.word	0x00008f50


	//   ....[49]....
        /*0330*/ 	.word	0x00009480


	//   ....[50]....
        /*0334*/ 	.word	0x000094a0


	//   ....[51]....
        /*0338*/ 	.word	0x000095a0


	//   ....[52]....
        /*033c*/ 	.word	0x000095e0


	//   ....[53]....
        /*0340*/ 	.word	0x0000a710


	//   ....[54]....
        /*0344*/ 	.word	0x0000a730


	//   ....[55]....
        /*0348*/ 	.word	0x0000a760


	//   ....[56]....
        /*034c*/ 	.word	0x0000a7c0


	//   ....[57]....
        /*0350*/ 	.word	0x0000c100


	//   ....[58]....
        /*0354*/ 	.word	0x0000c120


	//   ....[59]....
        /*0358*/ 	.word	0x0000c1c0


	//   ....[60]....
        /*035c*/ 	.word	0x0000c220


	//   ....[61]....
        /*0360*/ 	.word	0x0000c470


	//   ....[62]....
        /*0364*/ 	.word	0x0000c4a0


	//   ....[63]....
        /*0368*/ 	.word	0x0000c4b0


	//   ....[64]....
        /*036c*/ 	.word	0x0000c4e0


	//   ....[65]....
        /*0370*/ 	.word	0x0000ce50


	//   ....[66]....
        /*0374*/ 	.word	0x0000d4d0


	//   ....[67]....
        /*0378*/ 	.word	0x0000d500


	//   ....[68]....
        /*037c*/ 	.word	0x0000d520


	//   ....[69]....
        /*0380*/ 	.word	0x0000d540


	//   ....[70]....
        /*0384*/ 	.word	0x0000d630


	//   ....[71]....
        /*0388*/ 	.word	0x0000d650


	//   ....[72]....
        /*038c*/ 	.word	0x0000dcc0


	//   ....[73]....
        /*0390*/ 	.word	0x0000dcd0


	//   ....[74]....
        /*0394*/ 	.word	0x0000e610


	//   ....[75]....
        /*0398*/ 	.word	0x0000e6f0


	//   ....[76]....
        /*039c*/ 	.word	0x0000e760


	//   ....[77]....
        /*03a0*/ 	.word	0x0000e7d0


	//   ....[78]....
        /*03a4*/ 	.word	0x0000e830


	//   ....[79]....
        /*03a8*/ 	.word	0x0000e8a0


	//   ....[80]....
        /*03ac*/ 	.word	0x0000e910


	//   ....[81]....
        /*03b0*/ 	.word	0x0000e980


	//   ....[82]....
        /*03b4*/ 	.word	0x0000e9e0


	//   ....[83]....
        /*03b8*/ 	.word	0x0000ea50


	//   ....[84]....
        /*03bc*/ 	.word	0x0000eac0


	//   ....[85]....
        /*03c0*/ 	.word	0x0000ec30


	//   ....[86]....
        /*03c4*/ 	.word	0x0000ec90


	//   ....[87]....
        /*03c8*/ 	.word	0x0000ed00


	//   ....[88]....
        /*03cc*/ 	.word	0x0000ed70


	//   ....[89]....
        /*03d0*/ 	.word	0x0000eee0


	//   ....[90]....
        /*03d4*/ 	.word	0x0000ef40


	//   ....[91]....
        /*03d8*/ 	.word	0x0000efb0


	//   ....[92]....
        /*03dc*/ 	.word	0x0000f020


	//   ....[93]....
        /*03e0*/ 	.word	0x0000f190


	//   ....[94]....
        /*03e4*/ 	.word	0x0000f1f0


	//   ....[95]....
        /*03e8*/ 	.word	0x0000f260


	//   ....[96]....
        /*03ec*/ 	.word	0x0000f2d0


	//   ....[97]....
        /*03f0*/ 	.word	0x0000f450


	//   ....[98]....
        /*03f4*/ 	.word	0x0000f4b0


	//   ....[99]....
        /*03f8*/ 	.word	0x0000f520


	//   ....[100]....
        /*03fc*/ 	.word	0x0000f590


	//   ....[101]....
        /*0400*/ 	.word	0x0000f710


	//   ....[102]....
        /*0404*/ 	.word	0x0000f770


	//   ....[103]....
        /*0408*/ 	.word	0x0000f7e0


	//   ....[104]....
        /*040c*/ 	.word	0x0000f850


	//   ....[105]....
        /*0410*/ 	.word	0x0000f9d0


	//   ....[106]....
        /*0414*/ 	.word	0x0000fa30


	//   ....[107]....
        /*0418*/ 	.word	0x0000fa90


	//   ....[108]....
        /*041c*/ 	.word	0x0000fb00


	//   ....[109]....
        /*0420*/ 	.word	0x0000fb70


	//   ....[110]....
        /*0424*/ 	.word	0x0000fcf0


	//   ....[111]....
        /*0428*/ 	.word	0x0000fd50


	//   ....[112]....
        /*042c*/ 	.word	0x0000fdb0


	//   ....[113]....
        /*0430*/ 	.word	0x0000fe10


	//   ....[114]....
        /*0434*/ 	.word	0x0000fe60


	//   ....[115]....
        /*0438*/ 	.word	0x0000feb0


	//   ....[116]....
        /*043c*/ 	.word	0x0000ff20


	//----- nvinfo : EIATTR_EXIT_INSTR_OFFSETS
	.align		4
.L_520:
        /*0440*/ 	.byte	0x04, 0x1c
        /*0442*/ 	.short	(.L_522 - .L_521)


	//   ....[0]....
.L_521:
        /*0444*/ 	.word	0x000000a0


	//   ....[1]....
        /*0448*/ 	.word	0x0000e6a0


	//----- nvinfo : EIATTR_MAX_THREADS
	.align		4
.L_522:
        /*044c*/ 	.byte	0x04, 0x05
        /*044e*/ 	.short	(.L_524 - .L_523)
.L_523:
        /*0450*/ 	.word	0x00000100
        /*0454*/ 	.word	0x00000001
        /*0458*/ 	.word	0x00000001


	//----- nvinfo : EIATTR_CRS_STACK_SIZE
	.align		4
.L_524:
        /*045c*/ 	.byte	0x04, 0x1e
        /*045e*/ 	.short	(.L_526 - .L_525)
.L_525:
        /*0460*/ 	.word	0x00000000
.L_526:


//--------------------- .nv.info._ZN7cutlass13device_kernelIN5flash19enable_sm80_to_sm89INS1_16FlashAttnFwdSm80INS1_25CollectiveMainloopFwdSm80ILi8ELi2ELb0EN4cute5tupleIJNS5_1CILi128EEENS7_ILi64EEENS7_ILi192EEEEEELi192ENS_6half_tEfNS_4arch4Sm80ELb1ELb0ELb1ELb1ELb1ELb0ELb1ELb1EEENS1_21CollectiveEpilogueFwdINS6_IJS8_SA_S9_EEENS6_IJNS7_ILi1EEESI_SI_EEESC_SE_Li256ELb1ELb1ELb1ELb0EEENS1_36VarlenDynamicPersistentTileSchedulerILi128ELi64ELi256ELi256ELb1ELb1ELb0ELb1ELb1ELb1EEEEEEEEEvNT_6ParamsE --------------------------
	.section	.nv.info._ZN7cutlass13device_kernelIN5flash19enable_sm80_to_sm89INS1_16FlashAttnFwdSm80INS1_25CollectiveMainloopFwdSm80ILi8ELi2ELb0EN4cute5tupleIJNS5_1CILi128EEENS7_ILi64EEENS7_ILi192EEEEEELi192ENS_6half_tEfNS_4arch4Sm80ELb1ELb0ELb1ELb1ELb1ELb0ELb1ELb1EEENS1_21CollectiveEpilogueFwdINS6_IJS8_SA_S9_EEENS6_IJNS7_ILi1EEESI_SI_EEESC_SE_Li256ELb1ELb1ELb1ELb0EEENS1_36VarlenDynamicPersistentTileSchedulerILi128ELi64ELi256ELi256ELb1ELb1ELb0ELb1ELb1ELb1EEEEEEEEEvNT_6ParamsE,"",@"SHT_CUDA_INFO"
	.sectionflags	@""
	.align	4


	//----- nvinfo : EIATTR_CUDA_API_VERSION
	.align		4
        /*0000*/ 	.byte	0x04, 0x37
        /*0002*/ 	.short	(.L_528 - .L_527)
.L_527:
        /*0004*/ 	.word	0x00000082


	//----- nvinfo : EIATTR_SW2861232_WAR
	.align		4
.L_528:
        /*0008*/ 	.byte	0x01, 0x35
	.zero		2


	//----- nvinfo : EIATTR_PARAM_CBANK
	.align		4
        /*000c*/ 	.byte	0x04, 0x0a
        /*000e*/ 	.short	(.L_530 - .L_529)
	.align		4
.L_529:
        /*0010*/ 	.word	index@(.nv.constant0._ZN7cutlass13device_kernelIN5flash19enable_sm80_to_sm89INS1_16FlashAttnFwdSm80INS1_25CollectiveMainloopFwdSm80ILi8ELi2ELb0EN4cute5tupleIJNS5_1CILi128EEENS7_ILi64EEENS7_ILi192EEEEEELi192ENS_6half_tEfNS_4arch4Sm80ELb1ELb0ELb1ELb1ELb1ELb0ELb1ELb1EEENS1_21CollectiveEpilogueFwdINS6_IJS8_SA_S9_EEENS6_IJNS7_ILi1EEESI_SI_EEESC_SE_Li256ELb1ELb1ELb1ELb0EEENS1_36VarlenDynamicPersistentTileSchedulerILi128ELi64ELi256ELi256ELb1ELb1ELb0ELb1ELb1ELb1EEEEEEEEEvNT_6ParamsE)
        /*0014*/ 	.short	0x0160
        /*0016*/ 	.short	0x0438


	//----- nvinfo : EIATTR_CBANK_PARAM_SIZE
	.align		4
.L_530:
        /*0018*/ 	.byte	0x03, 0x19
        /*001a*/ 	.short	0x0438


	//----- nvinfo : EIATTR_KPARAM_INFO
	.align		4
        /*001c*/ 	.byte	0x04, 0x17
        /*001e*/ 	.short	(.L_532 - .L_531)
.L_531:
        /*0020*/ 	.word	0x00000000
        /*0024*/ 	.short	0x0000
        /*0026*/ 	.short	0x0000
        /*0028*/ 	.byte	0x00, 0xf0, 0xe1, 0x10


	//----- nvinfo : EIATTR_MAXREG_COUNT
	.align		4
.L_532:
        /*002c*/ 	.byte	0x03, 0x1b
        /*002e*/ 	.short	0x00ff


	//----- nvinfo : EIATTR_NUM_BARRIERS
	.align		4
        /*0030*/ 	.byte	0x02, 0x4c
        /*0032*/ 	.byte	0x06
	.zero		1


	//----- nvinfo : EIATTR_ANNOTATIONS
	.align		4
        /*0034*/ 	.byte	0x04, 0x55
        /*0036*/ 	.short	(.L_534 - .L_533)


	//   ....[0]....
.L_533:
        /* <DEDUP_REMOVED lines=9> */


	//----- nvinfo : EIATTR_MERCURY_ISA_VERSION
	.align		4
.L_534:
        /*00b0*/ 	.byte	0x03, 0x5f
        /*00b2*/ 	.short	0x0000


	//----- nvinfo : EIATTR_INT_WARP_WIDE_INSTR_OFFSETS
	.align		4
        /*00b4*/ 	.byte	0x04, 0x31
        /*00b6*/ 	.short	(.L_536 - .L_535)


	//   ....[0]....
.L_535:
        /*00b8*/ 	.word	0x0000dd60


	//   ....[1]....
        /*00bc*/ 	.word	0x0000dde0


	//----- nvinfo : EIATTR_COOP_GROUP_MASK_REGIDS
	.align		4
.L_536:
        /*00c0*/ 	.byte	0x04, 0x29
        /*00c2*/ 	.short	(.L_538 - .L_537)


	//   ....[0]....
.L_537:
        /*00c4*/ 	.word	0xffffffff


	//   ....[1]....
        /*00c8*/ 	.word	0xffffffff


	//   ....[2]....
        /*00cc*/ 	.word	0xffffffff


	//   ....[3]....
        /*00d0*/ 	.word	0xffffffff


	//   ....[4]....
        /*00d4*/ 	.word	0xffffffff


	//   ....[5]....
        /*00d8*/ 	.word	0xffffffff


	//   ....[6]....
        /*00dc*/ 	.word	0xffffffff


	//   ....[7]....
        /*00e0*/ 	.word	0xffffffff


	//   ....[8]....
        /*00e4*/ 	.word	0xffffffff


	//   ....[9]....
        /*00e8*/ 	.word	0xffffffff


	//   ....[10]....
        /*00ec*/ 	.word	0xffffffff


	//   ....[11]....
        /*00f0*/ 	.word	0xffffffff


	//   ....[12]....
        /*00f4*/ 	.word	0xffffffff


	//   ....[13]....
        /*00f8*/ 	.word	0xffffffff


	//   ....[14]....
        /*00fc*/ 	.word	0xffffffff


	//   ....[15]....
        /*0100*/ 	.word	0xffffffff


	//   ....[16]....
        /*0104*/ 	.word	0xffffffff


	//   ....[17]....
        /*0108*/ 	.word	0xffffffff


	//   ....[18]....
        /*010c*/ 	.word	0xffffffff


	//   ....[19]....
        /*0110*/ 	.word	0xffffffff


	//   ....[20]....
        /*0114*/ 	.word	0xffffffff


	//   ....[21]....
        /*0118*/ 	.word	0xffffffff


	//   ....[22]....
        /*011c*/ 	.word	0xffffffff


	//   ....[23]....
        /*0120*/ 	.word	0xffffffff


	//   ....[24]....
        /*0124*/ 	.word	0xffffffff


	//   ....[25]....
        /*0128*/ 	.word	0xffffffff


	//   ....[26]....
        /*012c*/ 	.word	0xffffffff


	//   ....[27]....
        /*0130*/ 	.word	0xffffffff


	//   ....[28]....
        /*0134*/ 	.word	0xffffffff


	//   ....[29]....
        /*0138*/ 	.word	0xffffffff


	//   ....[30]....
        /*013c*/ 	.word	0xffffffff


	//   ....[31]....
        /*0140*/ 	.word	0xffffffff


	//   ....[32]....
        /*0144*/ 	.word	0xffffffff


	//   ....[33]....
        /*0148*/ 	.word	0xffffffff


	//   ....[34]....
        /*014c*/ 	.word	0xffffffff


	//   ....[35]....
        /*0150*/ 	.word	0xffffffff


	//   ....[36]....
        /*0154*/ 	.word	0xffffffff


	//   ....[37]....
        /*0158*/ 	.word	0xffffffff


	//   ....[38]....
        /*015c*/ 	.word	0xffffffff


	//   ....[39]....
        /*0160*/ 	.word	0xffffffff


	//   ....[40]....
        /*0164*/ 	.word	0xffffffff


	//   ....[41]....
        /*0168*/ 	.word	0xffffffff


	//   ....[42]....
        /*016c*/ 	.word	0xffffffff


	//   ....[43]....
        /*0170*/ 	.word	0xffffffff


	//   ....[44]....
        /*0174*/ 	.word	0xffffffff


	//   ....[45]....
        /*0178*/ 	.word	0xffffffff


	//   ....[46]....
        /*017c*/ 	.word	0xffffffff


	//   ....[47]....
        /*0180*/ 	.word	0xffffffff


	//   ....[48]....
        /*0184*/ 	.word	0xffffffff


	//   ....[49]....
        /*0188*/ 	.word	0xffffffff


	//   ....[50]....
        /*018c*/ 	.word	0xffffffff


	//   ....[51]....
        /*0190*/ 	.word	0xffffffff


	//   ....[52]....
        /*0194*/ 	.word	0xffffffff


	//   ....[53]....
        /*0198*/ 	.word	0xffffffff


	//   ....[54]....
        /*019c*/ 	.word	0xffffffff


	//   ....[55]....
        /*01a0*/ 	.word	0xffffffff


	//   ....[56]....
        /*01a4*/ 	.word	0xffffffff


	//   ....[57]....
        /*01a8*/ 	.word	0xffffffff


	//   ....[58]....
        /*01ac*/ 	.word	0xffffffff


	//   ....[59]....
        /*01b0*/ 	.word	0xffffffff


	//   ....[60]....
        /*01b4*/ 	.word	0xffffffff


	//   ....[61]....
        /*01b8*/ 	.word	0xffffffff


	//   ....[62]....
        /*01bc*/ 	.word	0xffffffff


	//   ....[63]....
        /*01c0*/ 	.word	0xffffffff


	//   ....[64]....
        /*01c4*/ 	.word	0xffffffff


	//   ....[65]....
        /*01c8*/ 	.word	0xffffffff


	//   ....[66]....
        /*01cc*/ 	.word	0xffffffff


	//   ....[67]....
        /*01d0*/ 	.word	0xffffffff


	//   ....[68]....
        /*01d4*/ 	.word	0xffffffff


	//   ....[69]....
        /*01d8*/ 	.word	0xffffffff


	//   ....[70]....
        /*01dc*/ 	.word	0xffffffff


	//   ....[71]....
        /*01e0*/ 	.word	0xffffffff


	//   ....[72]....
        /*01e4*/ 	.word	0xffffffff


	//   ....[73]....
        /*01e8*/ 	.word	0xffffffff


	//   ....[74]....
        /*01ec*/ 	.word	0xffffffff


	//   ....[75]....
        /*01f0*/ 	.word	0xffffffff


	//   ....[76]....
        /*01f4*/ 	.word	0xffffffff


	//   ....[77]....
        /*01f8*/ 	.word	0xffffffff


	//   ....[78]....
        /*01fc*/ 	.word	0xffffffff


	//   ....[79]....
        /*0200*/ 	.word	0xffffffff


	//   ....[80]....
        /*0204*/ 	.word	0xffffffff


	//   ....[81]....
        /*0208*/ 	.word	0xffffffff


	//   ....[82]....
        /*020c*/ 	.word	0xffffffff


	//   ....[83]....
        /*0210*/ 	.word	0xffffffff


	//   ....[84]....
        /*0214*/ 	.word	0xffffffff


	//   ....[85]....
        /*0218*/ 	.word	0xffffffff


	//   ....[86]....
        /*021c*/ 	.word	0xffffffff


	//   ....[87]....
        /*0220*/ 	.word	0xffffffff


	//   ....[88]....
        /*0224*/ 	.word	0xffffffff


	//   ....[89]....
        /*0228*/ 	.word	0xffffffff


	//   ....[90]....
        /*022c*/ 	.word	0xffffffff


	//   ....[91]....
        /*0230*/ 	.word	0xffffffff


	//   ....[92]....
        /*0234*/ 	.word	0xffffffff


	//   ....[93]....
        /*0238*/ 	.word	0xffffffff


	//   ....[94]....
        /*023c*/ 	.word	0xffffffff


	//   ....[95]....
        /*0240*/ 	.word	0xffffffff


	//   ....[96]....
        /*0244*/ 	.word	0xffffffff


	//   ....[97]....
        /*0248*/ 	.word	0xffffffff


	//   ....[98]....
        /*024c*/ 	.word	0xffffffff


	//   ....[99]....
        /*0250*/ 	.word	0xffffffff


	//   ....[100]....
        /*0254*/ 	.word	0xffffffff


	//   ....[101]....
        /*0258*/ 	.word	0xffffffff


	//   ....[102]....
        /*025c*/ 	.word	0xffffffff


	//   ....[103]....
        /*0260*/ 	.word	0xffffffff


	//   ....[104]....
        /*0264*/ 	.word	0xffffffff


	//   ....[105]....
        /*0268*/ 	.word	0xffffffff


	//   ....[106]....
        /*026c*/ 	.word	0xffffffff


	//   ....[107]....
        /*0270*/ 	.word	0xffffffff


	//   ....[108]....
        /*0274*/ 	.word	0xffffffff


	//   ....[109]....
        /*0278*/ 	.word	0xffffffff


	//   ....[110]....
        /*027c*/ 	.word	0xffffffff


	//   ....[111]....
        /*0280*/ 	.word	0xffffffff


	//   ....[112]....
        /*0284*/ 	.word	0xffffffff


	//   ....[113]....
        /*0288*/ 	.word	0xffffffff


	//   ....[114]....
        /*028c*/ 	.word	0xffffffff


	//   ....[115]....
        /*0290*/ 	.word	0xffffffff


	//   ....[116]....
        /*0294*/ 	.word	0xffffffff


	//   ....[117]....
        /*0298*/ 	.word	0xffffffff


	//   ....[118]....
        /*029c*/ 	.word	0xffffffff


	//   ....[119]....
        /*02a0*/ 	.word	0xffffffff


	//   ....[120]....
        /*02a4*/ 	.word	0xffffffff


	//   ....[121]....
        /*02a8*/ 	.word	0xffffffff


	//   ....[122]....
        /*02ac*/ 	.word	0xffffffff


	//   ....[123]....
        /*02b0*/ 	.word	0xffffffff


	//   ....[124]....
        /*02b4*/ 	.word	0xffffffff


	//   ....[125]....
        /*02b8*/ 	.word	0xffffffff


	//   ....[126]....
        /*02bc*/ 	.word	0xffffffff


	//   ....[127]....
        /*02c0*/ 	.word	0xffffffff


	//   ....[128]....
        /*02c4*/ 	.word	0xffffffff


	//   ....[129]....
        /*02c8*/ 	.word	0xffffffff


	//   ....[130]....
        /*02cc*/ 	.word	0xffffffff


	//   ....[131]....
        /*02d0*/ 	.word	0xffffffff


	//   ....[132]....
        /*02d4*/ 	.word	0xffffffff


	//   ....[133]....
        /*02d8*/ 	.word	0xffffffff


	//   ....[134]....
        /*02dc*/ 	.word	0xffffffff


	//   ....[135]....
        /*02e0*/ 	.word	0xffffffff


	//   ....[136]....
        /*02e4*/ 	.word	0xffffffff


	//   ....[137]....
        /*02e8*/ 	.word	0xffffffff


	//   ....[138]....
        /*02ec*/ 	.word	0xffffffff


	//   ....[139]....
        /*02f0*/ 	.word	0xffffffff


	//   ....[140]....
        /*02f4*/ 	.word	0xffffffff


	//   ....[141]....
        /*02f8*/ 	.word	0xffffffff


	//   ....[142]....
        /*02fc*/ 	.word	0xffffffff


	//   ....[143]....
        /*0300*/ 	.word	0xffffffff


	//   ....[144]....
        /*0304*/ 	.word	0xffffffff


	//   ....[145]....
        /*0308*/ 	.word	0xffffffff


	//   ....[146]....
        /*030c*/ 	.word	0xffffffff


	//   ....[147]....
        /*0310*/ 	.word	0xffffffff


	//   ....[148]....
        /*0314*/ 	.word	0xffffffff


	//   ....[149]....
        /*0318*/ 	.word	0xffffffff


	//   ....[150]....
        /*031c*/ 	.word	0xffffffff


	//   ....[151]....
        /*0320*/ 	.word	0xffffffff


	//   ....[152]....
        /*0324*/ 	.word	0xffffffff


	//   ....[153]....
        /*0328*/ 	.word	0xffffffff


	//   ....[154]....
        /*032c*/ 	.word	0xffffffff


	//   ....[155]....
        /*0330*/ 	.word	0xffffffff


	//   ....[156]....
        /*0334*/ 	.word	0xffffffff


	//   ....[157]....
        /*0338*/ 	.word	0xffffffff


	//   ....[158]....
        /*033c*/ 	.word	0xffffffff


	//   ....[159]....
        /*0340*/ 	.word	0xffffffff


	//   ....[160]....
        /*0344*/ 	.word	0xffffffff


	//   ....[161]....
        /*0348*/ 	.word	0xffffffff


	//   ....[162]....
        /*034c*/ 	.word	0xffffffff


	//   ....[163]....
        /*0350*/ 	.word	0xffffffff


	//   ....[164]....
        /*0354*/ 	.word	0xffffffff


	//   ....[165]....
        /*0358*/ 	.word	0xffffffff


	//   ....[166]....
        /*035c*/ 	.word	0xffffffff


	//   ....[167]....
        /*0360*/ 	.word	0xffffffff


	//   ....[168]....
        /*0364*/ 	.word	0xffffffff


	//   ....[169]....
        /*0368*/ 	.word	0xffffffff


	//   ....[170]....
        /*036c*/ 	.word	0xffffffff


	//   ....[171]....
        /*0370*/ 	.word	0xffffffff


	//   ....[172]....
        /*0374*/ 	.word	0xffffffff


	//   ....[173]....
        /*0378*/ 	.word	0xffffffff


	//   ....[174]....
        /*037c*/ 	.word	0xffffffff


	//   ....[175]....
        /*0380*/ 	.word	0xffffffff


	//   ....[176]....
        /*0384*/ 	.word	0xffffffff


	//   ....[177]....
        /*0388*/ 	.word	0xffffffff


	//   ....[178]....
        /*038c*/ 	.word	0xffffffff


	//   ....[179]....
        /*0390*/ 	.word	0xffffffff


	//   ....[180]....
        /*0394*/ 	.word	0xffffffff


	//   ....[181]....
        /*0398*/ 	.word	0xffffffff


	//   ....[182]....
        /*039c*/ 	.word	0xffffffff


	//   ....[183]....
        /*03a0*/ 	.word	0xffffffff


	//   ....[184]....
        /*03a4*/ 	.word	0xffffffff


	//   ....[185]....
        /*03a8*/ 	.word	0xffffffff


	//   ....[186]....
        /*03ac*/ 	.word	0xffffffff


	//   ....[187]....
        /*03b0*/ 	.word	0xffffffff


	//   ....[188]....
        /*03b4*/ 	.word	0xffffffff


	//   ....[189]....
        /*03b8*/ 	.word	0xffffffff


	//   ....[190]....
        /*03bc*/ 	.word	0xffffffff


	//   ....[191]....
        /*03c0*/ 	.word	0xffffffff


	//   ....[192]....
        /*03c4*/ 	.word	0xffffffff


	//   ....[193]....
        /*03c8*/ 	.word	0xffffffff


	//   ....[194]....
        /*03cc*/ 	.word	0xffffffff


	//   ....[195]....
        /*03d0*/ 	.word	0xffffffff


	//   ....[196]....
        /*03d4*/ 	.word	0xffffffff


	//   ....[197]....
        /*03d8*/ 	.word	0xffffffff


	//   ....[198]....
        /*03dc*/ 	.word	0xffffffff


	//   ....[199]....
        /*03e0*/ 	.word	0xffffffff


	//   ....[200]....
        /*03e4*/ 	.word	0xffffffff


	//   ....[201]....
        /*03e8*/ 	.word	0xffffffff


	//   ....[202]....
        /*03ec*/ 	.word	0xffffffff


	//   ....[203]....
        /*03f0*/ 	.word	0xffffffff


	//   ....[204]....
        /*03f4*/ 	.word	0xffffffff


	//   ....[205]....
        /*03f8*/ 	.word	0xffffffff


	//   ....[206]....
        /*03fc*/ 	.word	0xffffffff


	//   ....[207]....
        /*0400*/ 	.word	0xffffffff


	//   ....[208]....
        /*0404*/ 	.word	0xffffffff


	//   ....[209]....
        /*0408*/ 	.word	0xffffffff


	//   ....[210]....
        /*040c*/ 	.word	0xffffffff


	//   ....[211]....
        /*0410*/ 	.word	0xffffffff


	//----- nvinfo : EIATTR_COOP_GROUP_INSTR_OFFSETS
	.align		4
.L_538:
        /*0414*/ 	.byte	0x04, 0x28
        /*0416*/ 	.short	(.L_540 - .L_539)


	//   ....[0]....
.L_539:
        /*0418*/ 	.word	0x00000050


	//   ....[1]....
        /*041c*/ 	.word	0x000001e0


	//   ....[2]....
        /*0420*/ 	.word	0x00000210


	//   ....[3]....
        /*0424*/ 	.word	0x00000240


	//   ....[4]....
        /*0428*/ 	.word	0x00000270


	//   ....[5]....
        /*042c*/ 	.word	0x000002a0


	//   ....[6]....
        /*0430*/ 	.word	0x000002d0


	//   ....[7]....
        /*0434*/ 	.word	0x00000430


	//   ....[8]....
        /*0438*/ 	.word	0x00000470


	//   ....[9]....
        /*043c*/ 	.word	0x000004a0


	//   ....[10]....
        /*0440*/ 	.word	0x000004d0


	//   ....[11]....
        /*0444*/ 	.word	0x00000500


	//   ....[12]....
        /*0448*/ 	.word	0x00000530


	//   ....[13]....
        /*044c*/ 	.word	0x000005c0


	//   ....[14]....
        /*0450*/ 	.word	0x00000600


	//   ....[15]....
        /*0454*/ 	.word	0x00000620


	//   ....[16]....
        /*0458*/ 	.word	0x00000680


	//   ....[17]....
        /*045c*/ 	.word	0x00002740


	//   ....[18]....
        /*0460*/ 	.word	0x00002760


	//   ....[19]....
        /*0464*/ 	.word	0x000028d0


	//   ....[20]....
        /*0468*/ 	.word	0x000028e0


	//   ....[21]....
        /*046c*/ 	.word	0x00002a40


	//   ....[22]....
        /*0470*/ 	.word	0x00002a60


	//   ....[23]....
        /*0474*/ 	.word	0x00002bc0


	//   ....[24]....
        /*0478*/ 	.word	0x00002bd0


	//   ....[25]....
        /*047c*/ 	.word	0x00003080


	//   ....[26]....
        /*0480*/ 	.word	0x000030a0


	//   ....[27]....
        /*0484*/ 	.word	0x000030c0


	//   ....[28]....
        /*0488*/ 	.word	0x000030d0


	//   ....[29]....
        /*048c*/ 	.word	0x000031c0


	//   ....[30]....
        /*0490*/ 	.word	0x000031e0


	//   ....[31]....
        /*0494*/ 	.word	0x00003210


	//   ....[32]....
        /*0498*/ 	.word	0x000032e0


	//   ....[33]....
        /*049c*/ 	.word	0x000036a0


	//   ....[34]....
        /*04a0*/ 	.word	0x000036c0


	//   ....[35]....
        /*04a4*/ 	.word	0x00003750


	//   ....[36]....
        /*04a8*/ 	.word	0x000037b0


	//   ....[37]....
        /*04ac*/ 	.word	0x00003c10


	//   ....[38]....
        /*04b0*/ 	.word	0x00003c30


	//   ....[39]....
        /*04b4*/ 	.word	0x00003d30


	//   ....[40]....
        /*04b8*/ 	.word	0x00003d50


	//   ....[41]....
        /*04bc*/ 	.word	0x00004ae0


	//   ....[42]....
        /*04c0*/ 	.word	0x00004b10


	//   ....[43]....
        /*04c4*/ 	.word	0x00005370


	//   ....[44]....
        /*04c8*/ 	.word	0x000053e0


	//   ....[45]....
        /*04cc*/ 	.word	0x00005400


	//   ....[46]....
        /*04d0*/ 	.word	0x00005420


	//   ....[47]....
        /*04d4*/ 	.word	0x00006700


	//   ....[48]....
        /*04d8*/ 	.word	0x00006720


	//   ....[49]....
        /*04dc*/ 	.word	0x00006820


	//   ....[50]....
        /*04e0*/ 	.word	0x00006840


	//   ....[51]....
        /*04e4*/ 	.word	0x00006d80


	//   ....[52]....
        /*04e8*/ 	.word	0x00006da0


	//   ....[53]....
        /*04ec*/ 	.word	0x00006ea0


	//   ....[54]....
        /*04f0*/ 	.word	0x00006ee0


	//   ....[55]....
        /*04f4*/ 	.word	0x00007d80


	//   ....[56]....
        /*04f8*/ 	.word	0x00007d90


	//   ....[57]....
        /*04fc*/ 	.word	0x00008380


	//   ....[58]....
        /*0500*/ 	.word	0x00008450


	//   ....[59]....
        /*0504*/ 	.word	0x00008500


	//   ....[60]....
        /*0508*/ 	.word	0x00008550


	//   ....[61]....
        /*050c*/ 	.word	0x00009ef0


	//   ....[62]....
        /*0510*/ 	.word	0x00009f10


	//   ....[63]....
        /*0514*/ 	.word	0x0000a000


	//   ....[64]....
        /*0518*/ 	.word	0x0000a020


	//   ....[65]....
        /*051c*/ 	.word	0x0000a550


	//   ....[66]....
        /*0520*/ 	.word	0x0000a570


	//   ....[67]....
        /*0524*/ 	.word	0x0000a670


	//   ....[68]....
        /*0528*/ 	.word	0x0000a6b0


	//   ....[69]....
        /*052c*/ 	.word	0x0000b7e0


	//   ....[70]....
        /*0530*/ 	.word	0x0000b810


	//   ....[71]....
        /*0534*/ 	.word	0x0000bae0


	//   ....[72]....
        /*0538*/ 	.word	0x0000bc10


	//   ....[73]....
        /*053c*/ 	.word	0x0000d1d0


	//   ....[74]....
        /*0540*/ 	.word	0x0000d1f0


	//   ....[75]....
        /*0544*/ 	.word	0x0000d290


	//   ....[76]....
        /*0548*/ 	.word	0x0000d2f0


	//   ....[77]....
        /*054c*/ 	.word	0x0000d540


	//   ....[78]....
        /*0550*/ 	.word	0x0000d570


	//   ....[79]....
        /*0554*/ 	.word	0x0000d580


	//   ....[80]....
        /*0558*/ 	.word	0x0000d5b0


	//   ....[81]....
        /*055c*/ 	.word	0x0000e990


	//   ....[82]....
        /*0560*/ 	.word	0x0000e9a0


	//   ....[83]....
        /*0564*/ 	.word	0x0000e9b0


	//   ....[84]....
        /*0568*/ 	.word	0x0000e9c0


	//   ....[85]....
        /*056c*/ 	.word	0x0000ed20


	//   ....[86]....
        /*0570*/ 	.word	0x0000ed40


	//   ....[87]....
        /*0574*/ 	.word	0x0000eea0


	//   ....[88]....
        /*0578*/ 	.word	0x0000eeb0


	//   ....[89]....
        /*057c*/ 	.word	0x0000f010


	//   ....[90]....
        /*0580*/ 	.word	0x0000f030


	//   ....[91]....
        /*0584*/ 	.word	0x0000f190


	//   ....[92]....
        /*0588*/ 	.word	0x0000f1a0


	//   ....[93]....
        /*058c*/ 	.word	0x0000f4e0


	//   ....[94]....
        /*0590*/ 	.word	0x0000f500


	//   ....[95]....
        /*0594*/ 	.word	0x0000fe70


	//   ....[96]....
        /*0598*/ 	.word	0x0000fe80


	//   ....[97]....
        /*059c*/ 	.word	0x00010ea0


	//   ....[98]....
        /*05a0*/ 	.word	0x00010ec0


	//   ....[99]....
        /*05a4*/ 	.word	0x00011030


	//   ....[100]....
        /*05a8*/ 	.word	0x00011040


	//   ....[101]....
        /*05ac*/ 	.word	0x000111a0


	//   ....[102]....
        /*05b0*/ 	.word	0x000111c0


	//   ....[103]....
        /*05b4*/ 	.word	0x00011320


	//   ....[104]....
        /*05b8*/ 	.word	0x00011330


	//   ....[105]....
        /*05bc*/ 	.word	0x00011520


	//   ....[106]....
        /*05c0*/ 	.word	0x00011540


	//   ....[107]....
        /*05c4*/ 	.word	0x00011660


	//   ....[108]....
        /*05c8*/ 	.word	0x000116a0


	//   ....[109]....
        /*05cc*/ 	.word	0x000116d0


	//   ....[110]....
        /*05d0*/ 	.word	0x00011700


	//   ....[111]....
        /*05d4*/ 	.word	0x00011730


	//   ....[112]....
        /*05d8*/ 	.word	0x00011760


	//   ....[113]....
        /*05dc*/ 	.word	0x000118b0


	//   ....[114]....
        /*05e0*/ 	.word	0x000118f0


	//   ....[115]....
        /*05e4*/ 	.word	0x00011920


	//   ....[116]....
        /*05e8*/ 	.word	0x00011950


	//   ....[117]....
        /*05ec*/ 	.word	0x00011980


	//   ....[118]....
        /*05f0*/ 	.word	0x000119b0


	//   ....[119]....
        /*05f4*/ 	.word	0x00011a40


	//   ....[120]....
        /*05f8*/ 	.word	0x00011a80


	//   ....[121]....
        /*05fc*/ 	.word	0x00011a90


	//   ....[122]....
        /*0600*/ 	.word	0x00011af0


	//   ....[123]....
        /*0604*/ 	.word	0x000124b0


	//   ....[124]....
        /*0608*/ 	.word	0x00012510


	//   ....[125]....
        /*060c*/ 	.word	0x00012560


	//   ....[126]....
        /*0610*/ 	.word	0x000125b0


	//   ....[127]....
        /*0614*/ 	.word	0x00012600


	//   ....[128]....
        /*0618*/ 	.word	0x00012670


	//   ....[129]....
        /*061c*/ 	.word	0x000126c0


	//   ....[130]....
        /*0620*/ 	.word	0x00012730


	//   ....[131]....
        /*0624*/ 	.word	0x000127a0


	//   ....[132]....
        /*0628*/ 	.word	0x00012800


	//   ....[133]....
        /*062c*/ 	.word	0x00012870


	//   ....[134]....
        /*0630*/ 	.word	0x000128e0


	//   ....[135]....
        /*0634*/ 	.word	0x00012950


	//   ....[136]....
        /*0638*/ 	.word	0x000129b0


	//   ....[137]....
        /*063c*/ 	.word	0x00012a20


	//   ....[138]....
        /*0640*/ 	.word	0x00012a90


	//   ....[139]....
        /*0644*/ 	.word	0x00012b00


	//   ....[140]....
        /*0648*/ 	.word	0x00012b60


	//   ....[141]....
        /*064c*/ 	.word	0x00012bd0


	//   ....[142]....
        /*0650*/ 	.word	0x00012c40


	//   ....[143]....
        /*0654*/ 	.word	0x00012db0


	//   ....[144]....
        /*0658*/ 	.word	0x00012e10


	//   ....[145]....
        /*065c*/ 	.word	0x00012e80


	//   ....[146]....
        /*0660*/ 	.word	0x00012ef0


	//   ....[147]....
        /*0664*/ 	.word	0x00013060


	//   ....[148]....
        /*0668*/ 	.word	0x000130c0


	//   ....[149]....
        /*066c*/ 	.word	0x00013130


	//   ....[150]....
        /*0670*/ 	.word	0x000131a0


	//   ....[151]....
        /*0674*/ 	.word	0x00013310


	//   ....[152]....
        /*0678*/ 	.word	0x00013370


	//   ....[153]....
        /*067c*/ 	.word	0x000133e0


	//   ....[154]....
        /*0680*/ 	.word	0x00013450


	//   ....[155]....
        /*0684*/ 	.word	0x000135d0


	//   ....[156]....
        /*0688*/ 	.word	0x00013630


	//   ....[157]....
        /*068c*/ 	.word	0x000136a0


	//   ....[158]....
        /*0690*/ 	.word	0x00013710


	//   ....[159]....
        /*0694*/ 	.word	0x00013890


	//   ....[160]....
        /*0698*/ 	.word	0x000138f0


	//   ....[161]....
        /*069c*/ 	.word	0x00013960


	//   ....[162]....
        /*06a0*/ 	.word	0x000139d0


	//   ....[163]....
        /*06a4*/ 	.word	0x00013b50


	//   ....[164]....
        /*06a8*/ 	.word	0x00013bb0


	//   ....[165]....
        /*06ac*/ 	.word	0x00013c00


	//   ....[166]....
        /*06b0*/ 	.word	0x00013c70


	//   ....[167]....
        /*06b4*/ 	.word	0x00013ce0


	//   ....[168]....
        /*06b8*/ 	.word	0x00013e60


	//   ....[169]....
        /*06bc*/ 	.word	0x00013ec0


	//   ....[170]....
        /*06c0*/ 	.word	0x00013f20


	//   ....[171]....
        /*06c4*/ 	.word	0x00013f80


	//   ....[172]....
        /*06c8*/ 	.word	0x00013fd0


	//   ....[173]....
        /*06cc*/ 	.word	0x00014010


	//   ....[174]....
        /*06d0*/ 	.word	0x00014080


	//   ....[175]....
        /*06d4*/ 	.word	0x000140f0


	//   ....[176]....
        /*06d8*/ 	.word	0x00014160


	//   ....[177]....
        /*06dc*/ 	.word	0x000141c0


	//   ....[178]....
        /*06e0*/ 	.word	0x00014230


	//   ....[179]....
        /*06e4*/ 	.word	0x000142a0


	//   ....[180]....
        /*06e8*/ 	.word	0x00014310


	//   ....[181]....
        /*06ec*/ 	.word	0x00014370


	//   ....[182]....
        /*06f0*/ 	.word	0x000143e0


	//   ....[183]....
        /*06f4*/ 	.word	0x00014450


	//   ....[184]....
        /*06f8*/ 	.word	0x000144c0


	//   ....[185]....
        /*06fc*/ 	.word	0x00014520


	//   ....[186]....
        /*0700*/ 	.word	0x00014590


	//   ....[187]....
        /*0704*/ 	.word	0x00014600


	//   ....[188]....
        /*0708*/ 	.word	0x00014670


	//   ....[189]....
        /*070c*/ 	.word	0x000146d0


	//   ....[190]....
        /*0710*/ 	.word	0x00014740


	//   ....[191]....
        /*0714*/ 	.word	0x000147b0


	//   ....[192]....
        /*0718*/ 	.word	0x00014820


	//   ....[193]....
        /*071c*/ 	.word	0x00014880


	//   ....[194]....
        /*0720*/ 	.word	0x000148f0


	//   ....[195]....
        /*0724*/ 	.word	0x00014960


	//   ....[196]....
        /*0728*/ 	.word	0x000149b0


	//   ....[197]....
        /*072c*/ 	.word	0x000149f0


	//   ....[198]....
        /*0730*/ 	.word	0x00014a40


	//   ....[199]....
        /*0734*/ 	.word	0x00014a90


	//   ....[200]....
        /*0738*/ 	.word	0x00014ae0


	//   ....[201]....
        /*073c*/ 	.word	0x00014b50


	//   ....[202]....
        /*0740*/ 	.word	0x00014ba0


	//   ....[203]....
        /*0744*/ 	.word	0x00014bf0


	//   ....[204]....
        /*0748*/ 	.word	0x00014c40


	//   ....[205]....
        /*074c*/ 	.word	0x00014c90


	//   ....[206]....
        /*0750*/ 	.word	0x00014ce0


	//   ....[207]....
        /*0754*/ 	.word	0x00014d50


	//   ....[208]....
        /*0758*/ 	.word	0x00014da0


	//   ....[209]....
        /*075c*/ 	.word	0x00014e10


	//   ....[210]....
        /*0760*/ 	.word	0x00014e70


	//   ....[211]....
        /*0764*/ 	.word	0x00014ee0


	//----- nvinfo : EIATTR_EXIT_INSTR_OFFSETS
	.align		4
.L_540:
        /*0768*/ 	.byte	0x04, 0x1c
        /*076a*/ 	.short	(.L_542 - .L_541)


	//   ....[0]....
.L_541:
        /*076c*/ 	.word	0x00000fe0


	//   ....[1]....
        /*0770*/ 	.word	0x00012470


	//----- nvinfo : EIATTR_MAX_THREADS
	.align		4
.L_542:
        /*0774*/ 	.byte	0x04, 0x05
        /*0776*/ 	.short	(.L_544 - .L_543)
.L_543:
        /*0778*/ 	.word	0x00000100
        /*077c*/ 	.word	0x00000001
        /*0780*/ 	.word	0x00000001


	//----- nvinfo : EIATTR_CRS_STACK_SIZE
	.align		4
.L_544:
        /*0784*/ 	.byte	0x04, 0x1e
        /*0786*/ 	.short	(.L_546 - .L_545)
.L_545:
        /*0788*/ 	.word	0x00000000
.L_546:


//--------------------- .nv.info._ZN7cutlass13device_kernelIN5flash19enable_sm80_to_sm89INS1_16FlashAttnFwdSm80INS1_25CollectiveMainloopFwdSm80ILi8ELi2ELb0EN4cute5tupleIJNS5_1CILi128EEENS7_ILi64EEENS7_ILi192EEEEEELi192ENS_6half_tEfNS_4arch4Sm80ELb1ELb0ELb1ELb1ELb1ELb1ELb1ELb1EEENS1_21CollectiveEpilogueFwdINS6_IJS8_SA_S9_EEENS6_IJNS7_ILi1EEESI_SI_EEESC_SE_Li256ELb1ELb1ELb1ELb0EEENS1_36VarlenDynamicPersistentTileSchedulerILi128ELi64ELi256ELi256ELb1ELb1ELb0ELb1ELb1ELb1EEEEEEEEEvNT_6ParamsE --------------------------
	.section	.nv.info._ZN7cutlass13device_kernelIN5flash19enable_sm80_to_sm89INS1_16FlashAttnFwdSm80INS1_25CollectiveMainloopFwdSm80ILi8ELi2ELb0EN4cute5tupleIJNS5_1CILi128EEENS7_ILi64EEENS7_ILi192EEEEEELi192ENS_6half_tEfNS_4arch4Sm80ELb1ELb0ELb1ELb1ELb1ELb1ELb1ELb1EEENS1_21CollectiveEpilogueFwdINS6_IJS8_SA_S9_EEENS6_IJNS7_ILi1EEESI_SI_EEESC_SE_Li256ELb1ELb1ELb1ELb0EEENS1_36VarlenDynamicPersistentTileSchedulerILi128ELi64ELi256ELi256ELb1ELb1ELb0ELb1ELb1ELb1EEEEEEEEEvNT_6ParamsE,"",@"SHT_CUDA_INFO"
	.sectionflags	@""
	.align	4


	//----- nvinfo : EIATTR_CUDA_API_VERSION
	.align		4
        /*0000*/ 	.byte	0x04, 0x37
        /*0002*/ 	.short	(.L_548 - .L_547)
.L_547:
        /*0004*/ 	.word	0x00000082


	//----- nvinfo : EIATTR_SW2861232_WAR
	.align		4
.L_548:
        /*0008*/ 	.byte	0x01, 0x35
	.zero		2


	//----- nvinfo : EIATTR_PARAM_CBANK
	.align		4
        /*000c*/ 	.byte	0x04, 0x0a
        /*000e*/ 	.short	(.L_550 - .L_549)
	.align		4
.L_549:
        /*0010*/ 	.word	index@(.nv.constant0._ZN7cutlass13device_kernelIN5flash19enable_sm80_to_sm89INS1_16FlashAttnFwdSm80INS1_25CollectiveMainloopFwdSm80ILi8ELi2ELb0EN4cute5tupleIJNS5_1CILi128EEENS7_ILi64EEENS7_ILi192EEEEEELi192ENS_6half_tEfNS_4arch4Sm80ELb1ELb0ELb1ELb1ELb1ELb1ELb1ELb1EEENS1_21CollectiveEpilogueFwdINS6_IJS8_SA_S9_EEENS6_IJNS7_ILi1EEESI_SI_EEESC_SE_Li256ELb1ELb1ELb1ELb0EEENS1_36VarlenDynamicPersistentTileSchedulerILi128ELi64ELi256ELi256ELb1ELb1ELb0ELb1ELb1ELb1EEEEEEEEEvNT_6ParamsE)
        /*0014*/ 	.short	0x0160
        /*0016*/ 	.short	0x0438


	//----- nvinfo : EIATTR_CBANK_PARAM_SIZE
	.align		4
.L_550:
        /*0018*/ 	.byte	0x03, 0x19
        /*001a*/ 	.short	0x0438


	//----- nvinfo : EIATTR_KPARAM_INFO
	.align		4
        /*001c*/ 	.byte	0x04, 0x17
        /*001e*/ 	.short	(.L_552 - .L_551)
.L_551:
        /*0020*/ 	.word	0x00000000
        /*0024*/ 	.short	0x0000
        /*0026*/ 	.short	0x0000
        /*0028*/ 	.byte	0x00, 0xf0, 0xe1, 0x10


	//----- nvinfo : EIATTR_MAXREG_COUNT
	.align		4
.L_552:
        /*002c*/ 	.byte	0x03, 0x1b
        /*002e*/ 	.short	0x00ff


	//----- nvinfo : EIATTR_NUM_BARRIERS
	.align		4
        /*0030*/ 	.byte	0x02, 0x4c
        /*0032*/ 	.byte	0x06
	.zero		1


	//----- nvinfo : EIATTR_ANNOTATIONS
	.align		4
        /*0034*/ 	.byte	0x04, 0x55
        /*0036*/ 	.short	(.L_554 - .L_553)


	//   ....[0]....
.L_553:
        /* <DEDUP_REMOVED lines=64> */


	//----- nvinfo : EIATTR_MERCURY_ISA_VERSION
	.align		4
.L_554:
        /*0420*/ 	.byte	0x03, 0x5f
        /*0422*/ 	.short	0x0000


	//----- nvinfo : EIATTR_INT_WARP_WIDE_INSTR_OFFSETS
	.align		4
        /*0424*/ 	.byte	0x04, 0x31
        /*0426*/ 	.short	(.L_556 - .L_555)


	//   ....[0]....
.L_555:
        /*0428*/ 	.word	0x0001aa30


	//   ....[1]....
        /*042c*/ 	.word	0x0001aab0


	//----- nvinfo : EIATTR_COOP_GROUP_MASK_REGIDS
	.align		4
.L_556:
        /*0430*/ 	.byte	0x04, 0x29
        /*0432*/ 	.short	(.L_558 - .L_557)


	//   ....[0]....
.L_557:
        /*0434*/ 	.word	0xffffffff


	//   ....[1]....
        /*0438*/ 	.word	0xffffffff


	//   ....[2]....
        /*043c*/ 	.word	0xffffffff


	//   ....[3]....
        /*0440*/ 	.word	0xffffffff


	//   ....[4]....
        /*0444*/ 	.word	0xffffffff


	//   ....[5]....
        /*0448*/ 	.word	0xffffffff


	//   ....[6]....
        /*044c*/ 	.word	0xffffffff


	//   ....[7]....
        /*0450*/ 	.word	0xffffffff


	//   ....[8]....
        /*0454*/ 	.word	0xffffffff


	//   ....[9]....
        /*0458*/ 	.word	0xffffffff


	//   ....[10]....
        /*045c*/ 	.word	0xffffffff


	//   ....[11]....
        /*0460*/ 	.word	0xffffffff


	//   ....[12]....
        /*0464*/ 	.word	0xffffffff


	//   ....[13]....
        /*0468*/ 	.word	0xffffffff


	//   ....[14]....
        /*046c*/ 	.word	0xffffffff


	//   ....[15]....
        /*0470*/ 	.word	0xffffffff


	//   ....[16]....
        /*0474*/ 	.word	0xffffffff


	//   ....[17]....
        /*0478*/ 	.word	0xffffffff


	//   ....[18]....
        /*047c*/ 	.word	0xffffffff


	//   ....[19]....
        /*0480*/ 	.word	0xffffffff


	//   ....[20]....
        /*0484*/ 	.word	0xffffffff


	//   ....[21]....
        /*0488*/ 	.word	0xffffffff


	//   ....[22]....
        /*048c*/ 	.word	0xffffffff


	//   ....[23]....
        /*0490*/ 	.word	0xffffffff


	//   ....[24]....
        /*0494*/ 	.word	0xffffffff


	//   ....[25]....
        /*0498*/ 	.word	0xffffffff


	//   ....[26]....
        /*049c*/ 	.word	0xffffffff


	//   ....[27]....
        /*04a0*/ 	.word	0xffffffff


	//   ....[28]....
        /*04a4*/ 	.word	0xffffffff


	//   ....[29]....
        /*04a8*/ 	.word	0xffffffff


	//   ....[30]....
        /*04ac*/ 	.word	0xffffffff


	//   ....[31]....
        /*04b0*/ 	.word	0xffffffff


	//   ....[32]....
        /*04b4*/ 	.word	0xffffffff


	//   ....[33]....
        /*04b8*/ 	.word	0xffffffff


	//   ....[34]....
        /*04bc*/ 	.word	0xffffffff


	//   ....[35]....
        /*04c0*/ 	.word	0xffffffff


	//   ....[36]....
        /*04c4*/ 	.word	0xffffffff


	//   ....[37]....
        /*04c8*/ 	.word	0xffffffff


	//   ....[38]....
        /*04cc*/ 	.word	0xffffffff


	//   ....[39]....
        /*04d0*/ 	.word	0xffffffff


	//   ....[40]....
        /*04d4*/ 	.word	0xffffffff


	//   ....[41]....
        /*04d8*/ 	.word	0xffffffff


	//   ....[42]....
        /*04dc*/ 	.word	0xffffffff


	//   ....[43]....
        /*04e0*/ 	.word	0xffffffff


	//   ....[44]....
        /*04e4*/ 	.word	0xffffffff


	//   ....[45]....
        /*04e8*/ 	.word	0xffffffff


	//   ....[46]....
        /*04ec*/ 	.word	0xffffffff


	//   ....[47]....
        /*04f0*/ 	.word	0xffffffff


	//   ....[48]....
        /*04f4*/ 	.word	0xffffffff


	//   ....[49]....
        /*04f8*/ 	.word	0xffffffff


	//   ....[50]....
        /*04fc*/ 	.word	0xffffffff


	//   ....[51]....
        /*0500*/ 	.word	0xffffffff


	//   ....[52]....
        /*0504*/ 	.word	0xffffffff


	//   ....[53]....
        /*0508*/ 	.word	0xffffffff


	//   ....[54]....
        /*050c*/ 	.word	0xffffffff


	//   ....[55]....
        /*0510*/ 	.word	0xffffffff


	//   ....[56]....
        /*0514*/ 	.word	0xffffffff


	//   ....[57]....
        /*0518*/ 	.word	0xffffffff


	//   ....[58]....
        /*051c*/ 	.word	0xffffffff


	//   ....[59]....
        /*0520*/ 	.word	0xffffffff


	//   ....[60]....
        /*0524*/ 	.word	0xffffffff


	//   ....[61]....
        /*0528*/ 	.word	0xffffffff


	//   ....[62]....
        /*052c*/ 	.word	0xffffffff


	//   ....[63]....
        /*0530*/ 	.word	0xffffffff


	//   ....[64]....
        /*0534*/ 	.word	0xffffffff


	//   ....[65]....
        /*0538*/ 	.word	0xffffffff


	//   ....[66]....
        /*053c*/ 	.word	0xffffffff


	//   ....[67]....
        /*0540*/ 	.word	0xffffffff


	//   ....[68]....
        /*0544*/ 	.word	0xffffffff


	//   ....[69]....
        /*0548*/ 	.word	0xffffffff


	//   ....[70]....
        /*054c*/ 	.word	0xffffffff


	//   ....[71]....
        /*0550*/ 	.word	0xffffffff


	//   ....[72]....
        /*0554*/ 	.word	0xffffffff


	//   ....[73]....
        /*0558*/ 	.word	0xffffffff


	//   ....[74]....
        /*055c*/ 	.word	0xffffffff


	//   ....[75]....
        /*0560*/ 	.word	0xffffffff


	//   ....[76]....
        /*0564*/ 	.word	0xffffffff


	//   ....[77]....
        /*0568*/ 	.word	0xffffffff


	//   ....[78]....
        /*056c*/ 	.word	0xffffffff


	//   ....[79]....
        /*0570*/ 	.word	0xffffffff


	//   ....[80]....
        /*0574*/ 	.word	0xffffffff


	//   ....[81]....
        /*0578*/ 	.word	0xffffffff


	//   ....[82]....
        /*057c*/ 	.word	0xffffffff


	//   ....[83]....
        /*0580*/ 	.word	0xffffffff


	//   ....[84]....
        /*0584*/ 	.word	0xffffffff


	//   ....[85]....
        /*0588*/ 	.word	0xffffffff


	//   ....[86]....
        /*058c*/ 	.word	0xffffffff


	//   ....[87]....
        /*0590*/ 	.word	0xffffffff


	//   ....[88]....
        /*0594*/ 	.word	0xffffffff


	//   ....[89]....
        /*0598*/ 	.word	0xffffffff


	//   ....[90]....
        /*059c*/ 	.word	0xffffffff


	//   ....[91]....
        /*05a0*/ 	.word	0xffffffff


	//   ....[92]....
        /*05a4*/ 	.word	0xffffffff


	//   ....[93]....
        /*05a8*/ 	.word	0xffffffff


	//   ....[94]....
        /*05ac*/ 	.word	0xffffffff


	//   ....[95]....
        /*05b0*/ 	.word	0xffffffff


	//   ....[96]....
        /*05b4*/ 	.word	0xffffffff


	//   ....[97]....
        /*05b8*/ 	.word	0xffffffff


	//   ....[98]....
        /*05bc*/ 	.word	0xffffffff


	//   ....[99]....
        /*05c0*/ 	.word	0xffffffff


	//   ....[100]....
        /*05c4*/ 	.word	0xffffffff


	//   ....[101]....
        /*05c8*/ 	.word	0xffffffff


	//   ....[102]....
        /*05cc*/ 	.word	0xffffffff


	//   ....[103]....
        /*05d0*/ 	.word	0xffffffff


	//   ....[104]....
        /*05d4*/ 	.word	0xffffffff


	//   ....[105]....
        /*05d8*/ 	.word	0xffffffff


	//   ....[106]....
        /*05dc*/ 	.word	0xffffffff


	//   ....[107]....
        /*05e0*/ 	.word	0xffffffff


	//   ....[108]....
        /*05e4*/ 	.word	0xffffffff


	//   ....[109]....
        /*05e8*/ 	.word	0xffffffff


	//   ....[110]....
        /*05ec*/ 	.word	0xffffffff


	//   ....[111]....
        /*05f0*/ 	.word	0xffffffff


	//   ....[112]....
        /*05f4*/ 	.word	0xffffffff


	//   ....[113]....
        /*05f8*/ 	.word	0xffffffff


	//   ....[114]....
        /*05fc*/ 	.word	0xffffffff


	//   ....[115]....
        /*0600*/ 	.word	0xffffffff


	//   ....[116]....
        /*0604*/ 	.word	0xffffffff


	//   ....[117]....
        /*0608*/ 	.word	0xffffffff


	//   ....[118]....
        /*060c*/ 	.word	0xffffffff


	//   ....[119]....
        /*0610*/ 	.word	0xffffffff


	//   ....[120]....
        /*0614*/ 	.word	0xffffffff


	//   ....[121]....
        /*0618*/ 	.word	0xffffffff


	//   ....[122]....
        /*061c*/ 	.word	0xffffffff


	//   ....[123]....
        /*0620*/ 	.word	0xffffffff


	//   ....[124]....
        /*0624*/ 	.word	0xffffffff


	//   ....[125]....
        /*0628*/ 	.word	0xffffffff


	//   ....[126]....
        /*062c*/ 	.word	0xffffffff


	//   ....[127]....
        /*0630*/ 	.word	0xffffffff


	//   ....[128]....
        /*0634*/ 	.word	0xffffffff


	//   ....[129]....
        /*0638*/ 	.word	0xffffffff


	//   ....[130]....
        /*063c*/ 	.word	0xffffffff


	//   ....[131]....
        /*0640*/ 	.word	0xffffffff


	//   ....[132]....
        /*0644*/ 	.word	0xffffffff


	//   ....[133]....
        /*0648*/ 	.word	0xffffffff


	//   ....[134]....
        /*064c*/ 	.word	0xffffffff


	//   ....[135]....
        /*0650*/ 	.word	0xffffffff


	//   ....[136]....
        /*0654*/ 	.word	0xffffffff


	//   ....[137]....
        /*0658*/ 	.word	0xffffffff


	//   ....[138]....
        /*065c*/ 	.word	0xffffffff


	//   ....[139]....
        /*0660*/ 	.word	0xffffffff


	//   ....[140]....
        /*0664*/ 	.word	0xffffffff


	//   ....[141]....
        /*0668*/ 	.word	0xffffffff


	//   ....[142]....
        /*066c*/ 	.word	0xffffffff


	//   ....[143]....
        /*0670*/ 	.word	0xffffffff


	//   ....[144]....
        /*0674*/ 	.word	0xffffffff


	//   ....[145]....
        /*0678*/ 	.word	0xffffffff


	//   ....[146]....
        /*067c*/ 	.word	0xffffffff


	//   ....[147]....
        /*0680*/ 	.word	0xffffffff


	//   ....[148]....
        /*0684*/ 	.word	0xffffffff


	//   ....[149]....
        /*0688*/ 	.word	0xffffffff


	//   ....[150]....
        /*068c*/ 	.word	0xffffffff


	//   ....[151]....
        /*0690*/ 	.word	0xffffffff


	//   ....[152]....
        /*0694*/ 	.word	0xffffffff


	//   ....[153]....
        /*0698*/ 	.word	0xffffffff


	//   ....[154]....
        /*069c*/ 	.word	0xffffffff


	//   ....[155]....
        /*06a0*/ 	.word	0xffffffff


	//   ....[156]....
        /*06a4*/ 	.word	0xffffffff


	//   ....[157]....
        /*06a8*/ 	.word	0xffffffff


	//   ....[158]....
        /*06ac*/ 	.word	0xffffffff


	//   ....[159]....
        /*06b0*/ 	.word	0xffffffff


	//   ....[160]....
        /*06b4*/ 	.word	0xffffffff


	//   ....[161]....
        /*06b8*/ 	.word	0xffffffff


	//   ....[162]....
        /*06bc*/ 	.word	0xffffffff


	//   ....[163]....
        /*06c0*/ 	.word	0xffffffff


	//   ....[164]....
        /*06c4*/ 	.word	0xffffffff


	//   ....[165]....
        /*06c8*/ 	.word	0xffffffff


	//   ....[166]....
        /*06cc*/ 	.word	0xffffffff


	//   ....[167]....
        /*06d0*/ 	.word	0xffffffff


	//   ....[168]....
        /*06d4*/ 	.word	0xffffffff


	//   ....[169]....
        /*06d8*/ 	.word	0xffffffff


	//   ....[170]....
        /*06dc*/ 	.word	0xffffffff


	//   ....[171]....
        /*06e0*/ 	.word	0xffffffff


	//   ....[172]....
        /*06e4*/ 	.word	0xffffffff


	//   ....[173]....
        /*06e8*/ 	.word	0xffffffff


	//   ....[174]....
        /*06ec*/ 	.word	0xffffffff


	//   ....[175]....
        /*06f0*/ 	.word	0xffffffff


	//   ....[176]....
        /*06f4*/ 	.word	0xffffffff


	//   ....[177]....
        /*06f8*/ 	.word	0xffffffff


	//   ....[178]....
        /*06fc*/ 	.word	0xffffffff


	//   ....[179]....
        /*0700*/ 	.word	0xffffffff


	//   ....[180]....
        /*0704*/ 	.word	0xffffffff


	//   ....[181]....
        /*0708*/ 	.word	0xffffffff


	//   ....[182]....
        /*070c*/ 	.word	0xffffffff


	//   ....[183]....
        /*0710*/ 	.word	0xffffffff


	//   ....[184]....
        /*0714*/ 	.word	0xffffffff


	//   ....[185]....
        /*0718*/ 	.word	0xffffffff


	//   ....[186]....
        /*071c*/ 	.word	0xffffffff


	//   ....[187]....
        /*0720*/ 	.word	0xffffffff


	//   ....[188]....
        /*0724*/ 	.word	0xffffffff


	//   ....[189]....
        /*0728*/ 	.word	0xffffffff


	//   ....[190]....
        /*072c*/ 	.word	0xffffffff


	//   ....[191]....
        /*0730*/ 	.word	0xffffffff


	//   ....[192]....
        /*0734*/ 	.word	0xffffffff


	//   ....[193]....
        /*0738*/ 	.word	0xffffffff


	//   ....[194]....
        /*073c*/ 	.word	0xffffffff


	//   ....[195]....
        /*0740*/ 	.word	0xffffffff


	//   ....[196]....
        /*0744*/ 	.word	0xffffffff


	//   ....[197]....
        /*0748*/ 	.word	0xffffffff


	//   ....[198]....
        /*074c*/ 	.word	0xffffffff


	//   ....[199]....
        /*0750*/ 	.word	0xffffffff


	//   ....[200]....
        /*0754*/ 	.word	0xffffffff


	//   ....[201]....
        /*0758*/ 	.word	0xffffffff


	//   ....[202]....
        /*075c*/ 	.word	0xffffffff


	//   ....[203]....
        /*0760*/ 	.word	0xffffffff


	//   ....[204]....
        /*0764*/ 	.word	0xffffffff


	//   ....[205]....
        /*0768*/ 	.word	0xffffffff


	//   ....[206]....
        /*076c*/ 	.word	0xffffffff


	//   ....[207]....
        /*0770*/ 	.word	0xffffffff


	//   ....[208]....
        /*0774*/ 	.word	0xffffffff


	//   ....[209]....
        /*0778*/ 	.word	0xffffffff


	//   ....[210]....
        /*077c*/ 	.word	0xffffffff


	//   ....[211]....
        /*0780*/ 	.word	0xffffffff


	//   ....[212]....
        /*0784*/ 	.word	0xffffffff


	//   ....[213]....
        /*0788*/ 	.word	0xffffffff


	//   ....[214]....
        /*078c*/ 	.word	0xffffffff


	//   ....[215]....
        /*0790*/ 	.word	0xffffffff


	//   ....[216]....
        /*0794*/ 	.word	0xffffffff


	//   ....[217]....
        /*0798*/ 	.word	0xffffffff


	//   ....[218]....
        /*079c*/ 	.word	0xffffffff


	//   ....[219]....
        /*07a0*/ 	.word	0xffffffff


	//   ....[220]....
        /*07a4*/ 	.word	0xffffffff


	//   ....[221]....
        /*07a8*/ 	.word	0xffffffff


	//   ....[222]....
        /*07ac*/ 	.word	0xffffffff


	//   ....[223]....
        /*07b0*/ 	.word	0xffffffff


	//   ....[224]....
        /*07b4*/ 	.word	0xffffffff


	//   ....[225]....
        /*07b8*/ 	.word	0xffffffff


	//   ....[226]....
        /*07bc*/ 	.word	0xffffffff


	//   ....[227]....
        /*07c0*/ 	.word	0xffffffff


	//   ....[228]....
        /*07c4*/ 	.word	0xffffffff


	//   ....[229]....
        /*07c8*/ 	.word	0xffffffff


	//   ....[230]....
        /*07cc*/ 	.word	0xffffffff


	//   ....[231]....
        /*07d0*/ 	.word	0xffffffff


	//   ....[232]....
        /*07d4*/ 	.word	0xffffffff


	//   ....[233]....
        /*07d8*/ 	.word	0xffffffff


	//   ....[234]....
        /*07dc*/ 	.word	0xffffffff


	//   ....[235]....
        /*07e0*/ 	.word	0xffffffff


	//   ....[236]....
        /*07e4*/ 	.word	0xffffffff


	//   ....[237]....
        /*07e8*/ 	.word	0xffffffff


	//   ....[238]....
        /*07ec*/ 	.word	0xffffffff


	//   ....[239]....
        /*07f0*/ 	.word	0xffffffff


	//   ....[240]....
        /*07f4*/ 	.word	0xffffffff


	//   ....[241]....
        /*07f8*/ 	.word	0xffffffff


	//   ....[242]....
        /*07fc*/ 	.word	0xffffffff


	//   ....[243]....
        /*0800*/ 	.word	0xffffffff


	//   ....[244]....
        /*0804*/ 	.word	0xffffffff


	//   ....[245]....
        /*0808*/ 	.word	0xffffffff


	//   ....[246]....
        /*080c*/ 	.word	0xffffffff


	//   ....[247]....
        /*0810*/ 	.word	0xffffffff


	//   ....[248]....
        /*0814*/ 	.word	0xffffffff


	//   ....[249]....
        /*0818*/ 	.word	0xffffffff


	//   ....[250]....
        /*081c*/ 	.word	0xffffffff


	//   ....[251]....
        /*0820*/ 	.word	0xffffffff


	//----- nvinfo : EIATTR_COOP_GROUP_INSTR_OFFSETS
	.align		4
.L_558:
        /*0824*/ 	.byte	0x04, 0x28
        /*0826*/ 	.short	(.L_560 - .L_559)


	//   ....[0]....
.L_559:
        /*0828*/ 	.word	0x00000050


	//   ....[1]....
        /*082c*/ 	.word	0x00000200


	//   ....[2]....
        /*0830*/ 	.word	0x00000230


	//   ....[3]....
        /*0834*/ 	.word	0x00000260


	//   ....[4]....
        /*0838*/ 	.word	0x00000290


	//   ....[5]....
        /*083c*/ 	.word	0x000002c0


	//   ....[6]....
        /*0840*/ 	.word	0x000002f0


	//   ....[7]....
        /*0844*/ 	.word	0x00000450


	//   ....[8]....
        /*0848*/ 	.word	0x00000490


	//   ....[9]....
        /*084c*/ 	.word	0x000004c0


	//   ....[10]....
        /*0850*/ 	.word	0x000004f0


	//   ....[11]....
        /*0854*/ 	.word	0x00000520


	//   ....[12]....
        /*0858*/ 	.word	0x00000550


	//   ....[13]....
        /*085c*/ 	.word	0x000005e0


	//   ....[14]....
        /*0860*/ 	.word	0x00000630


	//   ....[15]....
        /*0864*/ 	.word	0x00000650


	//   ....[16]....
        /*0868*/ 	.word	0x000006b0


	//   ....[17]....
        /*086c*/ 	.word	0x00003e70


	//   ....[18]....
        /*0870*/ 	.word	0x00003e80


	//   ....[19]....
        /*0874*/ 	.word	0x000059f0


	//   ....[20]....
        /*0878*/ 	.word	0x00005a00


	//   ....[21]....
        /*087c*/ 	.word	0x000074f0


	//   ....[22]....
        /*0880*/ 	.word	0x00007500


	//   ....[23]....
        /*0884*/ 	.word	0x000079f0


	//   ....[24]....
        /*0888*/ 	.word	0x00007a00


	//   ....[25]....
        /*088c*/ 	.word	0x000087e0


	//   ....[26]....
        /*0890*/ 	.word	0x00008800


	//   ....[27]....
        /*0894*/ 	.word	0x00008930


	//   ....[28]....
        /*0898*/ 	.word	0x00008940


	//   ....[29]....
        /*089c*/ 	.word	0x00008a70


	//   ....[30]....
        /*08a0*/ 	.word	0x00008a90


	//   ....[31]....
        /*08a4*/ 	.word	0x00008bc0


	//   ....[32]....
        /*08a8*/ 	.word	0x00008bd0


	//   ....[33]....
        /*08ac*/ 	.word	0x00009070


	//   ....[34]....
        /*08b0*/ 	.word	0x000090a0


	//   ....[35]....
        /*08b4*/ 	.word	0x000090c0


	//   ....[36]....
        /*08b8*/ 	.word	0x000090d0


	//   ....[37]....
        /*08bc*/ 	.word	0x000091d0


	//   ....[38]....
        /*08c0*/ 	.word	0x00009200


	//   ....[39]....
        /*08c4*/ 	.word	0x00009230


	//   ....[40]....
        /*08c8*/ 	.word	0x000092d0


	//   ....[41]....
        /*08cc*/ 	.word	0x000096a0


	//   ....[42]....
        /*08d0*/ 	.word	0x000096c0


	//   ....[43]....
        /*08d4*/ 	.word	0x00009750


	//   ....[44]....
        /*08d8*/ 	.word	0x000097b0


	//   ....[45]....
        /*08dc*/ 	.word	0x00009c40


	//   ....[46]....
        /*08e0*/ 	.word	0x00009c60


	//   ....[47]....
        /*08e4*/ 	.word	0x00009c70


	//   ....[48]....
        /*08e8*/ 	.word	0x00009c80


	//   ....[49]....
        /*08ec*/ 	.word	0x0000a4a0


	//   ....[50]....
        /*08f0*/ 	.word	0x0000a4b0


	//   ....[51]....
        /*08f4*/ 	.word	0x0000a4c0


	//   ....[52]....
        /*08f8*/ 	.word	0x0000a4d0


	//   ....[53]....
        /*08fc*/ 	.word	0x0000d1c0


	//   ....[54]....
        /*0900*/ 	.word	0x0000d1e0


	//   ....[55]....
        /*0904*/ 	.word	0x0000d200


	//   ....[56]....
        /*0908*/ 	.word	0x0000d210


	//   ....[57]....
        /*090c*/ 	.word	0x0000d810


	//   ....[58]....
        /*0910*/ 	.word	0x0000d820


	//   ....[59]....
        /*0914*/ 	.word	0x0000d830


	//   ....[60]....
        /*0918*/ 	.word	0x0000d840


	//   ....[61]....
        /*091c*/ 	.word	0x00010860


	//   ....[62]....
        /*0920*/ 	.word	0x00010880


	//   ....[63]....
        /*0924*/ 	.word	0x00010980


	//   ....[64]....
        /*0928*/ 	.word	0x000109a0


	//   ....[65]....
        /*092c*/ 	.word	0x000117a0


	//   ....[66]....
        /*0930*/ 	.word	0x000117b0


	//   ....[67]....
        /*0934*/ 	.word	0x00011fe0


	//   ....[68]....
        /*0938*/ 	.word	0x00012100


	//   ....[69]....
        /*093c*/ 	.word	0x00012110


	//   ....[70]....
        /*0940*/ 	.word	0x00012140


	//   ....[71]....
        /*0944*/ 	.word	0x000133f0


	//   ....[72]....
        /*0948*/ 	.word	0x00013410


	//   ....[73]....
        /*094c*/ 	.word	0x00013500


	//   ....[74]....
        /*0950*/ 	.word	0x00013520


	//   ....[75]....
        /*0954*/ 	.word	0x00013a60


	//   ....[76]....
        /*0958*/ 	.word	0x00013a80


	//   ....[77]....
        /*095c*/ 	.word	0x00013b80


	//   ....[78]....
        /*0960*/ 	.word	0x00013bc0


	//   ....[79]....
        /*0964*/ 	.word	0x00014a70


	//   ....[80]....
        /*0968*/ 	.word	0x00014a80


	//   ....[81]....
        /*096c*/ 	.word	0x00014ff0


	//   ....[82]....
        /*0970*/ 	.word	0x00015110


	//   ....[83]....
        /*0974*/ 	.word	0x00015260


	//   ....[84]....
        /*0978*/ 	.word	0x000152a0


	//   ....[85]....
        /*097c*/ 	.word	0x00016bf0


	//   ....[86]....
        /*0980*/ 	.word	0x00016c10


	//   ....[87]....
        /*0984*/ 	.word	0x00016d20


	//   ....[88]....
        /*0988*/ 	.word	0x00016d50


	//   ....[89]....
        /*098c*/ 	.word	0x00017220


	//   ....[90]....
        /*0990*/ 	.word	0x00017240


	//   ....[91]....
        /*0994*/ 	.word	0x00017340


	//   ....[92]....
        /*0998*/ 	.word	0x00017380


	//   ....[93]....
        /*099c*/ 	.word	0x000184b0


	//   ....[94]....
        /*09a0*/ 	.word	0x000184e0


	//   ....[95]....
        /*09a4*/ 	.word	0x000187b0


	//   ....[96]....
        /*09a8*/ 	.word	0x000188d0


	//   ....[97]....
        /*09ac*/ 	.word	0x00019e80


	//   ....[98]....
        /*09b0*/ 	.word	0x00019ea0


	//   ....[99]....
        /*09b4*/ 	.word	0x00019fb0


	//   ....[100]....
        /*09b8*/ 	.word	0x00019fe0


	//   ....[101]....
        /*09bc*/ 	.word	0x0001a200


	//   ....[102]....
        /*09c0*/ 	.word	0x0001a230


	//   ....[103]....
        /*09c4*/ 	.word	0x0001a240


	//   ....[104]....
        /*09c8*/ 	.word	0x0001a270


	//   ....[105]....
        /*09cc*/ 	.word	0x0001b870


	//   ....[106]....
        /*09d0*/ 	.word	0x0001b880


	//   ....[107]....
        /*09d4*/ 	.word	0x0001b8a0


	//   ....[108]....
        /*09d8*/ 	.word	0x0001b8c0


	//   ....[109]....
        /*09dc*/ 	.word	0x0001bc40


	//   ....[110]....
        /*09e0*/ 	.word	0x0001bc60


	//   ....[111]....
        /*09e4*/ 	.word	0x0001bd80


	//   ....[112]....
        /*09e8*/ 	.word	0x0001bd90


	//   ....[113]....
        /*09ec*/ 	.word	0x0001bec0


	//   ....[114]....
        /*09f0*/ 	.word	0x0001bee0


	//   ....[115]....
        /*09f4*/ 	.word	0x0001c010


	//   ....[116]....
        /*09f8*/ 	.word	0x0001c020


	//   ....[117]....
        /*09fc*/ 	.word	0x0001c350


	//   ....[118]....
        /*0a00*/ 	.word	0x0001c370


	//   ....[119]....
        /*0a04*/ 	.word	0x0001ce20


	//   ....[120]....
        /*0a08*/ 	.word	0x0001ce30


	//   ....[121]....
        /*0a0c*/ 	.word	0x0001e100


	//   ....[122]....
        /*0a10*/ 	.word	0x0001e120


	//   ....[123]....
        /*0a14*/ 	.word	0x0001e250


	//   ....[124]....
        /*0a18*/ 	.word	0x0001e260


	//   ....[125]....
        /*0a1c*/ 	.word	0x0001e390


	//   ....[126]....
        /*0a20*/ 	.word	0x0001e3b0


	//   ....[127]....
        /*0a24*/ 	.word	0x0001e4e0


	//   ....[128]....
        /*0a28*/ 	.word	0x0001e4f0


	//   ....[129]....
        /*0a2c*/ 	.word	0x0001e6e0


	//   ....[130]....
        /*0a30*/ 	.word	0x0001e700


	//   ....[131]....
        /*0a34*/ 	.word	0x0001e830


	//   ....[132]....
        /*0a38*/ 	.word	0x0001e870


	//   ....[133]....
        /*0a3c*/ 	.word	0x0001e8a0


	//   ....[134]....
        /*0a40*/ 	.word	0x0001e8d0


	//   ....[135]....
        /*0a44*/ 	.word	0x0001e900


	//   ....[136]....
        /*0a48*/ 	.word	0x0001e930


	//   ....[137]....
        /*0a4c*/ 	.word	0x0001eaa0


	//   ....[138]....
        /*0a50*/ 	.word	0x0001eae0


	//   ....[139]....
        /*0a54*/ 	.word	0x0001eb10


	//   ....[140]....
        /*0a58*/ 	.word	0x0001eb40


	//   ....[141]....
        /*0a5c*/ 	.word	0x0001eb70


	//   ....[142]....
        /*0a60*/ 	.word	0x0001eba0


	//   ....[143]....
        /*0a64*/ 	.word	0x0001ec30


	//   ....[144]....
        /*0a68*/ 	.word	0x0001ec90


	//   ....[145]....
        /*0a6c*/ 	.word	0x0001eca0


	//   ....[146]....
        /*0a70*/ 	.word	0x0001ed00


	//   ....[147]....
        /*0a74*/ 	.word	0x0001f760


	//   ....[148]....
        /*0a78*/ 	.word	0x0001f7c0


	//   ....[149]....
        /*0a7c*/ 	.word	0x0001f810


	//   ....[150]....
        /*0a80*/ 	.word	0x0001f860


	//   ....[151]....
        /*0a84*/ 	.word	0x0001f8b0


	//   ....[152]....
        /*0a88*/ 	.word	0x0001f920


	//   ....[153]....
        /*0a8c*/ 	.word	0x0001f970


	//   ....[154]....
        /*0a90*/ 	.word	0x0001f9e0


	//   ....[155]....
        /*0a94*/ 	.word	0x0001fa50


	//   ....[156]....
        /*0a98*/ 	.word	0x0001fab0


	//   ....[157]....
        /*0a9c*/ 	.word	0x0001fb20


	//   ....[158]....
        /*0aa0*/ 	.word	0x0001fb90


	//   ....[159]....
        /*0aa4*/ 	.word	0x0001fc00


	//   ....[160]....
        /*0aa8*/ 	.word	0x0001fc60


	//   ....[161]....
        /*0aac*/ 	.word	0x0001fcd0


	//   ....[162]....
        /*0ab0*/ 	.word	0x0001fd40


	//   ....[163]....
        /*0ab4*/ 	.word	0x0001fdb0


	//   ....[164]....
        /*0ab8*/ 	.word	0x0001fe10


	//   ....[165]....
        /*0abc*/ 	.word	0x0001fe80


	//   ....[166]....
        /*0ac0*/ 	.word	0x0001fef0


	//   ....[167]....
        /*0ac4*/ 	.word	0x00020060


	//   ....[168]....
        /*0ac8*/ 	.word	0x000200c0


	//   ....[169]....
        /*0acc*/ 	.word	0x00020130


	//   ....[170]....
        /*0ad0*/ 	.word	0x000201a0


	//   ....[171]....
        /*0ad4*/ 	.word	0x00020200


	//   ....[172]....
        /*0ad8*/ 	.word	0x00020260


	//   ....[173]....
        /*0adc*/ 	.word	0x000202d0


	//   ....[174]....
        /*0ae0*/ 	.word	0x00020330


	//   ....[175]....
        /*0ae4*/ 	.word	0x00020390


	//   ....[176]....
        /*0ae8*/ 	.word	0x000203f0


	//   ....[177]....
        /*0aec*/ 	.word	0x00020460


	//   ....[178]....
        /*0af0*/ 	.word	0x000204d0


	//   ....[179]....
        /*0af4*/ 	.word	0x00020540


	//   ....[180]....
        /*0af8*/ 	.word	0x000205a0


	//   ....[181]....
        /*0afc*/ 	.word	0x00020610


	//   ....[182]....
        /*0b00*/ 	.word	0x00020670


	//   ....[183]....
        /*0b04*/ 	.word	0x000206e0


	//   ....[184]....
        /*0b08*/ 	.word	0x00020740


	//   ....[185]....
        /*0b0c*/ 	.word	0x000207b0


	//   ....[186]....
        /*0b10*/ 	.word	0x00020820


	//   ....[187]....
        /*0b14*/ 	.word	0x00020990


	//   ....[188]....
        /*0b18*/ 	.word	0x000209f0


	//   ....[189]....
        /*0b1c*/ 	.word	0x00020a60


	//   ....[190]....
        /*0b20*/ 	.word	0x00020ad0


	//   ....[191]....
        /*0b24*/ 	.word	0x00020c40


	//   ....[192]....
        /*0b28*/ 	.word	0x00020ca0


	//   ....[193]....
        /*0b2c*/ 	.word	0x00020d10


	//   ....[194]....
        /*0b30*/ 	.word	0x00020d80


	//   ....[195]....
        /*0b34*/ 	.word	0x00020f00


	//   ....[196]....
        /*0b38*/ 	.word	0x00020f60


	//   ....[197]....
        /*0b3c*/ 	.word	0x00020fd0


	//   ....[198]....
        /*0b40*/ 	.word	0x00021040


	//   ....[199]....
        /*0b44*/ 	.word	0x000211c0


	//   ....[200]....
        /*0b48*/ 	.word	0x00021220


	//   ....[201]....
        /*0b4c*/ 	.word	0x00021290


	//   ....[202]....
        /*0b50*/ 	.word	0x00021300


	//   ....[203]....
        /*0b54*/ 	.word	0x00021480


	//   ....[204]....
        /*0b58*/ 	.word	0x000214e0


	//   ....[205]....
        /*0b5c*/ 	.word	0x00021530


	//   ....[206]....
        /*0b60*/ 	.word	0x000215a0


	//   ....[207]....
        /*0b64*/ 	.word	0x00021610


	//   ....[208]....
        /*0b68*/ 	.word	0x00021790


	//   ....[209]....
        /*0b6c*/ 	.word	0x000217f0


	//   ....[210]....
        /*0b70*/ 	.word	0x00021850


	//   ....[211]....
        /*0b74*/ 	.word	0x000218b0


	//   ....[212]....
        /*0b78*/ 	.word	0x00021900


	//   ....[213]....
        /*0b7c*/ 	.word	0x00021940


	//   ....[214]....
        /*0b80*/ 	.word	0x000219b0


	//   ....[215]....
        /*0b84*/ 	.word	0x00021a20


	//   ....[216]....
        /*0b88*/ 	.word	0x00021a90


	//   ....[217]....
        /*0b8c*/ 	.word	0x00021af0


	//   ....[218]....
        /*0b90*/ 	.word	0x00021b60


	//   ....[219]....
        /*0b94*/ 	.word	0x00021bd0


	//   ....[220]....
        /*0b98*/ 	.word	0x00021c40


	//   ....[221]....
        /*0b9c*/ 	.word	0x00021ca0


	//   ....[222]....
        /*0ba0*/ 	.word	0x00021d10


	//   ....[223]....
        /*0ba4*/ 	.word	0x00021d80


	//   ....[224]....
        /*0ba8*/ 	.word	0x00021df0


	//   ....[225]....
        /*0bac*/ 	.word	0x00021e50


	//   ....[226]....
        /*0bb0*/ 	.word	0x00021ec0


	//   ....[227]....
        /*0bb4*/ 	.word	0x00021f30


	//   ....[228]....
        /*0bb8*/ 	.word	0x00021fa0


	//   ....[229]....
        /*0bbc*/ 	.word	0x00022000


	//   ....[230]....
        /*0bc0*/ 	.word	0x00022070


	//   ....[231]....
        /*0bc4*/ 	.word	0x000220e0


	//   ....[232]....
        /*0bc8*/ 	.word	0x00022150


	//   ....[233]....
        /*0bcc*/ 	.word	0x000221b0


	//   ....[234]....
        /*0bd0*/ 	.word	0x00022220


	//   ....[235]....
        /*0bd4*/ 	.word	0x00022290


	//   ....[236]....
        /*0bd8*/ 	.word	0x000222e0


	//   ....[237]....
        /*0bdc*/ 	.word	0x00022320


	//   ....[238]....
        /*0be0*/ 	.word	0x00022370


	//   ....[239]....
        /*0be4*/ 	.word	0x000223c0


	//   ....[240]....
        /*0be8*/ 	.word	0x00022410


	//   ....[241]....
        /*0bec*/ 	.word	0x00022480


	//   ....[242]....
        /*0bf0*/ 	.word	0x000224d0


	//   ....[243]....
        /*0bf4*/ 	.word	0x00022520


	//   ....[244]....
        /*0bf8*/ 	.word	0x00022570


	//   ....[245]....
        /*0bfc*/ 	.word	0x000225c0


	//   ....[246]....
        /*0c00*/ 	.word	0x00022610


	//   ....[247]....
        /*0c04*/ 	.word	0x00022680


	//   ....[248]....
        /*0c08*/ 	.word	0x000226d0


	//   ....[249]....
        /*0c0c*/ 	.word	0x00022740


	//   ....[250]....
        /*0c10*/ 	.word	0x000227a0


	//   ....[251]....
        /*0c14*/ 	.word	0x00022810


	//----- nvinfo : EIATTR_EXIT_INSTR_OFFSETS
	.align		4
.L_560:
        /*0c18*/ 	.byte	0x04, 0x1c
        /*0c1a*/ 	.short	(.L_562 - .L_561)


	//   ....[0]....
.L_561:
        /*0c1c*/ 	.word	0x000010d0


	//   ....[1]....
        /*0c20*/ 	.word	0x0001f720


	//----- nvinfo : EIATTR_MAX_THREADS
	.align		4
.L_562:
        /*0c24*/ 	.byte	0x04, 0x05
        /*0c26*/ 	.short	(.L_564 - .L_563)
.L_563:
        /*0c28*/ 	.word	0x00000100
        /*0c2c*/ 	.word	0x00000001
        /*0c30*/ 	.word	0x00000001


	//----- nvinfo : EIATTR_CRS_STACK_SIZE
	.align		4
.L_564:
        /*0c34*/ 	.byte	0x04, 0x1e
        /*0c36*/ 	.short	(.L_566 - .L_565)
.L_565:
        /*0c38*/ 	.word	0x00000000
.L_566:


//--------------------- .nv.callgraph             --------------------------
	.section	.nv.callgraph,"",@"SHT_CUDA_CALLGRAPH"
	.align	4
	.sectionentsize	8
	.align		4
        /*0000*/ 	.word	0x00000000
	.align		4
        /*0004*/ 	.word	0xffffffff
	.align		4
        /*0008*/ 	.word	0x00000000
	.align		4
        /*000c*/ 	.word	0xfffffffe
	.align		4
        /*0010*/ 	.word	0x00000000
	.align		4
        /*0014*/ 	.word	0xfffffffd
	.align		4
        /*0018*/ 	.word	0x00000000
	.align		4
        /*001c*/ 	.word	0xfffffffc


//--------------------- .nv.rel.action            --------------------------
	.section	.nv.rel.action,"",@"SHT_CUDA_RELOCINFO"
	.align	8
	.sectionentsize	8
        /*0000*/ 	.byte	0x73, 0x00, 0x00, 0x00, 0x00, 0x00, 0x00, 0x00, 0x00, 0x00, 0x00, 0x11, 0x25, 0x00, 0x05, 0x36


//--------------------- .nv.constant4             --------------------------
	.section	.nv.constant4,"a",@progbits
	.align	8
	.align		8
.nv.constant4:
        /*0000*/ 	.dword	_ZN86_INTERNAL_238bc430_50_flash_fwd_hdim192_fp16_paged_split_softcap_sm80_cu_a6473388_31064cuda3std3__45__cpo5beginE
	.align		8
        /*0008*/ 	.dword	_ZN86_INTERNAL_238bc430_50_flash_fwd_hdim192_fp16_paged_split_softcap_sm80_cu_a6473388_31064cuda3std3__45__cpo3endE
	.align		8
        /*0010*/ 	.dword	_ZN86_INTERNAL_238bc430_50_flash_fwd_hdim192_fp16_paged_split_softcap_sm80_cu_a6473388_31064cuda3std3__45__cpo6cbeginE
	.align		8
        /*0018*/ 	.dword	_ZN86_INTERNAL_238bc430_50_flash_fwd_hdim192_fp16_paged_split_softcap_sm80_cu_a6473388_31064cuda3std3__45__cpo4cendE
	.align		8
        /*0020*/ 	.dword	_ZN86_INTERNAL_238bc430_50_flash_fwd_hdim192_fp16_paged_split_softcap_sm80_cu_a6473388_31064cuda3std3__488_GLOBAL__N__238bc430_50_flash_fwd_hdim192_fp16_paged_split_softcap_sm80_cu_a6473388_31066ignoreE
	.align		8
        /*0028*/ 	.dword	_ZN86_INTERNAL_238bc430_50_flash_fwd_hdim192_fp16_paged_split_softcap_sm80_cu_a6473388_31064cuda3std3__419piecewise_constructE
	.align		8
        /*0030*/ 	.dword	_ZN86_INTERNAL_238bc430_50_flash_fwd_hdim192_fp16_paged_split_softcap_sm80_cu_a6473388_31064cuda3std3__48in_placeE
	.align		8
        /*0038*/ 	.dword	_ZN86_INTERNAL_238bc430_50_flash_fwd_hdim192_fp16_paged_split_softcap_sm80_cu_a6473388_31064cuda3std6ranges3__45__cpo4swapE
	.align		8
        /*0040*/ 	.dword	_ZN86_INTERNAL_238bc430_50_flash_fwd_hdim192_fp16_paged_split_softcap_sm80_cu_a6473388_31064cuda3std6ranges3__45__cpo9iter_moveE
	.align		8
        /*0048*/ 	.dword	_ZN86_INTERNAL_238bc430_50_flash_fwd_hdim192_fp16_paged_split_softcap_sm80_cu_a6473388_31064cute7productE
	.align		8
        /*0050*/ 	.dword	_ZN86_INTERNAL_238bc430_50_flash_fwd_hdim192_fp16_paged_split_softcap_sm80_cu_a6473388_31064cute1_E


//--------------------- .nv.constant0._ZN7cutlass13device_kernelIN5flash19enable_sm80_to_sm89INS1_16FlashAttnFwdSm80INS1_25CollectiveMainloopFwdSm80ILi8ELi1ELb0EN4cute5tupleIJNS5_1CILi128EEENS7_ILi64EEENS7_ILi192EEEEEELi192ENS_6half_tEfNS_4arch4Sm80ELb0ELb0ELb1ELb0ELb1ELb0ELb1ELb1EEENS1_21CollectiveEpilogueFwdINS6_IJS8_SA_S9_EEENS6_IJNS7_ILi1EEESI_SI_EEESC_SE_Li256ELb0ELb1ELb1ELb0EEENS1_19SingleTileSchedulerILb0ELb1ELb1ELi128EEEEEEEEEvNT_6ParamsE --------------------------
	.section	.nv.constant0._ZN7cutlass13device_kernelIN5flash19enable_sm80_to_sm89INS1_16FlashAttnFwdSm80INS1_25CollectiveMainloopFwdSm80ILi8ELi1ELb0EN4cute5tupleIJNS5_1CILi128EEENS7_ILi64EEENS7_ILi192EEEEEELi192ENS_6half_tEfNS_4arch4Sm80ELb0ELb0ELb1ELb0ELb1ELb0ELb1ELb1EEENS1_21CollectiveEpilogueFwdINS6_IJS8_SA_S9_EEENS6_IJNS7_ILi1EEESI_SI_EEESC_SE_Li256ELb0ELb1ELb1ELb0EEENS1_19SingleTileSchedulerILb0ELb1ELb1ELi128EEEEEEEEEvNT_6ParamsE,"a",@progbits
	.sectionflags	@""
	.align	4
.nv.constant0._ZN7cutlass13device_kernelIN5flash19enable_sm80_to_sm89INS1_16FlashAttnFwdSm80INS1_25CollectiveMainloopFwdSm80ILi8ELi1ELb0EN4cute5tupleIJNS5_1CILi128EEENS7_ILi64EEENS7_ILi192EEEEEELi192ENS_6half_tEfNS_4arch4Sm80ELb0ELb0ELb1ELb0ELb1ELb0ELb1ELb1EEENS1_21CollectiveEpilogueFwdINS6_IJS8_SA_S9_EEENS6_IJNS7_ILi1EEESI_SI_EEESC_SE_Li256ELb0ELb1ELb1ELb0EEENS1_19SingleTileSchedulerILb0ELb1ELb1ELi128EEEEEEEEEvNT_6ParamsE:
	.zero		1400


//--------------------- .nv.constant0._ZN7cutlass13device_kernelIN5flash19enable_sm80_to_sm89INS1_16FlashAttnFwdSm80INS1_25CollectiveMainloopFwdSm80ILi8ELi1ELb0EN4cute5tupleIJNS5_1CILi128EEENS7_ILi64EEENS7_ILi192EEEEEELi192ENS_6half_tEfNS_4arch4Sm80ELb0ELb0ELb1ELb1ELb1ELb0ELb1ELb1EEENS1_21CollectiveEpilogueFwdINS6_IJS8_SA_S9_EEENS6_IJNS7_ILi1EEESI_SI_EEESC_SE_Li256ELb1ELb1ELb1ELb0EEENS1_36VarlenDynamicPersistentTileSchedulerILi128ELi64ELi256ELi256ELb1ELb1ELb0ELb0ELb1ELb1EEEEEEEEEvNT_6ParamsE --------------------------
	.section	.nv.constant0._ZN7cutlass13device_kernelIN5flash19enable_sm80_to_sm89INS1_16FlashAttnFwdSm80INS1_25CollectiveMainloopFwdSm80ILi8ELi1ELb0EN4cute5tupleIJNS5_1CILi128EEENS7_ILi64EEENS7_ILi192EEEEEELi192ENS_6half_tEfNS_4arch4Sm80ELb0ELb0ELb1ELb1ELb1ELb0ELb1ELb1EEENS1_21CollectiveEpilogueFwdINS6_IJS8_SA_S9_EEENS6_IJNS7_ILi1EEESI_SI_EEESC_SE_Li256ELb1ELb1ELb1ELb0EEENS1_36VarlenDynamicPersistentTileSchedulerILi128ELi64ELi256ELi256ELb1ELb1ELb0ELb0ELb1ELb1EEEEEEEEEvNT_6ParamsE,"a",@progbits
	.sectionflags	@""
	.align	4
.nv.constant0._ZN7cutlass13device_kernelIN5flash19enable_sm80_to_sm89INS1_16FlashAttnFwdSm80INS1_25CollectiveMainloopFwdSm80ILi8ELi1ELb0EN4cute5tupleIJNS5_1CILi128EEENS7_ILi64EEENS7_ILi192EEEEEELi192ENS_6half_tEfNS_4arch4Sm80ELb0ELb0ELb1ELb1ELb1ELb0ELb1ELb1EEENS1_21CollectiveEpilogueFwdINS6_IJS8_SA_S9_EEENS6_IJNS7_ILi1EEESI_SI_EEESC_SE_Li256ELb1ELb1ELb1ELb0EEENS1_36VarlenDynamicPersistentTileSchedulerILi128ELi64ELi256ELi256ELb1ELb1ELb0ELb0ELb1ELb1EEEEEEEEEvNT_6ParamsE:
	.zero		1432


//--------------------- .nv.constant0._ZN7cutlass13device_kernelIN5flash19enable_sm80_to_sm89INS1_16FlashAttnFwdSm80INS1_25CollectiveMainloopFwdSm80ILi8ELi1ELb0EN4cute5tupleIJNS5_1CILi128EEENS7_ILi64EEENS7_ILi192EEEEEELi192ENS_6half_tEfNS_4arch4Sm80ELb0ELb0ELb1ELb1ELb1ELb1ELb1ELb1EEENS1_21CollectiveEpilogueFwdINS6_IJS8_SA_S9_EEENS6_IJNS7_ILi1EEESI_SI_EEESC_SE_Li256ELb1ELb1ELb1ELb0EEENS1_36VarlenDynamicPersistentTileSchedulerILi128ELi64ELi256ELi256ELb1ELb1ELb0ELb0ELb1ELb1EEEEEEEEEvNT_6ParamsE --------------------------
	.section	.nv.constant0._ZN7cutlass13device_kernelIN5flash19enable_sm80_to_sm89INS1_16FlashAttnFwdSm80INS1_25CollectiveMainloopFwdSm80ILi8ELi1ELb0EN4cute5tupleIJNS5_1CILi128EEENS7_ILi64EEENS7_ILi192EEEEEELi192ENS_6half_tEfNS_4arch4Sm80ELb0ELb0ELb1ELb1ELb1ELb1ELb1ELb1EEENS1_21CollectiveEpilogueFwdINS6_IJS8_SA_S9_EEENS6_IJNS7_ILi1EEESI_SI_EEESC_SE_Li256ELb1ELb1ELb1ELb0EEENS1_36VarlenDynamicPersistentTileSchedulerILi128ELi64ELi256ELi256ELb1ELb1ELb0ELb0ELb1ELb1EEEEEEEEEvNT_6ParamsE,"a",@progbits
	.sectionflags	@""
	.align	4
.nv.constant0._ZN7cutlass13device_kernelIN5flash19enable_sm80_to_sm89INS1_16FlashAttnFwdSm80INS1_25CollectiveMainloopFwdSm80ILi8ELi1ELb0EN4cute5tupleIJNS5_1CILi128EEENS7_ILi64EEENS7_ILi192EEEEEELi192ENS_6half_tEfNS_4arch4Sm80ELb0ELb0ELb1ELb1ELb1ELb1ELb1ELb1EEENS1_21CollectiveEpilogueFwdINS6_IJS8_SA_S9_EEENS6_IJNS7_ILi1EEESI_SI_EEESC_SE_Li256ELb1ELb1ELb1ELb0EEENS1_36VarlenDynamicPersistentTileSchedulerILi128ELi64ELi256ELi256ELb1ELb1ELb0ELb0ELb1ELb1EEEEEEEEEvNT_6ParamsE:
	.zero		1432


//--------------------- .nv.constant0._ZN7cutlass13device_kernelIN5flash19enable_sm80_to_sm89INS1_16FlashAttnFwdSm80INS1_25CollectiveMainloopFwdSm80ILi8ELi1ELb0EN4cute5tupleIJNS5_1CILi128EEENS7_ILi64EEENS7_ILi192EEEEEELi192ENS_6half_tEfNS_4arch4Sm80ELb0ELb1ELb1ELb0ELb1ELb0ELb1ELb1EEENS1_21CollectiveEpilogueFwdINS6_IJS8_SA_S9_EEENS6_IJNS7_ILi1EEESI_SI_EEESC_SE_Li256ELb0ELb1ELb1ELb0EEENS1_19SingleTileSchedulerILb0ELb1ELb1ELi128EEEEEEEEEvNT_6ParamsE --------------------------
	.section	.nv.constant0._ZN7cutlass13device_kernelIN5flash19enable_sm80_to_sm89INS1_16FlashAttnFwdSm80INS1_25CollectiveMainloopFwdSm80ILi8ELi1ELb0EN4cute5tupleIJNS5_1CILi128EEENS7_ILi64EEENS7_ILi192EEEEEELi192ENS_6half_tEfNS_4arch4Sm80ELb0ELb1ELb1ELb0ELb1ELb0ELb1ELb1EEENS1_21CollectiveEpilogueFwdINS6_IJS8_SA_S9_EEENS6_IJNS7_ILi1EEESI_SI_EEESC_SE_Li256ELb0ELb1ELb1ELb0EEENS1_19SingleTileSchedulerILb0ELb1ELb1ELi128EEEEEEEEEvNT_6ParamsE,"a",@progbits
	.sectionflags	@""
	.align	4
.nv.constant0._ZN7cutlass13device_kernelIN5flash19enable_sm80_to_sm89INS1_16FlashAttnFwdSm80INS1_25CollectiveMainloopFwdSm80ILi8ELi1ELb0EN4cute5tupleIJNS5_1CILi128EEENS7_ILi64EEENS7_ILi192EEEEEELi192ENS_6half_tEfNS_4arch4Sm80ELb0ELb1ELb1ELb0ELb1ELb0ELb1ELb1EEENS1_21CollectiveEpilogueFwdINS6_IJS8_SA_S9_EEENS6_IJNS7_ILi1EEESI_SI_EEESC_SE_Li256ELb0ELb1ELb1ELb0EEENS1_19SingleTileSchedulerILb0ELb1ELb1ELi128EEEEEEEEEvNT_6ParamsE:
	.zero		1400


//--------------------- .nv.constant0._ZN7cutlass13device_kernelIN5flash19enable_sm80_to_sm89INS1_16FlashAttnFwdSm80INS1_25CollectiveMainloopFwdSm80ILi8ELi1ELb0EN4cute5tupleIJNS5_1CILi128EEENS7_ILi64EEENS7_ILi192EEEEEELi192ENS_6half_tEfNS_4arch4Sm80ELb0ELb1ELb1ELb1ELb1ELb0ELb1ELb1EEENS1_21CollectiveEpilogueFwdINS6_IJS8_SA_S9_EEENS6_IJNS7_ILi1EEESI_SI_EEESC_SE_Li256ELb1ELb1ELb1ELb0EEENS1_36VarlenDynamicPersistentTileSchedulerILi128ELi64ELi256ELi256ELb1ELb1ELb0ELb1ELb0ELb1EEEEEEEEEvNT_6ParamsE --------------------------
	.section	.nv.constant0._ZN7cutlass13device_kernelIN5flash19enable_sm80_to_sm89INS1_16FlashAttnFwdSm80INS1_25CollectiveMainloopFwdSm80ILi8ELi1ELb0EN4cute5tupleIJNS5_1CILi128EEENS7_ILi64EEENS7_ILi192EEEEEELi192ENS_6half_tEfNS_4arch4Sm80ELb0ELb1ELb1ELb1ELb1ELb0ELb1ELb1EEENS1_21CollectiveEpilogueFwdINS6_IJS8_SA_S9_EEENS6_IJNS7_ILi1EEESI_SI_EEESC_SE_Li256ELb1ELb1ELb1ELb0EEENS1_36VarlenDynamicPersistentTileSchedulerILi128ELi64ELi256ELi256ELb1ELb1ELb0ELb1ELb0ELb1EEEEEEEEEvNT_6ParamsE,"a",@progbits
	.sectionflags	@""
	.align	4
.nv.constant0._ZN7cutlass13device_kernelIN5flash19enable_sm80_to_sm89INS1_16FlashAttnFwdSm80INS1_25CollectiveMainloopFwdSm80ILi8ELi1ELb0EN4cute5tupleIJNS5_1CILi128EEENS7_ILi64EEENS7_ILi192EEEEEELi192ENS_6half_tEfNS_4arch4Sm80ELb0ELb1ELb1ELb1ELb1ELb0ELb1ELb1EEENS1_21CollectiveEpilogueFwdINS6_IJS8_SA_S9_EEENS6_IJNS7_ILi1EEESI_SI_EEESC_SE_Li256ELb1ELb1ELb1ELb0EEENS1_36VarlenDynamicPersistentTileSchedulerILi128ELi64ELi256ELi256ELb1ELb1ELb0ELb1ELb0ELb1EEEEEEEEEvNT_6ParamsE:
	.zero		1432


//--------------------- .nv.constant0._ZN7cutlass13device_kernelIN5flash19enable_sm80_to_sm89INS1_16FlashAttnFwdSm80INS1_25CollectiveMainloopFwdSm80ILi8ELi1ELb0EN4cute5tupleIJNS5_1CILi128EEENS7_ILi64EEENS7_ILi192EEEEEELi192ENS_6half_tEfNS_4arch4Sm80ELb0ELb1ELb1ELb1ELb1ELb1ELb1ELb1EEENS1_21CollectiveEpilogueFwdINS6_IJS8_SA_S9_EEENS6_IJNS7_ILi1EEESI_SI_EEESC_SE_Li256ELb1ELb1ELb1ELb0EEENS1_36VarlenDynamicPersistentTileSchedulerILi128ELi64ELi256ELi256ELb1ELb1ELb0ELb1ELb0ELb1EEEEEEEEEvNT_6ParamsE --------------------------
	.section	.nv.constant0._ZN7cutlass13device_kernelIN5flash19enable_sm80_to_sm89INS1_16FlashAttnFwdSm80INS1_25CollectiveMainloopFwdSm80ILi8ELi1ELb0EN4cute5tupleIJNS5_1CILi128EEENS7_ILi64EEENS7_ILi192EEEEEELi192ENS_6half_tEfNS_4arch4Sm80ELb0ELb1ELb1ELb1ELb1ELb1ELb1ELb1EEENS1_21CollectiveEpilogueFwdINS6_IJS8_SA_S9_EEENS6_IJNS7_ILi1EEESI_SI_EEESC_SE_Li256ELb1ELb1ELb1ELb0EEENS1_36VarlenDynamicPersistentTileSchedulerILi128ELi64ELi256ELi256ELb1ELb1ELb0ELb1ELb0ELb1EEEEEEEEEvNT_6ParamsE,"a",@progbits
	.sectionflags	@""
	.align	4
.nv.constant0._ZN7cutlass13device_kernelIN5flash19enable_sm80_to_sm89INS1_16FlashAttnFwdSm80INS1_25CollectiveMainloopFwdSm80ILi8ELi1ELb0EN4cute5tupleIJNS5_1CILi128EEENS7_ILi64EEENS7_ILi192EEEEEELi192ENS_6half_tEfNS_4arch4Sm80ELb0ELb1ELb1ELb1ELb1ELb1ELb1ELb1EEENS1_21CollectiveEpilogueFwdINS6_IJS8_SA_S9_EEENS6_IJNS7_ILi1EEESI_SI_EEESC_SE_Li256ELb1ELb1ELb1ELb0EEENS1_36VarlenDynamicPersistentTileSchedulerILi128ELi64ELi256ELi256ELb1ELb1ELb0ELb1ELb0ELb1EEEEEEEEEvNT_6ParamsE:
	.zero		1432


//--------------------- .nv.constant0._ZN7cutlass13device_kernelIN5flash19enable_sm80_to_sm89INS1_16FlashAttnFwdSm80INS1_25CollectiveMainloopFwdSm80ILi8ELi1ELb0EN4cute5tupleIJNS5_1CILi128EEENS7_ILi64EEENS7_ILi192EEEEEELi192ENS_6half_tEfNS_4arch4Sm80ELb1ELb0ELb1ELb0ELb1ELb0ELb1ELb1EEENS1_21CollectiveEpilogueFwdINS6_IJS8_SA_S9_EEENS6_IJNS7_ILi1EEESI_SI_EEESC_SE_Li256ELb0ELb1ELb1ELb0EEENS1_30DynamicPersistentTileSchedulerILi256ELi256ELb1ELb1ELb0EEEEEEEEEvNT_6ParamsE --------------------------
	.section	.nv.constant0._ZN7cutlass13device_kernelIN5flash19enable_sm80_to_sm89INS1_16FlashAttnFwdSm80INS1_25CollectiveMainloopFwdSm80ILi8ELi1ELb0EN4cute5tupleIJNS5_1CILi128EEENS7_ILi64EEENS7_ILi192EEEEEELi192ENS_6half_tEfNS_4arch4Sm80ELb1ELb0ELb1ELb0ELb1ELb0ELb1ELb1EEENS1_21CollectiveEpilogueFwdINS6_IJS8_SA_S9_EEENS6_IJNS7_ILi1EEESI_SI_EEESC_SE_Li256ELb0ELb1ELb1ELb0EEENS1_30DynamicPersistentTileSchedulerILi256ELi256ELb1ELb1ELb0EEEEEEEEEvNT_6ParamsE,"a",@progbits
	.sectionflags	@""
	.align	4
.nv.constant0._ZN7cutlass13device_kernelIN5flash19enable_sm80_to_sm89INS1_16FlashAttnFwdSm80INS1_25CollectiveMainloopFwdSm80ILi8ELi1ELb0EN4cute5tupleIJNS5_1CILi128EEENS7_ILi64EEENS7_ILi192EEEEEELi192ENS_6half_tEfNS_4arch4Sm80ELb1ELb0ELb1ELb0ELb1ELb0ELb1ELb1EEENS1_21CollectiveEpilogueFwdINS6_IJS8_SA_S9_EEENS6_IJNS7_ILi1EEESI_SI_EEESC_SE_Li256ELb0ELb1ELb1ELb0EEENS1_30DynamicPersistentTileSchedulerILi256ELi256ELb1ELb1ELb0EEEEEEEEEvNT_6ParamsE:
	.zero		1416


//--------------------- .nv.constant0._ZN7cutlass13device_kernelIN5flash19enable_sm80_to_sm89INS1_16FlashAttnFwdSm80INS1_25CollectiveMainloopFwdSm80ILi8ELi1ELb0EN4cute5tupleIJNS5_1CILi128EEENS7_ILi64EEENS7_ILi192EEEEEELi192ENS_6half_tEfNS_4arch4Sm80ELb1ELb0ELb1ELb1ELb1ELb0ELb1ELb1EEENS1_21CollectiveEpilogueFwdINS6_IJS8_SA_S9_EEENS6_IJNS7_ILi1EEESI_SI_EEESC_SE_Li256ELb1ELb1ELb1ELb0EEENS1_36VarlenDynamicPersistentTileSchedulerILi128ELi64ELi256ELi256ELb1ELb1ELb0ELb1ELb1ELb1EEEEEEEEEvNT_6ParamsE --------------------------
	.section	.nv.constant0._ZN7cutlass13device_kernelIN5flash19enable_sm80_to_sm89INS1_16FlashAttnFwdSm80INS1_25CollectiveMainloopFwdSm80ILi8ELi1ELb0EN4cute5tupleIJNS5_1CILi128EEENS7_ILi64EEENS7_ILi192EEEEEELi192ENS_6half_tEfNS_4arch4Sm80ELb1ELb0ELb1ELb1ELb1ELb0ELb1ELb1EEENS1_21CollectiveEpilogueFwdINS6_IJS8_SA_S9_EEENS6_IJNS7_ILi1EEESI_SI_EEESC_SE_Li256ELb1ELb1ELb1ELb0EEENS1_36VarlenDynamicPersistentTileSchedulerILi128ELi64ELi256ELi256ELb1ELb1ELb0ELb1ELb1ELb1EEEEEEEEEvNT_6ParamsE,"a",@progbits
	.sectionflags	@""
	.align	4
.nv.constant0._ZN7cutlass13device_kernelIN5flash19enable_sm80_to_sm89INS1_16FlashAttnFwdSm80INS1_25CollectiveMainloopFwdSm80ILi8ELi1ELb0EN4cute5tupleIJNS5_1CILi128EEENS7_ILi64EEENS7_ILi192EEEEEELi192ENS_6half_tEfNS_4arch4Sm80ELb1ELb0ELb1ELb1ELb1ELb0ELb1ELb1EEENS1_21CollectiveEpilogueFwdINS6_IJS8_SA_S9_EEENS6_IJNS7_ILi1EEESI_SI_EEESC_SE_Li256ELb1ELb1ELb1ELb0EEENS1_36VarlenDynamicPersistentTileSchedulerILi128ELi64ELi256ELi256ELb1ELb1ELb0ELb1ELb1ELb1EEEEEEEEEvNT_6ParamsE:
	.zero		1432


//--------------------- .nv.constant0._ZN7cutlass13device_kernelIN5flash19enable_sm80_to_sm89INS1_16FlashAttnFwdSm80INS1_25CollectiveMainloopFwdSm80ILi8ELi1ELb0EN4cute5tupleIJNS5_1CILi128EEENS7_ILi64EEENS7_ILi192EEEEEELi192ENS_6half_tEfNS_4arch4Sm80ELb1ELb0ELb1ELb1ELb1ELb1ELb1ELb1EEENS1_21CollectiveEpilogueFwdINS6_IJS8_SA_S9_EEENS6_IJNS7_ILi1EEESI_SI_EEESC_SE_Li256ELb1ELb1ELb1ELb0EEENS1_36VarlenDynamicPersistentTileSchedulerILi128ELi64ELi256ELi256ELb1ELb1ELb0ELb1ELb1ELb1EEEEEEEEEvNT_6ParamsE --------------------------
	.section	.nv.constant0._ZN7cutlass13device_kernelIN5flash19enable_sm80_to_sm89INS1_16FlashAttnFwdSm80INS1_25CollectiveMainloopFwdSm80ILi8ELi1ELb0EN4cute5tupleIJNS5_1CILi128EEENS7_ILi64EEENS7_ILi192EEEEEELi192ENS_6half_tEfNS_4arch4Sm80ELb1ELb0ELb1ELb1ELb1ELb1ELb1ELb1EEENS1_21CollectiveEpilogueFwdINS6_IJS8_SA_S9_EEENS6_IJNS7_ILi1EEESI_SI_EEESC_SE_Li256ELb1ELb1ELb1ELb0EEENS1_36VarlenDynamicPersistentTileSchedulerILi128ELi64ELi256ELi256ELb1ELb1ELb0ELb1ELb1ELb1EEEEEEEEEvNT_6ParamsE,"a",@progbits
	.sectionflags	@""
	.align	4
.nv.constant0._ZN7cutlass13device_kernelIN5flash19enable_sm80_to_sm89INS1_16FlashAttnFwdSm80INS1_25CollectiveMainloopFwdSm80ILi8ELi1ELb0EN4cute5tupleIJNS5_1CILi128EEENS7_ILi64EEENS7_ILi192EEEEEELi192ENS_6half_tEfNS_4arch4Sm80ELb1ELb0ELb1ELb1ELb1ELb1ELb1ELb1EEENS1_21CollectiveEpilogueFwdINS6_IJS8_SA_S9_EEENS6_IJNS7_ILi1EEESI_SI_EEESC_SE_Li256ELb1ELb1ELb1ELb0EEENS1_36VarlenDynamicPersistentTileSchedulerILi128ELi64ELi256ELi256ELb1ELb1ELb0ELb1ELb1ELb1EEEEEEEEEvNT_6ParamsE:
	.zero		1432


//--------------------- .nv.constant0._ZN7cutlass13device_kernelIN5flash19enable_sm80_to_sm89INS1_16FlashAttnFwdSm80INS1_25CollectiveMainloopFwdSm80ILi8ELi2ELb0EN4cute5tupleIJNS5_1CILi128EEENS7_ILi64EEENS7_ILi192EEEEEELi192ENS_6half_tEfNS_4arch4Sm80ELb0ELb0ELb1ELb0ELb1ELb0ELb1ELb1EEENS1_21CollectiveEpilogueFwdINS6_IJS8_SA_S9_EEENS6_IJNS7_ILi1EEESI_SI_EEESC_SE_Li256ELb0ELb1ELb1ELb0EEENS1_19SingleTileSchedulerILb0ELb1ELb1ELi128EEEEEEEEEvNT_6ParamsE --------------------------
	.section	.nv.constant0._ZN7cutlass13device_kernelIN5flash19enable_sm80_to_sm89INS1_16FlashAttnFwdSm80INS1_25CollectiveMainloopFwdSm80ILi8ELi2ELb0EN4cute5tupleIJNS5_1CILi128EEENS7_ILi64EEENS7_ILi192EEEEEELi192ENS_6half_tEfNS_4arch4Sm80ELb0ELb0ELb1ELb0ELb1ELb0ELb1ELb1EEENS1_21CollectiveEpilogueFwdINS6_IJS8_SA_S9_EEENS6_IJNS7_ILi1EEESI_SI_EEESC_SE_Li256ELb0ELb1ELb1ELb0EEENS1_19SingleTileSchedulerILb0ELb1ELb1ELi128EEEEEEEEEvNT_6ParamsE,"a",@progbits
	.sectionflags	@""
	.align	4
.nv.constant0._ZN7cutlass13device_kernelIN5flash19enable_sm80_to_sm89INS1_16FlashAttnFwdSm80INS1_25CollectiveMainloopFwdSm80ILi8ELi2ELb0EN4cute5tupleIJNS5_1CILi128EEENS7_ILi64EEENS7_ILi192EEEEEELi192ENS_6half_tEfNS_4arch4Sm80ELb0ELb0ELb1ELb0ELb1ELb0ELb1ELb1EEENS1_21CollectiveEpilogueFwdINS6_IJS8_SA_S9_EEENS6_IJNS7_ILi1EEESI_SI_EEESC_SE_Li256ELb0ELb1ELb1ELb0EEENS1_19SingleTileSchedulerILb0ELb1ELb1ELi128EEEEEEEEEvNT_6ParamsE:
	.zero		1400


//--------------------- .nv.constant0._ZN7cutlass13device_kernelIN5flash19enable_sm80_to_sm89INS1_16FlashAttnFwdSm80INS1_25CollectiveMainloopFwdSm80ILi8ELi2ELb0EN4cute5tupleIJNS5_1CILi128EEENS7_ILi64EEENS7_ILi192EEEEEELi192ENS_6half_tEfNS_4arch4Sm80ELb0ELb0ELb1ELb1ELb1ELb0ELb1ELb1EEENS1_21CollectiveEpilogueFwdINS6_IJS8_SA_S9_EEENS6_IJNS7_ILi1EEESI_SI_EEESC_SE_Li256ELb1ELb1ELb1ELb0EEENS1_36VarlenDynamicPersistentTileSchedulerILi128ELi64ELi256ELi256ELb1ELb1ELb0ELb0ELb1ELb1EEEEEEEEEvNT_6ParamsE --------------------------
	.section	.nv.constant0._ZN7cutlass13device_kernelIN5flash19enable_sm80_to_sm89INS1_16FlashAttnFwdSm80INS1_25CollectiveMainloopFwdSm80ILi8ELi2ELb0EN4cute5tupleIJNS5_1CILi128EEENS7_ILi64EEENS7_ILi192EEEEEELi192ENS_6half_tEfNS_4arch4Sm80ELb0ELb0ELb1ELb1ELb1ELb0ELb1ELb1EEENS1_21CollectiveEpilogueFwdINS6_IJS8_SA_S9_EEENS6_IJNS7_ILi1EEESI_SI_EEESC_SE_Li256ELb1ELb1ELb1ELb0EEENS1_36VarlenDynamicPersistentTileSchedulerILi128ELi64ELi256ELi256ELb1ELb1ELb0ELb0ELb1ELb1EEEEEEEEEvNT_6ParamsE,"a",@progbits
	.sectionflags	@""
	.align	4
.nv.constant0._ZN7cutlass13device_kernelIN5flash19enable_sm80_to_sm89INS1_16FlashAttnFwdSm80INS1_25CollectiveMainloopFwdSm80ILi8ELi2ELb0EN4cute5tupleIJNS5_1CILi128EEENS7_ILi64EEENS7_ILi192EEEEEELi192ENS_6half_tEfNS_4arch4Sm80ELb0ELb0ELb1ELb1ELb1ELb0ELb1ELb1EEENS1_21CollectiveEpilogueFwdINS6_IJS8_SA_S9_EEENS6_IJNS7_ILi1EEESI_SI_EEESC_SE_Li256ELb1ELb1ELb1ELb0EEENS1_36VarlenDynamicPersistentTileSchedulerILi128ELi64ELi256ELi256ELb1ELb1ELb0ELb0ELb1ELb1EEEEEEEEEvNT_6ParamsE:
	.zero		1432


//--------------------- .nv.constant0._ZN7cutlass13device_kernelIN5flash19enable_sm80_to_sm89INS1_16FlashAttnFwdSm80INS1_25CollectiveMainloopFwdSm80ILi8ELi2ELb0EN4cute5tupleIJNS5_1CILi128EEENS7_ILi64EEENS7_ILi192EEEEEELi192ENS_6half_tEfNS_4arch4Sm80ELb0ELb0ELb1ELb1ELb1ELb1ELb1ELb1EEENS1_21CollectiveEpilogueFwdINS6_IJS8_SA_S9_EEENS6_IJNS7_ILi1EEESI_SI_EEESC_SE_Li256ELb1ELb1ELb1ELb0EEENS1_36VarlenDynamicPersistentTileSchedulerILi128ELi64ELi256ELi256ELb1ELb1ELb0ELb0ELb1ELb1EEEEEEEEEvNT_6ParamsE --------------------------
	.section	.nv.constant0._ZN7cutlass13device_kernelIN5flash19enable_sm80_to_sm89INS1_16FlashAttnFwdSm80INS1_25CollectiveMainloopFwdSm80ILi8ELi2ELb0EN4cute5tupleIJNS5_1CILi128EEENS7_ILi64EEENS7_ILi192EEEEEELi192ENS_6half_tEfNS_4arch4Sm80ELb0ELb0ELb1ELb1ELb1ELb1ELb1ELb1EEENS1_21CollectiveEpilogueFwdINS6_IJS8_SA_S9_EEENS6_IJNS7_ILi1EEESI_SI_EEESC_SE_Li256ELb1ELb1ELb1ELb0EEENS1_36VarlenDynamicPersistentTileSchedulerILi128ELi64ELi256ELi256ELb1ELb1ELb0ELb0ELb1ELb1EEEEEEEEEvNT_6ParamsE,"a",@progbits
	.sectionflags	@""
	.align	4
.nv.constant0._ZN7cutlass13device_kernelIN5flash19enable_sm80_to_sm89INS1_16FlashAttnFwdSm80INS1_25CollectiveMainloopFwdSm80ILi8ELi2ELb0EN4cute5tupleIJNS5_1CILi128EEENS7_ILi64EEENS7_ILi192EEEEEELi192ENS_6half_tEfNS_4arch4Sm80ELb0ELb0ELb1ELb1ELb1ELb1ELb1ELb1EEENS1_21CollectiveEpilogueFwdINS6_IJS8_SA_S9_EEENS6_IJNS7_ILi1EEESI_SI_EEESC_SE_Li256ELb1ELb1ELb1ELb0EEENS1_36VarlenDynamicPersistentTileSchedulerILi128ELi64ELi256ELi256ELb1ELb1ELb0ELb0ELb1ELb1EEEEEEEEEvNT_6ParamsE:
	.zero		1432


//--------------------- .nv.constant0._ZN7cutlass13device_kernelIN5flash19enable_sm80_to_sm89INS1_16FlashAttnFwdSm80INS1_25CollectiveMainloopFwdSm80ILi8ELi2ELb0EN4cute5tupleIJNS5_1CILi128EEENS7_ILi64EEENS7_ILi192EEEEEELi192ENS_6half_tEfNS_4arch4Sm80ELb0ELb1ELb1ELb0ELb1ELb0ELb1ELb1EEENS1_21CollectiveEpilogueFwdINS6_IJS8_SA_S9_EEENS6_IJNS7_ILi1EEESI_SI_EEESC_SE_Li256ELb0ELb1ELb1ELb0EEENS1_19SingleTileSchedulerILb0ELb1ELb1ELi128EEEEEEEEEvNT_6ParamsE --------------------------
	.section	.nv.constant0._ZN7cutlass13device_kernelIN5flash19enable_sm80_to_sm89INS1_16FlashAttnFwdSm80INS1_25CollectiveMainloopFwdSm80ILi8ELi2ELb0EN4cute5tupleIJNS5_1CILi128EEENS7_ILi64EEENS7_ILi192EEEEEELi192ENS_6half_tEfNS_4arch4Sm80ELb0ELb1ELb1ELb0ELb1ELb0ELb1ELb1EEENS1_21CollectiveEpilogueFwdINS6_IJS8_SA_S9_EEENS6_IJNS7_ILi1EEESI_SI_EEESC_SE_Li256ELb0ELb1ELb1ELb0EEENS1_19SingleTileSchedulerILb0ELb1ELb1ELi128EEEEEEEEEvNT_6ParamsE,"a",@progbits
	.sectionflags	@""
	.align	4
.nv.constant0._ZN7cutlass13device_kernelIN5flash19enable_sm80_to_sm89INS1_16FlashAttnFwdSm80INS1_25CollectiveMainloopFwdSm80ILi8ELi2ELb0EN4cute5tupleIJNS5_1CILi128EEENS7_ILi64EEENS7_ILi192EEEEEELi192ENS_6half_tEfNS_4arch4Sm80ELb0ELb1ELb1ELb0ELb1ELb0ELb1ELb1EEENS1_21CollectiveEpilogueFwdINS6_IJS8_SA_S9_EEENS6_IJNS7_ILi1EEESI_SI_EEESC_SE_Li256ELb0ELb1ELb1ELb0EEENS1_19SingleTileSchedulerILb0ELb1ELb1ELi128EEEEEEEEEvNT_6ParamsE:
	.zero		1400


//--------------------- .nv.constant0._ZN7cutlass13device_kernelIN5flash19enable_sm80_to_sm89INS1_16FlashAttnFwdSm80INS1_25CollectiveMainloopFwdSm80ILi8ELi2ELb0EN4cute5tupleIJNS5_1CILi128EEENS7_ILi64EEENS7_ILi192EEEEEELi192ENS_6half_tEfNS_4arch4Sm80ELb0ELb1ELb1ELb1ELb1ELb0ELb1ELb1EEENS1_21CollectiveEpilogueFwdINS6_IJS8_SA_S9_EEENS6_IJNS7_ILi1EEESI_SI_EEESC_SE_Li256ELb1ELb1ELb1ELb0EEENS1_36VarlenDynamicPersistentTileSchedulerILi128ELi64ELi256ELi256ELb1ELb1ELb0ELb1ELb0ELb1EEEEEEEEEvNT_6ParamsE --------------------------
	.section	.nv.constant0._ZN7cutlass13device_kernelIN5flash19enable_sm80_to_sm89INS1_16FlashAttnFwdSm80INS1_25CollectiveMainloopFwdSm80ILi8ELi2ELb0EN4cute5tupleIJNS5_1CILi128EEENS7_ILi64EEENS7_ILi192EEEEEELi192ENS_6half_tEfNS_4arch4Sm80ELb0ELb1ELb1ELb1ELb1ELb0ELb1ELb1EEENS1_21CollectiveEpilogueFwdINS6_IJS8_SA_S9_EEENS6_IJNS7_ILi1EEESI_SI_EEESC_SE_Li256ELb1ELb1ELb1ELb0EEENS1_36VarlenDynamicPersistentTileSchedulerILi128ELi64ELi256ELi256ELb1ELb1ELb0ELb1ELb0ELb1EEEEEEEEEvNT_6ParamsE,"a",@progbits
	.sectionflags	@""
	.align	4
.nv.constant0._ZN7cutlass13device_kernelIN5flash19enable_sm80_to_sm89INS1_16FlashAttnFwdSm80INS1_25CollectiveMainloopFwdSm80ILi8ELi2ELb0EN4cute5tupleIJNS5_1CILi128EEENS7_ILi64EEENS7_ILi192EEEEEELi192ENS_6half_tEfNS_4arch4Sm80ELb0ELb1ELb1ELb1ELb1ELb0ELb1ELb1EEENS1_21CollectiveEpilogueFwdINS6_IJS8_SA_S9_EEENS6_IJNS7_ILi1EEESI_SI_EEESC_SE_Li256ELb1ELb1ELb1ELb0EEENS1_36VarlenDynamicPersistentTileSchedulerILi128ELi64ELi256ELi256ELb1ELb1ELb0ELb1ELb0ELb1EEEEEEEEEvNT_6ParamsE:
	.zero		1432


//--------------------- .nv.constant0._ZN7cutlass13device_kernelIN5flash19enable_sm80_to_sm89INS1_16FlashAttnFwdSm80INS1_25CollectiveMainloopFwdSm80ILi8ELi2ELb0EN4cute5tupleIJNS5_1CILi128EEENS7_ILi64EEENS7_ILi192EEEEEELi192ENS_6half_tEfNS_4arch4Sm80ELb0ELb1ELb1ELb1ELb1ELb1ELb1ELb1EEENS1_21CollectiveEpilogueFwdINS6_IJS8_SA_S9_EEENS6_IJNS7_ILi1EEESI_SI_EEESC_SE_Li256ELb1ELb1ELb1ELb0EEENS1_36VarlenDynamicPersistentTileSchedulerILi128ELi64ELi256ELi256ELb1ELb1ELb0ELb1ELb0ELb1EEEEEEEEEvNT_6ParamsE --------------------------
	.section	.nv.constant0._ZN7cutlass13device_kernelIN5flash19enable_sm80_to_sm89INS1_16FlashAttnFwdSm80INS1_25CollectiveMainloopFwdSm80ILi8ELi2ELb0EN4cute5tupleIJNS5_1CILi128EEENS7_ILi64EEENS7_ILi192EEEEEELi192ENS_6half_tEfNS_4arch4Sm80ELb0ELb1ELb1ELb1ELb1ELb1ELb1ELb1EEENS1_21CollectiveEpilogueFwdINS6_IJS8_SA_S9_EEENS6_IJNS7_ILi1EEESI_SI_EEESC_SE_Li256ELb1ELb1ELb1ELb0EEENS1_36VarlenDynamicPersistentTileSchedulerILi128ELi64ELi256ELi256ELb1ELb1ELb0ELb1ELb0ELb1EEEEEEEEEvNT_6ParamsE,"a",@progbits
	.sectionflags	@""
	.align	4
.nv.constant0._ZN7cutlass13device_kernelIN5flash19enable_sm80_to_sm89INS1_16FlashAttnFwdSm80INS1_25CollectiveMainloopFwdSm80ILi8ELi2ELb0EN4cute5tupleIJNS5_1CILi128EEENS7_ILi64EEENS7_ILi192EEEEEELi192ENS_6half_tEfNS_4arch4Sm80ELb0ELb1ELb1ELb1ELb1ELb1ELb1ELb1EEENS1_21CollectiveEpilogueFwdINS6_IJS8_SA_S9_EEENS6_IJNS7_ILi1EEESI_SI_EEESC_SE_Li256ELb1ELb1ELb1ELb0EEENS1_36VarlenDynamicPersistentTileSchedulerILi128ELi64ELi256ELi256ELb1ELb1ELb0ELb1ELb0ELb1EEEEEEEEEvNT_6ParamsE:
	.zero		1432


//--------------------- .nv.constant0._ZN7cutlass13device_kernelIN5flash19enable_sm80_to_sm89INS1_16FlashAttnFwdSm80INS1_25CollectiveMainloopFwdSm80ILi8ELi2ELb0EN4cute5tupleIJNS5_1CILi128EEENS7_ILi64EEENS7_ILi192EEEEEELi192ENS_6half_tEfNS_4arch4Sm80ELb1ELb0ELb1ELb0ELb1ELb0ELb1ELb1EEENS1_21CollectiveEpilogueFwdINS6_IJS8_SA_S9_EEENS6_IJNS7_ILi1EEESI_SI_EEESC_SE_Li256ELb0ELb1ELb1ELb0EEENS1_30DynamicPersistentTileSchedulerILi256ELi256ELb1ELb1ELb0EEEEEEEEEvNT_6ParamsE --------------------------
	.section	.nv.constant0._ZN7cutlass13device_kernelIN5flash19enable_sm80_to_sm89INS1_16FlashAttnFwdSm80INS1_25CollectiveMainloopFwdSm80ILi8ELi2ELb0EN4cute5tupleIJNS5_1CILi128EEENS7_ILi64EEENS7_ILi192EEEEEELi192ENS_6half_tEfNS_4arch4Sm80ELb1ELb0ELb1ELb0ELb1ELb0ELb1ELb1EEENS1_21CollectiveEpilogueFwdINS6_IJS8_SA_S9_EEENS6_IJNS7_ILi1EEESI_SI_EEESC_SE_Li256ELb0ELb1ELb1ELb0EEENS1_30DynamicPersistentTileSchedulerILi256ELi256ELb1ELb1ELb0EEEEEEEEEvNT_6ParamsE,"a",@progbits
	.sectionflags	@""
	.align	4
.nv.constant0._ZN7cutlass13device_kernelIN5flash19enable_sm80_to_sm89INS1_16FlashAttnFwdSm80INS1_25CollectiveMainloopFwdSm80ILi8ELi2ELb0EN4cute5tupleIJNS5_1CILi128EEENS7_ILi64EEENS7_ILi192EEEEEELi192ENS_6half_tEfNS_4arch4Sm80ELb1ELb0ELb1ELb0ELb1ELb0ELb1ELb1EEENS1_21CollectiveEpilogueFwdINS6_IJS8_SA_S9_EEENS6_IJNS7_ILi1EEESI_SI_EEESC_SE_Li256ELb0ELb1ELb1ELb0EEENS1_30DynamicPersistentTileSchedulerILi256ELi256ELb1ELb1ELb0EEEEEEEEEvNT_6ParamsE:
	.zero		1416


//--------------------- .nv.constant0._ZN7cutlass13device_kernelIN5flash19enable_sm80_to_sm89INS1_16FlashAttnFwdSm80INS1_25CollectiveMainloopFwdSm80ILi8ELi2ELb0EN4cute5tupleIJNS5_1CILi128EEENS7_ILi64EEENS7_ILi192EEEEEELi192ENS_6half_tEfNS_4arch4Sm80ELb1ELb0ELb1ELb1ELb1ELb0ELb1ELb1EEENS1_21CollectiveEpilogueFwdINS6_IJS8_SA_S9_EEENS6_IJNS7_ILi1EEESI_SI_EEESC_SE_Li256ELb1ELb1ELb1ELb0EEENS1_36VarlenDynamicPersistentTileSchedulerILi128ELi64ELi256ELi256ELb1ELb1ELb0ELb1ELb1ELb1EEEEEEEEEvNT_6ParamsE --------------------------
	.section	.nv.constant0._ZN7cutlass13device_kernelIN5flash19enable_sm80_to_sm89INS1_16FlashAttnFwdSm80INS1_25CollectiveMainloopFwdSm80ILi8ELi2ELb0EN4cute5tupleIJNS5_1CILi128EEENS7_ILi64EEENS7_ILi192EEEEEELi192ENS_6half_tEfNS_4arch4Sm80ELb1ELb0ELb1ELb1ELb1ELb0ELb1ELb1EEENS1_21CollectiveEpilogueFwdINS6_IJS8_SA_S9_EEENS6_IJNS7_ILi1EEESI_SI_EEESC_SE_Li256ELb1ELb1ELb1ELb0EEENS1_36VarlenDynamicPersistentTileSchedulerILi128ELi64ELi256ELi256ELb1ELb1ELb0ELb1ELb1ELb1EEEEEEEEEvNT_6ParamsE,"a",@progbits
	.sectionflags	@""
	.align	4
.nv.constant0._ZN7cutlass13device_kernelIN5flash19enable_sm80_to_sm89INS1_16FlashAttnFwdSm80INS1_25CollectiveMainloopFwdSm80ILi8ELi2ELb0EN4cute5tupleIJNS5_1CILi128EEENS7_ILi64EEENS7_ILi192EEEEEELi192ENS_6half_tEfNS_4arch4Sm80ELb1ELb0ELb1ELb1ELb1ELb0ELb1ELb1EEENS1_21CollectiveEpilogueFwdINS6_IJS8_SA_S9_EEENS6_IJNS7_ILi1EEESI_SI_EEESC_SE_Li256ELb1ELb1ELb1ELb0EEENS1_36VarlenDynamicPersistentTileSchedulerILi128ELi64ELi256ELi256ELb1ELb1ELb0ELb1ELb1ELb1EEEEEEEEEvNT_6ParamsE:
	.zero		1432


//--------------------- .nv.constant0._ZN7cutlass13device_kernelIN5flash19enable_sm80_to_sm89INS1_16FlashAttnFwdSm80INS1_25CollectiveMainloopFwdSm80ILi8ELi2ELb0EN4cute5tupleIJNS5_1CILi128EEENS7_ILi64EEENS7_ILi192EEEEEELi192ENS_6half_tEfNS_4arch4Sm80ELb1ELb0ELb1ELb1ELb1ELb1ELb1ELb1EEENS1_21CollectiveEpilogueFwdINS6_IJS8_SA_S9_EEENS6_IJNS7_ILi1EEESI_SI_EEESC_SE_Li256ELb1ELb1ELb1ELb0EEENS1_36VarlenDynamicPersistentTileSchedulerILi128ELi64ELi256ELi256ELb1ELb1ELb0ELb1ELb1ELb1EEEEEEEEEvNT_6ParamsE --------------------------
	.section	.nv.constant0._ZN7cutlass13device_kernelIN5flash19enable_sm80_to_sm89INS1_16FlashAttnFwdSm80INS1_25CollectiveMainloopFwdSm80ILi8ELi2ELb0EN4cute5tupleIJNS5_1CILi128EEENS7_ILi64EEENS7_ILi192EEEEEELi192ENS_6half_tEfNS_4arch4Sm80ELb1ELb0ELb1ELb1ELb1ELb1ELb1ELb1EEENS1_21CollectiveEpilogueFwdINS6_IJS8_SA_S9_EEENS6_IJNS7_ILi1EEESI_SI_EEESC_SE_Li256ELb1ELb1ELb1ELb0EEENS1_36VarlenDynamicPersistentTileSchedulerILi128ELi64ELi256ELi256ELb1ELb1ELb0ELb1ELb1ELb1EEEEEEEEEvNT_6ParamsE,"a",@progbits
	.sectionflags	@""
	.align	4
.nv.constant0._ZN7cutlass13device_kernelIN5flash19enable_sm80_to_sm89INS1_16FlashAttnFwdSm80INS1_25CollectiveMainloopFwdSm80ILi8ELi2ELb0EN4cute5tupleIJNS5_1CILi128EEENS7_ILi64EEENS7_ILi192EEEEEELi192ENS_6half_tEfNS_4arch4Sm80ELb1ELb0ELb1ELb1ELb1ELb1ELb1ELb1EEENS1_21CollectiveEpilogueFwdINS6_IJS8_SA_S9_EEENS6_IJNS7_ILi1EEESI_SI_EEESC_SE_Li256ELb1ELb1ELb1ELb0EEENS1_36VarlenDynamicPersistentTileSchedulerILi128ELi64ELi256ELi256ELb1ELb1ELb0ELb1ELb1ELb1EEEEEEEEEvNT_6ParamsE:
	.zero		1432


//--------------------- .text._ZN7cutlass13device_kernelIN5flash19enable_sm80_to_sm89INS1_16FlashAttnFwdSm80INS1_25CollectiveMainloopFwdSm80ILi8ELi1ELb0EN4cute5tupleIJNS5_1CILi128EEENS7_ILi64EEENS7_ILi192EEEEEELi192ENS_6half_tEfNS_4arch4Sm80ELb0ELb0ELb1ELb0ELb1ELb0ELb1ELb1EEENS1_21CollectiveEpilogueFwdINS6_IJS8_SA_S9_EEENS6_IJNS7_ILi1EEESI_SI_EEESC_SE_Li256ELb0ELb1ELb1ELb0EEENS1_19SingleTileSchedulerILb0ELb1ELb1ELi128EEEEEEEEEvNT_6ParamsE --------------------------
	.section	.text._ZN7cutlass13device_kernelIN5flash19enable_sm80_to_sm89INS1_16FlashAttnFwdSm80INS1_25CollectiveMainloopFwdSm80ILi8ELi1ELb0EN4cute5tupleIJNS5_1CILi128EEENS7_ILi64EEENS7_ILi192EEEEEELi192ENS_6half_tEfNS_4arch4Sm80ELb0ELb0ELb1ELb0ELb1ELb0ELb1ELb1EEENS1_21CollectiveEpilogueFwdINS6_IJS8_SA_S9_EEENS6_IJNS7_ILi1EEESI_SI_EEESC_SE_Li256ELb0ELb1ELb1ELb0EEENS1_19SingleTileSchedulerILb0ELb1ELb1ELi128EEEEEEEEEvNT_6ParamsE,"ax",@progbits
	.sectioninfo	@"SHI_REGISTERS=252"
	.align	128
.text._ZN7cutlass13device_kernelIN5flash19enable_sm80_to_sm89INS1_16FlashAttnFwdSm80INS1_25CollectiveMainloopFwdSm80ILi8ELi1ELb0EN4cute5tupleIJNS5_1CILi128EEENS7_ILi64EEENS7_ILi192EEEEEELi192ENS_6half_tEfNS_4arch4Sm80ELb0ELb0ELb1ELb0ELb1ELb0ELb1ELb1EEENS1_21CollectiveEpilogueFwdINS6_IJS8_SA_S9_EEENS6_IJNS7_ILi1EEESI_SI_EEESC_SE_Li256ELb0ELb1ELb1ELb0EEENS1_19SingleTileSchedulerILb0ELb1ELb1ELi128EEEEEEEEEvNT_6ParamsE:
        .type           _ZN7cutlass13device_kernelIN5flash19enable_sm80_to_sm89INS1_16FlashAttnFwdSm80INS1_25CollectiveMainloopFwdSm80ILi8ELi1ELb0EN4cute5tupleIJNS5_1CILi128EEENS7_ILi64EEENS7_ILi192EEEEEELi192ENS_6half_tEfNS_4arch4Sm80ELb0ELb0ELb1ELb0ELb1ELb0ELb1ELb1EEENS1_21CollectiveEpilogueFwdINS6_IJS8_SA_S9_EEENS6_IJNS7_ILi1EEESI_SI_EEESC_SE_Li256ELb0ELb1ELb1ELb0EEENS1_19SingleTileSchedulerILb0ELb1ELb1ELi128EEEEEEEEEvNT_6ParamsE,@function
        .size           _ZN7cutlass13device_kernelIN5flash19enable_sm80_to_sm89INS1_16FlashAttnFwdSm80INS1_25CollectiveMainloopFwdSm80ILi8ELi1ELb0EN4cute5tupleIJNS5_1CILi128EEENS7_ILi64EEENS7_ILi192EEEEEELi192ENS_6half_tEfNS_4arch4Sm80ELb0ELb0ELb1ELb0ELb1ELb0ELb1ELb1EEENS1_21CollectiveEpilogueFwdINS6_IJS8_SA_S9_EEENS6_IJNS7_ILi1EEESI_SI_EEESC_SE_Li256ELb0ELb1ELb1ELb0EEENS1_19SingleTileSchedulerILb0ELb1ELb1ELi128EEEEEEEEEvNT_6ParamsE,(.L_x_3085 - _ZN7cutlass13device_kernelIN5flash19enable_sm80_to_sm89INS1_16FlashAttnFwdSm80INS1_25CollectiveMainloopFwdSm80ILi8ELi1ELb0EN4cute5tupleIJNS5_1CILi128EEENS7_ILi64EEENS7_ILi192EEEEEELi192ENS_6half_tEfNS_4arch4Sm80ELb0ELb0ELb1ELb0ELb1ELb0ELb1ELb1EEENS1_21CollectiveEpilogueFwdINS6_IJS8_SA_S9_EEENS6_IJNS7_ILi1EEESI_SI_EEESC_SE_Li256ELb0ELb1ELb1ELb0EEENS1_19SingleTileSchedulerILb0ELb1ELb1ELi128EEEEEEEEEvNT_6ParamsE)
        .other          _ZN7cutlass13device_kernelIN5flash19enable_sm80_to_sm89INS1_16FlashAttnFwdSm80INS1_25CollectiveMainloopFwdSm80ILi8ELi1ELb0EN4cute5tupleIJNS5_1CILi128EEENS7_ILi64EEENS7_ILi192EEEEEELi192ENS_6half_tEfNS_4arch4Sm80ELb0ELb0ELb1ELb0ELb1ELb0ELb1ELb1EEENS1_21CollectiveEpilogueFwdINS6_IJS8_SA_S9_EEENS6_IJNS7_ILi1EEESI_SI_EEESC_SE_Li256ELb0ELb1ELb1ELb0EEENS1_19SingleTileSchedulerILb0ELb1ELb1ELi128EEEEEEEEEvNT_6ParamsE,@"STO_CUDA_ENTRY STV_DEFAULT"
_ZN7cutlass13device_kernelIN5flash19enable_sm80_to_sm89INS1_16FlashAttnFwdSm80INS1_25CollectiveMainloopFwdSm80ILi8ELi1ELb0EN4cute5tupleIJNS5_1CILi128EEENS7_ILi64EEENS7_ILi192EEEEEELi192ENS_6half_tEfNS_4arch4Sm80ELb0ELb0ELb1ELb0ELb1ELb0ELb1ELb1EEENS1_21CollectiveEpilogueFwdINS6_IJS8_SA_S9_EEENS6_IJNS7_ILi1EEESI_SI_EEESC_SE_Li256ELb0ELb1ELb1ELb0EEENS1_19SingleTileSchedulerILb0ELb1ELb1ELi128EEEEEEEEEvNT_6ParamsE:
[----:B------:R-:W-:Y:S02]  /*0000*/  MOV R1, c[0x0][0x28] ;  /* 0x00000a0000017a02 */ /* 0x000fe40000000f00 */
[----:B------:R-:W1:Y:S01]  /*0010*/  S2R R3, SR_TID.X ;  /* 0x0000000000037919 */ /* 0x000e620000002100 */
[----:B------:R-:W2:Y:S08]  /*0020*/  S2UR UR6, SR_CTAID.Y ;  /* 0x00000000000679c3 */ /* 0x000eb00000002600 */
[----:B------:R-:W3:Y:S01]  /*0030*/  S2UR UR11, SR_CTAID.Z ;  /* 0x00000000000b79c3 */ /* 0x000ee20000002700 */
[----:B-1----:R-:W-:-:S06]  /*0040*/  SHF.R.U32.HI R0, RZ, 0x5, R3 ;  /* 0x00000005ff007819 */ /* 0x002fcc0000011603 */
[----:B------:R-:W1:Y:S02]  /*0050*/  SHFL.IDX PT, R0, R0, RZ, 0x1f ;  /* 0x00001fff00007589 */ /* 0x000e6400000e0000 */
[----:B-1----:R-:W-:-:S13]  /*0060*/  ISETP.NE.AND P0, PT, R0, RZ, PT ;  /* 0x000000ff0000720c */ /* 0x002fda0003f05270 */
[----:B--23--:R-:W-:Y:S05]  /*0070*/  @!P0 BRA `(.L_x_0) ;  /* 0x0000009000008947 */ /* 0x00cfea0003800000 */
[----:B------:R-:W-:Y:S01]  /*0080*/  MOV R0, c[0x0][0x550] ;  /* 0x0001540000007a02 */ /* 0x000fe20000000f00 */
[----:B------:R-:W-:-:S03]  /*0090*/  UMOV UR10, UR6 ;  /* 0x00000006000a7c82 */ /* 0x000fc60008000000 */
[----:B------:R-:W-:-:S13]  /*00a0*/  ISETP.NE.AND P0, PT, R0, 0x1, PT ;  /* 0x000000010000780c */ /* 0x000fda0003f05270 */
[----:B------:R-:W-:Y:S05]  /*00b0*/  @!P0 BRA `(.L_x_1) ;  /* 0x000000b000008947 */ /* 0x000fea0003800000 */
[----:B------:R-:W-:Y:S02]  /*00c0*/  ULDC UR4, c[0x0][0x554] ;  /* 0x0001550000047ab9 */ /* 0x000fe40000000800 */
[----:B------:R-:W-:Y:S02]  /*00d0*/  UIMAD.WIDE.U32 UR4, UR6, UR4, URZ ;  /* 0x00000004060472a5 */ /* 0x000fe4000f8e003f */
[----:B------:R-:W-:Y:S02]  /*00e0*/  ULDC UR10, c[0x0][0x558] ;  /* 0x00015600000a7ab9 */ /* 0x000fe40000000800 */
[----:B------:R-:W-:Y:S01]  /*00f0*/  USHF.R.U32.HI UR10, URZ, UR10, UR5 ;  /* 0x0000000a3f0a7299 */ /* 0x000fe20008011605 */
[----:B------:R-:W-:Y:S05]  /*0100*/  BRA `(.L_x_1) ;  /* 0x0000006000007947 */ /* 0x000fea0003800000 */
.L_x_0:
[----:B------:R-:W-:Y:S02]  /*0110*/  ULDC.64 UR4, c[0x0][0x550] ;  /* 0x0001540000047ab9 */ /* 0x000fe40000000a00 */
[----:B------:R-:W-:Y:S02]  /*0120*/  UISETP.NE.AND UP0, UPT, UR4, 0x1, UPT ;  /* 0x000000010400788c */ /* 0x000fe4000bf05270 */
[----:B------:R-:W-:-:S02]  /*0130*/  UIMAD.WIDE.U32 UR8, UR6, UR5, URZ ;  /* 0x00000005060872a5 */ /* 0x000fc4000f8e003f */
[----:B------:R-:W-:Y:S02]  /*0140*/  ULDC UR4, c[0x0][0x558] ;  /* 0x0001560000047ab9 */ /* 0x000fe40000000800 */
[----:B------:R-:W-:-:S05]  /*0150*/  UMOV UR10, UR6 ;  /* 0x00000006000a7c82 */ /* 0x000fca0008000000 */
[----:B------:R-:W-:-:S03]  /*0160*/  @UP0 USHF.R.U32.HI UR10, URZ, UR4, UR9 ;  /* 0x000000043f0a0299 */ /* 0x000fc60008011609 */
.L_x_1:
[----:B------:R-:W-:Y:S01]  /*0170*/  ISETP.LE.AND P0, PT, RZ, UR11, PT ;  /* 0x0000000bff007c0c */ /* 0x000fe2000bf03270 */
[----:B------:R-:W-:Y:S02]  /*0180*/  UIADD3 UR4, -UR10, URZ, URZ ;  /* 0x0000003f0a047290 */ /* 0x000fe4000fffe13f */
[----:B------:R-:W-:Y:S02]  /*0190*/  ULDC UR7, c[0x0][0x550] ;  /* 0x0001540000077ab9 */ /* 0x000fe40000000800 */
[----:B------:R-:W-:-:S08]  /*01a0*/  UIMAD UR7, UR4, UR7, UR6 ;  /* 0x00000007040772a4 */ /* 0x000fd0000f8e0206 */
[----:B------:R-:W-:Y:S05]  /*01b0*/  @!P0 EXIT ;  /* 0x000000000000894d */ /* 0x000fea0003800000 */
[----:B------:R-:W-:Y:S02]  /*01c0*/  ULDC.64 UR4, c[0x0][0x370] ;  /* 0x0000dc0000047ab9 */ /* 0x000fe40000000a00 */
[----:B------:R-:W-:Y:S02]  /*01d0*/  UISETP.NE.U32.AND UP0, UPT, URZ, UR4, UPT ;  /* 0x000000043f00728c */ /* 0x000fe4000bf05070 */
[----:B------:R-:W-:Y:S02]  /*01e0*/  ULDC.64 UR8, c[0x0][0x370] ;  /* 0x0000dc0000087ab9 */ /* 0x000fe40000000a00 */
[----:B------:R-:W-:Y:S02]  /*01f0*/  UISETP.NE.AND.EX UP0, UPT, URZ, UR5, UPT, UP0 ;  /* 0x000000053f00728c */ /* 0x000fe4000bf05300 */
[----:B------:R-:W-:-:S04]  /*0200*/  ULDC.64 UR12, c[0x0][0x118] ;  /* 0x00004600000c7ab9 */ /* 0x000fc80000000a00 */
[----:B------:R-:W-:-:S05]  /*0210*/  PLOP3.LUT P0, PT, PT, PT, UP0, 0x80, 0x0 ;  /* 0x000000000000781c */ /* 0x000fca0003f0f008 */
[----:B------:R-:W-:Y:S02]  /*0220*/  @UP0 UMOV UR4, 0x4 ;  /* 0x0000000400040882 */ /* 0x000fe40000000000 */
[----:B------:R-:W-:-:S06]  /*0230*/  @UP0 UIMAD.WIDE UR4, UR11, UR4, UR8 ;  /* 0x000000040b0402a5 */ /* 0x000fcc000f8e0208 */
[----:B------:R-:W-:Y:S02]  /*0240*/  IMAD.U32 R4, RZ, RZ, UR4 ;  /* 0x00000004ff047e24 */ /* 0x000fe4000f8e00ff */
[----:B------:R-:W-:-:S05]  /*0250*/  IMAD.U32 R5, RZ, RZ, UR5 ;  /* 0x00000005ff057e24 */ /* 0x000fca000f8e00ff */
[----:B------:R-:W2:Y:S01]  /*0260*/  @P0 LDG.E R4, [R4.64] ;  /* 0x0000000c04040981 */ /* 0x000ea2000c1e1900 */
[----:B------:R-:W-:Y:S02]  /*0270*/  ULDC UR4, c[0x0][0x2ac] ;  /* 0x0000ab0000047ab9 */ /* 0x000fe40000000800 */
[----:B------:R-:W-:Y:S02]  /*0280*/  ULDC UR9, c[0x0][0x1d0] ;  /* 0x0000740000097ab9 */ /* 0x000fe40000000800 */
[----:B------:R-:W-:Y:S02]  /*0290*/  UIMAD UR9, UR4, UR9, URZ ;  /* 0x00000009040972a4 */ /* 0x000fe4000f8e023f */
[----:B------:R-:W-:Y:S02]  /*02a0*/  UMOV UR8, URZ ;  /* 0x0000003f00087c82 */ /* 0x000fe40008000000 */
[----:B------:R-:W-:Y:S02]  /*02b0*/  UISETP.GE.AND UP0, UPT, UR9, 0x1, UPT ;  /* 0x000000010900788c */ /* 0x000fe4000bf06270 */
[----:B------:R-:W-:-:S02]  /*02c0*/  UIADD3 UR5, UR9, 0x3f, URZ ;  /* 0x0000003f09057890 */ /* 0x000fc4000fffe03f */
[----:B------:R-:W-:Y:S02]  /*02d0*/  UMOV UR19, URZ ;  /* 0x0000003f00137c82 */ /* 0x000fe40008000000 */
[----:B------:R-:W-:-:S04]  /*02e0*/  USHF.R.S32.HI UR4, URZ, 0x1f, UR5 ;  /* 0x0000001f3f047899 */ /* 0x000fc80008011405 */
[----:B------:R-:W-:-:S04]  /*02f0*/  ULEA.HI UR4, UR4, UR5, URZ, 0x6 ;  /* 0x0000000504047291 */ /* 0x000fc8000f8f303f */
[----:B------:R-:W-:Y:S01]  /*0300*/  USHF.R.S32.HI UR6, URZ, 0x6, UR4 ;  /* 0x000000063f067899 */ /* 0x000fe20008011404 */
[----:B--2---:R1:W2:Y:S01]  /*0310*/  @P0 R2UR UR8, R4 ;  /* 0x00000000040803c2 */ /* 0x0042a200000e0000 */
[----:B------:R-:W-:-:S13]  /*0320*/  PLOP3.LUT P0, PT, PT, PT, UP0, 0x80, 0x0 ;  /* 0x000000000000781c */ /* 0x000fda0003f0f008 */
[----:B------:R-:W-:Y:S05]  /*0330*/  @!P0 BRA `(.L_x_2) ;  /* 0x0000024000008947 */ /* 0x000fea0003800000 */
[----:B------:R-:W-:Y:S02]  /*0340*/  USHF.R.U32.HI UR4, URZ, 0x10, UR7 ;  /* 0x000000103f047899 */ /* 0x000fe40008011607 */
[----:B------:R-:W-:Y:S02]  /*0350*/  ULDC UR5, c[0x0][0x338] ;  /* 0x0000ce0000057ab9 */ /* 0x000fe40000000800 */
[----:B------:R-:W-:Y:S02]  /*0360*/  UISETP.NE.AND UP0, UPT, UR4, URZ, UPT ;  /* 0x0000003f0400728c */ /* 0x000fe4000bf05270 */
[----:B------:R-:W-:Y:S02]  /*0370*/  UMOV UR18, URZ ;  /* 0x0000003f00127c82 */ /* 0x000fe40008000000 */
[----:B------:R-:W-:-:S04]  /*0380*/  USEL UR5, UR4, UR5, UP0 ;  /* 0x0000000504057287 */ /* 0x000fc80008000000 */
[----:B------:R-:W-:Y:S02]  /*0390*/  UIADD3 UR17, UR6, -0x1, UR5 ;  /* 0xffffffff06117890 */ /* 0x000fe4000fffe005 */
[----:B------:R-:W-:-:S05]  /*03a0*/  IMAD.U32 R0, RZ, RZ, UR5 ;  /* 0x00000005ff007e24 */ /* 0x000fca000f8e00ff */
[-C--:B------:R-:W-:Y:S02]  /*03b0*/  IABS R2, R0.reuse ;  /* 0x0000000000027213 */ /* 0x080fe40000000000 */
[----:B------:R-:W-:-:S03]  /*03c0*/  IABS R0, R0 ;  /* 0x0000000000007213 */ /* 0x000fc60000000000 */
[----:B------:R-:W-:Y:S02]  /*03d0*/  IMAD.MOV.U32 R5, RZ, RZ, R2 ;  /* 0x000000ffff057224 */ /* 0x000fe400078e0002 */
[----:B------:R-:W-:Y:S01]  /*03e0*/  IMAD.U32 R2, RZ, RZ, UR17 ;  /* 0x00000011ff027e24 */ /* 0x000fe2000f8e00ff */
[----:B------:R-:W-:Y:S01]  /*03f0*/  ULOP3.LUT UR17, UR17, UR5, URZ, 0x3c, !UPT ;  /* 0x0000000511117292 */ /* 0x000fe2000f8e3c3f */
[----:B------:R-:W3:Y:S01]  /*0400*/  R2UR UR16, R5 ;  /* 0x00000000051073c2 */ /* 0x000ee200000e0000 */
[----:B------:R-:W-:Y:S02]  /*0410*/  IMAD.MOV R0, RZ, RZ, -R0 ;  /* 0x000000ffff007224 */ /* 0x000fe400078e0a00 */
[----:B------:R-:W-:-:S05]  /*0420*/  IABS R2, R2 ;  /* 0x0000000200027213 */ /* 0x000fca0000000000 */
[----:B------:R-:W4:Y:S08]  /*0430*/  R2UR UR15, R2 ;  /* 0x00000000020f73c2 */ /* 0x000f3000000e0000 */
[----:B------:R-:W5:Y:S01]  /*0440*/  R2UR UR14, R0 ;  /* 0x00000000000e73c2 */ /* 0x000f6200000e0000 */
[----:B---3--:R-:W3:Y:S08]  /*0450*/  I2F.RP R6, UR16 ;  /* 0x0000001000067d06 */ /* 0x008ef00008209400 */
[----:B-1-3--:R-:W1:Y:S02]  /*0460*/  MUFU.RCP R4, R6 ;  /* 0x0000000600047308 */ /* 0x00ae640000001000 */
[----:B-1----:R-:W-:-:S06]  /*0470*/  IADD3 R4, R4, 0xffffffe, RZ ;  /* 0x0ffffffe04047810 */ /* 0x002fcc0007ffe0ff */
[----:B------:R-:W1:Y:S02]  /*0480*/  F2I.FTZ.U32.TRUNC.NTZ R4, R4 ;  /* 0x0000000400047305 */ /* 0x000e64000021f000 */
[----:B-1----:R-:W1:Y:S02]  /*0490*/  R2UR UR19, R4 ;  /* 0x00000000041373c2 */ /* 0x002e6400000e0000 */
[----:B-1----:R-:W-:-:S04]  /*04a0*/  UIADD3 UR4, URZ, -UR19, URZ ;  /* 0x800000133f047290 */ /* 0x002fc8000fffe03f */
[----:B------:R-:W-:-:S04]  /*04b0*/  UIMAD UR4, UR4, UR16, URZ ;  /* 0x00000010040472a4 */ /* 0x000fc8000f8e023f */
[----:B------:R-:W-:-:S04]  /*04c0*/  UIMAD.WIDE.U32 UR18, UR19, UR4, UR18 ;  /* 0x00000004131272a5 */ /* 0x000fc8000f8e0012 */
[----:B----4-:R-:W-:-:S04]  /*04d0*/  UIMAD.WIDE.U32 UR18, UR19, UR15, URZ ;  /* 0x0000000f131272a5 */ /* 0x010fc8000f8e003f */
[----:B-----5:R-:W-:-:S04]  /*04e0*/  UIMAD UR14, UR19, UR14, UR15 ;  /* 0x0000000e130e72a4 */ /* 0x020fc8000f8e020f */
[----:B------:R-:W-:-:S11]  /*04f0*/  UISETP.GT.U32.AND UP0, UPT, UR16, UR14, UPT ;  /* 0x0000000e1000728c */ /* 0x000fd6000bf04070 */
[----:B------:R-:W-:Y:S02]  /*0500*/  @!UP0 UIADD3 UR14, UR14, -UR16, URZ ;  /* 0x800000100e0e8290 */ /* 0x000fe4000fffe03f */
[----:B------:R-:W-:Y:S02]  /*0510*/  @!UP0 UIADD3 UR19, UR19, 0x1, URZ ;  /* 0x0000000113138890 */ /* 0x000fe4000fffe03f */
[----:B------:R-:W-:Y:S02]  /*0520*/  UISETP.GE.U32.AND UP1, UPT, UR14, UR16, UPT ;  /* 0x000000100e00728c */ /* 0x000fe4000bf26070 */
[----:B------:R-:W-:-:S09]  /*0530*/  UISETP.GE.AND UP0, UPT, UR17, URZ, UPT ;  /* 0x0000003f1100728c */ /* 0x000fd2000bf06270 */
[----:B------:R-:W-:Y:S02]  /*0540*/  @UP1 UIADD3 UR19, UR19, 0x1, URZ ;  /* 0x0000000113131890 */ /* 0x000fe4000fffe03f */
[----:B------:R-:W-:Y:S02]  /*0550*/  UISETP.NE.AND UP1, UPT, UR5, URZ, UPT ;  /* 0x0000003f0500728c */ /* 0x000fe4000bf25270 */
[----:B------:R-:W-:-:S09]  /*0560*/  @!UP0 UIADD3 UR19, -UR19, URZ, URZ ;  /* 0x0000003f13138290 */ /* 0x000fd2000fffe13f */
[----:B------:R-:W-:Y:S02]  /*0570*/  @!UP1 ULOP3.LUT UR19, URZ, UR5, URZ, 0x33, !UPT ;  /* 0x000000053f139292 */ /* 0x000fe4000f8e333f */
.L_x_2:
[----:B------:R-:W-:Y:S01]  /*0580*/  ULOP3.LUT UR7, UR7, 0xffff, URZ, 0xc0, !UPT ;  /* 0x0000ffff07077892 */ /* 0x000fe2000f8ec03f */
[----:B------:R-:W-:Y:S01]  /*0590*/  PLOP3.LUT P2, PT, PT, PT, PT, 0x80, 0x0 ;  /* 0x000000000000781c */ /* 0x000fe20003f4f070 */
[----:B------:R-:W-:Y:S01]  /*05a0*/  IMAD.MOV.U32 R5, RZ, RZ, RZ ;  /* 0x000000ffff057224 */ /* 0x000fe200078e00ff */
[----:B------:R-:W-:Y:S01]  /*05b0*/  CS2R R96, SRZ ;  /* 0x0000000000607805 */ /* 0x000fe2000001ff00 */
[----:B------:R-:W-:Y:S01]  /*05c0*/  UIMAD UR7, UR7, UR19, URZ ;  /* 0x00000013070772a4 */ /* 0x000fe2000f8e023f */
[----:B------:R-:W-:Y:S01]  /*05d0*/  IMAD.MOV.U32 R2, RZ, RZ, RZ ;  /* 0x000000ffff027224 */ /* 0x000fe200078e00ff */
[----:B------:R-:W-:Y:S01]  /*05e0*/  CS2R R94, SRZ ;  /* 0x00000000005e7805 */ /* 0x000fe2000001ff00 */
[----:B------:R-:W-:Y:S01]  /*05f0*/  CS2R R92, SRZ ;  /* 0x00000000005c7805 */ /* 0x000fe2000001ff00 */
[----:B------:R-:W-:Y:S01]  /*0600*/  UIADD3 UR19, UR7, UR19, URZ ;  /* 0x0000001307137290 */ /* 0x000fe2000fffe03f */
[----:B------:R-:W-:Y:S01]  /*0610*/  CS2R R90, SRZ ;  /* 0x00000000005a7805 */ /* 0x000fe2000001ff00 */
[----:B------:R-:W-:Y:S01]  /*0620*/  CS2R R88, SRZ ;  /* 0x0000000000587805 */ /* 0x000fe2000001ff00 */
[----:B------:R-:W-:Y:S01]  /*0630*/  CS2R R86, SRZ ;  /* 0x0000000000567805 */ /* 0x000fe2000001ff00 */
[----:B------:R-:W-:Y:S01]  /*0640*/  UISETP.LT.AND UP0, UPT, UR6, UR19, UPT ;  /* 0x000000130600728c */ /* 0x000fe2000bf01270 */
[----:B------:R-:W-:Y:S01]  /*0650*/  CS2R R84, SRZ ;  /* 0x0000000000547805 */ /* 0x000fe2000001ff00 */
[----:B------:R-:W-:Y:S01]  /*0660*/  CS2R R82, SRZ ;  /* 0x0000000000527805 */ /* 0x000fe2000001ff00 */
[----:B------:R-:W-:Y:S01]  /*0670*/  CS2R R80, SRZ ;  /* 0x0000000000507805 */ /* 0x000fe2000001ff00 */
[----:B------:R-:W-:Y:S01]  /*0680*/  USEL UR6, UR6, UR19, UP0 ;  /* 0x0000001306067287 */ /* 0x000fe20008000000 */
[----:B------:R-:W-:Y:S01]  /*0690*/  CS2R R78, SRZ ;  /* 0x00000000004e7805 */ /* 0x000fe2000001ff00 */
[----:B------:R-:W-:Y:S01]  /*06a0*/  CS2R R76, SRZ ;  /* 0x00000000004c7805 */ /* 0x000fe2000001ff00 */
[----:B------:R-:W-:Y:S01]  /*06b0*/  CS2R R74, SRZ ;  /* 0x00000000004a7805 */ /* 0x000fe2000001ff00 */
[----:B------:R-:W-:Y:S01]  /*06c0*/  UISETP.GT.AND UP0, UPT, UR6, UR7, UPT ;  /* 0x000000070600728c */ /* 0x000fe2000bf04270 */
[----:B------:R-:W-:Y:S01]  /*06d0*/  CS2R R72, SRZ ;  /* 0x0000000000487805 */ /* 0x000fe2000001ff00 */
[----:B------:R-:W-:Y:S01]  /*06e0*/  CS2R R70, SRZ ;  /* 0x0000000000467805 */ /* 0x000fe2000001ff00 */
[----:B------:R-:W-:Y:S01]  /*06f0*/  CS2R R68, SRZ ;  /* 0x0000000000447805 */ /* 0x000fe2000001ff00 */
[----:B------:R-:W-:Y:S01]  /*0700*/  CS2R R66, SRZ ;  /* 0x0000000000427805 */ /* 0x000fe2000001ff00 */
[----:B------:R-:W-:Y:S01]  /*0710*/  CS2R R64, SRZ ;  /* 0x0000000000407805 */ /* 0x000fe2000001ff00 */
[----:B------:R-:W-:Y:S01]  /*0720*/  PLOP3.LUT P0, PT, PT, PT, UP0, 0x80, 0x0 ;  /* 0x000000000000781c */ /* 0x000fe20003f0f008 */
[----:B------:R-:W-:Y:S01]  /*0730*/  CS2R R62, SRZ ;  /* 0x00000000003e7805 */ /* 0x000fe2000001ff00 */
        /* <DEDUP_REMOVED lines=30> */
[----:B------:R-:W-:Y:S05]  /*0920*/  @!P0 BRA `(.L_x_3) ;  /* 0x0000742000008947 */ /* 0x000fea0003800000 */
[----:B------:R-:W-:Y:S02]  /*0930*/  ULDC.64 UR4, c[0x0][0x340] ;  /* 0x0000d00000047ab9 */ /* 0x000fe40000000a00 */
[----:B------:R-:W-:-:S02]  /*0940*/  UISETP.NE.U32.AND UP0, UPT, URZ, UR4, UPT ;  /* 0x000000043f00728c */ /* 0x000fc4000bf05070 */
[----:B------:R-:W-:Y:S02]  /*0950*/  ULDC.64 UR14, c[0x0][0x340] ;  /* 0x0000d000000e7ab9 */ /* 0x000fe40000000a00 */
[----:B------:R-:W-:-:S06]  /*0960*/  UISETP.NE.AND.EX UP0, UPT, URZ, UR5, UPT, UP0 ;  /* 0x000000053f00728c */ /* 0x000fcc000bf05300 */
[----:B------:R-:W-:-:S05]  /*0970*/  PLOP3.LUT P0, PT, PT, PT, UP0, 0x80, 0x0 ;  /* 0x000000000000781c */ /* 0x000fca0003f0f008 */
[----:B------:R-:W-:Y:S02]  /*0980*/  @UP0 UMOV UR4, 0x4 ;  /* 0x0000000400040882 */ /* 0x000fe40000000000 */
[----:B------:R-:W-:-:S06]  /*0990*/  @UP0 UIMAD.WIDE UR4, UR11, UR4, UR14 ;  /* 0x000000040b0402a5 */ /* 0x000fcc000f8e020e */
[----:B------:R-:W-:Y:S02]  /*09a0*/  IMAD.U32 R8, RZ, RZ, UR4 ;  /* 0x00000004ff087e24 */ /* 0x000fe4000f8e00ff */
[----:B------:R-:W-:Y:S01]  /*09b0*/  IMAD.U32 R9, RZ, RZ, UR5 ;  /* 0x00000005ff097e24 */ /* 0x000fe2000f8e00ff */
[----:B------:R-:W3:Y:S01]  /*09c0*/  S2R R10, SR_CTAID.X ;  /* 0x00000000000a7919 */ /* 0x000ee20000002500 */
[----:B------:R-:W-:Y:S01]  /*09d0*/  SHF.R.S32.HI R12, RZ, 0x1f, R3 ;  /* 0x0000001fff0c7819 */ /* 0x000fe20000011403 */
[----:B------:R-:W-:Y:S01]  /*09e0*/  IMAD.MOV.U32 R0, RZ, RZ, c[0x0][0x2c4] ;  /* 0x0000b100ff007624 */ /* 0x000fe200078e00ff */
[----:B------:R-:W-:Y:S01]  /*09f0*/  USHF.R.S32.HI UR14, URZ, 0x1f, UR10 ;  /* 0x0000001f3f0e7899 */ /* 0x000fe2000801140a */
[----:B------:R3:W4:Y:S01]  /*0a00*/  @P0 LDG.E R8, [R8.64] ;  /* 0x0000000c08080981 */ /* 0x000722000c1e1900 */
[-C--:B------:R-:W-:Y:S01]  /*0a10*/  LEA.HI R7, R12, R3.reuse, RZ, 0x3 ;  /* 0x000000030c077211 */ /* 0x080fe200078f18ff */
[----:B------:R-:W-:Y:S01]  /*0a20*/  ULDC.64 UR4, c[0x0][0x1b8] ;  /* 0x00006e0000047ab9 */ /* 0x000fe20000000a00 */
[----:B------:R-:W-:Y:S01]  /*0a30*/  ISETP.NE.AND P1, PT, R0, 0x1, PT ;  /* 0x000000010000780c */ /* 0x000fe20003f25270 */
[----:B------:R-:W-:Y:S01]  /*0a40*/  UIMAD UR14, UR14, UR4, URZ ;  /* 0x000000040e0e72a4 */ /* 0x000fe2000f8e023f */
[----:B------:R-:W-:Y:S01]  /*0a50*/  LOP3.LUT R2, R7, 0xfffffff8, RZ, 0xc0, !PT ;  /* 0xfffffff807027812 */ /* 0x000fe200078ec0ff */
[----:B------:R-:W-:Y:S01]  /*0a60*/  UIMAD.WIDE.U32 UR16, UR10, UR4, URZ ;  /* 0x000000040a1072a5 */ /* 0x000fe2000f8e003f */
[----:B------:R-:W-:Y:S01]  /*0a70*/  SHF.R.S32.HI R7, RZ, 0x3, R7 ;  /* 0x00000003ff077819 */ /* 0x000fe20000011407 */
[----:B------:R-:W-:Y:S01]  /*0a80*/  UIMAD UR14, UR10, UR5, UR14 ;  /* 0x000000050a0e72a4 */ /* 0x000fe2000f8e020e */
[----:B------:R-:W-:Y:S01]  /*0a90*/  LEA.HI R11, R12, R3, RZ, 0x4 ;  /* 0x000000030c0b7211 */ /* 0x000fe200078f20ff */
[----:B------:R-:W-:Y:S01]  /*0aa0*/  IMAD.IADD R2, R3, 0x1, -R2 ;  /* 0x0000000103027824 */ /* 0x000fe200078e0a02 */
[----:B------:R-:W-:Y:S01]  /*0ab0*/  USHF.R.S32.HI UR15, URZ, 0x1f, UR11 ;  /* 0x0000001f3f0f7899 */ /* 0x000fe2000801140b */
[----:B------:R-:W-:Y:S01]  /*0ac0*/  IMAD.SHL.U32 R6, R7, 0x40, RZ ;  /* 0x0000004007067824 */ /* 0x000fe200078e00ff */
[----:B------:R-:W-:Y:S01]  /*0ad0*/  ULDC.64 UR4, c[0x0][0x1c0] ;  /* 0x0000700000047ab9 */ /* 0x000fe20000000a00 */
[C---:B------:R-:W-:Y:S01]  /*0ae0*/  IMAD R210, R2.reuse, 0x20, R7 ;  /* 0x0000002002d27824 */ /* 0x040fe200078e0207 */
[----:B------:R-:W-:Y:S01]  /*0af0*/  UIADD3 UR17, UR17, UR14, URZ ;  /* 0x0000000e11117290 */ /* 0x000fe2000fffe03f */
[----:B------:R-:W-:Y:S01]  /*0b00*/  IMAD.SHL.U32 R135, R2, 0x8, RZ ;  /* 0x0000000802877824 */ /* 0x000fe200078e00ff */
[----:B------:R-:W-:Y:S01]  /*0b10*/  UIMAD UR15, UR15, UR4, URZ ;  /* 0x000000040f0f72a4 */ /* 0x000fe2000f8e023f */
[----:B------:R-:W-:Y:S01]  /*0b20*/  LOP3.LUT R6, R6, 0x1c0, RZ, 0xc0, !PT ;  /* 0x000001c006067812 */ /* 0x000fe200078ec0ff */
[----:B------:R-:W-:Y:S01]  /*0b30*/  UIMAD.WIDE.U32 UR16, UR11, UR4, UR16 ;  /* 0x000000040b1072a5 */ /* 0x000fe2000f8e0010 */
[----:B------:R-:W-:Y:S01]  /*0b40*/  BSSY B0, `(.L_x_4) ;  /* 0x0000046000007945 */ /* 0x000fe20003800000 */
[----:B------:R-:W-:Y:S01]  /*0b50*/  UIMAD UR5, UR11, UR5, UR15 ;  /* 0x000000050b0572a4 */ /* 0x000fe2000f8e020f */
[----:B------:R-:W-:Y:S01]  /*0b60*/  LOP3.LUT R207, R6, 0x38, R135, 0xf8, !PT ;  /* 0x0000003806cf7812 */ /* 0x000fe200078ef887 */
[----:B------:R-:W-:Y:S01]  /*0b70*/  ULDC UR4, c[0x0][0x168] ;  /* 0x00005a0000047ab9 */ /* 0x000fe20000000800 */
[C---:B------:R-:W-:Y:S01]  /*0b80*/  IADD3 R16, R135.reuse, 0x80, RZ ;  /* 0x0000008087107810 */ /* 0x040fe20007ffe0ff */
[----:B---3--:R-:W-:Y:S01]  /*0b90*/  IMAD R9, R10, 0x80, R210 ;  /* 0x000000800a097824 */ /* 0x008fe200078e02d2 */
[----:B------:R-:W-:Y:S01]  /*0ba0*/  UIADD3 UR5, UR17, UR5, URZ ;  /* 0x0000000511057290 */ /* 0x000fe2000fffe03f */
[----:B------:R-:W-:Y:S01]  /*0bb0*/  IMAD.U32 R15, RZ, RZ, UR17 ;  /* 0x00000011ff0f7e24 */ /* 0x000fe2000f8e00ff */
[----:B------:R-:W-:Y:S01]  /*0bc0*/  ISETP.GE.AND P5, PT, R135, c[0x0][0x198], PT ;  /* 0x0000660087007a0c */ /* 0x000fe20003fa6270 */
[----:B------:R-:W-:Y:S01]  /*0bd0*/  @P1 IMAD.HI.U32 R0, R9, c[0x0][0x2c8], RZ ;  /* 0x0000b20009001a27 */ /* 0x000fe200078e00ff */
[----:B------:R-:W-:-:S03]  /*0be0*/  ISETP.GE.AND P3, PT, R16, c[0x0][0x198], PT ;  /* 0x0000660010007a0c */ /* 0x000fc60003f66270 */
[----:B------:R-:W-:Y:S01]  /*0bf0*/  IMAD.MOV.U32 R5, RZ, RZ, R9 ;  /* 0x000000ffff057224 */ /* 0x000fe200078e0009 */
[----:B------:R-:W-:Y:S01]  /*0c00*/  @P1 SHF.R.U32.HI R5, RZ, c[0x0][0x2cc], R0 ;  /* 0x0000b300ff051a19 */ /* 0x000fe20000011600 */
[----:B------:R-:W-:Y:S02]  /*0c10*/  IMAD.U32 R14, RZ, RZ, UR16 ;  /* 0x00000010ff0e7e24 */ /* 0x000fe4000f8e00ff */
[----:B------:R-:W-:Y:S01]  /*0c20*/  IMAD.U32 R15, RZ, RZ, UR5 ;  /* 0x00000005ff0f7e24 */ /* 0x000fe2000f8e00ff */
[--C-:B-1----:R-:W-:Y:S01]  /*0c30*/  SHF.R.S32.HI R4, RZ, 0x1f, R5.reuse ;  /* 0x0000001fff047819 */ /* 0x102fe20000011405 */
[----:B------:R-:W-:Y:S01]  /*0c40*/  IMAD.MOV R0, RZ, RZ, -R5 ;  /* 0x000000ffff007224 */ /* 0x000fe200078e0a05 */
[----:B------:R-:W-:Y:S01]  /*0c50*/  ULDC UR5, c[0x0][0x2c4] ;  /* 0x0000b10000057ab9 */ /* 0x000fe20000000800 */
[----:B------:R-:W-:Y:S01]  /*0c60*/  IMAD.WIDE.U32 R14, R5, c[0x0][0x1b0], R14 ;  /* 0x00006c00050e7a25 */ /* 0x000fe200078e000e */
[----:B------:R-:W-:-:S03]  /*0c70*/  UIMAD UR4, UR5, UR4, URZ ;  /* 0x00000004050472a4 */ /* 0x000fc6000f8e023f */
[----:B------:R-:W-:Y:S02]  /*0c80*/  IMAD R0, R0, c[0x0][0x2c4], R9 ;  /* 0x0000b10000007a24 */ /* 0x000fe400078e0209 */
[----:B------:R-:W-:Y:S02]  /*0c90*/  IMAD R4, R4, c[0x0][0x1b0], RZ ;  /* 0x00006c0004047a24 */ /* 0x000fe400078e02ff */
[----:B------:R-:W-:Y:S01]  /*0ca0*/  IMAD R10, R10, 0x80, R7 ;  /* 0x000000800a0a7824 */ /* 0x000fe200078e0207 */
[----:B------:R-:W-:Y:S01]  /*0cb0*/  SHF.R.S32.HI R9, RZ, 0x1f, R0 ;  /* 0x0000001fff097819 */ /* 0x000fe20000011400 */
[----:B------:R-:W-:-:S04]  /*0cc0*/  IMAD R5, R5, c[0x0][0x1b4], R4 ;  /* 0x00006d0005057a24 */ /* 0x000fc800078e0204 */
[----:B------:R-:W-:Y:S02]  /*0cd0*/  IMAD.IADD R15, R15, 0x1, R5 ;  /* 0x000000010f0f7824 */ /* 0x000fe400078e0205 */
[----:B------:R-:W-:Y:S02]  /*0ce0*/  IMAD R9, R9, c[0x0][0x1a8], RZ ;  /* 0x00006a0009097a24 */ /* 0x000fe400078e02ff */
[----:B------:R-:W-:Y:S01]  /*0cf0*/  IMAD.WIDE.U32 R4, R0, c[0x0][0x1a8], R14 ;  /* 0x00006a0000047a25 */ /* 0x000fe200078e000e */
[----:B------:R-:W-:-:S03]  /*0d00*/  LEA.HI R14, R12, R3, RZ, 0x6 ;  /* 0x000000030c0e7211 */ /* 0x000fc600078f30ff */
[----:B------:R-:W-:Y:S01]  /*0d10*/  IMAD R9, R0, c[0x0][0x1ac], R9 ;  /* 0x00006b0000097a24 */ /* 0x000fe200078e0209 */
[----:B------:R-:W-:Y:S01]  /*0d20*/  LOP3.LUT R0, R11, 0xfffffff0, RZ, 0xc0, !PT ;  /* 0xfffffff00b007812 */ /* 0x000fe200078ec0ff */
[----:B------:R-:W-:Y:S01]  /*0d30*/  IMAD.SHL.U32 R14, R14, 0x8, RZ ;  /* 0x000000080e0e7824 */ /* 0x000fe200078e00ff */
[C---:B------:R-:W-:Y:S01]  /*0d40*/  LEA R17, P1, R4.reuse, c[0x0][0x160], 0x1 ;  /* 0x0000580004117a11 */ /* 0x040fe200078208ff */
[----:B------:R-:W-:Y:S02]  /*0d50*/  IMAD.IADD R9, R5, 0x1, R9 ;  /* 0x0000000105097824 */ /* 0x000fe400078e0209 */
[----:B------:R-:W-:Y:S01]  /*0d60*/  IMAD.IADD R5, R3, 0x1, -R0 ;  /* 0x0000000103057824 */ /* 0x000fe200078e0a00 */
[----:B------:R-:W-:Y:S01]  /*0d70*/  SHF.R.U32.HI R0, RZ, 0x3, R6 ;  /* 0x00000003ff007819 */ /* 0x000fe20000011606 */
[----:B------:R1:W3:Y:S01]  /*0d80*/  SHFL.IDX PT, R18, R17, RZ, 0x181f ;  /* 0x00181fff11127589 */ /* 0x0002e200000e0000 */
[----:B------:R-:W-:Y:S02]  /*0d90*/  LEA.HI.X R9, R4, c[0x0][0x164], R9, 0x1, P1 ;  /* 0x0000590004097a11 */ /* 0x000fe400008f0c09 */
[----:B------:R-:W-:-:S02]  /*0da0*/  SHF.R.S32.HI R4, RZ, 0x1f, R5 ;  /* 0x0000001fff047819 */ /* 0x000fc40000011405 */
[----:B------:R-:W-:Y:S01]  /*0db0*/  LOP3.LUT R207, R207, R0, RZ, 0x3c, !PT ;  /* 0x00000000cfcf7212 */ /* 0x000fe200078e3cff */
[----:B------:R-:W-:Y:S01]  /*0dc0*/  IMAD.MOV.U32 R0, RZ, RZ, 0x10 ;  /* 0x00000010ff007424 */ /* 0x000fe200078e00ff */
[----:B------:R-:W-:Y:S01]  /*0dd0*/  LEA.HI R4, R4, R5, RZ, 0x3 ;  /* 0x0000000504047211 */ /* 0x000fe200078f18ff */
[----:B------:R1:W2:Y:S01]  /*0de0*/  SHFL.IDX PT, R19, R9, RZ, 0x181f ;  /* 0x00181fff09137589 */ /* 0x0002a200000e0000 */
[----:B------:R-:W-:Y:S02]  /*0df0*/  LOP3.LUT R207, R207, 0xfffffe00, R14, 0xf8, !PT ;  /* 0xfffffe00cfcf7812 */ /* 0x000fe400078ef80e */
[----:B------:R-:W-:-:S05]  /*0e00*/  LOP3.LUT R6, R4, 0xfffffff8, RZ, 0xc0, !PT ;  /* 0xfffffff804067812 */ /* 0x000fca00078ec0ff */
[----:B------:R-:W-:Y:S02]  /*0e10*/  IMAD.IADD R6, R5, 0x1, -R6 ;  /* 0x0000000105067824 */ /* 0x000fe400078e0a06 */
[----:B------:R-:W-:Y:S01]  /*0e20*/  IMAD.MOV.U32 R5, RZ, RZ, 0x20 ;  /* 0x00000020ff057424 */ /* 0x000fe200078e00ff */
[----:B----4-:R4:W5:Y:S01]  /*0e30*/  @P0 R2UR UR14, R8 ;  /* 0x00000000080e03c2 */ /* 0x01096200000e0000 */
[----:B------:R-:W-:Y:S01]  /*0e40*/  ISETP.GE.AND P0, PT, R10, UR4, PT ;  /* 0x000000040a007c0c */ /* 0x000fe2000bf06270 */
[----:B-----5:R-:W-:Y:S01]  /*0e50*/  @!UP0 UMOV UR14, UR11 ;  /* 0x0000000b000e8c82 */ /* 0x020fe20008000000 */
[----:B----4-:R-:W-:-:S04]  /*0e60*/  IADD3 R8, R135, 0x40, RZ ;  /* 0x0000004087087810 */ /* 0x010fc80007ffe0ff */
[----:B------:R-:W-:-:S04]  /*0e70*/  ISETP.GE.AND P4, PT, R8, c[0x0][0x198], PT ;  /* 0x0000660008007a0c */ /* 0x000fc80003f86270 */
[----:B------:R-:W-:-:S05]  /*0e80*/  R2P PR, R6, 0x6 ;  /* 0x0000000606007804 */ /* 0x000fca0000000000 */
[----:B------:R-:W-:Y:S02]  /*0e90*/  SEL R0, R0, 0xfffffff0, !P1 ;  /* 0xfffffff000007807 */ /* 0x000fe40004800000 */
[----:B------:R-:W-:Y:S01]  /*0ea0*/  SEL R5, R5, 0xffffffe0, !P2 ;  /* 0xffffffe005057807 */ /* 0x000fe20005000000 */
[----:B------:R-:W-:Y:S05]  /*0eb0*/  @P0 BRA `(.L_x_5) ;  /* 0x000000e000000947 */ /* 0x000fea0003800000 */
[----:B-123--:R-:W-:Y:S01]  /*0ec0*/  SHF.R.S32.HI R15, RZ, 0x1f, R8 ;  /* 0x0000001fff0f7819 */ /* 0x00efe20000011408 */
[----:B------:R-:W-:Y:S01]  /*0ed0*/  IMAD.WIDE R20, R135, 0x2, R18 ;  /* 0x0000000287147825 */ /* 0x000fe200078e0212 */
[----:B------:R-:W-:Y:S02]  /*0ee0*/  SHF.R.S32.HI R13, RZ, 0x1f, R16 ;  /* 0x0000001fff0d7819 */ /* 0x000fe40000011410 */
[----:B------:R-:W-:Y:S01]  /*0ef0*/  LEA.HI R14, R15, R8, RZ, 0x3 ;  /* 0x000000080f0e7211 */ /* 0x000fe200078f18ff */
[----:B------:R-:W-:Y:S01]  /*0f00*/  IMAD.SHL.U32 R15, R207, 0x2, RZ ;  /* 0x00000002cf0f7824 */ /* 0x000fe200078e00ff */
[----:B------:R-:W-:Y:S02]  /*0f10*/  LEA.HI R13, R13, R16, RZ, 0x3 ;  /* 0x000000100d0d7211 */ /* 0x000fe400078f18ff */
[----:B------:R-:W-:-:S02]  /*0f20*/  LOP3.LUT R14, R14, 0xfffffff8, RZ, 0xc0, !PT ;  /* 0xfffffff80e0e7812 */ /* 0x000fc400078ec0ff */
[----:B------:R-:W-:Y:S01]  /*0f30*/  LOP3.LUT R13, R13, 0xfffffff8, RZ, 0xc0, !PT ;  /* 0xfffffff80d0d7812 */ /* 0x000fe200078ec0ff */
[----:B------:R-:W-:Y:S01]  /*0f40*/  @!PT LDS RZ, [RZ] ;  /* 0x00000000fffff984 */ /* 0x000fe20000000800 */
[----:B------:R1:W-:Y:S02]  /*0f50*/  LDGSTS.E.BYPASS.LTC128B.128 [R15+0xc100], [R20.64], !P5 ;  /* 0x0c100000140f7fae */ /* 0x0003e4000e901d4c */
[----:B------:R-:W-:-:S04]  /*0f60*/  IMAD.WIDE R22, R14, 0x2, R18 ;  /* 0x000000020e167825 */ /* 0x000fc800078e0212 */
[----:B------:R-:W-:Y:S01]  /*0f70*/  IMAD.WIDE R18, R13, 0x2, R18 ;  /* 0x000000020d127825 */ /* 0x000fe200078e0212 */
[----:B------:R1:W-:Y:S04]  /*0f80*/  LDGSTS.E.BYPASS.LTC128B.128 [R15+0x10100], [R22.64], !P4 ;  /* 0x10100000160f7fae */ /* 0x0003e8000e101d4c */
[----:B------:R1:W-:Y:S02]  /*0f90*/  LDGSTS.E.BYPASS.LTC128B.128 [R15+0x14100], [R18.64], !P3 ;  /* 0x14100000120f7fae */ /* 0x0003e4000d901d4c */
.L_x_5:
[----:B-123--:R-:W-:Y:S05]  /*0fa0*/  BSYNC B0 ;  /* 0x0000000000007941 */ /* 0x00efea0003800000 */
.L_x_4:
[----:B------:R-:W-:Y:S01]  /*0fb0*/  IADD3 R13, R10, 0x20, RZ ;  /* 0x000000200a0d7810 */ /* 0x000fe20007ffe0ff */
[----:B------:R1:W2:Y:S01]  /*0fc0*/  SHFL.IDX PT, R19, R9, 0x1, 0x181f ;  /* 0x00381f0009137f89 */ /* 0x0002a200000e0000 */
[----:B------:R-:W-:Y:S02]  /*0fd0*/  BSSY B0, `(.L_x_6) ;  /* 0x0000012000007945 */ /* 0x000fe40003800000 */
[----:B------:R-:W-:Y:S01]  /*0fe0*/  ISETP.GE.AND P0, PT, R13, UR4, PT ;  /* 0x000000040d007c0c */ /* 0x000fe2000bf06270 */
[----:B------:R1:W3:-:S12]  /*0ff0*/  SHFL.IDX PT, R18, R17, 0x1, 0x181f ;  /* 0x00381f0011127f89 */ /* 0x0002d800000e0000 */
[----:B------:R-:W-:Y:S05]  /*1000*/  @P0 BRA `(.L_x_7) ;  /* 0x000000e000000947 */ /* 0x000fea0003800000 */
[----:B------:R-:W-:Y:S01]  /*1010*/  SHF.R.S32.HI R15, RZ, 0x1f, R8 ;  /* 0x0000001fff0f7819 */ /* 0x000fe20000011408 */
[----:B--23--:R-:W-:Y:S01]  /*1020*/  IMAD.WIDE R20, R135, 0x2, R18 ;  /* 0x0000000287147825 */ /* 0x00cfe200078e0212 */
[----:B------:R-:W-:Y:S02]  /*1030*/  SHF.R.S32.HI R13, RZ, 0x1f, R16 ;  /* 0x0000001fff0d7819 */ /* 0x000fe40000011410 */
[----:B------:R-:W-:Y:S01]  /*1040*/  LEA.HI R14, R15, R8, RZ, 0x3 ;  /* 0x000000080f0e7211 */ /* 0x000fe200078f18ff */
[----:B------:R-:W-:Y:S01]  /*1050*/  IMAD.SHL.U32 R15, R207, 0x2, RZ ;  /* 0x00000002cf0f7824 */ /* 0x000fe200078e00ff */
[----:B------:R-:W-:Y:S02]  /*1060*/  LEA.HI R13, R13, R16, RZ, 0x3 ;  /* 0x000000100d0d7211 */ /* 0x000fe400078f18ff */
[----:B------:R-:W-:Y:S02]  /*1070*/  LOP3.LUT R14, R14, 0xfffffff8, RZ, 0xc0, !PT ;  /* 0xfffffff80e0e7812 */ /* 0x000fe400078ec0ff */
[----:B------:R-:W-:Y:S01]  /*1080*/  LOP3.LUT R13, R13, 0xfffffff8, RZ, 0xc0, !PT ;  /* 0xfffffff80d0d7812 */ /* 0x000fe200078ec0ff */
[----:B------:R-:W-:Y:S01]  /*1090*/  @!PT LDS RZ, [RZ] ;  /* 0x00000000fffff984 */ /* 0x000fe20000000800 */
[----:B------:R2:W-:Y:S02]  /*10a0*/  LDGSTS.E.BYPASS.LTC128B.128 [R15+0xd100], [R20.64], !P5 ;  /* 0x0d100000140f7fae */ /* 0x0005e4000e901d4c */
[----:B------:R-:W-:-:S04]  /*10b0*/  IMAD.WIDE R22, R14, 0x2, R18 ;  /* 0x000000020e167825 */ /* 0x000fc800078e0212 */
[----:B------:R-:W-:Y:S01]  /*10c0*/  IMAD.WIDE R18, R13, 0x2, R18 ;  /* 0x000000020d127825 */ /* 0x000fe200078e0212 */
[----:B------:R2:W-:Y:S04]  /*10d0*/  LDGSTS.E.BYPASS.LTC128B.128 [R15+0x11100], [R22.64], !P4 ;  /* 0x11100000160f7fae */ /* 0x0005e8000e101d4c */
[----:B------:R2:W-:Y:S02]  /*10e0*/  LDGSTS.E.BYPASS.LTC128B.128 [R15+0x15100], [R18.64], !P3 ;  /* 0x15100000120f7fae */ /* 0x0005e4000d901d4c */
.L_x_7:
[----:B------:R-:W-:Y:S05]  /*10f0*/  BSYNC B0 ;  /* 0x0000000000007941 */ /* 0x000fea0003800000 */
.L_x_6:
[----:B------:R-:W-:Y:S01]  /*1100*/  IADD3 R13, R10, 0x40, RZ ;  /* 0x000000400a0d7810 */ /* 0x000fe20007ffe0ff */
[----:B--2---:R2:W4:Y:S01]  /*1110*/  SHFL.IDX PT, R19, R9, 0x2, 0x181f ;  /* 0x00581f0009137f89 */ /* 0x00452200000e0000 */
[----:B------:R-:W-:Y:S02]  /*1120*/  BSSY B0, `(.L_x_8) ;  /* 0x0000012000007945 */ /* 0x000fe40003800000 */
[----:B------:R-:W-:Y:S01]  /*1130*/  ISETP.GE.AND P0, PT, R13, UR4, PT ;  /* 0x000000040d007c0c */ /* 0x000fe2000bf06270 */
[----:B---3--:R2:W3:-:S12]  /*1140*/  SHFL.IDX PT, R18, R17, 0x2, 0x181f ;  /* 0x00581f0011127f89 */ /* 0x0084d800000e0000 */
[----:B------:R-:W-:Y:S05]  /*1150*/  @P0 BRA `(.L_x_9) ;  /* 0x000000e000000947 */ /* 0x000fea0003800000 */
[----:B------:R-:W-:Y:S01]  /*1160*/  SHF.R.S32.HI R15, RZ, 0x1f, R8 ;  /* 0x0000001fff0f7819 */ /* 0x000fe20000011408 */
[----:B---34-:R-:W-:Y:S01]  /*1170*/  IMAD.WIDE R20, R135, 0x2, R18 ;  /* 0x0000000287147825 */ /* 0x018fe200078e0212 */
        /* <DEDUP_REMOVED lines=12> */
.L_x_9:
[----:B------:R-:W-:Y:S05]  /*1240*/  BSYNC B0 ;  /* 0x0000000000007941 */ /* 0x000fea0003800000 */
.L_x_8:
[----:B------:R-:W-:Y:S01]  /*1250*/  UIADD3 UR11, UR6, -0x1, URZ ;  /* 0xffffffff060b7890 */ /* 0x000fe2000fffe03f */
[----:B------:R-:W-:Y:S01]  /*1260*/  IMAD.MOV.U32 R13, RZ, RZ, c[0x0][0x2b8] ;  /* 0x0000ae00ff0d7624 */ /* 0x000fe200078e00ff */
[----:B---3--:R-:W-:Y:S01]  /*1270*/  SHFL.IDX PT, R18, R17, 0x3, 0x181f ;  /* 0x00781f0011127f89 */ /* 0x008fe200000e0000 */
[----:B------:R-:W-:Y:S01]  /*1280*/  IADD3 R10, R10, 0x60, RZ ;  /* 0x000000600a0a7810 */ /* 0x000fe20007ffe0ff */
[----:B------:R-:W-:Y:S01]  /*1290*/  IMAD.SHL.U32 R207, R207, 0x2, RZ ;  /* 0x00000002cfcf7824 */ /* 0x000fe200078e00ff */
[----:B------:R-:W-:Y:S01]  /*12a0*/  SHF.R.S32.HI R133, RZ, 0x1f, R16 ;  /* 0x0000001fff857819 */ /* 0x000fe20000011410 */
[----:B----4-:R3:W4:Y:S01]  /*12b0*/  SHFL.IDX PT, R19, R9, 0x3, 0x181f ;  /* 0x00781f0009137f89 */ /* 0x01072200000e0000 */
[----:B------:R-:W-:Y:S01]  /*12c0*/  ISETP.NE.AND P0, PT, R13, 0x1, PT ;  /* 0x000000010d00780c */ /* 0x000fe20003f05270 */
[----:B------:R-:W-:Y:S01]  /*12d0*/  IMAD.U32 R13, RZ, RZ, UR11 ;  /* 0x0000000bff0d7e24 */ /* 0x000fe2000f8e00ff */
[----:B------:R-:W-:Y:S01]  /*12e0*/  ISETP.GE.AND P2, PT, R10, UR4, PT ;  /* 0x000000040a007c0c */ /* 0x000fe2000bf46270 */
[----:B------:R-:W-:Y:S01]  /*12f0*/  USHF.R.S32.HI UR15, URZ, 0x1f, UR14 ;  /* 0x0000001f3f0f7899 */ /* 0x000fe2000801140e */
[----:B------:R-:W-:Y:S01]  /*1300*/  LEA.HI R133, R133, R16, RZ, 0x3 ;  /* 0x0000001085857211 */ /* 0x000fe200078f18ff */
[----:B------:R-:W-:Y:S01]  /*1310*/  IMAD R13, R13, 0x40, R210 ;  /* 0x000000400d0d7824 */ /* 0x000fe200078e02d2 */
[----:B------:R-:W-:Y:S01]  /*1320*/  ULDC.64 UR4, c[0x0][0x2b0] ;  /* 0x0000ac0000047ab9 */ /* 0x000fe20000000a00 */
[----:B------:R-:W-:Y:S01]  /*1330*/  IMAD.MOV.U32 R208, RZ, RZ, RZ ;  /* 0x000000ffffd07224 */ /* 0x000fe200078e00ff */
[----:B------:R-:W-:Y:S01]  /*1340*/  LOP3.LUT R133, R133, 0xfffffff8, RZ, 0xc0, !PT ;  /* 0xfffffff885857812 */ /* 0x000fe200078ec0ff */
[----:B------:R-:W-:Y:S01]  /*1350*/  UIMAD UR15, UR15, UR4, URZ ;  /* 0x000000040f0f72a4 */ /* 0x000fe2000f8e023f */
[C---:B------:R-:W-:Y:S01]  /*1360*/  IADD3 R209, R13.reuse, UR8, RZ ;  /* 0x000000080dd17c10 */ /* 0x040fe2000fffe0ff */
[----:B------:R-:W-:Y:S01]  /*1370*/  UIMAD.WIDE.U32 UR16, UR14, UR4, URZ ;  /* 0x000000040e1072a5 */ /* 0x000fe2000f8e003f */
[----:B------:R-:W-:Y:S01]  /*1380*/  ISETP.GE.AND P6, PT, R13, UR9, PT ;  /* 0x000000090d007c0c */ /* 0x000fe2000bfc6270 */
[----:B------:R-:W-:Y:S01]  /*1390*/  UIMAD UR15, UR14, UR5, UR15 ;  /* 0x000000050e0f72a4 */ /* 0x000fe2000f8e020f */
[----:B------:R-:W-:Y:S01]  /*13a0*/  SHF.R.S32.HI R13, RZ, 0x1f, R8 ;  /* 0x0000001fff0d7819 */ /* 0x000fe20000011408 */
[----:B------:R-:W-:Y:S01]  /*13b0*/  @P0 IMAD.HI.U32 R10, R209, c[0x0][0x2bc], RZ ;  /* 0x0000af00d10a0a27 */ /* 0x000fe200078e00ff */
[----:B------:R-:W-:Y:S01]  /*13c0*/  ISETP.GT.OR P6, PT, R210, 0x3f, P6 ;  /* 0x0000003fd200780c */ /* 0x000fe200037c4670 */
[----:B------:R-:W-:Y:S01]  /*13d0*/  UIADD3 UR15, UR17, UR15, URZ ;  /* 0x0000000f110f7290 */ /* 0x000fe2000fffe03f */
[----:B------:R-:W-:Y:S01]  /*13e0*/  LEA.HI R134, R13, R8, RZ, 0x3 ;  /* 0x000000080d867211 */ /* 0x000fe200078f18ff */
[----:B-123--:R-:W-:-:S03]  /*13f0*/  IMAD.MOV.U32 R9, RZ, RZ, R209 ;  /* 0x000000ffff097224 */ /* 0x00efc600078e00d1 */
[----:B------:R-:W-:Y:S01]  /*1400*/  LOP3.LUT R134, R134, 0xfffffff8, RZ, 0xc0, !PT ;  /* 0xfffffff886867812 */ /* 0x000fe200078ec0ff */
[----:B----4-:R-:W-:Y:S01]  /*1410*/  @!P2 IMAD.WIDE R22, R135, 0x2, R18 ;  /* 0x000000028716a825 */ /* 0x010fe200078e0212 */
[----:B------:R-:W-:Y:S01]  /*1420*/  @P0 SHF.R.U32.HI R9, RZ, c[0x0][0x2c0], R10 ;  /* 0x0000b000ff090a19 */ /* 0x000fe2000001160a */
[----:B------:R-:W-:Y:S02]  /*1430*/  USHF.R.S32.HI UR14, URZ, 0x1f, UR10 ;  /* 0x0000001f3f0e7899 */ /* 0x000fe4000801140a */
[--C-:B------:R-:W-:Y:S01]  /*1440*/  @!P2 IMAD.WIDE R20, R134, 0x2, R18.reuse ;  /* 0x000000028614a825 */ /* 0x100fe200078e0212 */
[----:B------:R-:W-:Y:S01]  /*1450*/  @!PT LDS RZ, [RZ] ;  /* 0x00000000fffff984 */ /* 0x000fe20000000800 */
[----:B------:R1:W-:Y:S01]  /*1460*/  @!P2 LDGSTS.E.BYPASS.LTC128B.128 [R207+0xf100], [R22.64], !P5 ;  /* 0x0f10000016cfafae */ /* 0x0003e2000e901d4c */
[----:B------:R-:W-:Y:S01]  /*1470*/  @!P6 IADD3 R13, P1, R9, UR16, RZ ;  /* 0x00000010090dec10 */ /* 0x000fe2000ff3e0ff */
[----:B------:R-:W-:Y:S01]  /*1480*/  ULDC.64 UR4, c[0x0][0x1e8] ;  /* 0x00007a0000047ab9 */ /* 0x000fe20000000a00 */
[----:B------:R-:W-:Y:S01]  /*1490*/  @!P2 IMAD.WIDE R18, R133, 0x2, R18 ;  /* 0x000000028512a825 */ /* 0x000fe200078e0212 */
[----:B------:R2:W-:Y:S01]  /*14a0*/  @!P2 LDGSTS.E.BYPASS.LTC128B.128 [R207+0x13100], [R20.64], !P4 ;  /* 0x1310000014cfafae */ /* 0x0005e2000e101d4c */
[----:B------:R-:W-:-:S02]  /*14b0*/  @!P6 LEA.HI.X.SX32 R10, R9, UR15, 0x1, P1 ;  /* 0x0000000f090aec11 */ /* 0x000fc400088f0eff */
[C---:B------:R-:W-:Y:S01]  /*14c0*/  @!P6 LEA R14, P1, R13.reuse, c[0x0][0x2a0], 0x2 ;  /* 0x0000a8000d0eea11 */ /* 0x040fe200078210ff */
[----:B------:R3:W-:Y:S03]  /*14d0*/  @!P2 LDGSTS.E.BYPASS.LTC128B.128 [R207+0x17100], [R18.64], !P3 ;  /* 0x1710000012cfafae */ /* 0x0007e6000d901d4c */
[----:B------:R-:W-:Y:S01]  /*14e0*/  @!P6 LEA.HI.X R15, R13, c[0x0][0x2a4], R10, 0x2, P1 ;  /* 0x0000a9000d0fea11 */ /* 0x000fe200008f140a */
[----:B------:R-:W0:Y:S04]  /*14f0*/  LDGDEPBAR ;  /* 0x00000000000079af */ /* 0x000e280000000000 */
[----:B------:R-:W-:Y:S06]  /*1500*/  BAR.SYNC.DEFER_BLOCKING 0x0 ;  /* 0x0000000000007b1d */ /* 0x000fec0000010000 */
[----:B------:R4:W5:Y:S01]  /*1510*/  @!P6 LDG.E R208, [R14.64] ;  /* 0x0000000c0ed0e981 */ /* 0x000962000c1e1900 */
[----:B------:R-:W-:Y:S01]  /*1520*/  IMAD.MOV R10, RZ, RZ, -R9 ;  /* 0x000000ffff0a7224 */ /* 0x000fe200078e0a09 */
[----:B------:R-:W-:Y:S01]  /*1530*/  UIMAD UR18, UR14, UR4, URZ ;  /* 0x000000040e1272a4 */ /* 0x000fe2000f8e023f */
[----:B---3--:R-:W-:Y:S01]  /*1540*/  SHF.R.S32.HI R18, RZ, 0x4, R11 ;  /* 0x00000004ff127819 */ /* 0x008fe2000001140b */
[----:B------:R-:W-:Y:S01]  /*1550*/  UIMAD.WIDE.U32 UR20, UR10, UR4, URZ ;  /* 0x000000040a1472a5 */ /* 0x000fe2000f8e003f */
[----:B------:R-:W-:Y:S01]  /*1560*/  IMAD R209, R10, c[0x0][0x2b8], R209 ;  /* 0x0000ae000ad17a24 */ /* 0x000fe200078e02d1 */
[----:B------:R-:W-:Y:S01]  /*1570*/  UIMAD UR18, UR10, UR5, UR18 ;  /* 0x000000050a1272a4 */ /* 0x000fe2000f8e0212 */
[----:B------:R-:W-:Y:S01]  /*1580*/  LEA.HI R11, R11, R18, RZ, 0x1 ;  /* 0x000000120b0b7211 */ /* 0x000fe200078f08ff */
[----:B------:R-:W-:Y:S01]  /*1590*/  UIMAD UR9, UR11, -0x40, UR9 ;  /* 0xffffffc00b0978a4 */ /* 0x000fe2000f8e0209 */
[----:B------:R-:W-:Y:S01]  /*15a0*/  IMAD.WIDE.U32 R24, R209, c[0x0][0x1e0], RZ ;  /* 0x00007800d1187a25 */ /* 0x000fe200078e00ff */
[----:B------:R-:W-:Y:S01]  /*15b0*/  SHF.R.S32.HI R10, RZ, 0x1f, R209 ;  /* 0x0000001fff0a7819 */ /* 0x000fe200000114d1 */
[----:B------:R-:W-:Y:S01]  /*15c0*/  UIADD3 UR18, UR21, UR18, URZ ;  /* 0x0000001215127290 */ /* 0x000fe2000fffe03f */
[----:B------:R-:W-:Y:S01]  /*15d0*/  LOP3.LUT R11, R11, 0xfffffffe, RZ, 0xc0, !PT ;  /* 0xfffffffe0b0b7812 */ /* 0x000fe200078ec0ff */
[----:B------:R-:W-:Y:S01]  /*15e0*/  ULDC.64 UR4, c[0x0][0x210] ;  /* 0x0000840000047ab9 */ /* 0x000fe20000000a00 */
[----:B------:R-:W-:Y:S01]  /*15f0*/  LOP3.LUT P2, RZ, R2, 0x2, RZ, 0xc0, !PT ;  /* 0x0000000202ff7812 */ /* 0x000fe2000784c0ff */
[C---:B-1----:R-:W-:Y:S01]  /*1600*/  IMAD R22, R10.reuse, c[0x0][0x1e0], RZ ;  /* 0x000078000a167a24 */ /* 0x042fe200078e02ff */
[----:B------:R-:W-:Y:S01]  /*1610*/  UIMAD UR14, UR14, UR4, URZ ;  /* 0x000000040e0e72a4 */ /* 0x000fe2000f8e023f */
[----:B------:R-:W-:Y:S01]  /*1620*/  IMAD R10, R10, c[0x0][0x208], RZ ;  /* 0x000082000a0a7a24 */ /* 0x000fe200078e02ff */
[----:B------:R-:W-:Y:S01]  /*1630*/  UIMAD.WIDE.U32 UR22, UR10, UR4, URZ ;  /* 0x000000040a1672a5 */ /* 0x000fe2000f8e003f */
[C---:B--2---:R-:W-:Y:S01]  /*1640*/  IMAD R20, R209.reuse, c[0x0][0x1e4], R22 ;  /* 0x00007900d1147a24 */ /* 0x044fe200078e0216 */
[----:B------:R-:W-:Y:S01]  /*1650*/  UIMAD UR5, UR10, UR5, UR14 ;  /* 0x000000050a0572a4 */ /* 0x000fe2000f8e020e */
[----:B------:R-:W-:Y:S01]  /*1660*/  IMAD R19, R209, c[0x0][0x20c], R10 ;  /* 0x00008300d1137a24 */ /* 0x000fe200078e020a */
[----:B------:R-:W-:Y:S01]  /*1670*/  ISETP.GE.AND P3, PT, R135, c[0x0][0x1d4], PT ;  /* 0x0000750087007a0c */ /* 0x000fe20003f66270 */
[----:B------:R-:W-:Y:S01]  /*1680*/  IMAD.IADD R21, R25, 0x1, R20 ;  /* 0x0000000119157824 */ /* 0x000fe200078e0214 */
[----:B------:R-:W-:Y:S01]  /*1690*/  UIADD3 UR5, UR23, UR5, URZ ;  /* 0x0000000517057290 */ /* 0x000fe2000fffe03f */
[----:B------:R-:W-:Y:S01]  /*16a0*/  IMAD.MOV.U32 R20, RZ, RZ, R24 ;  /* 0x000000ffff147224 */ /* 0x000fe200078e0018 */
[----:B------:R-:W-:Y:S01]  /*16b0*/  UISETP.GT.AND UP0, UPT, UR11, UR7, UPT ;  /* 0x000000070b00728c */ /* 0x000fe2000bf04270 */
[----:B----4-:R-:W-:Y:S01]  /*16c0*/  IMAD.SHL.U32 R15, R2, 0x40, RZ ;  /* 0x00000040020f7824 */ /* 0x010fe200078e00ff */
[----:B------:R-:W-:Y:S01]  /*16d0*/  SHF.R.S32.HI R144, RZ, 0x1f, R135 ;  /* 0x0000001fff907819 */ /* 0x000fe20000011487 */
[----:B------:R-:W-:Y:S01]  /*16e0*/  IMAD.SHL.U32 R14, R7, 0x8, RZ ;  /* 0x00000008070e7824 */ /* 0x000fe200078e00ff */
[----:B------:R-:W-:Y:S01]  /*16f0*/  IADD3 R211, R207, 0x100, RZ ;  /* 0x00000100cfd37810 */ /* 0x000fe20007ffe0ff */
[----:B------:R-:W-:Y:S01]  /*1700*/  IMAD.WIDE.U32 R22, R209, c[0x0][0x208], RZ ;  /* 0x00008200d1167a25 */ /* 0x000fe200078e00ff */
[----:B------:R-:W-:-:S02]  /*1710*/  LOP3.LUT R15, R15, 0x1c0, RZ, 0xc0, !PT ;  /* 0x000001c00f0f7812 */ /* 0x000fc400078ec0ff */
[----:B------:R-:W-:Y:S01]  /*1720*/  SHF.R.S32.HI R145, RZ, 0x1f, R134 ;  /* 0x0000001fff917819 */ /* 0x000fe20000011486 */
[----:B------:R-:W-:Y:S01]  /*1730*/  IMAD.IADD R11, R18, 0x1, -R11 ;  /* 0x00000001120b7824 */ /* 0x000fe200078e0a0b */
[----:B------:R-:W-:Y:S01]  /*1740*/  LOP3.LUT R14, R15, 0x8, R14, 0xf8, !PT ;  /* 0x000000080f0e7812 */ /* 0x000fe200078ef80e */
[----:B------:R-:W-:Y:S01]  /*1750*/  IMAD.MOV.U32 R18, RZ, RZ, R22 ;  /* 0x000000ffff127224 */ /* 0x000fe200078e0016 */
[----:B------:R-:W-:Y:S01]  /*1760*/  SHF.R.U32.HI R15, RZ, 0x3, R15 ;  /* 0x00000003ff0f7819 */ /* 0x000fe2000001160f */
[----:B------:R-:W-:Y:S01]  /*1770*/  IMAD.SHL.U32 R6, R6, 0x40, RZ ;  /* 0x0000004006067824 */ /* 0x000fe200078e00ff */
[----:B------:R-:W-:Y:S02]  /*1780*/  IADD3 R19, R23, R19, RZ ;  /* 0x0000001317137210 */ /* 0x000fe40007ffe0ff */
[----:B------:R-:W-:Y:S02]  /*1790*/  LOP3.LUT R14, R14, R15, RZ, 0x3c, !PT ;  /* 0x0000000f0e0e7212 */ /* 0x000fe400078e3cff */
[----:B------:R-:W-:-:S03]  /*17a0*/  LOP3.LUT R6, R6, 0x1c0, RZ, 0xc0, !PT ;  /* 0x000001c006067812 */ /* 0x000fc600078ec0ff */
[----:B------:R-:W-:-:S04]  /*17b0*/  IMAD R205, R11, 0x200, R14 ;  /* 0x000002000bcd7824 */ /* 0x000fc800078e020e */
[----:B------:R-:W-:-:S05]  /*17c0*/  IMAD.SHL.U32 R205, R205, 0x2, RZ ;  /* 0x00000002cdcd7824 */ /* 0x000fca00078e00ff */
[C---:B------:R-:W-:Y:S02]  /*17d0*/  IADD3 R17, R205.reuse, 0x6100, RZ ;  /* 0x00006100cd117810 */ /* 0x040fe40007ffe0ff */
[----:B------:R-:W-:Y:S02]  /*17e0*/  IADD3 R204, R205, 0x6120, RZ ;  /* 0x00006120cdcc7810 */ /* 0x000fe40007ffe0ff */
[----:B------:R-:W-:Y:S02]  /*17f0*/  @P2 IADD3 R204, R17, -0x20, RZ ;  /* 0xffffffe011cc2810 */ /* 0x000fe40007ffe0ff */
[----:B------:R-:W-:Y:S02]  /*1800*/  ISETP.GE.AND P2, PT, R8, c[0x0][0x1d4], PT ;  /* 0x0000750008007a0c */ /* 0x000fe40003f46270 */
[C---:B------:R-:W-:Y:S02]  /*1810*/  IADD3 R195, R204.reuse, 0x800, RZ ;  /* 0x00000800ccc37810 */ /* 0x040fe40007ffe0ff */
[----:B------:R-:W-:-:S02]  /*1820*/  IADD3 R194, R204, 0x1000, RZ ;  /* 0x00001000ccc27810 */ /* 0x000fc40007ffe0ff */
[C---:B------:R-:W-:Y:S02]  /*1830*/  IADD3 R193, R204.reuse, 0x1800, RZ ;  /* 0x00001800ccc17810 */ /* 0x040fe40007ffe0ff */
[C---:B------:R-:W-:Y:S02]  /*1840*/  IADD3 R191, R204.reuse, 0x2000, RZ ;  /* 0x00002000ccbf7810 */ /* 0x040fe40007ffe0ff */
[C---:B------:R-:W-:Y:S02]  /*1850*/  IADD3 R190, R204.reuse, 0x2800, RZ ;  /* 0x00002800ccbe7810 */ /* 0x040fe40007ffe0ff */
[C---:B------:R-:W-:Y:S02]  /*1860*/  IADD3 R189, R204.reuse, 0x3000, RZ ;  /* 0x00003000ccbd7810 */ /* 0x040fe40007ffe0ff */
[C---:B------:R-:W-:Y:S02]  /*1870*/  IADD3 R188, R204.reuse, 0x3800, RZ ;  /* 0x00003800ccbc7810 */ /* 0x040fe40007ffe0ff */
[----:B------:R-:W-:-:S02]  /*1880*/  IADD3 R187, R204, 0x4000, RZ ;  /* 0x00004000ccbb7810 */ /* 0x000fc40007ffe0ff */
[C---:B------:R-:W-:Y:S02]  /*1890*/  IADD3 R186, R204.reuse, 0x4800, RZ ;  /* 0x00004800ccba7810 */ /* 0x040fe40007ffe0ff */
[C---:B------:R-:W-:Y:S02]  /*18a0*/  IADD3 R185, R204.reuse, 0x5000, RZ ;  /* 0x00005000ccb97810 */ /* 0x040fe40007ffe0ff */
[----:B------:R-:W-:Y:S02]  /*18b0*/  IADD3 R184, R204, 0x5800, RZ ;  /* 0x00005800ccb87810 */ /* 0x000fe40007ffe0ff */
[----:B-----5:R-:W-:Y:S01]  /*18c0*/  SHF.R.S32.HI R13, RZ, 0x1f, R208 ;  /* 0x0000001fff0d7819 */ /* 0x020fe200000114d0 */
[----:B------:R-:W-:-:S04]  /*18d0*/  IMAD.WIDE.U32 R20, R208, c[0x0][0x1f0], R20 ;  /* 0x00007c00d0147a25 */ /* 0x000fc800078e0014 */
[C---:B------:R-:W-:Y:S02]  /*18e0*/  IMAD R9, R13.reuse, c[0x0][0x1f0], RZ ;  /* 0x00007c000d097a24 */ /* 0x040fe400078e02ff */
[----:B------:R-:W-:Y:S02]  /*18f0*/  IMAD R15, R13, c[0x0][0x218], RZ ;  /* 0x000086000d0f7a24 */ /* 0x000fe400078e02ff */
[----:B------:R-:W-:Y:S01]  /*1900*/  IMAD R10, R208, c[0x0][0x1f4], R9 ;  /* 0x00007d00d00a7a24 */ /* 0x000fe200078e0209 */
[----:B------:R-:W-:Y:S01]  /*1910*/  IADD3 R9, P1, R20, UR20, RZ ;  /* 0x0000001414097c10 */ /* 0x000fe2000ff3e0ff */
[----:B------:R-:W-:Y:S02]  /*1920*/  IMAD R22, R208, c[0x0][0x21c], R15 ;  /* 0x00008700d0167a24 */ /* 0x000fe400078e020f */
[----:B------:R-:W-:Y:S01]  /*1930*/  IMAD.SHL.U32 R13, R11, 0x8, RZ ;  /* 0x000000080b0d7824 */ /* 0x000fe200078e00ff */
[----:B------:R-:W-:Y:S02]  /*1940*/  IADD3.X R20, R21, UR18, R10, P1, !PT ;  /* 0x0000001215147c10 */ /* 0x000fe40008ffe40a */
[----:B------:R-:W-:-:S02]  /*1950*/  LEA R10, P1, R9, c[0x0][0x1c8], 0x1 ;  /* 0x00007200090a7a11 */ /* 0x000fc400078208ff */
[----:B------:R-:W-:Y:S02]  /*1960*/  LOP3.LUT R13, R6, 0x8, R13, 0xf8, !PT ;  /* 0x00000008060d7812 */ /* 0x000fe400078ef80d */
[----:B------:R-:W-:Y:S01]  /*1970*/  LEA.HI.X R9, R9, c[0x0][0x1cc], R20, 0x1, P1 ;  /* 0x0000730009097a11 */ /* 0x000fe200008f0c14 */
[----:B------:R-:W-:Y:S01]  /*1980*/  IMAD.WIDE.U32 R20, R208, c[0x0][0x218], R18 ;  /* 0x00008600d0147a25 */ /* 0x000fe200078e0012 */
[----:B------:R-:W-:Y:S01]  /*1990*/  SHFL.IDX PT, R14, R10, 0x1, 0x181f ;  /* 0x00381f000a0e7f89 */ /* 0x000fe200000e0000 */
[----:B------:R-:W-:-:S03]  /*19a0*/  SHF.R.U32.HI R6, RZ, 0x3, R6 ;  /* 0x00000003ff067819 */ /* 0x000fc60000011606 */
[----:B------:R-:W-:Y:S01]  /*19b0*/  SHFL.IDX PT, R18, R10, RZ, 0x181f ;  /* 0x00181fff0a127589 */ /* 0x000fe200000e0000 */
[----:B------:R-:W-:Y:S02]  /*19c0*/  IADD3 R11, P1, R20, UR22, RZ ;  /* 0x00000016140b7c10 */ /* 0x000fe4000ff3e0ff */
[----:B------:R-:W-:Y:S01]  /*19d0*/  IADD3 R20, -R7, UR9, RZ ;  /* 0x0000000907147c10 */ /* 0x000fe2000fffe1ff */
[----:B------:R-:W1:Y:S01]  /*19e0*/  SHFL.IDX PT, R19, R9, RZ, 0x181f ;  /* 0x00181fff09137589 */ /* 0x000e6200000e0000 */
[----:B------:R-:W-:Y:S02]  /*19f0*/  IADD3.X R22, R21, UR5, R22, P1, !PT ;  /* 0x0000000515167c10 */ /* 0x000fe40008ffe416 */
[C---:B------:R-:W-:Y:S01]  /*1a00*/  ISETP.GE.AND P5, PT, R20.reuse, 0x1, PT ;  /* 0x000000011400780c */ /* 0x040fe20003fa6270 */
[----:B------:R-:W2:Y:S01]  /*1a10*/  SHFL.IDX PT, R15, R9, 0x1, 0x181f ;  /* 0x00381f00090f7f89 */ /* 0x000ea200000e0000 */
[----:B------:R-:W-:Y:S02]  /*1a20*/  LEA R7, P1, R11, c[0x0][0x1f8], 0x1 ;  /* 0x00007e000b077a11 */ /* 0x000fe400078208ff */
[----:B------:R-:W-:-:S02]  /*1a30*/  ISETP.GT.AND P4, PT, R20, 0x20, PT ;  /* 0x000000201400780c */ /* 0x000fc40003f84270 */
[----:B------:R-:W-:Y:S01]  /*1a40*/  LEA.HI.X R22, R11, c[0x0][0x1fc], R22, 0x1, P1 ;  /* 0x00007f000b167a11 */ /* 0x000fe200008f0c16 */
[----:B------:R-:W3:Y:S01]  /*1a50*/  SHFL.IDX PT, R36, R7, RZ, 0x181f ;  /* 0x00181fff07247589 */ /* 0x000ee200000e0000 */
[----:B------:R-:W-:Y:S02]  /*1a60*/  ISETP.GE.AND P1, PT, R16, c[0x0][0x1d4], PT ;  /* 0x0000750010007a0c */ /* 0x000fe40003f26270 */
[----:B------:R-:W-:Y:S01]  /*1a70*/  LOP3.LUT R6, R13, R6, RZ, 0x3c, !PT ;  /* 0x000000060d067212 */ /* 0x000fe200078e3cff */
[----:B------:R4:W5:Y:S04]  /*1a80*/  SHFL.IDX PT, R56, R7, 0x1, 0x181f ;  /* 0x00381f0007387f89 */ /* 0x00096800000e0000 */
[----:B------:R-:W3:Y:S04]  /*1a90*/  SHFL.IDX PT, R10, R22, RZ, 0x181f ;  /* 0x00181fff160a7589 */ /* 0x000ee800000e0000 */
[----:B------:R5:W3:Y:S01]  /*1aa0*/  SHFL.IDX PT, R9, R22, 0x1, 0x181f ;  /* 0x00381f0016097f89 */ /* 0x000ae200000e0000 */
[----:B-1----:R-:W-:-:S04]  /*1ab0*/  @P5 IMAD.WIDE R26, R135, 0x2, R18 ;  /* 0x00000002871a5825 */ /* 0x002fc800078e0212 */
[C-C-:B------:R-:W-:Y:S01]  /*1ac0*/  @P5 IMAD.WIDE R24, R134.reuse, 0x2, R18.reuse ;  /* 0x0000000286185825 */ /* 0x140fe200078e0212 */
[----:B------:R1:W-:Y:S03]  /*1ad0*/  @P5 LDGSTS.E.BYPASS.LTC128B.128 [R207+0x6100], [R26.64], !P3 ;  /* 0x061000001acf5fae */ /* 0x0003e6000d901d4c */
[----:B------:R-:W-:Y:S01]  /*1ae0*/  @P5 IMAD.WIDE R30, R133, 0x2, R18 ;  /* 0x00000002851e5825 */ /* 0x000fe200078e0212 */
[----:B------:R1:W-:Y:S03]  /*1af0*/  @P5 LDGSTS.E.BYPASS.LTC128B.128 [R207+0x8100], [R24.64], !P2 ;  /* 0x0810000018cf5fae */ /* 0x0003e6000d101d4c */
[--C-:B--2---:R-:W-:Y:S01]  /*1b00*/  @P4 IMAD.WIDE R28, R135, 0x2, R14.reuse ;  /* 0x00000002871c4825 */ /* 0x104fe200078e020e */
[----:B------:R2:W-:Y:S03]  /*1b10*/  @P5 LDGSTS.E.BYPASS.LTC128B.128 [R207+0xa100], [R30.64], !P1 ;  /* 0x0a1000001ecf5fae */ /* 0x0005e6000c901d4c */
[--C-:B------:R-:W-:Y:S01]  /*1b20*/  @P4 IMAD.WIDE R32, R134, 0x2, R14.reuse ;  /* 0x0000000286204825 */ /* 0x100fe200078e020e */
[----:B------:R2:W-:Y:S03]  /*1b30*/  @P4 LDGSTS.E.BYPASS.LTC128B.128 [R207+0x7100], [R28.64], !P3 ;  /* 0x071000001ccf4fae */ /* 0x0005e6000d901d4c */
[----:B------:R-:W-:Y:S01]  /*1b40*/  @P4 IMAD.WIDE R34, R133, 0x2, R14 ;  /* 0x0000000285224825 */ /* 0x000fe200078e020e */
[----:B------:R1:W-:Y:S03]  /*1b50*/  @P4 LDGSTS.E.BYPASS.LTC128B.128 [R207+0x9100], [R32.64], !P2 ;  /* 0x0910000020cf4fae */ /* 0x0003e6000d101d4c */
[----:B------:R-:W-:Y:S01]  /*1b60*/  IMAD.WIDE R18, R135, 0x2, RZ ;  /* 0x0000000287127825 */ /* 0x000fe200078e02ff */
[----:B------:R1:W-:Y:S03]  /*1b70*/  @P4 LDGSTS.E.BYPASS.LTC128B.128 [R207+0xb100], [R34.64], !P1 ;  /* 0x0b10000022cf4fae */ /* 0x0003e6000c901d4c */
[----:B----4-:R-:W-:Y:S01]  /*1b80*/  IMAD.SHL.U32 R7, R4, 0x40, RZ ;  /* 0x0000004004077824 */ /* 0x010fe200078e00ff */
[----:B------:R-:W0:Y:S01]  /*1b90*/  LDGDEPBAR ;  /* 0x00000000000079af */ /* 0x000e220000000000 */
[----:B---3--:R-:W-:Y:S01]  /*1ba0*/  IADD3 R40, P4, R36, R18, RZ ;  /* 0x0000001224287210 */ /* 0x008fe20007f9e0ff */
[----:B------:R-:W-:Y:S01]  /*1bb0*/  IMAD.WIDE R14, R134, 0x2, RZ ;  /* 0x00000002860e7825 */ /* 0x000fe200078e02ff */
[----:B------:R-:W-:-:S02]  /*1bc0*/  LEA.HI R4, R12, R3, RZ, 0x5 ;  /* 0x000000030c047211 */ /* 0x000fc400078f28ff */
[----:B-----5:R-:W-:Y:S01]  /*1bd0*/  IADD3 R22, P5, R18, R56, RZ ;  /* 0x0000003812167210 */ /* 0x020fe20007fbe0ff */
[----:B------:R-:W-:Y:S01]  /*1be0*/  IMAD.WIDE R12, R133, 0x2, RZ ;  /* 0x00000002850c7825 */ /* 0x000fe200078e02ff */
[----:B------:R-:W-:Y:S02]  /*1bf0*/  SHF.L.U32 R206, R4, 0x5, RZ ;  /* 0x0000000504ce7819 */ /* 0x000fe400000006ff */
[----:B------:R-:W-:Y:S01]  /*1c00*/  IADD3 R38, P6, R36, R14, RZ ;  /* 0x0000000e24267210 */ /* 0x000fe20007fde0ff */
[----:B------:R-:W-:Y:S01]  /*1c10*/  IMAD.X R41, R10, 0x1, R19, P4 ;  /* 0x000000010a297824 */ /* 0x000fe200020e0613 */
[----:B------:R-:W-:Y:S01]  /*1c20*/  IADD3 R58, P4, R14, R56, RZ ;  /* 0x000000380e3a7210 */ /* 0x000fe20007f9e0ff */
[----:B------:R-:W-:Y:S01]  /*1c30*/  IMAD.X R23, R19, 0x1, R9, P5 ;  /* 0x0000000113177824 */ /* 0x000fe200028e0609 */
[----:B------:R-:W-:Y:S01]  /*1c40*/  IADD3 R36, P5, R36, R12, RZ ;  /* 0x0000000c24247210 */ /* 0x000fe20007fbe0ff */
[----:B------:R-:W-:Y:S01]  /*1c50*/  IMAD.X R39, R10, 0x1, R15, P6 ;  /* 0x000000010a277824 */ /* 0x000fe200030e060f */
[----:B------:R-:W-:Y:S01]  /*1c60*/  LOP3.LUT R7, R7, 0xfffffe00, RZ, 0xc0, !PT ;  /* 0xfffffe0007077812 */ /* 0x000fe200078ec0ff */
[----:B------:R-:W-:Y:S01]  /*1c70*/  IMAD.X R59, R15, 0x1, R9, P4 ;  /* 0x000000010f3b7824 */ /* 0x000fe200020e0609 */
[----:B------:R-:W-:Y:S01]  /*1c80*/  LOP3.LUT R206, R206, 0x7ffffc00, RZ, 0xc0, !PT ;  /* 0x7ffffc00cece7812 */ /* 0x000fe200078ec0ff */
[----:B------:R-:W-:Y:S01]  /*1c90*/  IMAD.X R37, R10, 0x1, R13, P5 ;  /* 0x000000010a257824 */ /* 0x000fe200028e060d */
[----:B------:R-:W-:-:S02]  /*1ca0*/  IADD3 R56, P4, R12, R56, RZ ;  /* 0x000000380c387210 */ /* 0x000fc40007f9e0ff */
[----:B------:R-:W-:Y:S02]  /*1cb0*/  ISETP.GE.AND P5, PT, R135, c[0x0][0x1d4], PT ;  /* 0x0000750087007a0c */ /* 0x000fe40003fa6270 */
[----:B------:R-:W-:Y:S01]  /*1cc0*/  IADD3 R206, R6, R7, R206 ;  /* 0x0000000706ce7210 */ /* 0x000fe20007ffe0ce */
[----:B------:R-:W-:-:S04]  /*1cd0*/  DEPBAR.LE SB0, 0x1 ;  /* 0x000080400000791a */ /* 0x000fc80000000000 */
[----:B------:R-:W-:-:S04]  /*1ce0*/  DEPBAR.LE SB0, 0x0 ;  /* 0x000080000000791a */ /* 0x000fc80000000000 */
[----:B------:R-:W-:Y:S01]  /*1cf0*/  BAR.SYNC.DEFER_BLOCKING 0x0 ;  /* 0x0000000000007b1d */ /* 0x000fe20000010000 */
[----:B------:R-:W-:Y:S01]  /*1d00*/  IMAD.X R57, R13, 0x1, R9, P4 ;  /* 0x000000010d397824 */ /* 0x000fe200020e0609 */
[----:B------:R-:W-:Y:S01]  /*1d10*/  ISETP.LT.OR P4, PT, R20, 0x1, P5 ;  /* 0x000000011400780c */ /* 0x000fe20002f81670 */
[----:B------:R-:W-:Y:S01]  /*1d20*/  IMAD.SHL.U32 R206, R206, 0x2, RZ ;  /* 0x00000002cece7824 */ /* 0x000fe200078e00ff */
[----:B------:R-:W-:Y:S02]  /*1d30*/  ISETP.GE.AND P6, PT, R8, c[0x0][0x1d4], PT ;  /* 0x0000750008007a0c */ /* 0x000fe40003fc6270 */
[----:B------:R-:W-:Y:S01]  /*1d40*/  ISETP.GE.AND P5, PT, R16, c[0x0][0x1d4], PT ;  /* 0x0000750010007a0c */ /* 0x000fe20003fa6270 */
[----:B------:R-:W-:Y:S01]  /*1d50*/  IMAD R201, R5, 0x2, R206 ;  /* 0x0000000205c97824 */ /* 0x000fe200078e02ce */
[----:B------:R-:W-:Y:S02]  /*1d60*/  LEA R202, R0, R206, 0x1 ;  /* 0x000000ce00ca7211 */ /* 0x000fe400078e08ff */
[----:B------:R-:W-:-:S03]  /*1d70*/  LOP3.LUT R203, R6, R7, RZ, 0xfc, !PT ;  /* 0x0000000706cb7212 */ /* 0x000fc600078efcff */
[----:B------:R-:W-:Y:S01]  /*1d80*/  IMAD R199, R5, 0x2, R202 ;  /* 0x0000000205c77824 */ /* 0x000fe200078e02ca */
[----:B-1----:R-:W-:Y:S04]  /*1d90*/  LDSM.16.M88.4 R24, [R206+0xc100] ;  /* 0x00c10000ce18783b */ /* 0x002fe80000000200 */
[----:B------:R-:W-:Y:S04]  /*1da0*/  LDSM.16.M88.4 R52, [R202+0xc100] ;  /* 0x00c10000ca34783b */ /* 0x000fe80000000200 */
[----:B--2---:R-:W1:Y:S04]  /*1db0*/  LDSM.16.M88.4 R28, [R205+0x6100] ;  /* 0x00610000cd1c783b */ /* 0x004e680000000200 */
[----:B------:R-:W2:Y:S04]  /*1dc0*/  LDSM.16.M88.4 R44, [R205+0x6900] ;  /* 0x00690000cd2c783b */ /* 0x000ea80000000200 */
[----:B------:R-:W-:Y:S04]  /*1dd0*/  LDSM.16.M88.4 R72, [R205+0x7100] ;  /* 0x00710000cd48783b */ /* 0x000fe80000000200 */
[----:B------:R-:W-:Y:S04]  /*1de0*/  LDSM.16.M88.4 R32, [R205+0x7900] ;  /* 0x00790000cd20783b */ /* 0x000fe80000000200 */
[----:B------:R-:W3:Y:S04]  /*1df0*/  LDSM.16.M88.4 R12, [R204] ;  /* 0x00000000cc0c783b */ /* 0x000ee80000000200 */
[----:B------:R-:W4:Y:S04]  /*1e00*/  LDSM.16.M88.4 R8, [R204+0x800] ;  /* 0x00080000cc08783b */ /* 0x000f280000000200 */
[----:B------:R-:W-:Y:S04]  /*1e10*/  LDSM.16.M88.4 R80, [R204+0x1000] ;  /* 0x00100000cc50783b */ /* 0x000fe80000000200 */
[----:B------:R-:W-:Y:S04]  /*1e20*/  LDSM.16.M88.4 R76, [R204+0x1800] ;  /* 0x00180000cc4c783b */ /* 0x000fe80000000200 */
[----:B------:R-:W-:Y:S01]  /*1e30*/  @!PT LDS RZ, [RZ] ;  /* 0x00000000fffff984 */ /* 0x000fe20000000800 */
[----:B------:R-:W-:Y:S01]  /*1e40*/  @!PT LDS RZ, [RZ] ;  /* 0x00000000fffff984 */ /* 0x000fe20000000800 */
[----:B------:R-:W-:Y:S01]  /*1e50*/  @!PT LDS RZ, [RZ] ;  /* 0x00000000fffff984 */ /* 0x000fe20000000800 */
[----:B------:R5:W-:Y:S01]  /*1e60*/  LDGSTS.E.BYPASS.LTC128B.128 [R207+0x100], [R40.64], !P4 ;  /* 0x0010000028cf7fae */ /* 0x000be2000e101d4c */
[----:B------:R-:W-:-:S02]  /*1e70*/  ISETP.LT.OR P4, PT, R20, 0x1, P6 ;  /* 0x000000011400780c */ /* 0x000fc40003781670 */
[C---:B------:R-:W-:Y:S01]  /*1e80*/  ISETP.LT.OR P6, PT, R20.reuse, 0x21, P6 ;  /* 0x000000211400780c */ /* 0x040fe200037c1670 */
[C---:B-1----:R-:W-:Y:S10]  /*1e90*/  HMMA.16816.F32 R16, R24.reuse, R28, RZ ;  /* 0x0000001c1810723c */ /* 0x042ff400000018ff */
[----:B------:R1:W-:Y:S01]  /*1ea0*/  LDGSTS.E.BYPASS.LTC128B.128 [R207+0x2100], [R38.64], !P4 ;  /* 0x0210000026cf7fae */ /* 0x0003e2000e101d4c */
[C---:B------:R-:W-:Y:S01]  /*1eb0*/  ISETP.LT.OR P4, PT, R20.reuse, 0x1, P5 ;  /* 0x000000011400780c */ /* 0x040fe20002f81670 */
[----:B--2---:R-:W-:Y:S01]  /*1ec0*/  HMMA.16816.F32 R48, R24, R44, RZ ;  /* 0x0000002c1830723c */ /* 0x004fe200000018ff */
[----:B------:R-:W-:-:S07]  /*1ed0*/  ISETP.LT.OR P5, PT, R20, 0x21, P5 ;  /* 0x000000211400780c */ /* 0x000fce0002fa1670 */
[----:B------:R-:W-:Y:S04]  /*1ee0*/  HMMA.16816.F32 R28, R24, R30, RZ ;  /* 0x0000001e181c723c */ /* 0x000fe800000018ff */
[----:B------:R1:W-:Y:S01]  /*1ef0*/  LDGSTS.E.BYPASS.LTC128B.128 [R207+0x4100], [R36.64], !P4 ;  /* 0x0410000024cf7fae */ /* 0x0003e2000e101d4c */
[----:B------:R-:W-:-:S03]  /*1f00*/  ISETP.GE.AND P4, PT, R135, c[0x0][0x1d4], PT ;  /* 0x0000750087007a0c */ /* 0x000fc60003f86270 */
[----:B------:R-:W-:Y:S01]  /*1f10*/  HMMA.16816.F32 R44, R24, R46, RZ ;  /* 0x0000002e182c723c */ /* 0x000fe200000018ff */
[----:B------:R-:W-:-:S07]  /*1f20*/  ISETP.LT.OR P4, PT, R20, 0x21, P4 ;  /* 0x000000211400780c */ /* 0x000fce0002781670 */
[----:B---3--:R-:W-:Y:S06]  /*1f30*/  HMMA.16816.F32 R16, R52, R12, R16 ;  /* 0x0000000c3410723c */ /* 0x008fec0000001810 */
[----:B------:R2:W-:Y:S01]  /*1f40*/  LDGSTS.E.BYPASS.LTC128B.128 [R207+0x1100], [R22.64], !P4 ;  /* 0x0110000016cf7fae */ /* 0x0005e2000e101d4c */
[----:B------:R-:W-:Y:S01]  /*1f50*/  LOP3.LUT P4, RZ, R2, 0x4, RZ, 0xc0, !PT ;  /* 0x0000000402ff7812 */ /* 0x000fe2000788c0ff */
[----:B------:R-:W-:Y:S01]  /*1f60*/  IMAD.MOV.U32 R2, RZ, RZ, 0x40 ;  /* 0x00000040ff027424 */ /* 0x000fe200078e00ff */
[----:B-----5:R-:W-:Y:S01]  /*1f70*/  HMMA.16816.F32 R40, R24, R72, RZ ;  /* 0x000000481828723c */ /* 0x020fe200000018ff */
[----:B------:R3:W-:Y:S01]  /*1f80*/  LDGSTS.E.BYPASS.LTC128B.128 [R207+0x3100], [R58.64], !P6 ;  /* 0x031000003acf7fae */ /* 0x0007e2000f101d4c */
[----:B------:R-:W-:-:S02]  /*1f90*/  ISETP.GT.AND P6, PT, R210, 0x3f, PT ;  /* 0x0000003fd200780c */ /* 0x000fc40003fc4270 */
[----:B------:R-:W-:Y:S01]  /*1fa0*/  SEL R2, R2, 0xffffffc0, !P4 ;  /* 0xffffffc002027807 */ /* 0x000fe20006000000 */
[----:B------:R3:W-:Y:S01]  /*1fb0*/  LDGSTS.E.BYPASS.LTC128B.128 [R207+0x5100], [R56.64], !P5 ;  /* 0x0510000038cf7fae */ /* 0x0007e2000e901d4c */
[----:B------:R-:W-:Y:S02]  /*1fc0*/  PLOP3.LUT P4, PT, PT, PT, UP0, 0x80, 0x0 ;  /* 0x000000000000781c */ /* 0x000fe40003f8f008 */
[C---:B------:R-:W-:Y:S01]  /*1fd0*/  HMMA.16816.F32 R72, R24.reuse, R74, RZ ;  /* 0x0000004a1848723c */ /* 0x040fe200000018ff */
[----:B------:R-:W-:Y:S01]  /*1fe0*/  IMAD.IADD R200, R205, 0x1, R2 ;  /* 0x00000001cdc87824 */ /* 0x000fe200078e0202 */
[----:B------:R-:W-:Y:S01]  /*1ff0*/  LDSM.16.M88.4 R64, [R201+0xc100] ;  /* 0x00c10000c940783b */ /* 0x000fe20000000200 */
[----:B------:R-:W-:Y:S01]  /*2000*/  IMAD.IADD R192, R2, 0x1, R204 ;  /* 0x0000000102c07824 */ /* 0x000fe200078e02cc */
[----:B------:R-:W-:Y:S02]  /*2010*/  SHF.R.S32.HI R2, RZ, 0x1f, R133 ;  /* 0x0000001fff027819 */ /* 0x000fe40000011485 */
[----:B-1----:R-:W1:Y:S02]  /*2020*/  LDSM.16.M88.4 R36, [R200+0x6100] ;  /* 0x00610000c824783b */ /* 0x002e640000000200 */
[C---:B------:R-:W-:Y:S02]  /*2030*/  HMMA.16816.F32 R68, R24.reuse, R32, RZ ;  /* 0x000000201844723c */ /* 0x040fe400000018ff */
[----:B------:R-:W-:Y:S04]  /*2040*/  LDSM.16.M88.4 R60, [R200+0x7100] ;  /* 0x00710000c83c783b */ /* 0x000fe80000000200 */
[----:B------:R-:W-:Y:S02]  /*2050*/  LDSM.16.M88.4 R84, [R192+0x1000] ;  /* 0x00100000c054783b */ /* 0x000fe40000000200 */
[----:B------:R-:W-:Y:S02]  /*2060*/  HMMA.16816.F32 R24, R24, R34, RZ ;  /* 0x000000221818723c */ /* 0x000fe400000018ff */
[----:B--2---:R-:W2:Y:S04]  /*2070*/  LDSM.16.M88.4 R20, [R200+0x6900] ;  /* 0x00690000c814783b */ /* 0x004ea80000000200 */
[----:B------:R-:W-:Y:S02]  /*2080*/  LDSM.16.M88.4 R32, [R200+0x7900] ;  /* 0x00790000c820783b */ /* 0x000fe40000000200 */
[C---:B------:R-:W-:Y:S02]  /*2090*/  HMMA.16816.F32 R28, R52.reuse, R14, R28 ;  /* 0x0000000e341c723c */ /* 0x040fe4000000181c */
[----:B---3--:R-:W-:Y:S04]  /*20a0*/  LDSM.16.M88.4 R56, [R199+0xc100] ;  /* 0x00c10000c738783b */ /* 0x008fe80000000200 */
[----:B------:R-:W3:Y:S02]  /*20b0*/  LDSM.16.M88.4 R12, [R192] ;  /* 0x00000000c00c783b */ /* 0x000ee40000000200 */
[C---:B----4-:R-:W-:Y:S02]  /*20c0*/  HMMA.16816.F32 R48, R52.reuse, R8, R48 ;  /* 0x000000083430723c */ /* 0x050fe40000001830 */
[----:B------:R-:W-:Y:S04]  /*20d0*/  LDSM.16.M88.4 R88, [R204+0x4000] ;  /* 0x00400000cc58783b */ /* 0x000fe80000000200 */
[----:B------:R-:W0:Y:S02]  /*20e0*/  LDGDEPBAR ;  /* 0x00000000000079af */ /* 0x000e240000000000 */
[----:B------:R-:W-:Y:S02]  /*20f0*/  HMMA.16816.F32 R44, R52, R10, R44 ;  /* 0x0000000a342c723c */ /* 0x000fe4000000182c */
[----:B------:R-:W4:Y:S06]  /*2100*/  LDSM.16.M88.4 R8, [R192+0x800] ;  /* 0x00080000c008783b */ /* 0x000f2c0000000200 */
[----:B-1----:R-:W-:Y:S08]  /*2110*/  HMMA.16816.F32 R16, R64, R36, R16 ;  /* 0x000000244010723c */ /* 0x002ff00000001810 */
[C---:B------:R-:W-:Y:S08]  /*2120*/  HMMA.16816.F32 R40, R52.reuse, R80, R40 ;  /* 0x000000503428723c */ /* 0x040ff00000001828 */
[C---:B------:R-:W-:Y:S01]  /*2130*/  HMMA.16816.F32 R72, R52.reuse, R82, R72 ;  /* 0x000000523448723c */ /* 0x040fe20000001848 */
[----:B------:R-:W-:Y:S07]  /*2140*/  LDSM.16.M88.4 R80, [R192+0x1800] ;  /* 0x00180000c050783b */ /* 0x000fee0000000200 */
[C---:B------:R-:W-:Y:S08]  /*2150*/  HMMA.16816.F32 R68, R52.reuse, R76, R68 ;  /* 0x0000004c3444723c */ /* 0x040ff00000001844 */
[----:B------:R-:W-:Y:S01]  /*2160*/  HMMA.16816.F32 R24, R52, R78, R24 ;  /* 0x0000004e3418723c */ /* 0x000fe20000001818 */
[----:B------:R-:W-:Y:S04]  /*2170*/  LDSM.16.M88.4 R52, [R205+0x8100] ;  /* 0x00810000cd34783b */ /* 0x000fe80000000200 */
[----:B------:R-:W-:Y:S03]  /*2180*/  LDSM.16.M88.4 R76, [R205+0x9100] ;  /* 0x00910000cd4c783b */ /* 0x000fe60000000200 */
[C---:B------:R-:W-:Y:S01]  /*2190*/  HMMA.16816.F32 R28, R64.reuse, R38, R28 ;  /* 0x00000026401c723c */ /* 0x040fe2000000181c */
[----:B------:R-:W1:Y:S07]  /*21a0*/  LDSM.16.M88.4 R36, [R206+0x10100] ;  /* 0x01010000ce24783b */ /* 0x000e6e0000000200 */
[C---:B--2---:R-:W-:Y:S08]  /*21b0*/  HMMA.16816.F32 R48, R64.reuse, R20, R48 ;  /* 0x000000144030723c */ /* 0x044ff00000001830 */
[----:B------:R-:W-:Y:S01]  /*21c0*/  HMMA.16816.F32 R44, R64, R22, R44 ;  /* 0x00000016402c723c */ /* 0x000fe2000000182c */
[----:B------:R-:W2:Y:S07]  /*21d0*/  LDSM.16.M88.4 R20, [R205+0x8900] ;  /* 0x00890000cd14783b */ /* 0x000eae0000000200 */
[----:B---3--:R-:W-:Y:S08]  /*21e0*/  HMMA.16816.F32 R16, R56, R12, R16 ;  /* 0x0000000c3810723c */ /* 0x008ff00000001810 */
        /* <DEDUP_REMOVED lines=8> */
[----:B------:R-:W3:Y:S07]  /*2270*/  LDSM.16.M88.4 R12, [R202+0x10100] ;  /* 0x01010000ca0c783b */ /* 0x000eee0000000200 */
[C---:B----4-:R-:W-:Y:S08]  /*2280*/  HMMA.16816.F32 R48, R56.reuse, R8, R48 ;  /* 0x000000083830723c */ /* 0x050ff00000001830 */
[----:B------:R-:W-:Y:S01]  /*2290*/  HMMA.16816.F32 R44, R56, R10, R44 ;  /* 0x0000000a382c723c */ /* 0x000fe2000000182c */
[----:B------:R-:W4:Y:S07]  /*22a0*/  LDSM.16.M88.4 R8, [R204+0x2800] ;  /* 0x00280000cc08783b */ /* 0x000f2e0000000200 */
        /* <DEDUP_REMOVED lines=9> */
[----:B------:R-:W-:Y:S07]  /*2340*/  LDSM.16.M88.4 R52, [R200+0x8100] ;  /* 0x00810000c834783b */ /* 0x000fee0000000200 */
[C---:B--2---:R-:W-:Y:S08]  /*2350*/  HMMA.16816.F32 R48, R36.reuse, R20, R48 ;  /* 0x000000142430723c */ /* 0x044ff00000001830 */
[----:B------:R-:W-:Y:S01]  /*2360*/  HMMA.16816.F32 R44, R36, R22, R44 ;  /* 0x00000016242c723c */ /* 0x000fe2000000182c */
[----:B------:R-:W1:Y:S07]  /*2370*/  LDSM.16.M88.4 R20, [R201+0x10100] ;  /* 0x01010000c914783b */ /* 0x000e6e0000000200 */
        /* <DEDUP_REMOVED lines=9> */
[----:B------:R-:W2:Y:S07]  /*2410*/  LDSM.16.M88.4 R32, [R192+0x2000] ;  /* 0x00200000c020783b */ /* 0x000eae0000000200 */
[C---:B----4-:R-:W-:Y:S08]  /*2420*/  HMMA.16816.F32 R48, R12.reuse, R8, R48 ;  /* 0x000000080c30723c */ /* 0x050ff00000001830 */
[----:B------:R-:W-:Y:S01]  /*2430*/  HMMA.16816.F32 R44, R12, R10, R44 ;  /* 0x0000000a0c2c723c */ /* 0x000fe2000000182c */
[----:B------:R-:W3:Y:S07]  /*2440*/  LDSM.16.M88.4 R8, [R200+0x9100] ;  /* 0x00910000c808783b */ /* 0x000eee0000000200 */
[----:B-1----:R-:W-:Y:S08]  /*2450*/  HMMA.16816.F32 R16, R20, R52, R16 ;  /* 0x000000341410723c */ /* 0x002ff00000001810 */
[C---:B------:R-:W-:Y:S08]  /*2460*/  HMMA.16816.F32 R40, R12.reuse, R24, R40 ;  /* 0x000000180c28723c */ /* 0x040ff00000001828 */
[C---:B------:R-:W-:Y:S01]  /*2470*/  HMMA.16816.F32 R72, R12.reuse, R26, R72 ;  /* 0x0000001a0c48723c */ /* 0x040fe20000001848 */
[----:B------:R-:W-:Y:S07]  /*2480*/  LDSM.16.M88.4 R24, [R200+0x9900] ;  /* 0x00990000c818783b */ /* 0x000fee0000000200 */
[C---:B------:R-:W-:Y:S08]  /*2490*/  HMMA.16816.F32 R68, R12.reuse, R56, R68 ;  /* 0x000000380c44723c */ /* 0x040ff00000001844 */
[----:B------:R-:W-:Y:S01]  /*24a0*/  HMMA.16816.F32 R64, R12, R58, R64 ;  /* 0x0000003a0c40723c */ /* 0x000fe20000001840 */
[----:B------:R-:W1:Y:S04]  /*24b0*/  LDSM.16.M88.4 R12, [R205+0xa100] ;  /* 0x00a10000cd0c783b */ /* 0x000e680000000200 */
[----:B------:R-:W-:Y:S03]  /*24c0*/  LDSM.16.M88.4 R56, [R205+0xa900] ;  /* 0x00a90000cd38783b */ /* 0x000fe60000000200 */
[----:B--2---:R-:W-:Y:S08]  /*24d0*/  HMMA.16816.F32 R16, R80, R32, R16 ;  /* 0x000000205010723c */ /* 0x004ff00000001810 */
[C---:B------:R-:W-:Y:S01]  /*24e0*/  HMMA.16816.F32 R28, R20.reuse, R54, R28 ;  /* 0x00000036141c723c */ /* 0x040fe2000000181c */
[----:B------:R-:W-:Y:S07]  /*24f0*/  LDSM.16.M88.4 R52, [R205+0xb100] ;  /* 0x00b10000cd34783b */ /* 0x000fee0000000200 */
[C---:B------:R-:W-:Y:S08]  /*2500*/  HMMA.16816.F32 R48, R20.reuse, R36, R48 ;  /* 0x000000241430723c */ /* 0x040ff00000001830 */
[C---:B------:R-:W-:Y:S01]  /*2510*/  HMMA.16816.F32 R44, R20.reuse, R38, R44 ;  /* 0x00000026142c723c */ /* 0x040fe2000000182c */
[----:B------:R-:W2:Y:S07]  /*2520*/  LDSM.16.M88.4 R36, [R202+0x14100] ;  /* 0x01410000ca24783b */ /* 0x000eae0000000200 */
[C---:B---3--:R-:W-:Y:S08]  /*2530*/  HMMA.16816.F32 R40, R20.reuse, R8, R40 ;  /* 0x000000081428723c */ /* 0x048ff00000001828 */
[----:B------:R-:W-:Y:S01]  /*2540*/  HMMA.16816.F32 R72, R20, R10, R72 ;  /* 0x0000000a1448723c */ /* 0x000fe20000001848 */
[----:B------:R-:W3:Y:S07]  /*2550*/  LDSM.16.M88.4 R8, [R192+0x2800] ;  /* 0x00280000c008783b */ /* 0x000eee0000000200 */
[----:B-1----:R-:W-:Y:S08]  /*2560*/  HMMA.16816.F32 R16, R60, R12, R16 ;  /* 0x0000000c3c10723c */ /* 0x002ff00000001810 */
[----:B------:R-:W-:Y:S08]  /*2570*/  HMMA.16816.F32 R68, R20, R24, R68 ;  /* 0x000000181444723c */ /* 0x000ff00000001844 */
[----:B------:R-:W-:Y:S01]  /*2580*/  HMMA.16816.F32 R28, R80, R34, R28 ;  /* 0x00000022501c723c */ /* 0x000fe2000000181c */
[----:B------:R-:W-:Y:S07]  /*2590*/  LDSM.16.M88.4 R32, [R204+0x4800] ;  /* 0x00480000cc20783b */ /* 0x000fee0000000200 */
[----:B------:R-:W-:Y:S01]  /*25a0*/  HMMA.16816.F32 R64, R20, R26, R64 ;  /* 0x0000001a1440723c */ /* 0x000fe20000001840 */
[----:B------:R-:W-:Y:S04]  /*25b0*/  LDSM.16.M88.4 R24, [R201+0x14100] ;  /* 0x01410000c918783b */ /* 0x000fe80000000200 */
[----:B------:R-:W1:Y:S03]  /*25c0*/  LDSM.16.M88.4 R20, [R200+0xa100] ;  /* 0x00a10000c814783b */ /* 0x000e660000000200 */
[----:B--2---:R-:W-:Y:S08]  /*25d0*/  HMMA.16816.F32 R16, R36, R88, R16 ;  /* 0x000000582410723c */ /* 0x004ff00000001810 */
[C---:B---3--:R-:W-:Y:S08]  /*25e0*/  HMMA.16816.F32 R48, R80.reuse, R8, R48 ;  /* 0x000000085030723c */ /* 0x048ff00000001830 */
[----:B------:R-:W-:Y:S01]  /*25f0*/  HMMA.16816.F32 R44, R80, R10, R44 ;  /* 0x0000000a502c723c */ /* 0x000fe2000000182c */
[----:B------:R-:W-:Y:S07]  /*2600*/  LDSM.16.M88.4 R8, [R192+0x4000] ;  /* 0x00400000c008783b */ /* 0x000fee0000000200 */
[----:B------:R-:W-:Y:S01]  /*2610*/  HMMA.16816.F32 R28, R60, R14, R28 ;  /* 0x0000000e3c1c723c */ /* 0x000fe2000000181c */
[----:B------:R-:W2:Y:S07]  /*2620*/  LDSM.16.M88.4 R12, [R199+0x14100] ;  /* 0x01410000c70c783b */ /* 0x000eae0000000200 */
[----:B------:R-:W-:Y:S08]  /*2630*/  HMMA.16816.F32 R40, R80, R84, R40 ;  /* 0x000000545028723c */ /* 0x000ff00000001828 */
[----:B-1----:R-:W-:Y:S08]  /*2640*/  HMMA.16816.F32 R16, R24, R20, R16 ;  /* 0x000000141810723c */ /* 0x002ff00000001810 */
[C---:B------:R-:W-:Y:S08]  /*2650*/  HMMA.16816.F32 R48, R60.reuse, R56, R48 ;  /* 0x000000383c30723c */ /* 0x040ff00000001830 */
[----:B------:R-:W-:Y:S01]  /*2660*/  HMMA.16816.F32 R44, R60, R58, R44 ;  /* 0x0000003a3c2c723c */ /* 0x000fe2000000182c */
[----:B------:R-:W1:Y:S07]  /*2670*/  LDSM.16.M88.4 R56, [R204+0x5000] ;  /* 0x00500000cc38783b */ /* 0x000e6e0000000200 */
[----:B------:R-:W-:Y:S01]  /*2680*/  HMMA.16816.F32 R28, R36, R90, R28 ;  /* 0x0000005a241c723c */ /* 0x000fe2000000181c */
[----:B------:R-:W3:Y:S07]  /*2690*/  LDSM.16.M88.4 R88, [R200+0xa900] ;  /* 0x00a90000c858783b */ /* 0x000eee0000000200 */
[----:B--2---:R-:W-:Y:S08]  /*26a0*/  HMMA.16816.F32 R16, R12, R8, R16 ;  /* 0x000000080c10723c */ /* 0x004ff00000001810 */
[----:B------:R-:W-:Y:S08]  /*26b0*/  HMMA.16816.F32 R40, R60, R52, R40 ;  /* 0x000000343c28723c */ /* 0x000ff00000001828 */
[----:B------:R-:W-:Y:S08]  /*26c0*/  HMMA.16816.F32 R72, R80, R86, R72 ;  /* 0x000000565048723c */ /* 0x000ff00000001848 */
[----:B------:R-:W-:Y:S01]  /*26d0*/  HMMA.16816.F32 R48, R36, R32, R48 ;  /* 0x000000202430723c */ /* 0x000fe20000001830 */
[----:B------:R-:W-:-:S07]  /*26e0*/  FMUL.FTZ R16, R16, c[0x0][0x320] ;  /* 0x0000c80010107a20 */ /* 0x000fce0000410000 */
[----:B------:R-:W-:Y:S01]  /*26f0*/  HMMA.16816.F32 R44, R36, R34, R44 ;  /* 0x00000022242c723c */ /* 0x000fe2000000182c */
[----:B------:R-:W2:Y:S07]  /*2700*/  LDSM.16.M88.4 R32, [R205+0xb900] ;  /* 0x00b90000cd20783b */ /* 0x000eae0000000200 */
[----:B------:R-:W-:Y:S01]  /*2710*/  HMMA.16816.F32 R28, R24, R22, R28 ;  /* 0x00000016181c723c */ /* 0x000fe2000000181c */
[----:B------:R-:W4:Y:S07]  /*2720*/  LDSM.16.M88.4 R20, [R192+0x4800] ;  /* 0x00480000c014783b */ /* 0x000f2e0000000200 */
[C---:B------:R-:W-:Y:S01]  /*2730*/  HMMA.16816.F32 R68, R80.reuse, R76, R68 ;  /* 0x0000004c5044723c */ /* 0x040fe20000001844 */
[----:B------:R5:W2:Y:S06]  /*2740*/  MUFU.TANH R76, R16 ;  /* 0x00000010004c7308 */ /* 0x000aac0000002400 */
[----:B------:R-:W-:Y:S01]  /*2750*/  FMUL.FTZ R77, R19, c[0x0][0x320] ;  /* 0x0000c800134d7a20 */ /* 0x000fe20000410000 */
[----:B------:R-:W-:Y:S05]  /*2760*/  HMMA.16816.F32 R64, R80, R78, R64 ;  /* 0x0000004e5040723c */ /* 0x000fea0000001840 */
[----:B------:R-:W2:Y:S03]  /*2770*/  MUFU.TANH R77, R77 ;  /* 0x0000004d004d7308 */ /* 0x000ea60000002400 */
[----:B-1----:R-:W-:Y:S07]  /*2780*/  HMMA.16816.F32 R40, R36, R56, R40 ;  /* 0x000000382428723c */ /* 0x002fee0000001828 */
[----:B------:R-:W-:Y:S01]  /*2790*/  FMUL.FTZ R56, R17, c[0x0][0x320] ;  /* 0x0000c80011387a20 */ /* 0x000fe20000410000 */
[----:B------:R-:W-:Y:S01]  /*27a0*/  HMMA.16816.F32 R72, R60, R54, R72 ;  /* 0x000000363c48723c */ /* 0x000fe20000001848 */
[----:B------:R-:W-:Y:S01]  /*27b0*/  FMUL.FTZ R57, R18, c[0x0][0x320] ;  /* 0x0000c80012397a20 */ /* 0x000fe20000410000 */
[----:B------:R-:W-:Y:S03]  /*27c0*/  LDSM.16.M88.4 R52, [R192+0x5000] ;  /* 0x00500000c034783b */ /* 0x000fe60000000200 */
[----:B------:R-:W1:Y:S01]  /*27d0*/  MUFU.TANH R56, R56 ;  /* 0x0000003800387308 */ /* 0x000e620000002400 */
[----:B-----5:R-:W5:Y:S02]  /*27e0*/  LDSM.16.M88.4 R16, [R204+0x5800] ;  /* 0x00580000cc10783b */ /* 0x020f640000000200 */
[C---:B---3--:R-:W-:Y:S05]  /*27f0*/  HMMA.16816.F32 R48, R24.reuse, R88, R48 ;  /* 0x000000581830723c */ /* 0x048fea0000001830 */
[----:B------:R-:W3:Y:S03]  /*2800*/  MUFU.TANH R57, R57 ;  /* 0x0000003900397308 */ /* 0x000ee60000002400 */
[----:B------:R-:W-:Y:S08]  /*2810*/  HMMA.16816.F32 R44, R24, R90, R44 ;  /* 0x0000005a182c723c */ /* 0x000ff0000000182c */
[----:B------:R-:W-:Y:S01]  /*2820*/  HMMA.16816.F32 R28, R12, R10, R28 ;  /* 0x0000000a0c1c723c */ /* 0x000fe2000000181c */
[----:B------:R-:W1:Y:S07]  /*2830*/  LDSM.16.M88.4 R8, [R200+0xb100] ;  /* 0x00b10000c808783b */ /* 0x000e6e0000000200 */
[C---:B--2---:R-:W-:Y:S08]  /*2840*/  HMMA.16816.F32 R68, R60.reuse, R32, R68 ;  /* 0x000000203c44723c */ /* 0x044ff00000001844 */
[----:B------:R-:W-:Y:S08]  /*2850*/  HMMA.16816.F32 R64, R60, R34, R64 ;  /* 0x000000223c40723c */ /* 0x000ff00000001840 */
[----:B----4-:R-:W-:Y:S01]  /*2860*/  HMMA.16816.F32 R48, R12, R20, R48 ;  /* 0x000000140c30723c */ /* 0x010fe20000001830 */
[----:B------:R-:W-:-:S02]  /*2870*/  FMUL.FTZ R28, R28, c[0x0][0x320] ;  /* 0x0000c8001c1c7a20 */ /* 0x000fc40000410000 */
[----:B------:R-:W-:Y:S02]  /*2880*/  FMUL.FTZ R29, R29, c[0x0][0x320] ;  /* 0x0000c8001d1d7a20 */ /* 0x000fe40000410000 */
[----:B------:R-:W-:Y:S02]  /*2890*/  FMUL.FTZ R30, R30, c[0x0][0x320] ;  /* 0x0000c8001e1e7a20 */ /* 0x000fe40000410000 */
[----:B------:R-:W-:Y:S01]  /*28a0*/  FMUL.FTZ R31, R31, c[0x0][0x320] ;  /* 0x0000c8001f1f7a20 */ /* 0x000fe20000410000 */
[----:B------:R-:W-:Y:S01]  /*28b0*/  HMMA.16816.F32 R72, R36, R58, R72 ;  /* 0x0000003a2448723c */ /* 0x000fe20000001848 */
[----:B------:R-:W2:Y:S07]  /*28c0*/  MUFU.TANH R28, R28 ;  /* 0x0000001c001c7308 */ /* 0x000eae0000002400 */
[----:B------:R-:W-:Y:S01]  /*28d0*/  HMMA.16816.F32 R44, R12, R22, R44 ;  /* 0x000000160c2c723c */ /* 0x000fe2000000182c */
[----:B------:R-:W4:Y:S01]  /*28e0*/  LDSM.16.M88.4 R20, [R200+0xb900] ;  /* 0x00b90000c814783b */ /* 0x000f220000000200 */
[----:B------:R-:W1:Y:S06]  /*28f0*/  MUFU.TANH R29, R29 ;  /* 0x0000001d001d7308 */ /* 0x000e6c0000002400 */
[----:B-----5:R-:W-:Y:S01]  /*2900*/  HMMA.16816.F32 R68, R36, R16, R68 ;  /* 0x000000102444723c */ /* 0x020fe20000001844 */
[----:B------:R-:W-:Y:S01]  /*2910*/  FMUL.FTZ R32, R48, c[0x0][0x320] ;  /* 0x0000c80030207a20 */ /* 0x000fe20000410000 */
[----:B------:R-:W2:Y:S01]  /*2920*/  MUFU.TANH R30, R30 ;  /* 0x0000001e001e7308 */ /* 0x000ea20000002400 */
[----:B------:R-:W-:-:S04]  /*2930*/  FMUL.FTZ R33, R49, c[0x0][0x320] ;  /* 0x0000c80031217a20 */ /* 0x000fc80000410000 */
[----:B------:R-:W-:Y:S01]  /*2940*/  FMUL.FTZ R16, R50, c[0x0][0x320] ;  /* 0x0000c80032107a20 */ /* 0x000fe20000410000 */
[----:B------:R-:W-:Y:S01]  /*2950*/  HMMA.16816.F32 R64, R36, R18, R64 ;  /* 0x000000122440723c */ /* 0x000fe20000001840 */
[----:B------:R-:W-:Y:S01]  /*2960*/  FMUL.FTZ R17, R51, c[0x0][0x320] ;  /* 0x0000c80033117a20 */ /* 0x000fe20000410000 */
[----:B------:R-:W2:Y:S06]  /*2970*/  MUFU.TANH R31, R31 ;  /* 0x0000001f001f7308 */ /* 0x000eac0000002400 */
[----:B-1----:R-:W-:Y:S01]  /*2980*/  HMMA.16816.F32 R40, R24, R8, R40 ;  /* 0x000000081828723c */ /* 0x002fe20000001828 */
[----:B------:R-:W-:Y:S01]  /*2990*/  FMUL.FTZ R35, R44, c[0x0][0x320] ;  /* 0x0000c8002c237a20 */ /* 0x000fe20000410000 */
[----:B------:R-:W1:Y:S01]  /*29a0*/  MUFU.TANH R32, R32 ;  /* 0x0000002000207308 */ /* 0x000e620000002400 */
[----:B------:R-:W-:-:S02]  /*29b0*/  FMUL.FTZ R34, R45, c[0x0][0x320] ;  /* 0x0000c8002d227a20 */ /* 0x000fc40000410000 */
[----:B------:R-:W-:Y:S02]  /*29c0*/  FMUL.FTZ R18, R46, c[0x0][0x320] ;  /* 0x0000c8002e127a20 */ /* 0x000fe40000410000 */
[----:B------:R-:W-:Y:S01]  /*29d0*/  FMUL.FTZ R19, R47, c[0x0][0x320] ;  /* 0x0000c8002f137a20 */ /* 0x000fe20000410000 */
[----:B------:R-:W-:Y:S01]  /*29e0*/  HMMA.16816.F32 R72, R24, R10, R72 ;  /* 0x0000000a1848723c */ /* 0x000fe20000001848 */
[----:B------:R-:W5:Y:S01]  /*29f0*/  LDSM.16.M88.4 R8, [R192+0x5800] ;  /* 0x00580000c008783b */ /* 0x000f620000000200 */
[----:B------:R-:W1:Y:S01]  /*2a00*/  MUFU.TANH R33, R33 ;  /* 0x0000002100217308 */ /* 0x000e620000002400 */
[----:B------:R-:W-:-:S05]  /*2a10*/  DEPBAR.LE SB0, 0x0 ;  /* 0x000080000000791a */ /* 0x000fca0000000000 */
[C---:B----4-:R-:W-:Y:S02]  /*2a20*/  HMMA.16816.F32 R68, R24.reuse, R20, R68 ;  /* 0x000000141844723c */ /* 0x050fe40000001844 */
[----:B------:R-:W4:Y:S06]  /*2a30*/  MUFU.TANH R16, R16 ;  /* 0x0000001000107308 */ /* 0x000f2c0000002400 */
[----:B------:R-:W-:Y:S02]  /*2a40*/  HMMA.16816.F32 R64, R24, R22, R64 ;  /* 0x000000161840723c */ /* 0x000fe40000001840 */
[----:B------:R-:W1:Y:S06]  /*2a50*/  MUFU.TANH R17, R17 ;  /* 0x0000001100117308 */ /* 0x000e6c0000002400 */
[C---:B------:R-:W-:Y:S02]  /*2a60*/  HMMA.16816.F32 R40, R12.reuse, R52, R40 ;  /* 0x000000340c28723c */ /* 0x040fe40000001828 */
[----:B------:R-:W1:Y:S06]  /*2a70*/  MUFU.TANH R35, R35 ;  /* 0x0000002300237308 */ /* 0x000e6c0000002400 */
[C---:B------:R-:W-:Y:S02]  /*2a80*/  HMMA.16816.F32 R72, R12.reuse, R54, R72 ;  /* 0x000000360c48723c */ /* 0x040fe40000001848 */
[----:B------:R-:W1:Y:S06]  /*2a90*/  MUFU.TANH R34, R34 ;  /* 0x0000002200227308 */ /* 0x000e6c0000002400 */
[C---:B-----5:R-:W-:Y:S02]  /*2aa0*/  HMMA.16816.F32 R68, R12.reuse, R8, R68 ;  /* 0x000000080c44723c */ /* 0x060fe40000001844 */
[----:B------:R-:W1:Y:S06]  /*2ab0*/  MUFU.TANH R18, R18 ;  /* 0x0000001200127308 */ /* 0x000e6c0000002400 */
[----:B------:R-:W-:Y:S01]  /*2ac0*/  HMMA.16816.F32 R64, R12, R10, R64 ;  /* 0x0000000a0c40723c */ /* 0x000fe20000001840 */
[----:B------:R-:W-:Y:S01]  /*2ad0*/  FMUL.FTZ R40, R40, c[0x0][0x320] ;  /* 0x0000c80028287a20 */ /* 0x000fe20000410000 */
[----:B------:R-:W1:Y:S01]  /*2ae0*/  MUFU.TANH R19, R19 ;  /* 0x0000001300137308 */ /* 0x000e620000002400 */
[----:B------:R-:W-:-:S02]  /*2af0*/  FMUL.FTZ R41, R41, c[0x0][0x320] ;  /* 0x0000c80029297a20 */ /* 0x000fc40000410000 */
[----:B------:R-:W-:Y:S02]  /*2b00*/  FMUL.FTZ R42, R42, c[0x0][0x320] ;  /* 0x0000c8002a2a7a20 */ /* 0x000fe40000410000 */
[----:B------:R-:W-:Y:S02]  /*2b10*/  FMUL.FTZ R43, R43, c[0x0][0x320] ;  /* 0x0000c8002b2b7a20 */ /* 0x000fe40000410000 */
[----:B------:R-:W-:Y:S01]  /*2b20*/  FMUL.FTZ R72, R72, c[0x0][0x320] ;  /* 0x0000c80048487a20 */ /* 0x000fe20000410000 */
[----:B------:R1:W1:Y:S01]  /*2b30*/  MUFU.TANH R171, R40 ;  /* 0x0000002800ab7308 */ /* 0x0002620000002400 */
[----:B------:R-:W-:Y:S02]  /*2b40*/  FMUL.FTZ R73, R73, c[0x0][0x320] ;  /* 0x0000c80049497a20 */ /* 0x000fe40000410000 */
[----:B------:R-:W-:Y:S02]  /*2b50*/  FMUL.FTZ R74, R74, c[0x0][0x320] ;  /* 0x0000c8004a4a7a20 */ /* 0x000fe40000410000 */
[----:B------:R-:W-:-:S02]  /*2b60*/  FMUL.FTZ R75, R75, c[0x0][0x320] ;  /* 0x0000c8004b4b7a20 */ /* 0x000fc40000410000 */
[----:B------:R-:W-:Y:S01]  /*2b70*/  FMUL.FTZ R68, R68, c[0x0][0x320] ;  /* 0x0000c80044447a20 */ /* 0x000fe20000410000 */
[----:B------:R1:W1:Y:S01]  /*2b80*/  MUFU.TANH R163, R41 ;  /* 0x0000002900a37308 */ /* 0x0002620000002400 */
[----:B------:R-:W-:Y:S02]  /*2b90*/  FMUL.FTZ R69, R69, c[0x0][0x320] ;  /* 0x0000c80045457a20 */ /* 0x000fe40000410000 */
[----:B------:R-:W-:Y:S02]  /*2ba0*/  FMUL.FTZ R70, R70, c[0x0][0x320] ;  /* 0x0000c80046467a20 */ /* 0x000fe40000410000 */
[----:B------:R-:W-:Y:S02]  /*2bb0*/  FMUL.FTZ R71, R71, c[0x0][0x320] ;  /* 0x0000c80047477a20 */ /* 0x000fe40000410000 */
[----:B------:R-:W-:Y:S01]  /*2bc0*/  FMUL.FTZ R64, R64, c[0x0][0x320] ;  /* 0x0000c80040407a20 */ /* 0x000fe20000410000 */
[----:B------:R1:W1:Y:S01]  /*2bd0*/  MUFU.TANH R166, R42 ;  /* 0x0000002a00a67308 */ /* 0x0002620000002400 */
[----:B------:R-:W-:-:S02]  /*2be0*/  FMUL.FTZ R65, R65, c[0x0][0x320] ;  /* 0x0000c80041417a20 */ /* 0x000fc40000410000 */
[----:B------:R-:W-:Y:S02]  /*2bf0*/  FMUL.FTZ R66, R66, c[0x0][0x320] ;  /* 0x0000c80042427a20 */ /* 0x000fe40000410000 */
[----:B------:R-:W-:-:S03]  /*2c00*/  FMUL.FTZ R67, R67, c[0x0][0x320] ;  /* 0x0000c80043437a20 */ /* 0x000fc60000410000 */
[----:B------:R1:W1:Y:S08]  /*2c10*/  MUFU.TANH R176, R43 ;  /* 0x0000002b00b07308 */ /* 0x0002700000002400 */
        /* <DEDUP_REMOVED lines=11> */
[----:B------:R1:W1:Y:S01]  /*2cd0*/  MUFU.TANH R164, R67 ;  /* 0x0000004300a47308 */ /* 0x0002620000002400 */
[----:B------:R-:W-:Y:S06]  /*2ce0*/  BAR.SYNC.DEFER_BLOCKING 0x0 ;  /* 0x0000000000007b1d */ /* 0x000fec0000010000 */
[----:B------:R-:W-:Y:S05]  /*2cf0*/  @!P4 BRA `(.L_x_10) ;  /* 0x000004300000c947 */ /* 0x000fea0003800000 */
[----:B--234-:R-:W-:Y:S01]  /*2d00*/  ULEA UR11, UR11, UR8, 0x6 ;  /* 0x000000080b0b7291 */ /* 0x01cfe2000f8e303f */
[----:B------:R-:W-:-:S05]  /*2d10*/  IMAD.MOV.U32 R208, RZ, RZ, RZ ;  /* 0x000000ffffd07224 */ /* 0x000fca00078e00ff */
[----:B------:R-:W-:-:S05]  /*2d20*/  IMAD.U32 R209, RZ, RZ, UR11 ;  /* 0x0000000bffd17e24 */ /* 0x000fca000f8e00ff */
[----:B------:R-:W-:-:S05]  /*2d30*/  IADD3 R209, R209, -0x40, R210 ;  /* 0xffffffc0d1d17810 */ /* 0x000fca0007ffe0d2 */
[----:B------:R-:W-:-:S04]  /*2d40*/  @P0 IMAD.HI.U32 R7, R209, c[0x0][0x2bc], RZ ;  /* 0x0000af00d1070a27 */ /* 0x000fc800078e00ff */
[----:B------:R-:W-:Y:S01]  /*2d50*/  IMAD.MOV.U32 R6, RZ, RZ, R209 ;  /* 0x000000ffff067224 */ /* 0x000fe200078e00d1 */
[----:B------:R-:W-:-:S04]  /*2d60*/  @P0 SHF.R.U32.HI R6, RZ, c[0x0][0x2c0], R7 ;  /* 0x0000b000ff060a19 */ /* 0x000fc80000011607 */
[----:B------:R-:W-:-:S04]  /*2d70*/  @!P6 IADD3 R10, P4, R6, UR16, RZ ;  /* 0x00000010060aec10 */ /* 0x000fc8000ff9e0ff */
[----:B------:R-:W-:Y:S02]  /*2d80*/  @!P6 LEA.HI.X.SX32 R7, R6, UR15, 0x1, P4 ;  /* 0x0000000f0607ec11 */ /* 0x000fe4000a0f0eff */
[----:B------:R-:W-:-:S04]  /*2d90*/  @!P6 LEA R8, P4, R10, c[0x0][0x2a0], 0x2 ;  /* 0x0000a8000a08ea11 */ /* 0x000fc800078810ff */
[----:B------:R-:W-:-:S05]  /*2da0*/  @!P6 LEA.HI.X R9, R10, c[0x0][0x2a4], R7, 0x2, P4 ;  /* 0x0000a9000a09ea11 */ /* 0x000fca00020f1407 */
[----:B------:R-:W2:Y:S01]  /*2db0*/  @!P6 LDG.E R208, [R8.64] ;  /* 0x0000000c08d0e981 */ /* 0x000ea2000c1e1900 */
[----:B------:R-:W-:Y:S01]  /*2dc0*/  IMAD.MOV R6, RZ, RZ, -R6 ;  /* 0x000000ffff067224 */ /* 0x000fe200078e0a06 */
[----:B------:R-:W-:Y:S02]  /*2dd0*/  SEL R22, RZ, 0x10, P1 ;  /* 0x00000010ff167807 */ /* 0x000fe40000800000 */
[----:B------:R-:W-:Y:S01]  /*2de0*/  SHF.L.U64.HI R12, R135, 0x1, R144 ;  /* 0x00000001870c7819 */ /* 0x000fe20000010290 */
[----:B------:R-:W-:Y:S01]  /*2df0*/  IMAD R209, R6, c[0x0][0x2b8], R209 ;  /* 0x0000ae0006d17a24 */ /* 0x000fe200078e02d1 */
[----:B------:R-:W-:-:S03]  /*2e00*/  IADD3 R13, -R22, 0x10, RZ ;  /* 0x00000010160d7810 */ /* 0x000fc60007ffe1ff */
[----:B------:R-:W-:Y:S01]  /*2e10*/  IMAD.WIDE.U32 R10, R209, c[0x0][0x1e0], RZ ;  /* 0x00007800d10a7a25 */ /* 0x000fe200078e00ff */
[----:B------:R-:W-:Y:S02]  /*2e20*/  SHF.R.S32.HI R6, RZ, 0x1f, R209 ;  /* 0x0000001fff067819 */ /* 0x000fe400000114d1 */
[----:B------:R-:W-:-:S03]  /*2e30*/  LOP3.LUT R13, R13, 0xf, RZ, 0xc0, !PT ;  /* 0x0000000f0d0d7812 */ /* 0x000fc600078ec0ff */
[----:B------:R-:W-:-:S04]  /*2e40*/  IMAD R6, R6, c[0x0][0x1e0], RZ ;  /* 0x0000780006067a24 */ /* 0x000fc800078e02ff */
[----:B------:R-:W-:-:S04]  /*2e50*/  IMAD R7, R209, c[0x0][0x1e4], R6 ;  /* 0x00007900d1077a24 */ /* 0x000fc800078e0206 */
[----:B------:R-:W-:Y:S01]  /*2e60*/  IMAD.IADD R11, R11, 0x1, R7 ;  /* 0x000000010b0b7824 */ /* 0x000fe200078e0207 */
[----:B--2---:R-:W-:-:S03]  /*2e70*/  SHF.R.S32.HI R7, RZ, 0x1f, R208 ;  /* 0x0000001fff077819 */ /* 0x004fc600000114d0 */
[----:B------:R-:W-:Y:S01]  /*2e80*/  IMAD.WIDE.U32 R8, R208, c[0x0][0x1f0], R10 ;  /* 0x00007c00d0087a25 */ /* 0x000fe200078e000a */
[----:B------:R-:W-:-:S03]  /*2e90*/  SEL R10, RZ, 0x10, P3 ;  /* 0x00000010ff0a7807 */ /* 0x000fc60001800000 */
[----:B------:R-:W-:Y:S01]  /*2ea0*/  IMAD R7, R7, c[0x0][0x1f0], RZ ;  /* 0x00007c0007077a24 */ /* 0x000fe200078e02ff */
[----:B------:R-:W-:Y:S01]  /*2eb0*/  IADD3 R23, P4, R8, UR20, RZ ;  /* 0x0000001408177c10 */ /* 0x000fe2000ff9e0ff */
[----:B------:R-:W-:Y:S01]  /*2ec0*/  IMAD.SHL.U32 R11, R135, 0x2, RZ ;  /* 0x00000002870b7824 */ /* 0x000fe200078e00ff */
[----:B------:R-:W-:Y:S01]  /*2ed0*/  IADD3 R26, -R10, 0x10, RZ ;  /* 0x000000100a1a7810 */ /* 0x000fe20007ffe1ff */
[----:B------:R-:W-:Y:S01]  /*2ee0*/  IMAD R6, R208, c[0x0][0x1f4], R7 ;  /* 0x00007d00d0067a24 */ /* 0x000fe200078e0207 */
[----:B------:R-:W-:Y:S02]  /*2ef0*/  SEL R7, RZ, 0x10, P2 ;  /* 0x00000010ff077807 */ /* 0x000fe40001000000 */
[----:B------:R-:W-:Y:S02]  /*2f00*/  LOP3.LUT R26, R26, 0xf, RZ, 0xc0, !PT ;  /* 0x0000000f1a1a7812 */ /* 0x000fe400078ec0ff */
[----:B------:R-:W-:Y:S02]  /*2f10*/  IADD3.X R8, R9, UR18, R6, P4, !PT ;  /* 0x0000001209087c10 */ /* 0x000fe4000a7fe406 */
[----:B------:R-:W-:-:S02]  /*2f20*/  LEA R6, P4, R23, c[0x0][0x1c8], 0x1 ;  /* 0x0000720017067a11 */ /* 0x000fc400078808ff */
[----:B------:R-:W-:Y:S02]  /*2f30*/  IADD3 R25, -R7, 0x10, RZ ;  /* 0x0000001007197810 */ /* 0x000fe40007ffe1ff */
[----:B------:R-:W-:Y:S01]  /*2f40*/  LEA.HI.X R23, R23, c[0x0][0x1cc], R8, 0x1, P4 ;  /* 0x0000730017177a11 */ /* 0x000fe200020f0c08 */
[----:B------:R-:W2:Y:S01]  /*2f50*/  SHFL.IDX PT, R14, R6, 0x1, 0x181f ;  /* 0x00381f00060e7f89 */ /* 0x000ea200000e0000 */
[C---:B------:R-:W-:Y:S01]  /*2f60*/  IMAD.SHL.U32 R8, R134.reuse, 0x2, RZ ;  /* 0x0000000286087824 */ /* 0x040fe200078e00ff */
[----:B------:R-:W-:Y:S02]  /*2f70*/  LOP3.LUT R25, R25, 0xf, RZ, 0xc0, !PT ;  /* 0x0000000f19197812 */ /* 0x000fe400078ec0ff */
[----:B------:R-:W3:Y:S01]  /*2f80*/  SHFL.IDX PT, R15, R23, 0x1, 0x181f ;  /* 0x00381f00170f7f89 */ /* 0x000ee200000e0000 */
[----:B------:R-:W-:-:S03]  /*2f90*/  SHF.L.U64.HI R9, R134, 0x1, R145 ;  /* 0x0000000186097819 */ /* 0x000fc60000010291 */
[----:B------:R4:W5:Y:S04]  /*2fa0*/  SHFL.IDX PT, R21, R6, RZ, 0x181f ;  /* 0x00181fff06157589 */ /* 0x00096800000e0000 */
[----:B------:R-:W1:Y:S01]  /*2fb0*/  SHFL.IDX PT, R20, R23, RZ, 0x181f ;  /* 0x00181fff17147589 */ /* 0x000e6200000e0000 */
[----:B--2---:R-:W-:-:S04]  /*2fc0*/  IADD3 R26, P5, P4, R26, R14, R11 ;  /* 0x0000000e1a1a7210 */ /* 0x004fc80007cbe00b */
[----:B---3--:R-:W-:Y:S02]  /*2fd0*/  IADD3.X R27, RZ, R15, R12, P5, P4 ;  /* 0x0000000fff1b7210 */ /* 0x008fe40002fe840c */
[----:B------:R-:W-:Y:S01]  /*2fe0*/  IADD3 R24, P5, P4, R25, R14, R8 ;  /* 0x0000000e19187210 */ /* 0x000fe20007cbe008 */
[----:B----4-:R-:W-:-:S03]  /*2ff0*/  IMAD.SHL.U32 R6, R133, 0x2, RZ ;  /* 0x0000000285067824 */ /* 0x010fc600078e00ff */
[----:B------:R-:W-:Y:S02]  /*3000*/  IADD3.X R25, RZ, R15, R9, P5, P4 ;  /* 0x0000000fff197210 */ /* 0x000fe40002fe8409 */
[----:B------:R-:W-:Y:S02]  /*3010*/  IADD3 R14, P5, P4, R13, R14, R6 ;  /* 0x0000000e0d0e7210 */ /* 0x000fe40007cbe006 */
[----:B------:R-:W-:-:S04]  /*3020*/  SHF.L.U64.HI R13, R133, 0x1, R2 ;  /* 0x00000001850d7819 */ /* 0x000fc80000010202 */
[----:B------:R-:W-:Y:S02]  /*3030*/  IADD3.X R15, RZ, R15, R13, P5, P4 ;  /* 0x0000000fff0f7210 */ /* 0x000fe40002fe840d */
[C---:B-----5:R-:W-:Y:S02]  /*3040*/  IADD3 R36, P5, R21.reuse, R11, RZ ;  /* 0x0000000b15247210 */ /* 0x060fe40007fbe0ff */
[----:B------:R-:W-:-:S03]  /*3050*/  IADD3 R8, P4, R21, R8, RZ ;  /* 0x0000000815087210 */ /* 0x000fc60007f9e0ff */
[----:B-1----:R-:W-:Y:S01]  /*3060*/  IMAD.X R37, R20, 0x1, R12, P5 ;  /* 0x0000000114257824 */ /* 0x002fe200028e060c */
[----:B------:R-:W-:Y:S01]  /*3070*/  ISETP.NE.U32.AND P5, PT, R10, RZ, PT ;  /* 0x000000ff0a00720c */ /* 0x000fe20003fa5070 */
[C---:B------:R-:W-:Y:S01]  /*3080*/  IMAD.X R9, R20.reuse, 0x1, R9, P4 ;  /* 0x0000000114097824 */ /* 0x040fe200020e0609 */
[----:B------:R-:W-:Y:S02]  /*3090*/  IADD3 R10, P4, R21, R6, RZ ;  /* 0x00000006150a7210 */ /* 0x000fe40007f9e0ff */
[----:B------:R1:W-:Y:S03]  /*30a0*/  LDGSTS.E.BYPASS.LTC128B.128 [R207+0x6100], [R36.64], !P3 ;  /* 0x0610000024cf7fae */ /* 0x0003e6000d901d4c */
[----:B------:R-:W-:Y:S01]  /*30b0*/  IMAD.X R11, R20, 0x1, R13, P4 ;  /* 0x00000001140b7824 */ /* 0x000fe200020e060d */
[----:B------:R1:W-:Y:S01]  /*30c0*/  LDGSTS.E.BYPASS.LTC128B.128 [R207+0x8100], [R8.64], !P2 ;  /* 0x0810000008cf7fae */ /* 0x0003e2000d101d4c */
[----:B------:R-:W-:-:S03]  /*30d0*/  ISETP.NE.U32.AND P4, PT, R7, RZ, PT ;  /* 0x000000ff0700720c */ /* 0x000fc60003f85070 */
[----:B------:R1:W-:Y:S04]  /*30e0*/  LDGSTS.E.BYPASS.LTC128B.128 [R207+0xa100], [R10.64], !P1 ;  /* 0x0a1000000acf7fae */ /* 0x0003e8000c901d4c */
[----:B------:R1:W-:Y:S01]  /*30f0*/  LDGSTS.E.BYPASS.LTC128B.128.ZFILL [R207+0x7100], [R26.64], P5 ;  /* 0x071000001acf7fae */ /* 0x0003e2000a941d4c */
[----:B------:R-:W-:-:S05]  /*3100*/  ISETP.NE.U32.AND P5, PT, R22, RZ, PT ;  /* 0x000000ff1600720c */ /* 0x000fca0003fa5070 */
[----:B------:R1:W-:Y:S08]  /*3110*/  LDGSTS.E.BYPASS.LTC128B.128.ZFILL [R207+0x9100], [R24.64], P4 ;  /* 0x0910000018cf7fae */ /* 0x0003f0000a141d4c */
[----:B------:R1:W-:Y:S02]  /*3120*/  LDGSTS.E.BYPASS.LTC128B.128.ZFILL [R207+0xb100], [R14.64], P5 ;  /* 0x0b1000000ecf7fae */ /* 0x0003e4000a941d4c */
.L_x_10:
[----:B--234-:R-:W-:Y:S01]  /*3130*/  LOP3.LUT R4, R4, 0xffffffe0, RZ, 0xc0, !PT ;  /* 0xffffffe004047812 */ /* 0x01cfe200078ec0ff */
[----:B------:R-:W-:Y:S01]  /*3140*/  IMAD.SHL.U32 R203, R203, 0x2, RZ ;  /* 0x00000002cbcb7824 */ /* 0x000fe200078e00ff */
[----:B------:R-:W-:Y:S01]  /*3150*/  UIADD3 UR6, UR6, -0x2, URZ ;  /* 0xfffffffe06067890 */ /* 0x000fe2000fffe03f */
[----:B------:R-:W0:Y:S02]  /*3160*/  LDGDEPBAR ;  /* 0x00000000000079af */ /* 0x000e240000000000 */
[----:B------:R-:W-:Y:S01]  /*3170*/  IMAD.IADD R7, R3, 0x1, -R4 ;  /* 0x0000000103077824 */ /* 0x000fe200078e0a04 */
[----:B------:R-:W-:Y:S01]  /*3180*/  UISETP.GE.AND UP0, UPT, UR6, UR7, UPT ;  /* 0x000000070600728c */ /* 0x000fe2000bf06270 */
[----:B------:R-:W-:Y:S01]  /*3190*/  IMAD.U32 R3, RZ, RZ, UR9 ;  /* 0x00000009ff037e24 */ /* 0x000fe2000f8e00ff */
[----:B-1----:R-:W-:Y:S01]  /*31a0*/  LDSM.16.MT88.4 R40, [R203+0x2100] ;  /* 0x00210000cb28783b */ /* 0x002fe20000004200 */
[C---:B------:R-:W-:Y:S01]  /*31b0*/  IMAD R197, R5.reuse, 0x2, R203 ;  /* 0x0000000205c57824 */ /* 0x040fe200078e02cb */
[----:B------:R-:W-:Y:S01]  /*31c0*/  SHF.R.S32.HI R4, RZ, 0x1f, R7 ;  /* 0x0000001fff047819 */ /* 0x000fe20000011407 */
[----:B------:R-:W-:Y:S01]  /*31d0*/  IMAD R198, R0, 0x2, R203 ;  /* 0x0000000200c67824 */ /* 0x000fe200078e02cb */
[----:B------:R-:W-:Y:S02]  /*31e0*/  LDSM.16.MT88.4 R124, [R203+0x100] ;  /* 0x00010000cb7c783b */ /* 0x000fe40000004200 */
[----:B------:R-:W-:Y:S01]  /*31f0*/  LEA.HI R4, R4, R7, RZ, 0x2 ;  /* 0x0000000704047211 */ /* 0x000fe200078f10ff */
[----:B------:R-:W-:Y:S01]  /*3200*/  IMAD R196, R5, 0x2, R198 ;  /* 0x0000000205c47824 */ /* 0x000fe200078e02c6 */
[----:B------:R-:W-:Y:S02]  /*3210*/  LDSM.16.MT88.4 R116, [R198+0x100] ;  /* 0x00010000c674783b */ /* 0x000fe40000004200 */
[----:B------:R-:W-:-:S02]  /*3220*/  LOP3.LUT R4, R4, 0x7ffffffc, RZ, 0xc0, !PT ;  /* 0x7ffffffc04047812 */ /* 0x000fc400078ec0ff */
[----:B------:R-:W-:Y:S03]  /*3230*/  LDSM.16.MT88.4 R108, [R197+0x100] ;  /* 0x00010000c56c783b */ /* 0x000fe60000004200 */
[----:B------:R-:W-:Y:S01]  /*3240*/  IMAD.IADD R4, R7, 0x1, -R4 ;  /* 0x0000000107047824 */ /* 0x000fe200078e0a04 */
[----:B------:R-:W-:Y:S03]  /*3250*/  LDSM.16.MT88.4 R100, [R196+0x100] ;  /* 0x00010000c464783b */ /* 0x000fe60000004200 */
[----:B------:R-:W-:Y:S01]  /*3260*/  IMAD R3, R4, -0x2, R3 ;  /* 0xfffffffe04037824 */ /* 0x000fe200078e0203 */
[----:B------:R-:W-:Y:S04]  /*3270*/  LDSM.16.MT88.4 R48, [R198+0x2100] ;  /* 0x00210000c630783b */ /* 0x000fe80000004200 */
[C---:B------:R-:W-:Y:S01]  /*3280*/  ISETP.GT.AND P5, PT, R3.reuse, RZ, PT ;  /* 0x000000ff0300720c */ /* 0x040fe20003fa4270 */
[----:B------:R-:W-:Y:S01]  /*3290*/  LDSM.16.MT88.4 R64, [R196+0x2100] ;  /* 0x00210000c440783b */ /* 0x000fe20000004200 */
[----:B------:R-:W-:-:S02]  /*32a0*/  ISETP.GT.AND P4, PT, R3, 0x1, PT ;  /* 0x000000010300780c */ /* 0x000fc40003f84270 */
[----:B------:R-:W-:Y:S01]  /*32b0*/  FSEL R57, R57, -INF , P5 ;  /* 0xff80000039397808 */ /* 0x000fe20002800000 */
[----:B------:R-:W-:Y:S01]  /*32c0*/  LDSM.16.MT88.4 R72, [R203+0x4100] ;  /* 0x00410000cb48783b */ /* 0x000fe20000004200 */
[----:B------:R-:W-:Y:S02]  /*32d0*/  FSEL R76, R76, -INF , P5 ;  /* 0xff8000004c4c7808 */ /* 0x000fe40002800000 */
[----:B------:R-:W-:Y:S01]  /*32e0*/  ISETP.GT.AND P5, PT, R3, 0x8, PT ;  /* 0x000000080300780c */ /* 0x000fe20003fa4270 */
[----:B------:R-:W-:Y:S01]  /*32f0*/  LDSM.16.MT88.4 R80, [R198+0x4100] ;  /* 0x00410000c650783b */ /* 0x000fe20000004200 */
[----:B------:R-:W-:Y:S02]  /*3300*/  FSEL R6, R77, -INF , P4 ;  /* 0xff8000004d067808 */ /* 0x000fe40002000000 */
[----:B------:R-:W-:Y:S01]  /*3310*/  FSEL R15, R56, -INF , P4 ;  /* 0xff800000380f7808 */ /* 0x000fe20002000000 */
[----:B------:R-:W-:Y:S01]  /*3320*/  LDSM.16.MT88.4 R88, [R197+0x4100] ;  /* 0x00410000c558783b */ /* 0x000fe20000004200 */
[----:B------:R-:W-:-:S02]  /*3330*/  FSEL R30, R30, -INF , P5 ;  /* 0xff8000001e1e7808 */ /* 0x000fc40002800000 */
[----:B------:R-:W-:Y:S01]  /*3340*/  FSEL R21, R28, -INF , P5 ;  /* 0xff8000001c157808 */ /* 0x000fe20002800000 */
[----:B------:R-:W-:Y:S01]  /*3350*/  LDSM.16.MT88.4 R136, [R198+0x900] ;  /* 0x00090000c688783b */ /* 0x000fe20000004200 */
[C---:B------:R-:W-:Y:S02]  /*3360*/  ISETP.GT.AND P4, PT, R3.reuse, 0x9, PT ;  /* 0x000000090300780c */ /* 0x040fe40003f84270 */
[----:B------:R-:W-:Y:S01]  /*3370*/  ISETP.GT.AND P5, PT, R3, 0x10, PT ;  /* 0x000000100300780c */ /* 0x000fe20003fa4270 */
[----:B------:R-:W-:Y:S01]  /*3380*/  LDSM.16.MT88.4 R24, [R198+0x2900] ;  /* 0x00290000c618783b */ /* 0x000fe20000004200 */
[----:B------:R-:W-:Y:S02]  /*3390*/  FSEL R4, R31, -INF , P4 ;  /* 0xff8000001f047808 */ /* 0x000fe40002000000 */
[----:B------:R-:W-:Y:S02]  /*33a0*/  FSEL R29, R29, -INF , P4 ;  /* 0xff8000001d1d7808 */ /* 0x000fe40002000000 */
[----:B------:R-:W-:-:S02]  /*33b0*/  FSEL R14, R16, -INF , P5 ;  /* 0xff800000100e7808 */ /* 0x000fc40002800000 */
[----:B------:R-:W-:Y:S02]  /*33c0*/  ISETP.GT.AND P4, PT, R3, 0x11, PT ;  /* 0x000000110300780c */ /* 0x000fe40003f84270 */
[----:B------:R-:W-:Y:S02]  /*33d0*/  FMNMX.FTZ R16, R76, R15, !PT ;  /* 0x0000000f4c107209 */ /* 0x000fe40007810000 */
[----:B------:R-:W-:Y:S02]  /*33e0*/  FSEL R12, R17, -INF , P4 ;  /* 0xff800000110c7808 */ /* 0x000fe40002000000 */
[----:B------:R-:W-:Y:S02]  /*33f0*/  FMNMX.FTZ R16, R21, R16, !PT ;  /* 0x0000001015107209 */ /* 0x000fe40007810000 */
[----:B------:R-:W-:Y:S02]  /*3400*/  FMNMX.FTZ R17, R57, R6, !PT ;  /* 0x0000000639117209 */ /* 0x000fe40007810000 */
[----:B------:R-:W-:-:S02]  /*3410*/  FSEL R13, R32, -INF , P5 ;  /* 0xff800000200d7808 */ /* 0x000fc40002800000 */
[----:B------:R-:W-:Y:S02]  /*3420*/  FMNMX.FTZ R16, R29, R16, !PT ;  /* 0x000000101d107209 */ /* 0x000fe40007810000 */
[----:B------:R-:W-:Y:S02]  /*3430*/  FMNMX.FTZ R17, R30, R17, !PT ;  /* 0x000000111e117209 */ /* 0x000fe40007810000 */
[----:B------:R-:W-:Y:S02]  /*3440*/  ISETP.GT.AND P5, PT, R3, 0x18, PT ;  /* 0x000000180300780c */ /* 0x000fe40003fa4270 */
[----:B------:R-:W-:Y:S02]  /*3450*/  FSEL R11, R33, -INF , P4 ;  /* 0xff800000210b7808 */ /* 0x000fe40002000000 */
[----:B------:R-:W-:Y:S02]  /*3460*/  FMNMX.FTZ R16, R13, R16, !PT ;  /* 0x000000100d107209 */ /* 0x000fe40007810000 */
[----:B------:R-:W-:-:S02]  /*3470*/  FMNMX.FTZ R17, R4, R17, !PT ;  /* 0x0000001104117209 */ /* 0x000fc40007810000 */
[----:B------:R-:W-:Y:S02]  /*3480*/  ISETP.GT.AND P4, PT, R3, 0x19, PT ;  /* 0x000000190300780c */ /* 0x000fe40003f84270 */
[----:B------:R-:W-:Y:S02]  /*3490*/  FSEL R9, R35, -INF , P5 ;  /* 0xff80000023097808 */ /* 0x000fe40002800000 */
[----:B------:R-:W-:Y:S02]  /*34a0*/  FMNMX.FTZ R16, R11, R16, !PT ;  /* 0x000000100b107209 */ /* 0x000fe40007810000 */
[----:B------:R-:W-:Y:S02]  /*34b0*/  FMNMX.FTZ R17, R14, R17, !PT ;  /* 0x000000110e117209 */ /* 0x000fe40007810000 */
[----:B------:R-:W-:Y:S02]  /*34c0*/  FSEL R10, R18, -INF , P5 ;  /* 0xff800000120a7808 */ /* 0x000fe40002800000 */
[----:B------:R-:W-:-:S02]  /*34d0*/  ISETP.GT.AND P5, PT, R3, 0x20, PT ;  /* 0x000000200300780c */ /* 0x000fc40003fa4270 */
[----:B------:R-:W-:Y:S02]  /*34e0*/  FSEL R7, R34, -INF , P4 ;  /* 0xff80000022077808 */ /* 0x000fe40002000000 */
[----:B------:R-:W-:Y:S01]  /*34f0*/  FMNMX.FTZ R16, R9, R16, !PT ;  /* 0x0000001009107209 */ /* 0x000fe20007810000 */
[----:B------:R-:W-:Y:S01]  /*3500*/  LDSM.16.MT88.4 R32, [R197+0x900] ;  /* 0x00090000c520783b */ /* 0x000fe20000004200 */
[----:B------:R-:W-:Y:S02]  /*3510*/  FMNMX.FTZ R17, R12, R17, !PT ;  /* 0x000000110c117209 */ /* 0x000fe40007810000 */
[----:B------:R-:W-:Y:S02]  /*3520*/  FSEL R8, R19, -INF , P4 ;  /* 0xff80000013087808 */ /* 0x000fe40002000000 */
[----:B------:R-:W-:Y:S02]  /*3530*/  ISETP.GT.AND P4, PT, R3, 0x21, PT ;  /* 0x000000210300780c */ /* 0x000fe40003f84270 */
[----:B------:R-:W-:-:S02]  /*3540*/  FSEL R171, R171, -INF , P5 ;  /* 0xff800000abab7808 */ /* 0x000fc40002800000 */
[----:B------:R-:W-:Y:S02]  /*3550*/  FMNMX.FTZ R16, R7, R16, !PT ;  /* 0x0000001007107209 */ /* 0x000fe40007810000 */
[----:B------:R-:W-:Y:S02]  /*3560*/  FMNMX.FTZ R17, R10, R17, !PT ;  /* 0x000000110a117209 */ /* 0x000fe40007810000 */
[----:B------:R-:W-:Y:S02]  /*3570*/  FSEL R166, R166, -INF , P5 ;  /* 0xff800000a6a67808 */ /* 0x000fe40002800000 */
[----:B------:R-:W-:Y:S02]  /*3580*/  ISETP.GT.AND P5, PT, R3, 0x28, PT ;  /* 0x000000280300780c */ /* 0x000fe40003fa4270 */
[----:B------:R-:W-:Y:S02]  /*3590*/  FSEL R163, R163, -INF , P4 ;  /* 0xff800000a3a37808 */ /* 0x000fe40002000000 */
[----:B------:R-:W-:-:S02]  /*35a0*/  FMNMX.FTZ R16, R171, R16, !PT ;  /* 0x00000010ab107209 */ /* 0x000fc40007810000 */
[----:B------:R-:W-:Y:S02]  /*35b0*/  FMNMX.FTZ R17, R8, R17, !PT ;  /* 0x0000001108117209 */ /* 0x000fe40007810000 */
[----:B------:R-:W-:Y:S02]  /*35c0*/  FSEL R176, R176, -INF , P4 ;  /* 0xff800000b0b07808 */ /* 0x000fe40002000000 */
[----:B------:R-:W-:Y:S02]  /*35d0*/  ISETP.GT.AND P4, PT, R3, 0x29, PT ;  /* 0x000000290300780c */ /* 0x000fe40003f84270 */
[----:B------:R-:W-:Y:S02]  /*35e0*/  FSEL R169, R169, -INF , P5 ;  /* 0xff800000a9a97808 */ /* 0x000fe40002800000 */
[----:B------:R-:W-:Y:S02]  /*35f0*/  FMNMX.FTZ R16, R163, R16, !PT ;  /* 0x00000010a3107209 */ /* 0x000fe40007810000 */
[----:B------:R-:W-:-:S02]  /*3600*/  FMNMX.FTZ R17, R166, R17, !PT ;  /* 0x00000011a6117209 */ /* 0x000fc40007810000 */
[----:B------:R-:W-:Y:S02]  /*3610*/  FSEL R168, R168, -INF , P5 ;  /* 0xff800000a8a87808 */ /* 0x000fe40002800000 */
[----:B------:R-:W-:Y:S02]  /*3620*/  ISETP.GT.AND P5, PT, R3, 0x30, PT ;  /* 0x000000300300780c */ /* 0x000fe40003fa4270 */
[----:B------:R-:W-:Y:S02]  /*3630*/  FSEL R165, R165, -INF , P4 ;  /* 0xff800000a5a57808 */ /* 0x000fe40002000000 */
[----:B------:R-:W-:Y:S02]  /*3640*/  FMNMX.FTZ R16, R169, R16, !PT ;  /* 0x00000010a9107209 */ /* 0x000fe40007810000 */
[----:B------:R-:W-:Y:S02]  /*3650*/  FMNMX.FTZ R17, R176, R17, !PT ;  /* 0x00000011b0117209 */ /* 0x000fe40007810000 */
[----:B------:R-:W-:-:S02]  /*3660*/  FSEL R174, R174, -INF , P4 ;  /* 0xff800000aeae7808 */ /* 0x000fc40002000000 */
[----:B------:R-:W-:Y:S02]  /*3670*/  ISETP.GT.AND P4, PT, R3, 0x31, PT ;  /* 0x000000310300780c */ /* 0x000fe40003f84270 */
[----:B------:R-:W-:Y:S02]  /*3680*/  FSEL R175, R175, -INF , P5 ;  /* 0xff800000afaf7808 */ /* 0x000fe40002800000 */
[----:B------:R-:W-:Y:S02]  /*3690*/  FMNMX.FTZ R16, R165, R16, !PT ;  /* 0x00000010a5107209 */ /* 0x000fe40007810000 */
[----:B------:R-:W-:Y:S02]  /*36a0*/  FMNMX.FTZ R17, R168, R17, !PT ;  /* 0x00000011a8117209 */ /* 0x000fe40007810000 */
[----:B------:R-:W-:Y:S02]  /*36b0*/  FSEL R170, R170, -INF , P5 ;  /* 0xff800000aaaa7808 */ /* 0x000fe40002800000 */
[----:B------:R-:W-:-:S02]  /*36c0*/  ISETP.GT.AND P5, PT, R3, 0x38, PT ;  /* 0x000000380300780c */ /* 0x000fc40003fa4270 */
[----:B------:R-:W-:Y:S02]  /*36d0*/  FSEL R173, R173, -INF , P4 ;  /* 0xff800000adad7808 */ /* 0x000fe40002000000 */
[----:B------:R-:W-:Y:S02]  /*36e0*/  FMNMX.FTZ R16, R175, R16, !PT ;  /* 0x00000010af107209 */ /* 0x000fe40007810000 */
[----:B------:R-:W-:Y:S02]  /*36f0*/  FMNMX.FTZ R17, R174, R17, !PT ;  /* 0x00000011ae117209 */ /* 0x000fe40007810000 */
[----:B------:R-:W-:Y:S02]  /*3700*/  FSEL R142, R142, -INF , P4 ;  /* 0xff8000008e8e7808 */ /* 0x000fe40002000000 */
[----:B------:R-:W-:Y:S02]  /*3710*/  ISETP.GT.AND P4, PT, R3, 0x39, PT ;  /* 0x000000390300780c */ /* 0x000fe40003f84270 */
[----:B------:R-:W-:-:S02]  /*3720*/  FSEL R143, R143, -INF , P5 ;  /* 0xff8000008f8f7808 */ /* 0x000fc40002800000 */
[----:B------:R-:W-:Y:S02]  /*3730*/  FMNMX.FTZ R16, R173, R16, !PT ;  /* 0x00000010ad107209 */ /* 0x000fe40007810000 */
[----:B------:R-:W-:Y:S02]  /*3740*/  FMNMX.FTZ R17, R170, R17, !PT ;  /* 0x00000011aa117209 */ /* 0x000fe40007810000 */
[----:B------:R-:W-:Y:S02]  /*3750*/  FSEL R141, R141, -INF , P4 ;  /* 0xff8000008d8d7808 */ /* 0x000fe40002000000 */
[----:B------:R-:W-:Y:S02]  /*3760*/  FMNMX.FTZ R16, R143, R16, !PT ;  /* 0x000000108f107209 */ /* 0x000fe40007810000 */
[----:B------:R-:W-:Y:S02]  /*3770*/  FSEL R140, R140, -INF , P5 ;  /* 0xff8000008c8c7808 */ /* 0x000fe40002800000 */
[----:B------:R-:W-:-:S02]  /*3780*/  FMNMX.FTZ R17, R142, R17, !PT ;  /* 0x000000118e117209 */ /* 0x000fc40007810000 */
[----:B------:R-:W-:Y:S02]  /*3790*/  FMNMX.FTZ R3, R141, R16, !PT ;  /* 0x000000108d037209 */ /* 0x000fe40007810000 */
[----:B------:R-:W-:Y:S02]  /*37a0*/  FSEL R164, R164, -INF , P4 ;  /* 0xff800000a4a47808 */ /* 0x000fe40002000000 */
[----:B------:R-:W-:Y:S01]  /*37b0*/  FMNMX.FTZ R17, R140, R17, !PT ;  /* 0x000000118c117209 */ /* 0x000fe20007810000 */
[----:B------:R-:W1:Y:S03]  /*37c0*/  SHFL.BFLY PT, R16, R3, 0x2, 0x1f ;  /* 0x0c401f0003107f89 */ /* 0x000e6600000e0000 */
[----:B------:R-:W-:-:S05]  /*37d0*/  FMNMX.FTZ R18, R164, R17, !PT ;  /* 0x00000011a4127209 */ /* 0x000fca0007810000 */
[----:B------:R-:W2:Y:S01]  /*37e0*/  SHFL.BFLY PT, R19, R18, 0x2, 0x1f ;  /* 0x0c401f0012137f89 */ /* 0x000ea200000e0000 */
[----:B-1----:R-:W-:-:S05]  /*37f0*/  FMNMX.FTZ R17, R3, R16, !PT ;  /* 0x0000001003117209 */ /* 0x002fca0007810000 */
[----:B------:R-:W1:Y:S01]  /*3800*/  SHFL.BFLY PT, R132, R17, 0x1, 0x1f ;  /* 0x0c201f0011847f89 */ /* 0x000e6200000e0000 */
[----:B--2---:R-:W-:-:S05]  /*3810*/  FMNMX.FTZ R16, R18, R19, !PT ;  /* 0x0000001312107209 */ /* 0x004fca0007810000 */
[----:B------:R-:W2:Y:S01]  /*3820*/  SHFL.BFLY PT, R3, R16, 0x1, 0x1f ;  /* 0x0c201f0010037f89 */ /* 0x000ea200000e0000 */
[----:B-1----:R-:W-:-:S04]  /*3830*/  FMNMX.FTZ R132, R17, R132, !PT ;  /* 0x0000008411847209 */ /* 0x002fc80007810000 */
[C---:B------:R-:W-:Y:S01]  /*3840*/  FSETP.NEU.FTZ.AND P4, PT, R132.reuse, -INF , PT ;  /* 0xff8000008400780b */ /* 0x040fe20003f9d000 */
[----:B------:R-:W-:Y:S01]  /*3850*/  FMUL.FTZ R172, R132, c[0x0][0x2d0] ;  /* 0x0000b40084ac7a20 */ /* 0x000fe20000410000 */
[----:B--2---:R-:W-:-:S04]  /*3860*/  FMNMX.FTZ R3, R3, R16, !PT ;  /* 0x0000001003037209 */ /* 0x004fc80007810000 */
[----:B------:R-:W-:Y:S01]  /*3870*/  FSEL R172, R172, RZ, P4 ;  /* 0x000000ffacac7208 */ /* 0x000fe20002000000 */
[----:B------:R-:W-:Y:S01]  /*3880*/  LDSM.16.MT88.4 R16, [R197+0x2900] ;  /* 0x00290000c510783b */ /* 0x000fe20000004200 */
[C---:B------:R-:W-:Y:S01]  /*3890*/  FSETP.NEU.FTZ.AND P4, PT, R3.reuse, -INF , PT ;  /* 0xff8000000300780b */ /* 0x040fe20003f9d000 */
[----:B------:R-:W-:Y:S02]  /*38a0*/  FMUL.FTZ R167, R3, c[0x0][0x2d0] ;  /* 0x0000b40003a77a20 */ /* 0x000fe40000410000 */
[--C-:B------:R-:W-:Y:S02]  /*38b0*/  FFMA.FTZ R157, R76, c[0x0][0x2d0], -R172.reuse ;  /* 0x0000b4004c9d7a23 */ /* 0x100fe400000108ac */
[--C-:B------:R-:W-:Y:S01]  /*38c0*/  FFMA.FTZ R156, R15, c[0x0][0x2d0], -R172.reuse ;  /* 0x0000b4000f9c7a23 */ /* 0x100fe200000108ac */
[----:B------:R-:W-:Y:S01]  /*38d0*/  FSEL R167, R167, RZ, P4 ;  /* 0x000000ffa7a77208 */ /* 0x000fe20002000000 */
[--C-:B------:R-:W-:Y:S01]  /*38e0*/  FFMA.FTZ R154, R21, c[0x0][0x2d0], -R172.reuse ;  /* 0x0000b400159a7a23 */ /* 0x100fe200000108ac */
[----:B------:R-:W-:Y:S01]  /*38f0*/  PLOP3.LUT P4, PT, PT, PT, UP0, 0x80, 0x0 ;  /* 0x000000000000781c */ /* 0x000fe20003f8f008 */
[----:B------:R-:W-:Y:S01]  /*3900*/  FFMA.FTZ R151, R29, c[0x0][0x2d0], -R172 ;  /* 0x0000b4001d977a23 */ /* 0x000fe200000108ac */
[----:B------:R-:W-:Y:S01]  /*3910*/  MUFU.EX2 R157, R157 ;  /* 0x0000009d009d7308 */ /* 0x000fe20000000800 */
[--C-:B------:R-:W-:Y:S01]  /*3920*/  FFMA.FTZ R158, R57, c[0x0][0x2d0], -R167.reuse ;  /* 0x0000b400399e7a23 */ /* 0x100fe200000108a7 */
[----:B------:R-:W-:Y:S01]  /*3930*/  LDSM.16.MT88.4 R20, [R203+0x900] ;  /* 0x00090000cb14783b */ /* 0x000fe20000004200 */
[----:B------:R-:W-:-:S02]  /*3940*/  FFMA.FTZ R159, R6, c[0x0][0x2d0], -R167 ;  /* 0x0000b400069f7a23 */ /* 0x000fc400000108a7 */
[--C-:B------:R-:W-:Y:S01]  /*3950*/  FFMA.FTZ R161, R30, c[0x0][0x2d0], -R167.reuse ;  /* 0x0000b4001ea17a23 */ /* 0x100fe200000108a7 */
[----:B------:R-:W1:Y:S01]  /*3960*/  LDSM.16.MT88.4 R56, [R197+0x2100] ;  /* 0x00210000c538783b */ /* 0x000e620000004200 */
[--C-:B------:R-:W-:Y:S01]  /*3970*/  FFMA.FTZ R152, R4, c[0x0][0x2d0], -R167.reuse ;  /* 0x0000b40004987a23 */ /* 0x100fe200000108a7 */
[----:B------:R-:W2:Y:S01]  /*3980*/  MUFU.EX2 R156, R156 ;  /* 0x0000009c009c7308 */ /* 0x000ea20000000800 */
[--C-:B------:R-:W-:Y:S01]  /*3990*/  FFMA.FTZ R146, R7, c[0x0][0x2d0], -R172.reuse ;  /* 0x0000b40007927a23 */ /* 0x100fe200000108ac */
[----:B------:R-:W-:Y:S01]  /*39a0*/  LDSM.16.MT88.4 R28, [R196+0x900] ;  /* 0x00090000c41c783b */ /* 0x000fe20000004200 */
[--C-:B------:R-:W-:Y:S02]  /*39b0*/  FFMA.FTZ R150, R11, c[0x0][0x2d0], -R172.reuse ;  /* 0x0000b4000b967a23 */ /* 0x100fe400000108ac */
[----:B------:R-:W-:Y:S01]  /*39c0*/  FFMA.FTZ R149, R9, c[0x0][0x2d0], -R172 ;  /* 0x0000b40009957a23 */ /* 0x000fe200000108ac */
[----:B------:R-:W3:Y:S01]  /*39d0*/  LDSM.16.MT88.4 R4, [R196+0x4100] ;  /* 0x00410000c404783b */ /* 0x000ee20000004200 */
[--C-:B------:R-:W-:Y:S01]  /*39e0*/  FFMA.FTZ R147, R10, c[0x0][0x2d0], -R167.reuse ;  /* 0x0000b4000a937a23 */ /* 0x100fe200000108a7 */
[----:B------:R-:W-:Y:S01]  /*39f0*/  MUFU.EX2 R154, R154 ;  /* 0x0000009a009a7308 */ /* 0x000fe20000000800 */
[----:B------:R-:W-:-:S02]  /*3a00*/  FFMA.FTZ R0, R8, c[0x0][0x2d0], -R167 ;  /* 0x0000b40008007a23 */ /* 0x000fc400000108a7 */
[----:B------:R-:W4:Y:S01]  /*3a10*/  LDSM.16.MT88.4 R8, [R203+0x2900] ;  /* 0x00290000cb08783b */ /* 0x000f220000004200 */
[--C-:B------:R-:W-:Y:S02]  /*3a20*/  FFMA.FTZ R155, R13, c[0x0][0x2d0], -R172.reuse ;  /* 0x0000b4000d9b7a23 */ /* 0x100fe400000108ac */
[--C-:B------:R-:W-:Y:S02]  /*3a30*/  FFMA.FTZ R153, R14, c[0x0][0x2d0], -R167.reuse ;  /* 0x0000b4000e997a23 */ /* 0x100fe400000108a7 */
[----:B------:R-:W5:Y:S01]  /*3a40*/  MUFU.EX2 R151, R151 ;  /* 0x0000009700977308 */ /* 0x000f620000000800 */
[----:B--2---:R-:W-:Y:S01]  /*3a50*/  F2FP.PACK_AB R96, R156, R157 ;  /* 0x0000009d9c60723e */ /* 0x004fe200000000ff */
[----:B------:R-:W-:Y:S02]  /*3a60*/  FFMA.FTZ R148, R12, c[0x0][0x2d0], -R167 ;  /* 0x0000b4000c947a23 */ /* 0x000fe400000108a7 */
[----:B------:R-:W2:Y:S01]  /*3a70*/  LDSM.16.MT88.4 R12, [R196+0x2900] ;  /* 0x00290000c40c783b */ /* 0x000ea20000004200 */
[----:B------:R-:W-:-:S02]  /*3a80*/  FFMA.FTZ R160, R171, c[0x0][0x2d0], -R172 ;  /* 0x0000b400aba07a23 */ /* 0x000fc400000108ac */
[--C-:B------:R-:W-:Y:S01]  /*3a90*/  FFMA.FTZ R162, R169, c[0x0][0x2d0], -R172.reuse ;  /* 0x0000b400a9a27a23 */ /* 0x100fe200000108ac */
[----:B------:R-:W-:Y:S01]  /*3aa0*/  MUFU.EX2 R158, R158 ;  /* 0x0000009e009e7308 */ /* 0x000fe20000000800 */
[--C-:B------:R-:W-:Y:S02]  /*3ab0*/  FFMA.FTZ R163, R163, c[0x0][0x2d0], -R172.reuse ;  /* 0x0000b400a3a37a23 */ /* 0x100fe400000108ac */
[----:B------:R-:W-:Y:S02]  /*3ac0*/  FFMA.FTZ R165, R165, c[0x0][0x2d0], -R172 ;  /* 0x0000b400a5a57a23 */ /* 0x000fe400000108ac */
[--C-:B------:R-:W-:Y:S02]  /*3ad0*/  FFMA.FTZ R166, R166, c[0x0][0x2d0], -R167.reuse ;  /* 0x0000b400a6a67a23 */ /* 0x100fe400000108a7 */
[--C-:B------:R-:W-:Y:S01]  /*3ae0*/  FFMA.FTZ R169, R176, c[0x0][0x2d0], -R167.reuse ;  /* 0x0000b400b0a97a23 */ /* 0x100fe200000108a7 */
[----:B------:R-:W1:Y:S01]  /*3af0*/  MUFU.EX2 R159, R159 ;  /* 0x0000009f009f7308 */ /* 0x000e620000000800 */
[----:B-----5:R-:W-:Y:S01]  /*3b00*/  F2FP.PACK_AB R98, R151, R154 ;  /* 0x0000009a9762723e */ /* 0x020fe200000000ff */
[----:B------:R-:W-:-:S02]  /*3b10*/  FFMA.FTZ R168, R168, c[0x0][0x2d0], -R167 ;  /* 0x0000b400a8a87a23 */ /* 0x000fc400000108a7 */
[--C-:B------:R-:W-:Y:S02]  /*3b20*/  FFMA.FTZ R171, R174, c[0x0][0x2d0], -R167.reuse ;  /* 0x0000b400aeab7a23 */ /* 0x100fe400000108a7 */
[--C-:B------:R-:W-:Y:S02]  /*3b30*/  FFMA.FTZ R174, R175, c[0x0][0x2d0], -R172.reuse ;  /* 0x0000b400afae7a23 */ /* 0x100fe400000108ac */
[----:B------:R-:W-:Y:S01]  /*3b40*/  MUFU.EX2 R161, R161 ;  /* 0x000000a100a17308 */ /* 0x000fe20000000800 */
[--C-:B------:R-:W-:Y:S02]  /*3b50*/  FFMA.FTZ R173, R173, c[0x0][0x2d0], -R172.reuse ;  /* 0x0000b400adad7a23 */ /* 0x100fe400000108ac */
[--C-:B------:R-:W-:Y:S02]  /*3b60*/  FFMA.FTZ R175, R143, c[0x0][0x2d0], -R172.reuse ;  /* 0x0000b4008faf7a23 */ /* 0x100fe400000108ac */
[----:B------:R-:W-:Y:S02]  /*3b70*/  FFMA.FTZ R172, R141, c[0x0][0x2d0], -R172 ;  /* 0x0000b4008dac7a23 */ /* 0x000fe400000108ac */
[--C-:B------:R-:W-:Y:S01]  /*3b80*/  FFMA.FTZ R170, R170, c[0x0][0x2d0], -R167.reuse ;  /* 0x0000b400aaaa7a23 */ /* 0x100fe200000108a7 */
[----:B------:R-:W5:Y:S01]  /*3b90*/  MUFU.EX2 R152, R152 ;  /* 0x0000009800987308 */ /* 0x000f620000000800 */
[----:B-1----:R-:W-:Y:S01]  /*3ba0*/  F2FP.PACK_AB R97, R159, R158 ;  /* 0x0000009e9f61723e */ /* 0x002fe200000000ff */
[----:B------:R-:W-:-:S02]  /*3bb0*/  FFMA.FTZ R177, R142, c[0x0][0x2d0], -R167 ;  /* 0x0000b4008eb17a23 */ /* 0x000fc400000108a7 */
[--C-:B------:R-:W-:Y:S02]  /*3bc0*/  FFMA.FTZ R176, R140, c[0x0][0x2d0], -R167.reuse ;  /* 0x0000b4008cb07a23 */ /* 0x100fe400000108a7 */
[----:B------:R-:W-:Y:S01]  /*3bd0*/  FFMA.FTZ R219, R164, c[0x0][0x2d0], -R167 ;  /* 0x0000b400a4db7a23 */ /* 0x000fe200000108a7 */
[----:B------:R-:W-:Y:S01]  /*3be0*/  LDSM.16.MT88.4 R140, [R198+0x1900] ;  /* 0x00190000c68c783b */ /* 0x000fe20000004200 */
[----:B------:R-:W-:Y:S01]  /*3bf0*/  MUFU.EX2 R155, R155 ;  /* 0x0000009b009b7308 */ /* 0x000fe20000000800 */
[----:B------:R-:W-:Y:S02]  /*3c00*/  FADD.FTZ R157, R157, R156 ;  /* 0x0000009c9d9d7221 */ /* 0x000fe40000010000 */
[----:B------:R-:W-:Y:S02]  /*3c10*/  FADD.FTZ R158, R158, R159 ;  /* 0x0000009f9e9e7221 */ /* 0x000fe40000010000 */
[----:B------:R-:W-:Y:S01]  /*3c20*/  FADD.FTZ R154, R154, R157 ;  /* 0x0000009d9a9a7221 */ /* 0x000fe20000010000 */
[----:B-----5:R-:W-:-:S02]  /*3c30*/  F2FP.PACK_AB R99, R152, R161 ;  /* 0x000000a19863723e */ /* 0x020fc400000000ff */
[----:B------:R-:W1:Y:S01]  /*3c40*/  MUFU.EX2 R150, R150 ;  /* 0x0000009600967308 */ /* 0x000e620000000800 */
[----:B------:R-:W-:Y:S02]  /*3c50*/  FADD.FTZ R161, R161, R158 ;  /* 0x0000009ea1a17221 */ /* 0x000fe40000010000 */
[----:B------:R-:W-:Y:S02]  /*3c60*/  FADD.FTZ R154, R151, R154 ;  /* 0x0000009a979a7221 */ /* 0x000fe40000010000 */
[----:B------:R-:W-:Y:S01]  /*3c70*/  FADD.FTZ R152, R152, R161 ;  /* 0x000000a198987221 */ /* 0x000fe20000010000 */
[C---:B------:R-:W-:Y:S02]  /*3c80*/  HMMA.16816.F32 R36, R96.reuse, R40, RZ ;  /* 0x000000286024723c */ /* 0x040fe400000018ff */
[----:B------:R-:W-:Y:S06]  /*3c90*/  MUFU.EX2 R149, R149 ;  /* 0x0000009500957308 */ /* 0x000fec0000000800 */
[C---:B------:R-:W-:Y:S02]  /*3ca0*/  HMMA.16816.F32 R52, R96.reuse, R56, RZ ;  /* 0x000000386034723c */ /* 0x040fe400000018ff */
[----:B------:R-:W-:Y:S06]  /*3cb0*/  MUFU.EX2 R146, R146 ;  /* 0x0000009200927308 */ /* 0x000fec0000000800 */
[C---:B------:R-:W-:Y:S02]  /*3cc0*/  HMMA.16816.F32 R40, R96.reuse, R42, RZ ;  /* 0x0000002a6028723c */ /* 0x040fe400000018ff */
[----:B------:R-:W-:Y:S06]  /*3cd0*/  MUFU.EX2 R153, R153 ;  /* 0x0000009900997308 */ /* 0x000fec0000000800 */
[C---:B------:R-:W-:Y:S02]  /*3ce0*/  HMMA.16816.F32 R56, R96.reuse, R58, RZ ;  /* 0x0000003a6038723c */ /* 0x040fe400000018ff */
[----:B------:R-:W5:Y:S06]  /*3cf0*/  MUFU.EX2 R148, R148 ;  /* 0x0000009400947308 */ /* 0x000f6c0000000800 */
[C---:B------:R-:W-:Y:S02]  /*3d00*/  HMMA.16816.F32 R128, R96.reuse, R124, RZ ;  /* 0x0000007c6080723c */ /* 0x040fe400000018ff */
[----:B------:R-:W-:Y:S06]  /*3d10*/  MUFU.EX2 R147, R147 ;  /* 0x0000009300937308 */ /* 0x000fec0000000800 */
[C---:B------:R-:W-:Y:S02]  /*3d20*/  HMMA.16816.F32 R120, R96.reuse, R116, RZ ;  /* 0x000000746078723c */ /* 0x040fe400000018ff */
[----:B------:R-:W1:Y:S06]  /*3d30*/  MUFU.EX2 R0, R0 ;  /* 0x0000000000007308 */ /* 0x000e6c0000000800 */
        /* <DEDUP_REMOVED lines=31> */
[----:B------:R-:W2:Y:S06]  /*3f30*/  MUFU.EX2 R219, R219 ;  /* 0x000000db00db7308 */ /* 0x000eac0000000800 */
[C---:B---3--:R-:W-:Y:S07]  /*3f40*/  HMMA.16816.F32 R92, R96.reuse, R4, RZ ;  /* 0x00000004605c723c */ /* 0x048fee00000018ff */
[----:B-1----:R-:W-:Y:S01]  /*3f50*/  F2FP.PACK_AB R4, R150, R155 ;  /* 0x0000009b9604723e */ /* 0x002fe200000000ff */
[----:B------:R-:W-:Y:S01]  /*3f60*/  HMMA.16816.F32 R96, R96, R6, RZ ;  /* 0x000000066060723c */ /* 0x000fe200000018ff */
[----:B-----5:R-:W-:Y:S01]  /*3f70*/  F2FP.PACK_AB R5, R148, R153 ;  /* 0x000000999405723e */ /* 0x020fe200000000ff */
[----:B------:R-:W-:-:S02]  /*3f80*/  FADD.FTZ R155, R155, R154 ;  /* 0x0000009a9b9b7221 */ /* 0x000fc40000010000 */
[----:B------:R-:W-:Y:S02]  /*3f90*/  FADD.FTZ R153, R153, R152 ;  /* 0x0000009899997221 */ /* 0x000fe40000010000 */
[----:B------:R-:W-:Y:S01]  /*3fa0*/  FADD.FTZ R150, R150, R155 ;  /* 0x0000009b96967221 */ /* 0x000fe20000010000 */
[----:B------:R-:W-:Y:S01]  /*3fb0*/  F2FP.PACK_AB R6, R146, R149 ;  /* 0x000000959206723e */ /* 0x000fe200000000ff */
[----:B------:R-:W-:Y:S01]  /*3fc0*/  FADD.FTZ R148, R148, R153 ;  /* 0x0000009994947221 */ /* 0x000fe20000010000 */
[----:B------:R-:W-:Y:S01]  /*3fd0*/  F2FP.PACK_AB R7, R0, R147 ;  /* 0x000000930007723e */ /* 0x000fe200000000ff */
[----:B------:R-:W-:Y:S02]  /*3fe0*/  FADD.FTZ R149, R149, R150 ;  /* 0x0000009695957221 */ /* 0x000fe40000010000 */
[----:B------:R-:W-:Y:S02]  /*3ff0*/  FADD.FTZ R147, R147, R148 ;  /* 0x0000009493937221 */ /* 0x000fe40000010000 */
[----:B------:R-:W-:-:S02]  /*4000*/  FADD.FTZ R149, R146, R149 ;  /* 0x0000009592957221 */ /* 0x000fc40000010000 */
[----:B----4-:R-:W-:Y:S01]  /*4010*/  HMMA.16816.F32 R36, R4, R8, R36 ;  /* 0x000000080424723c */ /* 0x010fe20000001824 */
[----:B------:R-:W-:-:S07]  /*4020*/  FADD.FTZ R147, R0, R147 ;  /* 0x0000009300937221 */ /* 0x000fce0000010000 */
[C---:B------:R-:W-:Y:S01]  /*4030*/  HMMA.16816.F32 R40, R4.reuse, R10, R40 ;  /* 0x0000000a0428723c */ /* 0x040fe20000001828 */
[----:B------:R-:W1:Y:S07]  /*4040*/  LDSM.16.MT88.4 R8, [R198+0x4900] ;  /* 0x00490000c608783b */ /* 0x000e6e0000004200 */
[C---:B------:R-:W-:Y:S08]  /*4050*/  HMMA.16816.F32 R52, R4.reuse, R16, R52 ;  /* 0x000000100434723c */ /* 0x040ff00000001834 */
[C---:B------:R-:W-:Y:S01]  /*4060*/  HMMA.16816.F32 R56, R4.reuse, R18, R56 ;  /* 0x000000120438723c */ /* 0x040fe20000001838 */
[----:B------:R-:W3:Y:S07]  /*4070*/  LDSM.16.MT88.4 R16, [R197+0x4900] ;  /* 0x00490000c510783b */ /* 0x000eee0000004200 */
[C---:B------:R-:W-:Y:S08]  /*4080*/  HMMA.16816.F32 R128, R4.reuse, R20, R128 ;  /* 0x000000140480723c */ /* 0x040ff00000001880 */
[C---:B------:R-:W-:Y:S01]  /*4090*/  HMMA.16816.F32 R124, R4.reuse, R22, R124 ;  /* 0x00000016047c723c */ /* 0x040fe2000000187c */
[----:B------:R-:W4:Y:S07]  /*40a0*/  LDSM.16.MT88.4 R20, [R203+0x4900] ;  /* 0x00490000cb14783b */ /* 0x000f2e0000004200 */
[C---:B--2---:R-:W-:Y:S08]  /*40b0*/  HMMA.16816.F32 R60, R4.reuse, R12, R60 ;  /* 0x0000000c043c723c */ /* 0x044ff0000000183c */
[C---:B------:R-:W-:Y:S01]  /*40c0*/  HMMA.16816.F32 R64, R4.reuse, R14, R64 ;  /* 0x0000000e0440723c */ /* 0x040fe20000001840 */
[----:B------:R-:W2:Y:S07]  /*40d0*/  LDSM.16.MT88.4 R12, [R196+0x4900] ;  /* 0x00490000c40c783b */ /* 0x000eae0000004200 */
[C---:B-1----:R-:W-:Y:S08]  /*40e0*/  HMMA.16816.F32 R76, R4.reuse, R8, R76 ;  /* 0x00000008044c723c */ /* 0x042ff0000000184c */
[C---:B------:R-:W-:Y:S01]  /*40f0*/  HMMA.16816.F32 R80, R4.reuse, R10, R80 ;  /* 0x0000000a0450723c */ /* 0x040fe20000001850 */
[----:B------:R-:W1:Y:S07]  /*4100*/  LDSM.16.MT88.4 R8, [R203+0x1100] ;  /* 0x00110000cb08783b */ /* 0x000e6e0000004200 */
[C---:B---3--:R-:W-:Y:S08]  /*4110*/  HMMA.16816.F32 R84, R4.reuse, R16, R84 ;  /* 0x000000100454723c */ /* 0x048ff00000001854 */
[C---:B------:R-:W-:Y:S01]  /*4120*/  HMMA.16816.F32 R88, R4.reuse, R18, R88 ;  /* 0x000000120458723c */ /* 0x040fe20000001858 */
[----:B------:R-:W3:Y:S07]  /*4130*/  LDSM.16.MT88.4 R16, [R198+0x1100] ;  /* 0x00110000c610783b */ /* 0x000eee0000004200 */
[C---:B------:R-:W-:Y:S08]  /*4140*/  HMMA.16816.F32 R120, R4.reuse, R136, R120 ;  /* 0x000000880478723c */ /* 0x040ff00000001878 */
[C---:B------:R-:W-:Y:S01]  /*4150*/  HMMA.16816.F32 R116, R4.reuse, R138, R116 ;  /* 0x0000008a0474723c */ /* 0x040fe20000001874 */
[----:B------:R-:W-:Y:S07]  /*4160*/  LDSM.16.MT88.4 R136, [R197+0x1900] ;  /* 0x00190000c588783b */ /* 0x000fee0000004200 */
        /* <DEDUP_REMOVED lines=9> */
[C---:B----4-:R-:W-:Y:S08]  /*4200*/  HMMA.16816.F32 R68, R4.reuse, R20, R68 ;  /* 0x000000140444723c */ /* 0x050ff00000001844 */
[C---:B------:R-:W-:Y:S01]  /*4210*/  HMMA.16816.F32 R72, R4.reuse, R22, R72 ;  /* 0x000000160448723c */ /* 0x040fe20000001848 */
[----:B------:R-:W-:Y:S07]  /*4220*/  LDSM.16.MT88.4 R20, [R203+0x5100] ;  /* 0x00510000cb14783b */ /* 0x000fee0000004200 */
[C---:B--2---:R-:W-:Y:S08]  /*4230*/  HMMA.16816.F32 R92, R4.reuse, R12, R92 ;  /* 0x0000000c045c723c */ /* 0x044ff0000000185c */
[----:B------:R-:W-:Y:S01]  /*4240*/  HMMA.16816.F32 R96, R4, R14, R96 ;  /* 0x0000000e0460723c */ /* 0x000fe20000001860 */
[----:B------:R-:W2:Y:S06]  /*4250*/  LDSM.16.MT88.4 R12, [R203+0x3100] ;  /* 0x00310000cb0c783b */ /* 0x000eac0000004200 */
[----:B------:R-:W-:Y:S01]  /*4260*/  F2FP.PACK_AB R4, R163, R160 ;  /* 0x000000a0a304723e */ /* 0x000fe200000000ff */
[----:B------:R-:W-:Y:S01]  /*4270*/  FADD.FTZ R160, R160, R149 ;  /* 0x00000095a0a07221 */ /* 0x000fe20000010000 */
[----:B------:R-:W-:-:S02]  /*4280*/  F2FP.PACK_AB R6, R165, R162 ;  /* 0x000000a2a506723e */ /* 0x000fc400000000ff */
[----:B------:R-:W-:Y:S01]  /*4290*/  F2FP.PACK_AB R5, R169, R166 ;  /* 0x000000a6a905723e */ /* 0x000fe200000000ff */
[----:B------:R-:W-:Y:S01]  /*42a0*/  FADD.FTZ R166, R166, R147 ;  /* 0x00000093a6a67221 */ /* 0x000fe20000010000 */
[----:B------:R-:W-:Y:S01]  /*42b0*/  F2FP.PACK_AB R7, R171, R168 ;  /* 0x000000a8ab07723e */ /* 0x000fe200000000ff */
[----:B------:R-:W-:Y:S02]  /*42c0*/  FADD.FTZ R163, R163, R160 ;  /* 0x000000a0a3a37221 */ /* 0x000fe40000010000 */
[----:B------:R-:W-:Y:S02]  /*42d0*/  FADD.FTZ R169, R169, R166 ;  /* 0x000000a6a9a97221 */ /* 0x000fe40000010000 */
[----:B------:R-:W-:Y:S02]  /*42e0*/  FADD.FTZ R162, R162, R163 ;  /* 0x000000a3a2a27221 */ /* 0x000fe40000010000 */
[----:B-1----:R-:W-:Y:S01]  /*42f0*/  HMMA.16816.F32 R128, R4, R8, R128 ;  /* 0x000000080480723c */ /* 0x002fe20000001880 */
[----:B------:R-:W-:-:S02]  /*4300*/  FADD.FTZ R168, R168, R169 ;  /* 0x000000a9a8a87221 */ /* 0x000fc40000010000 */
[----:B------:R-:W-:Y:S02]  /*4310*/  FADD.FTZ R165, R165, R162 ;  /* 0x000000a2a5a57221 */ /* 0x000fe40000010000 */
[----:B------:R-:W-:-:S03]  /*4320*/  FADD.FTZ R171, R171, R168 ;  /* 0x000000a8abab7221 */ /* 0x000fc60000010000 */
[C---:B------:R-:W-:Y:S01]  /*4330*/  HMMA.16816.F32 R124, R4.reuse, R10, R124 ;  /* 0x0000000a047c723c */ /* 0x040fe2000000187c */
[----:B------:R-:W1:Y:S07]  /*4340*/  LDSM.16.MT88.4 R8, [R197+0x3100] ;  /* 0x00310000c508783b */ /* 0x000e6e0000004200 */
[C---:B---3--:R-:W-:Y:S08]  /*4350*/  HMMA.16816.F32 R120, R4.reuse, R16, R120 ;  /* 0x000000100478723c */ /* 0x048ff00000001878 */
[C---:B------:R-:W-:Y:S01]  /*4360*/  HMMA.16816.F32 R116, R4.reuse, R18, R116 ;  /* 0x000000120474723c */ /* 0x040fe20000001874 */
[----:B------:R-:W3:Y:S07]  /*4370*/  LDSM.16.MT88.4 R16, [R196+0x3100] ;  /* 0x00310000c410783b */ /* 0x000eee0000004200 */
[C---:B--2---:R-:W-:Y:S08]  /*4380*/  HMMA.16816.F32 R36, R4.reuse, R12, R36 ;  /* 0x0000000c0424723c */ /* 0x044ff00000001824 */
[C---:B------:R-:W-:Y:S01]  /*4390*/  HMMA.16816.F32 R40, R4.reuse, R14, R40 ;  /* 0x0000000e0428723c */ /* 0x040fe20000001828 */
[----:B------:R-:W2:Y:S07]  /*43a0*/  LDSM.16.MT88.4 R12, [R198+0x5100] ;  /* 0x00510000c60c783b */ /* 0x000eae0000004200 */
[C---:B------:R-:W-:Y:S08]  /*43b0*/  HMMA.16816.F32 R68, R4.reuse, R20, R68 ;  /* 0x000000140444723c */ /* 0x040ff00000001844 */
[C---:B-1----:R-:W-:Y:S08]  /*43c0*/  HMMA.16816.F32 R52, R4.reuse, R8, R52 ;  /* 0x000000080434723c */ /* 0x042ff00000001834 */
        /* <DEDUP_REMOVED lines=8> */
[C---:B------:R-:W-:Y:S01]  /*4450*/  HMMA.16816.F32 R72, R4.reuse, R22, R72 ;  /* 0x000000160448723c */ /* 0x040fe20000001848 */
[----:B------:R-:W-:Y:S07]  /*4460*/  LDSM.16.MT88.4 R20, [R196+0x3900] ;  /* 0x00390000c414783b */ /* 0x000fee0000004200 */
        /* <DEDUP_REMOVED lines=8> */
[----:B------:R-:W4:Y:S07]  /*44f0*/  LDSM.16.MT88.4 R32, [R196+0x1900] ;  /* 0x00190000c420783b */ /* 0x000f2e0000004200 */
[C---:B------:R-:W-:Y:S08]  /*4500*/  HMMA.16816.F32 R104, R4.reuse, R28, R104 ;  /* 0x0000001c0468723c */ /* 0x040ff00000001868 */
[C---:B------:R-:W-:Y:S01]  /*4510*/  HMMA.16816.F32 R100, R4.reuse, R30, R100 ;  /* 0x0000001e0464723c */ /* 0x040fe20000001864 */
[----:B------:R-:W5:Y:S07]  /*4520*/  LDSM.16.MT88.4 R28, [R198+0x3900] ;  /* 0x00390000c61c783b */ /* 0x000f6e0000004200 */
[C---:B------:R-:W-:Y:S08]  /*4530*/  HMMA.16816.F32 R44, R4.reuse, R24, R44 ;  /* 0x00000018042c723c */ /* 0x040ff0000000182c */
[----:B------:R-:W-:Y:S01]  /*4540*/  HMMA.16816.F32 R48, R4, R26, R48 ;  /* 0x0000001a0430723c */ /* 0x000fe20000001830 */
[----:B------:R-:W3:Y:S06]  /*4550*/  LDSM.16.MT88.4 R24, [R197+0x3900] ;  /* 0x00390000c518783b */ /* 0x000eec0000004200 */
        /* <DEDUP_REMOVED lines=9> */
[----:B--2---:R-:W-:Y:S01]  /*45f0*/  HMMA.16816.F32 R128, R4, R12, R128 ;  /* 0x0000000c0480723c */ /* 0x004fe20000001880 */
[----:B------:R-:W-:-:S02]  /*4600*/  FADD.FTZ R176, R176, R177 ;  /* 0x000000b1b0b07221 */ /* 0x000fc40000010000 */
[----:B------:R-:W-:Y:S02]  /*4610*/  FADD.FTZ R221, R172, R175 ;  /* 0x000000afacdd7221 */ /* 0x000fe40000010000 */
[----:B------:R-:W-:-:S03]  /*4620*/  FADD.FTZ R219, R219, R176 ;  /* 0x000000b0dbdb7221 */ /* 0x000fc60000010000 */
        /* <DEDUP_REMOVED lines=9> */
[C---:B------:R-:W-:Y:S08]  /*46c0*/  HMMA.16816.F32 R116, R4.reuse, R142, R116 ;  /* 0x0000008e0474723c */ /* 0x040ff00000001874 */
[C---:B------:R-:W-:Y:S08]  /*46d0*/  HMMA.16816.F32 R112, R4.reuse, R136, R112 ;  /* 0x000000880470723c */ /* 0x040ff00000001870 */
[C---:B------:R-:W-:Y:S08]  /*46e0*/  HMMA.16816.F32 R108, R4.reuse, R138, R108 ;  /* 0x0000008a046c723c */ /* 0x040ff0000000186c */
[C---:B----4-:R-:W-:Y:S08]  /*46f0*/  HMMA.16816.F32 R104, R4.reuse, R32, R104 ;  /* 0x000000200468723c */ /* 0x050ff00000001868 */
[C---:B------:R-:W-:Y:S08]  /*4700*/  HMMA.16816.F32 R100, R4.reuse, R34, R100 ;  /* 0x000000220464723c */ /* 0x040ff00000001864 */
[C---:B-----5:R-:W-:Y:S08]  /*4710*/  HMMA.16816.F32 R44, R4.reuse, R28, R44 ;  /* 0x0000001c042c723c */ /* 0x060ff0000000182c */
[C---:B------:R-:W-:Y:S08]  /*4720*/  HMMA.16816.F32 R48, R4.reuse, R30, R48 ;  /* 0x0000001e0430723c */ /* 0x040ff00000001830 */
[C---:B------:R-:W-:Y:S08]  /*4730*/  HMMA.16816.F32 R52, R4.reuse, R24, R52 ;  /* 0x000000180434723c */ /* 0x040ff00000001834 */
[C---:B------:R-:W-:Y:S08]  /*4740*/  HMMA.16816.F32 R56, R4.reuse, R26, R56 ;  /* 0x0000001a0438723c */ /* 0x040ff00000001838 */
[C---:B------:R-:W-:Y:S08]  /*4750*/  HMMA.16816.F32 R60, R4.reuse, R20, R60 ;  /* 0x00000014043c723c */ /* 0x040ff0000000183c */
[C---:B------:R-:W-:Y:S08]  /*4760*/  HMMA.16816.F32 R64, R4.reuse, R22, R64 ;  /* 0x000000160440723c */ /* 0x040ff00000001840 */
[C---:B--2---:R-:W-:Y:S08]  /*4770*/  HMMA.16816.F32 R76, R4.reuse, R12, R76 ;  /* 0x0000000c044c723c */ /* 0x044ff0000000184c */
[C---:B------:R-:W-:Y:S08]  /*4780*/  HMMA.16816.F32 R80, R4.reuse, R14, R80 ;  /* 0x0000000e0450723c */ /* 0x040ff00000001850 */
[C---:B-1----:R-:W-:Y:S08]  /*4790*/  HMMA.16816.F32 R84, R4.reuse, R8, R84 ;  /* 0x000000080454723c */ /* 0x042ff00000001854 */
[C---:B------:R-:W-:Y:S08]  /*47a0*/  HMMA.16816.F32 R88, R4.reuse, R10, R88 ;  /* 0x0000000a0458723c */ /* 0x040ff00000001858 */
[C---:B---3--:R-:W-:Y:S08]  /*47b0*/  HMMA.16816.F32 R92, R4.reuse, R16, R92 ;  /* 0x00000010045c723c */ /* 0x048ff0000000185c */
[----:B------:R-:W-:Y:S01]  /*47c0*/  HMMA.16816.F32 R96, R4, R18, R96 ;  /* 0x000000120460723c */ /* 0x000fe20000001860 */
[----:B------:R-:W-:Y:S08]  /*47d0*/  @!P4 BRA `(.L_x_11) ;  /* 0x00002dc00000c947 */ /* 0x000ff00003800000 */
[C---:B------:R-:W-:Y:S01]  /*47e0*/  SHF.L.U64.HI R217, R135.reuse, 0x1, R144 ;  /* 0x0000000187d97819 */ /* 0x040fe20000010290 */
[----:B------:R-:W-:Y:S01]  /*47f0*/  IMAD.SHL.U32 R216, R135, 0x2, RZ ;  /* 0x0000000287d87824 */ /* 0x000fe200078e00ff */
[C---:B------:R-:W-:Y:S01]  /*4800*/  SHF.L.U64.HI R215, R134.reuse, 0x1, R145 ;  /* 0x0000000186d77819 */ /* 0x040fe20000010291 */
[----:B------:R-:W-:Y:S01]  /*4810*/  IMAD.SHL.U32 R214, R134, 0x2, RZ ;  /* 0x0000000286d67824 */ /* 0x000fe200078e00ff */
[----:B------:R-:W-:Y:S01]  /*4820*/  MOV R0, R3 ;  /* 0x0000000300007202 */ /* 0x000fe20000000f00 */
[----:B------:R-:W-:Y:S01]  /*4830*/  IMAD.MOV.U32 R135, RZ, RZ, R132 ;  /* 0x000000ffff877224 */ /* 0x000fe200078e0084 */
[----:B------:R-:W-:-:S02]  /*4840*/  SHF.L.U64.HI R213, R133, 0x1, R2 ;  /* 0x0000000185d57819 */ /* 0x000fc40000010202 */
[----:B------:R-:W-:Y:S01]  /*4850*/  SHF.L.U32 R212, R133, 0x1, RZ ;  /* 0x0000000185d47819 */ /* 0x000fe200000006ff */
[----:B------:R-:W-:Y:S06]  /*4860*/  BRA `(.L_x_12) ;  /* 0x0000032000007947 */ /* 0x000fec0003800000 */
.L_x_14:
[----:B------:R-:W-:Y:S01]  /*4870*/  ULEA UR4, UR6, UR8, 0x6 ;  /* 0x0000000806047291 */ /* 0x000fe2000f8e303f */
[----:B------:R-:W-:Y:S05]  /*4880*/  IMAD.MOV.U32 R208, RZ, RZ, RZ ;  /* 0x000000ffffd07224 */ /* 0x000fea00078e00ff */
[----:B------:R-:W-:Y:S05]  /*4890*/  IMAD.U32 R209, RZ, RZ, UR4 ;  /* 0x00000004ffd17e24 */ /* 0x000fea000f8e00ff */
[----:B------:R-:W-:Y:S05]  /*48a0*/  IADD3 R209, R209, -0x40, R210 ;  /* 0xffffffc0d1d17810 */ /* 0x000fea0007ffe0d2 */
[----:B------:R-:W-:Y:S04]  /*48b0*/  @P0 IMAD.HI.U32 R3, R209, c[0x0][0x2bc], RZ ;  /* 0x0000af00d1030a27 */ /* 0x000fe800078e00ff */
[----:B------:R-:W-:Y:S01]  /*48c0*/  IMAD.MOV.U32 R2, RZ, RZ, R209 ;  /* 0x000000ffff027224 */ /* 0x000fe200078e00d1 */
[----:B------:R-:W-:Y:S04]  /*48d0*/  @P0 SHF.R.U32.HI R2, RZ, c[0x0][0x2c0], R3 ;  /* 0x0000b000ff020a19 */ /* 0x000fe80000011603 */
[C---:B------:R-:W-:Y:S04]  /*48e0*/  @!P6 IADD3 R6, P4, R2.reuse, UR16, RZ ;  /* 0x000000100206ec10 */ /* 0x040fe8000ff9e0ff */
[----:B------:R-:W-:Y:S01]  /*48f0*/  @!P6 LEA.HI.X.SX32 R3, R2, UR15, 0x1, P4 ;  /* 0x0000000f0203ec11 */ /* 0x000fe2000a0f0eff */
[----:B------:R-:W-:Y:S01]  /*4900*/  IMAD.MOV R2, RZ, RZ, -R2 ;  /* 0x000000ffff027224 */ /* 0x000fe200078e0a02 */
[----:B------:R-:W-:Y:S03]  /*4910*/  @!P6 LEA R4, P4, R6, c[0x0][0x2a0], 0x2 ;  /* 0x0000a8000604ea11 */ /* 0x000fe600078810ff */
[----:B------:R-:W-:Y:S01]  /*4920*/  IMAD R209, R2, c[0x0][0x2b8], R209 ;  /* 0x0000ae0002d17a24 */ /* 0x000fe200078e02d1 */
[----:B------:R-:W-:Y:S04]  /*4930*/  @!P6 LEA.HI.X R5, R6, c[0x0][0x2a4], R3, 0x2, P4 ;  /* 0x0000a9000605ea11 */ /* 0x000fe800020f1403 */
[----:B------:R-:W-:Y:S01]  /*4940*/  SHF.R.S32.HI R3, RZ, 0x1f, R209 ;  /* 0x0000001fff037819 */ /* 0x000fe200000114d1 */
[----:B------:R1:W2:Y:S04]  /*4950*/  @!P6 LDG.E R208, [R4.64] ;  /* 0x0000000c04d0e981 */ /* 0x0002a8000c1e1900 */
[----:B------:R-:W-:Y:S04]  /*4960*/  IMAD R3, R3, c[0x0][0x1e0], RZ ;  /* 0x0000780003037a24 */ /* 0x000fe800078e02ff */
[C---:B------:R-:W-:Y:S02]  /*4970*/  IMAD R3, R209.reuse, c[0x0][0x1e4], R3 ;  /* 0x00007900d1037a24 */ /* 0x040fe400078e0203 */
[----:B-1----:R-:W-:Y:S04]  /*4980*/  IMAD.WIDE.U32 R4, R209, c[0x0][0x1e0], RZ ;  /* 0x00007800d1047a25 */ /* 0x002fe800078e00ff */
[----:B------:R-:W-:Y:S01]  /*4990*/  IMAD.IADD R5, R5, 0x1, R3 ;  /* 0x0000000105057824 */ /* 0x000fe200078e0203 */
[----:B--2---:R-:W-:Y:S03]  /*49a0*/  SHF.R.S32.HI R2, RZ, 0x1f, R208 ;  /* 0x0000001fff027819 */ /* 0x004fe600000114d0 */
[----:B------:R-:W-:Y:S04]  /*49b0*/  IMAD.WIDE.U32 R4, R208, c[0x0][0x1f0], R4 ;  /* 0x00007c00d0047a25 */ /* 0x000fe800078e0004 */
[----:B------:R-:W-:Y:S01]  /*49c0*/  IMAD R2, R2, c[0x0][0x1f0], RZ ;  /* 0x00007c0002027a24 */ /* 0x000fe200078e02ff */
[----:B------:R-:W-:Y:S03]  /*49d0*/  IADD3 R3, P4, R4, UR20, RZ ;  /* 0x0000001404037c10 */ /* 0x000fe6000ff9e0ff */
[----:B------:R-:W-:Y:S05]  /*49e0*/  IMAD R2, R208, c[0x0][0x1f4], R2 ;  /* 0x00007d00d0027a24 */ /* 0x000fea00078e0202 */
[----:B------:R-:W-:Y:S02]  /*49f0*/  IADD3.X R2, R5, UR18, R2, P4, !PT ;  /* 0x0000001205027c10 */ /* 0x000fe4000a7fe402 */
[C---:B------:R-:W-:Y:S04]  /*4a00*/  LEA R15, P4, R3.reuse, c[0x0][0x1c8], 0x1 ;  /* 0x00007200030f7a11 */ /* 0x040fe800078808ff */
[----:B------:R-:W-:Y:S01]  /*4a10*/  LEA.HI.X R14, R3, c[0x0][0x1cc], R2, 0x1, P4 ;  /* 0x00007300030e7a11 */ /* 0x000fe200020f0c02 */
[----:B------:R-:W1:Y:S04]  /*4a20*/  SHFL.IDX PT, R5, R15, RZ, 0x181f ;  /* 0x00181fff0f057589 */ /* 0x000e6800000e0000 */
[----:B------:R-:W2:Y:S04]  /*4a30*/  SHFL.IDX PT, R4, R14, RZ, 0x181f ;  /* 0x00181fff0e047589 */ /* 0x000ea800000e0000 */
[----:B------:R-:W3:Y:S04]  /*4a40*/  SHFL.IDX PT, R3, R15, 0x1, 0x181f ;  /* 0x00381f000f037f89 */ /* 0x000ee800000e0000 */
[----:B------:R-:W4:Y:S01]  /*4a50*/  SHFL.IDX PT, R2, R14, 0x1, 0x181f ;  /* 0x00381f000e027f89 */ /* 0x000f2200000e0000 */
[C---:B-1----:R-:W-:Y:S02]  /*4a60*/  IADD3 R8, P5, R5.reuse, R216, RZ ;  /* 0x000000d805087210 */ /* 0x042fe40007fbe0ff */
[C---:B------:R-:W-:Y:S02]  /*4a70*/  IADD3 R6, P4, R5.reuse, R214, RZ ;  /* 0x000000d605067210 */ /* 0x040fe40007f9e0ff */
[C---:B--2---:R-:W-:Y:S02]  /*4a80*/  IADD3.X R9, R4.reuse, R217, RZ, P5, !PT ;  /* 0x000000d904097210 */ /* 0x044fe40002ffe4ff */
[----:B------:R-:W-:Y:S01]  /*4a90*/  IADD3 R12, P5, R5, R212, RZ ;  /* 0x000000d4050c7210 */ /* 0x000fe20007fbe0ff */
[C---:B------:R-:W-:Y:S01]  /*4aa0*/  IMAD.X R7, R4.reuse, 0x1, R215, P4 ;  /* 0x0000000104077824 */ /* 0x040fe200020e06d7 */
[C---:B---3--:R-:W-:Y:S01]  /*4ab0*/  IADD3 R10, P4, R3.reuse, R216, RZ ;  /* 0x000000d8030a7210 */ /* 0x048fe20007f9e0ff */
[----:B------:R1:W-:Y:S02]  /*4ac0*/  LDGSTS.E.BYPASS.LTC128B.128 [R207+0x6100], [R8.64], !P3 ;  /* 0x0610000008cf7fae */ /* 0x0003e4000d901d4c */
[----:B------:R-:W-:Y:S01]  /*4ad0*/  IMAD.X R13, R4, 0x1, R213, P5 ;  /* 0x00000001040d7824 */ /* 0x000fe200028e06d5 */
[C---:B------:R-:W-:Y:S01]  /*4ae0*/  IADD3 R4, P5, R3.reuse, R214, RZ ;  /* 0x000000d603047210 */ /* 0x040fe20007fbe0ff */
[----:B------:R1:W-:Y:S01]  /*4af0*/  LDGSTS.E.BYPASS.LTC128B.128 [R207+0x8100], [R6.64], !P2 ;  /* 0x0810000006cf7fae */ /* 0x0003e2000d101d4c */
[C---:B----4-:R-:W-:Y:S01]  /*4b00*/  IMAD.X R11, R2.reuse, 0x1, R217, P4 ;  /* 0x00000001020b7824 */ /* 0x050fe200020e06d9 */
[----:B------:R-:W-:Y:S02]  /*4b10*/  IADD3 R14, P4, R3, R212, RZ ;  /* 0x000000d4030e7210 */ /* 0x000fe40007f9e0ff */
[----:B------:R1:W-:Y:S01]  /*4b20*/  LDGSTS.E.BYPASS.LTC128B.128 [R207+0xa100], [R12.64], !P1 ;  /* 0x0a1000000ccf7fae */ /* 0x0003e2000c901d4c */
[C---:B------:R-:W-:Y:S02]  /*4b30*/  IADD3.X R5, R2.reuse, R215, RZ, P5, !PT ;  /* 0x000000d702057210 */ /* 0x040fe40002ffe4ff */
[----:B------:R-:W-:Y:S01]  /*4b40*/  IMAD.X R15, R2, 0x1, R213, P4 ;  /* 0x00000001020f7824 */ /* 0x000fe200020e06d5 */
[----:B------:R1:W-:Y:S04]  /*4b50*/  LDGSTS.E.BYPASS.LTC128B.128 [R207+0x7100], [R10.64], !P3 ;  /* 0x071000000acf7fae */ /* 0x0003e8000d901d4c */
[----:B------:R1:W-:Y:S04]  /*4b60*/  LDGSTS.E.BYPASS.LTC128B.128 [R207+0x9100], [R4.64], !P2 ;  /* 0x0910000004cf7fae */ /* 0x0003e8000d101d4c */
[----:B------:R1:W-:Y:S01]  /*4b70*/  LDGSTS.E.BYPASS.LTC128B.128 [R207+0xb100], [R14.64], !P1 ;  /* 0x0b1000000ecf7fae */ /* 0x0003e2000c901d4c */
[----:B------:R-:W-:-:S05]  /*4b80*/  BRA `(.L_x_13) ;  /* 0x000010a000007947 */ /* 0x000fca0003800000 */
.L_x_12:
[----:B------:R-:W-:Y:S04]  /*4b90*/  DEPBAR.LE SB0, 0x0 ;  /* 0x000080000000791a */ /* 0x000fe80000000000 */
[----:B------:R-:W-:Y:S01]  /*4ba0*/  BAR.SYNC.DEFER_BLOCKING 0x0 ;  /* 0x0000000000007b1d */ /* 0x000fe20000010000 */
[----:B------:R-:W-:Y:S01]  /*4bb0*/  SHF.R.S32.HI R133, RZ, 0x1f, R209 ;  /* 0x0000001fff857819 */ /* 0x000fe200000114d1 */
[----:B------:R-:W-:Y:S01]  /*4bc0*/  IMAD.WIDE.U32 R222, R209, c[0x0][0x208], RZ ;  /* 0x00008200d1de7a25 */ /* 0x000fe200078e00ff */
[----:B------:R-:W-:Y:S01]  /*4bd0*/  SHF.R.S32.HI R3, RZ, 0x1f, R208 ;  /* 0x0000001fff037819 */ /* 0x000fe200000114d0 */
[----:B------:R-:W-:Y:S02]  /*4be0*/  UISETP.GT.AND UP0, UPT, UR6, UR7, UPT ;  /* 0x000000070600728c */ /* 0x000fe4000bf04270 */
[----:B------:R-:W-:Y:S02]  /*4bf0*/  IMAD R133, R133, c[0x0][0x208], RZ ;  /* 0x0000820085857a24 */ /* 0x000fe400078e02ff */
[----:B------:R-:W-:Y:S02]  /*4c00*/  IMAD R3, R3, c[0x0][0x218], RZ ;  /* 0x0000860003037a24 */ /* 0x000fe400078e02ff */
[----:B------:R-:W-:Y:S02]  /*4c10*/  IMAD R133, R209, c[0x0][0x20c], R133 ;  /* 0x00008300d1857a24 */ /* 0x000fe400078e0285 */
[C---:B------:R-:W-:Y:S03]  /*4c20*/  IMAD R3, R208.reuse, c[0x0][0x21c], R3 ;  /* 0x00008700d0037a24 */ /* 0x040fe600078e0203 */
[----:B------:R-:W-:Y:S05]  /*4c30*/  IADD3 R223, R223, R133, RZ ;  /* 0x00000085dfdf7210 */ /* 0x000fea0007ffe0ff */
[----:B------:R-:W-:Y:S01]  /*4c40*/  IMAD.WIDE.U32 R222, R208, c[0x0][0x218], R222 ;  /* 0x00008600d0de7a25 */ /* 0x000fe200078e00de */
[----:B------:R-:W-:Y:S04]  /*4c50*/  LDSM.16.M88.4 R136, [R206+0xc100] ;  /* 0x00c10000ce88783b */ /* 0x000fe80000000200 */
[----:B------:R-:W-:Y:S04]  /*4c60*/  IADD3 R2, P4, R222, UR22, RZ ;  /* 0x00000016de027c10 */ /* 0x000fe8000ff9e0ff */
[----:B------:R-:W-:Y:S01]  /*4c70*/  IADD3.X R3, R223, UR5, R3, P4, !PT ;  /* 0x00000005df037c10 */ /* 0x000fe2000a7fe403 */
[----:B------:R-:W1:Y:S01]  /*4c80*/  LDSM.16.M88.4 R140, [R205+0x6100] ;  /* 0x00610000cd8c783b */ /* 0x000e620000000200 */
[C---:B------:R-:W-:Y:S04]  /*4c90*/  LEA R133, P4, R2.reuse, c[0x0][0x1f8], 0x1 ;  /* 0x00007e0002857a11 */ /* 0x040fe800078808ff */
[----:B------:R-:W-:Y:S02]  /*4ca0*/  LEA.HI.X R132, R2, c[0x0][0x1fc], R3, 0x1, P4 ;  /* 0x00007f0002847a11 */ /* 0x000fe400020f0c03 */
[----:B------:R-:W2:Y:S07]  /*4cb0*/  LDSM.16.M88.4 R144, [R205+0x6900] ;  /* 0x00690000cd90783b */ /* 0x000eae0000000200 */
[----:B------:R-:W3:Y:S07]  /*4cc0*/  LDSM.16.M88.4 R148, [R205+0x7100] ;  /* 0x00710000cd94783b */ /* 0x000eee0000000200 */
[----:B------:R-:W-:Y:S07]  /*4cd0*/  LDSM.16.M88.4 R152, [R205+0x7900] ;  /* 0x00790000cd98783b */ /* 0x000fee0000000200 */
[----:B------:R-:W-:Y:S07]  /*4ce0*/  LDSM.16.M88.4 R156, [R202+0xc100] ;  /* 0x00c10000ca9c783b */ /* 0x000fee0000000200 */
[----:B------:R-:W-:Y:S01]  /*4cf0*/  LDSM.16.M88.4 R160, [R204] ;  /* 0x00000000cca0783b */ /* 0x000fe20000000200 */
[C---:B-1----:R-:W-:Y:S06]  /*4d00*/  HMMA.16816.F32 R4, R136.reuse, R140, RZ ;  /* 0x0000008c8804723c */ /* 0x042fec00000018ff */
[----:B------:R-:W-:Y:S02]  /*4d10*/  LDSM.16.M88.4 R164, [R195] ;  /* 0x00000000c3a4783b */ /* 0x000fe40000000200 */
[C---:B------:R-:W-:Y:S05]  /*4d20*/  HMMA.16816.F32 R8, R136.reuse, R142, RZ ;  /* 0x0000008e8808723c */ /* 0x040fea00000018ff */
[----:B------:R-:W1:Y:S03]  /*4d30*/  SHFL.IDX PT, R225, R133, RZ, 0x181f ;  /* 0x00181fff85e17589 */ /* 0x000e6600000e0000 */
[C---:B--2---:R-:W-:Y:S04]  /*4d40*/  HMMA.16816.F32 R12, R136.reuse, R144, RZ ;  /* 0x00000090880c723c */ /* 0x044fe800000018ff */
[----:B------:R-:W2:Y:S04]  /*4d50*/  SHFL.IDX PT, R2, R132, RZ, 0x181f ;  /* 0x00181fff84027589 */ /* 0x000ea800000e0000 */
[C---:B------:R-:W-:Y:S03]  /*4d60*/  HMMA.16816.F32 R16, R136.reuse, R146, RZ ;  /* 0x000000928810723c */ /* 0x040fe600000018ff */
[----:B------:R-:W-:Y:S05]  /*4d70*/  LDSM.16.M88.4 R168, [R194] ;  /* 0x00000000c2a8783b */ /* 0x000fea0000000200 */
[C---:B---3--:R-:W-:Y:S02]  /*4d80*/  HMMA.16816.F32 R20, R136.reuse, R148, RZ ;  /* 0x000000948814723c */ /* 0x048fe400000018ff */
[----:B------:R-:W3:Y:S02]  /*4d90*/  SHFL.IDX PT, R3, R133, 0x1, 0x181f ;  /* 0x00381f0085037f89 */ /* 0x000ee400000e0000 */
[C---:B-1----:R-:W-:Y:S02]  /*4da0*/  IADD3 R228, P5, R225.reuse, R216, RZ ;  /* 0x000000d8e1e47210 */ /* 0x042fe40007fbe0ff */
[C---:B------:R-:W-:Y:S02]  /*4db0*/  IADD3 R226, P4, R225.reuse, R214, RZ ;  /* 0x000000d6e1e27210 */ /* 0x040fe40007f9e0ff */
[C---:B------:R-:W-:Y:S01]  /*4dc0*/  HMMA.16816.F32 R24, R136.reuse, R150, RZ ;  /* 0x000000968818723c */ /* 0x040fe200000018ff */
[----:B------:R-:W1:Y:S03]  /*4dd0*/  SHFL.IDX PT, R134, R132, 0x1, 0x181f ;  /* 0x00381f0084867f89 */ /* 0x000e6600000e0000 */
[C---:B--2---:R-:W-:Y:S02]  /*4de0*/  IADD3.X R229, R2.reuse, R217, RZ, P5, !PT ;  /* 0x000000d902e57210 */ /* 0x044fe40002ffe4ff */
[C---:B------:R-:W-:Y:S02]  /*4df0*/  IADD3.X R227, R2.reuse, R215, RZ, P4, !PT ;  /* 0x000000d702e37210 */ /* 0x040fe400027fe4ff */
[C---:B------:R-:W-:Y:S01]  /*4e00*/  HMMA.16816.F32 R28, R136.reuse, R152, RZ ;  /* 0x00000098881c723c */ /* 0x040fe200000018ff */
[----:B------:R-:W2:Y:S03]  /*4e10*/  LDSM.16.M88.4 R172, [R193] ;  /* 0x00000000c1ac783b */ /* 0x000ea60000000200 */
[----:B------:R-:W-:Y:S04]  /*4e20*/  IADD3 R224, P5, R225, R212, RZ ;  /* 0x000000d4e1e07210 */ /* 0x000fe80007fbe0ff */
[----:B------:R-:W-:Y:S01]  /*4e30*/  HMMA.16816.F32 R32, R136, R154, RZ ;  /* 0x0000009a8820723c */ /* 0x000fe200000018ff */
[----:B------:R-:W-:Y:S01]  /*4e40*/  @!PT LDS RZ, [RZ] ;  /* 0x00000000fffff984 */ /* 0x000fe20000000800 */
[----:B------:R-:W-:Y:S01]  /*4e50*/  @!PT LDS RZ, [RZ] ;  /* 0x00000000fffff984 */ /* 0x000fe20000000800 */
[----:B------:R-:W-:Y:S01]  /*4e60*/  @!PT LDS RZ, [RZ] ;  /* 0x00000000fffff984 */ /* 0x000fe20000000800 */
[----:B------:R4:W-:Y:S03]  /*4e70*/  LDGSTS.E.BYPASS.LTC128B.128 [R211], [R228.64], !P3 ;  /* 0x00000000e4d37fae */ /* 0x0009e6000d901d4c */
[----:B------:R-:W-:Y:S02]  /*4e80*/  IADD3.X R225, R2, R213, RZ, P5, !PT ;  /* 0x000000d502e17210 */ /* 0x000fe40002ffe4ff */
[C---:B---3--:R-:W-:Y:S02]  /*4e90*/  IADD3 R222, P4, R3.reuse, R216, RZ ;  /* 0x000000d803de7210 */ /* 0x048fe40007f9e0ff */
[C---:B------:R-:W-:Y:S01]  /*4ea0*/  HMMA.16816.F32 R4, R156.reuse, R160, R4 ;  /* 0x000000a09c04723c */ /* 0x040fe20000001804 */
[----:B------:R3:W-:Y:S04]  /*4eb0*/  LDGSTS.E.BYPASS.LTC128B.128 [R211+0x2000], [R226.64], !P2 ;  /* 0x02000000e2d37fae */ /* 0x0007e8000d101d4c */
[C---:B-1----:R-:W-:Y:S02]  /*4ec0*/  IADD3.X R223, R134.reuse, R217, RZ, P4, !PT ;  /* 0x000000d986df7210 */ /* 0x042fe400027fe4ff */
[C---:B------:R-:W-:Y:S01]  /*4ed0*/  IADD3 R132, P5, R3.reuse, R214, RZ ;  /* 0x000000d603847210 */ /* 0x040fe20007fbe0ff */
[C---:B------:R-:W-:Y:S01]  /*4ee0*/  HMMA.16816.F32 R8, R156.reuse, R162, R8 ;  /* 0x000000a29c08723c */ /* 0x040fe20000001808 */
[----:B------:R1:W-:Y:S03]  /*4ef0*/  LDGSTS.E.BYPASS.LTC128B.128 [R211+0x4000], [R224.64], !P1 ;  /* 0x04000000e0d37fae */ /* 0x0003e6000c901d4c */
[C---:B------:R-:W-:Y:S02]  /*4f00*/  IADD3.X R133, R134.reuse, R215, RZ, P5, !PT ;  /* 0x000000d786857210 */ /* 0x040fe40002ffe4ff */
[----:B------:R-:W-:Y:S02]  /*4f10*/  IADD3 R2, P4, R3, R212, RZ ;  /* 0x000000d403027210 */ /* 0x000fe40007f9e0ff */
[C---:B------:R-:W-:Y:S01]  /*4f20*/  HMMA.16816.F32 R12, R156.reuse, R164, R12 ;  /* 0x000000a49c0c723c */ /* 0x040fe2000000180c */
[----:B------:R5:W-:Y:S03]  /*4f30*/  LDGSTS.E.BYPASS.LTC128B.128 [R211+0x1000], [R222.64], !P3 ;  /* 0x01000000ded37fae */ /* 0x000be6000d901d4c */
[----:B------:R-:W-:Y:S02]  /*4f40*/  IADD3.X R3, R134, R213, RZ, P4, !PT ;  /* 0x000000d586037210 */ /* 0x000fe400027fe4ff */
[----:B------:R-:W-:Y:S02]  /*4f50*/  PLOP3.LUT P4, PT, PT, PT, UP0, 0x80, 0x0 ;  /* 0x000000000000781c */ /* 0x000fe40003f8f008 */
[C---:B------:R-:W-:Y:S01]  /*4f60*/  HMMA.16816.F32 R16, R156.reuse, R166, R16 ;  /* 0x000000a69c10723c */ /* 0x040fe20000001810 */
[----:B------:R1:W-:Y:S07]  /*4f70*/  LDGSTS.E.BYPASS.LTC128B.128 [R211+0x3000], [R132.64], !P2 ;  /* 0x0300000084d37fae */ /* 0x0003ee000d101d4c */
[C---:B------:R-:W-:Y:S01]  /*4f80*/  HMMA.16816.F32 R20, R156.reuse, R168, R20 ;  /* 0x000000a89c14723c */ /* 0x040fe20000001814 */
[----:B------:R1:W-:Y:S07]  /*4f90*/  LDGSTS.E.BYPASS.LTC128B.128 [R211+0x5000], [R2.64], !P1 ;  /* 0x0500000002d37fae */ /* 0x0003ee000c901d4c */
[C---:B------:R-:W-:Y:S01]  /*4fa0*/  HMMA.16816.F32 R24, R156.reuse, R170, R24 ;  /* 0x000000aa9c18723c */ /* 0x040fe20000001818 */
[----:B------:R-:W-:Y:S07]  /*4fb0*/  LDSM.16.M88.4 R176, [R201+0xc100] ;  /* 0x00c10000c9b0783b */ /* 0x000fee0000000200 */
[C---:B--2---:R-:W-:Y:S01]  /*4fc0*/  HMMA.16816.F32 R28, R156.reuse, R172, R28 ;  /* 0x000000ac9c1c723c */ /* 0x044fe2000000181c */
[----:B------:R-:W2:Y:S07]  /*4fd0*/  LDSM.16.M88.4 R180, [R200+0x6100] ;  /* 0x00610000c8b4783b */ /* 0x000eae0000000200 */
[----:B------:R-:W-:Y:S01]  /*4fe0*/  HMMA.16816.F32 R32, R156, R174, R32 ;  /* 0x000000ae9c20723c */ /* 0x000fe20000001820 */
[----:B------:R-:W1:Y:S07]  /*4ff0*/  LDSM.16.M88.4 R136, [R200+0x6900] ;  /* 0x00690000c888783b */ /* 0x000e6e0000000200 */
[----:B------:R-:W1:Y:S07]  /*5000*/  LDSM.16.M88.4 R140, [R200+0x7100] ;  /* 0x00710000c88c783b */ /* 0x000e6e0000000200 */
[----:B------:R-:W0:Y:S07]  /*5010*/  LDGDEPBAR ;  /* 0x00000000000079af */ /* 0x000e2e0000000000 */
[----:B------:R-:W3:Y:S07]  /*5020*/  LDSM.16.M88.4 R144, [R200+0x7900] ;  /* 0x00790000c890783b */ /* 0x000eee0000000200 */
[----:B------:R-:W-:Y:S01]  /*5030*/  LDSM.16.M88.4 R148, [R199+0xc100] ;  /* 0x00c10000c794783b */ /* 0x000fe20000000200 */
[C---:B--2---:R-:W-:Y:S06]  /*5040*/  HMMA.16816.F32 R4, R176.reuse, R180, R4 ;  /* 0x000000b4b004723c */ /* 0x044fec0000001804 */
[----:B------:R-:W2:Y:S02]  /*5050*/  LDSM.16.M88.4 R152, [R192] ;  /* 0x00000000c098783b */ /* 0x000ea40000000200 */
[C---:B------:R-:W-:Y:S05]  /*5060*/  HMMA.16816.F32 R8, R176.reuse, R182, R8 ;  /* 0x000000b6b008723c */ /* 0x040fea0000001808 */
[----:B------:R-:W2:Y:S03]  /*5070*/  LDSM.16.M88.4 R156, [R192+0x800] ;  /* 0x00080000c09c783b */ /* 0x000ea60000000200 */
[C---:B-1----:R-:W-:Y:S04]  /*5080*/  HMMA.16816.F32 R12, R176.reuse, R136, R12 ;  /* 0x00000088b00c723c */ /* 0x042fe8000000180c */
[----:B------:R-:W1:Y:S04]  /*5090*/  LDSM.16.M88.4 R160, [R192+0x1000] ;  /* 0x00100000c0a0783b */ /* 0x000e680000000200 */
[C---:B------:R-:W-:Y:S03]  /*50a0*/  HMMA.16816.F32 R16, R176.reuse, R138, R16 ;  /* 0x0000008ab010723c */ /* 0x040fe60000001810 */
[----:B------:R-:W1:Y:S05]  /*50b0*/  LDSM.16.M88.4 R164, [R192+0x1800] ;  /* 0x00180000c0a4783b */ /* 0x000e6a0000000200 */
[C---:B------:R-:W-:Y:S02]  /*50c0*/  HMMA.16816.F32 R20, R176.reuse, R140, R20 ;  /* 0x0000008cb014723c */ /* 0x040fe40000001814 */
[----:B------:R-:W-:Y:S06]  /*50d0*/  LDSM.16.M88.4 R168, [R206+0x10100] ;  /* 0x01010000cea8783b */ /* 0x000fec0000000200 */
[C---:B------:R-:W-:Y:S01]  /*50e0*/  HMMA.16816.F32 R24, R176.reuse, R142, R24 ;  /* 0x0000008eb018723c */ /* 0x040fe20000001818 */
[----:B------:R-:W1:Y:S07]  /*50f0*/  LDSM.16.M88.4 R172, [R205+0x8100] ;  /* 0x00810000cdac783b */ /* 0x000e6e0000000200 */
[C---:B---3--:R-:W-:Y:S01]  /*5100*/  HMMA.16816.F32 R28, R176.reuse, R144, R28 ;  /* 0x00000090b01c723c */ /* 0x048fe2000000181c */
[----:B------:R-:W3:Y:S07]  /*5110*/  LDSM.16.M88.4 R136, [R205+0x8900] ;  /* 0x00890000cd88783b */ /* 0x000eee0000000200 */
[----:B------:R-:W-:Y:S01]  /*5120*/  HMMA.16816.F32 R32, R176, R146, R32 ;  /* 0x00000092b020723c */ /* 0x000fe20000001820 */
[----:B------:R-:W3:Y:S07]  /*5130*/  LDSM.16.M88.4 R140, [R205+0x9100] ;  /* 0x00910000cd8c783b */ /* 0x000eee0000000200 */
[C---:B--2---:R-:W-:Y:S01]  /*5140*/  HMMA.16816.F32 R4, R148.reuse, R152, R4 ;  /* 0x000000989404723c */ /* 0x044fe20000001804 */
[----:B------:R-:W2:Y:S07]  /*5150*/  LDSM.16.M88.4 R144, [R205+0x9900] ;  /* 0x00990000cd90783b */ /* 0x000eae0000000200 */
[C---:B------:R-:W-:Y:S01]  /*5160*/  HMMA.16816.F32 R8, R148.reuse, R154, R8 ;  /* 0x0000009a9408723c */ /* 0x040fe20000001808 */
[----:B------:R-:W-:Y:S07]  /*5170*/  LDSM.16.M88.4 R176, [R202+0x10100] ;  /* 0x01010000cab0783b */ /* 0x000fee0000000200 */
[C---:B------:R-:W-:Y:S01]  /*5180*/  HMMA.16816.F32 R12, R148.reuse, R156, R12 ;  /* 0x0000009c940c723c */ /* 0x040fe2000000180c */
[----:B------:R-:W2:Y:S07]  /*5190*/  LDSM.16.M88.4 R180, [R191] ;  /* 0x00000000bfb4783b */ /* 0x000eae0000000200 */
[C---:B------:R-:W-:Y:S01]  /*51a0*/  HMMA.16816.F32 R16, R148.reuse, R158, R16 ;  /* 0x0000009e9410723c */ /* 0x040fe20000001810 */
[----:B------:R-:W-:Y:S07]  /*51b0*/  LDSM.16.M88.4 R152, [R189] ;  /* 0x00000000bd98783b */ /* 0x000fee0000000200 */
[C---:B-1----:R-:W-:Y:S01]  /*51c0*/  HMMA.16816.F32 R20, R148.reuse, R160, R20 ;  /* 0x000000a09414723c */ /* 0x042fe20000001814 */
[----:B------:R-:W-:Y:S07]  /*51d0*/  LDSM.16.M88.4 R156, [R188] ;  /* 0x00000000bc9c783b */ /* 0x000fee0000000200 */
[C---:B------:R-:W-:Y:S01]  /*51e0*/  HMMA.16816.F32 R24, R148.reuse, R162, R24 ;  /* 0x000000a29418723c */ /* 0x040fe20000001818 */
[----:B------:R-:W-:Y:S07]  /*51f0*/  LDSM.16.M88.4 R160, [R201+0x10100] ;  /* 0x01010000c9a0783b */ /* 0x000fee0000000200 */
[C---:B------:R-:W-:Y:S08]  /*5200*/  HMMA.16816.F32 R28, R148.reuse, R164, R28 ;  /* 0x000000a4941c723c */ /* 0x040ff0000000181c */
[----:B------:R-:W-:Y:S01]  /*5210*/  HMMA.16816.F32 R32, R148, R166, R32 ;  /* 0x000000a69420723c */ /* 0x000fe20000001820 */
[----:B------:R-:W1:Y:S07]  /*5220*/  LDSM.16.M88.4 R148, [R190] ;  /* 0x00000000be94783b */ /* 0x000e6e0000000200 */
[C---:B------:R-:W-:Y:S01]  /*5230*/  HMMA.16816.F32 R4, R168.reuse, R172, R4 ;  /* 0x000000aca804723c */ /* 0x040fe20000001804 */
[----:B------:R-:W1:Y:S07]  /*5240*/  LDSM.16.M88.4 R164, [R200+0x8100] ;  /* 0x00810000c8a4783b */ /* 0x000e6e0000000200 */
[C---:B------:R-:W-:Y:S01]  /*5250*/  HMMA.16816.F32 R8, R168.reuse, R174, R8 ;  /* 0x000000aea808723c */ /* 0x040fe20000001808 */
[----:B------:R-:W-:Y:S07]  /*5260*/  LDSM.16.M88.4 R172, [R192+0x2000] ;  /* 0x00200000c0ac783b */ /* 0x000fee0000000200 */
[C---:B---3--:R-:W-:Y:S08]  /*5270*/  HMMA.16816.F32 R12, R168.reuse, R136, R12 ;  /* 0x00000088a80c723c */ /* 0x048ff0000000180c */
[C---:B------:R-:W-:Y:S01]  /*5280*/  HMMA.16816.F32 R16, R168.reuse, R138, R16 ;  /* 0x0000008aa810723c */ /* 0x040fe20000001810 */
[----:B------:R-:W3:Y:S07]  /*5290*/  LDSM.16.M88.4 R136, [R200+0x8900] ;  /* 0x00890000c888783b */ /* 0x000eee0000000200 */
[C---:B------:R-:W-:Y:S08]  /*52a0*/  HMMA.16816.F32 R20, R168.reuse, R140, R20 ;  /* 0x0000008ca814723c */ /* 0x040ff00000001814 */
[C---:B------:R-:W-:Y:S01]  /*52b0*/  HMMA.16816.F32 R24, R168.reuse, R142, R24 ;  /* 0x0000008ea818723c */ /* 0x040fe20000001818 */
[----:B------:R-:W3:Y:S07]  /*52c0*/  LDSM.16.M88.4 R140, [R200+0x9100] ;  /* 0x00910000c88c783b */ /* 0x000eee0000000200 */
[C---:B--2---:R-:W-:Y:S08]  /*52d0*/  HMMA.16816.F32 R28, R168.reuse, R144, R28 ;  /* 0x00000090a81c723c */ /* 0x044ff0000000181c */
[----:B------:R-:W-:Y:S01]  /*52e0*/  HMMA.16816.F32 R32, R168, R146, R32 ;  /* 0x00000092a820723c */ /* 0x000fe20000001820 */
[----:B------:R-:W2:Y:S07]  /*52f0*/  LDSM.16.M88.4 R144, [R200+0x9900] ;  /* 0x00990000c890783b */ /* 0x000eae0000000200 */
[C---:B------:R-:W-:Y:S01]  /*5300*/  HMMA.16816.F32 R4, R176.reuse, R180, R4 ;  /* 0x000000b4b004723c */ /* 0x040fe20000001804 */
[----:B------:R-:W2:Y:S07]  /*5310*/  LDSM.16.M88.4 R168, [R199+0x10100] ;  /* 0x01010000c7a8783b */ /* 0x000eae0000000200 */
[C---:B------:R-:W-:Y:S01]  /*5320*/  HMMA.16816.F32 R8, R176.reuse, R182, R8 ;  /* 0x000000b6b008723c */ /* 0x040fe20000001808 */
[----:B------:R-:W-:Y:S07]  /*5330*/  LDSM.16.M88.4 R180, [R205+0xa100] ;  /* 0x00a10000cdb4783b */ /* 0x000fee0000000200 */
[C---:B-1----:R-:W-:Y:S08]  /*5340*/  HMMA.16816.F32 R12, R176.reuse, R148, R12 ;  /* 0x00000094b00c723c */ /* 0x042ff0000000180c */
[C---:B------:R-:W-:Y:S01]  /*5350*/  HMMA.16816.F32 R16, R176.reuse, R150, R16 ;  /* 0x00000096b010723c */ /* 0x040fe20000001810 */
[----:B------:R-:W1:Y:S07]  /*5360*/  LDSM.16.M88.4 R148, [R192+0x2800] ;  /* 0x00280000c094783b */ /* 0x000e6e0000000200 */
[C---:B------:R-:W-:Y:S08]  /*5370*/  HMMA.16816.F32 R20, R176.reuse, R152, R20 ;  /* 0x00000098b014723c */ /* 0x040ff00000001814 */
[C---:B------:R-:W-:Y:S01]  /*5380*/  HMMA.16816.F32 R24, R176.reuse, R154, R24 ;  /* 0x0000009ab018723c */ /* 0x040fe20000001818 */
[----:B------:R-:W1:Y:S07]  /*5390*/  LDSM.16.M88.4 R152, [R192+0x3000] ;  /* 0x00300000c098783b */ /* 0x000e6e0000000200 */
[C---:B------:R-:W-:Y:S08]  /*53a0*/  HMMA.16816.F32 R28, R176.reuse, R156, R28 ;  /* 0x0000009cb01c723c */ /* 0x040ff0000000181c */
[----:B------:R-:W-:Y:S01]  /*53b0*/  HMMA.16816.F32 R32, R176, R158, R32 ;  /* 0x0000009eb020723c */ /* 0x000fe20000001820 */
[----:B------:R-:W1:Y:S07]  /*53c0*/  LDSM.16.M88.4 R156, [R192+0x3800] ;  /* 0x00380000c09c783b */ /* 0x000e6e0000000200 */
[C---:B------:R-:W-:Y:S01]  /*53d0*/  HMMA.16816.F32 R4, R160.reuse, R164, R4 ;  /* 0x000000a4a004723c */ /* 0x040fe20000001804 */
[----:B------:R-:W1:Y:S07]  /*53e0*/  LDSM.16.M88.4 R176, [R206+0x14100] ;  /* 0x01410000ceb0783b */ /* 0x000e6e0000000200 */
[C---:B------:R-:W-:Y:S01]  /*53f0*/  HMMA.16816.F32 R8, R160.reuse, R166, R8 ;  /* 0x000000a6a008723c */ /* 0x040fe20000001808 */
[----:B------:R-:W-:Y:S07]  /*5400*/  LDSM.16.M88.4 R164, [R187] ;  /* 0x00000000bba4783b */ /* 0x000fee0000000200 */
        /* <DEDUP_REMOVED lines=15> */
[----:B------:R-:W1:Y:S07]  /*5500*/  LDSM.16.M88.4 R148, [R186] ;  /* 0x00000000ba94783b */ /* 0x000e6e0000000200 */
[C---:B------:R-:W-:Y:S08]  /*5510*/  HMMA.16816.F32 R20, R168.reuse, R152, R20 ;  /* 0x00000098a814723c */ /* 0x040ff00000001814 */
[C---:B------:R-:W-:Y:S01]  /*5520*/  HMMA.16816.F32 R24, R168.reuse, R154, R24 ;  /* 0x0000009aa818723c */ /* 0x040fe20000001818 */
[----:B------:R-:W1:Y:S07]  /*5530*/  LDSM.16.M88.4 R152, [R185] ;  /* 0x00000000b998783b */ /* 0x000e6e0000000200 */
[C---:B------:R-:W-:Y:S08]  /*5540*/  HMMA.16816.F32 R28, R168.reuse, R156, R28 ;  /* 0x0000009ca81c723c */ /* 0x040ff0000000181c */
[----:B------:R-:W-:Y:S01]  /*5550*/  HMMA.16816.F32 R32, R168, R158, R32 ;  /* 0x0000009ea820723c */ /* 0x000fe20000001820 */
[----:B------:R-:W1:Y:S07]  /*5560*/  LDSM.16.M88.4 R156, [R184] ;  /* 0x00000000b89c783b */ /* 0x000e6e0000000200 */
[----:B------:R-:W1:Y:S01]  /*5570*/  LDSM.16.M88.4 R168, [R201+0x14100] ;  /* 0x01410000c9a8783b */ /* 0x000e620000000200 */
[C---:B------:R-:W-:Y:S08]  /*5580*/  HMMA.16816.F32 R4, R176.reuse, R180, R4 ;  /* 0x000000b4b004723c */ /* 0x040ff00000001804 */
[C---:B------:R-:W-:Y:S01]  /*5590*/  HMMA.16816.F32 R8, R176.reuse, R182, R8 ;  /* 0x000000b6b008723c */ /* 0x040fe20000001808 */
[----:B------:R-:W-:Y:S07]  /*55a0*/  LDSM.16.M88.4 R180, [R192+0x4000] ;  /* 0x00400000c0b4783b */ /* 0x000fee0000000200 */
[C---:B---3--:R-:W-:Y:S08]  /*55b0*/  HMMA.16816.F32 R12, R176.reuse, R136, R12 ;  /* 0x00000088b00c723c */ /* 0x048ff0000000180c */
[C---:B------:R-:W-:Y:S01]  /*55c0*/  HMMA.16816.F32 R16, R176.reuse, R138, R16 ;  /* 0x0000008ab010723c */ /* 0x040fe20000001810 */
[----:B------:R-:W3:Y:S07]  /*55d0*/  LDSM.16.M88.4 R136, [R200+0xa900] ;  /* 0x00a90000c888783b */ /* 0x000eee0000000200 */
[C---:B------:R-:W-:Y:S08]  /*55e0*/  HMMA.16816.F32 R20, R176.reuse, R140, R20 ;  /* 0x0000008cb014723c */ /* 0x040ff00000001814 */
[C---:B------:R-:W-:Y:S01]  /*55f0*/  HMMA.16816.F32 R24, R176.reuse, R142, R24 ;  /* 0x0000008eb018723c */ /* 0x040fe20000001818 */
[----:B------:R-:W1:Y:S07]  /*5600*/  LDSM.16.M88.4 R140, [R200+0xb100] ;  /* 0x00b10000c88c783b */ /* 0x000e6e0000000200 */
[C---:B--2---:R-:W-:Y:S08]  /*5610*/  HMMA.16816.F32 R28, R176.reuse, R144, R28 ;  /* 0x00000090b01c723c */ /* 0x044ff0000000181c */
[----:B------:R-:W-:Y:S01]  /*5620*/  HMMA.16816.F32 R32, R176, R146, R32 ;  /* 0x00000092b020723c */ /* 0x000fe20000001820 */
[----:B------:R-:W2:Y:S07]  /*5630*/  LDSM.16.M88.4 R144, [R200+0xb900] ;  /* 0x00b90000c890783b */ /* 0x000eae0000000200 */
[----:B------:R-:W2:Y:S01]  /*5640*/  LDSM.16.M88.4 R176, [R199+0x14100] ;  /* 0x01410000c7b0783b */ /* 0x000ea20000000200 */
[C---:B------:R-:W-:Y:S08]  /*5650*/  HMMA.16816.F32 R4, R160.reuse, R164, R4 ;  /* 0x000000a4a004723c */ /* 0x040ff00000001804 */
[C---:B------:R-:W-:Y:S08]  /*5660*/  HMMA.16816.F32 R8, R160.reuse, R166, R8 ;  /* 0x000000a6a008723c */ /* 0x040ff00000001808 */
[C---:B-1----:R-:W-:Y:S08]  /*5670*/  HMMA.16816.F32 R12, R160.reuse, R148, R12 ;  /* 0x00000094a00c723c */ /* 0x042ff0000000180c */
[C---:B------:R-:W-:Y:S08]  /*5680*/  HMMA.16816.F32 R16, R160.reuse, R150, R16 ;  /* 0x00000096a010723c */ /* 0x040ff00000001810 */
[C---:B------:R-:W-:Y:S08]  /*5690*/  HMMA.16816.F32 R20, R160.reuse, R152, R20 ;  /* 0x00000098a014723c */ /* 0x040ff00000001814 */
[C---:B------:R-:W-:Y:S08]  /*56a0*/  HMMA.16816.F32 R24, R160.reuse, R154, R24 ;  /* 0x0000009aa018723c */ /* 0x040ff00000001818 */
[C---:B------:R-:W-:Y:S08]  /*56b0*/  HMMA.16816.F32 R28, R160.reuse, R156, R28 ;  /* 0x0000009ca01c723c */ /* 0x040ff0000000181c */
[----:B------:R-:W-:Y:S08]  /*56c0*/  HMMA.16816.F32 R32, R160, R158, R32 ;  /* 0x0000009ea020723c */ /* 0x000ff00000001820 */
[C---:B------:R-:W-:Y:S08]  /*56d0*/  HMMA.16816.F32 R4, R168.reuse, R172, R4 ;  /* 0x000000aca804723c */ /* 0x040ff00000001804 */
[C---:B------:R-:W-:Y:S08]  /*56e0*/  HMMA.16816.F32 R8, R168.reuse, R174, R8 ;  /* 0x000000aea808723c */ /* 0x040ff00000001808 */
[C---:B---3--:R-:W-:Y:S08]  /*56f0*/  HMMA.16816.F32 R12, R168.reuse, R136, R12 ;  /* 0x00000088a80c723c */ /* 0x048ff0000000180c */
[C---:B------:R-:W-:Y:S01]  /*5700*/  HMMA.16816.F32 R16, R168.reuse, R138, R16 ;  /* 0x0000008aa810723c */ /* 0x040fe20000001810 */
[----:B------:R-:W1:Y:S07]  /*5710*/  LDSM.16.M88.4 R136, [R192+0x4800] ;  /* 0x00480000c088783b */ /* 0x000e6e0000000200 */
[C---:B------:R-:W-:Y:S08]  /*5720*/  HMMA.16816.F32 R20, R168.reuse, R140, R20 ;  /* 0x0000008ca814723c */ /* 0x040ff00000001814 */
[C---:B------:R-:W-:Y:S01]  /*5730*/  HMMA.16816.F32 R24, R168.reuse, R142, R24 ;  /* 0x0000008ea818723c */ /* 0x040fe20000001818 */
[----:B------:R-:W3:Y:S07]  /*5740*/  LDSM.16.M88.4 R140, [R192+0x5000] ;  /* 0x00500000c08c783b */ /* 0x000eee0000000200 */
[C---:B--2---:R-:W-:Y:S08]  /*5750*/  HMMA.16816.F32 R28, R168.reuse, R144, R28 ;  /* 0x00000090a81c723c */ /* 0x044ff0000000181c */
[----:B------:R-:W-:Y:S08]  /*5760*/  HMMA.16816.F32 R32, R168, R146, R32 ;  /* 0x00000092a820723c */ /* 0x000ff00000001820 */
[C---:B------:R-:W-:Y:S08]  /*5770*/  HMMA.16816.F32 R4, R176.reuse, R180, R4 ;  /* 0x000000b4b004723c */ /* 0x040ff00000001804 */
[C---:B------:R-:W-:Y:S08]  /*5780*/  HMMA.16816.F32 R8, R176.reuse, R182, R8 ;  /* 0x000000b6b008723c */ /* 0x040ff00000001808 */
[C---:B-1----:R-:W-:Y:S08]  /*5790*/  HMMA.16816.F32 R12, R176.reuse, R136, R12 ;  /* 0x00000088b00c723c */ /* 0x042ff0000000180c */
[C---:B------:R-:W-:Y:S01]  /*57a0*/  HMMA.16816.F32 R16, R176.reuse, R138, R16 ;  /* 0x0000008ab010723c */ /* 0x040fe20000001810 */
[----:B------:R-:W1:Y:S01]  /*57b0*/  LDSM.16.M88.4 R136, [R192+0x5800] ;  /* 0x00580000c088783b */ /* 0x000e620000000200 */
[----:B------:R-:W-:Y:S04]  /*57c0*/  DEPBAR.LE SB0, 0x0 ;  /* 0x000080000000791a */ /* 0x000fe80000000000 */
[----:B------:R-:W-:Y:S02]  /*57d0*/  FMUL.FTZ R244, R4, c[0x0][0x320] ;  /* 0x0000c80004f47a20 */ /* 0x000fe40000410000 */
[C---:B---3--:R-:W-:Y:S04]  /*57e0*/  HMMA.16816.F32 R20, R176.reuse, R140, R20 ;  /* 0x0000008cb014723c */ /* 0x048fe80000001814 */
[----:B------:R-:W2:Y:S01]  /*57f0*/  MUFU.TANH R244, R244 ;  /* 0x000000f400f47308 */ /* 0x000ea20000002400 */
[----:B------:R-:W-:Y:S01]  /*5800*/  BAR.SYNC.DEFER_BLOCKING 0x0 ;  /* 0x0000000000007b1d */ /* 0x000fe20000010000 */
[----:B------:R-:W-:Y:S02]  /*5810*/  FMUL.FTZ R242, R5, c[0x0][0x320] ;  /* 0x0000c80005f27a20 */ /* 0x000fe40000410000 */
[C---:B------:R-:W-:Y:S04]  /*5820*/  HMMA.16816.F32 R24, R176.reuse, R142, R24 ;  /* 0x0000008eb018723c */ /* 0x040fe80000001818 */
[----:B------:R-:W-:Y:S02]  /*5830*/  FMUL.FTZ R245, R6, c[0x0][0x320] ;  /* 0x0000c80006f57a20 */ /* 0x000fe40000410000 */
[----:B------:R-:W3:Y:S01]  /*5840*/  MUFU.TANH R242, R242 ;  /* 0x000000f200f27308 */ /* 0x000ee20000002400 */
[----:B------:R-:W-:Y:S02]  /*5850*/  FMUL.FTZ R243, R7, c[0x0][0x320] ;  /* 0x0000c80007f37a20 */ /* 0x000fe40000410000 */
[----:B------:R-:W-:Y:S03]  /*5860*/  FMUL.FTZ R246, R8, c[0x0][0x320] ;  /* 0x0000c80008f67a20 */ /* 0x000fe60000410000 */
[----:B------:R-:W-:Y:S02]  /*5870*/  FMUL.FTZ R248, R9, c[0x0][0x320] ;  /* 0x0000c80009f87a20 */ /* 0x000fe40000410000 */
[----:B------:R-:W-:Y:S02]  /*5880*/  FMUL.FTZ R249, R10, c[0x0][0x320] ;  /* 0x0000c8000af97a20 */ /* 0x000fe40000410000 */
[----:B------:R-:W2:Y:S01]  /*5890*/  MUFU.TANH R245, R245 ;  /* 0x000000f500f57308 */ /* 0x000ea20000002400 */
[----:B------:R-:W-:Y:S02]  /*58a0*/  FMUL.FTZ R247, R11, c[0x0][0x320] ;  /* 0x0000c8000bf77a20 */ /* 0x000fe40000410000 */
[----:B------:R-:W-:Y:S02]  /*58b0*/  FMUL.FTZ R240, R12, c[0x0][0x320] ;  /* 0x0000c8000cf07a20 */ /* 0x000fe40000410000 */
[----:B------:R-:W-:Y:S02]  /*58c0*/  FMUL.FTZ R238, R13, c[0x0][0x320] ;  /* 0x0000c8000dee7a20 */ /* 0x000fe40000410000 */
[----:B------:R-:W-:Y:S01]  /*58d0*/  FMUL.FTZ R241, R14, c[0x0][0x320] ;  /* 0x0000c8000ef17a20 */ /* 0x000fe20000410000 */
[C---:B-1----:R-:W-:Y:S02]  /*58e0*/  HMMA.16816.F32 R28, R176.reuse, R136, R28 ;  /* 0x00000088b01c723c */ /* 0x042fe4000000181c */
[----:B------:R-:W1:Y:S01]  /*58f0*/  MUFU.TANH R243, R243 ;  /* 0x000000f300f37308 */ /* 0x000e620000002400 */
[----:B------:R-:W-:Y:S02]  /*5900*/  FMUL.FTZ R239, R15, c[0x0][0x320] ;  /* 0x0000c8000fef7a20 */ /* 0x000fe40000410000 */
[----:B------:R-:W-:Y:S02]  /*5910*/  FMUL.FTZ R236, R16, c[0x0][0x320] ;  /* 0x0000c80010ec7a20 */ /* 0x000fe40000410000 */
[----:B------:R-:W-:Y:S01]  /*5920*/  FMUL.FTZ R234, R17, c[0x0][0x320] ;  /* 0x0000c80011ea7a20 */ /* 0x000fe20000410000 */
[----:B------:R-:W-:Y:S04]  /*5930*/  HMMA.16816.F32 R32, R176, R138, R32 ;  /* 0x0000008ab020723c */ /* 0x000fe80000001820 */
[----:B------:R-:W1:Y:S01]  /*5940*/  MUFU.TANH R246, R246 ;  /* 0x000000f600f67308 */ /* 0x000e620000002400 */
[----:B------:R-:W-:Y:S02]  /*5950*/  FMUL.FTZ R237, R18, c[0x0][0x320] ;  /* 0x0000c80012ed7a20 */ /* 0x000fe40000410000 */
[----:B------:R-:W-:Y:S02]  /*5960*/  FMUL.FTZ R235, R19, c[0x0][0x320] ;  /* 0x0000c80013eb7a20 */ /* 0x000fe40000410000 */
[----:B------:R-:W-:Y:S03]  /*5970*/  FMUL.FTZ R232, R20, c[0x0][0x320] ;  /* 0x0000c80014e87a20 */ /* 0x000fe60000410000 */
[----:B------:R-:W-:Y:S02]  /*5980*/  FMUL.FTZ R230, R21, c[0x0][0x320] ;  /* 0x0000c80015e67a20 */ /* 0x000fe40000410000 */
[----:B------:R-:W1:Y:S01]  /*5990*/  MUFU.TANH R248, R248 ;  /* 0x000000f800f87308 */ /* 0x000e620000002400 */
[----:B------:R-:W-:Y:S02]  /*59a0*/  FMUL.FTZ R233, R22, c[0x0][0x320] ;  /* 0x0000c80016e97a20 */ /* 0x000fe40000410000 */
[----:B------:R-:W-:Y:S02]  /*59b0*/  FMUL.FTZ R231, R23, c[0x0][0x320] ;  /* 0x0000c80017e77a20 */ /* 0x000fe40000410000 */
[----:B----4-:R-:W-:Y:S02]  /*59c0*/  FMUL.FTZ R228, R24, c[0x0][0x320] ;  /* 0x0000c80018e47a20 */ /* 0x010fe40000410000 */
[----:B------:R-:W-:Y:S02]  /*59d0*/  FMUL.FTZ R226, R25, c[0x0][0x320] ;  /* 0x0000c80019e27a20 */ /* 0x000fe40000410000 */
[----:B------:R-:W-:Y:S01]  /*59e0*/  FMUL.FTZ R229, R26, c[0x0][0x320] ;  /* 0x0000c8001ae57a20 */ /* 0x000fe20000410000 */
[----:B------:R-:W4:Y:S01]  /*59f0*/  MUFU.TANH R249, R249 ;  /* 0x000000f900f97308 */ /* 0x000f220000002400 */
[----:B------:R-:W-:Y:S02]  /*5a00*/  FMUL.FTZ R227, R27, c[0x0][0x320] ;  /* 0x0000c8001be37a20 */ /* 0x000fe40000410000 */
[----:B-----5:R-:W-:Y:S02]  /*5a10*/  FMUL.FTZ R222, R28, c[0x0][0x320] ;  /* 0x0000c8001cde7a20 */ /* 0x020fe40000410000 */
[----:B------:R-:W-:Y:S02]  /*5a20*/  FMUL.FTZ R224, R29, c[0x0][0x320] ;  /* 0x0000c8001de07a20 */ /* 0x000fe40000410000 */
[----:B------:R-:W-:Y:S02]  /*5a30*/  FMUL.FTZ R225, R30, c[0x0][0x320] ;  /* 0x0000c8001ee17a20 */ /* 0x000fe40000410000 */
[----:B------:R-:W-:Y:S01]  /*5a40*/  FMUL.FTZ R223, R31, c[0x0][0x320] ;  /* 0x0000c8001fdf7a20 */ /* 0x000fe20000410000 */
[----:B------:R-:W1:Y:S01]  /*5a50*/  MUFU.TANH R247, R247 ;  /* 0x000000f700f77308 */ /* 0x000e620000002400 */
[----:B------:R-:W-:Y:S02]  /*5a60*/  FMUL.FTZ R220, R32, c[0x0][0x320] ;  /* 0x0000c80020dc7a20 */ /* 0x000fe40000410000 */
[----:B------:R-:W-:Y:S02]  /*5a70*/  FMUL.FTZ R218, R33, c[0x0][0x320] ;  /* 0x0000c80021da7a20 */ /* 0x000fe40000410000 */
[----:B------:R-:W-:Y:S02]  /*5a80*/  FMUL.FTZ R134, R34, c[0x0][0x320] ;  /* 0x0000c80022867a20 */ /* 0x000fe40000410000 */
[----:B------:R-:W-:Y:S03]  /*5a90*/  FMUL.FTZ R35, R35, c[0x0][0x320] ;  /* 0x0000c80023237a20 */ /* 0x000fe60000410000 */
[----:B------:R-:W1:Y:S10]  /*5aa0*/  MUFU.TANH R240, R240 ;  /* 0x000000f000f07308 */ /* 0x000e740000002400 */
        /* <DEDUP_REMOVED lines=22> */
[----:B------:R1:W1:Y:S02]  /*5c10*/  MUFU.TANH R133, R35 ;  /* 0x0000002300857308 */ /* 0x0002640000002400 */
[----:B-1234-:R-:W-:-:S05]  /*5c20*/  @P4 BRA `(.L_x_14) ;  /* 0xffffec4000004947 */ /* 0x01efca000383ffff */
.L_x_13:
[----:B------:R-:W-:Y:S01]  /*5c30*/  FMNMX.FTZ R2, R245, R0, !PT ;  /* 0x00000000f5027209 */ /* 0x000fe20007810000 */
[----:B-1----:R-:W-:Y:S01]  /*5c40*/  LDSM.16.MT88.4 R12, [R203+0x100] ;  /* 0x00010000cb0c783b */ /* 0x002fe20000004200 */
[----:B------:R-:W-:Y:S01]  /*5c50*/  FMNMX.FTZ R11, R244, R135, !PT ;  /* 0x00000087f40b7209 */ /* 0x000fe20007810000 */
[----:B------:R-:W-:Y:S01]  /*5c60*/  UISETP.GT.AND UP0, UPT, UR6, UR7, UPT ;  /* 0x000000070600728c */ /* 0x000fe2000bf04270 */
[----:B------:R-:W-:Y:S01]  /*5c70*/  FMNMX.FTZ R2, R243, R2, !PT ;  /* 0x00000002f3027209 */ /* 0x000fe20007810000 */
[----:B------:R-:W-:Y:S01]  /*5c80*/  UIADD3 UR6, UR6, -0x1, URZ ;  /* 0xffffffff06067890 */ /* 0x000fe2000fffe03f */
[----:B------:R-:W-:Y:S02]  /*5c90*/  FMNMX.FTZ R11, R242, R11, !PT ;  /* 0x0000000bf20b7209 */ /* 0x000fe40007810000 */
[----:B------:R-:W-:Y:S01]  /*5ca0*/  FMNMX.FTZ R2, R249, R2, !PT ;  /* 0x00000002f9027209 */ /* 0x000fe20007810000 */
[----:B------:R-:W-:Y:S01]  /*5cb0*/  LDSM.16.MT88.4 R20, [R198+0x100] ;  /* 0x00010000c614783b */ /* 0x000fe20000004200 */
[----:B------:R-:W-:Y:S02]  /*5cc0*/  FMNMX.FTZ R11, R246, R11, !PT ;  /* 0x0000000bf60b7209 */ /* 0x000fe40007810000 */
[----:B------:R-:W-:Y:S02]  /*5cd0*/  FMNMX.FTZ R2, R247, R2, !PT ;  /* 0x00000002f7027209 */ /* 0x000fe40007810000 */
        /* <DEDUP_REMOVED lines=31> */
[----:B------:R-:W-:Y:S01]  /*5ed0*/  PLOP3.LUT P4, PT, PT, PT, UP0, 0x80, 0x0 ;  /* 0x000000000000781c */ /* 0x000fe20003f8f008 */
[----:B------:R-:W-:Y:S08]  /*5ee0*/  SHFL.BFLY PT, R2, R7, 0x2, 0x1f ;  /* 0x0c401f0007027f89 */ /* 0x000ff000000e0000 */
[----:B------:R-:W1:Y:S08]  /*5ef0*/  SHFL.BFLY PT, R6, R5, 0x2, 0x1f ;  /* 0x0c401f0005067f89 */ /* 0x000e7000000e0000 */
[----:B------:R-:W-:Y:S08]  /*5f00*/  LDSM.16.MT88.4 R160, [R196+0x3900] ;  /* 0x00390000c4a0783b */ /* 0x000ff00000004200 */
[----:B------:R-:W-:Y:S08]  /*5f10*/  LDSM.16.MT88.4 R164, [R203+0x5900] ;  /* 0x00590000cba4783b */ /* 0x000ff00000004200 */
[----:B------:R-:W0:Y:S01]  /*5f20*/  LDGDEPBAR ;  /* 0x00000000000079af */ /* 0x000e220000000000 */
[----:B-1----:R-:W-:Y:S02]  /*5f30*/  FMNMX.FTZ R9, R5, R6, !PT ;  /* 0x0000000605097209 */ /* 0x002fe40007810000 */
[----:B------:R-:W-:Y:S05]  /*5f40*/  FMNMX.FTZ R4, R7, R2, !PT ;  /* 0x0000000207047209 */ /* 0x000fea0007810000 */
[----:B------:R-:W1:Y:S08]  /*5f50*/  SHFL.BFLY PT, R132, R9, 0x1, 0x1f ;  /* 0x0c201f0009847f89 */ /* 0x000e7000000e0000 */
[----:B------:R-:W2:Y:S01]  /*5f60*/  SHFL.BFLY PT, R3, R4, 0x1, 0x1f ;  /* 0x0c201f0004037f89 */ /* 0x000ea200000e0000 */
[----:B-1----:R-:W-:Y:S05]  /*5f70*/  FMNMX.FTZ R132, R9, R132, !PT ;  /* 0x0000008409847209 */ /* 0x002fea0007810000 */
[C---:B------:R-:W-:Y:S02]  /*5f80*/  FMUL.FTZ R145, R132.reuse, c[0x0][0x2d0] ;  /* 0x0000b40084917a20 */ /* 0x040fe40000410000 */
[----:B------:R-:W-:Y:S01]  /*5f90*/  FADD.FTZ R2, -R132, R135 ;  /* 0x0000008784027221 */ /* 0x000fe20000010100 */
[----:B--2---:R-:W-:Y:S01]  /*5fa0*/  FMNMX.FTZ R3, R3, R4, !PT ;  /* 0x0000000403037209 */ /* 0x004fe20007810000 */
[--C-:B------:R-:W-:Y:S01]  /*5fb0*/  FFMA.FTZ R175, R244, c[0x0][0x2d0], -R145.reuse ;  /* 0x0000b400f4af7a23 */ /* 0x100fe20000010891 */
[----:B------:R-:W-:Y:S01]  /*5fc0*/  MOV R135, R132 ;  /* 0x0000008400877202 */ /* 0x000fe20000000f00 */
[--C-:B------:R-:W-:Y:S02]  /*5fd0*/  FFMA.FTZ R174, R242, c[0x0][0x2d0], -R145.reuse ;  /* 0x0000b400f2ae7a23 */ /* 0x100fe40000010891 */
[C---:B------:R-:W-:Y:S02]  /*5fe0*/  FMUL.FTZ R144, R3.reuse, c[0x0][0x2d0] ;  /* 0x0000b40003907a20 */ /* 0x040fe40000410000 */
[----:B------:R-:W-:Y:S01]  /*5ff0*/  FADD.FTZ R5, -R3, R0 ;  /* 0x0000000003057221 */ /* 0x000fe20000010100 */
[----:B------:R-:W-:Y:S01]  /*6000*/  MUFU.EX2 R175, R175 ;  /* 0x000000af00af7308 */ /* 0x000fe20000000800 */
[--C-:B------:R-:W-:Y:S02]  /*6010*/  FFMA.FTZ R173, R246, c[0x0][0x2d0], -R145.reuse ;  /* 0x0000b400f6ad7a23 */ /* 0x100fe40000010891 */
[--C-:B------:R-:W-:Y:S02]  /*6020*/  FFMA.FTZ R172, R248, c[0x0][0x2d0], -R145.reuse ;  /* 0x0000b400f8ac7a23 */ /* 0x100fe40000010891 */
[--C-:B------:R-:W-:Y:S02]  /*6030*/  FFMA.FTZ R171, R245, c[0x0][0x2d0], -R144.reuse ;  /* 0x0000b400f5ab7a23 */ /* 0x100fe40000010890 */
[--C-:B------:R-:W-:Y:S02]  /*6040*/  FFMA.FTZ R170, R243, c[0x0][0x2d0], -R144.reuse ;  /* 0x0000b400f3aa7a23 */ /* 0x100fe40000010890 */
[--C-:B------:R-:W-:Y:S01]  /*6050*/  FFMA.FTZ R169, R249, c[0x0][0x2d0], -R144.reuse ;  /* 0x0000b400f9a97a23 */ /* 0x100fe20000010890 */
[----:B------:R-:W-:Y:S01]  /*6060*/  MUFU.EX2 R174, R174 ;  /* 0x000000ae00ae7308 */ /* 0x000fe20000000800 */
[--C-:B------:R-:W-:Y:S02]  /*6070*/  FFMA.FTZ R168, R247, c[0x0][0x2d0], -R144.reuse ;  /* 0x0000b400f7a87a23 */ /* 0x100fe40000010890 */
[----:B------:R-:W-:Y:S02]  /*6080*/  FMUL.FTZ R0, R5, c[0x0][0x2d0] ;  /* 0x0000b40005007a20 */ /* 0x000fe40000410000 */
[----:B------:R-:W-:Y:S02]  /*6090*/  FMUL.FTZ R6, R2, c[0x0][0x2d0] ;  /* 0x0000b40002067a20 */ /* 0x000fe40000410000 */
[--C-:B------:R-:W-:Y:S02]  /*60a0*/  FFMA.FTZ R176, R240, c[0x0][0x2d0], -R145.reuse ;  /* 0x0000b400f0b07a23 */ /* 0x100fe40000010891 */
[--C-:B------:R-:W-:Y:S01]  /*60b0*/  FFMA.FTZ R177, R238, c[0x0][0x2d0], -R145.reuse ;  /* 0x0000b400eeb17a23 */ /* 0x100fe20000010891 */
[----:B------:R-:W1:Y:S01]  /*60c0*/  MUFU.EX2 R2, R6 ;  /* 0x0000000600027308 */ /* 0x000e620000000800 */
[--C-:B------:R-:W-:Y:S02]  /*60d0*/  FFMA.FTZ R178, R241, c[0x0][0x2d0], -R144.reuse ;  /* 0x0000b400f1b27a23 */ /* 0x100fe40000010890 */
[--C-:B------:R-:W-:Y:S02]  /*60e0*/  FFMA.FTZ R179, R239, c[0x0][0x2d0], -R144.reuse ;  /* 0x0000b400efb37a23 */ /* 0x100fe40000010890 */
[--C-:B------:R-:W-:Y:S02]  /*60f0*/  FFMA.FTZ R180, R236, c[0x0][0x2d0], -R145.reuse ;  /* 0x0000b400ecb47a23 */ /* 0x100fe40000010891 */
[--C-:B------:R-:W-:Y:S02]  /*6100*/  FFMA.FTZ R181, R234, c[0x0][0x2d0], -R145.reuse ;  /* 0x0000b400eab57a23 */ /* 0x100fe40000010891 */
[--C-:B------:R-:W-:Y:S01]  /*6110*/  FFMA.FTZ R182, R237, c[0x0][0x2d0], -R144.reuse ;  /* 0x0000b400edb67a23 */ /* 0x100fe20000010890 */
[----:B------:R-:W2:Y:S01]  /*6120*/  MUFU.EX2 R0, R0 ;  /* 0x0000000000007308 */ /* 0x000ea20000000800 */
[--C-:B------:R-:W-:Y:S02]  /*6130*/  FFMA.FTZ R183, R235, c[0x0][0x2d0], -R144.reuse ;  /* 0x0000b400ebb77a23 */ /* 0x100fe40000010890 */
[--C-:B------:R-:W-:Y:S02]  /*6140*/  FFMA.FTZ R232, R232, c[0x0][0x2d0], -R145.reuse ;  /* 0x0000b400e8e87a23 */ /* 0x100fe40000010891 */
[--C-:B------:R-:W-:Y:S02]  /*6150*/  FFMA.FTZ R235, R230, c[0x0][0x2d0], -R145.reuse ;  /* 0x0000b400e6eb7a23 */ /* 0x100fe40000010891 */
[--C-:B------:R-:W-:Y:S02]  /*6160*/  FFMA.FTZ R230, R233, c[0x0][0x2d0], -R144.reuse ;  /* 0x0000b400e9e67a23 */ /* 0x100fe40000010890 */
[--C-:B------:R-:W-:Y:S01]  /*6170*/  FFMA.FTZ R231, R231, c[0x0][0x2d0], -R144.reuse ;  /* 0x0000b400e7e77a23 */ /* 0x100fe20000010890 */
[----:B------:R-:W-:Y:S01]  /*6180*/  MUFU.EX2 R173, R173 ;  /* 0x000000ad00ad7308 */ /* 0x000fe20000000800 */
[--C-:B------:R-:W-:Y:S02]  /*6190*/  FFMA.FTZ R228, R228, c[0x0][0x2d0], -R145.reuse ;  /* 0x0000b400e4e47a23 */ /* 0x100fe40000010891 */
[--C-:B------:R-:W-:Y:S02]  /*61a0*/  FFMA.FTZ R233, R226, c[0x0][0x2d0], -R145.reuse ;  /* 0x0000b400e2e97a23 */ /* 0x100fe40000010891 */
[----:B-1----:R-:W-:Y:S01]  /*61b0*/  FMUL.FTZ R4, R2, R128 ;  /* 0x0000008002047220 */ /* 0x002fe20000410000 */
[----:B------:R-:W-:Y:S01]  /*61c0*/  F2FP.PACK_AB R128, R174, R175 ;  /* 0x000000afae80723e */ /* 0x000fe200000000ff */
[C---:B------:R-:W-:Y:S02]  /*61d0*/  FMUL.FTZ R5, R2.reuse, R129 ;  /* 0x0000008102057220 */ /* 0x040fe40000410000 */
[C---:B------:R-:W-:Y:S01]  /*61e0*/  FMUL.FTZ R8, R2.reuse, R124 ;  /* 0x0000007c02087220 */ /* 0x040fe20000410000 */
[----:B------:R-:W1:Y:S01]  /*61f0*/  MUFU.EX2 R172, R172 ;  /* 0x000000ac00ac7308 */ /* 0x000e620000000800 */
[C---:B------:R-:W-:Y:S02]  /*6200*/  FMUL.FTZ R9, R2.reuse, R125 ;  /* 0x0000007d02097220 */ /* 0x040fe40000410000 */
[----:B------:R-:W-:Y:S02]  /*6210*/  FMUL.FTZ R16, R2, R116 ;  /* 0x0000007402107220 */ /* 0x000fe40000410000 */
[C---:B--2---:R-:W-:Y:S02]  /*6220*/  FMUL.FTZ R6, R0.reuse, R130 ;  /* 0x0000008200067220 */ /* 0x044fe40000410000 */
[C---:B------:R-:W-:Y:S02]  /*6230*/  FMUL.FTZ R7, R0.reuse, R131 ;  /* 0x0000008300077220 */ /* 0x040fe40000410000 */
[C---:B------:R-:W-:Y:S01]  /*6240*/  FMUL.FTZ R10, R0.reuse, R126 ;  /* 0x0000007e000a7220 */ /* 0x040fe20000410000 */
[----:B------:R-:W-:Y:S01]  /*6250*/  MUFU.EX2 R171, R171 ;  /* 0x000000ab00ab7308 */ /* 0x000fe20000000800 */
[----:B------:R-:W-:Y:S02]  /*6260*/  FMUL.FTZ R11, R0, R127 ;  /* 0x0000007f000b7220 */ /* 0x000fe40000410000 */
[----:B------:R-:W-:Y:S01]  /*6270*/  FMUL.FTZ R17, R2, R117 ;  /* 0x0000007502117220 */ /* 0x000fe20000410000 */
[----:B------:R-:W-:Y:S01]  /*6280*/  LDSM.16.MT88.4 R124, [R203+0x2900] ;  /* 0x00290000cb7c783b */ /* 0x000fe20000004200 */
[C---:B------:R-:W-:Y:S02]  /*6290*/  FMUL.FTZ R18, R0.reuse, R118 ;  /* 0x0000007600127220 */ /* 0x040fe40000410000 */
[----:B------:R-:W-:Y:S02]  /*62a0*/  FMUL.FTZ R19, R0, R119 ;  /* 0x0000007700137220 */ /* 0x000fe40000410000 */
[C---:B------:R-:W-:Y:S01]  /*62b0*/  FMUL.FTZ R24, R2.reuse, R108 ;  /* 0x0000006c02187220 */ /* 0x040fe20000410000 */
[----:B------:R-:W2:Y:S01]  /*62c0*/  MUFU.EX2 R170, R170 ;  /* 0x000000aa00aa7308 */ /* 0x000ea20000000800 */
[----:B------:R-:W-:Y:S01]  /*62d0*/  FMUL.FTZ R25, R2, R109 ;  /* 0x0000006d02197220 */ /* 0x000fe20000410000 */
[----:B------:R-:W-:Y:S01]  /*62e0*/  LDSM.16.MT88.4 R116, [R198+0x900] ;  /* 0x00090000c674783b */ /* 0x000fe20000004200 */
[----:B------:R-:W-:Y:S01]  /*62f0*/  FMUL.FTZ R26, R0, R110 ;  /* 0x0000006e001a7220 */ /* 0x000fe20000410000 */
[----:B-1----:R-:W-:Y:S01]  /*6300*/  F2FP.PACK_AB R130, R172, R173 ;  /* 0x000000adac82723e */ /* 0x002fe200000000ff */
[----:B------:R-:W-:Y:S02]  /*6310*/  FMUL.FTZ R27, R0, R111 ;  /* 0x0000006f001b7220 */ /* 0x000fe40000410000 */
[C---:B------:R-:W-:Y:S02]  /*6320*/  FMUL.FTZ R32, R2.reuse, R100 ;  /* 0x0000006402207220 */ /* 0x040fe40000410000 */
[----:B------:R-:W-:Y:S01]  /*6330*/  FMUL.FTZ R33, R2, R101 ;  /* 0x0000006502217220 */ /* 0x000fe20000410000 */
[----:B------:R-:W-:Y:S01]  /*6340*/  MUFU.EX2 R169, R169 ;  /* 0x000000a900a97308 */ /* 0x000fe20000000800 */
[----:B------:R-:W-:Y:S01]  /*6350*/  LDSM.16.MT88.4 R108, [R196+0x2100] ;  /* 0x00210000c46c783b */ /* 0x000fe20000004200 */
[C---:B------:R-:W-:Y:S02]  /*6360*/  FMUL.FTZ R34, R0.reuse, R102 ;  /* 0x0000006600227220 */ /* 0x040fe40000410000 */
[----:B------:R-:W-:Y:S02]  /*6370*/  FMUL.FTZ R35, R0, R103 ;  /* 0x0000006700237220 */ /* 0x000fe40000410000 */
[C---:B------:R-:W-:Y:S02]  /*6380*/  FMUL.FTZ R36, R2.reuse, R36 ;  /* 0x0000002402247220 */ /* 0x040fe40000410000 */
[----:B------:R-:W-:Y:S01]  /*6390*/  FMUL.FTZ R37, R2, R37 ;  /* 0x0000002502257220 */ /* 0x000fe20000410000 */
[----:B------:R-:W-:Y:S01]  /*63a0*/  LDSM.16.MT88.4 R100, [R197+0x2100] ;  /* 0x00210000c564783b */ /* 0x000fe20000004200 */
[----:B------:R-:W1:Y:S01]  /*63b0*/  MUFU.EX2 R168, R168 ;  /* 0x000000a800a87308 */ /* 0x000e620000000800 */
[C---:B------:R-:W-:Y:S02]  /*63c0*/  FMUL.FTZ R38, R0.reuse, R38 ;  /* 0x0000002600267220 */ /* 0x040fe40000410000 */
[----:B------:R-:W-:Y:S01]  /*63d0*/  FMUL.FTZ R39, R0, R39 ;  /* 0x0000002700277220 */ /* 0x000fe20000410000 */
[----:B--2---:R-:W-:Y:S01]  /*63e0*/  F2FP.PACK_AB R129, R170, R171 ;  /* 0x000000abaa81723e */ /* 0x004fe200000000ff */
[C---:B------:R-:W-:Y:S02]  /*63f0*/  FMUL.FTZ R40, R2.reuse, R40 ;  /* 0x0000002802287220 */ /* 0x040fe40000410000 */
[----:B------:R-:W-:Y:S02]  /*6400*/  FMUL.FTZ R41, R2, R41 ;  /* 0x0000002902297220 */ /* 0x000fe40000410000 */
[C---:B------:R-:W-:Y:S01]  /*6410*/  FMUL.FTZ R42, R0.reuse, R42 ;  /* 0x0000002a002a7220 */ /* 0x040fe20000410000 */
[----:B------:R-:W-:Y:S01]  /*6420*/  MUFU.EX2 R176, R176 ;  /* 0x000000b000b07308 */ /* 0x000fe20000000800 */
[----:B------:R-:W-:Y:S02]  /*6430*/  FMUL.FTZ R43, R0, R43 ;  /* 0x0000002b002b7220 */ /* 0x000fe40000410000 */
[C---:B------:R-:W-:Y:S02]  /*6440*/  FMUL.FTZ R44, R2.reuse, R44 ;  /* 0x0000002c022c7220 */ /* 0x040fe40000410000 */
[----:B------:R-:W-:Y:S02]  /*6450*/  FMUL.FTZ R45, R2, R45 ;  /* 0x0000002d022d7220 */ /* 0x000fe40000410000 */
[C---:B------:R-:W-:Y:S02]  /*6460*/  FMUL.FTZ R46, R0.reuse, R46 ;  /* 0x0000002e002e7220 */ /* 0x040fe40000410000 */
[----:B------:R-:W-:Y:S01]  /*6470*/  FMUL.FTZ R47, R0, R47 ;  /* 0x0000002f002f7220 */ /* 0x000fe20000410000 */
[----:B------:R-:W2:Y:S01]  /*6480*/  MUFU.EX2 R177, R177 ;  /* 0x000000b100b17308 */ /* 0x000ea20000000800 */
[C---:B------:R-:W-:Y:S02]  /*6490*/  FMUL.FTZ R48, R2.reuse, R48 ;  /* 0x0000003002307220 */ /* 0x040fe40000410000 */
[----:B------:R-:W-:Y:S01]  /*64a0*/  FMUL.FTZ R49, R2, R49 ;  /* 0x0000003102317220 */ /* 0x000fe20000410000 */
[----:B-1----:R-:W-:Y:S01]  /*64b0*/  F2FP.PACK_AB R131, R168, R169 ;  /* 0x000000a9a883723e */ /* 0x002fe200000000ff */
[C---:B------:R-:W-:Y:S02]  /*64c0*/  FMUL.FTZ R50, R0.reuse, R50 ;  /* 0x0000003200327220 */ /* 0x040fe40000410000 */
[----:B------:R-:W-:Y:S02]  /*64d0*/  FMUL.FTZ R51, R0, R51 ;  /* 0x0000003300337220 */ /* 0x000fe40000410000 */
[C---:B------:R-:W-:Y:S01]  /*64e0*/  FMUL.FTZ R52, R2.reuse, R52 ;  /* 0x0000003402347220 */ /* 0x040fe20000410000 */
[----:B------:R-:W-:Y:S01]  /*64f0*/  MUFU.EX2 R178, R178 ;  /* 0x000000b200b27308 */ /* 0x000fe20000000800 */
[C---:B------:R-:W-:Y:S05]  /*6500*/  HMMA.16816.F32 R4, R128.reuse, R12, R4 ;  /* 0x0000000c8004723c */ /* 0x040fea0000001804 */
[C---:B------:R-:W-:Y:S02]  /*6510*/  FMUL.FTZ R53, R2.reuse, R53 ;  /* 0x0000003502357220 */ /* 0x040fe40000410000 */
[C---:B------:R-:W-:Y:S01]  /*6520*/  FMUL.FTZ R12, R2.reuse, R120 ;  /* 0x00000078020c7220 */ /* 0x040fe20000410000 */
[C---:B------:R-:W-:Y:S01]  /*6530*/  HMMA.16816.F32 R8, R128.reuse, R14, R8 ;  /* 0x0000000e8008723c */ /* 0x040fe20000001808 */
[----:B------:R-:W1:Y:S03]  /*6540*/  MUFU.EX2 R179, R179 ;  /* 0x000000b300b37308 */ /* 0x000e660000000800 */
[----:B------:R-:W-:Y:S02]  /*6550*/  FMUL.FTZ R13, R2, R121 ;  /* 0x00000079020d7220 */ /* 0x000fe40000410000 */
[C---:B------:R-:W-:Y:S02]  /*6560*/  FMUL.FTZ R54, R0.reuse, R54 ;  /* 0x0000003600367220 */ /* 0x040fe40000410000 */
[C---:B------:R-:W-:Y:S03]  /*6570*/  FMUL.FTZ R14, R0.reuse, R122 ;  /* 0x0000007a000e7220 */ /* 0x040fe60000410000 */
[----:B------:R-:W-:Y:S01]  /*6580*/  MUFU.EX2 R180, R180 ;  /* 0x000000b400b47308 */ /* 0x000fe20000000800 */
[C---:B------:R-:W-:Y:S02]  /*6590*/  FMUL.FTZ R15, R0.reuse, R123 ;  /* 0x0000007b000f7220 */ /* 0x040fe40000410000 */
[----:B------:R-:W3:Y:S01]  /*65a0*/  LDSM.16.MT88.4 R120, [R196+0x100] ;  /* 0x00010000c478783b */ /* 0x000ee20000004200 */
[----:B------:R-:W-:Y:S02]  /*65b0*/  FMUL.FTZ R55, R0, R55 ;  /* 0x0000003700377220 */ /* 0x000fe40000410000 */
[C---:B------:R-:W-:Y:S02]  /*65c0*/  FMUL.FTZ R56, R2.reuse, R56 ;  /* 0x0000003802387220 */ /* 0x040fe40000410000 */
[C---:B------:R-:W-:Y:S02]  /*65d0*/  HMMA.16816.F32 R12, R128.reuse, R20, R12 ;  /* 0x00000014800c723c */ /* 0x040fe4000000180c */
[----:B------:R-:W4:Y:S01]  /*65e0*/  MUFU.EX2 R181, R181 ;  /* 0x000000b500b57308 */ /* 0x000f220000000800 */
[----:B------:R-:W-:Y:S02]  /*65f0*/  FMUL.FTZ R57, R2, R57 ;  /* 0x0000003902397220 */ /* 0x000fe40000410000 */
[----:B------:R-:W-:Y:S02]  /*6600*/  FMUL.FTZ R58, R0, R58 ;  /* 0x0000003a003a7220 */ /* 0x000fe40000410000 */
[C---:B------:R-:W-:Y:S01]  /*6610*/  FMUL.FTZ R20, R2.reuse, R112 ;  /* 0x0000007002147220 */ /* 0x040fe20000410000 */
[C---:B------:R-:W-:Y:S04]  /*6620*/  HMMA.16816.F32 R16, R128.reuse, R22, R16 ;  /* 0x000000168010723c */ /* 0x040fe80000001810 */
[----:B------:R-:W-:Y:S01]  /*6630*/  FMUL.FTZ R21, R2, R113 ;  /* 0x0000007102157220 */ /* 0x000fe20000410000 */
[----:B------:R-:W-:Y:S01]  /*6640*/  MUFU.EX2 R182, R182 ;  /* 0x000000b600b67308 */ /* 0x000fe20000000800 */
[C---:B------:R-:W-:Y:S02]  /*6650*/  FMUL.FTZ R59, R0.reuse, R59 ;  /* 0x0000003b003b7220 */ /* 0x040fe40000410000 */
[C---:B------:R-:W-:Y:S04]  /*6660*/  FMUL.FTZ R22, R0.reuse, R114 ;  /* 0x0000007200167220 */ /* 0x040fe80000410000 */
[----:B------:R-:W-:Y:S02]  /*6670*/  FMUL.FTZ R23, R0, R115 ;  /* 0x0000007300177220 */ /* 0x000fe40000410000 */
[----:B------:R-:W5:Y:S01]  /*6680*/  LDSM.16.MT88.4 R112, [R203+0x2100] ;  /* 0x00210000cb70783b */ /* 0x000f620000004200 */
[C---:B------:R-:W-:Y:S01]  /*6690*/  FMUL.FTZ R60, R2.reuse, R60 ;  /* 0x0000003c023c7220 */ /* 0x040fe20000410000 */
[----:B------:R-:W1:Y:S01]  /*66a0*/  MUFU.EX2 R183, R183 ;  /* 0x000000b700b77308 */ /* 0x000e620000000800 */
[----:B------:R-:W-:Y:S02]  /*66b0*/  FMUL.FTZ R61, R2, R61 ;  /* 0x0000003d023d7220 */ /* 0x000fe40000410000 */
[C---:B------:R-:W-:Y:S03]  /*66c0*/  HMMA.16816.F32 R20, R128.reuse, R28, R20 ;  /* 0x0000001c8014723c */ /* 0x040fe60000001814 */
[C---:B------:R-:W-:Y:S02]  /*66d0*/  FMUL.FTZ R62, R0.reuse, R62 ;  /* 0x0000003e003e7220 */ /* 0x040fe40000410000 */
[----:B------:R-:W-:Y:S02]  /*66e0*/  FMUL.FTZ R63, R0, R63 ;  /* 0x0000003f003f7220 */ /* 0x000fe40000410000 */
[C---:B------:R-:W-:Y:S01]  /*66f0*/  FMUL.FTZ R28, R2.reuse, R104 ;  /* 0x00000068021c7220 */ /* 0x040fe20000410000 */
[C---:B------:R-:W-:Y:S01]  /*6700*/  HMMA.16816.F32 R24, R128.reuse, R30, R24 ;  /* 0x0000001e8018723c */ /* 0x040fe20000001818 */
[----:B------:R-:W-:Y:S03]  /*6710*/  MUFU.EX2 R232, R232 ;  /* 0x000000e800e87308 */ /* 0x000fe60000000800 */
[C---:B------:R-:W-:Y:S02]  /*6720*/  FMUL.FTZ R29, R2.reuse, R105 ;  /* 0x00000069021d7220 */ /* 0x040fe40000410000 */
[----:B------:R-:W-:Y:S02]  /*6730*/  FMUL.FTZ R64, R2, R64 ;  /* 0x0000004002407220 */ /* 0x000fe40000410000 */
[C---:B------:R-:W-:Y:S03]  /*6740*/  FMUL.FTZ R30, R0.reuse, R106 ;  /* 0x0000006a001e7220 */ /* 0x040fe60000410000 */
[----:B------:R-:W1:Y:S01]  /*6750*/  MUFU.EX2 R235, R235 ;  /* 0x000000eb00eb7308 */ /* 0x000e620000000800 */
[----:B------:R-:W-:Y:S02]  /*6760*/  FMUL.FTZ R31, R0, R107 ;  /* 0x0000006b001f7220 */ /* 0x000fe40000410000 */
[----:B------:R-:W1:Y:S01]  /*6770*/  LDSM.16.MT88.4 R104, [R198+0x2100] ;  /* 0x00210000c668783b */ /* 0x000e620000004200 */
[----:B------:R-:W-:Y:S02]  /*6780*/  FMUL.FTZ R65, R2, R65 ;  /* 0x0000004102417220 */ /* 0x000fe40000410000 */
[C---:B------:R-:W-:Y:S02]  /*6790*/  FMUL.FTZ R66, R0.reuse, R66 ;  /* 0x0000004200427220 */ /* 0x040fe40000410000 */
[C---:B---3--:R-:W-:Y:S02]  /*67a0*/  HMMA.16816.F32 R28, R128.reuse, R120, R28 ;  /* 0x00000078801c723c */ /* 0x048fe4000000181c */
[----:B------:R-:W-:Y:S01]  /*67b0*/  MUFU.EX2 R230, R230 ;  /* 0x000000e600e67308 */ /* 0x000fe20000000800 */
[----:B------:R-:W-:Y:S02]  /*67c0*/  FMUL.FTZ R67, R0, R67 ;  /* 0x0000004300437220 */ /* 0x000fe40000410000 */
[C---:B------:R-:W-:Y:S02]  /*67d0*/  FMUL.FTZ R68, R2.reuse, R68 ;  /* 0x0000004402447220 */ /* 0x040fe40000410000 */
[----:B------:R-:W-:Y:S01]  /*67e0*/  FMUL.FTZ R69, R2, R69 ;  /* 0x0000004502457220 */ /* 0x000fe20000410000 */
[C---:B------:R-:W-:Y:S01]  /*67f0*/  HMMA.16816.F32 R32, R128.reuse, R122, R32 ;  /* 0x0000007a8020723c */ /* 0x040fe20000001820 */
[----:B------:R-:W-:Y:S03]  /*6800*/  LDSM.16.MT88.4 R120, [R196+0x900] ;  /* 0x00090000c478783b */ /* 0x000fe60000004200 */
[C---:B------:R-:W-:Y:S01]  /*6810*/  FMUL.FTZ R70, R0.reuse, R70 ;  /* 0x0000004600467220 */ /* 0x040fe20000410000 */
[----:B------:R-:W3:Y:S01]  /*6820*/  MUFU.EX2 R231, R231 ;  /* 0x000000e700e77308 */ /* 0x000ee20000000800 */
[----:B------:R-:W-:Y:S02]  /*6830*/  FMUL.FTZ R71, R0, R71 ;  /* 0x0000004700477220 */ /* 0x000fe40000410000 */
[C---:B-----5:R-:W-:Y:S04]  /*6840*/  HMMA.16816.F32 R36, R128.reuse, R112, R36 ;  /* 0x000000708024723c */ /* 0x060fe80000001824 */
[C---:B------:R-:W-:Y:S02]  /*6850*/  FMUL.FTZ R72, R2.reuse, R72 ;  /* 0x0000004802487220 */ /* 0x040fe40000410000 */
[----:B------:R-:W-:Y:S01]  /*6860*/  FMUL.FTZ R73, R2, R73 ;  /* 0x0000004902497220 */ /* 0x000fe20000410000 */
[----:B------:R-:W-:Y:S01]  /*6870*/  MUFU.EX2 R228, R228 ;  /* 0x000000e400e47308 */ /* 0x000fe20000000800 */
[C---:B------:R-:W-:Y:S01]  /*6880*/  HMMA.16816.F32 R40, R128.reuse, R114, R40 ;  /* 0x000000728028723c */ /* 0x040fe20000001828 */
[----:B------:R-:W-:Y:S03]  /*6890*/  LDSM.16.MT88.4 R112, [R203+0x900] ;  /* 0x00090000cb70783b */ /* 0x000fe60000004200 */
[C---:B------:R-:W-:Y:S02]  /*68a0*/  FMUL.FTZ R74, R0.reuse, R74 ;  /* 0x0000004a004a7220 */ /* 0x040fe40000410000 */
[----:B------:R-:W-:Y:S02]  /*68b0*/  FMUL.FTZ R75, R0, R75 ;  /* 0x0000004b004b7220 */ /* 0x000fe40000410000 */
[C---:B------:R-:W-:Y:S01]  /*68c0*/  FMUL.FTZ R76, R2.reuse, R76 ;  /* 0x0000004c024c7220 */ /* 0x040fe20000410000 */
[----:B------:R-:W5:Y:S01]  /*68d0*/  MUFU.EX2 R233, R233 ;  /* 0x000000e900e97308 */ /* 0x000f620000000800 */
[C---:B-1----:R-:W-:Y:S03]  /*68e0*/  HMMA.16816.F32 R44, R128.reuse, R104, R44 ;  /* 0x00000068802c723c */ /* 0x042fe6000000182c */
[----:B------:R-:W-:Y:S02]  /*68f0*/  FMUL.FTZ R77, R2, R77 ;  /* 0x0000004d024d7220 */ /* 0x000fe40000410000 */
[C---:B------:R-:W-:Y:S02]  /*6900*/  FMUL.FTZ R78, R0.reuse, R78 ;  /* 0x0000004e004e7220 */ /* 0x040fe40000410000 */
[----:B------:R-:W-:Y:S01]  /*6910*/  FMUL.FTZ R79, R0, R79 ;  /* 0x0000004f004f7220 */ /* 0x000fe20000410000 */
[C---:B------:R-:W-:Y:S01]  /*6920*/  HMMA.16816.F32 R48, R128.reuse, R106, R48 ;  /* 0x0000006a8030723c */ /* 0x040fe20000001830 */
[----:B------:R-:W1:Y:S03]  /*6930*/  LDSM.16.MT88.4 R104, [R203+0x4100] ;  /* 0x00410000cb68783b */ /* 0x000e660000004200 */
[C---:B------:R-:W-:Y:S02]  /*6940*/  FMUL.FTZ R80, R2.reuse, R80 ;  /* 0x0000005002507220 */ /* 0x040fe40000410000 */
[----:B------:R-:W-:Y:S02]  /*6950*/  FMUL.FTZ R81, R2, R81 ;  /* 0x0000005102517220 */ /* 0x000fe40000410000 */
[C---:B------:R-:W-:Y:S04]  /*6960*/  HMMA.16816.F32 R52, R128.reuse, R100, R52 ;  /* 0x000000648034723c */ /* 0x040fe80000001834 */
[C---:B------:R-:W-:Y:S02]  /*6970*/  FMUL.FTZ R82, R0.reuse, R82 ;  /* 0x0000005200527220 */ /* 0x040fe40000410000 */
[----:B------:R-:W-:Y:S02]  /*6980*/  FMUL.FTZ R83, R0, R83 ;  /* 0x0000005300537220 */ /* 0x000fe40000410000 */
[C---:B------:R-:W-:Y:S01]  /*6990*/  HMMA.16816.F32 R56, R128.reuse, R102, R56 ;  /* 0x000000668038723c */ /* 0x040fe20000001838 */
[----:B------:R-:W2:Y:S03]  /*69a0*/  LDSM.16.MT88.4 R100, [R198+0x4100] ;  /* 0x00410000c664783b */ /* 0x000ea60000004200 */
[C---:B------:R-:W-:Y:S02]  /*69b0*/  FMUL.FTZ R84, R2.reuse, R84 ;  /* 0x0000005402547220 */ /* 0x040fe40000410000 */
[----:B------:R-:W-:Y:S02]  /*69c0*/  FMUL.FTZ R85, R2, R85 ;  /* 0x0000005502557220 */ /* 0x000fe40000410000 */
[C---:B------:R-:W-:Y:S04]  /*69d0*/  HMMA.16816.F32 R60, R128.reuse, R108, R60 ;  /* 0x0000006c803c723c */ /* 0x040fe8000000183c */
[C---:B------:R-:W-:Y:S02]  /*69e0*/  FMUL.FTZ R86, R0.reuse, R86 ;  /* 0x0000005600567220 */ /* 0x040fe40000410000 */
[----:B------:R-:W-:Y:S02]  /*69f0*/  FMUL.FTZ R87, R0, R87 ;  /* 0x0000005700577220 */ /* 0x000fe40000410000 */
[C---:B------:R-:W-:Y:S01]  /*6a00*/  HMMA.16816.F32 R64, R128.reuse, R110, R64 ;  /* 0x0000006e8040723c */ /* 0x040fe20000001840 */
[----:B------:R-:W3:Y:S03]  /*6a10*/  LDSM.16.MT88.4 R108, [R197+0x4100] ;  /* 0x00410000c56c783b */ /* 0x000ee60000004200 */
[C---:B------:R-:W-:Y:S02]  /*6a20*/  FMUL.FTZ R88, R2.reuse, R88 ;  /* 0x0000005802587220 */ /* 0x040fe40000410000 */
[----:B------:R-:W-:Y:S02]  /*6a30*/  FMUL.FTZ R89, R2, R89 ;  /* 0x0000005902597220 */ /* 0x000fe40000410000 */
[C---:B------:R-:W-:Y:S01]  /*6a40*/  FMUL.FTZ R90, R0.reuse, R90 ;  /* 0x0000005a005a7220 */ /* 0x040fe20000410000 */
        /* <DEDUP_REMOVED lines=8> */
[C---:B--2---:R-:W-:Y:S04]  /*6ad0*/  HMMA.16816.F32 R76, R128.reuse, R100, R76 ;  /* 0x00000064804c723c */ /* 0x044fe8000000184c */
[C---:B------:R-:W-:Y:S02]  /*6ae0*/  FMUL.FTZ R96, R2.reuse, R96 ;  /* 0x0000006002607220 */ /* 0x040fe40000410000 */
[----:B------:R-:W-:Y:S01]  /*6af0*/  FMUL.FTZ R97, R2, R97 ;  /* 0x0000006102617220 */ /* 0x000fe20000410000 */
[----:B------:R-:W-:Y:S01]  /*6b00*/  F2FP.PACK_AB R100, R177, R176 ;  /* 0x000000b0b164723e */ /* 0x000fe200000000ff */
[C---:B------:R-:W-:Y:S04]  /*6b10*/  HMMA.16816.F32 R80, R128.reuse, R102, R80 ;  /* 0x000000668050723c */ /* 0x040fe80000001850 */
[C---:B------:R-:W-:Y:S01]  /*6b20*/  FMUL.FTZ R98, R0.reuse, R98 ;  /* 0x0000006200627220 */ /* 0x040fe20000410000 */
[----:B------:R-:W-:Y:S01]  /*6b30*/  F2FP.PACK_AB R101, R179, R178 ;  /* 0x000000b2b365723e */ /* 0x000fe200000000ff */
[----:B------:R-:W-:Y:S01]  /*6b40*/  FMUL.FTZ R99, R0, R99 ;  /* 0x0000006300637220 */ /* 0x000fe20000410000 */
[----:B----4-:R-:W-:Y:S01]  /*6b50*/  F2FP.PACK_AB R102, R181, R180 ;  /* 0x000000b4b566723e */ /* 0x010fe200000000ff */
[C---:B---3--:R-:W-:Y:S04]  /*6b60*/  HMMA.16816.F32 R84, R128.reuse, R108, R84 ;  /* 0x0000006c8054723c */ /* 0x048fe80000001854 */
[----:B------:R-:W-:Y:S01]  /*6b70*/  F2FP.PACK_AB R103, R183, R182 ;  /* 0x000000b6b767723e */ /* 0x000fe200000000ff */
[--C-:B------:R-:W-:Y:S02]  /*6b80*/  FFMA.FTZ R226, R229, c[0x0][0x2d0], -R144.reuse ;  /* 0x0000b400e5e27a23 */ /* 0x100fe40000010890 */
[--C-:B------:R-:W-:Y:S01]  /*6b90*/  FFMA.FTZ R227, R227, c[0x0][0x2d0], -R144.reuse ;  /* 0x0000b400e3e37a23 */ /* 0x100fe20000010890 */
[C---:B------:R-:W-:Y:S01]  /*6ba0*/  HMMA.16816.F32 R88, R128.reuse, R110, R88 ;  /* 0x0000006e8058723c */ /* 0x040fe20000001858 */
[----:B------:R-:W2:Y:S02]  /*6bb0*/  LDSM.16.MT88.4 R108, [R197+0x900] ;  /* 0x00090000c56c783b */ /* 0x000ea40000004200 */
[----:B------:R-:W-:Y:S01]  /*6bc0*/  MUFU.EX2 R226, R226 ;  /* 0x000000e200e27308 */ /* 0x000fe20000000800 */
[--C-:B------:R-:W-:Y:S02]  /*6bd0*/  FFMA.FTZ R222, R222, c[0x0][0x2d0], -R145.reuse ;  /* 0x0000b400dede7a23 */ /* 0x100fe40000010891 */
[--C-:B------:R-:W-:Y:S02]  /*6be0*/  FFMA.FTZ R229, R224, c[0x0][0x2d0], -R145.reuse ;  /* 0x0000b400e0e57a23 */ /* 0x100fe40000010891 */
[--C-:B------:R-:W-:Y:S01]  /*6bf0*/  FFMA.FTZ R224, R225, c[0x0][0x2d0], -R144.reuse ;  /* 0x0000b400e1e07a23 */ /* 0x100fe20000010890 */
[C---:B-1----:R-:W-:Y:S03]  /*6c00*/  HMMA.16816.F32 R92, R128.reuse, R104, R92 ;  /* 0x00000068805c723c */ /* 0x042fe6000000185c */
[--C-:B------:R-:W-:Y:S01]  /*6c10*/  FFMA.FTZ R223, R223, c[0x0][0x2d0], -R144.reuse ;  /* 0x0000b400dfdf7a23 */ /* 0x100fe20000010890 */
[----:B------:R-:W1:Y:S01]  /*6c20*/  MUFU.EX2 R227, R227 ;  /* 0x000000e300e37308 */ /* 0x000e620000000800 */
[--C-:B------:R-:W-:Y:S02]  /*6c30*/  FFMA.FTZ R220, R220, c[0x0][0x2d0], -R145.reuse ;  /* 0x0000b400dcdc7a23 */ /* 0x100fe40000010891 */
[----:B------:R-:W-:Y:S01]  /*6c40*/  FFMA.FTZ R145, R218, c[0x0][0x2d0], -R145 ;  /* 0x0000b400da917a23 */ /* 0x000fe20000010891 */
[----:B------:R-:W-:Y:S01]  /*6c50*/  HMMA.16816.F32 R96, R128, R106, R96 ;  /* 0x0000006a8060723c */ /* 0x000fe20000001860 */
[----:B------:R-:W3:Y:S03]  /*6c60*/  LDSM.16.MT88.4 R104, [R196+0x2900] ;  /* 0x00290000c468783b */ /* 0x000ee60000004200 */
[--C-:B------:R-:W-:Y:S02]  /*6c70*/  FFMA.FTZ R134, R134, c[0x0][0x2d0], -R144.reuse ;  /* 0x0000b40086867a23 */ /* 0x100fe40000010890 */
[----:B------:R-:W-:Y:S01]  /*6c80*/  FFMA.FTZ R144, R133, c[0x0][0x2d0], -R144 ;  /* 0x0000b40085907a23 */ /* 0x000fe20000010890 */
[----:B------:R-:W-:Y:S01]  /*6c90*/  MUFU.EX2 R225, R145 ;  /* 0x0000009100e17308 */ /* 0x000fe20000000800 */
[C---:B------:R-:W-:Y:S01]  /*6ca0*/  HMMA.16816.F32 R4, R100.reuse, R112, R4 ;  /* 0x000000706404723c */ /* 0x040fe20000001804 */
[----:B------:R-:W-:Y:S04]  /*6cb0*/  LDSM.16.MT88.4 R128, [R198+0x3100] ;  /* 0x00310000c680783b */ /* 0x000fe80000004200 */
[----:B------:R-:W-:Y:S02]  /*6cc0*/  FFMA.FTZ R175, R2, R221, R175 ;  /* 0x000000dd02af7223 */ /* 0x000fe400000100af */
[----:B------:R-:W-:Y:S01]  /*6cd0*/  FFMA.FTZ R171, R0, R219, R171 ;  /* 0x000000db00ab7223 */ /* 0x000fe200000100ab */
[C---:B------:R-:W-:Y:S01]  /*6ce0*/  HMMA.16816.F32 R8, R100.reuse, R114, R8 ;  /* 0x000000726408723c */ /* 0x040fe20000001808 */
[----:B------:R-:W-:Y:S01]  /*6cf0*/  LDSM.16.MT88.4 R112, [R198+0x4900] ;  /* 0x00490000c670783b */ /* 0x000fe20000004200 */
[----:B------:R4:W-:Y:S02]  /*6d00*/  MUFU.EX2 R133, R144 ;  /* 0x0000009000857308 */ /* 0x0009e40000000800 */
[----:B------:R-:W-:Y:S01]  /*6d10*/  MOV R0, R3 ;  /* 0x0000000300007202 */ /* 0x000fe20000000f00 */
[----:B------:R-:W-:Y:S02]  /*6d20*/  FADD.FTZ R174, R174, R175 ;  /* 0x000000afaeae7221 */ /* 0x000fe40000010000 */
[----:B------:R-:W-:Y:S01]  /*6d30*/  FADD.FTZ R170, R170, R171 ;  /* 0x000000abaaaa7221 */ /* 0x000fe20000010000 */
[C---:B------:R-:W-:Y:S04]  /*6d40*/  HMMA.16816.F32 R12, R100.reuse, R116, R12 ;  /* 0x00000074640c723c */ /* 0x040fe8000000180c */
[----:B------:R-:W-:Y:S01]  /*6d50*/  MUFU.EX2 R222, R222 ;  /* 0x000000de00de7308 */ /* 0x000fe20000000800 */
[----:B------:R-:W-:Y:S03]  /*6d60*/  FADD.FTZ R173, R173, R174 ;  /* 0x000000aeadad7221 */ /* 0x000fe60000010000 */
[C---:B------:R-:W-:Y:S01]  /*6d70*/  HMMA.16816.F32 R16, R100.reuse, R118, R16 ;  /* 0x000000766410723c */ /* 0x040fe20000001810 */
[----:B------:R-:W-:Y:S03]  /*6d80*/  LDSM.16.MT88.4 R116, [R197+0x4900] ;  /* 0x00490000c574783b */ /* 0x000fe60000004200 */
[----:B------:R-:W-:Y:S02]  /*6d90*/  FADD.FTZ R173, R172, R173 ;  /* 0x000000adacad7221 */ /* 0x000fe40000010000 */
[----:B------:R-:W1:Y:S02]  /*6da0*/  MUFU.EX2 R229, R229 ;  /* 0x000000e500e57308 */ /* 0x000e640000000800 */
[C---:B--2---:R-:W-:Y:S01]  /*6db0*/  HMMA.16816.F32 R20, R100.reuse, R108, R20 ;  /* 0x0000006c6414723c */ /* 0x044fe20000001814 */
[----:B----4-:R-:W-:Y:S03]  /*6dc0*/  LDSM.16.MT88.4 R144, [R196+0x1900] ;  /* 0x00190000c490783b */ /* 0x010fe60000004200 */
[----:B------:R-:W-:Y:S04]  /*6dd0*/  FADD.FTZ R176, R176, R173 ;  /* 0x000000adb0b07221 */ /* 0x000fe80000010000 */
[C---:B------:R-:W-:Y:S01]  /*6de0*/  HMMA.16816.F32 R24, R100.reuse, R110, R24 ;  /* 0x0000006e6418723c */ /* 0x040fe20000001818 */
[----:B------:R-:W-:Y:S01]  /*6df0*/  MUFU.EX2 R224, R224 ;  /* 0x000000e000e07308 */ /* 0x000fe20000000800 */
[----:B------:R-:W2:Y:S02]  /*6e00*/  LDSM.16.MT88.4 R108, [R203+0x4900] ;  /* 0x00490000cb6c783b */ /* 0x000ea40000004200 */
[----:B------:R-:W-:Y:S04]  /*6e10*/  FADD.FTZ R177, R177, R176 ;  /* 0x000000b0b1b17221 */ /* 0x000fe80000010000 */
[C---:B------:R-:W-:Y:S03]  /*6e20*/  HMMA.16816.F32 R28, R100.reuse, R120, R28 ;  /* 0x00000078641c723c */ /* 0x040fe6000000181c */
[----:B------:R-:W4:Y:S01]  /*6e30*/  MUFU.EX2 R223, R223 ;  /* 0x000000df00df7308 */ /* 0x000f220000000800 */
[----:B------:R-:W-:Y:S04]  /*6e40*/  FADD.FTZ R180, R180, R177 ;  /* 0x000000b1b4b47221 */ /* 0x000fe80000010000 */
[C---:B------:R-:W-:Y:S01]  /*6e50*/  HMMA.16816.F32 R32, R100.reuse, R122, R32 ;  /* 0x0000007a6420723c */ /* 0x040fe20000001820 */
[----:B------:R-:W-:Y:S03]  /*6e60*/  LDSM.16.MT88.4 R120, [R198+0x1100] ;  /* 0x00110000c678783b */ /* 0x000fe60000004200 */
[----:B------:R-:W-:Y:S01]  /*6e70*/  FADD.FTZ R181, R181, R180 ;  /* 0x000000b4b5b57221 */ /* 0x000fe20000010000 */
[----:B------:R-:W1:Y:S03]  /*6e80*/  MUFU.EX2 R220, R220 ;  /* 0x000000dc00dc7308 */ /* 0x000e660000000800 */
[C---:B------:R-:W-:Y:S07]  /*6e90*/  HMMA.16816.F32 R36, R100.reuse, R124, R36 ;  /* 0x0000007c6424723c */ /* 0x040fee0000001824 */
[----:B------:R-:W1:Y:S01]  /*6ea0*/  MUFU.EX2 R134, R134 ;  /* 0x0000008600867308 */ /* 0x000e620000000800 */
        /* <DEDUP_REMOVED lines=8> */
[C---:B---3--:R-:W-:Y:S08]  /*6f30*/  HMMA.16816.F32 R60, R100.reuse, R104, R60 ;  /* 0x00000068643c723c */ /* 0x048ff0000000183c */
[C---:B------:R-:W-:Y:S01]  /*6f40*/  HMMA.16816.F32 R64, R100.reuse, R106, R64 ;  /* 0x0000006a6440723c */ /* 0x040fe20000001840 */
[----:B------:R-:W3:Y:S07]  /*6f50*/  LDSM.16.MT88.4 R104, [R196+0x4900] ;  /* 0x00490000c468783b */ /* 0x000eee0000004200 */
[C---:B--2---:R-:W-:Y:S08]  /*6f60*/  HMMA.16816.F32 R68, R100.reuse, R108, R68 ;  /* 0x0000006c6444723c */ /* 0x044ff00000001844 */
[C---:B------:R-:W-:Y:S01]  /*6f70*/  HMMA.16816.F32 R72, R100.reuse, R110, R72 ;  /* 0x0000006e6448723c */ /* 0x040fe20000001848 */
[----:B------:R-:W2:Y:S07]  /*6f80*/  LDSM.16.MT88.4 R108, [R203+0x1100] ;  /* 0x00110000cb6c783b */ /* 0x000eae0000004200 */
[C---:B------:R-:W-:Y:S08]  /*6f90*/  HMMA.16816.F32 R76, R100.reuse, R112, R76 ;  /* 0x00000070644c723c */ /* 0x040ff0000000184c */
[C---:B------:R-:W-:Y:S01]  /*6fa0*/  HMMA.16816.F32 R80, R100.reuse, R114, R80 ;  /* 0x000000726450723c */ /* 0x040fe20000001850 */
[----:B------:R-:W1:Y:S07]  /*6fb0*/  LDSM.16.MT88.4 R112, [R197+0x1100] ;  /* 0x00110000c570783b */ /* 0x000e6e0000004200 */
[C---:B------:R-:W-:Y:S08]  /*6fc0*/  HMMA.16816.F32 R84, R100.reuse, R116, R84 ;  /* 0x000000746454723c */ /* 0x040ff00000001854 */
[C---:B------:R-:W-:Y:S01]  /*6fd0*/  HMMA.16816.F32 R88, R100.reuse, R118, R88 ;  /* 0x000000766458723c */ /* 0x040fe20000001858 */
[----:B------:R-:W4:Y:S07]  /*6fe0*/  LDSM.16.MT88.4 R116, [R203+0x3100] ;  /* 0x00310000cb74783b */ /* 0x000f2e0000004200 */
[C---:B---3--:R-:W-:Y:S08]  /*6ff0*/  HMMA.16816.F32 R92, R100.reuse, R104, R92 ;  /* 0x00000068645c723c */ /* 0x048ff0000000185c */
[----:B------:R-:W-:Y:S01]  /*7000*/  HMMA.16816.F32 R96, R100, R106, R96 ;  /* 0x0000006a6460723c */ /* 0x000fe20000001860 */
[----:B------:R-:W3:Y:S06]  /*7010*/  LDSM.16.MT88.4 R104, [R196+0x3100] ;  /* 0x00310000c468783b */ /* 0x000eec0000004200 */
[----:B------:R-:W-:Y:S01]  /*7020*/  F2FP.PACK_AB R100, R235, R232 ;  /* 0x000000e8eb64723e */ /* 0x000fe200000000ff */
[----:B------:R-:W-:Y:S01]  /*7030*/  FADD.FTZ R232, R232, R181 ;  /* 0x000000b5e8e87221 */ /* 0x000fe20000010000 */
[----:B------:R-:W-:Y:S03]  /*7040*/  F2FP.PACK_AB R101, R231, R230 ;  /* 0x000000e6e765723e */ /* 0x000fe600000000ff */
[----:B-----5:R-:W-:Y:S01]  /*7050*/  F2FP.PACK_AB R102, R233, R228 ;  /* 0x000000e4e966723e */ /* 0x020fe200000000ff */
[----:B------:R-:W-:Y:S01]  /*7060*/  FADD.FTZ R235, R235, R232 ;  /* 0x000000e8ebeb7221 */ /* 0x000fe20000010000 */
[----:B-1----:R-:W-:Y:S03]  /*7070*/  F2FP.PACK_AB R103, R227, R226 ;  /* 0x000000e2e367723e */ /* 0x002fe600000000ff */
[----:B------:R-:W-:Y:S04]  /*7080*/  FADD.FTZ R228, R228, R235 ;  /* 0x000000ebe4e47221 */ /* 0x000fe80000010000 */
[C---:B--2---:R-:W-:Y:S03]  /*7090*/  HMMA.16816.F32 R4, R100.reuse, R108, R4 ;  /* 0x0000006c6404723c */ /* 0x044fe60000001804 */
[----:B------:R-:W-:Y:S05]  /*70a0*/  FADD.FTZ R233, R233, R228 ;  /* 0x000000e4e9e97221 */ /* 0x000fea0000010000 */
[C---:B------:R-:W-:Y:S01]  /*70b0*/  HMMA.16816.F32 R8, R100.reuse, R110, R8 ;  /* 0x0000006e6408723c */ /* 0x040fe20000001808 */
[----:B------:R-:W1:Y:S07]  /*70c0*/  LDSM.16.MT88.4 R108, [R203+0x5100] ;  /* 0x00510000cb6c783b */ /* 0x000e6e0000004200 */
[C---:B------:R-:W-:Y:S08]  /*70d0*/  HMMA.16816.F32 R12, R100.reuse, R120, R12 ;  /* 0x00000078640c723c */ /* 0x040ff0000000180c */
[C---:B------:R-:W-:Y:S08]  /*70e0*/  HMMA.16816.F32 R16, R100.reuse, R122, R16 ;  /* 0x0000007a6410723c */ /* 0x040ff00000001810 */
[C---:B------:R-:W-:Y:S08]  /*70f0*/  HMMA.16816.F32 R20, R100.reuse, R112, R20 ;  /* 0x000000706414723c */ /* 0x040ff00000001814 */
[C---:B------:R-:W-:Y:S01]  /*7100*/  HMMA.16816.F32 R24, R100.reuse, R114, R24 ;  /* 0x000000726418723c */ /* 0x040fe20000001818 */
[----:B------:R-:W2:Y:S07]  /*7110*/  LDSM.16.MT88.4 R112, [R198+0x5100] ;  /* 0x00510000c670783b */ /* 0x000eae0000004200 */
[C---:B------:R-:W-:Y:S08]  /*7120*/  HMMA.16816.F32 R28, R100.reuse, R124, R28 ;  /* 0x0000007c641c723c */ /* 0x040ff0000000181c */
[C---:B------:R-:W-:Y:S01]  /*7130*/  HMMA.16816.F32 R32, R100.reuse, R126, R32 ;  /* 0x0000007e6420723c */ /* 0x040fe20000001820 */
[----:B------:R-:W-:Y:S07]  /*7140*/  LDSM.16.MT88.4 R124, [R203+0x1900] ;  /* 0x00190000cb7c783b */ /* 0x000fee0000004200 */
[C---:B----4-:R-:W-:Y:S08]  /*7150*/  HMMA.16816.F32 R36, R100.reuse, R116, R36 ;  /* 0x000000746424723c */ /* 0x050ff00000001824 */
[C---:B------:R-:W-:Y:S01]  /*7160*/  HMMA.16816.F32 R40, R100.reuse, R118, R40 ;  /* 0x000000766428723c */ /* 0x040fe20000001828 */
[----:B------:R-:W4:Y:S07]  /*7170*/  LDSM.16.MT88.4 R116, [R197+0x5100] ;  /* 0x00510000c574783b */ /* 0x000f2e0000004200 */
[C---:B------:R-:W-:Y:S08]  /*7180*/  HMMA.16816.F32 R44, R100.reuse, R128, R44 ;  /* 0x00000080642c723c */ /* 0x040ff0000000182c */
[C---:B------:R-:W-:Y:S08]  /*7190*/  HMMA.16816.F32 R48, R100.reuse, R130, R48 ;  /* 0x000000826430723c */ /* 0x040ff00000001830 */
[C---:B------:R-:W-:Y:S07]  /*71a0*/  HMMA.16816.F32 R52, R100.reuse, R136, R52 ;  /* 0x000000886434723c */ /* 0x040fee0000001834 */
[----:B------:R-:W-:Y:S01]  /*71b0*/  F2FP.PACK_AB R136, R229, R222 ;  /* 0x000000dee588723e */ /* 0x000fe200000000ff */
[C---:B------:R-:W-:Y:S04]  /*71c0*/  HMMA.16816.F32 R56, R100.reuse, R138, R56 ;  /* 0x0000008a6438723c */ /* 0x040fe80000001838 */
[----:B------:R-:W-:Y:S01]  /*71d0*/  F2FP.PACK_AB R137, R223, R224 ;  /* 0x000000e0df89723e */ /* 0x000fe200000000ff */
[----:B------:R-:W-:Y:S02]  /*71e0*/  FADD.FTZ R222, R222, R233 ;  /* 0x000000e9dede7221 */ /* 0x000fe40000010000 */
[----:B------:R-:W-:Y:S01]  /*71f0*/  F2FP.PACK_AB R138, R225, R220 ;  /* 0x000000dce18a723e */ /* 0x000fe200000000ff */
[C---:B---3--:R-:W-:Y:S04]  /*7200*/  HMMA.16816.F32 R60, R100.reuse, R104, R60 ;  /* 0x00000068643c723c */ /* 0x048fe8000000183c */
[----:B------:R-:W-:Y:S01]  /*7210*/  F2FP.PACK_AB R139, R133, R134 ;  /* 0x00000086858b723e */ /* 0x000fe200000000ff */
[----:B------:R-:W-:Y:S03]  /*7220*/  FADD.FTZ R229, R229, R222 ;  /* 0x000000dee5e57221 */ /* 0x000fe60000010000 */
[C---:B------:R-:W-:Y:S01]  /*7230*/  HMMA.16816.F32 R64, R100.reuse, R106, R64 ;  /* 0x0000006a6440723c */ /* 0x040fe20000001840 */
[----:B------:R-:W3:Y:S03]  /*7240*/  LDSM.16.MT88.4 R104, [R196+0x5100] ;  /* 0x00510000c468783b */ /* 0x000ee60000004200 */
[----:B------:R-:W-:Y:S04]  /*7250*/  FADD.FTZ R220, R220, R229 ;  /* 0x000000e5dcdc7221 */ /* 0x000fe80000010000 */
[C---:B-1----:R-:W-:Y:S04]  /*7260*/  HMMA.16816.F32 R68, R100.reuse, R108, R68 ;  /* 0x0000006c6444723c */ /* 0x042fe80000001844 */
[----:B------:R-:W-:Y:S04]  /*7270*/  FADD.FTZ R221, R225, R220 ;  /* 0x000000dce1dd7221 */ /* 0x000fe80000010000 */
[C---:B------:R-:W-:Y:S01]  /*7280*/  HMMA.16816.F32 R72, R100.reuse, R110, R72 ;  /* 0x0000006e6448723c */ /* 0x040fe20000001848 */
[----:B------:R-:W1:Y:S07]  /*7290*/  LDSM.16.MT88.4 R108, [R198+0x1900] ;  /* 0x00190000c66c783b */ /* 0x000e6e0000004200 */
[C---:B--2---:R-:W-:Y:S08]  /*72a0*/  HMMA.16816.F32 R76, R100.reuse, R112, R76 ;  /* 0x00000070644c723c */ /* 0x044ff0000000184c */
[C---:B------:R-:W-:Y:S08]  /*72b0*/  HMMA.16816.F32 R80, R100.reuse, R114, R80 ;  /* 0x000000726450723c */ /* 0x040ff00000001850 */
[C---:B----4-:R-:W-:Y:S08]  /*72c0*/  HMMA.16816.F32 R84, R100.reuse, R116, R84 ;  /* 0x000000746454723c */ /* 0x050ff00000001854 */
[C---:B------:R-:W-:Y:S08]  /*72d0*/  HMMA.16816.F32 R88, R100.reuse, R118, R88 ;  /* 0x000000766458723c */ /* 0x040ff00000001858 */
[C---:B---3--:R-:W-:Y:S08]  /*72e0*/  HMMA.16816.F32 R92, R100.reuse, R104, R92 ;  /* 0x00000068645c723c */ /* 0x048ff0000000185c */
[----:B------:R-:W-:Y:S08]  /*72f0*/  HMMA.16816.F32 R96, R100, R106, R96 ;  /* 0x0000006a6460723c */ /* 0x000ff00000001860 */
[C---:B------:R-:W-:Y:S01]  /*7300*/  HMMA.16816.F32 R128, R136.reuse, R124, R4 ;  /* 0x0000007c8880723c */ /* 0x040fe20000001804 */
[----:B------:R-:W2:Y:S07]  /*7310*/  LDSM.16.MT88.4 R4, [R198+0x5900] ;  /* 0x00590000c604783b */ /* 0x000eae0000004200 */
[C---:B------:R-:W-:Y:S01]  /*7320*/  HMMA.16816.F32 R124, R136.reuse, R126, R8 ;  /* 0x0000007e887c723c */ /* 0x040fe20000001808 */
[----:B------:R-:W3:Y:S07]  /*7330*/  LDSM.16.MT88.4 R8, [R197+0x5900] ;  /* 0x00590000c508783b */ /* 0x000eee0000004200 */
[C---:B-1----:R-:W-:Y:S01]  /*7340*/  HMMA.16816.F32 R120, R136.reuse, R108, R12 ;  /* 0x0000006c8878723c */ /* 0x042fe2000000180c */
[----:B------:R-:W1:Y:S07]  /*7350*/  LDSM.16.MT88.4 R12, [R196+0x5900] ;  /* 0x00590000c40c783b */ /* 0x000e6e0000004200 */
[C---:B------:R-:W-:Y:S08]  /*7360*/  HMMA.16816.F32 R116, R136.reuse, R110, R16 ;  /* 0x0000006e8874723c */ /* 0x040ff00000001810 */
        /* <DEDUP_REMOVED lines=14> */
[C---:B--2---:R-:W-:Y:S07]  /*7450*/  HMMA.16816.F32 R76, R136.reuse, R4, R76 ;  /* 0x00000004884c723c */ /* 0x044fee000000184c */
[----:B------:R-:W-:Y:S01]  /*7460*/  FADD.FTZ R5, R169, R170 ;  /* 0x000000aaa9057221 */ /* 0x000fe20000010000 */
[C---:B------:R-:W-:Y:S04]  /*7470*/  HMMA.16816.F32 R80, R136.reuse, R6, R80 ;  /* 0x000000068850723c */ /* 0x040fe80000001850 */
[----:B------:R-:W-:Y:S04]  /*7480*/  FADD.FTZ R5, R168, R5 ;  /* 0x00000005a8057221 */ /* 0x000fe80000010000 */
[C---:B---3--:R-:W-:Y:S04]  /*7490*/  HMMA.16816.F32 R84, R136.reuse, R8, R84 ;  /* 0x000000088854723c */ /* 0x048fe80000001854 */
[----:B------:R-:W-:Y:S04]  /*74a0*/  FADD.FTZ R178, R178, R5 ;  /* 0x00000005b2b27221 */ /* 0x000fe80000010000 */
[C---:B------:R-:W-:Y:S04]  /*74b0*/  HMMA.16816.F32 R88, R136.reuse, R10, R88 ;  /* 0x0000000a8858723c */ /* 0x040fe80000001858 */
[----:B------:R-:W-:Y:S04]  /*74c0*/  FADD.FTZ R179, R179, R178 ;  /* 0x000000b2b3b37221 */ /* 0x000fe80000010000 */
[----:B------:R-:W-:Y:S01]  /*74d0*/  FADD.FTZ R182, R182, R179 ;  /* 0x000000b3b6b67221 */ /* 0x000fe20000010000 */
[C---:B-1----:R-:W-:Y:S03]  /*74e0*/  HMMA.16816.F32 R92, R136.reuse, R12, R92 ;  /* 0x0000000c885c723c */ /* 0x042fe6000000185c */
[----:B------:R-:W-:Y:S04]  /*74f0*/  FADD.FTZ R183, R183, R182 ;  /* 0x000000b6b7b77221 */ /* 0x000fe80000010000 */
[----:B------:R-:W-:Y:S01]  /*7500*/  FADD.FTZ R230, R230, R183 ;  /* 0x000000b7e6e67221 */ /* 0x000fe20000010000 */
[----:B------:R-:W-:Y:S04]  /*7510*/  HMMA.16816.F32 R96, R136, R14, R96 ;  /* 0x0000000e8860723c */ /* 0x000fe80000001860 */
[----:B------:R-:W-:Y:S04]  /*7520*/  FADD.FTZ R231, R231, R230 ;  /* 0x000000e6e7e77221 */ /* 0x000fe80000010000 */
[----:B------:R-:W-:Y:S04]  /*7530*/  FADD.FTZ R226, R226, R231 ;  /* 0x000000e7e2e27221 */ /* 0x000fe80000010000 */
[----:B------:R-:W-:Y:S04]  /*7540*/  FADD.FTZ R227, R227, R226 ;  /* 0x000000e2e3e37221 */ /* 0x000fe80000010000 */
[----:B------:R-:W-:Y:S04]  /*7550*/  FADD.FTZ R224, R224, R227 ;  /* 0x000000e3e0e07221 */ /* 0x000fe80000010000 */
[----:B------:R-:W-:Y:S04]  /*7560*/  FADD.FTZ R223, R223, R224 ;  /* 0x000000e0dfdf7221 */ /* 0x000fe80000010000 */
[----:B------:R-:W-:Y:S04]  /*7570*/  FADD.FTZ R134, R134, R223 ;  /* 0x000000df86867221 */ /* 0x000fe80000010000 */
[----:B------:R-:W-:Y:S01]  /*7580*/  FADD.FTZ R219, R133, R134 ;  /* 0x0000008685db7221 */ /* 0x000fe20000010000 */
[----:B------:R-:W-:-:S05]  /*7590*/  @P4 BRA `(.L_x_12) ;  /* 0xffffd5f000004947 */ /* 0x000fca000383ffff */
.L_x_11:
[----:B------:R-:W1:Y:S01]  /*75a0*/  SHFL.BFLY PT, R6, R221, 0x2, 0x1f ;  /* 0x0c401f00dd067f89 */ /* 0x000e6200000e0000 */
[----:B------:R-:W-:-:S03]  /*75b0*/  PLOP3.LUT P2, PT, PT, PT, PT, 0x8, 0x0 ;  /* 0x000000000000781c */ /* 0x000fc60003f4e170 */
[----:B------:R-:W2:Y:S01]  /*75c0*/  SHFL.BFLY PT, R0, R219, 0x2, 0x1f ;  /* 0x0c401f00db007f89 */ /* 0x000ea200000e0000 */
[----:B-1----:R-:W-:Y:S02]  /*75d0*/  FADD.FTZ R6, R6, R221 ;  /* 0x000000dd06067221 */ /* 0x002fe40000010000 */
[----:B--2---:R-:W-:-:S03]  /*75e0*/  FADD.FTZ R7, R0, R219 ;  /* 0x000000db00077221 */ /* 0x004fc60000010000 */
[----:B------:R-:W1:Y:S01]  /*75f0*/  SHFL.BFLY PT, R5, R6, 0x1, 0x1f ;  /* 0x0c201f0006057f89 */ /* 0x000e6200000e0000 */
[----:B------:R-:W-:-:S03]  /*7600*/  MOV R0, RZ ;  /* 0x000000ff00007202 */ /* 0x000fc60000000f00 */
[----:B------:R-:W2:Y:S01]  /*7610*/  SHFL.BFLY PT, R2, R7, 0x1, 0x1f ;  /* 0x0c201f0007027f89 */ /* 0x000ea200000e0000 */
[----:B-1----:R-:W-:Y:S01]  /*7620*/  FADD.FTZ R4, R6, R5 ;  /* 0x0000000506047221 */ /* 0x002fe20000010000 */
[----:B------:R-:W-:Y:S01]  /*7630*/  MOV R5, RZ ;  /* 0x000000ff00057202 */ /* 0x000fe20000000f00 */
[----:B--2---:R-:W-:-:S03]  /*7640*/  FADD.FTZ R2, R2, R7 ;  /* 0x0000000702027221 */ /* 0x004fc60000010000 */
[----:B------:R-:W-:Y:S02]  /*7650*/  FSETP.NE.FTZ.AND P1, PT, R4, RZ, PT ;  /* 0x000000ff0400720b */ /* 0x000fe40003f35000 */
[----:B------:R-:W-:-:S11]  /*7660*/  FSETP.NE.FTZ.AND P0, PT, R2, RZ, PT ;  /* 0x000000ff0200720b */ /* 0x000fd60003f15000 */
[----:B------:R-:W1:Y:S01]  /*7670*/  @P1 MUFU.RCP R5, R4 ;  /* 0x0000000400051308 */ /* 0x000e620000001000 */
[----:B------:R-:W-:Y:S02]  /*7680*/  @P1 MOV R8, 0x3f317218 ;  /* 0x3f31721800081802 */ /* 0x000fe40000000f00 */
[----:B------:R-:W-:-:S05]  /*7690*/  @P0 MOV R9, 0x3f317218 ;  /* 0x3f31721800090802 */ /* 0x000fca0000000f00 */
[----:B------:R-:W2:Y:S08]  /*76a0*/  @P1 MUFU.LG2 R4, R4 ;  /* 0x0000000400041308 */ /* 0x000eb00000000c00 */
[----:B------:R-:W3:Y:S01]  /*76b0*/  @P0 MUFU.LG2 R6, R2 ;  /* 0x0000000200060308 */ /* 0x000ee20000000c00 */
[C---:B-1----:R-:W-:Y:S02]  /*76c0*/  FMUL.FTZ R128, R5.reuse, R128 ;  /* 0x0000008005807220 */ /* 0x042fe40000410000 */
[----:B------:R-:W-:-:S02]  /*76d0*/  FMUL.FTZ R129, R5, R129 ;  /* 0x0000008105817220 */ /* 0x000fc40000410000 */
[C---:B------:R-:W-:Y:S02]  /*76e0*/  FMUL.FTZ R124, R5.reuse, R124 ;  /* 0x0000007c057c7220 */ /* 0x040fe40000410000 */
[C---:B------:R-:W-:Y:S01]  /*76f0*/  FMUL.FTZ R125, R5.reuse, R125 ;  /* 0x0000007d057d7220 */ /* 0x040fe20000410000 */
[----:B------:R1:W4:Y:S01]  /*7700*/  @P0 MUFU.RCP R0, R2 ;  /* 0x0000000200000308 */ /* 0x0003220000001000 */
[----:B--2---:R-:W-:Y:S02]  /*7710*/  @P1 FMUL.FTZ R7, R4, 0.69314718246459960938 ;  /* 0x3f31721804071820 */ /* 0x004fe40000410000 */
[----:B------:R-:W-:Y:S02]  /*7720*/  @P1 FMUL.FTZ R4, R8, c[0x0][0x2d0] ;  /* 0x0000b40008041a20 */ /* 0x000fe40000410000 */
[C---:B------:R-:W-:Y:S02]  /*7730*/  FMUL.FTZ R120, R5.reuse, R120 ;  /* 0x0000007805787220 */ /* 0x040fe40000410000 */
[----:B------:R-:W-:-:S02]  /*7740*/  FMUL.FTZ R121, R5, R121 ;  /* 0x0000007905797220 */ /* 0x000fc40000410000 */
[----:B---3--:R-:W-:Y:S02]  /*7750*/  @P0 FMUL.FTZ R8, R6, 0.69314718246459960938 ;  /* 0x3f31721806080820 */ /* 0x008fe40000410000 */
[----:B------:R-:W-:Y:S02]  /*7760*/  @P0 FMUL.FTZ R6, R9, c[0x0][0x2d0] ;  /* 0x0000b40009060a20 */ /* 0x000fe40000410000 */
[C---:B------:R-:W-:Y:S02]  /*7770*/  FMUL.FTZ R116, R5.reuse, R116 ;  /* 0x0000007405747220 */ /* 0x040fe40000410000 */
[C---:B------:R-:W-:Y:S01]  /*7780*/  FMUL.FTZ R117, R5.reuse, R117 ;  /* 0x0000007505757220 */ /* 0x040fe20000410000 */
[----:B-1----:R-:W-:Y:S01]  /*7790*/  MOV R2, 0xff800000 ;  /* 0xff80000000027802 */ /* 0x002fe20000000f00 */
[C---:B------:R-:W-:Y:S02]  /*77a0*/  FMUL.FTZ R112, R5.reuse, R112 ;  /* 0x0000007005707220 */ /* 0x040fe40000410000 */
[----:B------:R-:W-:-:S02]  /*77b0*/  FMUL.FTZ R113, R5, R113 ;  /* 0x0000007105717220 */ /* 0x000fc40000410000 */
[C---:B------:R-:W-:Y:S02]  /*77c0*/  FMUL.FTZ R108, R5.reuse, R108 ;  /* 0x0000006c056c7220 */ /* 0x040fe40000410000 */
[C---:B------:R-:W-:Y:S02]  /*77d0*/  FMUL.FTZ R109, R5.reuse, R109 ;  /* 0x0000006d056d7220 */ /* 0x040fe40000410000 */
[C---:B------:R-:W-:Y:S02]  /*77e0*/  FMUL.FTZ R104, R5.reuse, R104 ;  /* 0x0000006805687220 */ /* 0x040fe40000410000 */
[C---:B------:R-:W-:Y:S02]  /*77f0*/  FMUL.FTZ R105, R5.reuse, R105 ;  /* 0x0000006905697220 */ /* 0x040fe40000410000 */
        /* <DEDUP_REMOVED lines=33> */
[----:B------:R-:W-:Y:S01]  /*7a10*/  FMUL.FTZ R97, R5, R97 ;  /* 0x0000006105617220 */ /* 0x000fe20000410000 */
[----:B------:R-:W-:Y:S01]  /*7a20*/  MOV R5, 0xff800000 ;  /* 0xff80000000057802 */ /* 0x000fe20000000f00 */
[C---:B----4-:R-:W-:Y:S02]  /*7a30*/  FMUL.FTZ R130, R0.reuse, R130 ;  /* 0x0000008200827220 */ /* 0x050fe40000410000 */
        /* <DEDUP_REMOVED lines=46> */
[----:B------:R-:W-:Y:S02]  /*7d20*/  FMUL.FTZ R99, R0, R99 ;  /* 0x0000006300637220 */ /* 0x000fe40000410000 */
[----:B------:R-:W-:Y:S02]  /*7d30*/  @P1 FFMA.FTZ R2, R4, R132, R7 ;  /* 0x0000008404021223 */ /* 0x000fe40000010007 */
[----:B------:R-:W-:Y:S02]  /*7d40*/  @P0 FFMA.FTZ R5, R6, R3, R8 ;  /* 0x0000000306050223 */ /* 0x000fe40000010008 */
.L_x_3:
[----:B------:R-:W-:Y:S05]  /*7d50*/  @P2 BRA `(.L_x_15) ;  /* 0x0000196000002947 */ /* 0x000fea0003800000 */
[----:B------:R-:W3:Y:S01]  /*7d60*/  S2R R11, SR_TID.X ;  /* 0x00000000000b7919 */ /* 0x000ee20000002100 */
[----:B------:R-:W-:Y:S01]  /*7d70*/  USHF.R.S32.HI UR6, URZ, 0x1f, UR10 ;  /* 0x0000001f3f067899 */ /* 0x000fe2000801140a */
[----:B------:R-:W-:Y:S01]  /*7d80*/  IMAD R6, RZ, RZ, -UR10 ;  /* 0x8000000aff067e24 */ /* 0x000fe2000f8e02ff */
[----:B------:R-:W-:Y:S01]  /*7d90*/  ULDC.64 UR4, c[0x0][0x4d0] ;  /* 0x0001340000047ab9 */ /* 0x000fe20000000a00 */
[----:B------:R-:W4:Y:S01]  /*7da0*/  S2R R3, SR_CTAID.Y ;  /* 0x0000000000037919 */ /* 0x000f220000002600 */
[----:B------:R-:W-:Y:S01]  /*7db0*/  UIMAD UR7, UR6, UR4, URZ ;  /* 0x00000004060772a4 */ /* 0x000fe2000f8e023f */
[----:B------:R-:W-:Y:S01]  /*7dc0*/  IMAD.MOV.U32 R9, RZ, RZ, c[0x0][0x4e8] ;  /* 0x00013a00ff097624 */ /* 0x000fe200078e00ff */
[----:B--2---:R-:W-:Y:S01]  /*7dd0*/  UIMAD.WIDE.U32 UR8, UR10, UR4, URZ ;  /* 0x000000040a0872a5 */ /* 0x004fe2000f8e003f */
[----:B------:R-:W2:Y:S01]  /*7de0*/  S2R R8, SR_CTAID.Z ;  /* 0x0000000000087919 */ /* 0x000ea20000002700 */
[----:B------:R-:W-:Y:S01]  /*7df0*/  UIMAD UR7, UR10, UR5, UR7 ;  /* 0x000000050a0772a4 */ /* 0x000fe2000f8e0207 */
[----:B------:R-:W-:Y:S01]  /*7e00*/  BSSY B0, `(.L_x_16) ;  /* 0x00000f9000007945 */ /* 0x000fe20003800000 */
[C---:B------:R-:W-:Y:S01]  /*7e10*/  ISETP.NE.AND P1, PT, R9.reuse, 0x1, PT ;  /* 0x000000010900780c */ /* 0x040fe20003f25270 */
[----:B------:R-:W-:Y:S01]  /*7e20*/  ULDC.64 UR4, c[0x0][0x438] ;  /* 0x00010e0000047ab9 */ /* 0x000fe20000000a00 */
[----:B------:R-:W-:Y:S01]  /*7e30*/  MOV R17, UR9 ;  /* 0x0000000900117c02 */ /* 0x000fe20008000f00 */
[----:B------:R-:W-:Y:S01]  /*7e40*/  UIMAD.WIDE.U32 UR14, UR10, UR4, URZ ;  /* 0x000000040a0e72a5 */ /* 0x000fe2000f8e003f */
[----:B------:R-:W-:Y:S01]  /*7e50*/  IMAD.U32 R16, RZ, RZ, UR8 ;  /* 0x00000008ff107e24 */ /* 0x000fe2000f8e00ff */
[----:B------:R-:W-:Y:S01]  /*7e60*/  UIMAD UR4, UR6, UR4, URZ ;  /* 0x00000004060472a4 */ /* 0x000fe2000f8e023f */
[----:B------:R-:W-:Y:S01]  /*7e70*/  IMAD R9, R9, c[0x0][0x388], RZ ;  /* 0x0000e20009097a24 */ /* 0x000fe200078e02ff */
[----:B------:R-:W-:-:S02]  /*7e80*/  UIADD3 UR7, UR9, UR7, URZ ;  /* 0x0000000709077290 */ /* 0x000fc4000fffe03f */
[----:B------:R-:W-:Y:S01]  /*7e90*/  UIMAD UR4, UR10, UR5, UR4 ;  /* 0x000000050a0472a4 */ /* 0x000fe2000f8e0204 */
[----:B------:R-:W-:Y:S01]  /*7ea0*/  MOV R14, UR14 ;  /* 0x0000000e000e7c02 */ /* 0x000fe20008000f00 */
[----:B------:R-:W-:Y:S01]  /*7eb0*/  IMAD.U32 R15, RZ, RZ, UR15 ;  /* 0x0000000fff0f7e24 */ /* 0x000fe2000f8e00ff */
[----:B---3--:R-:W-:Y:S01]  /*7ec0*/  SHF.R.S32.HI R0, RZ, 0x1f, R11 ;  /* 0x0000001fff007819 */ /* 0x008fe2000001140b */
[----:B------:R-:W-:Y:S01]  /*7ed0*/  UIADD3 UR4, UR15, UR4, URZ ;  /* 0x000000040f047290 */ /* 0x000fe2000fffe03f */
[----:B------:R-:W-:Y:S02]  /*7ee0*/  IMAD.U32 R17, RZ, RZ, UR7 ;  /* 0x00000007ff117e24 */ /* 0x000fe4000f8e00ff */
[-C--:B------:R-:W-:Y:S01]  /*7ef0*/  LEA.HI R13, R0, R11.reuse, RZ, 0x5 ;  /* 0x0000000b000d7211 */ /* 0x080fe200078f28ff */
[----:B----4-:R-:W-:Y:S01]  /*7f00*/  IMAD R6, R6, c[0x0][0x550], R3 ;  /* 0x0001540006067a24 */ /* 0x010fe200078e0203 */
[----:B------:R-:W-:Y:S01]  /*7f10*/  LEA.HI R0, R0, R11, RZ, 0x2 ;  /* 0x0000000b00007211 */ /* 0x000fe200078f10ff */
[----:B------:R-:W-:Y:S01]  /*7f20*/  IMAD.U32 R15, RZ, RZ, UR4 ;  /* 0x00000004ff0f7e24 */ /* 0x000fe2000f8e00ff */
[----:B-1----:R-:W-:Y:S01]  /*7f30*/  LOP3.LUT R4, R13, 0xffffffe0, RZ, 0xc0, !PT ;  /* 0xffffffe00d047812 */ /* 0x002fe200078ec0ff */
[----:B--2---:R-:W-:Y:S01]  /*7f40*/  IMAD.WIDE.U32 R16, R8, c[0x0][0x4d8], R16 ;  /* 0x0001360008107a25 */ /* 0x004fe200078e0010 */
[----:B------:R-:W-:-:S02]  /*7f50*/  SHF.R.S32.HI R10, RZ, 0x5, R13 ;  /* 0x00000005ff0a7819 */ /* 0x000fc4000001140d */
[----:B------:R-:W-:Y:S01]  /*7f60*/  SHF.R.S32.HI R13, RZ, 0x1f, R13 ;  /* 0x0000001fff0d7819 */ /* 0x000fe2000001140d */
[----:B------:R-:W-:Y:S01]  /*7f70*/  IMAD.IADD R4, R11, 0x1, -R4 ;  /* 0x000000010b047824 */ /* 0x000fe200078e0a04 */
[----:B------:R-:W-:Y:S01]  /*7f80*/  LOP3.LUT R0, R0, 0xfffffffc, RZ, 0xc0, !PT ;  /* 0xfffffffc00007812 */ /* 0x000fe200078ec0ff */
[----:B------:R-:W-:Y:S01]  /*7f90*/  IMAD.WIDE.U32 R14, R8, c[0x0][0x440], R14 ;  /* 0x00011000080e7a25 */ /* 0x000fe200078e000e */
[----:B------:R-:W-:Y:S02]  /*7fa0*/  LEA.HI R13, R13, R10, RZ, 0x3 ;  /* 0x0000000a0d0d7211 */ /* 0x000fe400078f18ff */
[----:B------:R-:W-:Y:S01]  /*7fb0*/  IADD3 R11, -R0, R11, RZ ;  /* 0x0000000b000b7210 */ /* 0x000fe20007ffe1ff */
[----:B------:R-:W-:Y:S01]  /*7fc0*/  IMAD.MOV.U32 R20, RZ, RZ, R14 ;  /* 0x000000ffff147224 */ /* 0x000fe200078e000e */
[----:B------:R-:W-:Y:S01]  /*7fd0*/  LOP3.LUT R13, R13, 0xffffff8, RZ, 0xc0, !PT ;  /* 0x0ffffff80d0d7812 */ /* 0x000fe200078ec0ff */
[----:B------:R-:W1:Y:S01]  /*7fe0*/  S2R R0, SR_CTAID.X ;  /* 0x0000000000007919 */ /* 0x000e620000002500 */
[----:B------:R-:W-:-:S02]  /*7ff0*/  SHF.R.S32.HI R3, RZ, 0x1f, R4 ;  /* 0x0000001fff037819 */ /* 0x000fc40000011404 */
[----:B------:R-:W-:Y:S01]  /*8000*/  SHF.R.S32.HI R7, RZ, 0x1f, R8 ;  /* 0x0000001fff077819 */ /* 0x000fe20000011408 */
[----:B------:R-:W-:Y:S01]  /*8010*/  IMAD.IADD R13, R10, 0x1, -R13 ;  /* 0x000000010a0d7824 */ /* 0x000fe200078e0a0d */
[----:B------:R-:W-:Y:S02]  /*8020*/  LEA.HI R10, R11, R11, RZ, 0x1 ;  /* 0x0000000b0b0a7211 */ /* 0x000fe400078f08ff */
[----:B------:R-:W-:Y:S02]  /*8030*/  LEA.HI R3, R3, R4, RZ, 0x2 ;  /* 0x0000000403037211 */ /* 0x000fe400078f10ff */
[----:B------:R-:W-:Y:S02]  /*8040*/  LOP3.LUT R10, R10, 0x1ffffffe, RZ, 0xc0, !PT ;  /* 0x1ffffffe0a0a7812 */ /* 0x000fe400078ec0ff */
[----:B------:R-:W-:Y:S02]  /*8050*/  SHF.R.S32.HI R12, RZ, 0x2, R3 ;  /* 0x00000002ff0c7819 */ /* 0x000fe40000011403 */
[----:B------:R-:W-:Y:S01]  /*8060*/  IADD3 R10, R11, -R10, RZ ;  /* 0x8000000a0b0a7210 */ /* 0x000fe20007ffe0ff */
[----:B------:R-:W-:Y:S01]  /*8070*/  IMAD R11, R7, c[0x0][0x4d8], RZ ;  /* 0x00013600070b7a24 */ /* 0x000fe200078e02ff */
[----:B------:R-:W-:Y:S01]  /*8080*/  LOP3.LUT R3, R3, 0x7ffffffc, RZ, 0xc0, !PT ;  /* 0x7ffffffc03037812 */ /* 0x000fe200078ec0ff */
[----:B------:R-:W-:-:S02]  /*8090*/  IMAD R13, R13, 0x10, R12 ;  /* 0x000000100d0d7824 */ /* 0x000fc400078e020c */
[----:B------:R-:W-:Y:S02]  /*80a0*/  IMAD R7, R7, c[0x0][0x440], RZ ;  /* 0x0001100007077a24 */ /* 0x000fe400078e02ff */
[----:B------:R-:W-:Y:S02]  /*80b0*/  IMAD R19, R10, 0x8, R13 ;  /* 0x000000080a137824 */ /* 0x000fe400078e020d */
[C---:B------:R-:W-:Y:S02]  /*80c0*/  IMAD R7, R8.reuse, c[0x0][0x444], R7 ;  /* 0x0001110008077a24 */ /* 0x040fe400078e0207 */
[----:B------:R-:W-:Y:S01]  /*80d0*/  IMAD R11, R8, c[0x0][0x4dc], R11 ;  /* 0x00013700080b7a24 */ /* 0x000fe200078e020b */
[C---:B-1----:R-:W-:Y:S01]  /*80e0*/  LEA R19, R0.reuse, R19, 0x7 ;  /* 0x0000001300137211 */ /* 0x042fe200078e38ff */
[----:B------:R-:W-:Y:S01]  /*80f0*/  IMAD.IADD R21, R15, 0x1, R7 ;  /* 0x000000010f157824 */ /* 0x000fe200078e0207 */
[----:B------:R-:W-:Y:S01]  /*8100*/  SHF.R.S32.HI R8, RZ, 0x1f, R6 ;  /* 0x0000001fff087819 */ /* 0x000fe20000011406 */
[----:B------:R-:W-:Y:S01]  /*8110*/  IMAD.IADD R17, R17, 0x1, R11 ;  /* 0x0000000111117824 */ /* 0x000fe200078e020b */
[----:B------:R-:W-:Y:S01]  /*8120*/  MOV R10, R19 ;  /* 0x00000013000a7202 */ /* 0x000fe20000000f00 */
[----:B------:R-:W-:Y:S01]  /*8130*/  @P1 IMAD.HI.U32 R7, R19, c[0x0][0x4ec], RZ ;  /* 0x00013b0013071a27 */ /* 0x000fe200078e00ff */
[----:B------:R-:W-:-:S03]  /*8140*/  LEA R0, R0, R13, 0x7 ;  /* 0x0000000d00007211 */ /* 0x000fc600078e38ff */
[C---:B------:R-:W-:Y:S01]  /*8150*/  IMAD R11, R8.reuse, c[0x0][0x4e0], RZ ;  /* 0x00013800080b7a24 */ /* 0x040fe200078e02ff */
[----:B------:R-:W-:Y:S01]  /*8160*/  @P1 SHF.R.U32.HI R10, RZ, c[0x0][0x4f0], R7 ;  /* 0x00013c00ff0a1a19 */ /* 0x000fe20000011607 */
[----:B------:R-:W-:Y:S01]  /*8170*/  IMAD R15, R8, c[0x0][0x448], RZ ;  /* 0x00011200080f7a24 */ /* 0x000fe200078e02ff */
[----:B------:R-:W-:Y:S01]  /*8180*/  MOV R7, R19 ;  /* 0x0000001300077202 */ /* 0x000fe20000000f00 */
[C---:B------:R-:W-:Y:S01]  /*8190*/  IMAD R11, R6.reuse, c[0x0][0x4e4], R11 ;  /* 0x00013900060b7a24 */ /* 0x040fe200078e020b */
[--C-:B------:R-:W-:Y:S01]  /*81a0*/  SHF.R.S32.HI R12, RZ, 0x1f, R10.reuse ;  /* 0x0000001fff0c7819 */ /* 0x100fe2000001140a */
[----:B------:R-:W-:Y:S02]  /*81b0*/  IMAD.MOV R8, RZ, RZ, -R10 ;  /* 0x000000ffff087224 */ /* 0x000fe400078e0a0a */
[C---:B------:R-:W-:Y:S02]  /*81c0*/  IMAD R15, R6.reuse, c[0x0][0x44c], R15 ;  /* 0x00011300060f7a24 */ /* 0x040fe400078e020f */
[----:B------:R-:W-:-:S04]  /*81d0*/  IMAD.WIDE.U32 R20, R6, c[0x0][0x448], R20 ;  /* 0x0001120006147a25 */ /* 0x000fc800078e0014 */
[----:B------:R-:W-:-:S04]  /*81e0*/  IMAD.WIDE.U32 R16, R6, c[0x0][0x4e0], R16 ;  /* 0x0001380006107a25 */ /* 0x000fc800078e0010 */
[----:B------:R-:W-:Y:S01]  /*81f0*/  @P1 IMAD.HI.U32 R6, R19, c[0x0][0x4ec], RZ ;  /* 0x00013b0013061a27 */ /* 0x000fe200078e00ff */
[----:B------:R-:W-:Y:S01]  /*8200*/  BAR.SYNC.DEFER_BLOCKING 0x1, 0x100 ;  /* 0x0044000000007b1d */ /* 0x000fe20000010000 */
[----:B------:R-:W-:Y:S02]  /*8210*/  IADD3 R10, P0, R10, R16, RZ ;  /* 0x000000100a0a7210 */ /* 0x000fe40007f1e0ff */
[----:B------:R-:W-:Y:S01]  /*8220*/  IMAD R8, R8, c[0x0][0x4e8], R19 ;  /* 0x00013a0008087a24 */ /* 0x000fe200078e0213 */
[----:B------:R-:W-:Y:S01]  /*8230*/  @P1 SHF.R.U32.HI R7, RZ, c[0x0][0x4f0], R6 ;  /* 0x00013c00ff071a19 */ /* 0x000fe20000011606 */
[----:B------:R-:W-:Y:S01]  /*8240*/  IMAD.IADD R21, R21, 0x1, R15 ;  /* 0x0000000115157824 */ /* 0x000fe200078e020f */
[----:B------:R-:W-:Y:S01]  /*8250*/  IADD3.X R11, R12, R17, R11, P0, !PT ;  /* 0x000000110c0b7210 */ /* 0x000fe200007fe40b */
[----:B------:R-:W-:Y:S01]  /*8260*/  IMAD.IADD R3, R4, 0x1, -R3 ;  /* 0x0000000104037824 */ /* 0x000fe200078e0a03 */
[----:B------:R-:W-:Y:S01]  /*8270*/  SHF.R.S32.HI R6, RZ, 0x1f, R8 ;  /* 0x0000001fff067819 */ /* 0x000fe20000011408 */
[C---:B------:R-:W-:Y:S01]  /*8280*/  IMAD.WIDE.U32 R20, R7.reuse, c[0x0][0x430], R20 ;  /* 0x00010c0007147a25 */ /* 0x040fe200078e0014 */
[----:B------:R-:W-:-:S02]  /*8290*/  IADD3 R12, -R7, RZ, RZ ;  /* 0x000000ff070c7210 */ /* 0x000fc40007ffe1ff */
[----:B------:R-:W-:Y:S01]  /*82a0*/  LOP3.LUT P1, RZ, R4, 0x3, RZ, 0xc0, !PT ;  /* 0x0000000304ff7812 */ /* 0x000fe2000782c0ff */
[----:B------:R-:W-:Y:S01]  /*82b0*/  IMAD R15, R6, c[0x0][0x4c8], RZ ;  /* 0x00013200060f7a24 */ /* 0x000fe200078e02ff */
[----:B------:R-:W-:Y:S01]  /*82c0*/  SHF.R.S32.HI R6, RZ, 0x1f, R7 ;  /* 0x0000001fff067819 */ /* 0x000fe20000011407 */
[----:B------:R-:W-:Y:S01]  /*82d0*/  IMAD.WIDE.U32 R10, R8, c[0x0][0x4c8], R10 ;  /* 0x00013200080a7a25 */ /* 0x000fe200078e000a */
[----:B------:R-:W-:-:S03]  /*82e0*/  ISETP.GE.OR P2, PT, R0, R9, P1 ;  /* 0x000000090000720c */ /* 0x000fc60000f46670 */
[----:B------:R-:W-:Y:S01]  /*82f0*/  IMAD R15, R8, c[0x0][0x4cc], R15 ;  /* 0x00013300080f7a24 */ /* 0x000fe200078e020f */
[----:B------:R-:W-:Y:S01]  /*8300*/  LEA R8, P0, R10, c[0x0][0x4a8], 0x2 ;  /* 0x00012a000a087a11 */ /* 0x000fe200078010ff */
[----:B------:R-:W-:Y:S02]  /*8310*/  IMAD R12, R12, c[0x0][0x4e8], R19 ;  /* 0x00013a000c0c7a24 */ /* 0x000fe400078e0213 */
[----:B------:R-:W-:Y:S02]  /*8320*/  IMAD.IADD R15, R11, 0x1, R15 ;  /* 0x000000010b0f7824 */ /* 0x000fe400078e020f */
[----:B------:R-:W-:Y:S01]  /*8330*/  IMAD R6, R6, c[0x0][0x430], RZ ;  /* 0x00010c0006067a24 */ /* 0x000fe200078e02ff */
[----:B------:R-:W-:Y:S02]  /*8340*/  SHFL.IDX PT, R16, R8, 0x1, 0x1c1f ;  /* 0x003c1f0008107f89 */ /* 0x000fe400000e0000 */
[----:B------:R-:W-:Y:S01]  /*8350*/  LEA.HI.X R15, R10, c[0x0][0x4ac], R15, 0x2, P0 ;  /* 0x00012b000a0f7a11 */ /* 0x000fe200000f140f */
[----:B------:R-:W-:Y:S01]  /*8360*/  IMAD R7, R7, c[0x0][0x434], R6 ;  /* 0x00010d0007077a24 */ /* 0x000fe200078e0206 */
[----:B------:R-:W-:Y:S01]  /*8370*/  SHFL.IDX PT, R10, R8, RZ, 0x1c1f ;  /* 0x001c1fff080a7589 */ /* 0x000fe200000e0000 */
[----:B------:R-:W-:-:S02]  /*8380*/  SHF.R.S32.HI R6, RZ, 0x1f, R12 ;  /* 0x0000001fff067819 */ /* 0x000fc4000001140c */
[----:B------:R-:W-:Y:S01]  /*8390*/  IMAD.IADD R21, R21, 0x1, R7 ;  /* 0x0000000115157824 */ /* 0x000fe200078e0207 */
[----:B------:R-:W1:Y:S02]  /*83a0*/  SHFL.IDX PT, R11, R15, RZ, 0x1c1f ;  /* 0x001c1fff0f0b7589 */ /* 0x000e6400000e0000 */
[----:B------:R-:W-:Y:S01]  /*83b0*/  IMAD R7, R6, c[0x0][0x428], RZ ;  /* 0x00010a0006077a24 */ /* 0x000fe200078e02ff */
[----:B------:R-:W-:Y:S01]  /*83c0*/  IADD3 R6, R0, 0x8, RZ ;  /* 0x0000000800067810 */ /* 0x000fe20007ffe0ff */
[----:B------:R-:W2:Y:S01]  /*83d0*/  SHFL.IDX PT, R17, R15, 0x1, 0x1c1f ;  /* 0x003c1f000f117f89 */ /* 0x000ea200000e0000 */
[----:B------:R-:W-:Y:S02]  /*83e0*/  IMAD.WIDE.U32 R20, R12, c[0x0][0x428], R20 ;  /* 0x00010a000c147a25 */ /* 0x000fe400078e0014 */
[----:B------:R-:W-:Y:S02]  /*83f0*/  ISETP.GE.OR P1, PT, R6, R9, P1 ;  /* 0x000000090600720c */ /* 0x000fe40000f26670 */
[----:B------:R-:W-:-:S05]  /*8400*/  IMAD R7, R12, c[0x0][0x42c], R7 ;  /* 0x00010b000c077a24 */ /* 0x000fca00078e0207 */
[----:B------:R-:W-:Y:S02]  /*8410*/  IADD3 R12, R21, R7, RZ ;  /* 0x00000007150c7210 */ /* 0x000fe40007ffe0ff */
[----:B------:R-:W-:-:S04]  /*8420*/  LEA R7, P0, R20, c[0x0][0x400], 0x2 ;  /* 0x0001000014077a11 */ /* 0x000fc800078010ff */
[----:B------:R-:W-:Y:S01]  /*8430*/  LEA.HI.X R12, R20, c[0x0][0x404], R12, 0x2, P0 ;  /* 0x00010100140c7a11 */ /* 0x000fe200000f140c */
[----:B------:R3:W4:Y:S01]  /*8440*/  SHFL.IDX PT, R14, R7, RZ, 0x1c1f ;  /* 0x001c1fff070e7589 */ /* 0x00072200000e0000 */
[----:B------:R-:W-:-:S03]  /*8450*/  ISETP.GE.AND P0, PT, R6, R9, PT ;  /* 0x000000090600720c */ /* 0x000fc60003f06270 */
[----:B-1----:R3:W-:Y:S04]  /*8460*/  @!P2 ST.E [R10.64], R2 ;  /* 0x000000020a00a985 */ /* 0x0027e8000c10190c */
[----:B--2---:R3:W-:Y:S01]  /*8470*/  @!P1 ST.E [R16.64], R5 ;  /* 0x0000000510009985 */ /* 0x0047e2000c10190c */
[----:B------:R-:W-:Y:S02]  /*8480*/  ISETP.GE.AND P1, PT, R0, R9, PT ;  /* 0x000000090000720c */ /* 0x000fe40003f26270 */
[----:B------:R-:W-:Y:S01]  /*8490*/  SHF.L.U32 R9, R3, 0x1, RZ ;  /* 0x0000000103097819 */ /* 0x000fe200000006ff */
[----:B------:R3:W1:Y:S10]  /*84a0*/  SHFL.IDX PT, R15, R12, RZ, 0x1c1f ;  /* 0x001c1fff0c0f7589 */ /* 0x00067400000e0000 */
[----:B------:R-:W-:Y:S05]  /*84b0*/  @P1 BRA `(.L_x_17) ;  /* 0x000008d000001947 */ /* 0x000fea0003800000 */
[C---:B------:R-:W-:Y:S02]  /*84c0*/  ISETP.GE.AND P1, PT, R9.reuse, c[0x0][0x3c8], PT ;  /* 0x0000f20009007a0c */ /* 0x040fe40003f26270 */
[----:B---3--:R-:W-:-:S02]  /*84d0*/  IADD3 R5, R9, 0x8, RZ ;  /* 0x0000000809057810 */ /* 0x008fc40007ffe0ff */
[C---:B------:R-:W-:Y:S02]  /*84e0*/  IADD3 R4, R9.reuse, 0x10, RZ ;  /* 0x0000001009047810 */ /* 0x040fe40007ffe0ff */
[----:B------:R-:W-:Y:S02]  /*84f0*/  IADD3 R3, R9, 0x18, RZ ;  /* 0x0000001809037810 */ /* 0x000fe40007ffe0ff */
[----:B------:R-:W-:Y:S02]  /*8500*/  ISETP.GE.AND P5, PT, R5, c[0x0][0x3c8], PT ;  /* 0x0000f20005007a0c */ /* 0x000fe40003fa6270 */
[----:B------:R-:W-:Y:S02]  /*8510*/  ISETP.GE.AND P4, PT, R4, c[0x0][0x3c8], PT ;  /* 0x0000f20004007a0c */ /* 0x000fe40003f86270 */
[C---:B------:R-:W-:Y:S01]  /*8520*/  IADD3 R2, R9.reuse, 0x20, RZ ;  /* 0x0000002009027810 */ /* 0x040fe20007ffe0ff */
[----:B-1--4-:R-:W-:Y:S01]  /*8530*/  @!P1 IMAD.WIDE R10, R9, 0x4, R14 ;  /* 0x00000004090a9825 */ /* 0x012fe200078e020e */
[----:B------:R-:W-:-:S02]  /*8540*/  ISETP.GE.AND P3, PT, R3, c[0x0][0x3c8], PT ;  /* 0x0000f20003007a0c */ /* 0x000fc40003f66270 */
[----:B------:R-:W-:Y:S02]  /*8550*/  ISETP.GE.AND P2, PT, R2, c[0x0][0x3c8], PT ;  /* 0x0000f20002007a0c */ /* 0x000fe40003f46270 */
[C---:B------:R-:W-:Y:S01]  /*8560*/  IADD3 R0, R9.reuse, 0x28, RZ ;  /* 0x0000002809007810 */ /* 0x040fe20007ffe0ff */
[----:B------:R1:W-:Y:S01]  /*8570*/  @!P1 ST.E.64 [R10.64], R128 ;  /* 0x000000800a009985 */ /* 0x0003e2000c101b0c */
[----:B------:R-:W-:Y:S02]  /*8580*/  IADD3 R6, R9, 0x30, RZ ;  /* 0x0000003009067810 */ /* 0x000fe40007ffe0ff */
[----:B------:R-:W-:Y:S02]  /*8590*/  ISETP.GE.AND P6, PT, R0, c[0x0][0x3c8], PT ;  /* 0x0000f20000007a0c */ /* 0x000fe40003fc6270 */
[----:B------:R-:W-:Y:S02]  /*85a0*/  @!P5 LEA.HI R5, R5, R5, RZ, 0x1 ;  /* 0x000000050505d211 */ /* 0x000fe400078f08ff */
[----:B------:R-:W-:-:S02]  /*85b0*/  ISETP.GE.AND P1, PT, R6, c[0x0][0x3c8], PT ;  /* 0x0000f20006007a0c */ /* 0x000fc40003f26270 */
[----:B------:R-:W-:Y:S02]  /*85c0*/  @!P4 LEA.HI R4, R4, R4, RZ, 0x1 ;  /* 0x000000040404c211 */ /* 0x000fe400078f08ff */
[----:B------:R-:W-:Y:S02]  /*85d0*/  @!P3 LEA.HI R3, R3, R3, RZ, 0x1 ;  /* 0x000000030303b211 */ /* 0x000fe400078f08ff */
[----:B------:R-:W-:Y:S02]  /*85e0*/  @!P5 LOP3.LUT R5, R5, 0xfffffffe, RZ, 0xc0, !PT ;  /* 0xfffffffe0505d812 */ /* 0x000fe400078ec0ff */
[----:B------:R-:W-:Y:S02]  /*85f0*/  @!P4 LOP3.LUT R13, R4, 0xfffffffe, RZ, 0xc0, !PT ;  /* 0xfffffffe040dc812 */ /* 0x000fe400078ec0ff */
[----:B------:R-:W-:Y:S01]  /*8600*/  @!P2 LEA.HI R2, R2, R2, RZ, 0x1 ;  /* 0x000000020202a211 */ /* 0x000fe200078f08ff */
[----:B------:R-:W-:Y:S01]  /*8610*/  @!P5 IMAD.WIDE R4, R5, 0x4, R14 ;  /* 0x000000040504d825 */ /* 0x000fe200078e020e */
[----:B------:R-:W-:-:S02]  /*8620*/  @!P3 LOP3.LUT R3, R3, 0xfffffffe, RZ, 0xc0, !PT ;  /* 0xfffffffe0303b812 */ /* 0x000fc400078ec0ff */
[----:B------:R-:W-:Y:S02]  /*8630*/  @!P2 LOP3.LUT R17, R2, 0xfffffffe, RZ, 0xc0, !PT ;  /* 0xfffffffe0211a812 */ /* 0x000fe400078ec0ff */
[----:B------:R-:W-:Y:S01]  /*8640*/  @!P6 LEA.HI R0, R0, R0, RZ, 0x1 ;  /* 0x000000000000e211 */ /* 0x000fe200078f08ff */
[--C-:B------:R-:W-:Y:S01]  /*8650*/  @!P3 IMAD.WIDE R2, R3, 0x4, R14.reuse ;  /* 0x000000040302b825 */ /* 0x100fe200078e020e */
[----:B------:R-:W-:Y:S01]  /*8660*/  @!P1 LEA.HI R6, R6, R6, RZ, 0x1 ;  /* 0x0000000606069211 */ /* 0x000fe200078f08ff */
[----:B------:R2:W-:Y:S01]  /*8670*/  @!P5 ST.E.64 [R4.64], R124 ;  /* 0x0000007c0400d985 */ /* 0x0005e2000c101b0c */
[----:B------:R-:W-:Y:S01]  /*8680*/  IADD3 R19, R9, 0x38, RZ ;  /* 0x0000003809137810 */ /* 0x000fe20007ffe0ff */
[--C-:B------:R-:W-:Y:S01]  /*8690*/  @!P2 IMAD.WIDE R16, R17, 0x4, R14.reuse ;  /* 0x000000041110a825 */ /* 0x100fe200078e020e */
[----:B------:R-:W-:Y:S02]  /*86a0*/  IADD3 R18, R9, 0x40, RZ ;  /* 0x0000004009127810 */ /* 0x000fe40007ffe0ff */
[----:B------:R-:W-:Y:S01]  /*86b0*/  ISETP.GE.AND P5, PT, R19, c[0x0][0x3c8], PT ;  /* 0x0000f20013007a0c */ /* 0x000fe20003fa6270 */
[----:B-1----:R-:W-:Y:S01]  /*86c0*/  @!P4 IMAD.WIDE R10, R13, 0x4, R14 ;  /* 0x000000040d0ac825 */ /* 0x002fe200078e020e */
[----:B------:R-:W-:-:S02]  /*86d0*/  IADD3 R13, R9, 0x48, RZ ;  /* 0x00000048090d7810 */ /* 0x000fc40007ffe0ff */
[----:B------:R-:W-:Y:S02]  /*86e0*/  IADD3 R8, R9, 0x50, RZ ;  /* 0x0000005009087810 */ /* 0x000fe40007ffe0ff */
[----:B------:R1:W-:Y:S01]  /*86f0*/  @!P4 ST.E.64 [R10.64], R120 ;  /* 0x000000780a00c985 */ /* 0x0003e2000c101b0c */
[----:B------:R-:W-:-:S03]  /*8700*/  ISETP.GE.AND P4, PT, R18, c[0x0][0x3c8], PT ;  /* 0x0000f20012007a0c */ /* 0x000fc60003f86270 */
[----:B------:R3:W-:Y:S01]  /*8710*/  @!P3 ST.E.64 [R2.64], R116 ;  /* 0x000000740200b985 */ /* 0x0007e2000c101b0c */
[----:B------:R-:W-:Y:S02]  /*8720*/  ISETP.GE.AND P3, PT, R13, c[0x0][0x3c8], PT ;  /* 0x0000f2000d007a0c */ /* 0x000fe40003f66270 */
[----:B------:R-:W-:Y:S01]  /*8730*/  @!P5 LEA.HI R19, R19, R19, RZ, 0x1 ;  /* 0x000000131313d211 */ /* 0x000fe200078f08ff */
[----:B------:R4:W-:Y:S01]  /*8740*/  @!P2 ST.E.64 [R16.64], R112 ;  /* 0x000000701000a985 */ /* 0x0009e2000c101b0c */
[----:B------:R-:W-:Y:S02]  /*8750*/  ISETP.GE.AND P2, PT, R8, c[0x0][0x3c8], PT ;  /* 0x0000f20008007a0c */ /* 0x000fe40003f46270 */
[----:B------:R-:W-:-:S03]  /*8760*/  @!P5 LOP3.LUT R19, R19, 0xfffffffe, RZ, 0xc0, !PT ;  /* 0xfffffffe1313d812 */ /* 0x000fc600078ec0ff */
[----:B------:R-:W-:Y:S02]  /*8770*/  @!P4 LEA.HI R18, R18, R18, RZ, 0x1 ;  /* 0x000000121212c211 */ /* 0x000fe400078f08ff */
[----:B--2---:R-:W-:Y:S02]  /*8780*/  @!P6 LOP3.LUT R5, R0, 0xfffffffe, RZ, 0xc0, !PT ;  /* 0xfffffffe0005e812 */ /* 0x004fe400078ec0ff */
[----:B------:R-:W-:Y:S02]  /*8790*/  IADD3 R0, R9, 0x58, RZ ;  /* 0x0000005809007810 */ /* 0x000fe40007ffe0ff */
[----:B------:R-:W-:Y:S01]  /*87a0*/  @!P3 LEA.HI R13, R13, R13, RZ, 0x1 ;  /* 0x0000000d0d0db211 */ /* 0x000fe200078f08ff */
[----:B------:R-:W-:Y:S01]  /*87b0*/  @!P6 IMAD.WIDE R4, R5, 0x4, R14 ;  /* 0x000000040504e825 */ /* 0x000fe200078e020e */
[----:B------:R-:W-:Y:S02]  /*87c0*/  @!P2 LEA.HI R8, R8, R8, RZ, 0x1 ;  /* 0x000000080808a211 */ /* 0x000fe400078f08ff */
[----:B------:R-:W-:-:S02]  /*87d0*/  @!P3 LOP3.LUT R13, R13, 0xfffffffe, RZ, 0xc0, !PT ;  /* 0xfffffffe0d0db812 */ /* 0x000fc400078ec0ff */
[----:B------:R2:W-:Y:S01]  /*87e0*/  @!P6 ST.E.64 [R4.64], R108 ;  /* 0x0000006c0400e985 */ /* 0x0005e2000c101b0c */
[----:B-1----:R-:W-:Y:S02]  /*87f0*/  @!P4 LOP3.LUT R11, R18, 0xfffffffe, RZ, 0xc0, !PT ;  /* 0xfffffffe120bc812 */ /* 0x002fe400078ec0ff */
[----:B------:R-:W-:Y:S02]  /*8800*/  IADD3 R18, R9, 0x68, RZ ;  /* 0x0000006809127810 */ /* 0x000fe40007ffe0ff */
[----:B---3--:R-:W-:Y:S01]  /*8810*/  @!P1 LOP3.LUT R3, R6, 0xfffffffe, RZ, 0xc0, !PT ;  /* 0xfffffffe06039812 */ /* 0x008fe200078ec0ff */
[----:B------:R-:W-:Y:S01]  /*8820*/  @!P4 IMAD.WIDE R10, R11, 0x4, R14 ;  /* 0x000000040b0ac825 */ /* 0x000fe200078e020e */
[----:B------:R-:W-:-:S03]  /*8830*/  IADD3 R6, R9, 0x60, RZ ;  /* 0x0000006009067810 */ /* 0x000fc60007ffe0ff */
[----:B------:R-:W-:Y:S01]  /*8840*/  @!P1 IMAD.WIDE R2, R3, 0x4, R14 ;  /* 0x0000000403029825 */ /* 0x000fe200078e020e */
[----:B------:R-:W-:-:S03]  /*8850*/  ISETP.GE.AND P6, PT, R6, c[0x0][0x3c8], PT ;  /* 0x0000f20006007a0c */ /* 0x000fc60003fc6270 */
[----:B----4-:R-:W-:Y:S01]  /*8860*/  @!P3 IMAD.WIDE R16, R13, 0x4, R14 ;  /* 0x000000040d10b825 */ /* 0x010fe200078e020e */
[----:B------:R1:W-:Y:S01]  /*8870*/  @!P1 ST.E.64 [R2.64], R104 ;  /* 0x0000006802009985 */ /* 0x0003e2000c101b0c */
[----:B------:R-:W-:Y:S02]  /*8880*/  ISETP.GE.AND P1, PT, R0, c[0x0][0x3c8], PT ;  /* 0x0000f20000007a0c */ /* 0x000fe40003f26270 */
[----:B------:R-:W-:-:S06]  /*8890*/  IADD3 R13, R9, 0x70, RZ ;  /* 0x00000070090d7810 */ /* 0x000fcc0007ffe0ff */
[----:B------:R-:W-:-:S05]  /*88a0*/  @!P6 LEA.HI R6, R6, R6, RZ, 0x1 ;  /* 0x000000060606e211 */ /* 0x000fca00078f08ff */
[----:B------:R-:W-:Y:S02]  /*88b0*/  @!P1 LEA.HI R0, R0, R0, RZ, 0x1 ;  /* 0x0000000000009211 */ /* 0x000fe400078f08ff */
[----:B--2---:R-:W-:Y:S02]  /*88c0*/  @!P2 LOP3.LUT R5, R8, 0xfffffffe, RZ, 0xc0, !PT ;  /* 0xfffffffe0805a812 */ /* 0x004fe400078ec0ff */
[----:B------:R-:W-:Y:S02]  /*88d0*/  @!P1 LOP3.LUT R21, R0, 0xfffffffe, RZ, 0xc0, !PT ;  /* 0xfffffffe00159812 */ /* 0x000fe400078ec0ff */
[----:B------:R-:W-:Y:S01]  /*88e0*/  IADD3 R8, R9, 0x78, RZ ;  /* 0x0000007809087810 */ /* 0x000fe20007ffe0ff */
[----:B------:R-:W-:Y:S01]  /*88f0*/  @!P2 IMAD.WIDE R4, R5, 0x4, R14 ;  /* 0x000000040504a825 */ /* 0x000fe200078e020e */
[----:B------:R-:W-:-:S03]  /*8900*/  IADD3 R0, R9, 0x88, RZ ;  /* 0x0000008809007810 */ /* 0x000fc60007ffe0ff */
[----:B-1----:R-:W-:Y:S01]  /*8910*/  @!P5 IMAD.WIDE R2, R19, 0x4, R14 ;  /* 0x000000041302d825 */ /* 0x002fe200078e020e */
[----:B------:R-:W-:-:S04]  /*8920*/  IADD3 R19, R9, 0x80, RZ ;  /* 0x0000008009137810 */ /* 0x000fc80007ffe0ff */
[----:B------:R1:W-:Y:S01]  /*8930*/  @!P5 ST.E.64 [R2.64], R100 ;  /* 0x000000640200d985 */ /* 0x0003e2000c101b0c */
[----:B------:R-:W-:-:S03]  /*8940*/  ISETP.GE.AND P5, PT, R18, c[0x0][0x3c8], PT ;  /* 0x0000f20012007a0c */ /* 0x000fc60003fa6270 */
[----:B------:R2:W-:Y:S01]  /*8950*/  @!P4 ST.E.64 [R10.64], R36 ;  /* 0x000000240a00c985 */ /* 0x0005e2000c101b0c */
[----:B------:R-:W-:-:S03]  /*8960*/  ISETP.GE.AND P4, PT, R13, c[0x0][0x3c8], PT ;  /* 0x0000f2000d007a0c */ /* 0x000fc60003f86270 */
[----:B------:R-:W-:Y:S01]  /*8970*/  @!P3 ST.E.64 [R16.64], R40 ;  /* 0x000000281000b985 */ /* 0x000fe2000c101b0c */
[----:B------:R-:W-:-:S03]  /*8980*/  ISETP.GE.AND P3, PT, R8, c[0x0][0x3c8], PT ;  /* 0x0000f20008007a0c */ /* 0x000fc60003f66270 */
[----:B------:R3:W-:Y:S01]  /*8990*/  @!P2 ST.E.64 [R4.64], R44 ;  /* 0x0000002c0400a985 */ /* 0x0007e2000c101b0c */
[----:B------:R-:W-:Y:S02]  /*89a0*/  ISETP.GE.AND P2, PT, R19, c[0x0][0x3c8], PT ;  /* 0x0000f20013007a0c */ /* 0x000fe40003f46270 */
[----:B------:R-:W-:-:S03]  /*89b0*/  @!P5 LEA.HI R18, R18, R18, RZ, 0x1 ;  /* 0x000000121212d211 */ /* 0x000fc600078f08ff */
[----:B------:R-:W-:-:S04]  /*89c0*/  @!P4 LEA.HI R13, R13, R13, RZ, 0x1 ;  /* 0x0000000d0d0dc211 */ /* 0x000fc800078f08ff */
[----:B------:R-:W-:Y:S02]  /*89d0*/  @!P3 LEA.HI R8, R8, R8, RZ, 0x1 ;  /* 0x000000080808b211 */ /* 0x000fe400078f08ff */
[----:B------:R-:W-:Y:S02]  /*89e0*/  @!P4 LOP3.LUT R13, R13, 0xfffffffe, RZ, 0xc0, !PT ;  /* 0xfffffffe0d0dc812 */ /* 0x000fe400078ec0ff */
[----:B------:R-:W-:Y:S02]  /*89f0*/  @!P2 LEA.HI R19, R19, R19, RZ, 0x1 ;  /* 0x000000131313a211 */ /* 0x000fe400078f08ff */
[----:B-1----:R-:W-:Y:S02]  /*8a00*/  @!P6 LOP3.LUT R3, R6, 0xfffffffe, RZ, 0xc0, !PT ;  /* 0xfffffffe0603e812 */ /* 0x002fe400078ec0ff */
[----:B------:R-:W-:Y:S01]  /*8a10*/  @!P2 LOP3.LUT R19, R19, 0xfffffffe, RZ, 0xc0, !PT ;  /* 0xfffffffe1313a812 */ /* 0x000fe200078ec0ff */
[----:B--2---:R-:W-:Y:S01]  /*8a20*/  @!P1 IMAD.WIDE R10, R21, 0x4, R14 ;  /* 0x00000004150a9825 */ /* 0x004fe200078e020e */
[----:B------:R-:W-:-:S03]  /*8a30*/  IADD3 R6, R9, 0x98, RZ ;  /* 0x0000009809067810 */ /* 0x000fc60007ffe0ff */
[--C-:B------:R-:W-:Y:S01]  /*8a40*/  @!P6 IMAD.WIDE R2, R3, 0x4, R14.reuse ;  /* 0x000000040302e825 */ /* 0x100fe200078e020e */
[----:B------:R1:W-:Y:S01]  /*8a50*/  @!P1 ST.E.64 [R10.64], R48 ;  /* 0x000000300a009985 */ /* 0x0003e2000c101b0c */
[----:B------:R-:W-:Y:S02]  /*8a60*/  ISETP.GE.AND P1, PT, R0, c[0x0][0x3c8], PT ;  /* 0x0000f20000007a0c */ /* 0x000fe40003f26270 */
[----:B---3--:R-:W-:Y:S01]  /*8a70*/  @!P5 LOP3.LUT R5, R18, 0xfffffffe, RZ, 0xc0, !PT ;  /* 0xfffffffe1205d812 */ /* 0x008fe200078ec0ff */
[----:B------:R2:W-:Y:S01]  /*8a80*/  @!P6 ST.E.64 [R2.64], R52 ;  /* 0x000000340200e985 */ /* 0x0005e2000c101b0c */
[----:B------:R-:W-:Y:S01]  /*8a90*/  @!P4 IMAD.WIDE R16, R13, 0x4, R14 ;  /* 0x000000040d10c825 */ /* 0x000fe200078e020e */
[----:B------:R-:W-:-:S03]  /*8aa0*/  IADD3 R13, R9, 0xa0, RZ ;  /* 0x000000a0090d7810 */ /* 0x000fc60007ffe0ff */
[----:B------:R-:W-:-:S04]  /*8ab0*/  @!P5 IMAD.WIDE R4, R5, 0x4, R14 ;  /* 0x000000040504d825 */ /* 0x000fc800078e020e */
[----:B------:R-:W-:Y:S01]  /*8ac0*/  @!P2 IMAD.WIDE R18, R19, 0x4, R14 ;  /* 0x000000041312a825 */ /* 0x000fe200078e020e */
[----:B------:R-:W-:Y:S01]  /*8ad0*/  @!P1 LEA.HI R0, R0, R0, RZ, 0x1 ;  /* 0x0000000000009211 */ /* 0x000fe200078f08ff */
[----:B------:R3:W-:Y:S01]  /*8ae0*/  @!P5 ST.E.64 [R4.64], R56 ;  /* 0x000000380400d985 */ /* 0x0007e2000c101b0c */
[----:B------:R-:W-:-:S03]  /*8af0*/  ISETP.GE.AND P5, PT, R6, c[0x0][0x3c8], PT ;  /* 0x0000f20006007a0c */ /* 0x000fc60003fa6270 */
[----:B------:R4:W-:Y:S01]  /*8b00*/  @!P4 ST.E.64 [R16.64], R60 ;  /* 0x0000003c1000c985 */ /* 0x0009e2000c101b0c */
[----:B------:R-:W-:Y:S02]  /*8b10*/  ISETP.GE.AND P4, PT, R13, c[0x0][0x3c8], PT ;  /* 0x0000f2000d007a0c */ /* 0x000fe40003f86270 */
[----:B-1----:R-:W-:Y:S02]  /*8b20*/  @!P3 LOP3.LUT R11, R8, 0xfffffffe, RZ, 0xc0, !PT ;  /* 0xfffffffe080bb812 */ /* 0x002fe400078ec0ff */
[----:B------:R-:W-:Y:S02]  /*8b30*/  IADD3 R8, R9, 0xa8, RZ ;  /* 0x000000a809087810 */ /* 0x000fe40007ffe0ff */
[----:B--2---:R-:W-:Y:S01]  /*8b40*/  @!P1 LOP3.LUT R3, R0, 0xfffffffe, RZ, 0xc0, !PT ;  /* 0xfffffffe00039812 */ /* 0x004fe200078ec0ff */
[--C-:B------:R-:W-:Y:S01]  /*8b50*/  @!P3 IMAD.WIDE R10, R11, 0x4, R14.reuse ;  /* 0x000000040b0ab825 */ /* 0x100fe200078e020e */
[----:B------:R-:W-:Y:S02]  /*8b60*/  IADD3 R0, R9, 0x90, RZ ;  /* 0x0000009009007810 */ /* 0x000fe40007ffe0ff */
[----:B------:R-:W-:Y:S01]  /*8b70*/  @!P5 LEA.HI R6, R6, R6, RZ, 0x1 ;  /* 0x000000060606d211 */ /* 0x000fe200078f08ff */
[----:B------:R-:W-:Y:S01]  /*8b80*/  @!P1 IMAD.WIDE R2, R3, 0x4, R14 ;  /* 0x0000000403029825 */ /* 0x000fe200078e020e */
[----:B------:R-:W-:Y:S01]  /*8b90*/  ISETP.GE.AND P6, PT, R0, c[0x0][0x3c8], PT ;  /* 0x0000f20000007a0c */ /* 0x000fe20003fc6270 */
[----:B------:R1:W-:Y:S01]  /*8ba0*/  @!P3 ST.E.64 [R10.64], R64 ;  /* 0x000000400a00b985 */ /* 0x0003e2000c101b0c */
[----:B------:R-:W-:-:S02]  /*8bb0*/  ISETP.GE.AND P3, PT, R8, c[0x0][0x3c8], PT ;  /* 0x0000f20008007a0c */ /* 0x000fc40003f66270 */
[----:B------:R-:W-:Y:S01]  /*8bc0*/  @!P4 LEA.HI R13, R13, R13, RZ, 0x1 ;  /* 0x0000000d0d0dc211 */ /* 0x000fe200078f08ff */
[----:B------:R2:W-:Y:S01]  /*8bd0*/  @!P2 ST.E.64 [R18.64], R68 ;  /* 0x000000441200a985 */ /* 0x0005e2000c101b0c */
[C---:B---3--:R-:W-:Y:S02]  /*8be0*/  IADD3 R5, R9.reuse, 0xb0, RZ ;  /* 0x000000b009057810 */ /* 0x048fe40007ffe0ff */
[----:B------:R-:W-:Y:S01]  /*8bf0*/  IADD3 R4, R9, 0xb8, RZ ;  /* 0x000000b809047810 */ /* 0x000fe20007ffe0ff */
[----:B------:R3:W-:Y:S01]  /*8c00*/  @!P1 ST.E.64 [R2.64], R72 ;  /* 0x0000004802009985 */ /* 0x0007e2000c101b0c */
[----:B------:R-:W-:Y:S02]  /*8c10*/  ISETP.GE.AND P2, PT, R5, c[0x0][0x3c8], PT ;  /* 0x0000f20005007a0c */ /* 0x000fe40003f46270 */
[----:B------:R-:W-:Y:S02]  /*8c20*/  ISETP.GE.AND P1, PT, R4, c[0x0][0x3c8], PT ;  /* 0x0000f20004007a0c */ /* 0x000fe40003f26270 */
[----:B------:R-:W-:-:S02]  /*8c30*/  @!P6 LEA.HI R0, R0, R0, RZ, 0x1 ;  /* 0x000000000000e211 */ /* 0x000fc400078f08ff */
[----:B------:R-:W-:Y:S02]  /*8c40*/  @!P3 LEA.HI R8, R8, R8, RZ, 0x1 ;  /* 0x000000080808b211 */ /* 0x000fe400078f08ff */
[----:B------:R-:W-:Y:S02]  /*8c50*/  @!P4 LOP3.LUT R13, R13, 0xfffffffe, RZ, 0xc0, !PT ;  /* 0xfffffffe0d0dc812 */ /* 0x000fe400078ec0ff */
[----:B----4-:R-:W-:-:S03]  /*8c60*/  @!P3 LOP3.LUT R17, R8, 0xfffffffe, RZ, 0xc0, !PT ;  /* 0xfffffffe0811b812 */ /* 0x010fc600078ec0ff */
[----:B------:R-:W-:Y:S01]  /*8c70*/  @!P2 LEA.HI R5, R5, R5, RZ, 0x1 ;  /* 0x000000050505a211 */ /* 0x000fe200078f08ff */
[--C-:B------:R-:W-:Y:S01]  /*8c80*/  @!P4 IMAD.WIDE R20, R13, 0x4, R14.reuse ;  /* 0x000000040d14c825 */ /* 0x100fe200078e020e */
[----:B------:R-:W-:Y:S02]  /*8c90*/  @!P1 LEA.HI R4, R4, R4, RZ, 0x1 ;  /* 0x0000000404049211 */ /* 0x000fe400078f08ff */
[----:B------:R-:W-:Y:S01]  /*8ca0*/  @!P2 LOP3.LUT R5, R5, 0xfffffffe, RZ, 0xc0, !PT ;  /* 0xfffffffe0505a812 */ /* 0x000fe200078ec0ff */
[----:B------:R-:W-:Y:S01]  /*8cb0*/  @!P3 IMAD.WIDE R16, R17, 0x4, R14 ;  /* 0x000000041110b825 */ /* 0x000fe200078e020e */
[----:B-1----:R-:W-:Y:S02]  /*8cc0*/  @!P5 LOP3.LUT R11, R6, 0xfffffffe, RZ, 0xc0, !PT ;  /* 0xfffffffe060bd812 */ /* 0x002fe400078ec0ff */
[----:B--2---:R-:W-:-:S03]  /*8cd0*/  @!P1 LOP3.LUT R19, R4, 0xfffffffe, RZ, 0xc0, !PT ;  /* 0xfffffffe04139812 */ /* 0x004fc600078ec0ff */
[----:B------:R-:W-:Y:S01]  /*8ce0*/  @!P5 IMAD.WIDE R10, R11, 0x4, R14 ;  /* 0x000000040b0ad825 */ /* 0x000fe200078e020e */
[----:B---3--:R-:W-:-:S03]  /*8cf0*/  @!P6 LOP3.LUT R3, R0, 0xfffffffe, RZ, 0xc0, !PT ;  /* 0xfffffffe0003e812 */ /* 0x008fc600078ec0ff */
[----:B------:R-:W-:-:S04]  /*8d00*/  @!P2 IMAD.WIDE R4, R5, 0x4, R14 ;  /* 0x000000040504a825 */ /* 0x000fc800078e020e */
[----:B------:R-:W-:-:S04]  /*8d10*/  @!P6 IMAD.WIDE R2, R3, 0x4, R14 ;  /* 0x000000040302e825 */ /* 0x000fc800078e020e */
[----:B------:R-:W-:Y:S01]  /*8d20*/  @!P1 IMAD.WIDE R14, R19, 0x4, R14 ;  /* 0x00000004130e9825 */ /* 0x000fe200078e020e */
[----:B------:R1:W-:Y:S04]  /*8d30*/  @!P6 ST.E.64 [R2.64], R76 ;  /* 0x0000004c0200e985 */ /* 0x0003e8000c101b0c */
[----:B------:R1:W-:Y:S04]  /*8d40*/  @!P5 ST.E.64 [R10.64], R80 ;  /* 0x000000500a00d985 */ /* 0x0003e8000c101b0c */
[----:B------:R1:W-:Y:S04]  /*8d50*/  @!P4 ST.E.64 [R20.64], R84 ;  /* 0x000000541400c985 */ /* 0x0003e8000c101b0c */
[----:B------:R1:W-:Y:S04]  /*8d60*/  @!P3 ST.E.64 [R16.64], R88 ;  /* 0x000000581000b985 */ /* 0x0003e8000c101b0c */
[----:B------:R1:W-:Y:S04]  /*8d70*/  @!P2 ST.E.64 [R4.64], R92 ;  /* 0x0000005c0400a985 */ /* 0x0003e8000c101b0c */
[----:B------:R1:W-:Y:S02]  /*8d80*/  @!P1 ST.E.64 [R14.64], R96 ;  /* 0x000000600e009985 */ /* 0x0003e4000c101b0c */
.L_x_17:
[----:B------:R-:W-:Y:S05]  /*8d90*/  BSYNC B0 ;  /* 0x0000000000007941 */ /* 0x000fea0003800000 */
.L_x_16:
[----:B-1-3--:R1:W2:Y:S04]  /*8da0*/  SHFL.IDX PT, R5, R12, 0x1, 0x1c1f ;  /* 0x003c1f000c057f89 */ /* 0x00a2a800000e0000 */
[----:B------:R1:W3:Y:S01]  /*8db0*/  SHFL.IDX PT, R4, R7, 0x1, 0x1c1f ;  /* 0x003c1f0007047f89 */ /* 0x0002e200000e0000 */
[----:B------:R-:W-:Y:S05]  /*8dc0*/  @P0 EXIT ;  /* 0x000000000000094d */ /* 0x000fea0003800000 */
[C---:B------:R-:W-:Y:S02]  /*8dd0*/  IADD3 R3, R9.reuse, 0x8, RZ ;  /* 0x0000000809037810 */ /* 0x040fe40007ffe0ff */
[----:B------:R-:W-:-:S02]  /*8de0*/  ISETP.GE.AND P1, PT, R9, c[0x0][0x3c8], PT ;  /* 0x0000f20009007a0c */ /* 0x000fc40003f26270 */
[----:B------:R-:W-:Y:S02]  /*8df0*/  ISETP.GE.AND P0, PT, R3, c[0x0][0x3c8], PT ;  /* 0x0000f20003007a0c */ /* 0x000fe40003f06270 */
[C---:B------:R-:W-:Y:S02]  /*8e00*/  IADD3 R2, R9.reuse, 0x10, RZ ;  /* 0x0000001009027810 */ /* 0x040fe40007ffe0ff */
[C---:B------:R-:W-:Y:S02]  /*8e10*/  IADD3 R0, R9.reuse, 0x18, RZ ;  /* 0x0000001809007810 */ /* 0x040fe40007ffe0ff */
[----:B------:R-:W-:Y:S02]  /*8e20*/  ISETP.GE.AND P6, PT, R2, c[0x0][0x3c8], PT ;  /* 0x0000f20002007a0c */ /* 0x000fe40003fc6270 */
[----:B------:R-:W-:Y:S02]  /*8e30*/  ISETP.GE.AND P5, PT, R0, c[0x0][0x3c8], PT ;  /* 0x0000f20000007a0c */ /* 0x000fe40003fa6270 */
[C---:B------:R-:W-:Y:S01]  /*8e40*/  IADD3 R10, R9.reuse, 0x20, RZ ;  /* 0x00000020090a7810 */ /* 0x040fe20007ffe0ff */
[C---:B-123--:R-:W-:Y:S01]  /*8e50*/  @!P1 IMAD.WIDE R12, R9.reuse, 0x4, R4 ;  /* 0x00000004090c9825 */ /* 0x04efe200078e0204 */
[----:B------:R-:W-:-:S02]  /*8e60*/  IADD3 R8, R9, 0x28, RZ ;  /* 0x0000002809087810 */ /* 0x000fc40007ffe0ff */
[----:B------:R-:W-:Y:S02]  /*8e70*/  @!P0 LEA.HI R3, R3, R3, RZ, 0x1 ;  /* 0x0000000303038211 */ /* 0x000fe400078f08ff */
[----:B------:R-:W-:Y:S01]  /*8e80*/  IADD3 R7, R9, 0x30, RZ ;  /* 0x0000003009077810 */ /* 0x000fe20007ffe0ff */
[----:B------:R1:W-:Y:S01]  /*8e90*/  @!P1 ST.E.64 [R12.64], R130 ;  /* 0x000000820c009985 */ /* 0x0003e2000c101b0c */
[----:B------:R-:W-:Y:S02]  /*8ea0*/  @!P0 LOP3.LUT R3, R3, 0xfffffffe, RZ, 0xc0, !PT ;  /* 0xfffffffe03038812 */ /* 0x000fe400078ec0ff */
[----:B------:R-:W-:Y:S02]  /*8eb0*/  IADD3 R6, R9, 0x38, RZ ;  /* 0x0000003809067810 */ /* 0x000fe40007ffe0ff */
[----:B------:R-:W-:Y:S01]  /*8ec0*/  ISETP.GE.AND P4, PT, R10, c[0x0][0x3c8], PT ;  /* 0x0000f2000a007a0c */ /* 0x000fe20003f86270 */
[----:B----4-:R-:W-:Y:S01]  /*8ed0*/  @!P0 IMAD.WIDE R14, R3, 0x4, R4 ;  /* 0x00000004030e8825 */ /* 0x010fe200078e0204 */
[----:B------:R-:W-:-:S02]  /*8ee0*/  IADD3 R3, R9, 0x40, RZ ;  /* 0x0000004009037810 */ /* 0x000fc40007ffe0ff */
[----:B------:R-:W-:Y:S02]  /*8ef0*/  ISETP.GE.AND P3, PT, R8, c[0x0][0x3c8], PT ;  /* 0x0000f20008007a0c */ /* 0x000fe40003f66270 */
[----:B------:R-:W-:Y:S01]  /*8f00*/  ISETP.GE.AND P2, PT, R7, c[0x0][0x3c8], PT ;  /* 0x0000f20007007a0c */ /* 0x000fe20003f46270 */
[----:B------:R2:W-:Y:S01]  /*8f10*/  @!P0 ST.E.64 [R14.64], R126 ;  /* 0x0000007e0e008985 */ /* 0x0005e2000c101b0c */
[----:B------:R-:W-:Y:S02]  /*8f20*/  ISETP.GE.AND P1, PT, R6, c[0x0][0x3c8], PT ;  /* 0x0000f20006007a0c */ /* 0x000fe40003f26270 */
[----:B------:R-:W-:Y:S02]  /*8f30*/  @!P6 LEA.HI R2, R2, R2, RZ, 0x1 ;  /* 0x000000020202e211 */ /* 0x000fe400078f08ff */
[----:B------:R-:W-:Y:S02]  /*8f40*/  ISETP.GE.AND P0, PT, R3, c[0x0][0x3c8], PT ;  /* 0x0000f20003007a0c */ /* 0x000fe40003f06270 */
[----:B------:R-:W-:-:S02]  /*8f50*/  @!P5 LEA.HI R0, R0, R0, RZ, 0x1 ;  /* 0x000000000000d211 */ /* 0x000fc400078f08ff */
[----:B------:R-:W-:Y:S02]  /*8f60*/  @!P6 LOP3.LUT R11, R2, 0xfffffffe, RZ, 0xc0, !PT ;  /* 0xfffffffe020be812 */ /* 0x000fe400078ec0ff */
[----:B------:R-:W-:Y:S02]  /*8f70*/  @!P4 LEA.HI R10, R10, R10, RZ, 0x1 ;  /* 0x0000000a0a0ac211 */ /* 0x000fe400078f08ff */
[----:B------:R-:W-:Y:S02]  /*8f80*/  @!P3 LEA.HI R8, R8, R8, RZ, 0x1 ;  /* 0x000000080808b211 */ /* 0x000fe400078f08ff */
[----:B------:R-:W-:Y:S02]  /*8f90*/  IADD3 R2, R9, 0x48, RZ ;  /* 0x0000004809027810 */ /* 0x000fe40007ffe0ff */
[----:B-1----:R-:W-:Y:S02]  /*8fa0*/  @!P5 LOP3.LUT R13, R0, 0xfffffffe, RZ, 0xc0, !PT ;  /* 0xfffffffe000dd812 */ /* 0x002fe400078ec0ff */
[----:B------:R-:W-:-:S02]  /*8fb0*/  @!P2 LEA.HI R7, R7, R7, RZ, 0x1 ;  /* 0x000000070707a211 */ /* 0x000fc400078f08ff */
[----:B------:R-:W-:Y:S01]  /*8fc0*/  IADD3 R0, R9, 0x50, RZ ;  /* 0x0000005009007810 */ /* 0x000fe20007ffe0ff */
[--C-:B------:R-:W-:Y:S01]  /*8fd0*/  @!P5 IMAD.WIDE R12, R13, 0x4, R4.reuse ;  /* 0x000000040d0cd825 */ /* 0x100fe200078e0204 */
[----:B------:R-:W-:Y:S02]  /*8fe0*/  @!P1 LEA.HI R6, R6, R6, RZ, 0x1 ;  /* 0x0000000606069211 */ /* 0x000fe400078f08ff */
[----:B------:R-:W-:Y:S02]  /*8ff0*/  @!P0 LEA.HI R3, R3, R3, RZ, 0x1 ;  /* 0x0000000303038211 */ /* 0x000fe400078f08ff */
[----:B------:R-:W-:Y:S01]  /*9000*/  @!P3 LOP3.LUT R17, R8, 0xfffffffe, RZ, 0xc0, !PT ;  /* 0xfffffffe0811b812 */ /* 0x000fe200078ec0ff */
[----:B--2---:R-:W-:Y:S01]  /*9010*/  @!P6 IMAD.WIDE R14, R11, 0x4, R4 ;  /* 0x000000040b0ee825 */ /* 0x004fe200078e0204 */
[----:B------:R-:W-:Y:S02]  /*9020*/  @!P4 LOP3.LUT R11, R10, 0xfffffffe, RZ, 0xc0, !PT ;  /* 0xfffffffe0a0bc812 */ /* 0x000fe400078ec0ff */
[----:B------:R-:W-:-:S02]  /*9030*/  @!P2 LOP3.LUT R7, R7, 0xfffffffe, RZ, 0xc0, !PT ;  /* 0xfffffffe0707a812 */ /* 0x000fc400078ec0ff */
[----:B------:R1:W-:Y:S01]  /*9040*/  @!P6 ST.E.64 [R14.64], R122 ;  /* 0x0000007a0e00e985 */ /* 0x0003e2000c101b0c */
[----:B------:R-:W-:Y:S01]  /*9050*/  ISETP.GE.AND P6, PT, R2, c[0x0][0x3c8], PT ;  /* 0x0000f20002007a0c */ /* 0x000fe20003fc6270 */
[----:B------:R-:W-:Y:S01]  /*9060*/  @!P4 IMAD.WIDE R10, R11, 0x4, R4 ;  /* 0x000000040b0ac825 */ /* 0x000fe200078e0204 */
[----:B------:R-:W-:Y:S01]  /*9070*/  @!P0 LOP3.LUT R3, R3, 0xfffffffe, RZ, 0xc0, !PT ;  /* 0xfffffffe03038812 */ /* 0x000fe200078ec0ff */
[----:B------:R2:W-:Y:S01]  /*9080*/  @!P5 ST.E.64 [R12.64], R118 ;  /* 0x000000760c00d985 */ /* 0x0005e2000c101b0c */
[----:B------:R-:W-:Y:S02]  /*9090*/  ISETP.GE.AND P5, PT, R0, c[0x0][0x3c8], PT ;  /* 0x0000f20000007a0c */ /* 0x000fe40003fa6270 */
[C---:B------:R-:W-:Y:S01]  /*90a0*/  IADD3 R20, R9.reuse, 0x58, RZ ;  /* 0x0000005809147810 */ /* 0x040fe20007ffe0ff */
[----:B------:R3:W-:Y:S01]  /*90b0*/  @!P4 ST.E.64 [R10.64], R114 ;  /* 0x000000720a00c985 */ /* 0x0007e2000c101b0c */
[C---:B------:R-:W-:Y:S02]  /*90c0*/  IADD3 R19, R9.reuse, 0x60, RZ ;  /* 0x0000006009137810 */ /* 0x040fe40007ffe0ff */
[----:B------:R-:W-:-:S02]  /*90d0*/  IADD3 R18, R9, 0x68, RZ ;  /* 0x0000006809127810 */ /* 0x000fc40007ffe0ff */
[----:B------:R-:W-:Y:S02]  /*90e0*/  IADD3 R8, R9, 0x70, RZ ;  /* 0x0000007009087810 */ /* 0x000fe40007ffe0ff */
[----:B------:R-:W-:Y:S02]  /*90f0*/  ISETP.GE.AND P4, PT, R20, c[0x0][0x3c8], PT ;  /* 0x0000f20014007a0c */ /* 0x000fe40003f86270 */
[----:B------:R-:W-:Y:S02]  /*9100*/  @!P6 LEA.HI R2, R2, R2, RZ, 0x1 ;  /* 0x000000020202e211 */ /* 0x000fe400078f08ff */
[----:B------:R-:W-:-:S09]  /*9110*/  @!P5 LEA.HI R0, R0, R0, RZ, 0x1 ;  /* 0x000000000000d211 */ /* 0x000fd200078f08ff */
[----:B------:R-:W-:Y:S01]  /*9120*/  @!P4 LEA.HI R20, R20, R20, RZ, 0x1 ;  /* 0x000000141414c211 */ /* 0x000fe200078f08ff */
[----:B-1----:R-:W-:Y:S01]  /*9130*/  @!P3 IMAD.WIDE R14, R17, 0x4, R4 ;  /* 0x00000004110eb825 */ /* 0x002fe200078e0204 */
[----:B--2---:R-:W-:-:S03]  /*9140*/  @!P1 LOP3.LUT R13, R6, 0xfffffffe, RZ, 0xc0, !PT ;  /* 0xfffffffe060d9812 */ /* 0x004fc600078ec0ff */
[--C-:B------:R-:W-:Y:S01]  /*9150*/  @!P2 IMAD.WIDE R6, R7, 0x4, R4.reuse ;  /* 0x000000040706a825 */ /* 0x100fe200078e0204 */
[----:B------:R1:W-:Y:S01]  /*9160*/  @!P3 ST.E.64 [R14.64], R110 ;  /* 0x0000006e0e00b985 */ /* 0x0003e2000c101b0c */
[----:B------:R-:W-:Y:S02]  /*9170*/  ISETP.GE.AND P3, PT, R19, c[0x0][0x3c8], PT ;  /* 0x0000f20013007a0c */ /* 0x000fe40003f66270 */
[--C-:B------:R-:W-:Y:S01]  /*9180*/  @!P1 IMAD.WIDE R12, R13, 0x4, R4.reuse ;  /* 0x000000040d0c9825 */ /* 0x100fe200078e0204 */
[----:B------:R2:W-:Y:S01]  /*9190*/  @!P2 ST.E.64 [R6.64], R106 ;  /* 0x0000006a0600a985 */ /* 0x0005e2000c101b0c */
[----:B------:R-:W-:Y:S02]  /*91a0*/  ISETP.GE.AND P2, PT, R18, c[0x0][0x3c8], PT ;  /* 0x0000f20012007a0c */ /* 0x000fe40003f46270 */
[----:B------:R-:W-:Y:S01]  /*91b0*/  @!P0 IMAD.WIDE R16, R3, 0x4, R4 ;  /* 0x0000000403108825 */ /* 0x000fe200078e0204 */
[----:B------:R-:W-:Y:S01]  /*91c0*/  IADD3 R3, R9, 0x78, RZ ;  /* 0x0000007809037810 */ /* 0x000fe20007ffe0ff */
[----:B------:R4:W-:Y:S01]  /*91d0*/  @!P1 ST.E.64 [R12.64], R102 ;  /* 0x000000660c009985 */ /* 0x0009e2000c101b0c */
[----:B------:R-:W-:-:S02]  /*91e0*/  ISETP.GE.AND P1, PT, R8, c[0x0][0x3c8], PT ;  /* 0x0000f20008007a0c */ /* 0x000fc40003f26270 */
[----:B---3--:R-:W-:Y:S01]  /*91f0*/  @!P5 LOP3.LUT R11, R0, 0xfffffffe, RZ, 0xc0, !PT ;  /* 0xfffffffe000bd812 */ /* 0x008fe200078ec0ff */
[----:B------:R3:W-:Y:S01]  /*9200*/  @!P0 ST.E.64 [R16.64], R38 ;  /* 0x0000002610008985 */ /* 0x0007e2000c101b0c */
[----:B------:R-:W-:Y:S02]  /*9210*/  ISETP.GE.AND P0, PT, R3, c[0x0][0x3c8], PT ;  /* 0x0000f20003007a0c */ /* 0x000fe40003f06270 */
[----:B------:R-:W-:Y:S01]  /*9220*/  @!P3 LEA.HI R19, R19, R19, RZ, 0x1 ;  /* 0x000000131313b211 */ /* 0x000fe200078f08ff */
[----:B------:R-:W-:Y:S01]  /*9230*/  @!P5 IMAD.WIDE R10, R11, 0x4, R4 ;  /* 0x000000040b0ad825 */ /* 0x000fe200078e0204 */
[----:B------:R-:W-:Y:S02]  /*9240*/  @!P2 LEA.HI R18, R18, R18, RZ, 0x1 ;  /* 0x000000121212a211 */ /* 0x000fe400078f08ff */
[----:B------:R-:W-:Y:S02]  /*9250*/  @!P3 LOP3.LUT R19, R19, 0xfffffffe, RZ, 0xc0, !PT ;  /* 0xfffffffe1313b812 */ /* 0x000fe400078ec0ff */
[----:B------:R-:W-:-:S02]  /*9260*/  IADD3 R0, R9, 0x88, RZ ;  /* 0x0000008809007810 */ /* 0x000fc40007ffe0ff */
[----:B------:R-:W-:-:S03]  /*9270*/  @!P1 LEA.HI R8, R8, R8, RZ, 0x1 ;  /* 0x0000000808089211 */ /* 0x000fc600078f08ff */
[----:B------:R-:W-:Y:S01]  /*9280*/  @!P0 LEA.HI R3, R3, R3, RZ, 0x1 ;  /* 0x0000000303038211 */ /* 0x000fe200078f08ff */
[--C-:B-1----:R-:W-:Y:S01]  /*9290*/  @!P3 IMAD.WIDE R14, R19, 0x4, R4.reuse ;  /* 0x00000004130eb825 */ /* 0x102fe200078e0204 */
[----:B------:R-:W-:Y:S02]  /*92a0*/  IADD3 R19, R9, 0x98, RZ ;  /* 0x0000009809137810 */ /* 0x000fe40007ffe0ff */
[----:B------:R-:W-:Y:S02]  /*92b0*/  @!P0 LOP3.LUT R3, R3, 0xfffffffe, RZ, 0xc0, !PT ;  /* 0xfffffffe03038812 */ /* 0x000fe400078ec0ff */
[----:B--2---:R-:W-:Y:S02]  /*92c0*/  @!P6 LOP3.LUT R7, R2, 0xfffffffe, RZ, 0xc0, !PT ;  /* 0xfffffffe0207e812 */ /* 0x004fe400078ec0ff */
[----:B------:R-:W-:Y:S02]  /*92d0*/  IADD3 R2, R9, 0x80, RZ ;  /* 0x0000008009027810 */ /* 0x000fe40007ffe0ff */
[----:B----4-:R-:W-:Y:S01]  /*92e0*/  @!P4 LOP3.LUT R13, R20, 0xfffffffe, RZ, 0xc0, !PT ;  /* 0xfffffffe140dc812 */ /* 0x010fe200078ec0ff */
[----:B------:R-:W-:Y:S01]  /*92f0*/  @!P6 IMAD.WIDE R6, R7, 0x4, R4 ;  /* 0x000000040706e825 */ /* 0x000fe200078e0204 */
[----:B------:R-:W-:-:S03]  /*9300*/  IADD3 R20, R9, 0x90, RZ ;  /* 0x0000009009147810 */ /* 0x000fc60007ffe0ff */
[--C-:B------:R-:W-:Y:S01]  /*9310*/  @!P4 IMAD.WIDE R12, R13, 0x4, R4.reuse ;  /* 0x000000040d0cc825 */ /* 0x100fe200078e0204 */
[----:B------:R1:W-:Y:S01]  /*9320*/  @!P6 ST.E.64 [R6.64], R42 ;  /* 0x0000002a0600e985 */ /* 0x0003e2000c101b0c */
[----:B------:R-:W-:Y:S02]  /*9330*/  ISETP.GE.AND P6, PT, R2, c[0x0][0x3c8], PT ;  /* 0x0000f20002007a0c */ /* 0x000fe40003fc6270 */
[----:B---3--:R-:W-:Y:S01]  /*9340*/  @!P0 IMAD.WIDE R16, R3, 0x4, R4 ;  /* 0x0000000403108825 */ /* 0x008fe200078e0204 */
[----:B------:R2:W-:Y:S01]  /*9350*/  @!P5 ST.E.64 [R10.64], R46 ;  /* 0x0000002e0a00d985 */ /* 0x0005e2000c101b0c */
[----:B------:R-:W-:Y:S02]  /*9360*/  ISETP.GE.AND P5, PT, R0, c[0x0][0x3c8], PT ;  /* 0x0000f20000007a0c */ /* 0x000fe40003fa6270 */
[----:B------:R-:W-:Y:S01]  /*9370*/  IADD3 R3, R9, 0xb0, RZ ;  /* 0x000000b009037810 */ /* 0x000fe20007ffe0ff */
[----:B------:R3:W-:Y:S01]  /*9380*/  @!P4 ST.E.64 [R12.64], R50 ;  /* 0x000000320c00c985 */ /* 0x0007e2000c101b0c */
[----:B------:R-:W-:-:S03]  /*9390*/  ISETP.GE.AND P4, PT, R20, c[0x0][0x3c8], PT ;  /* 0x0000f20014007a0c */ /* 0x000fc60003f86270 */
[----:B------:R4:W-:Y:S01]  /*93a0*/  @!P3 ST.E.64 [R14.64], R54 ;  /* 0x000000360e00b985 */ /* 0x0009e2000c101b0c */
[----:B------:R-:W-:Y:S02]  /*93b0*/  ISETP.GE.AND P3, PT, R19, c[0x0][0x3c8], PT ;  /* 0x0000f20013007a0c */ /* 0x000fe40003f66270 */
[----:B------:R-:W-:-:S03]  /*93c0*/  @!P6 LEA.HI R2, R2, R2, RZ, 0x1 ;  /* 0x000000020202e211 */ /* 0x000fc600078f08ff */
[----:B------:R-:W-:-:S04]  /*93d0*/  @!P5 LEA.HI R0, R0, R0, RZ, 0x1 ;  /* 0x000000000000d211 */ /* 0x000fc800078f08ff */
[----:B------:R-:W-:-:S04]  /*93e0*/  @!P4 LEA.HI R20, R20, R20, RZ, 0x1 ;  /* 0x000000141414c211 */ /* 0x000fc800078f08ff */
[----:B------:R-:W-:Y:S02]  /*93f0*/  @!P3 LEA.HI R19, R19, R19, RZ, 0x1 ;  /* 0x000000131313b211 */ /* 0x000fe400078f08ff */
[----:B-1----:R-:W-:Y:S02]  /*9400*/  @!P2 LOP3.LUT R7, R18, 0xfffffffe, RZ, 0xc0, !PT ;  /* 0xfffffffe1207a812 */ /* 0x002fe400078ec0ff */
[----:B------:R-:W-:Y:S02]  /*9410*/  IADD3 R18, R9, 0xa0, RZ ;  /* 0x000000a009127810 */ /* 0x000fe40007ffe0ff */
[----:B--2---:R-:W-:Y:S01]  /*9420*/  @!P1 LOP3.LUT R11, R8, 0xfffffffe, RZ, 0xc0, !PT ;  /* 0xfffffffe080b9812 */ /* 0x004fe200078ec0ff */
[--C-:B------:R-:W-:Y:S01]  /*9430*/  @!P2 IMAD.WIDE R6, R7, 0x4, R4.reuse ;  /* 0x000000040706a825 */ /* 0x100fe200078e0204 */
[----:B------:R-:W-:Y:S02]  /*9440*/  IADD3 R8, R9, 0xa8, RZ ;  /* 0x000000a809087810 */ /* 0x000fe40007ffe0ff */
[----:B---3--:R-:W-:Y:S01]  /*9450*/  @!P4 LOP3.LUT R13, R20, 0xfffffffe, RZ, 0xc0, !PT ;  /* 0xfffffffe140dc812 */ /* 0x008fe200078ec0ff */
[----:B------:R-:W-:Y:S01]  /*9460*/  @!P1 IMAD.WIDE R10, R11, 0x4, R4 ;  /* 0x000000040b0a9825 */ /* 0x000fe200078e0204 */
[----:B------:R1:W-:Y:S01]  /*9470*/  @!P2 ST.E.64 [R6.64], R58 ;  /* 0x0000003a0600a985 */ /* 0x0003e2000c101b0c */
[----:B------:R-:W-:-:S02]  /*9480*/  ISETP.GE.AND P2, PT, R18, c[0x0][0x3c8], PT ;  /* 0x0000f20012007a0c */ /* 0x000fc40003f46270 */
[----:B------:R-:W-:Y:S01]  /*9490*/  @!P3 LOP3.LUT R19, R19, 0xfffffffe, RZ, 0xc0, !PT ;  /* 0xfffffffe1313b812 */ /* 0x000fe200078ec0ff */
[----:B------:R2:W-:Y:S01]  /*94a0*/  @!P1 ST.E.64 [R10.64], R62 ;  /* 0x0000003e0a009985 */ /* 0x0005e2000c101b0c */
[----:B------:R-:W-:Y:S02]  /*94b0*/  ISETP.GE.AND P1, PT, R8, c[0x0][0x3c8], PT ;  /* 0x0000f20008007a0c */ /* 0x000fe40003f26270 */
[----:B------:R-:W-:Y:S01]  /*94c0*/  IADD3 R9, R9, 0xb8, RZ ;  /* 0x000000b809097810 */ /* 0x000fe20007ffe0ff */
[----:B------:R3:W-:Y:S01]  /*94d0*/  @!P0 ST.E.64 [R16.64], R66 ;  /* 0x0000004210008985 */ /* 0x0007e2000c101b0c */
[----:B------:R-:W-:-:S05]  /*94e0*/  ISETP.GE.AND P0, PT, R3, c[0x0][0x3c8], PT ;  /* 0x0000f20003007a0c */ /* 0x000fca0003f06270 */
[----:B------:R-:W-:-:S04]  /*94f0*/  @!P2 LEA.HI R18, R18, R18, RZ, 0x1 ;  /* 0x000000121212a211 */ /* 0x000fc800078f08ff */
[----:B------:R-:W-:Y:S02]  /*9500*/  @!P1 LEA.HI R8, R8, R8, RZ, 0x1 ;  /* 0x0000000808089211 */ /* 0x000fe400078f08ff */
[----:B----4-:R-:W-:Y:S02]  /*9510*/  @!P2 LOP3.LUT R15, R18, 0xfffffffe, RZ, 0xc0, !PT ;  /* 0xfffffffe120fa812 */ /* 0x010fe400078ec0ff */
[----:B------:R-:W-:-:S04]  /*9520*/  @!P0 LEA.HI R3, R3, R3, RZ, 0x1 ;  /* 0x0000000303038211 */ /* 0x000fc800078f08ff */
[----:B------:R-:W-:Y:S02]  /*9530*/  @!P0 LOP3.LUT R3, R3, 0xfffffffe, RZ, 0xc0, !PT ;  /* 0xfffffffe03038812 */ /* 0x000fe400078ec0ff */
[----:B-1----:R-:W-:-:S03]  /*9540*/  @!P6 LOP3.LUT R7, R2, 0xfffffffe, RZ, 0xc0, !PT ;  /* 0xfffffffe0207e812 */ /* 0x002fc600078ec0ff */
[----:B------:R-:W-:Y:S01]  /*9550*/  @!P0 IMAD.WIDE R2, R3, 0x4, R4 ;  /* 0x0000000403028825 */ /* 0x000fe200078e0204 */
[----:B--2---:R-:W-:-:S03]  /*9560*/  @!P5 LOP3.LUT R11, R0, 0xfffffffe, RZ, 0xc0, !PT ;  /* 0xfffffffe000bd812 */ /* 0x004fc600078ec0ff */
[----:B------:R-:W-:Y:S01]  /*9570*/  @!P6 IMAD.WIDE R6, R7, 0x4, R4 ;  /* 0x000000040706e825 */ /* 0x000fe200078e0204 */
[----:B---3--:R-:W-:-:S03]  /*9580*/  @!P1 LOP3.LUT R17, R8, 0xfffffffe, RZ, 0xc0, !PT ;  /* 0xfffffffe08119812 */ /* 0x008fc600078ec0ff */
[--C-:B------:R-:W-:Y:S01]  /*9590*/  @!P5 IMAD.WIDE R10, R11, 0x4, R4.reuse ;  /* 0x000000040b0ad825 */ /* 0x100fe200078e0204 */
[----:B------:R1:W-:Y:S04]  /*95a0*/  @!P6 ST.E.64 [R6.64], R70 ;  /* 0x000000460600e985 */ /* 0x0003e8000c101b0c */
[----:B------:R2:W-:Y:S01]  /*95b0*/  @!P5 ST.E.64 [R10.64], R74 ;  /* 0x0000004a0a00d985 */ /* 0x0005e2000c101b0c */
[----:B-1----:R-:W-:-:S04]  /*95c0*/  @!P4 IMAD.WIDE R6, R13, 0x4, R4 ;  /* 0x000000040d06c825 */ /* 0x002fc800078e0204 */
[--C-:B--2---:R-:W-:Y:S01]  /*95d0*/  @!P3 IMAD.WIDE R10, R19, 0x4, R4.reuse ;  /* 0x00000004130ab825 */ /* 0x104fe200078e0204 */
[----:B------:R1:W-:Y:S03]  /*95e0*/  @!P4 ST.E.64 [R6.64], R78 ;  /* 0x0000004e0600c985 */ /* 0x0003e6000c101b0c */
[--C-:B------:R-:W-:Y:S01]  /*95f0*/  @!P2 IMAD.WIDE R12, R15, 0x4, R4.reuse ;  /* 0x000000040f0ca825 */ /* 0x100fe200078e0204 */
[----:B------:R1:W-:Y:S03]  /*9600*/  @!P3 ST.E.64 [R10.64], R82 ;  /* 0x000000520a00b985 */ /* 0x0003e6000c101b0c */
[----:B------:R-:W-:Y:S01]  /*9610*/  @!P1 IMAD.WIDE R14, R17, 0x4, R4 ;  /* 0x00000004110e9825 */ /* 0x000fe200078e0204 */
[----:B------:R1:W-:Y:S04]  /*9620*/  @!P2 ST.E.64 [R12.64], R86 ;  /* 0x000000560c00a985 */ /* 0x0003e8000c101b0c */
[----:B------:R1:W-:Y:S04]  /*9630*/  @!P1 ST.E.64 [R14.64], R90 ;  /* 0x0000005a0e009985 */ /* 0x0003e8000c101b0c */
[----:B------:R1:W-:Y:S01]  /*9640*/  @!P0 ST.E.64 [R2.64], R94 ;  /* 0x0000005e02008985 */ /* 0x0003e2000c101b0c */
[----:B------:R-:W-:-:S13]  /*9650*/  ISETP.GE.AND P0, PT, R9, c[0x0][0x3c8], PT ;  /* 0x0000f20009007a0c */ /* 0x000fda0003f06270 */
[----:B------:R-:W-:Y:S05]  /*9660*/  @P0 EXIT ;  /* 0x000000000000094d */ /* 0x000fea0003800000 */
[----:B-1----:R-:W-:-:S04]  /*9670*/  LEA.HI R3, R9, R9, RZ, 0x1 ;  /* 0x0000000909037211 */ /* 0x002fc800078f08ff */
[----:B------:R-:W-:-:S05]  /*9680*/  LOP3.LUT R3, R3, 0xfffffffe, RZ, 0xc0, !PT ;  /* 0xfffffffe03037812 */ /* 0x000fca00078ec0ff */
[----:B------:R-:W-:-:S05]  /*9690*/  IMAD.WIDE R4, R3, 0x4, R4 ;  /* 0x0000000403047825 */ /* 0x000fca00078e0204 */
[----:B------:R-:W-:Y:S01]  /*96a0*/  ST.E.64 [R4.64], R98 ;  /* 0x0000006204007985 */ /* 0x000fe2000c101b0c */
[----:B------:R-:W-:Y:S05]  /*96b0*/  EXIT ;  /* 0x000000000000794d */ /* 0x000fea0003800000 */
.L_x_15:
[----:B-1----:R-:W1:Y:S02]  /*96c0*/  S2R R4, SR_TID.X ;  /* 0x0000000000047919 */ /* 0x002e640000002100 */
[----:B-1----:R-:W-:-:S13]  /*96d0*/  ISETP.GT.AND P0, PT, R4, 0x7f, PT ;  /* 0x0000007f0400780c */ /* 0x002fda0003f04270 */
[----:B------:R-:W-:Y:S05]  /*96e0*/  @P0 EXIT ;  /* 0x000000000000094d */ /* 0x000fea0003800000 */
[----:B------:R-:W1:Y:S01]  /*96f0*/  S2R R7, SR_CTAID.X ;  /* 0x0000000000077919 */ /* 0x000e620000002500 */
[----:B------:R-:W-:-:S05]  /*9700*/  MOV R0, c[0x0][0x4e8] ;  /* 0x00013a0000007a02 */ /* 0x000fca0000000f00 */
[----:B------:R-:W-:Y:S01]  /*9710*/  IMAD R2, R0, c[0x0][0x388], RZ ;  /* 0x0000e20000027a24 */ /* 0x000fe200078e02ff */
[----:B-1----:R-:W-:-:S04]  /*9720*/  LEA R7, R7, R4, 0x7 ;  /* 0x0000000407077211 */ /* 0x002fc800078e38ff */
[----:B------:R-:W-:-:S13]  /*9730*/  ISETP.GE.AND P0, PT, R7, R2, PT ;  /* 0x000000020700720c */ /* 0x000fda0003f06270 */
[----:B------:R-:W-:Y:S05]  /*9740*/  @P0 EXIT ;  /* 0x000000000000094d */ /* 0x000fea0003800000 */
[----:B------:R-:W1:Y:S01]  /*9750*/  S2R R5, SR_CTAID.Z ;  /* 0x0000000000057919 */ /* 0x000e620000002700 */
[----:B------:R-:W-:Y:S01]  /*9760*/  USHF.R.S32.HI UR6, URZ, 0x1f, UR10 ;  /* 0x0000001f3f067899 */ /* 0x000fe2000801140a */
[----:B------:R-:W-:Y:S01]  /*9770*/  ISETP.NE.AND P0, PT, R0, 0x1, PT ;  /* 0x000000010000780c */ /* 0x000fe20003f05270 */
[----:B------:R-:W-:Y:S01]  /*9780*/  ULDC.64 UR4, c[0x0][0x4d0] ;  /* 0x0001340000047ab9 */ /* 0x000fe20000000a00 */
[----:B------:R-:W3:Y:S01]  /*9790*/  S2R R3, SR_CTAID.Y ;  /* 0x0000000000037919 */ /* 0x000ee20000002600 */
[----:B------:R-:W-:Y:S01]  /*97a0*/  UIMAD UR6, UR6, UR4, URZ ;  /* 0x00000004060672a4 */ /* 0x000fe2000f8e023f */
[----:B------:R-:W-:Y:S01]  /*97b0*/  IADD3 R2, RZ, -UR10, RZ ;  /* 0x8000000aff027c10 */ /* 0x000fe2000fffe0ff */
[----:B--2---:R-:W-:Y:S01]  /*97c0*/  UIMAD.WIDE.U32 UR8, UR10, UR4, URZ ;  /* 0x000000040a0872a5 */ /* 0x004fe2000f8e003f */
[----:B------:R-:W-:Y:S01]  /*97d0*/  MOV R6, R7 ;  /* 0x0000000700067202 */ /* 0x000fe20000000f00 */
[----:B------:R-:W-:-:S04]  /*97e0*/  UIMAD UR4, UR10, UR5, UR6 ;  /* 0x000000050a0472a4 */ /* 0x000fc8000f8e0206 */
[----:B------:R-:W-:Y:S01]  /*97f0*/  UIADD3 UR4, UR9, UR4, URZ ;  /* 0x0000000409047290 */ /* 0x000fe2000fffe03f */
[----:B------:R-:W-:Y:S01]  /*9800*/  MOV R9, UR9 ;  /* 0x0000000900097c02 */ /* 0x000fe20008000f00 */
[----:B------:R-:W-:-:S04]  /*9810*/  @P0 IMAD.HI.U32 R4, R7, c[0x0][0x4ec], RZ ;  /* 0x00013b0007040a27 */ /* 0x000fc800078e00ff */
[----:B------:R-:W-:Y:S01]  /*9820*/  IMAD.U32 R8, RZ, RZ, UR8 ;  /* 0x00000008ff087e24 */ /* 0x000fe2000f8e00ff */
[----:B------:R-:W-:Y:S01]  /*9830*/  @P0 SHF.R.U32.HI R6, RZ, c[0x0][0x4f0], R4 ;  /* 0x00013c00ff060a19 */ /* 0x000fe20000011604 */
[----:B------:R-:W-:Y:S01]  /*9840*/  IMAD.U32 R9, RZ, RZ, UR4 ;  /* 0x00000004ff097e24 */ /* 0x000fe2000f8e00ff */
[----:B-1----:R-:W-:-:S03]  /*9850*/  SHF.R.S32.HI R0, RZ, 0x1f, R5 ;  /* 0x0000001fff007819 */ /* 0x002fc60000011405 */
[----:B------:R-:W-:Y:S01]  /*9860*/  IMAD.WIDE.U32 R8, R5, c[0x0][0x4d8], R8 ;  /* 0x0001360005087a25 */ /* 0x000fe200078e0008 */
[----:B------:R-:W-:-:S03]  /*9870*/  IADD3 R4, -R6, RZ, RZ ;  /* 0x000000ff06047210 */ /* 0x000fc60007ffe1ff */
[----:B------:R-:W-:Y:S02]  /*9880*/  IMAD R0, R0, c[0x0][0x4d8], RZ ;  /* 0x0001360000007a24 */ /* 0x000fe400078e02ff */
[----:B---3--:R-:W-:Y:S02]  /*9890*/  IMAD R2, R2, c[0x0][0x550], R3 ;  /* 0x0001540002027a24 */ /* 0x008fe400078e0203 */
[----:B------:R-:W-:Y:S02]  /*98a0*/  IMAD R0, R5, c[0x0][0x4dc], R0 ;  /* 0x0001370005007a24 */ /* 0x000fe400078e0200 */
[----:B------:R-:W-:Y:S01]  /*98b0*/  IMAD R4, R4, c[0x0][0x4e8], R7 ;  /* 0x00013a0004047a24 */ /* 0x000fe200078e0207 */
[----:B------:R-:W-:Y:S01]  /*98c0*/  SHF.R.S32.HI R3, RZ, 0x1f, R2 ;  /* 0x0000001fff037819 */ /* 0x000fe20000011402 */
[----:B------:R-:W-:Y:S01]  /*98d0*/  IMAD.IADD R9, R0, 0x1, R9 ;  /* 0x0000000100097824 */ /* 0x000fe200078e0209 */
[----:B------:R-:W-:-:S03]  /*98e0*/  SHF.R.S32.HI R0, RZ, 0x1f, R6 ;  /* 0x0000001fff007819 */ /* 0x000fc60000011406 */
[----:B------:R-:W-:Y:S02]  /*98f0*/  IMAD R3, R3, c[0x0][0x4e0], RZ ;  /* 0x0001380003037a24 */ /* 0x000fe400078e02ff */
[----:B------:R-:W-:-:S04]  /*9900*/  IMAD.WIDE.U32 R8, R2, c[0x0][0x4e0], R8 ;  /* 0x0001380002087a25 */ /* 0x000fc800078e0008 */
[----:B------:R-:W-:Y:S01]  /*9910*/  IMAD R3, R2, c[0x0][0x4e4], R3 ;  /* 0x0001390002037a24 */ /* 0x000fe200078e0203 */
[----:B------:R-:W-:Y:S02]  /*9920*/  SHF.R.S32.HI R2, RZ, 0x1f, R4 ;  /* 0x0000001fff027819 */ /* 0x000fe40000011404 */
[----:B------:R-:W-:-:S03]  /*9930*/  IADD3 R6, P0, R6, R8, RZ ;  /* 0x0000000806067210 */ /* 0x000fc60007f1e0ff */
[----:B------:R-:W-:Y:S01]  /*9940*/  IMAD R5, R2, c[0x0][0x4c8], RZ ;  /* 0x0001320002057a24 */ /* 0x000fe200078e02ff */
[----:B------:R-:W-:-:S03]  /*9950*/  IADD3.X R7, R0, R9, R3, P0, !PT ;  /* 0x0000000900077210 */ /* 0x000fc600007fe403 */
[C---:B------:R-:W-:Y:S02]  /*9960*/  IMAD R5, R4.reuse, c[0x0][0x4cc], R5 ;  /* 0x0001330004057a24 */ /* 0x040fe400078e0205 */
[----:B------:R-:W-:-:S05]  /*9970*/  IMAD.WIDE.U32 R6, R4, c[0x0][0x4c8], R6 ;  /* 0x0001320004067a25 */ /* 0x000fca00078e0006 */
[----:B------:R-:W-:Y:S02]  /*9980*/  IADD3 R5, R7, R5, RZ ;  /* 0x0000000507057210 */ /* 0x000fe40007ffe0ff */
[----:B------:R-:W-:-:S04]  /*9990*/  LEA R2, P0, R6, c[0x0][0x4a8], 0x2 ;  /* 0x00012a0006027a11 */ /* 0x000fc800078010ff */
[----:B------:R-:W-:Y:S02]  /*99a0*/  LEA.HI.X R3, R6, c[0x0][0x4ac], R5, 0x2, P0 ;  /* 0x00012b0006037a11 */ /* 0x000fe400000f1405 */
[----:B------:R-:W-:-:S05]  /*99b0*/  MOV R5, 0xff800000 ;  /* 0xff80000000057802 */ /* 0x000fca0000000f00 */
[----:B------:R-:W-:Y:S01]  /*99c0*/  STG.E [R2.64], R5 ;  /* 0x0000000502007986 */ /* 0x000fe2000c10190c */
[----:B------:R-:W-:Y:S05]  /*99d0*/  EXIT ;  /* 0x000000000000794d */ /* 0x000fea0003800000 */
.L_x_18:
[----:B------:R-:W-:-:S00]  /*99e0*/  BRA `(.L_x_18) ;  /* 0xfffffff000007947 */ /* 0x000fc0000383ffff */
[----:B------:R-:W-:-:S00]  /*99f0*/  NOP ;  /* 0x0000000000007918 */ /* 0x000fc00000000000 */
        /* <DEDUP_REMOVED lines=8> */
.L_x_3085:


//--------------------- .text._ZN7cutlass13device_kernelIN5flash19enable_sm80_to_sm89INS1_16FlashAttnFwdSm80INS1_25CollectiveMainloopFwdSm80ILi8ELi1ELb0EN4cute5tupleIJNS5_1CILi128EEENS7_ILi64EEENS7_ILi192EEEEEELi192ENS_6half_tEfNS_4arch4Sm80ELb0ELb0ELb1ELb1ELb1ELb0ELb1ELb1EEENS1_21CollectiveEpilogueFwdINS6_IJS8_SA_S9_EEENS6_IJNS7_ILi1EEESI_SI_EEESC_SE_Li256ELb1ELb1ELb1ELb0EEENS1_36VarlenDynamicPersistentTileSchedulerILi128ELi64ELi256ELi256ELb1ELb1ELb0ELb0ELb1ELb1EEEEEEEEEvNT_6ParamsE --------------------------
	.section	.text._ZN7cutlass13device_kernelIN5flash19enable_sm80_to_sm89INS1_16FlashAttnFwdSm80INS1_25CollectiveMainloopFwdSm80ILi8ELi1ELb0EN4cute5tupleIJNS5_1CILi128EEENS7_ILi64EEENS7_ILi192EEEEEELi192ENS_6half_tEfNS_4arch4Sm80ELb0ELb0ELb1ELb1ELb1ELb0ELb1ELb1EEENS1_21CollectiveEpilogueFwdINS6_IJS8_SA_S9_EEENS6_IJNS7_ILi1EEESI_SI_EEESC_SE_Li256ELb1ELb1ELb1ELb0EEENS1_36VarlenDynamicPersistentTileSchedulerILi128ELi64ELi256ELi256ELb1ELb1ELb0ELb0ELb1ELb1EEEEEEEEEvNT_6ParamsE,"ax",@progbits
	.sectioninfo	@"SHI_REGISTERS=255"
	.align	128
.text._ZN7cutlass13device_kernelIN5flash19enable_sm80_to_sm89INS1_16FlashAttnFwdSm80INS1_25CollectiveMainloopFwdSm80ILi8ELi1ELb0EN4cute5tupleIJNS5_1CILi128EEENS7_ILi64EEENS7_ILi192EEEEEELi192ENS_6half_tEfNS_4arch4Sm80ELb0ELb0ELb1ELb1ELb1ELb0ELb1ELb1EEENS1_21CollectiveEpilogueFwdINS6_IJS8_SA_S9_EEENS6_IJNS7_ILi1EEESI_SI_EEESC_SE_Li256ELb1ELb1ELb1ELb0EEENS1_36VarlenDynamicPersistentTileSchedulerILi128ELi64ELi256ELi256ELb1ELb1ELb0ELb0ELb1ELb1EEEEEEEEEvNT_6ParamsE:
        .type           _ZN7cutlass13device_kernelIN5flash19enable_sm80_to_sm89INS1_16FlashAttnFwdSm80INS1_25CollectiveMainloopFwdSm80ILi8ELi1ELb0EN4cute5tupleIJNS5_1CILi128EEENS7_ILi64EEENS7_ILi192EEEEEELi192ENS_6half_tEfNS_4arch4Sm80ELb0ELb0ELb1ELb1ELb1ELb0ELb1ELb1EEENS1_21CollectiveEpilogueFwdINS6_IJS8_SA_S9_EEENS6_IJNS7_ILi1EEESI_SI_EEESC_SE_Li256ELb1ELb1ELb1ELb0EEENS1_36VarlenDynamicPersistentTileSchedulerILi128ELi64ELi256ELi256ELb1ELb1ELb0ELb0ELb1ELb1EEEEEEEEEvNT_6ParamsE,@function
        .size           _ZN7cutlass13device_kernelIN5flash19enable_sm80_to_sm89INS1_16FlashAttnFwdSm80INS1_25CollectiveMainloopFwdSm80ILi8ELi1ELb0EN4cute5tupleIJNS5_1CILi128EEENS7_ILi64EEENS7_ILi192EEEEEELi192ENS_6half_tEfNS_4arch4Sm80ELb0ELb0ELb1ELb1ELb1ELb0ELb1ELb1EEENS1_21CollectiveEpilogueFwdINS6_IJS8_SA_S9_EEENS6_IJNS7_ILi1EEESI_SI_EEESC_SE_Li256ELb1ELb1ELb1ELb0EEENS1_36VarlenDynamicPersistentTileSchedulerILi128ELi64ELi256ELi256ELb1ELb1ELb0ELb0ELb1ELb1EEEEEEEEEvNT_6ParamsE,(.L_x_3086 - _ZN7cutlass13device_kernelIN5flash19enable_sm80_to_sm89INS1_16FlashAttnFwdSm80INS1_25CollectiveMainloopFwdSm80ILi8ELi1ELb0EN4cute5tupleIJNS5_1CILi128EEENS7_ILi64EEENS7_ILi192EEEEEELi192ENS_6half_tEfNS_4arch4Sm80ELb0ELb0ELb1ELb1ELb1ELb0ELb1ELb1EEENS1_21CollectiveEpilogueFwdINS6_IJS8_SA_S9_EEENS6_IJNS7_ILi1EEESI_SI_EEESC_SE_Li256ELb1ELb1ELb1ELb0EEENS1_36VarlenDynamicPersistentTileSchedulerILi128ELi64ELi256ELi256ELb1ELb1ELb0ELb0ELb1ELb1EEEEEEEEEvNT_6ParamsE)
        .other          _ZN7cutlass13device_kernelIN5flash19enable_sm80_to_sm89INS1_16FlashAttnFwdSm80INS1_25CollectiveMainloopFwdSm80ILi8ELi1ELb0EN4cute5tupleIJNS5_1CILi128EEENS7_ILi64EEENS7_ILi192EEEEEELi192ENS_6half_tEfNS_4arch4Sm80ELb0ELb0ELb1ELb1ELb1ELb0ELb1ELb1EEENS1_21CollectiveEpilogueFwdINS6_IJS8_SA_S9_EEENS6_IJNS7_ILi1EEESI_SI_EEESC_SE_Li256ELb1ELb1ELb1ELb0EEENS1_36VarlenDynamicPersistentTileSchedulerILi128ELi64ELi256ELi256ELb1ELb1ELb0ELb0ELb1ELb1EEEEEEEEEvNT_6ParamsE,@"STO_CUDA_ENTRY STV_DEFAULT"
_ZN7cutlass13device_kernelIN5flash19enable_sm80_to_sm89INS1_16FlashAttnFwdSm80INS1_25CollectiveMainloopFwdSm80ILi8ELi1ELb0EN4cute5tupleIJNS5_1CILi128EEENS7_ILi64EEENS7_ILi192EEEEEELi192ENS_6half_tEfNS_4arch4Sm80ELb0ELb0ELb1ELb1ELb1ELb0ELb1ELb1EEENS1_21CollectiveEpilogueFwdINS6_IJS8_SA_S9_EEENS6_IJNS7_ILi1EEESI_SI_EEESC_SE_Li256ELb1ELb1ELb1ELb0EEENS1_36VarlenDynamicPersistentTileSchedulerILi128ELi64ELi256ELi256ELb1ELb1ELb0ELb0ELb1ELb1EEEEEEEEEvNT_6ParamsE:
[----:B------:R-:W-:-:S03]  /*0000*/  MOV R1, c[0x0][0x28] ;  /* 0x00000a0000017a02 */ /* 0x000fc60000000f00 */
[----:B------:R-:W1:Y:S01]  /*0010*/  S2R R2, SR_TID.X ;  /* 0x0000000000027919 */ /* 0x000e620000002100 */
[----:B------:R-:W-:Y:S01]  /*0020*/  IADD3 R1, R1, -0x10, RZ ;  /* 0xfffffff001017810 */ /* 0x000fe20007ffe0ff */
[----:B------:R-:W-:Y:S01]  /*0030*/  ULDC.64 UR6, c[0x0][0x118] ;  /* 0x0000460000067ab9 */ /* 0x000fe20000000a00 */
[----:B-1----:R-:W-:-:S05]  /*0040*/  SHF.R.U32.HI R0, RZ, 0x5, R2 ;  /* 0x00000005ff007819 */ /* 0x002fca0000011602 */
[----:B------:R-:W1:Y:S02]  /*0050*/  SHFL.IDX PT, R3, R0, RZ, 0x1f ;  /* 0x00001fff00037589 */ /* 0x000e6400000e0000 */
[----:B-1----:R-:W-:Y:S02]  /*0060*/  ISETP.NE.AND P0, PT, R3, RZ, PT ;  /* 0x000000ff0300720c */ /* 0x002fe40003f05270 */
[----:B------:R1:W-:Y:S11]  /*0070*/  STL [R1+0x4], R3 ;  /* 0x0000040301007387 */ /* 0x0003f60000100800 */
[----:B------:R-:W-:Y:S06]  /*0080*/  @P0 BAR.SYNC.DEFER_BLOCKING 0x5, 0x100 ;  /* 0x0144000000000b1d */ /* 0x000fec0000010000 */
[----:B------:R-:W2:Y:S04]  /*0090*/  @P0 LDS.128 R212, [0x18100] ;  /* 0x01810000ffd40984 */ /* 0x000ea80000000c00 */
[----:B------:R-:W-:Y:S06]  /*00a0*/  @P0 BAR.ARV 0x4, 0x100 ;  /* 0x0104000000000b1d */ /* 0x000fec0000002000 */
[----:B------:R-:W-:Y:S05]  /*00b0*/  @P0 BRA `(.L_x_19) ;  /* 0x00000a7000000947 */ /* 0x000fea0003800000 */
[----:B-1----:R-:W-:Y:S01]  /*00c0*/  LOP3.LUT R12, R2, 0x1f, RZ, 0xc0, !PT ;  /* 0x0000001f020c7812 */ /* 0x002fe200078ec0ff */
[----:B------:R-:W-:Y:S01]  /*00d0*/  CS2R R8, SRZ ;  /* 0x0000000000087805 */ /* 0x000fe2000001ff00 */
[----:B------:R-:W-:-:S02]  /*00e0*/  IMAD.MOV.U32 R7, RZ, RZ, RZ ;  /* 0x000000ffff077224 */ /* 0x000fc400078e00ff */
[----:B------:R-:W-:-:S04]  /*00f0*/  ISETP.NE.AND P6, PT, R12, 0x1f, PT ;  /* 0x0000001f0c00780c */ /* 0x000fc80003fc5270 */
[----:B------:R-:W-:-:S13]  /*0100*/  ISETP.GE.OR P0, PT, R12, c[0x0][0x53c], !P6 ;  /* 0x00014f000c007a0c */ /* 0x000fda0007706670 */
[----:B------:R-:W-:Y:S02]  /*0110*/  @!P0 IMAD.MOV.U32 R4, RZ, RZ, 0x4 ;  /* 0x00000004ff048424 */ /* 0x000fe400078e00ff */
[----:B------:R-:W-:Y:S02]  /*0120*/  @!P0 IMAD.MOV.U32 R2, RZ, RZ, 0x4 ;  /* 0x00000004ff028424 */ /* 0x000fe400078e00ff */
[----:B------:R-:W-:-:S04]  /*0130*/  @!P0 IMAD.WIDE.U32 R4, R12, R4, c[0x0][0x580] ;  /* 0x000160000c048625 */ /* 0x000fc800078e0004 */
[C---:B------:R-:W-:Y:S01]  /*0140*/  @!P0 IMAD.WIDE.U32 R2, R12.reuse, R2, c[0x0][0x578] ;  /* 0x00015e000c028625 */ /* 0x040fe200078e0002 */
[----:B------:R-:W3:Y:S04]  /*0150*/  @!P0 LDG.E R8, [R4.64] ;  /* 0x0000000604088981 */ /* 0x000ee8000c1e1900 */
[----:B------:R-:W3:Y:S01]  /*0160*/  @!P0 LDG.E R7, [R2.64] ;  /* 0x0000000602078981 */ /* 0x000ee2000c1e1900 */
[C---:B------:R-:W-:Y:S01]  /*0170*/  ISETP.NE.AND P5, PT, R12.reuse, RZ, PT ;  /* 0x000000ff0c00720c */ /* 0x040fe20003fa5270 */
[----:B------:R-:W1:Y:S01]  /*0180*/  S2UR UR4, SR_CTAID.X ;  /* 0x00000000000479c3 */ /* 0x000e620000002500 */
[C---:B------:R-:W-:Y:S02]  /*0190*/  ISETP.GE.U32.AND P4, PT, R12.reuse, 0x2, PT ;  /* 0x000000020c00780c */ /* 0x040fe40003f86070 */
[----:B------:R-:W-:-:S02]  /*01a0*/  ISETP.GE.U32.AND P3, PT, R12, 0x4, PT ;  /* 0x000000040c00780c */ /* 0x000fc40003f66070 */
[C---:B------:R-:W-:Y:S02]  /*01b0*/  ISETP.GE.U32.AND P2, PT, R12.reuse, 0x8, PT ;  /* 0x000000080c00780c */ /* 0x040fe40003f46070 */
[----:B------:R-:W-:Y:S01]  /*01c0*/  ISETP.GE.U32.AND P1, PT, R12, 0x10, PT ;  /* 0x000000100c00780c */ /* 0x000fe20003f26070 */
[----:B---3--:R-:W-:-:S05]  /*01d0*/  IMAD R4, R8, R7, RZ ;  /* 0x0000000708047224 */ /* 0x008fca00078e02ff */
[----:B------:R-:W3:Y:S02]  /*01e0*/  SHFL.UP PT, R0, R4, 0x1, RZ ;  /* 0x0420000004007989 */ /* 0x000ee400000e00ff */
[----:B---3--:R-:W-:-:S05]  /*01f0*/  SEL R0, R0, RZ, P5 ;  /* 0x000000ff00007207 */ /* 0x008fca0002800000 */
[----:B------:R-:W-:-:S05]  /*0200*/  IMAD.IADD R4, R4, 0x1, R0 ;  /* 0x0000000104047824 */ /* 0x000fca00078e0200 */
        /* <DEDUP_REMOVED lines=12> */
[----:B------:R-:W3:Y:S02]  /*02d0*/  SHFL.IDX PT, R6, R4, 0x1f, 0x1f ;  /* 0x03e01f0004067f89 */ /* 0x000ee400000e0000 */
[----:B---3--:R-:W-:-:S04]  /*02e0*/  IMAD R6, R6, c[0x0][0x538], RZ ;  /* 0x00014e0006067a24 */ /* 0x008fc800078e02ff */
[----:B------:R-:W-:Y:S01]  /*02f0*/  IMAD.MOV.U32 R0, RZ, RZ, R6 ;  /* 0x000000ffff007224 */ /* 0x000fe200078e0006 */
[----:B-1----:R-:W-:-:S13]  /*0300*/  ISETP.GT.AND P0, PT, R6, UR4, PT ;  /* 0x0000000406007c0c */ /* 0x002fda000bf04270 */
[----:B------:R-:W-:Y:S05]  /*0310*/  @P0 BRA `(.L_x_20) ;  /* 0x0000027000000947 */ /* 0x000fea0003800000 */
[----:B------:R-:W-:Y:S02]  /*0320*/  MOV R6, R0 ;  /* 0x0000000000067202 */ /* 0x000fe40000000f00 */
[----:B------:R-:W-:-:S04]  /*0330*/  MOV R9, RZ ;  /* 0x000000ff00097202 */ /* 0x000fc80000000f00 */
.L_x_24:
[----:B------:R-:W-:-:S04]  /*0340*/  IADD3 R0, R9, 0x1f, RZ ;  /* 0x0000001f09007810 */ /* 0x000fc80007ffe0ff */
[----:B------:R-:W-:-:S13]  /*0350*/  ISETP.GE.AND P0, PT, R0, c[0x0][0x53c], PT ;  /* 0x00014f0000007a0c */ /* 0x000fda0003f06270 */
[----:B------:R-:W-:Y:S05]  /*0360*/  @P0 BRA `(.L_x_21) ;  /* 0x0000074000000947 */ /* 0x000fea0003800000 */
[----:B------:R-:W-:Y:S01]  /*0370*/  MOV R9, R0 ;  /* 0x0000000000097202 */ /* 0x000fe20000000f00 */
[----:B------:R-:W-:Y:S01]  /*0380*/  IMAD.MOV.U32 R7, RZ, RZ, RZ ;  /* 0x000000ffff077224 */ /* 0x000fe200078e00ff */
[----:B------:R-:W-:Y:S02]  /*0390*/  MOV R8, RZ ;  /* 0x000000ff00087202 */ /* 0x000fe40000000f00 */
[----:B------:R-:W-:-:S04]  /*03a0*/  IADD3 R0, R12, R9, RZ ;  /* 0x000000090c007210 */ /* 0x000fc80007ffe0ff */
[----:B------:R-:W-:-:S13]  /*03b0*/  ISETP.GE.OR P0, PT, R0, c[0x0][0x53c], !P6 ;  /* 0x00014f0000007a0c */ /* 0x000fda0007706670 */
[----:B------:R-:W-:Y:S01]  /*03c0*/  @!P0 MOV R2, 0x4 ;  /* 0x0000000400028802 */ /* 0x000fe20000000f00 */
[----:B------:R-:W-:-:S04]  /*03d0*/  @!P0 IMAD.MOV.U32 R3, RZ, RZ, 0x4 ;  /* 0x00000004ff038424 */ /* 0x000fc800078e00ff */
[----:B------:R-:W-:-:S04]  /*03e0*/  @!P0 IMAD.WIDE R4, R0, R2, c[0x0][0x580] ;  /* 0x0001600000048625 */ /* 0x000fc800078e0202 */
[----:B------:R-:W-:Y:S01]  /*03f0*/  @!P0 IMAD.WIDE R2, R0, R3, c[0x0][0x578] ;  /* 0x00015e0000028625 */ /* 0x000fe200078e0203 */
[----:B------:R-:W3:Y:S04]  /*0400*/  @!P0 LDG.E R8, [R4.64] ;  /* 0x0000000604088981 */ /* 0x000ee8000c1e1900 */
[----:B------:R-:W3:Y:S02]  /*0410*/  @!P0 LDG.E R7, [R2.64] ;  /* 0x0000000602078981 */ /* 0x000ee4000c1e1900 */
[----:B---3--:R-:W-:Y:S01]  /*0420*/  IMAD R5, R8, R7, RZ ;  /* 0x0000000708057224 */ /* 0x008fe200078e02ff */
[----:B------:R-:W-:Y:S05]  /*0430*/  BRA.DIV ~URZ, `(.L_x_22) ;  /* 0x0000cda27f007947 */ /* 0x000fea000b800000 */
[----:B------:R1:W3:Y:S02]  /*0440*/  SHFL.UP PT, R0, R5, 0x1, RZ ;  /* 0x0420000005007989 */ /* 0x0002e400000e00ff */
.L_x_122:
[----:B---3--:R-:W-:-:S04]  /*0450*/  SEL R0, R0, RZ, P5 ;  /* 0x000000ff00007207 */ /* 0x008fc80002800000 */
[----:B-1----:R-:W-:Y:S01]  /*0460*/  IADD3 R5, R5, R0, RZ ;  /* 0x0000000005057210 */ /* 0x002fe20007ffe0ff */
[----:B------:R-:W-:Y:S05]  /*0470*/  BRA.DIV ~URZ, `(.L_x_23) ;  /* 0x0000cdc27f007947 */ /* 0x000fea000b800000 */
[----:B------:R-:W1:Y:S02]  /*0480*/  SHFL.UP PT, R0, R5, 0x2, RZ ;  /* 0x0440000005007989 */ /* 0x000e6400000e00ff */
[----:B-1----:R-:W-:-:S05]  /*0490*/  SEL R0, R0, RZ, P4 ;  /* 0x000000ff00007207 */ /* 0x002fca0002000000 */
[----:B------:R-:W-:-:S05]  /*04a0*/  IMAD.IADD R0, R5, 0x1, R0 ;  /* 0x0000000105007824 */ /* 0x000fca00078e0200 */
        /* <DEDUP_REMOVED lines=9> */
[----:B------:R1:W3:Y:S02]  /*0540*/  SHFL.IDX PT, R0, R4, 0x1f, 0x1f ;  /* 0x03e01f0004007f89 */ /* 0x0002e400000e0000 */
.L_x_123:
[----:B---3--:R-:W-:-:S05]  /*0550*/  IMAD R0, R0, c[0x0][0x538], RZ ;  /* 0x00014e0000007a24 */ /* 0x008fca00078e02ff */
[----:B------:R-:W-:-:S04]  /*0560*/  IADD3 R6, R0, R6, RZ ;  /* 0x0000000600067210 */ /* 0x000fc80007ffe0ff */
[----:B------:R-:W-:-:S13]  /*0570*/  ISETP.GT.AND P0, PT, R6, UR4, PT ;  /* 0x0000000406007c0c */ /* 0x000fda000bf04270 */
[----:B-12---:R-:W-:Y:S05]  /*0580*/  @!P0 BRA `(.L_x_24) ;  /* 0xfffffdb000008947 */ /* 0x006fea000383ffff */
.L_x_20:
[----:B--2---:R-:W-:-:S05]  /*0590*/  IADD3 R212, -R0, R6, RZ ;  /* 0x0000000600d47210 */ /* 0x004fca0007ffe1ff */
[----:B------:R-:W-:-:S05]  /*05a0*/  IMAD R0, R4, c[0x0][0x538], R212 ;  /* 0x00014e0004007a24 */ /* 0x000fca00078e02d4 */
[----:B------:R-:W-:Y:S01]  /*05b0*/  ISETP.GT.AND P0, PT, R0, UR4, PT ;  /* 0x0000000400007c0c */ /* 0x000fe2000bf04270 */
[----:B------:R-:W-:-:S12]  /*05c0*/  BRA.DIV ~URZ, `(.L_x_25) ;  /* 0x0000ce327f007947 */ /* 0x000fd8000b800000 */
[----:B------:R-:W-:-:S04]  /*05d0*/  VOTE.ANY R0, PT, !P0 ;  /* 0x0000000000007806 */ /* 0x000fc800040e0100 */
.L_x_124:
[----:B------:R1:W2:Y:S01]  /*05e0*/  POPC R215, R0 ;  /* 0x0000000000d77309 */ /* 0x0002a20000000000 */
[----:B------:R-:W-:Y:S05]  /*05f0*/  BRA.DIV ~URZ, `(.L_x_26) ;  /* 0x0000ce427f007947 */ /* 0x000fea000b800000 */
[----:B--2---:R2:W3:Y:S01]  /*0600*/  SHFL.IDX PT, R11, R8, R215, 0x1f ;  /* 0x00001fd7080b7589 */ /* 0x0044e200000e0000 */
[----:B------:R-:W-:-:S03]  /*0610*/  MOV R6, RZ ;  /* 0x000000ff00067202 */ /* 0x000fc60000000f00 */
[----:B------:R2:W4:Y:S04]  /*0620*/  SHFL.IDX PT, R10, R7, R215, 0x1f ;  /* 0x00001fd7070a7589 */ /* 0x00052800000e0000 */
.L_x_125:
[----:B------:R-:W-:Y:S01]  /*0630*/  ISETP.NE.AND P0, PT, R0, RZ, PT ;  /* 0x000000ff0000720c */ /* 0x000fe20003f05270 */
[----:B------:R-:W-:-:S12]  /*0640*/  BSSY B0, `(.L_x_27) ;  /* 0x0000005000007945 */ /* 0x000fd80003800000 */
[----:B------:R-:W-:Y:S05]  /*0650*/  @!P0 BRA `(.L_x_28) ;  /* 0x0000003000008947 */ /* 0x000fea0003800000 */
[----:B------:R-:W-:Y:S01]  /*0660*/  IADD3 R20, R215, -0x1, RZ ;  /* 0xffffffffd7147810 */ /* 0x000fe20007ffe0ff */
[----:B------:R-:W-:Y:S05]  /*0670*/  BRA.DIV ~URZ, `(.L_x_29) ;  /* 0x0000cea27f007947 */ /* 0x000fea000b800000 */
[----:B------:R1:W2:Y:S02]  /*0680*/  SHFL.IDX PT, R6, R4, R20, 0x1f ;  /* 0x00001f1404067589 */ /* 0x0002a400000e0000 */
.L_x_28:
[----:B------:R-:W-:Y:S05]  /*0690*/  BSYNC B0 ;  /* 0x0000000000007941 */ /* 0x000fea0003800000 */
.L_x_27:
[----:B-1-3--:R-:W-:Y:S01]  /*06a0*/  IABS R0, R11 ;  /* 0x0000000b00007213 */ /* 0x00afe20000000000 */
[----:B--2---:R-:W-:Y:S02]  /*06b0*/  IMAD R212, R6, c[0x0][0x538], R212 ;  /* 0x00014e0006d47a24 */ /* 0x004fe400078e02d4 */
[----:B------:R-:W-:Y:S02]  /*06c0*/  IMAD.IADD R215, R215, 0x1, R9 ;  /* 0x00000001d7d77824 */ /* 0x000fe400078e0209 */
[----:B------:R-:W-:Y:S01]  /*06d0*/  IMAD.MOV.U32 R5, RZ, RZ, R0 ;  /* 0x000000ffff057224 */ /* 0x000fe200078e0000 */
[----:B----4-:R-:W-:Y:S02]  /*06e0*/  IABS R0, R10 ;  /* 0x0000000a00007213 */ /* 0x010fe40000000000 */
[----:B------:R-:W-:Y:S01]  /*06f0*/  IADD3 R213, -R212, UR4, RZ ;  /* 0x00000004d4d57c10 */ /* 0x000fe2000fffe1ff */
[----:B------:R-:W1:Y:S02]  /*0700*/  I2F.RP R2, R5 ;  /* 0x0000000500027306 */ /* 0x000e640000209400 */
[----:B------:R-:W-:Y:S01]  /*0710*/  IMAD.MOV.U32 R7, RZ, RZ, R0 ;  /* 0x000000ffff077224 */ /* 0x000fe200078e0000 */
[----:B------:R-:W-:-:S02]  /*0720*/  IABS R6, R213 ;  /* 0x000000d500067213 */ /* 0x000fc40000000000 */
[----:B------:R-:W-:-:S03]  /*0730*/  IABS R0, R11 ;  /* 0x0000000b00007213 */ /* 0x000fc60000000000 */
[----:B------:R-:W-:Y:S01]  /*0740*/  I2F.RP R8, R7 ;  /* 0x0000000700087306 */ /* 0x000fe20000209400 */
[----:B------:R-:W-:-:S07]  /*0750*/  IADD3 R0, RZ, -R0, RZ ;  /* 0x80000000ff007210 */ /* 0x000fce0007ffe0ff */
[----:B-1----:R-:W1:Y:S02]  /*0760*/  MUFU.RCP R2, R2 ;  /* 0x0000000200027308 */ /* 0x002e640000001000 */
[----:B-1----:R-:W-:-:S06]  /*0770*/  IADD3 R2, R2, 0xffffffe, RZ ;  /* 0x0ffffffe02027810 */ /* 0x002fcc0007ffe0ff */
[----:B------:R-:W1:Y:S02]  /*0780*/  F2I.FTZ.U32.TRUNC.NTZ R3, R2 ;  /* 0x0000000200037305 */ /* 0x000e64000021f000 */
[----:B-1----:R-:W-:-:S04]  /*0790*/  IMAD.MOV R2, RZ, RZ, -R3 ;  /* 0x000000ffff027224 */ /* 0x002fc800078e0a03 */
[----:B------:R-:W-:Y:S02]  /*07a0*/  IMAD R4, R2, R5, RZ ;  /* 0x0000000502047224 */ /* 0x000fe400078e02ff */
[----:B------:R-:W-:-:S04]  /*07b0*/  IMAD.MOV.U32 R2, RZ, RZ, RZ ;  /* 0x000000ffff027224 */ /* 0x000fc800078e00ff */
[----:B------:R-:W-:-:S04]  /*07c0*/  IMAD.HI.U32 R2, R3, R4, R2 ;  /* 0x0000000403027227 */ /* 0x000fc800078e0002 */
[----:B------:R-:W-:-:S04]  /*07d0*/  IMAD.MOV.U32 R3, RZ, RZ, R6 ;  /* 0x000000ffff037224 */ /* 0x000fc800078e0006 */
[----:B------:R-:W-:-:S04]  /*07e0*/  IMAD.HI.U32 R2, R2, R3, RZ ;  /* 0x0000000302027227 */ /* 0x000fc800078e00ff */
[----:B------:R-:W-:Y:S02]  /*07f0*/  IMAD R0, R2, R0, R3 ;  /* 0x0000000002007224 */ /* 0x000fe400078e0203 */
[----:B------:R-:W1:Y:S03]  /*0800*/  MUFU.RCP R3, R8 ;  /* 0x0000000800037308 */ /* 0x000e660000001000 */
[----:B------:R-:W-:Y:S02]  /*0810*/  ISETP.GT.U32.AND P1, PT, R5, R0, PT ;  /* 0x000000000500720c */ /* 0x000fe40003f24070 */
[----:B-1----:R-:W-:-:S11]  /*0820*/  IADD3 R3, R3, 0xffffffe, RZ ;  /* 0x0ffffffe03037810 */ /* 0x002fd60007ffe0ff */
[----:B------:R-:W-:Y:S01]  /*0830*/  @!P1 IMAD.IADD R0, R0, 0x1, -R5 ;  /* 0x0000000100009824 */ /* 0x000fe200078e0a05 */
[----:B------:R-:W-:Y:S02]  /*0840*/  @!P1 IADD3 R2, R2, 0x1, RZ ;  /* 0x0000000102029810 */ /* 0x000fe40007ffe0ff */
[----:B------:R-:W-:Y:S01]  /*0850*/  ISETP.NE.AND P1, PT, R11, RZ, PT ;  /* 0x000000ff0b00720c */ /* 0x000fe20003f25270 */
[----:B------:R-:W1:Y:S01]  /*0860*/  F2I.FTZ.U32.TRUNC.NTZ R3, R3 ;  /* 0x0000000300037305 */ /* 0x000e62000021f000 */
[----:B------:R-:W-:Y:S02]  /*0870*/  ISETP.GE.U32.AND P2, PT, R0, R5, PT ;  /* 0x000000050000720c */ /* 0x000fe40003f46070 */
[----:B------:R-:W-:-:S04]  /*0880*/  LOP3.LUT R0, R213, R11, RZ, 0x3c, !PT ;  /* 0x0000000bd5007212 */ /* 0x000fc800078e3cff */
[----:B------:R-:W-:-:S07]  /*0890*/  ISETP.GE.AND P0, PT, R0, RZ, PT ;  /* 0x000000ff0000720c */ /* 0x000fce0003f06270 */
[----:B------:R-:W-:Y:S02]  /*08a0*/  @P2 IADD3 R2, R2, 0x1, RZ ;  /* 0x0000000102022810 */ /* 0x000fe40007ffe0ff */
[----:B-1----:R-:W-:-:S03]  /*08b0*/  IADD3 R0, RZ, -R3, RZ ;  /* 0x80000003ff007210 */ /* 0x002fc60007ffe0ff */
[----:B------:R-:W-:Y:S02]  /*08c0*/  IMAD.MOV.U32 R4, RZ, RZ, R2 ;  /* 0x000000ffff047224 */ /* 0x000fe400078e0002 */
[----:B------:R-:W-:Y:S01]  /*08d0*/  IMAD.MOV.U32 R2, RZ, RZ, R0 ;  /* 0x000000ffff027224 */ /* 0x000fe200078e0000 */
[----:B------:R-:W-:Y:S01]  /*08e0*/  IABS R0, R10 ;  /* 0x0000000a00007213 */ /* 0x000fe20000000000 */
[----:B------:R-:W-:Y:S01]  /*08f0*/  @!P0 IMAD.MOV R4, RZ, RZ, -R4 ;  /* 0x000000ffff048224 */ /* 0x000fe200078e0a04 */
[----:B------:R-:W-:Y:S01]  /*0900*/  @!P1 LOP3.LUT R4, RZ, R11, RZ, 0x33, !PT ;  /* 0x0000000bff049212 */ /* 0x000fe200078e33ff */
[----:B------:R-:W-:Y:S01]  /*0910*/  IMAD R5, R2, R7, RZ ;  /* 0x0000000702057224 */ /* 0x000fe200078e02ff */
[----:B------:R-:W-:Y:S01]  /*0920*/  MOV R2, RZ ;  /* 0x000000ff00027202 */ /* 0x000fe20000000f00 */
[----:B------:R-:W-:Y:S01]  /*0930*/  IMAD.MOV R6, RZ, RZ, -R0 ;  /* 0x000000ffff067224 */ /* 0x000fe200078e0a00 */
[----:B------:R-:W-:-:S03]  /*0940*/  IABS R8, R4 ;  /* 0x0000000400087213 */ /* 0x000fc60000000000 */
[----:B------:R-:W-:-:S04]  /*0950*/  IMAD.HI.U32 R0, R3, R5, R2 ;  /* 0x0000000503007227 */ /* 0x000fc800078e0002 */
[----:B------:R-:W-:Y:S02]  /*0960*/  IMAD.MOV.U32 R2, RZ, RZ, R8 ;  /* 0x000000ffff027224 */ /* 0x000fe400078e0008 */
[----:B------:R-:W-:Y:S02]  /*0970*/  IMAD.MOV.U32 R3, RZ, RZ, R6 ;  /* 0x000000ffff037224 */ /* 0x000fe400078e0006 */
[----:B------:R-:W-:-:S04]  /*0980*/  IMAD.HI.U32 R0, R0, R2, RZ ;  /* 0x0000000200007227 */ /* 0x000fc800078e00ff */
[----:B------:R-:W-:Y:S02]  /*0990*/  IMAD R2, R0, R3, R2 ;  /* 0x0000000300027224 */ /* 0x000fe400078e0202 */
[----:B------:R-:W-:-:S03]  /*09a0*/  IMAD R3, R4, R11, RZ ;  /* 0x0000000b04037224 */ /* 0x000fc600078e02ff */
[----:B------:R-:W-:Y:S02]  /*09b0*/  ISETP.GT.U32.AND P1, PT, R7, R2, PT ;  /* 0x000000020700720c */ /* 0x000fe40003f24070 */
[----:B------:R-:W-:-:S11]  /*09c0*/  IADD3 R213, R213, -R3, RZ ;  /* 0x80000003d5d57210 */ /* 0x000fd60007ffe0ff */
[----:B------:R-:W-:Y:S01]  /*09d0*/  @!P1 IMAD.IADD R2, R2, 0x1, -R7 ;  /* 0x0000000102029824 */ /* 0x000fe200078e0a07 */
[----:B------:R-:W-:Y:S02]  /*09e0*/  @!P1 IADD3 R0, R0, 0x1, RZ ;  /* 0x0000000100009810 */ /* 0x000fe40007ffe0ff */
[----:B------:R-:W-:Y:S02]  /*09f0*/  ISETP.NE.AND P1, PT, R10, RZ, PT ;  /* 0x000000ff0a00720c */ /* 0x000fe40003f25270 */
[----:B------:R-:W-:Y:S02]  /*0a00*/  ISETP.GE.U32.AND P2, PT, R2, R7, PT ;  /* 0x000000070200720c */ /* 0x000fe40003f46070 */
[----:B------:R-:W-:-:S04]  /*0a10*/  LOP3.LUT R2, R4, R10, RZ, 0x3c, !PT ;  /* 0x0000000a04027212 */ /* 0x000fc800078e3cff */
[----:B------:R-:W-:-:S07]  /*0a20*/  ISETP.GE.AND P0, PT, R2, RZ, PT ;  /* 0x000000ff0200720c */ /* 0x000fce0003f06270 */
[----:B------:R-:W-:-:S06]  /*0a30*/  @P2 IADD3 R0, R0, 0x1, RZ ;  /* 0x0000000100002810 */ /* 0x000fcc0007ffe0ff */
[----:B------:R-:W-:Y:S02]  /*0a40*/  @!P0 IADD3 R0, -R0, RZ, RZ ;  /* 0x000000ff00008210 */ /* 0x000fe40007ffe1ff */
[----:B------:R-:W-:-:S05]  /*0a50*/  @!P1 LOP3.LUT R0, RZ, R10, RZ, 0x33, !PT ;  /* 0x0000000aff009212 */ /* 0x000fca00078e33ff */
[--C-:B------:R-:W-:Y:S02]  /*0a60*/  IMAD.MOV R2, RZ, RZ, -R0.reuse ;  /* 0x000000ffff027224 */ /* 0x100fe400078e0a00 */
[C---:B------:R-:W-:Y:S02]  /*0a70*/  IMAD R0, R10.reuse, 0x1000000, R0 ;  /* 0x010000000a007824 */ /* 0x040fe400078e0200 */
[----:B------:R-:W-:-:S04]  /*0a80*/  IMAD R2, R10, R2, R4 ;  /* 0x000000020a027224 */ /* 0x000fc800078e0204 */
[----:B------:R-:W-:Y:S01]  /*0a90*/  IMAD R214, R2, 0x10000, R0 ;  /* 0x0001000002d67824 */ /* 0x000fe200078e0200 */
[----:B------:R-:W-:Y:S05]  /*0aa0*/  BRA `(.L_x_30) ;  /* 0x0000004000007947 */ /* 0x000fea0003800000 */
.L_x_21:
[----:B--2---:R-:W-:Y:S01]  /*0ab0*/  IMAD.MOV.U32 R213, RZ, RZ, RZ ;  /* 0x000000ffffd57224 */ /* 0x004fe200078e00ff */
[----:B------:R-:W-:Y:S01]  /*0ac0*/  MOV R214, RZ ;  /* 0x000000ff00d67202 */ /* 0x000fe20000000f00 */
[----:B------:R-:W-:Y:S01]  /*0ad0*/  IMAD.U32 R212, RZ, RZ, UR4 ;  /* 0x00000004ffd47e24 */ /* 0x000fe2000f8e00ff */
[----:B------:R-:W-:Y:S02]  /*0ae0*/  MOV R215, c[0x0][0x53c] ;  /* 0x00014f0000d77a02 */ /* 0x000fe40000000f00 */
.L_x_30:
[----:B------:R-:W-:Y:S01]  /*0af0*/  ISETP.NE.AND P0, PT, R12, RZ, PT ;  /* 0x000000ff0c00720c */ /* 0x000fe20003f05270 */
[----:B------:R-:W-:-:S12]  /*0b00*/  WARPSYNC 0xffffffff ;  /* 0xffffffff00007948 */ /* 0x000fd80003800000 */
[----:B------:R1:W-:Y:S04]  /*0b10*/  @!P0 STS.128 [0x18100], R212 ;  /* 0x018100d4ff008388 */ /* 0x0003e80000000c00 */
[----:B------:R-:W-:Y:S06]  /*0b20*/  BAR.ARV 0x5, 0x100 ;  /* 0x0144000000007b1d */ /* 0x000fec0000002000 */
.L_x_19:
[----:B-12---:R-:W-:-:S13]  /*0b30*/  ISETP.GE.AND P0, PT, R215, c[0x0][0x53c], PT ;  /* 0x00014f00d7007a0c */ /* 0x006fda0003f06270 */
[----:B------:R-:W-:Y:S05]  /*0b40*/  @P0 EXIT ;  /* 0x000000000000094d */ /* 0x000fea0003800000 */
[----:B------:R-:W1:Y:S01]  /*0b50*/  S2R R17, SR_TID.X ;  /* 0x0000000000117919 */ /* 0x000e620000002100 */
[----:B------:R-:W-:Y:S02]  /*0b60*/  ULDC UR5, c[0x0][0x2ac] ;  /* 0x0000ab0000057ab9 */ /* 0x000fe40000000800 */
[----:B------:R-:W-:Y:S02]  /*0b70*/  ULDC UR4, c[0x0][0x1d0] ;  /* 0x0000740000047ab9 */ /* 0x000fe40000000800 */
[----:B------:R-:W-:Y:S01]  /*0b80*/  UIMAD UR5, UR5, UR4, URZ ;  /* 0x00000004050572a4 */ /* 0x000fe2000f8e023f */
[----:B-1----:R-:W-:-:S04]  /*0b90*/  SHF.R.S32.HI R9, RZ, 0x1f, R17 ;  /* 0x0000001fff097819 */ /* 0x002fc80000011411 */
[CC--:B------:R-:W-:Y:S02]  /*0ba0*/  LEA.HI R2, R9.reuse, R17.reuse, RZ, 0x4 ;  /* 0x0000001109027211 */ /* 0x0c0fe400078f20ff */
[CC--:B------:R-:W-:Y:S02]  /*0bb0*/  LEA.HI R15, R9.reuse, R17.reuse, RZ, 0x3 ;  /* 0x00000011090f7211 */ /* 0x0c0fe400078f18ff */
[----:B------:R-:W-:Y:S02]  /*0bc0*/  SHF.R.S32.HI R3, RZ, 0x4, R2 ;  /* 0x00000004ff037819 */ /* 0x000fe40000011402 */
[----:B------:R-:W-:Y:S02]  /*0bd0*/  LEA.HI R13, R9, R17, RZ, 0x2 ;  /* 0x00000011090d7211 */ /* 0x000fe400078f10ff */
[----:B------:R-:W-:Y:S02]  /*0be0*/  LEA.HI R0, R2, R3, RZ, 0x1 ;  /* 0x0000000302007211 */ /* 0x000fe400078f08ff */
[----:B------:R-:W-:-:S02]  /*0bf0*/  SHF.R.S32.HI R200, RZ, 0x3, R15 ;  /* 0x00000003ffc87819 */ /* 0x000fc4000001140f */
[----:B------:R-:W-:Y:S02]  /*0c00*/  LOP3.LUT R0, R0, 0xfffffffe, RZ, 0xc0, !PT ;  /* 0xfffffffe00007812 */ /* 0x000fe400078ec0ff */
[--C-:B------:R-:W-:Y:S02]  /*0c10*/  SHF.R.S32.HI R8, RZ, 0x2, R13.reuse ;  /* 0x00000002ff087819 */ /* 0x100fe4000001140d */
[----:B------:R-:W-:Y:S01]  /*0c20*/  LOP3.LUT R196, R15, 0xfffffff8, RZ, 0xc0, !PT ;  /* 0xfffffff80fc47812 */ /* 0x000fe200078ec0ff */
[----:B------:R-:W-:Y:S01]  /*0c30*/  IMAD.IADD R14, R3, 0x1, -R0 ;  /* 0x00000001030e7824 */ /* 0x000fe200078e0a00 */
[----:B------:R-:W-:Y:S01]  /*0c40*/  LOP3.LUT R0, R2, 0xfffffff0, RZ, 0xc0, !PT ;  /* 0xfffffff002007812 */ /* 0x000fe200078ec0ff */
[----:B------:R-:W-:Y:S01]  /*0c50*/  IMAD.SHL.U32 R3, R200, 0x40, RZ ;  /* 0x00000040c8037824 */ /* 0x000fe200078e00ff */
[----:B------:R-:W-:Y:S01]  /*0c60*/  SHF.R.S32.HI R2, RZ, 0x1f, R13 ;  /* 0x0000001fff027819 */ /* 0x000fe2000001140d */
[----:B------:R-:W-:Y:S01]  /*0c70*/  IMAD.IADD R196, R17, 0x1, -R196 ;  /* 0x0000000111c47824 */ /* 0x000fe200078e0ac4 */
[-C--:B------:R-:W-:Y:S01]  /*0c80*/  LEA.HI R7, R9, R17.reuse, RZ, 0x5 ;  /* 0x0000001109077211 */ /* 0x080fe200078f28ff */
[----:B------:R-:W-:Y:S01]  /*0c90*/  IMAD.IADD R0, R17, 0x1, -R0 ;  /* 0x0000000111007824 */ /* 0x000fe200078e0a00 */
[----:B------:R-:W-:Y:S01]  /*0ca0*/  LEA.HI R2, R2, R8, RZ, 0x3 ;  /* 0x0000000802027211 */ /* 0x000fe200078f18ff */
[----:B------:R-:W-:Y:S01]  /*0cb0*/  IMAD.SHL.U32 R192, R196, 0x8, RZ ;  /* 0x00000008c4c07824 */ /* 0x000fe200078e00ff */
[----:B------:R-:W-:-:S02]  /*0cc0*/  LEA.HI R9, R9, R17, RZ, 0x6 ;  /* 0x0000001109097211 */ /* 0x000fc400078f30ff */
[----:B------:R-:W-:Y:S02]  /*0cd0*/  SHF.R.S32.HI R5, RZ, 0x1f, R0 ;  /* 0x0000001fff057819 */ /* 0x000fe40000011400 */
[----:B------:R-:W-:Y:S01]  /*0ce0*/  LOP3.LUT R4, R2, 0xfffffff8, RZ, 0xc0, !PT ;  /* 0xfffffff802047812 */ /* 0x000fe200078ec0ff */
[----:B------:R-:W-:Y:S01]  /*0cf0*/  IMAD.SHL.U32 R9, R9, 0x8, RZ ;  /* 0x0000000809097824 */ /* 0x000fe200078e00ff */
[----:B------:R-:W-:Y:S02]  /*0d00*/  LEA.HI R10, R5, R0, RZ, 0x3 ;  /* 0x00000000050a7211 */ /* 0x000fe400078f18ff */
[----:B------:R-:W-:Y:S01]  /*0d10*/  LOP3.LUT R2, R3, 0x1c0, RZ, 0xc0, !PT ;  /* 0x000001c003027812 */ /* 0x000fe200078ec0ff */
[----:B------:R-:W-:Y:S01]  /*0d20*/  IMAD.IADD R8, R8, 0x1, -R4 ;  /* 0x0000000108087824 */ /* 0x000fe200078e0a04 */
[----:B------:R-:W-:Y:S02]  /*0d30*/  LOP3.LUT R3, R10, 0xfffffff8, RZ, 0xc0, !PT ;  /* 0xfffffff80a037812 */ /* 0x000fe400078ec0ff */
[----:B------:R-:W-:-:S02]  /*0d40*/  SHF.R.U32.HI R4, RZ, 0x3, R2 ;  /* 0x00000003ff047819 */ /* 0x000fc40000011602 */
[----:B------:R-:W-:Y:S01]  /*0d50*/  LOP3.LUT R2, R2, 0x38, R192, 0xf8, !PT ;  /* 0x0000003802027812 */ /* 0x000fe200078ef8c0 */
[----:B------:R-:W-:Y:S01]  /*0d60*/  IMAD.IADD R5, R0, 0x1, -R3 ;  /* 0x0000000100057824 */ /* 0x000fe200078e0a03 */
[----:B------:R-:W-:Y:S02]  /*0d70*/  LOP3.LUT R0, R7, 0xffffffe0, RZ, 0xc0, !PT ;  /* 0xffffffe007007812 */ /* 0x000fe400078ec0ff */
[----:B------:R-:W-:Y:S02]  /*0d80*/  LOP3.LUT R12, R2, R4, RZ, 0x3c, !PT ;  /* 0x00000004020c7212 */ /* 0x000fe400078e3cff */
[--C-:B------:R-:W-:Y:S01]  /*0d90*/  SHF.R.S32.HI R4, RZ, 0x5, R7.reuse ;  /* 0x00000005ff047819 */ /* 0x100fe20000011407 */
[----:B------:R-:W-:Y:S01]  /*0da0*/  IMAD.IADD R16, R17, 0x1, -R0 ;  /* 0x0000000111107824 */ /* 0x000fe200078e0a00 */
[----:B------:R-:W-:Y:S01]  /*0db0*/  SHF.R.S32.HI R2, RZ, 0x1f, R7 ;  /* 0x0000001fff027819 */ /* 0x000fe20000011407 */
[----:B------:R-:W-:Y:S01]  /*0dc0*/  IMAD.SHL.U32 R0, R196, 0x40, RZ ;  /* 0x00000040c4007824 */ /* 0x000fe200078e00ff */
[----:B------:R-:W-:-:S02]  /*0dd0*/  LOP3.LUT R6, R8, 0x1, RZ, 0xc0, !PT ;  /* 0x0000000108067812 */ /* 0x000fc400078ec0ff */
[----:B------:R-:W-:Y:S02]  /*0de0*/  LEA.HI R2, R2, R4, RZ, 0x3 ;  /* 0x0000000402027211 */ /* 0x000fe400078f18ff */
[----:B------:R-:W-:Y:S02]  /*0df0*/  SHF.R.S32.HI R11, RZ, 0x1f, R16 ;  /* 0x0000001fff0b7819 */ /* 0x000fe40000011410 */
[----:B------:R-:W-:Y:S02]  /*0e00*/  LOP3.LUT R0, R0, 0x1c0, RZ, 0xc0, !PT ;  /* 0x000001c000007812 */ /* 0x000fe400078ec0ff */
[----:B------:R-:W-:Y:S02]  /*0e10*/  LOP3.LUT R2, R2, 0xffffff8, RZ, 0xc0, !PT ;  /* 0x0ffffff802027812 */ /* 0x000fe400078ec0ff */
[----:B------:R-:W-:Y:S02]  /*0e20*/  ISETP.NE.U32.AND P0, PT, R6, 0x1, PT ;  /* 0x000000010600780c */ /* 0x000fe40003f05070 */
[----:B------:R-:W-:Y:S01]  /*0e30*/  LEA.HI R11, R11, R16, RZ, 0x2 ;  /* 0x000000100b0b7211 */ /* 0x000fe200078f10ff */
[----:B------:R-:W-:Y:S01]  /*0e40*/  IMAD.IADD R3, R4, 0x1, -R2 ;  /* 0x0000000104037824 */ /* 0x000fe200078e0a02 */
[----:B------:R-:W-:-:S02]  /*0e50*/  LOP3.LUT R7, R0, 0x8, R15, 0xf8, !PT ;  /* 0x0000000800077812 */ /* 0x000fc400078ef80f */
[----:B------:R-:W-:Y:S02]  /*0e60*/  SHF.R.U32.HI R6, RZ, 0x3, R0 ;  /* 0x00000003ff067819 */ /* 0x000fe40000011600 */
[----:B------:R-:W-:Y:S02]  /*0e70*/  LOP3.LUT R0, R13, 0xfffffffc, RZ, 0xc0, !PT ;  /* 0xfffffffc0d007812 */ /* 0x000fe400078ec0ff */
[----:B------:R-:W-:Y:S02]  /*0e80*/  SHF.R.S32.HI R2, RZ, 0x2, R11 ;  /* 0x00000002ff027819 */ /* 0x000fe4000001140b */
[----:B------:R-:W-:Y:S01]  /*0e90*/  LOP3.LUT R13, R7, R6, RZ, 0x3c, !PT ;  /* 0x00000006070d7212 */ /* 0x000fe200078e3cff */
[----:B------:R-:W-:Y:S01]  /*0ea0*/  IMAD.IADD R0, R17, 0x1, -R0 ;  /* 0x0000000111007824 */ /* 0x000fe200078e0a00 */
[----:B------:R-:W-:Y:S01]  /*0eb0*/  LOP3.LUT P4, RZ, R5, 0x2, RZ, 0xc0, !PT ;  /* 0x0000000205ff7812 */ /* 0x000fe2000788c0ff */
[----:B------:R-:W-:Y:S01]  /*0ec0*/  IMAD R15, R3, 0x10, R2 ;  /* 0x00000010030f7824 */ /* 0x000fe200078e0202 */
[C---:B------:R-:W-:Y:S01]  /*0ed0*/  LOP3.LUT P3, RZ, R5.reuse, 0x4, RZ, 0xc0, !PT ;  /* 0x0000000405ff7812 */ /* 0x040fe2000786c0ff */
[----:B------:R-:W-:Y:S01]  /*0ee0*/  IMAD.SHL.U32 R2, R5, 0x40, RZ ;  /* 0x0000004005027824 */ /* 0x000fe200078e00ff */
[----:B------:R-:W-:Y:S01]  /*0ef0*/  LEA.HI R3, R0, R0, RZ, 0x1 ;  /* 0x0000000000037211 */ /* 0x000fe200078f08ff */
[----:B------:R-:W-:Y:S01]  /*0f00*/  IMAD.SHL.U32 R7, R4, 0x400, RZ ;  /* 0x0000040004077824 */ /* 0x000fe200078e00ff */
[C---:B------:R-:W-:Y:S01]  /*0f10*/  R2P PR, R8.reuse, 0x6 ;  /* 0x0000000608007804 */ /* 0x040fe20000000000 */
[----:B------:R-:W-:Y:S01]  /*0f20*/  IMAD.SHL.U32 R4, R8, 0x40, RZ ;  /* 0x0000004008047824 */ /* 0x000fe200078e00ff */
[----:B------:R-:W-:Y:S01]  /*0f30*/  LOP3.LUT R2, R2, 0x1c0, RZ, 0xc0, !PT ;  /* 0x000001c002027812 */ /* 0x000fe200078ec0ff */
[----:B------:R-:W-:Y:S01]  /*0f40*/  IMAD.SHL.U32 R6, R14, 0x8, RZ ;  /* 0x000000080e067824 */ /* 0x000fe200078e00ff */
[----:B------:R-:W-:Y:S01]  /*0f50*/  LOP3.LUT R3, R3, 0x1ffffffe, RZ, 0xc0, !PT ;  /* 0x1ffffffe03037812 */ /* 0x000fe200078ec0ff */
[----:B------:R-:W-:Y:S01]  /*0f60*/  IMAD.SHL.U32 R8, R10, 0x40, RZ ;  /* 0x000000400a087824 */ /* 0x000fe200078e00ff */
[----:B------:R-:W-:Y:S01]  /*0f70*/  LOP3.LUT R4, R4, 0x1c0, RZ, 0xc0, !PT ;  /* 0x000001c004047812 */ /* 0x000fe200078ec0ff */
[----:B------:R-:W-:Y:S01]  /*0f80*/  IMAD R5, R0, 0x2, R7 ;  /* 0x0000000200057824 */ /* 0x000fe200078e0207 */
[----:B------:R-:W-:Y:S01]  /*0f90*/  LOP3.LUT R6, R2, 0x8, R6, 0xf8, !PT ;  /* 0x0000000802067812 */ /* 0x000fe200078ef806 */
[----:B------:R-:W-:Y:S01]  /*0fa0*/  IMAD.MOV.U32 R10, RZ, RZ, 0x40 ;  /* 0x00000040ff0a7424 */ /* 0x000fe200078e00ff */
[----:B------:R-:W-:Y:S01]  /*0fb0*/  LOP3.LUT R12, R12, 0x7ffffe00, R9, 0xf8, !PT ;  /* 0x7ffffe000c0c7812 */ /* 0x000fe200078ef809 */
[----:B------:R-:W-:Y:S01]  /*0fc0*/  IMAD.IADD R9, R0, 0x1, -R3 ;  /* 0x0000000100097824 */ /* 0x000fe200078e0a03 */
[----:B------:R-:W-:Y:S01]  /*0fd0*/  SHF.R.U32.HI R2, RZ, 0x3, R2 ;  /* 0x00000003ff027819 */ /* 0x000fe20000011602 */
[----:B------:R-:W-:Y:S01]  /*0fe0*/  STL [R1+0x8], R15 ;  /* 0x0000080f01007387 */ /* 0x000fe20000100800 */
[----:B------:R-:W-:Y:S01]  /*0ff0*/  LEA.HI R3, R4, R4, RZ, 0x1d ;  /* 0x0000000404037211 */ /* 0x000fe200078fe8ff */
[----:B------:R-:W-:Y:S01]  /*1000*/  IMAD R9, R9, 0x8, R15 ;  /* 0x0000000809097824 */ /* 0x000fe200078e020f */
[----:B------:R-:W-:Y:S01]  /*1010*/  LOP3.LUT R2, R6, R2, RZ, 0x3c, !PT ;  /* 0x0000000206027212 */ /* 0x000fe200078e3cff */
[----:B------:R-:W-:Y:S01]  /*1020*/  IMAD R0, R14, 0x200, R13 ;  /* 0x000002000e007824 */ /* 0x000fe200078e020d */
[----:B------:R-:W-:Y:S01]  /*1030*/  LOP3.LUT R4, R8, 0xfffffe00, RZ, 0xc0, !PT ;  /* 0xfffffe0008047812 */ /* 0x000fe200078ec0ff */
[----:B------:R-:W-:Y:S01]  /*1040*/  IMAD.IADD R8, R5, 0x1, R3 ;  /* 0x0000000105087824 */ /* 0x000fe200078e0203 */
[----:B------:R-:W-:Y:S01]  /*1050*/  IADD3 R197, R192, 0x40, RZ ;  /* 0x00000040c0c57810 */ /* 0x000fe20007ffe0ff */
[----:B------:R1:W-:Y:S01]  /*1060*/  STL [R1+0xc], R9 ;  /* 0x00000c0901007387 */ /* 0x0003e20000100800 */
[CC--:B------:R-:W-:Y:S01]  /*1070*/  IADD3 R3, R2.reuse, R4.reuse, R7 ;  /* 0x0000000402037210 */ /* 0x0c0fe20007ffe007 */
[----:B------:R-:W-:Y:S01]  /*1080*/  IMAD.MOV.U32 R7, RZ, RZ, 0x20 ;  /* 0x00000020ff077424 */ /* 0x000fe200078e00ff */
[----:B------:R-:W-:Y:S01]  /*1090*/  LOP3.LUT R4, R2, R4, RZ, 0xfc, !PT ;  /* 0x0000000402047212 */ /* 0x000fe200078efcff */
[----:B------:R-:W-:Y:S01]  /*10a0*/  IMAD.SHL.U32 R187, R12, 0x2, RZ ;  /* 0x000000020cbb7824 */ /* 0x000fe200078e00ff */
[----:B------:R-:W-:-:S02]  /*10b0*/  LOP3.LUT R2, R11, 0x7ffffffc, RZ, 0xc0, !PT ;  /* 0x7ffffffc0b027812 */ /* 0x000fc400078ec0ff */
[----:B------:R-:W-:Y:S02]  /*10c0*/  IADD3 R198, R192, 0x80, RZ ;  /* 0x00000080c0c67810 */ /* 0x000fe40007ffe0ff */
[----:B------:R-:W-:Y:S01]  /*10d0*/  SHF.R.S32.HI R5, RZ, 0x1f, R197 ;  /* 0x0000001fff057819 */ /* 0x000fe200000114c5 */
[----:B------:R-:W-:Y:S01]  /*10e0*/  IMAD.IADD R2, R16, 0x1, -R2 ;  /* 0x0000000110027824 */ /* 0x000fe200078e0a02 */
[C---:B------:R-:W-:Y:S02]  /*10f0*/  SEL R5, R7.reuse, 0xffffffe0, !P1 ;  /* 0xffffffe007057807 */ /* 0x040fe40004800000 */
[----:B------:R-:W-:Y:S01]  /*1100*/  SHF.R.S32.HI R6, RZ, 0x1f, R198 ;  /* 0x0000001fff067819 */ /* 0x000fe200000114c6 */
[----:B------:R-:W-:Y:S01]  /*1110*/  IMAD.SHL.U32 R222, R2, 0x2, RZ ;  /* 0x0000000202de7824 */ /* 0x000fe200078e00ff */
[----:B------:R-:W-:Y:S02]  /*1120*/  SEL R2, R7, 0xffffffe0, !P4 ;  /* 0xffffffe007027807 */ /* 0x000fe40006000000 */
[----:B------:R-:W-:-:S02]  /*1130*/  SEL R6, R10, 0xffffffc0, !P2 ;  /* 0xffffffc00a067807 */ /* 0x000fc40005000000 */
[C---:B------:R-:W-:Y:S02]  /*1140*/  IADD3 R249, R222.reuse, 0x8, RZ ;  /* 0x00000008def97810 */ /* 0x040fe40007ffe0ff */
[C---:B------:R-:W-:Y:S02]  /*1150*/  IADD3 R246, R222.reuse, 0x20, RZ ;  /* 0x00000020def67810 */ /* 0x040fe40007ffe0ff */
[C---:B------:R-:W-:Y:S02]  /*1160*/  IADD3 R243, R222.reuse, 0x38, RZ ;  /* 0x00000038def37810 */ /* 0x040fe40007ffe0ff */
[C---:B------:R-:W-:Y:S02]  /*1170*/  IADD3 R240, R222.reuse, 0x50, RZ ;  /* 0x00000050def07810 */ /* 0x040fe40007ffe0ff */
[----:B------:R-:W-:Y:S02]  /*1180*/  IADD3 R237, R222, 0x68, RZ ;  /* 0x00000068deed7810 */ /* 0x000fe40007ffe0ff */
[----:B------:R-:W-:-:S02]  /*1190*/  SHF.R.S32.HI R7, RZ, 0x1f, R249 ;  /* 0x0000001fff077819 */ /* 0x000fc400000114f9 */
[C---:B------:R-:W-:Y:S02]  /*11a0*/  IADD3 R234, R222.reuse, 0x80, RZ ;  /* 0x00000080deea7810 */ /* 0x040fe40007ffe0ff */
[----:B------:R-:W-:Y:S02]  /*11b0*/  SHF.R.S32.HI R7, RZ, 0x1f, R246 ;  /* 0x0000001fff077819 */ /* 0x000fe400000114f6 */
[C---:B------:R-:W-:Y:S02]  /*11c0*/  IADD3 R231, R222.reuse, 0x98, RZ ;  /* 0x00000098dee77810 */ /* 0x040fe40007ffe0ff */
[----:B------:R-:W-:Y:S02]  /*11d0*/  SHF.R.S32.HI R7, RZ, 0x1f, R243 ;  /* 0x0000001fff077819 */ /* 0x000fe400000114f3 */
[----:B------:R-:W-:Y:S02]  /*11e0*/  IADD3 R228, R222, 0xb0, RZ ;  /* 0x000000b0dee47810 */ /* 0x000fe40007ffe0ff */
[----:B------:R-:W-:-:S02]  /*11f0*/  LEA R223, R8, 0x80, 0x1 ;  /* 0x0000008008df7811 */ /* 0x000fc400078e08ff */
[----:B------:R-:W-:Y:S02]  /*1200*/  SHF.R.S32.HI R7, RZ, 0x1f, R240 ;  /* 0x0000001fff077819 */ /* 0x000fe400000114f0 */
[----:B------:R-:W-:Y:S01]  /*1210*/  SHF.R.S32.HI R7, RZ, 0x1f, R237 ;  /* 0x0000001fff077819 */ /* 0x000fe200000114ed */
[C---:B------:R-:W-:Y:S01]  /*1220*/  IMAD.IADD R226, R223.reuse, 0x1, R5 ;  /* 0x00000001dfe27824 */ /* 0x040fe200078e0205 */
[----:B------:R-:W-:Y:S02]  /*1230*/  SHF.R.S32.HI R7, RZ, 0x1f, R234 ;  /* 0x0000001fff077819 */ /* 0x000fe400000114ea */
[----:B------:R-:W-:Y:S01]  /*1240*/  SHF.R.S32.HI R7, RZ, 0x1f, R231 ;  /* 0x0000001fff077819 */ /* 0x000fe200000114e7 */
[----:B------:R-:W-:Y:S01]  /*1250*/  IMAD.IADD R252, R226, 0x1, R6 ;  /* 0x00000001e2fc7824 */ /* 0x000fe200078e0206 */
[----:B------:R-:W-:Y:S01]  /*1260*/  SHF.R.S32.HI R7, RZ, 0x1f, R228 ;  /* 0x0000001fff077819 */ /* 0x000fe200000114e4 */
[----:B------:R-:W-:Y:S01]  /*1270*/  IMAD.IADD R7, R223, 0x1, R6 ;  /* 0x00000001df077824 */ /* 0x000fe200078e0206 */
[----:B------:R-:W-:-:S02]  /*1280*/  IADD3 R247, R222, 0x18, RZ ;  /* 0x00000018def77810 */ /* 0x000fc40007ffe0ff */
[C---:B------:R-:W-:Y:S02]  /*1290*/  IADD3 R248, R222.reuse, 0x10, RZ ;  /* 0x00000010def87810 */ /* 0x040fe40007ffe0ff */
[----:B------:R2:W-:Y:S01]  /*12a0*/  STL [R1], R7 ;  /* 0x0000000701007387 */ /* 0x0005e20000100800 */
[C---:B------:R-:W-:Y:S02]  /*12b0*/  IADD3 R244, R222.reuse, 0x30, RZ ;  /* 0x00000030def47810 */ /* 0x040fe40007ffe0ff */
[C---:B------:R-:W-:Y:S02]  /*12c0*/  IADD3 R224, R223.reuse, -0x10, RZ ;  /* 0xfffffff0dfe07810 */ /* 0x040fe40007ffe0ff */
[C---:B------:R-:W-:Y:S02]  /*12d0*/  IADD3 R245, R222.reuse, 0x28, RZ ;  /* 0x00000028def57810 */ /* 0x040fe40007ffe0ff */
[----:B------:R-:W-:Y:S02]  /*12e0*/  IADD3 R241, R222, 0x48, RZ ;  /* 0x00000048def17810 */ /* 0x000fe40007ffe0ff */
[----:B------:R-:W-:-:S02]  /*12f0*/  @P0 IADD3 R224, R223, 0x10, RZ ;  /* 0x00000010dfe00810 */ /* 0x000fc40007ffe0ff */
[----:B------:R-:W-:Y:S02]  /*1300*/  LEA R183, R3, 0xc100, 0x1 ;  /* 0x0000c10003b77811 */ /* 0x000fe400078e08ff */
[----:B------:R-:W-:Y:S01]  /*1310*/  LEA R177, R4, 0x100, 0x1 ;  /* 0x0000010004b17811 */ /* 0x000fe200078e08ff */
[----:B------:R-:W-:Y:S01]  /*1320*/  IMAD.IADD R225, R5, 0x1, R224 ;  /* 0x0000000105e17824 */ /* 0x000fe200078e02e0 */
[C---:B------:R-:W-:Y:S01]  /*1330*/  IADD3 R242, R222.reuse, 0x40, RZ ;  /* 0x00000040def27810 */ /* 0x040fe20007ffe0ff */
[----:B------:R-:W-:Y:S01]  /*1340*/  IMAD.IADD R184, R183, 0x1, R2 ;  /* 0x00000001b7b87824 */ /* 0x000fe200078e0202 */
[----:B------:R-:W-:Y:S01]  /*1350*/  IADD3 R238, R222, 0x60, RZ ;  /* 0x00000060deee7810 */ /* 0x000fe20007ffe0ff */
[----:B------:R-:W-:Y:S01]  /*1360*/  IMAD.IADD R178, R2, 0x1, R177 ;  /* 0x0000000102b27824 */ /* 0x000fe200078e02b1 */
[----:B------:R-:W-:Y:S01]  /*1370*/  IADD3 R239, R222, 0x58, RZ ;  /* 0x00000058deef7810 */ /* 0x000fe20007ffe0ff */
[----:B------:R-:W-:Y:S01]  /*1380*/  IMAD.IADD R251, R6, 0x1, R224 ;  /* 0x0000000106fb7824 */ /* 0x000fe200078e02e0 */
[----:B------:R-:W-:Y:S01]  /*1390*/  IADD3 R235, R222, 0x78, RZ ;  /* 0x00000078deeb7810 */ /* 0x000fe20007ffe0ff */
[----:B------:R-:W-:Y:S01]  /*13a0*/  IMAD.IADD R250, R225, 0x1, R6 ;  /* 0x00000001e1fa7824 */ /* 0x000fe200078e0206 */
[----:B------:R-:W-:-:S02]  /*13b0*/  SHF.R.S32.HI R8, RZ, 0x1f, R247 ;  /* 0x0000001fff087819 */ /* 0x000fc400000114f7 */
[----:B------:R-:W-:Y:S02]  /*13c0*/  LEA R103, R0, 0x6100, 0x1 ;  /* 0x0000610000677811 */ /* 0x000fe400078e08ff */
[C---:B------:R-:W-:Y:S02]  /*13d0*/  IADD3 R236, R222.reuse, 0x70, RZ ;  /* 0x00000070deec7810 */ /* 0x040fe40007ffe0ff */
[----:B------:R-:W-:Y:S02]  /*13e0*/  IADD3 R232, R222, 0x90, RZ ;  /* 0x00000090dee87810 */ /* 0x000fe40007ffe0ff */
[----:B-1----:R-:W-:Y:S02]  /*13f0*/  SHF.R.S32.HI R9, RZ, 0x1f, R248 ;  /* 0x0000001fff097819 */ /* 0x002fe400000114f8 */
[----:B------:R-:W-:Y:S02]  /*1400*/  SHF.R.S32.HI R8, RZ, 0x1f, R244 ;  /* 0x0000001fff087819 */ /* 0x000fe400000114f4 */
[----:B------:R-:W-:-:S02]  /*1410*/  SEL R0, R10, 0xffffffc0, !P3 ;  /* 0xffffffc00a007807 */ /* 0x000fc40005800000 */
[C---:B------:R-:W-:Y:S02]  /*1420*/  IADD3 R233, R222.reuse, 0x88, RZ ;  /* 0x00000088dee97810 */ /* 0x040fe40007ffe0ff */
[----:B------:R-:W-:Y:S01]  /*1430*/  IADD3 R229, R222, 0xa8, RZ ;  /* 0x000000a8dee57810 */ /* 0x000fe20007ffe0ff */
[--C-:B------:R-:W-:Y:S01]  /*1440*/  IMAD.IADD R186, R183, 0x1, R0.reuse ;  /* 0x00000001b7ba7824 */ /* 0x100fe200078e0200 */
[----:B------:R-:W-:Y:S01]  /*1450*/  SHF.R.S32.HI R9, RZ, 0x1f, R245 ;  /* 0x0000001fff097819 */ /* 0x000fe200000114f5 */
[----:B------:R-:W-:Y:S01]  /*1460*/  IMAD.IADD R180, R0, 0x1, R177 ;  /* 0x0000000100b47824 */ /* 0x000fe200078e02b1 */
[----:B------:R-:W-:Y:S01]  /*1470*/  SHF.R.S32.HI R8, RZ, 0x1f, R241 ;  /* 0x0000001fff087819 */ /* 0x000fe200000114f1 */
[----:B------:R-:W-:Y:S01]  /*1480*/  IMAD.IADD R185, R184, 0x1, R0 ;  /* 0x00000001b8b97824 */ /* 0x000fe200078e0200 */
[----:B------:R-:W-:Y:S01]  /*1490*/  IADD3 R230, R222, 0xa0, RZ ;  /* 0x000000a0dee67810 */ /* 0x000fe20007ffe0ff */
[----:B------:R-:W-:Y:S01]  /*14a0*/  IMAD.IADD R179, R0, 0x1, R178 ;  /* 0x0000000100b37824 */ /* 0x000fe200078e02b2 */
[----:B------:R-:W-:-:S02]  /*14b0*/  IADD3 R227, R222, 0xb8, RZ ;  /* 0x000000b8dee37810 */ /* 0x000fc40007ffe0ff */
[----:B------:R-:W-:Y:S02]  /*14c0*/  SHF.R.S32.HI R9, RZ, 0x1f, R242 ;  /* 0x0000001fff097819 */ /* 0x000fe400000114f2 */
[----:B------:R-:W-:Y:S02]  /*14d0*/  SHF.R.S32.HI R8, RZ, 0x1f, R238 ;  /* 0x0000001fff087819 */ /* 0x000fe400000114ee */
[----:B------:R-:W-:Y:S02]  /*14e0*/  SHF.R.S32.HI R9, RZ, 0x1f, R239 ;  /* 0x0000001fff097819 */ /* 0x000fe400000114ef */
[----:B------:R-:W-:Y:S02]  /*14f0*/  SHF.R.S32.HI R8, RZ, 0x1f, R235 ;  /* 0x0000001fff087819 */ /* 0x000fe400000114eb */
[----:B------:R-:W-:Y:S02]  /*1500*/  SHF.R.S32.HI R9, RZ, 0x1f, R236 ;  /* 0x0000001fff097819 */ /* 0x000fe400000114ec */
[----:B------:R-:W-:-:S02]  /*1510*/  SHF.R.S32.HI R8, RZ, 0x1f, R232 ;  /* 0x0000001fff087819 */ /* 0x000fc400000114e8 */
[----:B------:R-:W-:Y:S02]  /*1520*/  SHF.R.S32.HI R9, RZ, 0x1f, R233 ;  /* 0x0000001fff097819 */ /* 0x000fe400000114e9 */
[----:B------:R-:W-:Y:S02]  /*1530*/  SHF.R.S32.HI R8, RZ, 0x1f, R229 ;  /* 0x0000001fff087819 */ /* 0x000fe400000114e5 */
[----:B------:R-:W-:Y:S02]  /*1540*/  SHF.R.S32.HI R11, RZ, 0x1f, R192 ;  /* 0x0000001fff0b7819 */ /* 0x000fe400000114c0 */
[----:B------:R-:W-:Y:S02]  /*1550*/  SHF.R.S32.HI R9, RZ, 0x1f, R230 ;  /* 0x0000001fff097819 */ /* 0x000fe400000114e6 */
[----:B--2---:R-:W-:Y:S02]  /*1560*/  SHF.R.S32.HI R8, RZ, 0x1f, R227 ;  /* 0x0000001fff087819 */ /* 0x004fe400000114e3 */
.L_x_121:
[----:B------:R-:W-:-:S04]  /*1570*/  IMAD.MOV.U32 R8, RZ, RZ, 0x4 ;  /* 0x00000004ff087424 */ /* 0x000fc800078e00ff */
[----:B------:R-:W-:-:S05]  /*1580*/  IMAD.WIDE R2, R215, R8, c[0x0][0x588] ;  /* 0x00016200d7027625 */ /* 0x000fca00078e0208 */
[----:B------:R-:W2:Y:S01]  /*1590*/  LDG.E R211, [R2.64] ;  /* 0x0000000602d37981 */ /* 0x000ea2000c1e1900 */
[----:B------:R-:W-:Y:S01]  /*15a0*/  ISETP.NE.U32.AND P4, PT, RZ, c[0x0][0x370], PT ;  /* 0x0000dc00ff007a0c */ /* 0x000fe20003f85070 */
[----:B------:R-:W-:Y:S01]  /*15b0*/  IMAD.MOV.U32 R201, RZ, RZ, RZ ;  /* 0x000000ffffc97224 */ /* 0x000fe200078e00ff */
[----:B------:R-:W-:Y:S01]  /*15c0*/  ISETP.NE.U32.AND P3, PT, RZ, c[0x0][0x360], PT ;  /* 0x0000d800ff007a0c */ /* 0x000fe20003f65070 */
[----:B------:R-:W-:Y:S01]  /*15d0*/  IMAD.MOV.U32 R11, RZ, RZ, RZ ;  /* 0x000000ffff0b7224 */ /* 0x000fe200078e00ff */
[----:B------:R-:W-:Y:S02]  /*15e0*/  ISETP.NE.AND.EX P4, PT, RZ, c[0x0][0x374], PT, P4 ;  /* 0x0000dd00ff007a0c */ /* 0x000fe40003f85340 */
[----:B------:R-:W-:Y:S02]  /*15f0*/  ISETP.NE.AND.EX P3, PT, RZ, c[0x0][0x364], PT, P3 ;  /* 0x0000d900ff007a0c */ /* 0x000fe40003f65330 */
[----:B------:R-:W-:-:S04]  /*1600*/  ISETP.NE.U32.AND P0, PT, RZ, c[0x0][0x348], PT ;  /* 0x0000d200ff007a0c */ /* 0x000fc80003f05070 */
[----:B------:R-:W-:Y:S02]  /*1610*/  ISETP.NE.AND.EX P0, PT, RZ, c[0x0][0x34c], PT, P0 ;  /* 0x0000d300ff007a0c */ /* 0x000fe40003f05300 */
[----:B--2---:R-:W-:Y:S01]  /*1620*/  SHF.R.S32.HI R220, RZ, 0x1f, R211 ;  /* 0x0000001fffdc7819 */ /* 0x004fe200000114d3 */
[C---:B------:R-:W-:Y:S02]  /*1630*/  IMAD.SHL.U32 R216, R211.reuse, 0x4, RZ ;  /* 0x00000004d3d87824 */ /* 0x040fe400078e00ff */
[C---:B------:R-:W-:Y:S02]  /*1640*/  @P4 LEA R6, P2, R211.reuse, c[0x0][0x370], 0x2 ;  /* 0x0000dc00d3064a11 */ /* 0x040fe400078410ff */
[C-C-:B------:R-:W-:Y:S02]  /*1650*/  SHF.L.U64.HI R217, R211.reuse, 0x2, R220.reuse ;  /* 0x00000002d3d97819 */ /* 0x140fe400000102dc */
[----:B------:R-:W-:Y:S02]  /*1660*/  @P4 LEA.HI.X R7, R211, c[0x0][0x374], R220, 0x2, P2 ;  /* 0x0000dd00d3074a11 */ /* 0x000fe400010f14dc */
[----:B------:R-:W-:-:S02]  /*1670*/  @P3 IADD3 R4, P1, R216, c[0x0][0x360], RZ ;  /* 0x0000d800d8043a10 */ /* 0x000fc40007f3e0ff */
[----:B------:R-:W-:Y:S01]  /*1680*/  IADD3 R2, P2, R216, c[0x0][0x348], RZ ;  /* 0x0000d200d8027a10 */ /* 0x000fe20007f5e0ff */
[----:B------:R1:W5:Y:S01]  /*1690*/  @P4 LDG.E R201, [R6.64] ;  /* 0x0000000606c94981 */ /* 0x000362000c1e1900 */
[C---:B------:R-:W-:Y:S02]  /*16a0*/  @P3 IADD3.X R5, R217.reuse, c[0x0][0x364], RZ, P1, !PT ;  /* 0x0000d900d9053a10 */ /* 0x040fe40000ffe4ff */
[----:B------:R-:W-:-:S03]  /*16b0*/  IADD3.X R3, R217, c[0x0][0x34c], RZ, P2, !PT ;  /* 0x0000d300d9037a10 */ /* 0x000fc600017fe4ff */
[----:B------:R1:W5:Y:S04]  /*16c0*/  @P3 LDG.E R15, [R4.64] ;  /* 0x00000006040f3981 */ /* 0x000368000c1e1900 */
[----:B------:R1:W5:Y:S01]  /*16d0*/  @P0 LDG.E R11, [R2.64] ;  /* 0x00000006020b0981 */ /* 0x000362000c1e1900 */
[----:B------:R-:W-:Y:S01]  /*16e0*/  YIELD ;  /* 0x0000000000007946 */ /* 0x000fe20003800000 */
[----:B------:R-:W-:Y:S05]  /*16f0*/  @P3 BRA `(.L_x_31) ;  /* 0x0000005000003947 */ /* 0x000fea0003800000 */
[----:B-----5:R-:W-:Y:S01]  /*1700*/  MOV R15, c[0x0][0x168] ;  /* 0x00005a00000f7a02 */ /* 0x020fe20000000f00 */
[----:B------:R-:W-:Y:S05]  /*1710*/  @!P0 BRA `(.L_x_31) ;  /* 0x0000003000008947 */ /* 0x000fea0003800000 */
[----:B------:R2:W3:Y:S04]  /*1720*/  LDG.E R0, [R2.64] ;  /* 0x0000000602007981 */ /* 0x0004e8000c1e1900 */
[----:B-12---:R-:W3:Y:S02]  /*1730*/  LDG.E R2, [R2.64+0x4] ;  /* 0x0000040602027981 */ /* 0x006ee4000c1e1900 */
[----:B---3--:R-:W-:-:S02]  /*1740*/  IADD3 R15, -R0, R2, RZ ;  /* 0x00000002000f7210 */ /* 0x008fc40007ffe1ff */
.L_x_31:
[----:B------:R-:W-:-:S04]  /*1750*/  ISETP.NE.U32.AND P1, PT, RZ, c[0x0][0x368], PT ;  /* 0x0000da00ff007a0c */ /* 0x000fc80003f25070 */
[----:B------:R-:W-:-:S13]  /*1760*/  ISETP.NE.AND.EX P1, PT, RZ, c[0x0][0x36c], PT, P1 ;  /* 0x0000db00ff007a0c */ /* 0x000fda0003f25310 */
[----:B------:R-:W-:Y:S05]  /*1770*/  @!P1 BRA `(.L_x_32) ;  /* 0x0000004000009947 */ /* 0x000fea0003800000 */
[----:B-1----:R-:W-:-:S04]  /*1780*/  IADD3 R2, P1, R216, c[0x0][0x368], RZ ;  /* 0x0000da00d8027a10 */ /* 0x002fc80007f3e0ff */
[----:B------:R-:W-:-:S05]  /*1790*/  IADD3.X R3, R217, c[0x0][0x36c], RZ, P1, !PT ;  /* 0x0000db00d9037a10 */ /* 0x000fca0000ffe4ff */
[----:B------:R1:W5:Y:S01]  /*17a0*/  LDG.E R0, [R2.64] ;  /* 0x0000000602007981 */ /* 0x000362000c1e1900 */
[----:B------:R-:W-:Y:S05]  /*17b0*/  BRA `(.L_x_33) ;  /* 0x0000008000007947 */ /* 0x000fea0003800000 */
.L_x_32:
[----:B------:R-:W-:Y:S01]  /*17c0*/  ISETP.NE.U32.AND P1, PT, RZ, c[0x0][0x350], PT ;  /* 0x0000d400ff007a0c */ /* 0x000fe20003f25070 */
[----:B------:R-:W-:-:S03]  /*17d0*/  IMAD.U32 R0, RZ, RZ, UR5 ;  /* 0x00000005ff007e24 */ /* 0x000fc6000f8e00ff */
[----:B------:R-:W-:-:S13]  /*17e0*/  ISETP.NE.AND.EX P1, PT, RZ, c[0x0][0x354], PT, P1 ;  /* 0x0000d500ff007a0c */ /* 0x000fda0003f25310 */
[----:B------:R-:W-:Y:S05]  /*17f0*/  @!P1 BRA `(.L_x_33) ;  /* 0x0000004000009947 */ /* 0x000fea0003800000 */
[----:B-1----:R-:W-:-:S05]  /*1800*/  IMAD.WIDE R2, R211, R8, c[0x0][0x350] ;  /* 0x0000d400d3027625 */ /* 0x002fca00078e0208 */
[----:B------:R-:W2:Y:S04]  /*1810*/  LDG.E R4, [R2.64] ;  /* 0x0000000602047981 */ /* 0x000ea8000c1e1900 */
[----:B------:R-:W2:Y:S02]  /*1820*/  LDG.E R0, [R2.64+0x4] ;  /* 0x0000040602007981 */ /* 0x000ea4000c1e1900 */
[----:B--2---:R-:W-:-:S05]  /*1830*/  IADD3 R0, -R4, R0, RZ ;  /* 0x0000000004007210 */ /* 0x004fca0007ffe1ff */
.L_x_33:
[----:B-----5:R-:W-:Y:S01]  /*1840*/  IMAD.IADD R16, R0, 0x1, -R201 ;  /* 0x0000000100107824 */ /* 0x020fe200078e0ac9 */
[C---:B-1----:R-:W-:Y:S01]  /*1850*/  LOP3.LUT R3, R214.reuse, 0xff000000, RZ, 0xc0, !PT ;  /* 0xff000000d6037812 */ /* 0x042fe200078ec0ff */
[----:B------:R-:W-:Y:S01]  /*1860*/  BSSY B0, `(.L_x_34) ;  /* 0x000002b000007945 */ /* 0x000fe20003800000 */
[----:B------:R-:W-:Y:S02]  /*1870*/  LOP3.LUT R4, R214, 0xff0000, RZ, 0xc0, !PT ;  /* 0x00ff0000d6047812 */ /* 0x000fe400078ec0ff */
[----:B------:R-:W-:-:S02]  /*1880*/  ISETP.GE.AND P1, PT, R16, 0x1, PT ;  /* 0x000000011000780c */ /* 0x000fc40003f26270 */
[----:B------:R-:W-:Y:S02]  /*1890*/  IADD3 R0, R16, 0x3f, RZ ;  /* 0x0000003f10007810 */ /* 0x000fe40007ffe0ff */
[----:B------:R-:W-:Y:S02]  /*18a0*/  SHF.R.U32.HI R3, RZ, 0x8, R3 ;  /* 0x00000008ff037819 */ /* 0x000fe40000011603 */
[----:B------:R-:W-:Y:S02]  /*18b0*/  SHF.R.S32.HI R2, RZ, 0x1f, R0 ;  /* 0x0000001fff027819 */ /* 0x000fe40000011400 */
[----:B------:R-:W-:Y:S02]  /*18c0*/  LEA.HI R3, R4, R3, RZ, 0x10 ;  /* 0x0000000304037211 */ /* 0x000fe400078f80ff */
[----:B------:R-:W-:Y:S01]  /*18d0*/  LEA.HI R0, R2, R0, RZ, 0x6 ;  /* 0x0000000002007211 */ /* 0x000fe200078f30ff */
[----:B------:R-:W-:Y:S01]  /*18e0*/  IMAD.MOV.U32 R2, RZ, RZ, RZ ;  /* 0x000000ffff027224 */ /* 0x000fe200078e00ff */
[----:B------:R-:W-:-:S02]  /*18f0*/  LOP3.LUT R221, R3, 0xff, RZ, 0xc0, !PT ;  /* 0x000000ff03dd7812 */ /* 0x000fc400078ec0ff */
[----:B------:R-:W-:Y:S02]  /*1900*/  SHF.R.U32.HI R218, RZ, 0x10, R3 ;  /* 0x00000010ffda7819 */ /* 0x000fe40000011603 */
[----:B------:R-:W-:Y:S01]  /*1910*/  SHF.R.S32.HI R10, RZ, 0x6, R0 ;  /* 0x00000006ff0a7819 */ /* 0x000fe20000011400 */
[----:B------:R-:W-:Y:S05]  /*1920*/  @!P1 BRA `(.L_x_35) ;  /* 0x000001e000009947 */ /* 0x000fea0003800000 */
[----:B------:R-:W-:Y:S01]  /*1930*/  ISETP.NE.AND P1, PT, R218, RZ, PT ;  /* 0x000000ffda00720c */ /* 0x000fe20003f25270 */
[----:B------:R-:W-:-:S03]  /*1940*/  IMAD.MOV.U32 R4, RZ, RZ, RZ ;  /* 0x000000ffff047224 */ /* 0x000fc600078e00ff */
[----:B------:R-:W-:-:S04]  /*1950*/  SEL R0, R218, c[0x0][0x338], P1 ;  /* 0x0000ce00da007a07 */ /* 0x000fc80000800000 */
[----:B------:R-:W-:Y:S02]  /*1960*/  IABS R3, R0 ;  /* 0x0000000000037213 */ /* 0x000fe40000000000 */
[----:B------:R-:W-:Y:S02]  /*1970*/  IADD3 R6, R10, -0x1, R0 ;  /* 0xffffffff0a067810 */ /* 0x000fe40007ffe000 */
[----:B------:R-:W1:Y:S02]  /*1980*/  I2F.RP R2, R3 ;  /* 0x0000000300027306 */ /* 0x000e640000209400 */
[----:B------:R-:W-:-:S06]  /*1990*/  IABS R9, R6 ;  /* 0x0000000600097213 */ /* 0x000fcc0000000000 */
[----:B-1----:R-:W1:Y:S02]  /*19a0*/  MUFU.RCP R2, R2 ;  /* 0x0000000200027308 */ /* 0x002e640000001000 */
[----:B-1----:R-:W-:-:S06]  /*19b0*/  IADD3 R2, R2, 0xffffffe, RZ ;  /* 0x0ffffffe02027810 */ /* 0x002fcc0007ffe0ff */
[----:B------:R-:W1:Y:S02]  /*19c0*/  F2I.FTZ.U32.TRUNC.NTZ R5, R2 ;  /* 0x0000000200057305 */ /* 0x000e64000021f000 */
[----:B-1----:R-:W-:-:S04]  /*19d0*/  IMAD.MOV R2, RZ, RZ, -R5 ;  /* 0x000000ffff027224 */ /* 0x002fc800078e0a05 */
[----:B------:R-:W-:Y:S01]  /*19e0*/  IMAD.MOV.U32 R7, RZ, RZ, R2 ;  /* 0x000000ffff077224 */ /* 0x000fe200078e0002 */
[----:B------:R-:W-:-:S03]  /*19f0*/  IABS R2, R0 ;  /* 0x0000000000027213 */ /* 0x000fc60000000000 */
[----:B------:R-:W-:Y:S02]  /*1a00*/  IMAD R7, R7, R3, RZ ;  /* 0x0000000307077224 */ /* 0x000fe400078e02ff */
[----:B------:R-:W-:Y:S02]  /*1a10*/  IMAD.MOV R8, RZ, RZ, -R2 ;  /* 0x000000ffff087224 */ /* 0x000fe400078e0a02 */
[----:B------:R-:W-:-:S04]  /*1a20*/  IMAD.HI.U32 R2, R5, R7, R4 ;  /* 0x0000000705027227 */ /* 0x000fc800078e0004 */
[----:B------:R-:W-:Y:S02]  /*1a30*/  IMAD.MOV.U32 R4, RZ, RZ, R9 ;  /* 0x000000ffff047224 */ /* 0x000fe400078e0009 */
[----:B------:R-:W-:Y:S02]  /*1a40*/  IMAD.MOV.U32 R5, RZ, RZ, R8 ;  /* 0x000000ffff057224 */ /* 0x000fe400078e0008 */
[----:B------:R-:W-:-:S04]  /*1a50*/  IMAD.HI.U32 R2, R2, R4, RZ ;  /* 0x0000000402027227 */ /* 0x000fc800078e00ff */
[----:B------:R-:W-:-:S05]  /*1a60*/  IMAD R4, R2, R5, R4 ;  /* 0x0000000502047224 */ /* 0x000fca00078e0204 */
[----:B------:R-:W-:-:S13]  /*1a70*/  ISETP.GT.U32.AND P2, PT, R3, R4, PT ;  /* 0x000000040300720c */ /* 0x000fda0003f44070 */
[----:B------:R-:W-:Y:S01]  /*1a80*/  @!P2 IMAD.IADD R4, R4, 0x1, -R3 ;  /* 0x000000010404a824 */ /* 0x000fe200078e0a03 */
[----:B------:R-:W-:Y:S02]  /*1a90*/  @!P2 IADD3 R2, R2, 0x1, RZ ;  /* 0x000000010202a810 */ /* 0x000fe40007ffe0ff */
[----:B------:R-:W-:Y:S02]  /*1aa0*/  ISETP.NE.AND P2, PT, R0, RZ, PT ;  /* 0x000000ff0000720c */ /* 0x000fe40003f45270 */
[----:B------:R-:W-:Y:S02]  /*1ab0*/  ISETP.GE.U32.AND P3, PT, R4, R3, PT ;  /* 0x000000030400720c */ /* 0x000fe40003f66070 */
[----:B------:R-:W-:-:S04]  /*1ac0*/  LOP3.LUT R3, R6, R0, RZ, 0x3c, !PT ;  /* 0x0000000006037212 */ /* 0x000fc800078e3cff */
[----:B------:R-:W-:-:S07]  /*1ad0*/  ISETP.GE.AND P1, PT, R3, RZ, PT ;  /* 0x000000ff0300720c */ /* 0x000fce0003f26270 */
[----:B------:R-:W-:-:S06]  /*1ae0*/  @P3 IADD3 R2, R2, 0x1, RZ ;  /* 0x0000000102023810 */ /* 0x000fcc0007ffe0ff */
[----:B------:R-:W-:Y:S01]  /*1af0*/  @!P1 IMAD.MOV R2, RZ, RZ, -R2 ;  /* 0x000000ffff029224 */ /* 0x000fe200078e0a02 */
[----:B------:R-:W-:Y:S02]  /*1b00*/  @!P2 LOP3.LUT R2, RZ, R0, RZ, 0x33, !PT ;  /* 0x00000000ff02a212 */ /* 0x000fe400078e33ff */
.L_x_35:
[----:B------:R-:W-:Y:S05]  /*1b10*/  BSYNC B0 ;  /* 0x0000000000007941 */ /* 0x000fea0003800000 */
.L_x_34:
[----:B------:R-:W-:Y:S01]  /*1b20*/  IMAD R199, R221, R2, RZ ;  /* 0x00000002ddc77224 */ /* 0x000fe200078e02ff */
[----:B------:R-:W-:Y:S01]  /*1b30*/  PRMT R0, RZ, 0x7610, R0 ;  /* 0x00007610ff007816 */ /* 0x000fe20000000000 */
[----:B------:R-:W-:Y:S01]  /*1b40*/  CS2R R22, SRZ ;  /* 0x0000000000167805 */ /* 0x000fe2000001ff00 */
[----:B------:R-:W-:Y:S01]  /*1b50*/  CS2R R26, SRZ ;  /* 0x00000000001a7805 */ /* 0x000fe2000001ff00 */
[----:B------:R-:W-:Y:S01]  /*1b60*/  IMAD.IADD R2, R199, 0x1, R2 ;  /* 0x00000001c7027824 */ /* 0x000fe200078e0202 */
[----:B------:R-:W-:Y:S01]  /*1b70*/  CS2R R24, SRZ ;  /* 0x0000000000187805 */ /* 0x000fe2000001ff00 */
[----:B------:R-:W-:Y:S01]  /*1b80*/  CS2R R42, SRZ ;  /* 0x00000000002a7805 */ /* 0x000fe2000001ff00 */
[----:B------:R-:W-:Y:S01]  /*1b90*/  CS2R R80, SRZ ;  /* 0x0000000000507805 */ /* 0x000fe2000001ff00 */
[----:B------:R-:W-:Y:S01]  /*1ba0*/  CS2R R62, SRZ ;  /* 0x00000000003e7805 */ /* 0x000fe2000001ff00 */
[----:B------:R-:W-:Y:S01]  /*1bb0*/  IMNMX R167, R10, R2, PT ;  /* 0x000000020aa77217 */ /* 0x000fe20003800200 */
[----:B------:R-:W-:Y:S01]  /*1bc0*/  CS2R R116, SRZ ;  /* 0x0000000000747805 */ /* 0x000fe2000001ff00 */
[----:B------:R-:W-:Y:S01]  /*1bd0*/  CS2R R70, SRZ ;  /* 0x0000000000467805 */ /* 0x000fe2000001ff00 */
[----:B------:R-:W-:Y:S01]  /*1be0*/  CS2R R120, SRZ ;  /* 0x0000000000787805 */ /* 0x000fe2000001ff00 */
[----:B------:R-:W-:Y:S01]  /*1bf0*/  ISETP.GT.AND P1, PT, R167, R199, PT ;  /* 0x000000c7a700720c */ /* 0x000fe20003f24270 */
        /* <DEDUP_REMOVED lines=41> */
[----:B------:R-:W-:-:S04]  /*1e90*/  ISETP.NE.U32.AND P1, PT, RZ, c[0x0][0x340], PT ;  /* 0x0000d000ff007a0c */ /* 0x000fc80003f25070 */
[----:B------:R-:W-:-:S13]  /*1ea0*/  ISETP.NE.AND.EX P1, PT, RZ, c[0x0][0x344], PT, P1 ;  /* 0x0000d100ff007a0c */ /* 0x000fda0003f25310 */
[----:B------:R-:W-:-:S04]  /*1eb0*/  @P1 IADD3 R2, P2, R216, c[0x0][0x340], RZ ;  /* 0x0000d000d8021a10 */ /* 0x000fc80007f5e0ff */
[----:B------:R-:W-:-:S05]  /*1ec0*/  @P1 IADD3.X R3, R217, c[0x0][0x344], RZ, P2, !PT ;  /* 0x0000d100d9031a10 */ /* 0x000fca00017fe4ff */
[----:B------:R1:W5:Y:S01]  /*1ed0*/  @P1 LDG.E R14, [R2.64] ;  /* 0x00000006020e1981 */ /* 0x000362000c1e1900 */
[----:B------:R-:W-:Y:S01]  /*1ee0*/  SHF.R.S32.HI R0, RZ, 0x1f, R11 ;  /* 0x0000001fff007819 */ /* 0x000fe2000001140b */
[----:B------:R-:W-:Y:S01]  /*1ef0*/  IMAD.MOV.U32 R4, RZ, RZ, c[0x0][0x2c4] ;  /* 0x0000b100ff047624 */ /* 0x000fe200078e00ff */
[----:B------:R-:W-:Y:S01]  /*1f00*/  LOP3.LUT R13, R214, 0xffff, RZ, 0xc0, !PT ;  /* 0x0000ffffd60d7812 */ /* 0x000fe200078ec0ff */
[----:B------:R-:W-:Y:S01]  /*1f10*/  IMAD R5, R196, 0x20, R200 ;  /* 0x00000020c4057824 */ /* 0x000fe200078e02c8 */
[----:B------:R-:W-:Y:S01]  /*1f20*/  SEL R6, R220, RZ, !P0 ;  /* 0x000000ffdc067207 */ /* 0x000fe20004000000 */
[----:B------:R-:W-:Y:S01]  /*1f30*/  IMAD R0, R0, c[0x0][0x178], RZ ;  /* 0x00005e0000007a24 */ /* 0x000fe200078e02ff */
[----:B------:R-:W-:Y:S01]  /*1f40*/  ISETP.NE.AND P2, PT, R4, 0x1, PT ;  /* 0x000000010400780c */ /* 0x000fe20003f45270 */
[----:B------:R-:W-:Y:S01]  /*1f50*/  IMAD R5, R213, 0x80, R5 ;  /* 0x00000080d5057824 */ /* 0x000fe200078e0205 */
[----:B------:R-:W-:Y:S01]  /*1f60*/  SEL R4, R211, RZ, !P0 ;  /* 0x000000ffd3047207 */ /* 0x000fe20004000000 */
[----:B------:R-:W-:Y:S01]  /*1f70*/  IMAD R0, R11, c[0x0][0x17c], R0 ;  /* 0x00005f000b007a24 */ /* 0x000fe200078e0200 */
[----:B------:R-:W-:Y:S01]  /*1f80*/  ISETP.GE.AND P6, PT, R192, c[0x0][0x198], PT ;  /* 0x00006600c0007a0c */ /* 0x000fe20003fc6270 */
[----:B------:R-:W-:Y:S01]  /*1f90*/  IMAD R6, R6, c[0x0][0x1c0], RZ ;  /* 0x0000700006067a24 */ /* 0x000fe200078e02ff */
[----:B------:R-:W-:-:S02]  /*1fa0*/  ISETP.GE.AND P5, PT, R197, c[0x0][0x198], PT ;  /* 0x00006600c5007a0c */ /* 0x000fc40003fa6270 */
[----:B------:R-:W-:Y:S01]  /*1fb0*/  ISETP.GE.AND P4, PT, R198, c[0x0][0x198], PT ;  /* 0x00006600c6007a0c */ /* 0x000fe20003f86270 */
[----:B------:R-:W-:Y:S01]  /*1fc0*/  IMAD R6, R4, c[0x0][0x1c4], R6 ;  /* 0x0000710004067a24 */ /* 0x000fe200078e0206 */
[----:B------:R-:W-:-:S03]  /*1fd0*/  IADD3 R104, R167, -0x1, RZ ;  /* 0xffffffffa7687810 */ /* 0x000fc60007ffe0ff */
[----:B------:R-:W-:-:S04]  /*1fe0*/  @P2 IMAD.HI.U32 R7, R5, c[0x0][0x2c8], RZ ;  /* 0x0000b20005072a27 */ /* 0x000fc800078e00ff */
[----:B-1----:R-:W-:-:S05]  /*1ff0*/  IMAD.WIDE.U32 R2, R11, c[0x0][0x178], RZ ;  /* 0x00005e000b027a25 */ /* 0x002fca00078e00ff */
[----:B------:R-:W-:Y:S02]  /*2000*/  IADD3 R3, R3, R0, RZ ;  /* 0x0000000003037210 */ /* 0x000fe40007ffe0ff */
[----:B------:R-:W-:Y:S02]  /*2010*/  MOV R0, R5 ;  /* 0x0000000500007202 */ /* 0x000fe40000000f00 */
[----:B------:R-:W-:Y:S01]  /*2020*/  @P2 SHF.R.U32.HI R0, RZ, c[0x0][0x2cc], R7 ;  /* 0x0000b300ff002a19 */ /* 0x000fe20000011607 */
[----:B------:R-:W-:-:S03]  /*2030*/  IMAD.WIDE.U32 R2, R13, c[0x0][0x1b8], R2 ;  /* 0x00006e000d027a25 */ /* 0x000fc600078e0002 */
[----:B------:R-:W-:Y:S01]  /*2040*/  SHF.R.S32.HI R7, RZ, 0x1f, R0 ;  /* 0x0000001fff077819 */ /* 0x000fe20000011400 */
[----:B------:R-:W-:-:S04]  /*2050*/  IMAD R3, R13, c[0x0][0x1bc], R3 ;  /* 0x00006f000d037a24 */ /* 0x000fc800078e0203 */
[----:B------:R-:W-:-:S04]  /*2060*/  IMAD.WIDE.U32 R2, R4, c[0x0][0x1c0], R2 ;  /* 0x0000700004027a25 */ /* 0x000fc800078e0002 */
[----:B------:R-:W-:Y:S01]  /*2070*/  IMAD.MOV R4, RZ, RZ, -R0 ;  /* 0x000000ffff047224 */ /* 0x000fe200078e0a00 */
[----:B------:R-:W-:-:S03]  /*2080*/  IADD3 R3, R3, R6, RZ ;  /* 0x0000000603037210 */ /* 0x000fc60007ffe0ff */
[----:B------:R-:W-:Y:S02]  /*2090*/  IMAD R4, R4, c[0x0][0x2c4], R5 ;  /* 0x0000b10004047a24 */ /* 0x000fe400078e0205 */
[----:B------:R-:W-:Y:S02]  /*20a0*/  IMAD R5, R7, c[0x0][0x1b0], RZ ;  /* 0x00006c0007057a24 */ /* 0x000fe400078e02ff */
[----:B------:R-:W-:-:S04]  /*20b0*/  IMAD.WIDE.U32 R2, R0, c[0x0][0x1b0], R2 ;  /* 0x00006c0000027a25 */ /* 0x000fc800078e0002 */
[----:B------:R-:W-:Y:S01]  /*20c0*/  IMAD R6, R0, c[0x0][0x1b4], R5 ;  /* 0x00006d0000067a24 */ /* 0x000fe200078e0205 */
[----:B------:R-:W-:-:S03]  /*20d0*/  SHF.R.S32.HI R5, RZ, 0x1f, R4 ;  /* 0x0000001fff057819 */ /* 0x000fc60000011404 */
[----:B------:R-:W-:Y:S02]  /*20e0*/  IMAD.IADD R3, R3, 0x1, R6 ;  /* 0x0000000103037824 */ /* 0x000fe400078e0206 */
[----:B------:R-:W-:Y:S02]  /*20f0*/  IMAD R0, R5, c[0x0][0x1a8], RZ ;  /* 0x00006a0005007a24 */ /* 0x000fe400078e02ff */
[----:B------:R-:W-:-:S04]  /*2100*/  IMAD.WIDE.U32 R2, R4, c[0x0][0x1a8], R2 ;  /* 0x00006a0004027a25 */ /* 0x000fc800078e0002 */
[----:B------:R-:W-:Y:S01]  /*2110*/  IMAD R0, R4, c[0x0][0x1ac], R0 ;  /* 0x00006b0004007a24 */ /* 0x000fe200078e0200 */
[----:B------:R-:W-:-:S04]  /*2120*/  LEA R12, P0, R2, c[0x0][0x160], 0x1 ;  /* 0x00005800020c7a11 */ /* 0x000fc800078008ff */
[----:B------:R-:W-:-:S04]  /*2130*/  IADD3 R0, R3, R0, RZ ;  /* 0x0000000003007210 */ /* 0x000fc80007ffe0ff */
[----:B------:R-:W-:Y:S01]  /*2140*/  LEA.HI.X R9, R2, c[0x0][0x164], R0, 0x1, P0 ;  /* 0x0000590002097a11 */ /* 0x000fe200000f0c00 */
[----:B------:R-:W-:Y:S01]  /*2150*/  @!P1 IMAD.MOV.U32 R14, RZ, RZ, R211 ;  /* 0x000000ffff0e9224 */ /* 0x000fe200078e00d3 */
[----:B------:R-:W-:Y:S05]  /*2160*/  BRA.DIV ~URZ, `(.L_x_37) ;  /* 0x0000b4127f007947 */ /* 0x000fea000b800000 */
[----:B------:R1:W2:Y:S02]  /*2170*/  SHFL.IDX PT, R8, R9, RZ, 0x181f ;  /* 0x00181fff09087589 */ /* 0x0002a400000e0000 */
.L_x_126:
[----:B------:R-:W-:Y:S05]  /*2180*/  BRA.DIV ~URZ, `(.L_x_38) ;  /* 0x0000b4627f007947 */ /* 0x000fea000b800000 */
[----:B------:R3:W4:Y:S02]  /*2190*/  SHFL.IDX PT, R0, R12, RZ, 0x181f ;  /* 0x00181fff0c007589 */ /* 0x00072400000e0000 */
.L_x_127:
[----:B------:R-:W-:Y:S01]  /*21a0*/  IMAD R11, R15, c[0x0][0x2c4], RZ ;  /* 0x0000b1000f0b7a24 */ /* 0x000fe200078e02ff */
[----:B------:R-:W-:Y:S01]  /*21b0*/  LEA R10, R213, R200, 0x7 ;  /* 0x000000c8d50a7211 */ /* 0x000fe200078e38ff */
[----:B------:R-:W-:Y:S03]  /*21c0*/  BSSY B0, `(.L_x_39) ;  /* 0x0000012000007945 */ /* 0x000fe60003800000 */
[----:B------:R-:W-:-:S13]  /*21d0*/  ISETP.GE.AND P0, PT, R10, R11, PT ;  /* 0x0000000b0a00720c */ /* 0x000fda0003f06270 */
[----:B------:R-:W-:Y:S05]  /*21e0*/  @P0 BRA `(.L_x_40) ;  /* 0x000000f000000947 */ /* 0x000fea0003800000 */
[-C--:B----4-:R-:W-:Y:S02]  /*21f0*/  LEA R6, P2, R192, R0.reuse, 0x1 ;  /* 0x00000000c0067211 */ /* 0x090fe400078408ff */
[----:B------:R-:W-:Y:S02]  /*2200*/  SHF.R.S32.HI R19, RZ, 0x1f, R192 ;  /* 0x0000001fff137819 */ /* 0x000fe400000114c0 */
[-C--:B------:R-:W-:Y:S02]  /*2210*/  LEA R4, P1, R197, R0.reuse, 0x1 ;  /* 0x00000000c5047211 */ /* 0x080fe400078208ff */
[----:B------:R-:W-:Y:S02]  /*2220*/  SHF.R.S32.HI R18, RZ, 0x1f, R197 ;  /* 0x0000001fff127819 */ /* 0x000fe400000114c5 */
[----:B------:R-:W-:Y:S02]  /*2230*/  SHF.R.S32.HI R17, RZ, 0x1f, R198 ;  /* 0x0000001fff117819 */ /* 0x000fe400000114c6 */
[----:B------:R-:W-:-:S02]  /*2240*/  LEA R2, P0, R198, R0, 0x1 ;  /* 0x00000000c6027211 */ /* 0x000fc400078008ff */
[-C--:B--2---:R-:W-:Y:S02]  /*2250*/  LEA.HI.X R7, R192, R8.reuse, R19, 0x1, P2 ;  /* 0x00000008c0077211 */ /* 0x084fe400010f0c13 */
[-C--:B------:R-:W-:Y:S02]  /*2260*/  LEA.HI.X R5, R197, R8.reuse, R18, 0x1, P1 ;  /* 0x00000008c5057211 */ /* 0x080fe400008f0c12 */
[----:B------:R-:W-:Y:S01]  /*2270*/  LEA.HI.X R3, R198, R8, R17, 0x1, P0 ;  /* 0x00000008c6037211 */ /* 0x000fe200000f0c11 */
[----:B------:R-:W-:Y:S01]  /*2280*/  @!PT LDS RZ, [RZ] ;  /* 0x00000000fffff984 */ /* 0x000fe20000000800 */
[----:B------:R-:W-:Y:S01]  /*2290*/  @!PT LDS RZ, [RZ] ;  /* 0x00000000fffff984 */ /* 0x000fe20000000800 */
[----:B------:R-:W-:Y:S01]  /*22a0*/  @!PT LDS RZ, [RZ] ;  /* 0x00000000fffff984 */ /* 0x000fe20000000800 */
[----:B------:R2:W-:Y:S04]  /*22b0*/  LDGSTS.E.BYPASS.LTC128B.128 [R187+0xc100], [R6.64], !P6 ;  /* 0x0c10000006bb7fae */ /* 0x0005e8000f101d46 */
[----:B------:R2:W-:Y:S04]  /*22c0*/  LDGSTS.E.BYPASS.LTC128B.128 [R187+0x10100], [R4.64], !P5 ;  /* 0x1010000004bb7fae */ /* 0x0005e8000e901d46 */
[----:B------:R2:W-:Y:S02]  /*22d0*/  LDGSTS.E.BYPASS.LTC128B.128 [R187+0x14100], [R2.64], !P4 ;  /* 0x1410000002bb7fae */ /* 0x0005e4000e101d46 */
.L_x_40:
[----:B------:R-:W-:Y:S05]  /*22e0*/  BSYNC B0 ;  /* 0x0000000000007941 */ /* 0x000fea0003800000 */
.L_x_39:
[----:B------:R-:W-:Y:S05]  /*22f0*/  BRA.DIV ~URZ, `(.L_x_41) ;  /* 0x0000b3627f007947 */ /* 0x000fea000b800000 */
[----:B--2---:R2:W1:Y:S04]  /*2300*/  SHFL.IDX PT, R8, R9, 0x1, 0x181f ;  /* 0x00381f0009087f89 */ /* 0x00446800000e0000 */
[----:B----4-:R2:W4:Y:S02]  /*2310*/  SHFL.IDX PT, R0, R12, 0x1, 0x181f ;  /* 0x00381f000c007f89 */ /* 0x01052400000e0000 */
.L_x_128:
[----:B------:R-:W-:Y:S01]  /*2320*/  IADD3 R2, R10, 0x20, RZ ;  /* 0x000000200a027810 */ /* 0x000fe20007ffe0ff */
        /* <DEDUP_REMOVED lines=9> */
[-C--:B-1----:R-:W-:Y:S02]  /*23c0*/  LEA.HI.X R7, R192, R8.reuse, R18, 0x1, P2 ;  /* 0x00000008c0077211 */ /* 0x082fe400010f0c12 */
        /* <DEDUP_REMOVED lines=8> */
.L_x_43:
[----:B------:R-:W-:Y:S05]  /*2450*/  BSYNC B0 ;  /* 0x0000000000007941 */ /* 0x000fea0003800000 */
.L_x_42:
[----:B------:R-:W-:Y:S05]  /*2460*/  BRA.DIV ~URZ, `(.L_x_44) ;  /* 0x0000b2c27f007947 */ /* 0x000fea000b800000 */
[----:B-1----:R1:W2:Y:S02]  /*2470*/  SHFL.IDX PT, R8, R9, 0x2, 0x181f ;  /* 0x00581f0009087f89 */ /* 0x0022a400000e0000 */
.L_x_129:
[----:B------:R-:W-:Y:S05]  /*2480*/  BRA.DIV ~URZ, `(.L_x_45) ;  /* 0x0000b3127f007947 */ /* 0x000fea000b800000 */
[----:B----4-:R4:W1:Y:S02]  /*2490*/  SHFL.IDX PT, R0, R12, 0x2, 0x181f ;  /* 0x00581f000c007f89 */ /* 0x01086400000e0000 */
.L_x_130:
[----:B------:R-:W-:Y:S01]  /*24a0*/  IADD3 R2, R10, 0x40, RZ ;  /* 0x000000400a027810 */ /* 0x000fe20007ffe0ff */
[----:B------:R-:W-:Y:S03]  /*24b0*/  BSSY B0, `(.L_x_46) ;  /* 0x0000012000007945 */ /* 0x000fe60003800000 */
[----:B------:R-:W-:-:S13]  /*24c0*/  ISETP.GE.AND P0, PT, R2, R11, PT ;  /* 0x0000000b0200720c */ /* 0x000fda0003f06270 */
[----:B------:R-:W-:Y:S05]  /*24d0*/  @P0 BRA `(.L_x_47) ;  /* 0x000000f000000947 */ /* 0x000fea0003800000 */
[-C--:B-1----:R-:W-:Y:S02]  /*24e0*/  LEA R6, P2, R192, R0.reuse, 0x1 ;  /* 0x00000000c0067211 */ /* 0x082fe400078408ff */
        /* <DEDUP_REMOVED lines=14> */
.L_x_47:
[----:B------:R-:W-:Y:S05]  /*25d0*/  BSYNC B0 ;  /* 0x0000000000007941 */ /* 0x000fea0003800000 */
.L_x_46:
[----:B------:R-:W-:Y:S05]  /*25e0*/  BRA.DIV ~URZ, `(.L_x_48) ;  /* 0x0000b2227f007947 */ /* 0x000fea000b800000 */
[----:B--2---:R2:W3:Y:S04]  /*25f0*/  SHFL.IDX PT, R8, R9, 0x3, 0x181f ;  /* 0x00781f0009087f89 */ /* 0x0044e800000e0000 */
[----:B-1----:R2:W1:Y:S02]  /*2600*/  SHFL.IDX PT, R0, R12, 0x3, 0x181f ;  /* 0x00781f000c007f89 */ /* 0x00246400000e0000 */
.L_x_131:
[----:B------:R-:W-:Y:S01]  /*2610*/  IADD3 R2, R10, 0x60, RZ ;  /* 0x000000600a027810 */ /* 0x000fe20007ffe0ff */
[----:B-----5:R-:W-:Y:S01]  /*2620*/  IMAD.WIDE.U32 R204, R14, c[0x0][0x2b0], RZ ;  /* 0x0000ac000ecc7a25 */ /* 0x020fe200078e00ff */
[----:B------:R-:W-:-:S02]  /*2630*/  SHF.R.S32.HI R18, RZ, 0x1f, R192 ;  /* 0x0000001fff127819 */ /* 0x000fc400000114c0 */
[----:B------:R-:W-:Y:S01]  /*2640*/  ISETP.GE.AND P3, PT, R2, R11, PT ;  /* 0x0000000b0200720c */ /* 0x000fe20003f66270 */
[----:B------:R-:W-:Y:S01]  /*2650*/  IMAD R105, R196, 0x20, R200 ;  /* 0x00000020c4697824 */ /* 0x000fe200078e02c8 */
[----:B------:R-:W-:Y:S02]  /*2660*/  SHF.R.S32.HI R17, RZ, 0x1f, R197 ;  /* 0x0000001fff117819 */ /* 0x000fe400000114c5 */
[----:B------:R-:W-:-:S09]  /*2670*/  SHF.R.S32.HI R15, RZ, 0x1f, R198 ;  /* 0x0000001fff0f7819 */ /* 0x000fd200000114c6 */
[-C--:B-1----:R-:W-:Y:S02]  /*2680*/  @!P3 LEA R6, P2, R192, R0.reuse, 0x1 ;  /* 0x00000000c006b211 */ /* 0x082fe400078408ff */
[CC--:B------:R-:W-:Y:S02]  /*2690*/  @!P3 LEA R4, P1, R197.reuse, R0.reuse, 0x1 ;  /* 0x00000000c504b211 */ /* 0x0c0fe400078208ff */
[----:B------:R-:W-:Y:S02]  /*26a0*/  @!P3 LEA R2, P0, R198, R0, 0x1 ;  /* 0x00000000c602b211 */ /* 0x000fe400078008ff */
[----:B------:R-:W-:Y:S02]  /*26b0*/  SHF.R.S32.HI R0, RZ, 0x1f, R14 ;  /* 0x0000001fff007819 */ /* 0x000fe4000001140e */
[-C--:B---3--:R-:W-:Y:S02]  /*26c0*/  @!P3 LEA.HI.X R7, R192, R8.reuse, R18, 0x1, P2 ;  /* 0x00000008c007b211 */ /* 0x088fe400010f0c12 */
[-C--:B------:R-:W-:Y:S01]  /*26d0*/  @!P3 LEA.HI.X R5, R197, R8.reuse, R17, 0x1, P1 ;  /* 0x00000008c505b211 */ /* 0x080fe200008f0c11 */
[----:B------:R-:W-:Y:S01]  /*26e0*/  IMAD R0, R0, c[0x0][0x2b0], RZ ;  /* 0x0000ac0000007a24 */ /* 0x000fe200078e02ff */
[----:B------:R-:W-:Y:S01]  /*26f0*/  @!P3 LEA.HI.X R3, R198, R8, R15, 0x1, P0 ;  /* 0x00000008c603b211 */ /* 0x000fe200000f0c0f */
[----:B------:R-:W-:Y:S01]  /*2700*/  @!PT LDS RZ, [RZ] ;  /* 0x00000000fffff984 */ /* 0x000fe20000000800 */
[----:B------:R-:W-:Y:S01]  /*2710*/  @!PT LDS RZ, [RZ] ;  /* 0x00000000fffff984 */ /* 0x000fe20000000800 */
[----:B------:R-:W-:Y:S01]  /*2720*/  @!PT LDS RZ, [RZ] ;  /* 0x00000000fffff984 */ /* 0x000fe20000000800 */
[----:B------:R1:W-:Y:S02]  /*2730*/  @!P3 LDGSTS.E.BYPASS.LTC128B.128 [R187+0xf100], [R6.64], !P6 ;  /* 0x0f10000006bbbfae */ /* 0x0003e4000f101d46 */
[----:B------:R-:W-:-:S02]  /*2740*/  IMAD R0, R14, c[0x0][0x2b4], R0 ;  /* 0x0000ad000e007a24 */ /* 0x000fc400078e0200 */
[----:B------:R1:W-:Y:S01]  /*2750*/  @!P3 LDGSTS.E.BYPASS.LTC128B.128 [R187+0x13100], [R4.64], !P5 ;  /* 0x1310000004bbbfae */ /* 0x0003e2000e901d46 */
[----:B------:R-:W-:Y:S01]  /*2760*/  ISETP.GE.AND P5, PT, R192, c[0x0][0x1d4], PT ;  /* 0x00007500c0007a0c */ /* 0x000fe20003fa6270 */
[----:B------:R-:W-:Y:S02]  /*2770*/  IMAD.IADD R209, R205, 0x1, R0 ;  /* 0x00000001cdd17824 */ /* 0x000fe400078e0200 */
[----:B------:R1:W-:Y:S01]  /*2780*/  @!P3 LDGSTS.E.BYPASS.LTC128B.128 [R187+0x17100], [R2.64], !P4 ;  /* 0x1710000002bbbfae */ /* 0x0003e2000e101d46 */
[----:B------:R-:W-:Y:S02]  /*2790*/  ISETP.GE.AND P4, PT, R197, c[0x0][0x1d4], PT ;  /* 0x00007500c5007a0c */ /* 0x000fe40003f86270 */
[----:B------:R-:W-:Y:S01]  /*27a0*/  ISETP.GE.AND P3, PT, R198, c[0x0][0x1d4], PT ;  /* 0x00007500c6007a0c */ /* 0x000fe20003f66270 */
[----:B------:R-:W0:Y:S01]  /*27b0*/  LDGDEPBAR ;  /* 0x00000000000079af */ /* 0x000e220000000000 */
[----:B------:R-:W-:Y:S03]  /*27c0*/  WARPSYNC 0xffffffff ;  /* 0xffffffff00007948 */ /* 0x000fe60003800000 */
[----:B------:R-:W-:Y:S01]  /*27d0*/  IMAD.MOV.U32 R0, RZ, RZ, c[0x0][0x2b8] ;  /* 0x0000ae00ff007624 */ /* 0x000fe200078e00ff */
[----:B------:R-:W-:Y:S01]  /*27e0*/  BAR.SYNC.DEFER_BLOCKING 0x0 ;  /* 0x0000000000007b1d */ /* 0x000fe20000010000 */
[----:B-1----:R-:W-:-:S02]  /*27f0*/  IMAD R2, R104, 0x40, R105 ;  /* 0x0000004068027824 */ /* 0x002fc400078e0269 */
[----:B------:R-:W-:Y:S01]  /*2800*/  IMAD.MOV.U32 R188, RZ, RZ, RZ ;  /* 0x000000ffffbc7224 */ /* 0x000fe200078e00ff */
[----:B------:R-:W-:Y:S02]  /*2810*/  ISETP.NE.AND P0, PT, R0, 0x1, PT ;  /* 0x000000010000780c */ /* 0x000fe40003f05270 */
[C---:B------:R-:W-:Y:S02]  /*2820*/  ISETP.GE.AND P2, PT, R2.reuse, R16, PT ;  /* 0x000000100200720c */ /* 0x040fe40003f46270 */
[----:B------:R-:W-:Y:S02]  /*2830*/  IADD3 R2, R2, R201, RZ ;  /* 0x000000c902027210 */ /* 0x000fe40007ffe0ff */
[----:B------:R-:W-:-:S03]  /*2840*/  ISETP.GT.OR P2, PT, R105, 0x3f, P2 ;  /* 0x0000003f6900780c */ /* 0x000fc60001744670 */
[----:B------:R-:W-:-:S04]  /*2850*/  IMAD.MOV.U32 R0, RZ, RZ, R2 ;  /* 0x000000ffff007224 */ /* 0x000fc800078e0002 */
[----:B------:R-:W-:-:S05]  /*2860*/  @P0 IMAD.HI.U32 R3, R2, c[0x0][0x2bc], RZ ;  /* 0x0000af0002030a27 */ /* 0x000fca00078e00ff */
[----:B------:R-:W-:-:S04]  /*2870*/  @P0 SHF.R.U32.HI R0, RZ, c[0x0][0x2c0], R3 ;  /* 0x0000b000ff000a19 */ /* 0x000fc80000011603 */
[----:B------:R-:W-:-:S04]  /*2880*/  @!P2 IADD3 R3, P1, R0, R204, RZ ;  /* 0x000000cc0003a210 */ /* 0x000fc80007f3e0ff */
[----:B------:R-:W-:Y:S02]  /*2890*/  @!P2 LEA.HI.X.SX32 R5, R0, R209, 0x1, P1 ;  /* 0x000000d10005a211 */ /* 0x000fe400008f0eff */
[----:B------:R-:W-:-:S04]  /*28a0*/  @!P2 LEA R4, P1, R3, c[0x0][0x2a0], 0x2 ;  /* 0x0000a8000304aa11 */ /* 0x000fc800078210ff */
[----:B------:R-:W-:-:S05]  /*28b0*/  @!P2 LEA.HI.X R5, R3, c[0x0][0x2a4], R5, 0x2, P1 ;  /* 0x0000a9000305aa11 */ /* 0x000fca00008f1405 */
[----:B------:R-:W3:Y:S01]  /*28c0*/  @!P2 LDG.E R188, [R4.64] ;  /* 0x0000000604bca981 */ /* 0x000ee2000c1e1900 */
[----:B------:R-:W-:Y:S01]  /*28d0*/  IADD3 R0, -R0, RZ, RZ ;  /* 0x000000ff00007210 */ /* 0x000fe20007ffe1ff */
[----:B------:R-:W-:Y:S01]  /*28e0*/  IMAD.WIDE.U32 R202, R13, c[0x0][0x1e8], RZ ;  /* 0x00007a000dca7a25 */ /* 0x000fe200078e00ff */
[----:B------:R-:W-:Y:S01]  /*28f0*/  SHF.L.U64.HI R100, R192, 0x1, R18 ;  /* 0x00000001c0647819 */ /* 0x000fe20000010212 */
[----:B------:R-:W-:Y:S01]  /*2900*/  BSSY B0, `(.L_x_49) ;  /* 0x0000193000007945 */ /* 0x000fe20003800000 */
[----:B------:R-:W-:Y:S01]  /*2910*/  SHF.L.U32 R109, R198, 0x1, RZ ;  /* 0x00000001c66d7819 */ /* 0x000fe200000006ff */
[----:B------:R-:W-:Y:S01]  /*2920*/  IMAD R189, R0, c[0x0][0x2b8], R2 ;  /* 0x0000ae0000bd7a24 */ /* 0x000fe200078e0202 */
[----:B------:R-:W-:Y:S01]  /*2930*/  SHF.L.U64.HI R101, R197, 0x1, R17 ;  /* 0x00000001c5657819 */ /* 0x000fe20000010211 */
[----:B------:R-:W-:Y:S01]  /*2940*/  IMAD R208, R13, c[0x0][0x1ec], R203 ;  /* 0x00007b000dd07a24 */ /* 0x000fe200078e02cb */
[----:B------:R-:W-:Y:S01]  /*2950*/  SHF.L.U64.HI R102, R198, 0x1, R15 ;  /* 0x00000001c6667819 */ /* 0x000fe2000001020f */
[----:B------:R-:W-:Y:S01]  /*2960*/  IMAD.WIDE.U32 R2, R189, c[0x0][0x1e0], RZ ;  /* 0x00007800bd027a25 */ /* 0x000fe200078e00ff */
[----:B------:R-:W-:-:S03]  /*2970*/  SHF.R.S32.HI R6, RZ, 0x1f, R189 ;  /* 0x0000001fff067819 */ /* 0x000fc600000114bd */
[----:B------:R-:W-:Y:S02]  /*2980*/  IMAD R106, R104, -0x40, R16 ;  /* 0xffffffc0686a7824 */ /* 0x000fe400078e0210 */
[----:B------:R-:W-:Y:S02]  /*2990*/  IMAD R0, R6, c[0x0][0x1e0], RZ ;  /* 0x0000780006007a24 */ /* 0x000fe400078e02ff */
[----:B------:R-:W-:Y:S02]  /*29a0*/  IMAD.IADD R22, R106, 0x1, -R200 ;  /* 0x000000016a167824 */ /* 0x000fe400078e0ac8 */
[----:B------:R-:W-:Y:S02]  /*29b0*/  IMAD R0, R189, c[0x0][0x1e4], R0 ;  /* 0x00007900bd007a24 */ /* 0x000fe400078e0200 */
[----:B------:R-:W-:Y:S01]  /*29c0*/  IMAD R6, R6, c[0x0][0x208], RZ ;  /* 0x0000820006067a24 */ /* 0x000fe200078e02ff */
[----:B------:R-:W-:Y:S01]  /*29d0*/  ISETP.GE.AND P2, PT, R22, 0x1, PT ;  /* 0x000000011600780c */ /* 0x000fe20003f46270 */
[----:B------:R-:W-:-:S02]  /*29e0*/  IMAD.IADD R3, R3, 0x1, R0 ;  /* 0x0000000103037824 */ /* 0x000fc400078e0200 */
[----:B------:R-:W-:Y:S02]  /*29f0*/  IMAD R6, R189, c[0x0][0x20c], R6 ;  /* 0x00008300bd067a24 */ /* 0x000fe400078e0206 */
[----:B------:R-:W-:-:S04]  /*2a00*/  IMAD.WIDE.U32 R206, R13, c[0x0][0x210], RZ ;  /* 0x000084000dce7a25 */ /* 0x000fc800078e00ff */
[----:B------:R-:W-:Y:S02]  /*2a10*/  IMAD R210, R13, c[0x0][0x214], R207 ;  /* 0x000085000dd27a24 */ /* 0x000fe400078e02cf */
[----:B------:R-:W-:Y:S02]  /*2a20*/  IMAD.SHL.U32 R107, R192, 0x2, RZ ;  /* 0x00000002c06b7824 */ /* 0x000fe400078e00ff */
[----:B------:R-:W-:Y:S01]  /*2a30*/  IMAD.SHL.U32 R108, R197, 0x2, RZ ;  /* 0x00000002c56c7824 */ /* 0x000fe200078e00ff */
[----:B---3--:R-:W-:Y:S01]  /*2a40*/  SHF.R.S32.HI R7, RZ, 0x1f, R188 ;  /* 0x0000001fff077819 */ /* 0x008fe200000114bc */
[----:B------:R-:W-:-:S04]  /*2a50*/  IMAD.WIDE.U32 R2, R188, c[0x0][0x1f0], R2 ;  /* 0x00007c00bc027a25 */ /* 0x000fc800078e0002 */
[C---:B------:R-:W-:Y:S02]  /*2a60*/  IMAD R0, R7.reuse, c[0x0][0x1f0], RZ ;  /* 0x00007c0007007a24 */ /* 0x040fe400078e02ff */
[----:B------:R-:W-:Y:S02]  /*2a70*/  IMAD R7, R7, c[0x0][0x218], RZ ;  /* 0x0000860007077a24 */ /* 0x000fe400078e02ff */
[----:B------:R-:W-:Y:S01]  /*2a80*/  IMAD R4, R188, c[0x0][0x1f4], R0 ;  /* 0x00007d00bc047a24 */ /* 0x000fe200078e0200 */
[----:B------:R-:W-:Y:S01]  /*2a90*/  IADD3 R0, P1, R2, R202, RZ ;  /* 0x000000ca02007210 */ /* 0x000fe20007f3e0ff */
[----:B--2-4-:R-:W-:-:S03]  /*2aa0*/  IMAD R12, R188, c[0x0][0x21c], R7 ;  /* 0x00008700bc0c7a24 */ /* 0x014fc600078e0207 */
[----:B------:R-:W-:Y:S02]  /*2ab0*/  IADD3.X R2, R208, R3, R4, P1, !PT ;  /* 0x00000003d0027210 */ /* 0x000fe40000ffe404 */
[----:B------:R-:W-:-:S04]  /*2ac0*/  LEA R4, P1, R0, c[0x0][0x1c8], 0x1 ;  /* 0x0000720000047a11 */ /* 0x000fc800078208ff */
[----:B------:R-:W-:Y:S01]  /*2ad0*/  LEA.HI.X R11, R0, c[0x0][0x1cc], R2, 0x1, P1 ;  /* 0x00007300000b7a11 */ /* 0x000fe200008f0c02 */
[----:B------:R-:W-:Y:S01]  /*2ae0*/  IMAD.WIDE.U32 R2, R189, c[0x0][0x208], RZ ;  /* 0x00008200bd027a25 */ /* 0x000fe200078e00ff */
[----:B------:R-:W1:Y:S04]  /*2af0*/  SHFL.IDX PT, R0, R4, RZ, 0x181f ;  /* 0x00181fff04007589 */ /* 0x000e6800000e0000 */
[----:B------:R-:W2:Y:S01]  /*2b00*/  SHFL.IDX PT, R5, R11, RZ, 0x181f ;  /* 0x00181fff0b057589 */ /* 0x000ea200000e0000 */
[----:B------:R-:W-:-:S03]  /*2b10*/  IADD3 R3, R3, R6, RZ ;  /* 0x0000000603037210 */ /* 0x000fc60007ffe0ff */
[----:B------:R3:W4:Y:S02]  /*2b20*/  SHFL.IDX PT, R10, R4, 0x1, 0x181f ;  /* 0x00381f00040a7f89 */ /* 0x00072400000e0000 */
[----:B------:R-:W-:Y:S02]  /*2b30*/  IMAD.WIDE.U32 R2, R188, c[0x0][0x218], R2 ;  /* 0x00008600bc027a25 */ /* 0x000fe400078e0002 */
[----:B------:R-:W5:Y:S01]  /*2b40*/  SHFL.IDX PT, R11, R11, 0x1, 0x181f ;  /* 0x00381f000b0b7f89 */ /* 0x000f6200000e0000 */
[CC--:B-1----:R-:W-:Y:S02]  /*2b50*/  @P2 LEA R8, P6, R192.reuse, R0.reuse, 0x1 ;  /* 0x00000000c0082211 */ /* 0x0c2fe400078c08ff */
[C---:B------:R-:W-:Y:S02]  /*2b60*/  @P2 LEA R6, P1, R197.reuse, R0, 0x1 ;  /* 0x00000000c5062211 */ /* 0x040fe400078208ff */
[-C--:B--2---:R-:W-:Y:S02]  /*2b70*/  @P2 LEA.HI.X R9, R192, R5.reuse, R18, 0x1, P6 ;  /* 0x00000005c0092211 */ /* 0x084fe400030f0c12 */
[----:B------:R-:W-:-:S02]  /*2b80*/  @P2 LEA.HI.X R7, R197, R5, R17, 0x1, P1 ;  /* 0x00000005c5072211 */ /* 0x000fc400008f0c11 */
[----:B---3--:R-:W-:Y:S01]  /*2b90*/  @P2 LEA R4, P6, R198, R0, 0x1 ;  /* 0x00000000c6042211 */ /* 0x008fe200078c08ff */
[----:B------:R4:W-:Y:S01]  /*2ba0*/  @P2 LDGSTS.E.BYPASS.LTC128B.128 [R187+0x6100], [R8.64], !P5 ;  /* 0x0610000008bb2fae */ /* 0x0009e2000e901d46 */
[----:B------:R-:W-:Y:S02]  /*2bb0*/  IADD3 R0, P1, R2, R206, RZ ;  /* 0x000000ce02007210 */ /* 0x000fe40007f3e0ff */
[----:B------:R-:W-:Y:S01]  /*2bc0*/  @P2 LEA.HI.X R5, R198, R5, R15, 0x1, P6 ;  /* 0x00000005c6052211 */ /* 0x000fe200030f0c0f */
[----:B------:R1:W-:Y:S01]  /*2bd0*/  @P2 LDGSTS.E.BYPASS.LTC128B.128 [R187+0x8100], [R6.64], !P4 ;  /* 0x0810000006bb2fae */ /* 0x0003e2000e101d46 */
[----:B------:R-:W-:Y:S02]  /*2be0*/  ISETP.GE.AND P6, PT, R22, 0x21, PT ;  /* 0x000000211600780c */ /* 0x000fe40003fc6270 */
[----:B------:R-:W-:Y:S01]  /*2bf0*/  IADD3.X R2, R210, R3, R12, P1, !PT ;  /* 0x00000003d2027210 */ /* 0x000fe20000ffe40c */
[----:B------:R2:W-:Y:S01]  /*2c00*/  @P2 LDGSTS.E.BYPASS.LTC128B.128 [R187+0xa100], [R4.64], !P3 ;  /* 0x0a10000004bb2fae */ /* 0x0005e2000d901d46 */
[----:B------:R-:W-:-:S04]  /*2c10*/  LEA R3, P1, R0, c[0x0][0x1f8], 0x1 ;  /* 0x00007e0000037a11 */ /* 0x000fc800078208ff */
[----:B------:R-:W-:Y:S01]  /*2c20*/  LEA.HI.X R12, R0, c[0x0][0x1fc], R2, 0x1, P1 ;  /* 0x00007f00000c7a11 */ /* 0x000fe200008f0c02 */
[----:B------:R-:W-:Y:S04]  /*2c30*/  SHFL.IDX PT, R21, R3, 0x1, 0x181f ;  /* 0x00381f0003157f89 */ /* 0x000fe800000e0000 */
[----:B------:R3:W3:Y:S04]  /*2c40*/  SHFL.IDX PT, R0, R3, RZ, 0x181f ;  /* 0x00181fff03007589 */ /* 0x0006e800000e0000 */
[----:B------:R-:W3:Y:S04]  /*2c50*/  SHFL.IDX PT, R2, R12, RZ, 0x181f ;  /* 0x00181fff0c027589 */ /* 0x000ee800000e0000 */
[----:B------:R3:W3:Y:S01]  /*2c60*/  SHFL.IDX PT, R20, R12, 0x1, 0x181f ;  /* 0x00381f000c147f89 */ /* 0x0006e200000e0000 */
[----:B----4-:R-:W-:-:S04]  /*2c70*/  @P6 LEA R8, P2, R192, R10, 0x1 ;  /* 0x0000000ac0086211 */ /* 0x010fc800078408ff */
[-C--:B-----5:R-:W-:Y:S02]  /*2c80*/  @P6 LEA.HI.X R9, R192, R11.reuse, R18, 0x1, P2 ;  /* 0x0000000bc0096211 */ /* 0x0a0fe400010f0c12 */
[CC--:B-1----:R-:W-:Y:S02]  /*2c90*/  @P6 LEA R6, P2, R197.reuse, R10.reuse, 0x1 ;  /* 0x0000000ac5066211 */ /* 0x0c2fe400078408ff */
[C---:B--2---:R-:W-:Y:S01]  /*2ca0*/  @P6 LEA R4, P1, R198.reuse, R10, 0x1 ;  /* 0x0000000ac6046211 */ /* 0x044fe200078208ff */
[----:B------:R1:W-:Y:S01]  /*2cb0*/  @P6 LDGSTS.E.BYPASS.LTC128B.128 [R187+0x7100], [R8.64], !P5 ;  /* 0x0710000008bb6fae */ /* 0x0003e2000e901d46 */
[-C--:B------:R-:W-:Y:S02]  /*2cc0*/  @P6 LEA.HI.X R7, R197, R11.reuse, R17, 0x1, P2 ;  /* 0x0000000bc5076211 */ /* 0x080fe400010f0c11 */
[----:B------:R-:W-:Y:S02]  /*2cd0*/  @P6 LEA.HI.X R5, R198, R11, R15, 0x1, P1 ;  /* 0x0000000bc6056211 */ /* 0x000fe400008f0c0f */
[----:B---3--:R-:W-:Y:S01]  /*2ce0*/  IADD3 R3, R103, 0x20, RZ ;  /* 0x0000002067037810 */ /* 0x008fe20007ffe0ff */
[----:B------:R2:W-:Y:S04]  /*2cf0*/  @P6 LDGSTS.E.BYPASS.LTC128B.128 [R187+0x9100], [R6.64], !P4 ;  /* 0x0910000006bb6fae */ /* 0x0005e8000e101d46 */
[----:B------:R2:W-:Y:S02]  /*2d00*/  @P6 LDGSTS.E.BYPASS.LTC128B.128 [R187+0xb100], [R4.64], !P3 ;  /* 0x0b10000004bb6fae */ /* 0x0005e4000d901d46 */
[----:B------:R-:W-:-:S02]  /*2d10*/  R2P PR, R196, 0x6 ;  /* 0x00000006c4007804 */ /* 0x000fc40000000000 */
[----:B------:R-:W0:Y:S01]  /*2d20*/  LDGDEPBAR ;  /* 0x00000000000079af */ /* 0x000e220000000000 */
[----:B------:R-:W-:-:S05]  /*2d30*/  IADD3 R16, P6, R0, R107, RZ ;  /* 0x0000006b00107210 */ /* 0x000fca0007fde0ff */
[----:B------:R-:W-:Y:S01]  /*2d40*/  IMAD.X R17, R2, 0x1, R100, P6 ;  /* 0x0000000102117824 */ /* 0x000fe200030e0664 */
[----:B------:R-:W-:-:S04]  /*2d50*/  IADD3 R12, P6, R0, R109, RZ ;  /* 0x0000006d000c7210 */ /* 0x000fc80007fde0ff */
[----:B------:R-:W-:Y:S02]  /*2d60*/  @P1 IADD3 R3, R103, -0x20, RZ ;  /* 0xffffffe067031810 */ /* 0x000fe40007ffe0ff */
[----:B------:R-:W-:Y:S02]  /*2d70*/  IADD3 R14, P1, R0, R108, RZ ;  /* 0x0000006c000e7210 */ /* 0x000fe40007f3e0ff */
[----:B------:R-:W-:Y:S02]  /*2d80*/  IADD3.X R13, R2, R102, RZ, P6, !PT ;  /* 0x00000066020d7210 */ /* 0x000fe400037fe4ff */
[----:B------:R-:W-:Y:S01]  /*2d90*/  ISETP.GE.AND P6, PT, R192, c[0x0][0x1d4], PT ;  /* 0x00007500c0007a0c */ /* 0x000fe20003fc6270 */
[----:B------:R-:W-:Y:S01]  /*2da0*/  IMAD.X R15, R2, 0x1, R101, P1 ;  /* 0x00000001020f7824 */ /* 0x000fe200008e0665 */
[----:B------:R-:W-:Y:S02]  /*2db0*/  IADD3 R18, P1, R21, R107, RZ ;  /* 0x0000006b15127210 */ /* 0x000fe40007f3e0ff */
[----:B------:R-:W-:-:S02]  /*2dc0*/  MOV R0, 0x40 ;  /* 0x0000004000007802 */ /* 0x000fc40000000f00 */
[----:B------:R-:W-:Y:S01]  /*2dd0*/  IADD3 R2, R3, 0x4000, RZ ;  /* 0x0000400003027810 */ /* 0x000fe20007ffe0ff */
[----:B------:R-:W-:-:S04]  /*2de0*/  DEPBAR.LE SB0, 0x1 ;  /* 0x000080400000791a */ /* 0x000fc80000000000 */
[----:B------:R-:W-:-:S04]  /*2df0*/  DEPBAR.LE SB0, 0x0 ;  /* 0x000080000000791a */ /* 0x000fc80000000000 */
[----:B------:R-:W-:Y:S01]  /*2e00*/  BAR.SYNC.DEFER_BLOCKING 0x0 ;  /* 0x0000000000007b1d */ /* 0x000fe20000010000 */
[----:B------:R-:W-:Y:S01]  /*2e10*/  IMAD.X R19, R20, 0x1, R100, P1 ;  /* 0x0000000114137824 */ /* 0x000fe200008e0664 */
[----:B------:R-:W-:Y:S02]  /*2e20*/  ISETP.LT.OR P1, PT, R22, 0x1, P6 ;  /* 0x000000011600780c */ /* 0x000fe40003721670 */
[----:B------:R-:W-:Y:S02]  /*2e30*/  ISETP.GE.AND P6, PT, R197, c[0x0][0x1d4], PT ;  /* 0x00007500c5007a0c */ /* 0x000fe40003fc6270 */
[----:B------:R-:W-:-:S04]  /*2e40*/  SEL R0, R0, 0xffffffc0, !P2 ;  /* 0xffffffc000007807 */ /* 0x000fc80005000000 */
[----:B------:R-:W-:Y:S01]  /*2e50*/  IADD3 R176, R2, R0, RZ ;  /* 0x0000000002b07210 */ /* 0x000fe20007ffe0ff */
[----:B--2---:R-:W-:Y:S04]  /*2e60*/  LDSM.16.M88.4 R4, [R183] ;  /* 0x00000000b704783b */ /* 0x004fe80000000200 */
[----:B------:R-:W2:Y:S04]  /*2e70*/  LDSM.16.M88.4 R24, [R103] ;  /* 0x000000006718783b */ /* 0x000ea80000000200 */
[----:B------:R-:W3:Y:S04]  /*2e80*/  LDSM.16.M88.4 R40, [R103+0x800] ;  /* 0x000800006728783b */ /* 0x000ee80000000200 */
[----:B------:R-:W4:Y:S04]  /*2e90*/  LDSM.16.M88.4 R36, [R103+0x1000] ;  /* 0x001000006724783b */ /* 0x000f280000000200 */
[----:B------:R-:W5:Y:S04]  /*2ea0*/  LDSM.16.M88.4 R32, [R103+0x1800] ;  /* 0x001800006720783b */ /* 0x000f680000000200 */
[----:B-1----:R-:W-:Y:S04]  /*2eb0*/  LDSM.16.M88.4 R8, [R184] ;  /* 0x00000000b808783b */ /* 0x002fe80000000200 */
[----:B------:R-:W1:Y:S04]  /*2ec0*/  LDSM.16.M88.4 R48, [R3] ;  /* 0x000000000330783b */ /* 0x000e680000000200 */
[----:B------:R-:W1:Y:S04]  /*2ed0*/  LDSM.16.M88.4 R68, [R3+0x800] ;  /* 0x000800000344783b */ /* 0x000e680000000200 */
[----:B------:R-:W1:Y:S04]  /*2ee0*/  LDSM.16.M88.4 R84, [R3+0x1000] ;  /* 0x001000000354783b */ /* 0x000e680000000200 */
[----:B------:R-:W1:Y:S04]  /*2ef0*/  LDSM.16.M88.4 R92, [R3+0x1800] ;  /* 0x00180000035c783b */ /* 0x000e680000000200 */
[----:B------:R-:W-:Y:S01]  /*2f00*/  @!PT LDS RZ, [RZ] ;  /* 0x00000000fffff984 */ /* 0x000fe20000000800 */
[----:B------:R-:W-:Y:S01]  /*2f10*/  @!PT LDS RZ, [RZ] ;  /* 0x00000000fffff984 */ /* 0x000fe20000000800 */
[----:B------:R-:W-:Y:S01]  /*2f20*/  @!PT LDS RZ, [RZ] ;  /* 0x00000000fffff984 */ /* 0x000fe20000000800 */
[----:B------:R1:W-:Y:S01]  /*2f30*/  LDGSTS.E.BYPASS.LTC128B.128 [R187+0x100], [R16.64], !P1 ;  /* 0x0010000010bb7fae */ /* 0x0003e2000c901d46 */
[----:B------:R-:W-:-:S02]  /*2f40*/  ISETP.LT.OR P1, PT, R22, 0x1, P6 ;  /* 0x000000011600780c */ /* 0x000fc40003721670 */
[----:B------:R-:W-:Y:S01]  /*2f50*/  ISETP.GE.AND P6, PT, R198, c[0x0][0x1d4], PT ;  /* 0x00007500c6007a0c */ /* 0x000fe20003fc6270 */
[C---:B--2---:R-:W-:Y:S08]  /*2f60*/  HMMA.16816.F32 R28, R4.reuse, R26, RZ ;  /* 0x0000001a041c723c */ /* 0x044ff000000018ff */
[C---:B---3--:R-:W-:Y:S02]  /*2f70*/  HMMA.16816.F32 R44, R4.reuse, R40, RZ ;  /* 0x00000028042c723c */ /* 0x048fe400000018ff */
[----:B------:R2:W-:Y:S06]  /*2f80*/  LDGSTS.E.BYPASS.LTC128B.128 [R187+0x2100], [R14.64], !P1 ;  /* 0x021000000ebb7fae */ /* 0x0005ec000c901d46 */
[C---:B------:R-:W-:Y:S08]  /*2f90*/  HMMA.16816.F32 R40, R4.reuse, R42, RZ ;  /* 0x0000002a0428723c */ /* 0x040ff000000018ff */
[C---:B----4-:R-:W-:Y:S08]  /*2fa0*/  HMMA.16816.F32 R52, R4.reuse, R36, RZ ;  /* 0x000000240434723c */ /* 0x050ff000000018ff */
[----:B------:R-:W-:Y:S01]  /*2fb0*/  HMMA.16816.F32 R60, R4, R38, RZ ;  /* 0x00000026043c723c */ /* 0x000fe200000018ff */
[----:B--2---:R-:W-:-:S07]  /*2fc0*/  IADD3 R14, P1, R21, R108, RZ ;  /* 0x0000006c150e7210 */ /* 0x004fce0007f3e0ff */
[----:B-----5:R-:W-:Y:S01]  /*2fd0*/  HMMA.16816.F32 R64, R4, R32, RZ ;  /* 0x000000200440723c */ /* 0x020fe200000018ff */
[----:B------:R-:W-:Y:S02]  /*2fe0*/  IADD3.X R15, R20, R101, RZ, P1, !PT ;  /* 0x00000065140f7210 */ /* 0x000fe40000ffe4ff */
[C---:B------:R-:W-:Y:S02]  /*2ff0*/  ISETP.LT.OR P1, PT, R22.reuse, 0x1, P6 ;  /* 0x000000011600780c */ /* 0x040fe40003721670 */
[----:B------:R-:W-:-:S03]  /*3000*/  ISETP.LT.OR P6, PT, R22, 0x21, P6 ;  /* 0x000000211600780c */ /* 0x000fc600037c1670 */
[----:B------:R-:W-:Y:S08]  /*3010*/  HMMA.16816.F32 R56, R4, R34, RZ ;  /* 0x000000220438723c */ /* 0x000ff000000018ff */
[----:B------:R2:W-:Y:S01]  /*3020*/  LDGSTS.E.BYPASS.LTC128B.128 [R187+0x4100], [R12.64], !P1 ;  /* 0x041000000cbb7fae */ /* 0x0005e2000c901d46 */
[C---:B-1----:R-:W-:Y:S08]  /*3030*/  HMMA.16816.F32 R28, R8.reuse, R50, R28 ;  /* 0x00000032081c723c */ /* 0x042ff0000000181c */
[C---:B------:R-:W-:Y:S08]  /*3040*/  HMMA.16816.F32 R32, R8.reuse, R68, R44 ;  /* 0x000000440820723c */ /* 0x040ff0000000182c */
[C---:B------:R-:W-:Y:S08]  /*3050*/  HMMA.16816.F32 R36, R8.reuse, R70, R40 ;  /* 0x000000460824723c */ /* 0x040ff00000001828 */
[----:B------:R-:W-:Y:S01]  /*3060*/  HMMA.16816.F32 R40, R8, R84, R52 ;  /* 0x000000540828723c */ /* 0x000fe20000001834 */
[----:B--2---:R-:W-:-:S05]  /*3070*/  IADD3 R12, P1, R21, R109, RZ ;  /* 0x0000006d150c7210 */ /* 0x004fca0007f3e0ff */
[----:B------:R-:W-:Y:S01]  /*3080*/  IMAD.X R13, R20, 0x1, R102, P1 ;  /* 0x00000001140d7824 */ /* 0x000fe200008e0666 */
[----:B------:R-:W-:Y:S01]  /*3090*/  ISETP.GE.AND P1, PT, R192, c[0x0][0x1d4], PT ;  /* 0x00007500c0007a0c */ /* 0x000fe20003f26270 */
[----:B------:R-:W-:Y:S03]  /*30a0*/  HMMA.16816.F32 R52, R8, R92, R64 ;  /* 0x0000005c0834723c */ /* 0x000fe60000001840 */
[----:B------:R-:W-:-:S05]  /*30b0*/  ISETP.LT.OR P1, PT, R22, 0x21, P1 ;  /* 0x000000211600780c */ /* 0x000fca0000f21670 */
[----:B------:R-:W-:Y:S08]  /*30c0*/  HMMA.16816.F32 R44, R8, R94, R56 ;  /* 0x0000005e082c723c */ /* 0x000ff00000001838 */
[----:B------:R1:W-:Y:S01]  /*30d0*/  LDGSTS.E.BYPASS.LTC128B.128 [R187+0x1100], [R18.64], !P1 ;  /* 0x0110000012bb7fae */ /* 0x0003e2000c901d46 */
[----:B------:R-:W-:-:S04]  /*30e0*/  ISETP.GE.AND P1, PT, R197, c[0x0][0x1d4], PT ;  /* 0x00007500c5007a0c */ /* 0x000fc80003f26270 */
[----:B------:R-:W-:Y:S11]  /*30f0*/  ISETP.LT.OR P1, PT, R22, 0x21, P1 ;  /* 0x000000211600780c */ /* 0x000ff60000f21670 */
[----:B------:R-:W-:Y:S02]  /*3100*/  @!UPT UIADD3 URZ, URZ, URZ, URZ ;  /* 0x0000003f3f3ff290 */ /* 0x000fe4000fffe03f */
[----:B------:R2:W-:Y:S01]  /*3110*/  LDGSTS.E.BYPASS.LTC128B.128 [R187+0x3100], [R14.64], !P1 ;  /* 0x031000000ebb7fae */ /* 0x0005e2000c901d46 */
[----:B------:R-:W-:-:S03]  /*3120*/  ISETP.GT.AND P1, PT, R104, R199, PT ;  /* 0x000000c76800720c */ /* 0x000fc60003f24270 */
[----:B------:R2:W-:Y:S01]  /*3130*/  LDGSTS.E.BYPASS.LTC128B.128 [R187+0x5100], [R12.64], !P6 ;  /* 0x051000000cbb7fae */ /* 0x0005e2000f101d46 */
[----:B------:R-:W-:-:S03]  /*3140*/  ISETP.GT.AND P6, PT, R105, 0x3f, PT ;  /* 0x0000003f6900780c */ /* 0x000fc60003fc4270 */
[----:B------:R-:W-:Y:S01]  /*3150*/  LDSM.16.M88.4 R80, [R176+-0x4000] ;  /* 0xffc00000b050783b */ /* 0x000fe20000000200 */
[----:B-1----:R-:W-:Y:S03]  /*3160*/  HMMA.16816.F32 R16, R4, R24, RZ ;  /* 0x000000180410723c */ /* 0x002fe600000018ff */
[----:B------:R-:W-:Y:S04]  /*3170*/  LDSM.16.M88.4 R4, [R186] ;  /* 0x00000000ba04783b */ /* 0x000fe80000000200 */
[----:B------:R-:W-:Y:S01]  /*3180*/  IMAD.IADD R24, R103, 0x1, R0 ;  /* 0x0000000167187824 */ /* 0x000fe200078e0200 */
[----:B------:R-:W-:Y:S04]  /*3190*/  LDSM.16.M88.4 R88, [R176+-0x3800] ;  /* 0xffc80000b058783b */ /* 0x000fe80000000200 */
[----:B------:R-:W1:Y:S04]  /*31a0*/  LDSM.16.M88.4 R72, [R24+0x800] ;  /* 0x000800001848783b */ /* 0x000e680000000200 */
[----:B------:R-:W-:Y:S04]  /*31b0*/  LDSM.16.M88.4 R76, [R24+0x1000] ;  /* 0x00100000184c783b */ /* 0x000fe80000000200 */
[----:B------:R-:W-:Y:S04]  /*31c0*/  LDSM.16.M88.4 R68, [R24+0x1800] ;  /* 0x001800001844783b */ /* 0x000fe80000000200 */
[----:B--2---:R-:W2:Y:S01]  /*31d0*/  LDSM.16.M88.4 R12, [R24] ;  /* 0x00000000180c783b */ /* 0x004ea20000000200 */
[C---:B------:R-:W-:Y:S03]  /*31e0*/  HMMA.16816.F32 R20, R8.reuse, R48, R16 ;  /* 0x000000300814723c */ /* 0x040fe60000001810 */
[----:B------:R-:W3:Y:S04]  /*31f0*/  LDSM.16.M88.4 R16, [R185] ;  /* 0x00000000b910783b */ /* 0x000ee80000000200 */
[----:B------:R-:W4:Y:S01]  /*3200*/  LDSM.16.M88.4 R96, [R176+-0x3000] ;  /* 0xffd00000b060783b */ /* 0x000f220000000200 */
[----:B------:R-:W-:Y:S03]  /*3210*/  HMMA.16816.F32 R48, R8, R86, R60 ;  /* 0x000000560830723c */ /* 0x000fe6000000183c */
[----:B------:R-:W5:Y:S04]  /*3220*/  LDSM.16.M88.4 R60, [R176+-0x2800] ;  /* 0xffd80000b03c783b */ /* 0x000f680000000200 */
[----:B------:R-:W-:Y:S04]  /*3230*/  LDSM.16.M88.4 R64, [R103+0x2000] ;  /* 0x002000006740783b */ /* 0x000fe80000000200 */
[----:B------:R-:W-:Y:S04]  /*3240*/  LDSM.16.M88.4 R84, [R103+0x2800] ;  /* 0x002800006754783b */ /* 0x000fe80000000200 */
[----:B------:R-:W-:Y:S01]  /*3250*/  LDSM.16.M88.4 R92, [R103+0x3000] ;  /* 0x00300000675c783b */ /* 0x000fe20000000200 */
[C---:B-1----:R-:W-:Y:S03]  /*3260*/  HMMA.16816.F32 R32, R4.reuse, R72, R32 ;  /* 0x000000480420723c */ /* 0x042fe60000001820 */
[----:B------:R-:W0:Y:S05]  /*3270*/  LDGDEPBAR ;  /* 0x00000000000079af */ /* 0x000e2a0000000000 */
[C---:B------:R-:W-:Y:S01]  /*3280*/  HMMA.16816.F32 R36, R4.reuse, R74, R36 ;  /* 0x0000004a0424723c */ /* 0x040fe20000001824 */
[----:B------:R-:W-:Y:S07]  /*3290*/  LDSM.16.M88.4 R72, [R3+0x2000] ;  /* 0x002000000348783b */ /* 0x000fee0000000200 */
[C---:B--2---:R-:W-:Y:S08]  /*32a0*/  HMMA.16816.F32 R20, R4.reuse, R12, R20 ;  /* 0x0000000c0414723c */ /* 0x044ff00000001814 */
[C---:B------:R-:W-:Y:S01]  /*32b0*/  HMMA.16816.F32 R8, R4.reuse, R14, R28 ;  /* 0x0000000e0408723c */ /* 0x040fe2000000181c */
[----:B------:R-:W1:Y:S07]  /*32c0*/  LDSM.16.M88.4 R12, [R183+0x4000] ;  /* 0x00400000b70c783b */ /* 0x000e6e0000000200 */
[C---:B------:R-:W-:Y:S08]  /*32d0*/  HMMA.16816.F32 R40, R4.reuse, R76, R40 ;  /* 0x0000004c0428723c */ /* 0x040ff00000001828 */
[C---:B------:R-:W-:Y:S01]  /*32e0*/  HMMA.16816.F32 R48, R4.reuse, R78, R48 ;  /* 0x0000004e0430723c */ /* 0x040fe20000001830 */
[----:B------:R-:W-:Y:S07]  /*32f0*/  LDSM.16.M88.4 R76, [R24+0x2000] ;  /* 0x00200000184c783b */ /* 0x000fee0000000200 */
[C---:B------:R-:W-:Y:S08]  /*3300*/  HMMA.16816.F32 R56, R4.reuse, R68, R52 ;  /* 0x000000440438723c */ /* 0x040ff00000001834 */
[----:B------:R-:W-:Y:S01]  /*3310*/  HMMA.16816.F32 R44, R4, R70, R44 ;  /* 0x00000046042c723c */ /* 0x000fe2000000182c */
[----:B------:R-:W2:Y:S07]  /*3320*/  LDSM.16.M88.4 R68, [R103+0x3800] ;  /* 0x003800006744783b */ /* 0x000eae0000000200 */
[C---:B---3--:R-:W-:Y:S08]  /*3330*/  HMMA.16816.F32 R28, R16.reuse, R80, R20 ;  /* 0x00000050101c723c */ /* 0x048ff00000001814 */
[C---:B------:R-:W-:Y:S01]  /*3340*/  HMMA.16816.F32 R20, R16.reuse, R82, R8 ;  /* 0x000000521014723c */ /* 0x040fe20000001808 */
[----:B------:R-:W3:Y:S04]  /*3350*/  LDSM.16.M88.4 R8, [R184+0x4000] ;  /* 0x00400000b808783b */ /* 0x000ee80000000200 */
[----:B------:R-:W1:Y:S03]  /*3360*/  LDSM.16.M88.4 R80, [R3+0x2800] ;  /* 0x002800000350783b */ /* 0x000e660000000200 */
[C---:B------:R-:W-:Y:S08]  /*3370*/  HMMA.16816.F32 R4, R16.reuse, R88, R32 ;  /* 0x000000581004723c */ /* 0x040ff00000001820 */
[C---:B------:R-:W-:Y:S01]  /*3380*/  HMMA.16816.F32 R36, R16.reuse, R90, R36 ;  /* 0x0000005a1024723c */ /* 0x040fe20000001824 */
[----:B------:R-:W-:Y:S07]  /*3390*/  LDSM.16.M88.4 R88, [R24+0x3000] ;  /* 0x003000001858783b */ /* 0x000fee0000000200 */
[C---:B----4-:R-:W-:Y:S08]  /*33a0*/  HMMA.16816.F32 R40, R16.reuse, R96, R40 ;  /* 0x000000601028723c */ /* 0x050ff00000001828 */
[C---:B------:R-:W-:Y:S01]  /*33b0*/  HMMA.16816.F32 R48, R16.reuse, R98, R48 ;  /* 0x000000621030723c */ /* 0x040fe20000001830 */
[----:B------:R-:W4:Y:S07]  /*33c0*/  LDSM.16.M88.4 R96, [R3+0x3000] ;  /* 0x003000000360783b */ /* 0x000f2e0000000200 */
[C---:B-----5:R-:W-:Y:S08]  /*33d0*/  HMMA.16816.F32 R56, R16.reuse, R60, R56 ;  /* 0x0000003c1038723c */ /* 0x060ff00000001838 */
[----:B------:R-:W-:Y:S08]  /*33e0*/  HMMA.16816.F32 R44, R16, R62, R44 ;  /* 0x0000003e102c723c */ /* 0x000ff0000000182c */
[C---:B-1----:R-:W-:Y:S08]  /*33f0*/  HMMA.16816.F32 R32, R12.reuse, R64, R28 ;  /* 0x000000400c20723c */ /* 0x042ff0000000181c */
[C---:B------:R-:W-:Y:S01]  /*3400*/  HMMA.16816.F32 R28, R12.reuse, R66, R20 ;  /* 0x000000420c1c723c */ /* 0x040fe20000001814 */
[----:B------:R-:W1:Y:S07]  /*3410*/  LDSM.16.M88.4 R64, [R3+0x3800] ;  /* 0x003800000340783b */ /* 0x000e6e0000000200 */
[C---:B------:R-:W-:Y:S01]  /*3420*/  HMMA.16816.F32 R20, R12.reuse, R84, R4 ;  /* 0x000000540c14723c */ /* 0x040fe20000001804 */
[----:B------:R-:W5:Y:S07]  /*3430*/  LDSM.16.M88.4 R4, [R186+0x4000] ;  /* 0x00400000ba04783b */ /* 0x000f6e0000000200 */
[C---:B------:R-:W-:Y:S01]  /*3440*/  HMMA.16816.F32 R16, R12.reuse, R86, R36 ;  /* 0x000000560c10723c */ /* 0x040fe20000001824 */
[----:B------:R-:W1:Y:S07]  /*3450*/  LDSM.16.M88.4 R84, [R24+0x2800] ;  /* 0x002800001854783b */ /* 0x000e6e0000000200 */
[C---:B------:R-:W-:Y:S08]  /*3460*/  HMMA.16816.F32 R40, R12.reuse, R92, R40 ;  /* 0x0000005c0c28723c */ /* 0x040ff00000001828 */
[C---:B------:R-:W-:Y:S08]  /*3470*/  HMMA.16816.F32 R52, R12.reuse, R94, R48 ;  /* 0x0000005e0c34723c */ /* 0x040ff00000001830 */
[C---:B--2---:R-:W-:Y:S08]  /*3480*/  HMMA.16816.F32 R48, R12.reuse, R68, R56 ;  /* 0x000000440c30723c */ /* 0x044ff00000001838 */
[----:B------:R-:W-:Y:S01]  /*3490*/  HMMA.16816.F32 R44, R12, R70, R44 ;  /* 0x000000460c2c723c */ /* 0x000fe2000000182c */
[----:B------:R-:W2:Y:S07]  /*34a0*/  LDSM.16.M88.4 R68, [R24+0x3800] ;  /* 0x003800001844783b */ /* 0x000eae0000000200 */
[C---:B---3--:R-:W-:Y:S08]  /*34b0*/  HMMA.16816.F32 R36, R8.reuse, R72, R32 ;  /* 0x000000480824723c */ /* 0x048ff00000001820 */
[C---:B------:R-:W-:Y:S01]  /*34c0*/  HMMA.16816.F32 R32, R8.reuse, R74, R28 ;  /* 0x0000004a0820723c */ /* 0x040fe2000000181c */
[----:B------:R-:W-:Y:S07]  /*34d0*/  LDSM.16.M88.4 R72, [R176+-0x2000] ;  /* 0xffe00000b048783b */ /* 0x000fee0000000200 */
[C---:B------:R-:W-:Y:S01]  /*34e0*/  HMMA.16816.F32 R28, R8.reuse, R80, R20 ;  /* 0x00000050081c723c */ /* 0x040fe20000001814 */
[----:B------:R-:W3:Y:S07]  /*34f0*/  LDSM.16.M88.4 R20, [R185+0x4000] ;  /* 0x00400000b914783b */ /* 0x000eee0000000200 */
[C---:B------:R-:W-:Y:S01]  /*3500*/  HMMA.16816.F32 R16, R8.reuse, R82, R16 ;  /* 0x000000520810723c */ /* 0x040fe20000001810 */
[----:B------:R-:W2:Y:S07]  /*3510*/  LDSM.16.M88.4 R80, [R176+-0x1800] ;  /* 0xffe80000b050783b */ /* 0x000eae0000000200 */
[C---:B----4-:R-:W-:Y:S08]  /*3520*/  HMMA.16816.F32 R12, R8.reuse, R96, R40 ;  /* 0x00000060080c723c */ /* 0x050ff00000001828 */
[C---:B------:R-:W-:Y:S08]  /*3530*/  HMMA.16816.F32 R60, R8.reuse, R98, R52 ;  /* 0x00000062083c723c */ /* 0x040ff00000001834 */
[C---:B-1----:R-:W-:Y:S08]  /*3540*/  HMMA.16816.F32 R52, R8.reuse, R64, R48 ;  /* 0x000000400834723c */ /* 0x042ff00000001830 */
[----:B------:R-:W-:Y:S01]  /*3550*/  HMMA.16816.F32 R48, R8, R66, R44 ;  /* 0x000000420830723c */ /* 0x000fe2000000182c */
[----:B------:R-:W-:Y:S04]  /*3560*/  LDSM.16.M88.4 R64, [R103+0x4000] ;  /* 0x004000006740783b */ /* 0x000fe80000000200 */
[----:B------:R-:W-:Y:S03]  /*3570*/  LDSM.16.M88.4 R44, [R176+-0x1000] ;  /* 0xfff00000b02c783b */ /* 0x000fe60000000200 */
[C---:B-----5:R-:W-:Y:S08]  /*3580*/  HMMA.16816.F32 R40, R4.reuse, R76, R36 ;  /* 0x0000004c0428723c */ /* 0x060ff00000001824 */
[C---:B------:R-:W-:Y:S01]  /*3590*/  HMMA.16816.F32 R56, R4.reuse, R86, R16 ;  /* 0x000000560438723c */ /* 0x040fe20000001810 */
[----:B------:R-:W1:Y:S07]  /*35a0*/  LDSM.16.M88.4 R16, [R183+0x8000] ;  /* 0x00800000b710783b */ /* 0x000e6e0000000200 */
[C---:B------:R-:W-:Y:S08]  /*35b0*/  HMMA.16816.F32 R36, R4.reuse, R84, R28 ;  /* 0x000000540424723c */ /* 0x040ff0000000181c */
[C---:B------:R-:W-:Y:S01]  /*35c0*/  HMMA.16816.F32 R28, R4.reuse, R88, R12 ;  /* 0x00000058041c723c */ /* 0x040fe2000000180c */
[----:B------:R-:W-:Y:S07]  /*35d0*/  LDSM.16.M88.4 R12, [R184+0x8000] ;  /* 0x00800000b80c783b */ /* 0x000fee0000000200 */
[C---:B------:R-:W-:Y:S01]  /*35e0*/  HMMA.16816.F32 R8, R4.reuse, R90, R60 ;  /* 0x0000005a0408723c */ /* 0x040fe2000000183c */
[----:B------:R-:W4:Y:S04]  /*35f0*/  LDSM.16.M88.4 R88, [R176+-0x800] ;  /* 0xfff80000b058783b */ /* 0x000f280000000200 */
[----:B------:R-:W-:Y:S03]  /*3600*/  LDSM.16.M88.4 R60, [R176] ;  /* 0x00000000b03c783b */ /* 0x000fe60000000200 */
[C---:B------:R-:W-:Y:S01]  /*3610*/  HMMA.16816.F32 R32, R4.reuse, R78, R32 ;  /* 0x0000004e0420723c */ /* 0x040fe20000001820 */
[----:B------:R-:W-:Y:S07]  /*3620*/  LDSM.16.M88.4 R76, [R103+0x5800] ;  /* 0x00580000674c783b */ /* 0x000fee0000000200 */
[C---:B--2---:R-:W-:Y:S08]  /*3630*/  HMMA.16816.F32 R52, R4.reuse, R68, R52 ;  /* 0x000000440434723c */ /* 0x044ff00000001834 */
[----:B------:R-:W-:Y:S01]  /*3640*/  HMMA.16816.F32 R96, R4, R70, R48 ;  /* 0x000000460460723c */ /* 0x000fe20000001830 */
[----:B------:R-:W-:Y:S07]  /*3650*/  LDSM.16.M88.4 R48, [R103+0x5000] ;  /* 0x005000006730783b */ /* 0x000fee0000000200 */
[C---:B---3--:R-:W-:Y:S01]  /*3660*/  HMMA.16816.F32 R4, R20.reuse, R72, R40 ;  /* 0x000000481404723c */ /* 0x048fe20000001828 */
[----:B------:R-:W2:Y:S07]  /*3670*/  LDSM.16.M88.4 R40, [R3+0x4000] ;  /* 0x004000000328783b */ /* 0x000eae0000000200 */
[C---:B------:R-:W-:Y:S01]  /*3680*/  HMMA.16816.F32 R32, R20.reuse, R74, R32 ;  /* 0x0000004a1420723c */ /* 0x040fe20000001820 */
[----:B------:R-:W-:Y:S07]  /*3690*/  LDSM.16.M88.4 R72, [R3+0x4800] ;  /* 0x004800000348783b */ /* 0x000fee0000000200 */
[----:B------:R-:W-:Y:S01]  /*36a0*/  HMMA.16816.F32 R68, R20, R82, R56 ;  /* 0x000000521444723c */ /* 0x000fe20000001838 */
[----:B------:R-:W3:Y:S07]  /*36b0*/  LDSM.16.M88.4 R56, [R103+0x4800] ;  /* 0x004800006738783b */ /* 0x000eee0000000200 */
[----:B-1----:R-:W-:Y:S08]  /*36c0*/  HMMA.16816.F32 R4, R16, R64, R4 ;  /* 0x000000401004723c */ /* 0x002ff00000001804 */
[C---:B------:R-:W-:Y:S08]  /*36d0*/  HMMA.16816.F32 R36, R20.reuse, R80, R36 ;  /* 0x000000501424723c */ /* 0x040ff00000001824 */
[C---:B------:R-:W-:Y:S01]  /*36e0*/  HMMA.16816.F32 R80, R20.reuse, R46, R8 ;  /* 0x0000002e1450723c */ /* 0x040fe20000001808 */
[----:B------:R-:W-:Y:S07]  /*36f0*/  LDSM.16.M88.4 R8, [R186+0x8000] ;  /* 0x00800000ba08783b */ /* 0x000fee0000000200 */
[----:B----4-:R-:W-:Y:S01]  /*3700*/  HMMA.16816.F32 R92, R20, R88, R52 ;  /* 0x00000058145c723c */ /* 0x010fe20000001834 */
[----:B------:R-:W1:Y:S07]  /*3710*/  LDSM.16.M88.4 R52, [R24+0x4000] ;  /* 0x004000001834783b */ /* 0x000e6e0000000200 */
[----:B------:R-:W-:Y:S01]  /*3720*/  HMMA.16816.F32 R32, R16, R66, R32 ;  /* 0x000000421020723c */ /* 0x000fe20000001820 */
[----:B------:R-:W-:Y:S07]  /*3730*/  LDSM.16.M88.4 R64, [R24+0x4800] ;  /* 0x004800001840783b */ /* 0x000fee0000000200 */
[----:B------:R-:W-:Y:S08]  /*3740*/  HMMA.16816.F32 R84, R20, R44, R28 ;  /* 0x0000002c1454723c */ /* 0x000ff0000000181c */
[----:B--2---:R-:W-:Y:S01]  /*3750*/  HMMA.16816.F32 R28, R12, R40, R4 ;  /* 0x000000280c1c723c */ /* 0x004fe20000001804 */
[----:B------:R-:W2:Y:S07]  /*3760*/  LDSM.16.M88.4 R4, [R185+0x8000] ;  /* 0x00800000b904783b */ /* 0x000eae0000000200 */
[----:B---3--:R-:W-:Y:S08]  /*3770*/  HMMA.16816.F32 R36, R16, R56, R36 ;  /* 0x000000381024723c */ /* 0x008ff00000001824 */
[----:B------:R-:W-:Y:S08]  /*3780*/  HMMA.16816.F32 R32, R12, R42, R32 ;  /* 0x0000002a0c20723c */ /* 0x000ff00000001820 */
[----:B-1----:R-:W-:Y:S08]  /*3790*/  HMMA.16816.F32 R28, R8, R52, R28 ;  /* 0x00000034081c723c */ /* 0x002ff0000000181c */
[----:B------:R-:W-:Y:S01]  /*37a0*/  HMMA.16816.F32 R44, R16, R58, R68 ;  /* 0x0000003a102c723c */ /* 0x000fe20000001844 */
[----:B------:R-:W1:Y:S04]  /*37b0*/  LDSM.16.M88.4 R68, [R3+0x5000] ;  /* 0x005000000344783b */ /* 0x000e680000000200 */
[----:B------:R-:W3:Y:S03]  /*37c0*/  LDSM.16.M88.4 R56, [R176+0x800] ;  /* 0x00080000b038783b */ /* 0x000ee60000000200 */
[----:B------:R-:W-:Y:S08]  /*37d0*/  HMMA.16816.F32 R40, R12, R72, R36 ;  /* 0x000000480c28723c */ /* 0x000ff00000001824 */
[----:B------:R-:W-:Y:S08]  /*37e0*/  HMMA.16816.F32 R36, R8, R54, R32 ;  /* 0x000000360824723c */ /* 0x000ff00000001820 */
[----:B--2---:R-:W-:Y:S08]  /*37f0*/  HMMA.16816.F32 R52, R4, R60, R28 ;  /* 0x0000003c0434723c */ /* 0x004ff0000000181c */
[----:B------:R-:W-:Y:S08]  /*3800*/  HMMA.16816.F32 R28, R16, R48, R84 ;  /* 0x00000030101c723c */ /* 0x000ff00000001854 */
[----:B------:R-:W-:Y:S08]  /*3810*/  HMMA.16816.F32 R88, R20, R90, R96 ;  /* 0x0000005a1458723c */ /* 0x000ff00000001860 */
[----:B------:R-:W-:Y:S01]  /*3820*/  HMMA.16816.F32 R20, R12, R74, R44 ;  /* 0x0000004a0c14723c */ /* 0x000fe2000000182c */
[----:B------:R-:W-:-:S07]  /*3830*/  FMUL.FTZ R0, R52, c[0x0][0x320] ;  /* 0x0000c80034007a20 */ /* 0x000fce0000410000 */
[----:B------:R-:W-:Y:S08]  /*3840*/  HMMA.16816.F32 R32, R8, R64, R40 ;  /* 0x000000400820723c */ /* 0x000ff00000001828 */
[----:B------:R-:W-:Y:S01]  /*3850*/  HMMA.16816.F32 R48, R16, R50, R80 ;  /* 0x000000321030723c */ /* 0x000fe20000001850 */
[----:B------:R2:W4:Y:S07]  /*3860*/  MUFU.TANH R80, R0 ;  /* 0x0000000000507308 */ /* 0x00052e0000002400 */
[----:B------:R-:W-:Y:S01]  /*3870*/  HMMA.16816.F32 R40, R4, R62, R36 ;  /* 0x0000003e0428723c */ /* 0x000fe20000001824 */
[----:B------:R-:W5:Y:S07]  /*3880*/  LDSM.16.M88.4 R60, [R24+0x5000] ;  /* 0x00500000183c783b */ /* 0x000f6e0000000200 */
[----:B------:R-:W-:Y:S01]  /*3890*/  HMMA.16816.F32 R72, R16, R76, R92 ;  /* 0x0000004c1048723c */ /* 0x000fe2000000185c */
[----:B--2---:R-:W-:-:S04]  /*38a0*/  FMUL.FTZ R0, R53, c[0x0][0x320] ;  /* 0x0000c80035007a20 */ /* 0x004fc80000410000 */
[----:B------:R2:W2:Y:S03]  /*38b0*/  MUFU.TANH R76, R0 ;  /* 0x00000000004c7308 */ /* 0x0004a60000002400 */
[----:B-1----:R-:W-:Y:S08]  /*38c0*/  HMMA.16816.F32 R36, R12, R68, R28 ;  /* 0x000000440c24723c */ /* 0x002ff0000000181c */
[----:B------:R-:W-:Y:S01]  /*38d0*/  HMMA.16816.F32 R20, R8, R66, R20 ;  /* 0x000000420814723c */ /* 0x000fe20000001814 */
[----:B--2---:R-:W-:-:S07]  /*38e0*/  FMUL.FTZ R0, R54, c[0x0][0x320] ;  /* 0x0000c80036007a20 */ /* 0x004fce0000410000 */
[----:B------:R-:W-:Y:S01]  /*38f0*/  HMMA.16816.F32 R44, R12, R70, R48 ;  /* 0x000000460c2c723c */ /* 0x000fe20000001830 */
[----:B------:R1:W2:Y:S01]  /*3900*/  MUFU.TANH R68, R0 ;  /* 0x0000000000447308 */ /* 0x0002a20000002400 */
[----:B------:R-:W-:Y:S06]  /*3910*/  LDSM.16.M88.4 R48, [R176+0x1000] ;  /* 0x00100000b030783b */ /* 0x000fec0000000200 */
[----:B---3--:R-:W-:Y:S08]  /*3920*/  HMMA.16816.F32 R28, R4, R56, R32 ;  /* 0x00000038041c723c */ /* 0x008ff00000001820 */
[----:B-----5:R-:W-:Y:S01]  /*3930*/  HMMA.16816.F32 R36, R8, R60, R36 ;  /* 0x0000003c0824723c */ /* 0x020fe20000001824 */
[----:B-1----:R-:W-:-:S02]  /*3940*/  FMUL.FTZ R0, R55, c[0x0][0x320] ;  /* 0x0000c80037007a20 */ /* 0x002fc40000410000 */
[----:B------:R-:W1:Y:S02]  /*3950*/  LDSM.16.M88.4 R52, [R3+0x5800] ;  /* 0x005800000334783b */ /* 0x000e640000000200 */
[----:B------:R3:W1:Y:S03]  /*3960*/  MUFU.TANH R67, R0 ;  /* 0x0000000000437308 */ /* 0x0006660000002400 */
[----:B------:R-:W-:Y:S08]  /*3970*/  HMMA.16816.F32 R32, R4, R58, R20 ;  /* 0x0000003a0420723c */ /* 0x000ff00000001814 */
[----:B------:R-:W-:Y:S01]  /*3980*/  HMMA.16816.F32 R16, R16, R78, R88 ;  /* 0x0000004e1010723c */ /* 0x000fe20000001858 */
[----:B---3--:R-:W-:-:S04]  /*3990*/  FMUL.FTZ R0, R40, c[0x0][0x320] ;  /* 0x0000c80028007a20 */ /* 0x008fc80000410000 */
[----:B------:R3:W1:Y:S02]  /*39a0*/  MUFU.TANH R66, R0 ;  /* 0x0000000000427308 */ /* 0x0006640000002400 */
[----:B---3--:R-:W-:Y:S01]  /*39b0*/  FMUL.FTZ R0, R41, c[0x0][0x320] ;  /* 0x0000c80029007a20 */ /* 0x008fe20000410000 */
[C---:B-1----:R-:W-:Y:S05]  /*39c0*/  HMMA.16816.F32 R20, R12.reuse, R52, R72 ;  /* 0x000000340c14723c */ /* 0x042fea0000001848 */
[----:B------:R1:W3:Y:S11]  /*39d0*/  MUFU.TANH R65, R0 ;  /* 0x0000000000417308 */ /* 0x0002f60000002400 */
[----:B------:R-:W-:Y:S01]  /*39e0*/  HMMA.16816.F32 R12, R12, R54, R16 ;  /* 0x000000360c0c723c */ /* 0x000fe20000001810 */
[----:B-1----:R-:W-:-:S04]  /*39f0*/  FMUL.FTZ R0, R42, c[0x0][0x320] ;  /* 0x0000c8002a007a20 */ /* 0x002fc80000410000 */
[----:B------:R1:W1:Y:S02]  /*3a00*/  MUFU.TANH R64, R0 ;  /* 0x0000000000407308 */ /* 0x0002640000002400 */
[----:B-1----:R-:W-:Y:S02]  /*3a10*/  FMUL.FTZ R0, R43, c[0x0][0x320] ;  /* 0x0000c8002b007a20 */ /* 0x002fe40000410000 */
[----:B------:R1:W5:Y:S04]  /*3a20*/  LDSM.16.M88.4 R40, [R24+0x5800] ;  /* 0x005800001828783b */ /* 0x0003680000000200 */
[----:B------:R2:W1:Y:S02]  /*3a30*/  MUFU.TANH R60, R0 ;  /* 0x00000000003c7308 */ /* 0x0004640000002400 */
[----:B--2---:R-:W-:-:S06]  /*3a40*/  FMUL.FTZ R0, R28, c[0x0][0x320] ;  /* 0x0000c8001c007a20 */ /* 0x004fcc0000410000 */
[----:B------:R2:W2:Y:S01]  /*3a50*/  MUFU.TANH R57, R0 ;  /* 0x0000000000397308 */ /* 0x0004a20000002400 */
[----:B-1----:R-:W-:Y:S01]  /*3a60*/  HMMA.16816.F32 R24, R8, R62, R44 ;  /* 0x0000003e0818723c */ /* 0x002fe2000000182c */
[----:B--2---:R-:W-:-:S07]  /*3a70*/  FMUL.FTZ R0, R29, c[0x0][0x320] ;  /* 0x0000c8001d007a20 */ /* 0x004fce0000410000 */
[----:B-----5:R-:W-:Y:S01]  /*3a80*/  HMMA.16816.F32 R16, R8, R40, R20 ;  /* 0x000000280810723c */ /* 0x020fe20000001814 */
[----:B------:R1:W2:Y:S11]  /*3a90*/  MUFU.TANH R56, R0 ;  /* 0x0000000000387308 */ /* 0x0002b60000002400 */
[----:B------:R-:W-:Y:S04]  /*3aa0*/  @!UPT UIADD3 URZ, URZ, URZ, URZ ;  /* 0x0000003f3f3ff290 */ /* 0x000fe8000fffe03f */
[----:B------:R-:W-:Y:S08]  /*3ab0*/  HMMA.16816.F32 R20, R4, R50, R24 ;  /* 0x000000320414723c */ /* 0x000ff00000001818 */
[----:B------:R-:W-:Y:S01]  /*3ac0*/  HMMA.16816.F32 R8, R8, R42, R12 ;  /* 0x0000002a0808723c */ /* 0x000fe2000000180c */
[----:B-1----:R-:W-:-:S04]  /*3ad0*/  FMUL.FTZ R0, R30, c[0x0][0x320] ;  /* 0x0000c8001e007a20 */ /* 0x002fc80000410000 */
[----:B------:R1:W1:Y:S02]  /*3ae0*/  MUFU.TANH R52, R0 ;  /* 0x0000000000347308 */ /* 0x0002640000002400 */
[----:B-1----:R-:W-:Y:S02]  /*3af0*/  FMUL.FTZ R0, R31, c[0x0][0x320] ;  /* 0x0000c8001f007a20 */ /* 0x002fe40000410000 */
[----:B------:R-:W-:Y:S01]  /*3b00*/  HMMA.16816.F32 R28, R4, R48, R36 ;  /* 0x00000030041c723c */ /* 0x000fe20000001824 */
[----:B------:R-:W1:Y:S03]  /*3b10*/  LDSM.16.M88.4 R36, [R176+0x1800] ;  /* 0x00180000b024783b */ /* 0x000e660000000200 */
[----:B------:R5:W1:Y:S01]  /*3b20*/  MUFU.TANH R47, R0 ;  /* 0x00000000002f7308 */ /* 0x000a620000002400 */
[----:B------:R-:W-:-:S04]  /*3b30*/  DEPBAR.LE SB0, 0x0 ;  /* 0x000080000000791a */ /* 0x000fc80000000000 */
[----:B-----5:R-:W-:-:S04]  /*3b40*/  FMUL.FTZ R0, R32, c[0x0][0x320] ;  /* 0x0000c80020007a20 */ /* 0x020fc80000410000 */
[----:B------:R5:W1:Y:S02]  /*3b50*/  MUFU.TANH R46, R0 ;  /* 0x00000000002e7308 */ /* 0x000a640000002400 */
[----:B-----5:R-:W-:Y:S01]  /*3b60*/  FMUL.FTZ R0, R33, c[0x0][0x320] ;  /* 0x0000c80021007a20 */ /* 0x020fe20000410000 */
[C---:B-1----:R-:W-:Y:S05]  /*3b70*/  HMMA.16816.F32 R12, R4.reuse, R36, R16 ;  /* 0x00000024040c723c */ /* 0x042fea0000001810 */
[----:B------:R1:W1:Y:S03]  /*3b80*/  MUFU.TANH R48, R0 ;  /* 0x0000000000307308 */ /* 0x0002660000002400 */
[----:B------:R-:W-:Y:S01]  /*3b90*/  HMMA.16816.F32 R4, R4, R38, R8 ;  /* 0x000000260404723c */ /* 0x000fe20000001808 */
[----:B-1----:R-:W-:-:S04]  /*3ba0*/  FMUL.FTZ R0, R34, c[0x0][0x320] ;  /* 0x0000c80022007a20 */ /* 0x002fc80000410000 */
[----:B------:R1:W1:Y:S02]  /*3bb0*/  MUFU.TANH R45, R0 ;  /* 0x00000000002d7308 */ /* 0x0002640000002400 */
[----:B-1----:R-:W-:-:S06]  /*3bc0*/  FMUL.FTZ R0, R35, c[0x0][0x320] ;  /* 0x0000c80023007a20 */ /* 0x002fcc0000410000 */
        /* <DEDUP_REMOVED lines=32> */
[----:B------:R1:W1:Y:S01]  /*3dd0*/  MUFU.TANH R12, R0 ;  /* 0x00000000000c7308 */ /* 0x0002620000002400 */
[----:B------:R-:W-:Y:S06]  /*3de0*/  BAR.SYNC.DEFER_BLOCKING 0x0 ;  /* 0x0000000000007b1d */ /* 0x000fec0000010000 */
[----:B------:R-:W-:Y:S05]  /*3df0*/  @!P1 BRA `(.L_x_50) ;  /* 0x0000043000009947 */ /* 0x000fea0003800000 */
[----:B--234-:R-:W-:Y:S02]  /*3e00*/  IMAD R2, R104, 0x40, R201 ;  /* 0x0000004068027824 */ /* 0x01cfe400078e02c9 */
[----:B------:R-:W-:-:S03]  /*3e10*/  IMAD.MOV.U32 R188, RZ, RZ, RZ ;  /* 0x000000ffffbc7224 */ /* 0x000fc600078e00ff */
[----:B------:R-:W-:-:S05]  /*3e20*/  IADD3 R2, R2, -0x40, R105 ;  /* 0xffffffc002027810 */ /* 0x000fca0007ffe069 */
[----:B------:R-:W-:-:S04]  /*3e30*/  @P0 IMAD.HI.U32 R3, R2, c[0x0][0x2bc], RZ ;  /* 0x0000af0002030a27 */ /* 0x000fc800078e00ff */
[----:B-1----:R-:W-:Y:S01]  /*3e40*/  IMAD.MOV.U32 R0, RZ, RZ, R2 ;  /* 0x000000ffff007224 */ /* 0x002fe200078e0002 */
[----:B------:R-:W-:-:S04]  /*3e50*/  @P0 SHF.R.U32.HI R0, RZ, c[0x0][0x2c0], R3 ;  /* 0x0000b000ff000a19 */ /* 0x000fc80000011603 */
[----:B------:R-:W-:-:S04]  /*3e60*/  @!P6 IADD3 R3, P0, R0, R204, RZ ;  /* 0x000000cc0003e210 */ /* 0x000fc80007f1e0ff */
[----:B------:R-:W-:Y:S02]  /*3e70*/  @!P6 LEA.HI.X.SX32 R5, R0, R209, 0x1, P0 ;  /* 0x000000d10005e211 */ /* 0x000fe400000f0eff */
[----:B------:R-:W-:-:S04]  /*3e80*/  @!P6 LEA R4, P0, R3, c[0x0][0x2a0], 0x2 ;  /* 0x0000a8000304ea11 */ /* 0x000fc800078010ff */
[----:B------:R-:W-:-:S05]  /*3e90*/  @!P6 LEA.HI.X R5, R3, c[0x0][0x2a4], R5, 0x2, P0 ;  /* 0x0000a9000305ea11 */ /* 0x000fca00000f1405 */
[----:B------:R-:W2:Y:S01]  /*3ea0*/  @!P6 LDG.E R188, [R4.64] ;  /* 0x0000000604bce981 */ /* 0x000ea2000c1e1900 */
[----:B------:R-:W-:Y:S01]  /*3eb0*/  IMAD.MOV R0, RZ, RZ, -R0 ;  /* 0x000000ffff007224 */ /* 0x000fe200078e0a00 */
[----:B------:R-:W-:-:S03]  /*3ec0*/  SEL R11, RZ, 0x10, P3 ;  /* 0x00000010ff0b7807 */ /* 0x000fc60001800000 */
[----:B------:R-:W-:-:S04]  /*3ed0*/  IMAD R189, R0, c[0x0][0x2b8], R2 ;  /* 0x0000ae0000bd7a24 */ /* 0x000fc800078e0202 */
[----:B------:R-:W-:Y:S01]  /*3ee0*/  IMAD.WIDE.U32 R2, R189, c[0x0][0x1e0], RZ ;  /* 0x00007800bd027a25 */ /* 0x000fe200078e00ff */
[----:B------:R-:W-:-:S05]  /*3ef0*/  SHF.R.S32.HI R0, RZ, 0x1f, R189 ;  /* 0x0000001fff007819 */ /* 0x000fca00000114bd */
[----:B------:R-:W-:-:S04]  /*3f00*/  IMAD R0, R0, c[0x0][0x1e0], RZ ;  /* 0x0000780000007a24 */ /* 0x000fc800078e02ff */
[----:B------:R-:W-:-:S04]  /*3f10*/  IMAD R0, R189, c[0x0][0x1e4], R0 ;  /* 0x00007900bd007a24 */ /* 0x000fc800078e0200 */
[----:B------:R-:W-:Y:S01]  /*3f20*/  IMAD.IADD R3, R3, 0x1, R0 ;  /* 0x0000000103037824 */ /* 0x000fe200078e0200 */
[----:B--2---:R-:W-:-:S03]  /*3f30*/  SHF.R.S32.HI R0, RZ, 0x1f, R188 ;  /* 0x0000001fff007819 */ /* 0x004fc600000114bc */
[----:B------:R-:W-:-:S04]  /*3f40*/  IMAD.WIDE.U32 R2, R188, c[0x0][0x1f0], R2 ;  /* 0x00007c00bc027a25 */ /* 0x000fc800078e0002 */
[----:B------:R-:W-:Y:S01]  /*3f50*/  IMAD R4, R0, c[0x0][0x1f0], RZ ;  /* 0x00007c0000047a24 */ /* 0x000fe200078e02ff */
[----:B------:R-:W-:-:S03]  /*3f60*/  IADD3 R0, P1, R202, R2, RZ ;  /* 0x00000002ca007210 */ /* 0x000fc60007f3e0ff */
[----:B------:R-:W-:Y:S01]  /*3f70*/  IMAD R2, R188, c[0x0][0x1f4], R4 ;  /* 0x00007d00bc027a24 */ /* 0x000fe200078e0204 */
[----:B------:R-:W-:-:S04]  /*3f80*/  LEA R10, P0, R0, c[0x0][0x1c8], 0x1 ;  /* 0x00007200000a7a11 */ /* 0x000fc800078008ff */
[----:B------:R-:W-:-:S04]  /*3f90*/  IADD3.X R2, R208, R3, R2, P1, !PT ;  /* 0x00000003d0027210 */ /* 0x000fc80000ffe402 */
[----:B------:R-:W-:Y:S01]  /*3fa0*/  LEA.HI.X R5, R0, c[0x0][0x1cc], R2, 0x1, P0 ;  /* 0x0000730000057a11 */ /* 0x000fe200000f0c02 */
[----:B------:R-:W-:Y:S05]  /*3fb0*/  BRA.DIV ~URZ, `(.L_x_51) ;  /* 0x000099227f007947 */ /* 0x000fea000b800000 */
[----:B------:R1:W2:Y:S02]  /*3fc0*/  SHFL.IDX PT, R4, R5, RZ, 0x181f ;  /* 0x00181fff05047589 */ /* 0x0002a400000e0000 */
.L_x_132:
[----:B------:R-:W-:Y:S05]  /*3fd0*/  BRA.DIV ~URZ, `(.L_x_52) ;  /* 0x000099727f007947 */ /* 0x000fea000b800000 */
[----:B------:R-:W3:Y:S02]  /*3fe0*/  SHFL.IDX PT, R0, R10, RZ, 0x181f ;  /* 0x00181fff0a007589 */ /* 0x000ee400000e0000 */
[C---:B---3--:R-:W-:Y:S02]  /*3ff0*/  IADD3 R8, P2, R0.reuse, R107, RZ ;  /* 0x0000006b00087210 */ /* 0x048fe40007f5e0ff */
[C---:B------:R-:W-:Y:S02]  /*4000*/  IADD3 R6, P1, R0.reuse, R108, RZ ;  /* 0x0000006c00067210 */ /* 0x040fe40007f3e0ff */
[----:B------:R-:W-:Y:S01]  /*4010*/  IADD3 R2, P0, R0, R109, RZ ;  /* 0x0000006d00027210 */ /* 0x000fe20007f1e0ff */
[C---:B--2---:R-:W-:Y:S01]  /*4020*/  IMAD.X R9, R4.reuse, 0x1, R100, P2 ;  /* 0x0000000104097824 */ /* 0x044fe200010e0664 */
[----:B------:R-:W2:Y:S01]  /*4030*/  SHFL.IDX PT, R0, R10, 0x1, 0x181f ;  /* 0x00381f000a007f89 */ /* 0x000ea200000e0000 */
[----:B------:R-:W-:-:S02]  /*4040*/  IMAD.X R7, R4, 0x1, R101, P1 ;  /* 0x0000000104077824 */ /* 0x000fc400008e0665 */
[----:B------:R-:W-:Y:S01]  /*4050*/  IMAD.X R3, R4, 0x1, R102, P0 ;  /* 0x0000000104037824 */ /* 0x000fe200000e0666 */
[----:B------:R-:W-:Y:S01]  /*4060*/  @!PT LDS RZ, [RZ] ;  /* 0x00000000fffff984 */ /* 0x000fe20000000800 */
[----:B------:R3:W-:Y:S01]  /*4070*/  LDGSTS.E.BYPASS.LTC128B.128 [R187+0x6100], [R8.64], !P5 ;  /* 0x0610000008bb7fae */ /* 0x0007e2000e901d46 */
[----:B------:R-:W-:-:S03]  /*4080*/  SEL R4, RZ, 0x10, P5 ;  /* 0x00000010ff047807 */ /* 0x000fc60002800000 */
[----:B------:R4:W-:Y:S04]  /*4090*/  LDGSTS.E.BYPASS.LTC128B.128 [R187+0x8100], [R6.64], !P4 ;  /* 0x0810000006bb7fae */ /* 0x0009e8000e101d46 */
[----:B------:R4:W-:Y:S04]  /*40a0*/  LDGSTS.E.BYPASS.LTC128B.128 [R187+0xa100], [R2.64], !P3 ;  /* 0x0a10000002bb7fae */ /* 0x0009e8000d901d46 */
[----:B---3--:R3:W1:Y:S01]  /*40b0*/  SHFL.IDX PT, R8, R5, 0x1, 0x181f ;  /* 0x00381f0005087f89 */ /* 0x00866200000e0000 */
[----:B------:R-:W-:Y:S01]  /*40c0*/  IMAD.MOV.U32 R9, RZ, RZ, R11 ;  /* 0x000000ffff097224 */ /* 0x000fe200078e000b */
[----:B-1-3--:R-:W-:-:S02]  /*40d0*/  SEL R5, RZ, 0x10, P4 ;  /* 0x00000010ff057807 */ /* 0x00afc40002000000 */
.L_x_133:
[----:B--2-4-:R-:W-:Y:S02]  /*40e0*/  IADD3 R2, -R4, 0x10, RZ ;  /* 0x0000001004027810 */ /* 0x014fe40007ffe1ff */
[----:B------:R-:W-:-:S02]  /*40f0*/  IADD3 R3, -R5, 0x10, RZ ;  /* 0x0000001005037810 */ /* 0x000fc40007ffe1ff */
[----:B------:R-:W-:Y:S02]  /*4100*/  LOP3.LUT R2, R2, 0xf, RZ, 0xc0, !PT ;  /* 0x0000000f02027812 */ /* 0x000fe400078ec0ff */
[----:B------:R-:W-:Y:S02]  /*4110*/  IADD3 R7, -R9, 0x10, RZ ;  /* 0x0000001009077810 */ /* 0x000fe40007ffe1ff */
[----:B------:R-:W-:Y:S02]  /*4120*/  IADD3 R6, P3, P2, R2, R0, R107 ;  /* 0x0000000002067210 */ /* 0x000fe40007a7e06b */
[----:B------:R-:W-:Y:S02]  /*4130*/  LOP3.LUT R3, R3, 0xf, RZ, 0xc0, !PT ;  /* 0x0000000f03037812 */ /* 0x000fe400078ec0ff */
[----:B------:R-:W-:Y:S02]  /*4140*/  LOP3.LUT R2, R7, 0xf, RZ, 0xc0, !PT ;  /* 0x0000000f07027812 */ /* 0x000fe400078ec0ff */
[----:B------:R-:W-:-:S02]  /*4150*/  ISETP.NE.U32.AND P4, PT, R4, RZ, PT ;  /* 0x000000ff0400720c */ /* 0x000fc40003f85070 */
[----:B------:R-:W-:Y:S02]  /*4160*/  IADD3.X R7, RZ, R8, R100, P3, P2 ;  /* 0x00000008ff077210 */ /* 0x000fe40001fe4464 */
[----:B------:R-:W-:Y:S02]  /*4170*/  IADD3 R4, P1, P0, R3, R0, R108 ;  /* 0x0000000003047210 */ /* 0x000fe4000783e06c */
[----:B------:R-:W-:Y:S02]  /*4180*/  ISETP.NE.U32.AND P3, PT, R5, RZ, PT ;  /* 0x000000ff0500720c */ /* 0x000fe40003f65070 */
[----:B------:R-:W-:Y:S02]  /*4190*/  ISETP.NE.U32.AND P2, PT, R9, RZ, PT ;  /* 0x000000ff0900720c */ /* 0x000fe40003f45070 */
[----:B------:R-:W-:Y:S02]  /*41a0*/  IADD3.X R5, RZ, R8, R101, P1, P0 ;  /* 0x00000008ff057210 */ /* 0x000fe40000fe0465 */
[----:B------:R-:W-:Y:S01]  /*41b0*/  IADD3 R2, P1, P0, R2, R0, R109 ;  /* 0x0000000002027210 */ /* 0x000fe2000783e06d */
[----:B------:R-:W-:Y:S01]  /*41c0*/  @!PT LDS RZ, [RZ] ;  /* 0x00000000fffff984 */ /* 0x000fe20000000800 */
[----:B------:R-:W-:Y:S01]  /*41d0*/  @!PT LDS RZ, [RZ] ;  /* 0x00000000fffff984 */ /* 0x000fe20000000800 */
[----:B------:R-:W-:Y:S01]  /*41e0*/  @!PT LDS RZ, [RZ] ;  /* 0x00000000fffff984 */ /* 0x000fe20000000800 */
[----:B------:R1:W-:Y:S03]  /*41f0*/  LDGSTS.E.BYPASS.LTC128B.128.ZFILL [R187+0x7100], [R6.64], P4 ;  /* 0x0710000006bb7fae */ /* 0x0003e6000a141d46 */
[----:B------:R-:W-:-:S03]  /*4200*/  IADD3.X R3, RZ, R8, R102, P1, P0 ;  /* 0x00000008ff037210 */ /* 0x000fc60000fe0466 */
[----:B------:R1:W-:Y:S04]  /*4210*/  LDGSTS.E.BYPASS.LTC128B.128.ZFILL [R187+0x9100], [R4.64], P3 ;  /* 0x0910000004bb7fae */ /* 0x0003e80009941d46 */
[----:B------:R1:W-:Y:S02]  /*4220*/  LDGSTS.E.BYPASS.LTC128B.128.ZFILL [R187+0xb100], [R2.64], P2 ;  /* 0x0b10000002bb7fae */ /* 0x0003e40009141d46 */
.L_x_50:
[----:B--234-:R-:W-:Y:S05]  /*4230*/  BSYNC B0 ;  /* 0x0000000000007941 */ /* 0x01cfea0003800000 */
.L_x_49:
[----:B-1----:R-:W-:Y:S01]  /*4240*/  IMAD.IADD R0, R106, 0x1, -R222 ;  /* 0x000000016a007824 */ /* 0x002fe200078e0ade */
[----:B------:R-:W0:Y:S04]  /*4250*/  LDGDEPBAR ;  /* 0x00000000000079af */ /* 0x000e280000000000 */
[C---:B------:R-:W-:Y:S02]  /*4260*/  ISETP.GT.AND P0, PT, R0.reuse, RZ, PT ;  /* 0x000000ff0000720c */ /* 0x040fe40003f04270 */
[----:B------:R-:W-:-:S02]  /*4270*/  ISETP.GT.AND P4, PT, R0, 0x1, PT ;  /* 0x000000010000780c */ /* 0x000fc40003f84270 */
[----:B------:R-:W-:Y:S02]  /*4280*/  ISETP.GT.AND P3, PT, R0, 0x8, PT ;  /* 0x000000080000780c */ /* 0x000fe40003f64270 */
[----:B------:R-:W-:Y:S02]  /*4290*/  FSEL R6, R80, -INF , P0 ;  /* 0xff80000050067808 */ /* 0x000fe40000000000 */
[----:B------:R-:W-:Y:S02]  /*42a0*/  FSEL R7, R76, -INF , P4 ;  /* 0xff8000004c077808 */ /* 0x000fe40002000000 */
[----:B------:R-:W-:Y:S02]  /*42b0*/  FSEL R10, R68, -INF , P0 ;  /* 0xff800000440a7808 */ /* 0x000fe40000000000 */
[----:B------:R-:W-:Y:S02]  /*42c0*/  FSEL R11, R67, -INF , P4 ;  /* 0xff800000430b7808 */ /* 0x000fe40002000000 */
[----:B------:R-:W-:-:S02]  /*42d0*/  ISETP.GT.AND P2, PT, R0, 0x9, PT ;  /* 0x000000090000780c */ /* 0x000fc40003f44270 */
[----:B------:R-:W-:Y:S02]  /*42e0*/  FSEL R8, R66, -INF , P3 ;  /* 0xff80000042087808 */ /* 0x000fe40001800000 */
[----:B------:R-:W-:Y:S02]  /*42f0*/  FMNMX.FTZ R2, R6, R7, !PT ;  /* 0x0000000706027209 */ /* 0x000fe40007810000 */
[----:B------:R-:W-:Y:S02]  /*4300*/  FSEL R13, R64, -INF , P3 ;  /* 0xff800000400d7808 */ /* 0x000fe40001800000 */
[----:B------:R-:W-:Y:S02]  /*4310*/  FMNMX.FTZ R3, R10, R11, !PT ;  /* 0x0000000b0a037209 */ /* 0x000fe40007810000 */
[----:B------:R-:W-:Y:S02]  /*4320*/  ISETP.GT.AND P1, PT, R0, 0x10, PT ;  /* 0x000000100000780c */ /* 0x000fe40003f24270 */
[----:B------:R-:W-:-:S02]  /*4330*/  FSEL R9, R65, -INF , P2 ;  /* 0xff80000041097808 */ /* 0x000fc40001000000 */
[----:B------:R-:W-:Y:S02]  /*4340*/  FMNMX.FTZ R2, R8, R2, !PT ;  /* 0x0000000208027209 */ /* 0x000fe40007810000 */
[----:B------:R-:W-:Y:S02]  /*4350*/  FSEL R14, R60, -INF , P2 ;  /* 0xff8000003c0e7808 */ /* 0x000fe40001000000 */
[----:B------:R-:W-:Y:S02]  /*4360*/  FMNMX.FTZ R3, R13, R3, !PT ;  /* 0x000000030d037209 */ /* 0x000fe40007810000 */
[----:B------:R-:W-:Y:S02]  /*4370*/  ISETP.GT.AND P0, PT, R0, 0x11, PT ;  /* 0x000000110000780c */ /* 0x000fe40003f04270 */
[----:B------:R-:W-:Y:S02]  /*4380*/  FSEL R15, R57, -INF , P1 ;  /* 0xff800000390f7808 */ /* 0x000fe40000800000 */
[----:B------:R-:W-:-:S02]  /*4390*/  FMNMX.FTZ R2, R9, R2, !PT ;  /* 0x0000000209027209 */ /* 0x000fc40007810000 */
[----:B------:R-:W-:Y:S02]  /*43a0*/  FSEL R23, R52, -INF , P1 ;  /* 0xff80000034177808 */ /* 0x000fe40000800000 */
[----:B------:R-:W-:Y:S02]  /*43b0*/  FMNMX.FTZ R3, R14, R3, !PT ;  /* 0x000000030e037209 */ /* 0x000fe40007810000 */
[----:B------:R-:W-:Y:S02]  /*43c0*/  ISETP.GT.AND P4, PT, R0, 0x18, PT ;  /* 0x000000180000780c */ /* 0x000fe40003f84270 */
[----:B------:R-:W-:Y:S02]  /*43d0*/  FSEL R20, R56, -INF , P0 ;  /* 0xff80000038147808 */ /* 0x000fe40000000000 */
[----:B------:R-:W-:Y:S02]  /*43e0*/  FMNMX.FTZ R2, R15, R2, !PT ;  /* 0x000000020f027209 */ /* 0x000fe40007810000 */
[----:B------:R-:W-:-:S02]  /*43f0*/  FSEL R24, R47, -INF , P0 ;  /* 0xff8000002f187808 */ /* 0x000fc40000000000 */
[----:B------:R-:W-:Y:S02]  /*4400*/  FMNMX.FTZ R3, R23, R3, !PT ;  /* 0x0000000317037209 */ /* 0x000fe40007810000 */
[----:B------:R-:W-:Y:S02]  /*4410*/  ISETP.GT.AND P3, PT, R0, 0x19, PT ;  /* 0x000000190000780c */ /* 0x000fe40003f64270 */
[----:B------:R-:W-:Y:S02]  /*4420*/  FSEL R22, R46, -INF , P4 ;  /* 0xff8000002e167808 */ /* 0x000fe40002000000 */
[----:B------:R-:W-:Y:S02]  /*4430*/  FMNMX.FTZ R2, R20, R2, !PT ;  /* 0x0000000214027209 */ /* 0x000fe40007810000 */
[----:B------:R-:W-:Y:S02]  /*4440*/  FSEL R26, R45, -INF , P4 ;  /* 0xff8000002d1a7808 */ /* 0x000fe40002000000 */
[----:B------:R-:W-:-:S02]  /*4450*/  FMNMX.FTZ R3, R24, R3, !PT ;  /* 0x0000000318037209 */ /* 0x000fc40007810000 */
[----:B------:R-:W-:Y:S02]  /*4460*/  ISETP.GT.AND P2, PT, R0, 0x20, PT ;  /* 0x000000200000780c */ /* 0x000fe40003f44270 */
[----:B------:R-:W-:Y:S02]  /*4470*/  FSEL R21, R48, -INF , P3 ;  /* 0xff80000030157808 */ /* 0x000fe40001800000 */
[----:B------:R-:W-:Y:S02]  /*4480*/  FMNMX.FTZ R2, R22, R2, !PT ;  /* 0x0000000216027209 */ /* 0x000fe40007810000 */
[----:B------:R-:W-:Y:S02]  /*4490*/  FSEL R25, R44, -INF , P3 ;  /* 0xff8000002c197808 */ /* 0x000fe40001800000 */
[----:B------:R-:W-:Y:S02]  /*44a0*/  FMNMX.FTZ R3, R26, R3, !PT ;  /* 0x000000031a037209 */ /* 0x000fe40007810000 */
        /* <DEDUP_REMOVED lines=10> */
[----:B------:R-:W-:Y:S02]  /*4550*/  FSEL R89, R30, -INF , P0 ;  /* 0xff8000001e597808 */ /* 0x000fe40000000000 */
[----:B------:R-:W-:Y:S02]  /*4560*/  FSEL R73, R32, -INF , P0 ;  /* 0xff80000020497808 */ /* 0x000fe40000000000 */
[----:B------:R-:W-:-:S02]  /*4570*/  ISETP.GT.AND P4, PT, R0, 0x29, PT ;  /* 0x000000290000780c */ /* 0x000fc40003f84270 */
[C---:B------:R-:W-:Y:S02]  /*4580*/  ISETP.GT.AND P3, PT, R0.reuse, 0x30, PT ;  /* 0x000000300000780c */ /* 0x040fe40003f64270 */
[C---:B------:R-:W-:Y:S02]  /*4590*/  ISETP.GT.AND P2, PT, R0.reuse, 0x31, PT ;  /* 0x000000310000780c */ /* 0x040fe40003f44270 */
[C---:B------:R-:W-:Y:S02]  /*45a0*/  ISETP.GT.AND P1, PT, R0.reuse, 0x38, PT ;  /* 0x000000380000780c */ /* 0x040fe40003f24270 */
[----:B------:R-:W-:Y:S02]  /*45b0*/  ISETP.GT.AND P0, PT, R0, 0x39, PT ;  /* 0x000000390000780c */ /* 0x000fe40003f04270 */
[----:B------:R-:W-:Y:S02]  /*45c0*/  FMNMX.FTZ R0, R75, R2, !PT ;  /* 0x000000024b007209 */ /* 0x000fe40007810000 */
[----:B------:R-:W-:-:S02]  /*45d0*/  FMNMX.FTZ R2, R90, R3, !PT ;  /* 0x000000035a027209 */ /* 0x000fc40007810000 */
[----:B------:R-:W-:Y:S02]  /*45e0*/  FSEL R74, R31, -INF , P4 ;  /* 0xff8000001f4a7808 */ /* 0x000fe40002000000 */
[----:B------:R-:W-:Y:S02]  /*45f0*/  FSEL R72, R33, -INF , P4 ;  /* 0xff80000021487808 */ /* 0x000fe40002000000 */
[----:B------:R-:W-:Y:S02]  /*4600*/  FMNMX.FTZ R0, R73, R0, !PT ;  /* 0x0000000049007209 */ /* 0x000fe40007810000 */
[----:B------:R-:W-:Y:S02]  /*4610*/  FMNMX.FTZ R2, R89, R2, !PT ;  /* 0x0000000259027209 */ /* 0x000fe40007810000 */
[----:B------:R-:W-:Y:S02]  /*4620*/  FSEL R157, R27, -INF , P3 ;  /* 0xff8000001b9d7808 */ /* 0x000fe40001800000 */
[----:B------:R-:W-:-:S02]  /*4630*/  FSEL R155, R29, -INF , P3 ;  /* 0xff8000001d9b7808 */ /* 0x000fc40001800000 */
[----:B------:R-:W-:Y:S02]  /*4640*/  FMNMX.FTZ R0, R72, R0, !PT ;  /* 0x0000000048007209 */ /* 0x000fe40007810000 */
[----:B------:R-:W-:Y:S02]  /*4650*/  FMNMX.FTZ R2, R74, R2, !PT ;  /* 0x000000024a027209 */ /* 0x000fe40007810000 */
[----:B------:R-:W-:Y:S02]  /*4660*/  FSEL R156, R19, -INF , P2 ;  /* 0xff800000139c7808 */ /* 0x000fe40001000000 */
[----:B------:R-:W-:Y:S02]  /*4670*/  FSEL R153, R28, -INF , P2 ;  /* 0xff8000001c997808 */ /* 0x000fe40001000000 */
        /* <DEDUP_REMOVED lines=10> */
[----:B------:R-:W-:Y:S02]  /*4720*/  FMNMX.FTZ R4, R101, R0, !PT ;  /* 0x0000000065047209 */ /* 0x000fe40007810000 */
[----:B------:R-:W-:Y:S01]  /*4730*/  FMNMX.FTZ R5, R152, R2, !PT ;  /* 0x0000000298057209 */ /* 0x000fe20007810000 */
[----:B------:R-:W-:Y:S05]  /*4740*/  BRA.DIV ~URZ, `(.L_x_53) ;  /* 0x000094127f007947 */ /* 0x000fea000b800000 */
[----:B------:R-:W1:Y:S04]  /*4750*/  SHFL.BFLY PT, R0, R4, 0x2, 0x1f ;  /* 0x0c401f0004007f89 */ /* 0x000e6800000e0000 */
[----:B------:R-:W2:Y:S01]  /*4760*/  SHFL.BFLY PT, R3, R5, 0x2, 0x1f ;  /* 0x0c401f0005037f89 */ /* 0x000ea200000e0000 */
[----:B-1----:R-:W-:-:S02]  /*4770*/  FMNMX.FTZ R0, R4, R0, !PT ;  /* 0x0000000004007209 */ /* 0x002fc40007810000 */
[----:B--2---:R-:W-:-:S03]  /*4780*/  FMNMX.FTZ R5, R5, R3, !PT ;  /* 0x0000000305057209 */ /* 0x004fc60007810000 */
[----:B------:R-:W1:Y:S04]  /*4790*/  SHFL.BFLY PT, R2, R0, 0x1, 0x1f ;  /* 0x0c201f0000027f89 */ /* 0x000e6800000e0000 */
[----:B------:R2:W3:Y:S01]  /*47a0*/  SHFL.BFLY PT, R3, R5, 0x1, 0x1f ;  /* 0x0c201f0005037f89 */ /* 0x0004e200000e0000 */
[----:B-1----:R-:W-:-:S05]  /*47b0*/  FMNMX.FTZ R100, R0, R2, !PT ;  /* 0x0000000200647209 */ /* 0x002fca0007810000 */
.L_x_134:
[C---:B------:R-:W-:Y:S01]  /*47c0*/  FMUL.FTZ R2, R100.reuse, c[0x0][0x2d0] ;  /* 0x0000b40064027a20 */ /* 0x040fe20000410000 */
[----:B------:R-:W-:Y:S01]  /*47d0*/  FSETP.NEU.FTZ.AND P0, PT, R100, -INF , PT ;  /* 0xff8000006400780b */ /* 0x000fe20003f1d000 */
[----:B------:R-:W-:Y:S01]  /*47e0*/  WARPSYNC 0xffffffff ;  /* 0xffffffff00007948 */ /* 0x000fe20003800000 */
[----:B---3--:R-:W-:Y:S01]  /*47f0*/  FMNMX.FTZ R12, R3, R5, !PT ;  /* 0x00000005030c7209 */ /* 0x008fe20007810000 */
[----:B------:R-:W-:Y:S01]  /*4800*/  LDSM.16.MT88.4 R16, [R177] ;  /* 0x00000000b110783b */ /* 0x000fe20000004200 */
[----:B------:R-:W-:-:S02]  /*4810*/  FSEL R2, R2, RZ, P0 ;  /* 0x000000ff02027208 */ /* 0x000fc40000000000 */
[----:B------:R-:W-:Y:S01]  /*4820*/  FSETP.NEU.FTZ.AND P0, PT, R12, -INF , PT ;  /* 0xff8000000c00780b */ /* 0x000fe20003f1d000 */
[----:B------:R-:W-:Y:S02]  /*4830*/  LDSM.16.MT88.4 R32, [R180] ;  /* 0x00000000b420783b */ /* 0x000fe40000004200 */
[--C-:B------:R-:W-:Y:S02]  /*4840*/  FFMA.FTZ R0, R6, c[0x0][0x2d0], -R2.reuse ;  /* 0x0000b40006007a23 */ /* 0x100fe40000010802 */
[--C-:B------:R-:W-:Y:S01]  /*4850*/  FFMA.FTZ R3, R8, c[0x0][0x2d0], -R2.reuse ;  /* 0x0000b40008037a23 */ /* 0x100fe20000010802 */
[----:B------:R-:W-:Y:S01]  /*4860*/  LDSM.16.MT88.4 R44, [R178+0x800] ;  /* 0x00080000b22c783b */ /* 0x000fe20000004200 */
[----:B------:R1:W-:Y:S03]  /*4870*/  MUFU.EX2 R169, R0 ;  /* 0x0000000000a97308 */ /* 0x0003e60000000800 */
[----:B------:R-:W-:Y:S04]  /*4880*/  LDSM.16.MT88.4 R48, [R177+0x800] ;  /* 0x00080000b130783b */ /* 0x000fe80000004200 */
[----:B------:R-:W-:Y:S01]  /*4890*/  LDSM.16.MT88.4 R40, [R180+0x800] ;  /* 0x00080000b428783b */ /* 0x000fe20000004200 */
[----:B------:R3:W-:Y:S03]  /*48a0*/  MUFU.EX2 R173, R3 ;  /* 0x0000000300ad7308 */ /* 0x0007e60000000800 */
[----:B------:R-:W-:Y:S04]  /*48b0*/  LDSM.16.MT88.4 R64, [R178+0x2000] ;  /* 0x00200000b240783b */ /* 0x000fe80000004200 */
[----:B------:R-:W-:Y:S01]  /*48c0*/  LDSM.16.MT88.4 R60, [R177+0x2000] ;  /* 0x00200000b13c783b */ /* 0x000fe20000004200 */
[----:B-1----:R-:W-:-:S03]  /*48d0*/  FFMA.FTZ R0, R7, c[0x0][0x2d0], -R2 ;  /* 0x0000b40007007a23 */ /* 0x002fc60000010802 */
[----:B--2---:R-:W1:Y:S01]  /*48e0*/  LDSM.16.MT88.4 R4, [R178] ;  /* 0x00000000b204783b */ /* 0x004e620000004200 */
[----:B------:R2:W4:Y:S03]  /*48f0*/  MUFU.EX2 R168, R0 ;  /* 0x0000000000a87308 */ /* 0x0005260000000800 */
[----:B------:R-:W-:Y:S01]  /*4900*/  LDSM.16.MT88.4 R68, [R177+0x4000] ;  /* 0x00400000b144783b */ /* 0x000fe20000004200 */
[----:B---3--:R-:W-:-:S04]  /*4910*/  FFMA.FTZ R3, R9, c[0x0][0x2d0], -R2 ;  /* 0x0000b40009037a23 */ /* 0x008fc80000010802 */
[----:B------:R3:W5:Y:S01]  /*4920*/  MUFU.EX2 R172, R3 ;  /* 0x0000000300ac7308 */ /* 0x0007620000000800 */
[----:B--2---:R-:W-:Y:S01]  /*4930*/  FMUL.FTZ R0, R12, c[0x0][0x2d0] ;  /* 0x0000b4000c007a20 */ /* 0x004fe20000410000 */
[----:B----4-:R-:W-:-:S04]  /*4940*/  F2FP.PACK_AB R8, R168, R169 ;  /* 0x000000a9a808723e */ /* 0x010fc800000000ff */
[----:B------:R-:W-:-:S05]  /*4950*/  FSEL R0, R0, RZ, P0 ;  /* 0x000000ff00007208 */ /* 0x000fca0000000000 */
[----:B---3--:R-:W-:Y:S01]  /*4960*/  FFMA.FTZ R3, R10, c[0x0][0x2d0], -R0 ;  /* 0x0000b4000a037a23 */ /* 0x008fe20000010800 */
[----:B-----5:R-:W-:-:S03]  /*4970*/  F2FP.PACK_AB R10, R172, R173 ;  /* 0x000000adac0a723e */ /* 0x020fc600000000ff */
[----:B------:R2:W-:Y:S02]  /*4980*/  MUFU.EX2 R166, R3 ;  /* 0x0000000300a67308 */ /* 0x0005e40000000800 */
[----:B--2---:R-:W-:-:S06]  /*4990*/  FFMA.FTZ R3, R11, c[0x0][0x2d0], -R0 ;  /* 0x0000b4000b037a23 */ /* 0x004fcc0000010800 */
[----:B------:R2:W3:Y:S02]  /*49a0*/  MUFU.EX2 R165, R3 ;  /* 0x0000000300a57308 */ /* 0x0004e40000000800 */
[----:B--2---:R-:W-:Y:S01]  /*49b0*/  FFMA.FTZ R3, R13, c[0x0][0x2d0], -R0 ;  /* 0x0000b4000d037a23 */ /* 0x004fe20000010800 */
[----:B---3--:R-:W-:-:S05]  /*49c0*/  F2FP.PACK_AB R9, R165, R166 ;  /* 0x000000a6a509723e */ /* 0x008fca00000000ff */
[----:B------:R2:W-:Y:S02]  /*49d0*/  MUFU.EX2 R171, R3 ;  /* 0x0000000300ab7308 */ /* 0x0005e40000000800 */
[----:B--2---:R-:W-:-:S06]  /*49e0*/  FFMA.FTZ R3, R14, c[0x0][0x2d0], -R0 ;  /* 0x0000b4000e037a23 */ /* 0x004fcc0000010800 */
[----:B------:R2:W3:Y:S02]  /*49f0*/  MUFU.EX2 R170, R3 ;  /* 0x0000000300aa7308 */ /* 0x0004e40000000800 */
[----:B--2---:R-:W-:Y:S01]  /*4a00*/  FFMA.FTZ R3, R15, c[0x0][0x2d0], -R2 ;  /* 0x0000b4000f037a23 */ /* 0x004fe20000010802 */
[----:B---3--:R-:W-:-:S05]  /*4a10*/  F2FP.PACK_AB R11, R170, R171 ;  /* 0x000000abaa0b723e */ /* 0x008fca00000000ff */
[----:B------:R2:W-:Y:S02]  /*4a20*/  MUFU.EX2 R190, R3 ;  /* 0x0000000300be7308 */ /* 0x0005e40000000800 */
[C---:B-1----:R-:W-:Y:S08]  /*4a30*/  HMMA.16816.F32 R36, R8.reuse, R4, RZ ;  /* 0x000000040824723c */ /* 0x042ff000000018ff */
[----:B------:R-:W-:Y:S01]  /*4a40*/  HMMA.16816.F32 R56, R8, R16, RZ ;  /* 0x000000100838723c */ /* 0x000fe200000018ff */
[----:B--2---:R-:W-:-:S04]  /*4a50*/  FFMA.FTZ R3, R20, c[0x0][0x2d0], -R2 ;  /* 0x0000b40014037a23 */ /* 0x004fc80000010802 */
[----:B------:R1:W2:Y:S03]  /*4a60*/  MUFU.EX2 R195, R3 ;  /* 0x0000000300c37308 */ /* 0x0002a60000000800 */
[C---:B------:R-:W-:Y:S08]  /*4a70*/  HMMA.16816.F32 R52, R8.reuse, R18, RZ ;  /* 0x000000120834723c */ /* 0x040ff000000018ff */
[----:B------:R-:W-:Y:S01]  /*4a80*/  HMMA.16816.F32 R28, R8, R6, RZ ;  /* 0x00000006081c723c */ /* 0x000fe200000018ff */
[----:B-1----:R-:W-:-:S07]  /*4a90*/  FFMA.FTZ R3, R22, c[0x0][0x2d0], -R2 ;  /* 0x0000b40016037a23 */ /* 0x002fce0000010802 */
[----:B------:R-:W-:Y:S01]  /*4aa0*/  HMMA.16816.F32 R16, R8, R34, RZ ;  /* 0x000000220810723c */ /* 0x000fe200000018ff */
[----:B--2---:R-:W-:Y:S01]  /*4ab0*/  F2FP.PACK_AB R4, R195, R190 ;  /* 0x000000bec304723e */ /* 0x004fe200000000ff */
[----:B------:R1:W-:Y:S02]  /*4ac0*/  MUFU.EX2 R191, R3 ;  /* 0x0000000300bf7308 */ /* 0x0003e40000000800 */
[----:B-1----:R-:W-:-:S06]  /*4ad0*/  FFMA.FTZ R3, R21, c[0x0][0x2d0], -R2 ;  /* 0x0000b40015037a23 */ /* 0x002fcc0000010802 */
[----:B------:R1:W2:Y:S02]  /*4ae0*/  MUFU.EX2 R219, R3 ;  /* 0x0000000300db7308 */ /* 0x0002a40000000800 */
[--C-:B-1----:R-:W-:Y:S01]  /*4af0*/  FFMA.FTZ R3, R23, c[0x0][0x2d0], -R0.reuse ;  /* 0x0000b40017037a23 */ /* 0x102fe20000010800 */
[----:B--2---:R-:W-:Y:S01]  /*4b00*/  F2FP.PACK_AB R6, R219, R191 ;  /* 0x000000bfdb06723e */ /* 0x004fe200000000ff */
[----:B------:R-:W-:Y:S04]  /*4b10*/  HMMA.16816.F32 R20, R8, R32, RZ ;  /* 0x000000200814723c */ /* 0x000fe800000018ff */
[----:B------:R1:W-:Y:S02]  /*4b20*/  MUFU.EX2 R175, R3 ;  /* 0x0000000300af7308 */ /* 0x0003e40000000800 */
[----:B-1----:R-:W-:-:S06]  /*4b30*/  FFMA.FTZ R3, R24, c[0x0][0x2d0], -R0 ;  /* 0x0000b40018037a23 */ /* 0x002fcc0000010800 */
[----:B------:R1:W2:Y:S02]  /*4b40*/  MUFU.EX2 R182, R3 ;  /* 0x0000000300b67308 */ /* 0x0002a40000000800 */
[----:B-1----:R-:W-:Y:S01]  /*4b50*/  FFMA.FTZ R3, R26, c[0x0][0x2d0], -R0 ;  /* 0x0000b4001a037a23 */ /* 0x002fe20000010800 */
[----:B--2---:R-:W-:-:S05]  /*4b60*/  F2FP.PACK_AB R5, R182, R175 ;  /* 0x000000afb605723e */ /* 0x004fca00000000ff */
[----:B------:R1:W-:Y:S02]  /*4b70*/  MUFU.EX2 R174, R3 ;  /* 0x0000000300ae7308 */ /* 0x0003e40000000800 */
[----:B-1----:R-:W-:Y:S02]  /*4b80*/  FFMA.FTZ R3, R25, c[0x0][0x2d0], -R0 ;  /* 0x0000b40019037a23 */ /* 0x002fe40000010800 */
[----:B------:R-:W1:Y:S04]  /*4b90*/  LDSM.16.MT88.4 R24, [R179] ;  /* 0x00000000b318783b */ /* 0x000e680000004200 */
[----:B------:R-:W2:Y:S02]  /*4ba0*/  MUFU.EX2 R181, R3 ;  /* 0x0000000300b57308 */ /* 0x000ea40000000800 */
[----:B--2---:R-:W-:Y:S01]  /*4bb0*/  F2FP.PACK_AB R7, R181, R174 ;  /* 0x000000aeb507723e */ /* 0x004fe200000000ff */
[----:B------:R-:W-:-:S05]  /*4bc0*/  FFMA.FTZ R3, R88, c[0x0][0x2d0], -R2 ;  /* 0x0000b40058037a23 */ /* 0x000fca0000010802 */
[----:B------:R2:W-:Y:S01]  /*4bd0*/  MUFU.EX2 R160, R3 ;  /* 0x0000000300a07308 */ /* 0x0005e20000000800 */
[C---:B------:R-:W-:Y:S01]  /*4be0*/  HMMA.16816.F32 R144, R4.reuse, R44, R36 ;  /* 0x0000002c0490723c */ /* 0x040fe20000001824 */
[----:B------:R-:W3:Y:S07]  /*4bf0*/  LDSM.16.MT88.4 R36, [R178+0x2800] ;  /* 0x00280000b224783b */ /* 0x000eee0000004200 */
[----:B------:R-:W-:Y:S01]  /*4c00*/  HMMA.16816.F32 R132, R4, R48, R56 ;  /* 0x000000300484723c */ /* 0x000fe20000001838 */
[----:B------:R-:W4:Y:S01]  /*4c10*/  LDSM.16.MT88.4 R56, [R179+0x2000] ;  /* 0x00200000b338783b */ /* 0x000f220000004200 */
[----:B--2---:R-:W-:-:S06]  /*4c20*/  FFMA.FTZ R3, R75, c[0x0][0x2d0], -R2 ;  /* 0x0000b4004b037a23 */ /* 0x004fcc0000010802 */
[C---:B------:R-:W-:Y:S01]  /*4c30*/  HMMA.16816.F32 R124, R4.reuse, R50, R52 ;  /* 0x00000032047c723c */ /* 0x040fe20000001834 */
[----:B------:R-:W2:Y:S01]  /*4c40*/  LDSM.16.MT88.4 R52, [R179+0x800] ;  /* 0x00080000b334783b */ /* 0x000ea20000004200 */
[----:B------:R5:W1:Y:S03]  /*4c50*/  MUFU.EX2 R163, R3 ;  /* 0x0000000300a37308 */ /* 0x000a660000000800 */
[----:B------:R-:W-:Y:S03]  /*4c60*/  LDSM.16.MT88.4 R48, [R180+0x2000] ;  /* 0x00200000b430783b */ /* 0x000fe60000004200 */
[----:B------:R-:W-:Y:S08]  /*4c70*/  HMMA.16816.F32 R136, R4, R42, R16 ;  /* 0x0000002a0488723c */ /* 0x000ff00000001810 */
[----:B------:R-:W-:Y:S01]  /*4c80*/  HMMA.16816.F32 R16, R8, R66, RZ ;  /* 0x000000420810723c */ /* 0x000fe200000018ff */
[----:B-----5:R-:W-:-:S04]  /*4c90*/  FFMA.FTZ R3, R73, c[0x0][0x2d0], -R2 ;  /* 0x0000b40049037a23 */ /* 0x020fc80000010802 */
[----:B------:R5:W-:Y:S03]  /*4ca0*/  MUFU.EX2 R162, R3 ;  /* 0x0000000300a27308 */ /* 0x000be60000000800 */
[----:B------:R-:W-:Y:S01]  /*4cb0*/  HMMA.16816.F32 R140, R4, R40, R20 ;  /* 0x00000028048c723c */ /* 0x000fe20000001814 */
[----:B------:R-:W-:Y:S07]  /*4cc0*/  LDSM.16.MT88.4 R40, [R177+0x2800] ;  /* 0x00280000b128783b */ /* 0x000fee0000004200 */
[----:B------:R-:W-:Y:S01]  /*4cd0*/  HMMA.16816.F32 R20, R8, R64, RZ ;  /* 0x000000400814723c */ /* 0x000fe200000018ff */
[----:B------:R-:W2:Y:S01]  /*4ce0*/  LDSM.16.MT88.4 R64, [R179+0x2800] ;  /* 0x00280000b340783b */ /* 0x000ea20000004200 */
[----:B-----5:R-:W-:-:S06]  /*4cf0*/  FFMA.FTZ R3, R72, c[0x0][0x2d0], -R2 ;  /* 0x0000b40048037a23 */ /* 0x020fcc0000010802 */
[----:B-1----:R-:W-:Y:S01]  /*4d00*/  HMMA.16816.F32 R32, R8, R26, RZ ;  /* 0x0000001a0820723c */ /* 0x002fe200000018ff */
[----:B------:R1:W5:Y:S07]  /*4d10*/  MUFU.EX2 R164, R3 ;  /* 0x0000000300a47308 */ /* 0x00036e0000000800 */
[----:B---3--:R-:W-:Y:S08]  /*4d20*/  HMMA.16816.F32 R104, R4, R38, R16 ;  /* 0x000000260468723c */ /* 0x008ff00000001810 */
[----:B----4-:R-:W-:Y:S01]  /*4d30*/  HMMA.16816.F32 R16, R8, R56, RZ ;  /* 0x000000380810723c */ /* 0x010fe200000018ff */
[----:B-1----:R-:W-:-:S04]  /*4d40*/  FFMA.FTZ R3, R91, c[0x0][0x2d0], -R0 ;  /* 0x0000b4005b037a23 */ /* 0x002fc80000010800 */
[----:B------:R1:W-:Y:S03]  /*4d50*/  MUFU.EX2 R15, R3 ;  /* 0x00000003000f7308 */ /* 0x0003e60000000800 */
[C---:B------:R-:W-:Y:S08]  /*4d60*/  HMMA.16816.F32 R116, R4.reuse, R46, R28 ;  /* 0x0000002e0474723c */ /* 0x040ff0000000181c */
[----:B------:R-:W-:Y:S01]  /*4d70*/  HMMA.16816.F32 R120, R4, R36, R20 ;  /* 0x000000240478723c */ /* 0x000fe20000001814 */
[----:B------:R-:W3:Y:S01]  /*4d80*/  LDSM.16.MT88.4 R36, [R177+0x4800] ;  /* 0x00480000b124783b */ /* 0x000ee20000004200 */
[----:B-1----:R-:W-:-:S06]  /*4d90*/  FFMA.FTZ R3, R90, c[0x0][0x2d0], -R0 ;  /* 0x0000b4005a037a23 */ /* 0x002fcc0000010800 */
[----:B------:R-:W-:Y:S01]  /*4da0*/  HMMA.16816.F32 R28, R8, R60, RZ ;  /* 0x0000003c081c723c */ /* 0x000fe200000018ff */
[----:B------:R1:W4:Y:S07]  /*4db0*/  MUFU.EX2 R159, R3 ;  /* 0x00000003009f7308 */ /* 0x00032e0000000800 */
[----:B--2---:R-:W-:Y:S01]  /*4dc0*/  HMMA.16816.F32 R112, R4, R54, R32 ;  /* 0x000000360470723c */ /* 0x004fe20000001820 */
[----:B------:R-:W2:Y:S07]  /*4dd0*/  LDSM.16.MT88.4 R32, [R178+0x4000] ;  /* 0x00400000b220783b */ /* 0x000eae0000004200 */
[----:B------:R-:W-:Y:S01]  /*4de0*/  HMMA.16816.F32 R44, R8, R24, RZ ;  /* 0x00000018082c723c */ /* 0x000fe200000018ff */
[----:B-1----:R-:W-:-:S04]  /*4df0*/  FFMA.FTZ R3, R89, c[0x0][0x2d0], -R0 ;  /* 0x0000b40059037a23 */ /* 0x002fc80000010800 */
[----:B------:R1:W-:Y:S03]  /*4e00*/  MUFU.EX2 R158, R3 ;  /* 0x00000003009e7308 */ /* 0x0003e60000000800 */
[----:B------:R-:W-:Y:S08]  /*4e10*/  HMMA.16816.F32 R84, R4, R64, R16 ;  /* 0x000000400454723c */ /* 0x000ff00000001810 */
[----:B------:R-:W-:Y:S01]  /*4e20*/  HMMA.16816.F32 R16, R8, R68, RZ ;  /* 0x000000440810723c */ /* 0x000fe200000018ff */
[----:B-1----:R-:W-:-:S07]  /*4e30*/  FFMA.FTZ R3, R74, c[0x0][0x2d0], -R0 ;  /* 0x0000b4004a037a23 */ /* 0x002fce0000010800 */
[----:B------:R-:W-:Y:S01]  /*4e40*/  HMMA.16816.F32 R24, R8, R62, RZ ;  /* 0x0000003e0818723c */ /* 0x000fe200000018ff */
[----:B------:R-:W1:Y:S01]  /*4e50*/  LDSM.16.MT88.4 R60, [R180+0x2800] ;  /* 0x00280000b43c783b */ /* 0x000e620000004200 */
[----:B------:R2:W1:Y:S06]  /*4e60*/  MUFU.EX2 R161, R3 ;  /* 0x0000000300a17308 */ /* 0x00046c0000000800 */
[C---:B------:R-:W-:Y:S01]  /*4e70*/  HMMA.16816.F32 R128, R4.reuse, R40, R28 ;  /* 0x000000280480723c */ /* 0x040fe2000000181c */
[----:B------:R-:W1:Y:S07]  /*4e80*/  LDSM.16.MT88.4 R28, [R178+0x4800] ;  /* 0x00480000b21c783b */ /* 0x000e6e0000004200 */
[----:B------:R-:W-:Y:S01]  /*4e90*/  HMMA.16816.F32 R148, R4, R52, R44 ;  /* 0x000000340494723c */ /* 0x000fe2000000182c */
[----:B--2---:R-:W-:-:S07]  /*4ea0*/  FFMA.FTZ R3, R155, c[0x0][0x2d0], -R2 ;  /* 0x0000b4009b037a23 */ /* 0x004fce0000010802 */
[C---:B------:R-:W-:Y:S08]  /*4eb0*/  HMMA.16816.F32 R20, R8.reuse, R50, RZ ;  /* 0x000000320814723c */ /* 0x040ff000000018ff */
[----:B------:R-:W-:Y:S08]  /*4ec0*/  HMMA.16816.F32 R44, R8, R48, RZ ;  /* 0x00000030082c723c */ /* 0x000ff000000018ff */
[----:B---3--:R-:W-:Y:S08]  /*4ed0*/  HMMA.16816.F32 R76, R4, R36, R16 ;  /* 0x00000024044c723c */ /* 0x008ff00000001810 */
[----:B------:R-:W-:Y:S08]  /*4ee0*/  HMMA.16816.F32 R16, R8, R34, RZ ;  /* 0x000000220810723c */ /* 0x000ff000000018ff */
[----:B------:R-:W-:Y:S08]  /*4ef0*/  HMMA.16816.F32 R108, R4, R42, R24 ;  /* 0x0000002a046c723c */ /* 0x000ff00000001818 */
[----:B------:R-:W-:Y:S08]  /*4f00*/  HMMA.16816.F32 R24, R8, R58, RZ ;  /* 0x0000003a0818723c */ /* 0x000ff000000018ff */
[C---:B-1----:R-:W-:Y:S08]  /*4f10*/  HMMA.16816.F32 R92, R4.reuse, R62, R20 ;  /* 0x0000003e045c723c */ /* 0x042ff00000001814 */
[----:B------:R-:W-:Y:S08]  /*4f20*/  HMMA.16816.F32 R96, R4, R60, R44 ;  /* 0x0000003c0460723c */ /* 0x000ff0000000182c */
[----:B------:R-:W-:Y:S01]  /*4f30*/  HMMA.16816.F32 R20, R8, R32, RZ ;  /* 0x000000200814723c */ /* 0x000fe200000018ff */
[----:B------:R-:W1:Y:S07]  /*4f40*/  LDSM.16.MT88.4 R32, [R180+0x4000] ;  /* 0x00400000b420783b */ /* 0x000e6e0000004200 */
[C---:B------:R-:W-:Y:S01]  /*4f50*/  HMMA.16816.F32 R44, R4.reuse, R30, R16 ;  /* 0x0000001e042c723c */ /* 0x040fe20000001810 */
[----:B------:R-:W2:Y:S07]  /*4f60*/  LDSM.16.MT88.4 R16, [R179+0x4000] ;  /* 0x00400000b310783b */ /* 0x000eae0000004200 */
[----:B------:R-:W-:Y:S08]  /*4f70*/  HMMA.16816.F32 R80, R4, R66, R24 ;  /* 0x000000420450723c */ /* 0x000ff00000001818 */
[----:B------:R-:W-:Y:S08]  /*4f80*/  HMMA.16816.F32 R24, R8, R70, RZ ;  /* 0x000000460818723c */ /* 0x000ff000000018ff */
[----:B------:R-:W-:Y:S01]  /*4f90*/  HMMA.16816.F32 R48, R4, R28, R20 ;  /* 0x0000001c0430723c */ /* 0x000fe20000001814 */
[----:B------:R-:W3:Y:S07]  /*4fa0*/  LDSM.16.MT88.4 R28, [R180+0x4800] ;  /* 0x00480000b41c783b */ /* 0x000eee0000004200 */
[----:B-1----:R-:W-:Y:S08]  /*4fb0*/  HMMA.16816.F32 R20, R8, R34, RZ ;  /* 0x000000220814723c */ /* 0x002ff000000018ff */
[----:B------:R-:W-:Y:S08]  /*4fc0*/  HMMA.16816.F32 R52, R4, R38, R24 ;  /* 0x000000260434723c */ /* 0x000ff00000001818 */
[C---:B------:R-:W-:Y:S08]  /*4fd0*/  HMMA.16816.F32 R24, R8.reuse, R32, RZ ;  /* 0x000000200818723c */ /* 0x040ff000000018ff */
[C---:B--2---:R-:W-:Y:S08]  /*4fe0*/  HMMA.16816.F32 R32, R8.reuse, R16, RZ ;  /* 0x000000100820723c */ /* 0x044ff000000018ff */
[----:B------:R-:W-:Y:S01]  /*4ff0*/  HMMA.16816.F32 R8, R8, R18, RZ ;  /* 0x000000120808723c */ /* 0x000fe200000018ff */
[----:B------:R-:W1:Y:S07]  /*5000*/  LDSM.16.MT88.4 R16, [R179+0x4800] ;  /* 0x00480000b310783b */ /* 0x000e6e0000004200 */
[C---:B---3--:R-:W-:Y:S08]  /*5010*/  HMMA.16816.F32 R24, R4.reuse, R28, R24 ;  /* 0x0000001c0418723c */ /* 0x048ff00000001818 */
[C---:B------:R-:W-:Y:S08]  /*5020*/  HMMA.16816.F32 R20, R4.reuse, R30, R20 ;  /* 0x0000001e0414723c */ /* 0x040ff00000001814 */
[C---:B-1----:R-:W-:Y:S08]  /*5030*/  HMMA.16816.F32 R32, R4.reuse, R16, R32 ;  /* 0x000000100420723c */ /* 0x042ff00000001820 */
[----:B------:R-:W-:Y:S01]  /*5040*/  HMMA.16816.F32 R16, R4, R18, R8 ;  /* 0x000000120410723c */ /* 0x000fe20000001808 */
[----:B------:R-:W1:Y:S06]  /*5050*/  LDSM.16.MT88.4 R8, [R177+0x1000] ;  /* 0x00100000b108783b */ /* 0x000e6c0000004200 */
[----:B------:R-:W-:-:S02]  /*5060*/  F2FP.PACK_AB R4, R163, R160 ;  /* 0x000000a0a304723e */ /* 0x000fc400000000ff */
[----:B-----5:R-:W-:Y:S02]  /*5070*/  F2FP.PACK_AB R6, R164, R162 ;  /* 0x000000a2a406723e */ /* 0x020fe400000000ff */
[----:B----4-:R-:W-:Y:S02]  /*5080*/  F2FP.PACK_AB R5, R159, R15 ;  /* 0x0000000f9f05723e */ /* 0x010fe400000000ff */
[----:B------:R-:W-:-:S07]  /*5090*/  F2FP.PACK_AB R7, R161, R158 ;  /* 0x0000009ea107723e */ /* 0x000fce00000000ff */
[C---:B-1----:R-:W-:Y:S08]  /*50a0*/  HMMA.16816.F32 R132, R4.reuse, R8, R132 ;  /* 0x000000080484723c */ /* 0x042ff00000001884 */
[C---:B------:R-:W-:Y:S01]  /*50b0*/  HMMA.16816.F32 R28, R4.reuse, R10, R124 ;  /* 0x0000000a041c723c */ /* 0x040fe2000000187c */
[----:B------:R-:W1:Y:S07]  /*50c0*/  LDSM.16.MT88.4 R8, [R178+0x1000] ;  /* 0x00100000b208783b */ /* 0x000e6e0000004200 */
        /* <DEDUP_REMOVED lines=8> */
[----:B------:R-:W1:Y:S04]  /*5150*/  LDSM.16.MT88.4 R8, [R177+0x3000] ;  /* 0x00300000b108783b */ /* 0x000e680000004200 */
[----:B------:R-:W-:Y:S03]  /*5160*/  LDSM.16.MT88.4 R112, [R180+0x1800] ;  /* 0x00180000b470783b */ /* 0x000fe60000004200 */
[C---:B-1----:R-:W-:Y:S01]  /*5170*/  HMMA.16816.F32 R60, R4.reuse, R8, R128 ;  /* 0x00000008043c723c */ /* 0x042fe20000001880 */
[----:B------:R-:W-:Y:S07]  /*5180*/  LDSM.16.MT88.4 R128, [R177+0x1800] ;  /* 0x00180000b180783b */ /* 0x000fee0000004200 */
[C---:B------:R-:W-:Y:S01]  /*5190*/  HMMA.16816.F32 R64, R4.reuse, R10, R108 ;  /* 0x0000000a0440723c */ /* 0x040fe2000000186c */
[----:B------:R-:W1:Y:S07]  /*51a0*/  LDSM.16.MT88.4 R8, [R178+0x3000] ;  /* 0x00300000b208783b */ /* 0x000e6e0000004200 */
[C---:B-1----:R-:W-:Y:S01]  /*51b0*/  HMMA.16816.F32 R68, R4.reuse, R8, R120 ;  /* 0x000000080444723c */ /* 0x042fe20000001878 */
[----:B------:R-:W-:Y:S07]  /*51c0*/  LDSM.16.MT88.4 R120, [R178+0x1800] ;  /* 0x00180000b278783b */ /* 0x000fee0000004200 */
[C---:B------:R-:W-:Y:S01]  /*51d0*/  HMMA.16816.F32 R72, R4.reuse, R10, R104 ;  /* 0x0000000a0448723c */ /* 0x040fe20000001868 */
[----:B------:R-:W1:Y:S04]  /*51e0*/  LDSM.16.MT88.4 R8, [R180+0x3000] ;  /* 0x00300000b408783b */ /* 0x000e680000004200 */
[----:B------:R-:W-:Y:S03]  /*51f0*/  LDSM.16.MT88.4 R104, [R179+0x1800] ;  /* 0x00180000b368783b */ /* 0x000fe60000004200 */
        /* <DEDUP_REMOVED lines=9> */
[C---:B-1----:R-:W-:Y:S01]  /*5290*/  HMMA.16816.F32 R140, R4.reuse, R8, R48 ;  /* 0x00000008048c723c */ /* 0x042fe20000001830 */
[----:B------:R-:W-:Y:S07]  /*52a0*/  LDSM.16.MT88.4 R48, [R178+0x3800] ;  /* 0x00380000b230783b */ /* 0x000fee0000004200 */
[C---:B------:R-:W-:Y:S01]  /*52b0*/  HMMA.16816.F32 R92, R4.reuse, R10, R44 ;  /* 0x0000000a045c723c */ /* 0x040fe2000000182c */
[----:B------:R-:W1:Y:S07]  /*52c0*/  LDSM.16.MT88.4 R8, [R180+0x5000] ;  /* 0x00500000b408783b */ /* 0x000e6e0000004200 */
[C---:B-1----:R-:W-:Y:S08]  /*52d0*/  HMMA.16816.F32 R24, R4.reuse, R8, R24 ;  /* 0x000000080418723c */ /* 0x042ff00000001818 */
[C---:B------:R-:W-:Y:S01]  /*52e0*/  HMMA.16816.F32 R20, R4.reuse, R10, R20 ;  /* 0x0000000a0414723c */ /* 0x040fe20000001814 */
[----:B------:R-:W1:Y:S07]  /*52f0*/  LDSM.16.MT88.4 R8, [R179+0x5000] ;  /* 0x00500000b308783b */ /* 0x000e6e0000004200 */
[C---:B-1----:R-:W-:Y:S01]  /*5300*/  HMMA.16816.F32 R16, R4.reuse, R10, R16 ;  /* 0x0000000a0410723c */ /* 0x042fe20000001810 */
[----:B------:R1:W-:Y:S07]  /*5310*/  MUFU.EX2 R11, R3 ;  /* 0x00000003000b7308 */ /* 0x0003ee0000000800 */
[----:B------:R-:W-:Y:S07]  /*5320*/  HMMA.16816.F32 R32, R4, R8, R32 ;  /* 0x000000080420723c */ /* 0x000fee0000001820 */
[----:B------:R-:W-:-:S02]  /*5330*/  FADD.FTZ R4, R166, R165 ;  /* 0x000000a5a6047221 */ /* 0x000fc40000010000 */
[----:B-1----:R-:W-:-:S04]  /*5340*/  FFMA.FTZ R3, R153, c[0x0][0x2d0], -R2 ;  /* 0x0000b40099037a23 */ /* 0x002fc80000010802 */
[----:B------:R1:W2:Y:S02]  /*5350*/  MUFU.EX2 R14, R3 ;  /* 0x00000003000e7308 */ /* 0x0002a40000000800 */
[--C-:B-1----:R-:W-:Y:S01]  /*5360*/  FFMA.FTZ R3, R102, c[0x0][0x2d0], -R2.reuse ;  /* 0x0000b40066037a23 */ /* 0x102fe20000010802 */
[----:B--2---:R-:W-:Y:S01]  /*5370*/  F2FP.PACK_AB R96, R14, R11 ;  /* 0x0000000b0e60723e */ /* 0x004fe200000000ff */
[----:B------:R-:W-:-:S04]  /*5380*/  FFMA.FTZ R2, R101, c[0x0][0x2d0], -R2 ;  /* 0x0000b40065027a23 */ /* 0x000fc80000010802 */
[----:B------:R1:W-:Y:S08]  /*5390*/  MUFU.EX2 R13, R3 ;  /* 0x00000003000d7308 */ /* 0x0003f00000000800 */
[----:B------:R2:W3:Y:S01]  /*53a0*/  MUFU.EX2 R193, R2 ;  /* 0x0000000200c17308 */ /* 0x0004e20000000800 */
[----:B-1----:R-:W-:Y:S02]  /*53b0*/  FADD.FTZ R3, R169, R168 ;  /* 0x000000a8a9037221 */ /* 0x002fe40000010000 */
[----:B--2---:R-:W-:Y:S01]  /*53c0*/  FFMA.FTZ R2, R157, c[0x0][0x2d0], -R0 ;  /* 0x0000b4009d027a23 */ /* 0x004fe20000010800 */
[----:B---3--:R-:W-:-:S04]  /*53d0*/  F2FP.PACK_AB R98, R193, R13 ;  /* 0x0000000dc162723e */ /* 0x008fc800000000ff */
[----:B------:R1:W-:Y:S02]  /*53e0*/  MUFU.EX2 R9, R2 ;  /* 0x0000000200097308 */ /* 0x0003e40000000800 */
[----:B-1----:R-:W-:-:S06]  /*53f0*/  FFMA.FTZ R2, R156, c[0x0][0x2d0], -R0 ;  /* 0x0000b4009c027a23 */ /* 0x002fcc0000010800 */
[----:B------:R1:W2:Y:S02]  /*5400*/  MUFU.EX2 R10, R2 ;  /* 0x00000002000a7308 */ /* 0x0002a40000000800 */
[--C-:B-1----:R-:W-:Y:S01]  /*5410*/  FFMA.FTZ R2, R154, c[0x0][0x2d0], -R0.reuse ;  /* 0x0000b4009a027a23 */ /* 0x102fe20000010800 */
[----:B--2---:R-:W-:Y:S01]  /*5420*/  F2FP.PACK_AB R97, R10, R9 ;  /* 0x000000090a61723e */ /* 0x004fe200000000ff */
[----:B------:R-:W-:-:S04]  /*5430*/  FFMA.FTZ R0, R152, c[0x0][0x2d0], -R0 ;  /* 0x0000b40098007a23 */ /* 0x000fc80000010800 */
[----:B------:R1:W-:Y:S08]  /*5440*/  MUFU.EX2 R8, R2 ;  /* 0x0000000200087308 */ /* 0x0003f00000000800 */
[----:B------:R-:W2:Y:S01]  /*5450*/  MUFU.EX2 R194, R0 ;  /* 0x0000000000c27308 */ /* 0x000ea20000000800 */
[----:B-1----:R-:W-:-:S04]  /*5460*/  FADD.FTZ R2, R173, R3 ;  /* 0x00000003ad027221 */ /* 0x002fc80000010000 */
[----:B------:R-:W-:Y:S01]  /*5470*/  FADD.FTZ R2, R172, R2 ;  /* 0x00000002ac027221 */ /* 0x000fe20000010000 */
[----:B--2---:R-:W-:Y:S01]  /*5480*/  F2FP.PACK_AB R99, R194, R8 ;  /* 0x00000008c263723e */ /* 0x004fe200000000ff */
[----:B------:R-:W-:Y:S02]  /*5490*/  FADD.FTZ R0, R171, R4 ;  /* 0x00000004ab007221 */ /* 0x000fe40000010000 */
[----:B------:R-:W-:Y:S01]  /*54a0*/  FADD.FTZ R2, R190, R2 ;  /* 0x00000002be027221 */ /* 0x000fe20000010000 */
[----:B------:R-:W-:Y:S01]  /*54b0*/  LDSM.16.MT88.4 R4, [R179+0x5800] ;  /* 0x00580000b304783b */ /* 0x000fe20000004200 */
[----:B------:R-:W-:Y:S02]  /*54c0*/  FADD.FTZ R0, R170, R0 ;  /* 0x00000000aa007221 */ /* 0x000fe40000010000 */
[----:B------:R-:W-:Y:S01]  /*54d0*/  HMMA.16816.F32 R116, R96, R112, R116 ;  /* 0x000000706074723c */ /* 0x000fe20000001874 */
[----:B------:R-:W-:Y:S02]  /*54e0*/  FADD.FTZ R2, R195, R2 ;  /* 0x00000002c3027221 */ /* 0x000fe40000010000 */
[----:B------:R-:W-:-:S02]  /*54f0*/  FADD.FTZ R0, R175, R0 ;  /* 0x00000000af007221 */ /* 0x000fc40000010000 */
[----:B------:R-:W-:Y:S02]  /*5500*/  FADD.FTZ R2, R191, R2 ;  /* 0x00000002bf027221 */ /* 0x000fe40000010000 */
[----:B------:R-:W-:Y:S01]  /*5510*/  FADD.FTZ R0, R182, R0 ;  /* 0x00000000b6007221 */ /* 0x000fe20000010000 */
[C---:B------:R-:W-:Y:S01]  /*5520*/  HMMA.16816.F32 R112, R96.reuse, R114, R40 ;  /* 0x000000726070723c */ /* 0x040fe20000001828 */
[----:B------:R-:W1:Y:S01]  /*5530*/  LDSM.16.MT88.4 R40, [R177+0x3800] ;  /* 0x00380000b128783b */ /* 0x000e620000004200 */
[----:B------:R-:W-:Y:S02]  /*5540*/  FADD.FTZ R2, R219, R2 ;  /* 0x00000002db027221 */ /* 0x000fe40000010000 */
[----:B------:R-:W-:Y:S02]  /*5550*/  FADD.FTZ R0, R174, R0 ;  /* 0x00000000ae007221 */ /* 0x000fe40000010000 */
[----:B------:R-:W-:Y:S02]  /*5560*/  FADD.FTZ R2, R160, R2 ;  /* 0x00000002a0027221 */ /* 0x000fe40000010000 */
[----:B------:R-:W-:Y:S01]  /*5570*/  HMMA.16816.F32 R124, R96, R120, R124 ;  /* 0x00000078607c723c */ /* 0x000fe2000000187c */
[----:B------:R-:W-:-:S02]  /*5580*/  FADD.FTZ R0, R181, R0 ;  /* 0x00000000b5007221 */ /* 0x000fc40000010000 */
[----:B------:R-:W-:Y:S02]  /*5590*/  FADD.FTZ R2, R163, R2 ;  /* 0x00000002a3027221 */ /* 0x000fe40000010000 */
[----:B------:R-:W-:Y:S02]  /*55a0*/  FADD.FTZ R0, R15, R0 ;  /* 0x000000000f007221 */ /* 0x000fe40000010000 */
[----:B------:R-:W-:Y:S01]  /*55b0*/  FADD.FTZ R2, R162, R2 ;  /* 0x00000002a2027221 */ /* 0x000fe20000010000 */
[----:B------:R-:W-:Y:S01]  /*55c0*/  HMMA.16816.F32 R120, R96, R122, R36 ;  /* 0x0000007a6078723c */ /* 0x000fe20000001824 */
[----:B------:R-:W-:Y:S02]  /*55d0*/  FADD.FTZ R0, R159, R0 ;  /* 0x000000009f007221 */ /* 0x000fe40000010000 */
[----:B------:R-:W-:Y:S02]  /*55e0*/  FADD.FTZ R2, R164, R2 ;  /* 0x00000002a4027221 */ /* 0x000fe40000010000 */
[----:B------:R-:W-:-:S02]  /*55f0*/  FADD.FTZ R0, R158, R0 ;  /* 0x000000009e007221 */ /* 0x000fc40000010000 */
[----:B------:R-:W-:Y:S01]  /*5600*/  FADD.FTZ R3, R11, R2 ;  /* 0x000000020b037221 */ /* 0x000fe20000010000 */
[C---:B------:R-:W-:Y:S01]  /*5610*/  HMMA.16816.F32 R108, R96.reuse, R104, R148 ;  /* 0x00000068606c723c */ /* 0x040fe20000001894 */
[----:B------:R-:W-:Y:S02]  /*5620*/  FADD.FTZ R0, R161, R0 ;  /* 0x00000000a1007221 */ /* 0x000fe40000010000 */
[----:B------:R-:W-:Y:S02]  /*5630*/  FADD.FTZ R3, R14, R3 ;  /* 0x000000030e037221 */ /* 0x000fe40000010000 */
[----:B------:R-:W-:Y:S01]  /*5640*/  FADD.FTZ R2, R9, R0 ;  /* 0x0000000009027221 */ /* 0x000fe20000010000 */
[----:B------:R-:W-:Y:S01]  /*5650*/  IADD3 R0, R167, -0x2, RZ ;  /* 0xfffffffea7007810 */ /* 0x000fe20007ffe0ff */
[----:B------:R-:W-:Y:S01]  /*5660*/  FADD.FTZ R3, R13, R3 ;  /* 0x000000030d037221 */ /* 0x000fe20000010000 */
[----:B------:R-:W-:Y:S01]  /*5670*/  HMMA.16816.F32 R104, R96, R106, R56 ;  /* 0x0000006a6068723c */ /* 0x000fe20000001838 */
[----:B------:R-:W2:Y:S01]  /*5680*/  LDSM.16.MT88.4 R56, [R180+0x3800] ;  /* 0x00380000b438783b */ /* 0x000ea20000004200 */
[----:B------:R-:W-:Y:S01]  /*5690*/  ISETP.GE.AND P0, PT, R0, R199, PT ;  /* 0x000000c70000720c */ /* 0x000fe20003f06270 */
[----:B------:R-:W-:-:S02]  /*56a0*/  FADD.FTZ R2, R10, R2 ;  /* 0x000000020a027221 */ /* 0x000fc40000010000 */
[----:B------:R-:W-:Y:S02]  /*56b0*/  FADD.FTZ R193, R193, R3 ;  /* 0x00000003c1c17221 */ /* 0x000fe40000010000 */
[----:B------:R-:W-:Y:S01]  /*56c0*/  FADD.FTZ R2, R8, R2 ;  /* 0x0000000208027221 */ /* 0x000fe20000010000 */
[----:B------:R-:W-:Y:S03]  /*56d0*/  HMMA.16816.F32 R44, R96, R48, R68 ;  /* 0x00000030602c723c */ /* 0x000fe60000001844 */
[----:B------:R-:W-:-:S05]  /*56e0*/  FADD.FTZ R194, R194, R2 ;  /* 0x00000002c2c27221 */ /* 0x000fca0000010000 */
[C---:B-1----:R-:W-:Y:S08]  /*56f0*/  HMMA.16816.F32 R36, R96.reuse, R40, R60 ;  /* 0x000000286024723c */ /* 0x042ff0000000183c */
[C---:B------:R-:W-:Y:S01]  /*5700*/  HMMA.16816.F32 R40, R96.reuse, R42, R64 ;  /* 0x0000002a6028723c */ /* 0x040fe20000001840 */
[----:B------:R-:W1:Y:S07]  /*5710*/  LDSM.16.MT88.4 R64, [R179+0x3800] ;  /* 0x00380000b340783b */ /* 0x000e6e0000004200 */
[C---:B------:R-:W-:Y:S01]  /*5720*/  HMMA.16816.F32 R48, R96.reuse, R50, R72 ;  /* 0x000000326030723c */ /* 0x040fe20000001848 */
[----:B------:R-:W3:Y:S07]  /*5730*/  LDSM.16.MT88.4 R72, [R177+0x5800] ;  /* 0x00580000b148783b */ /* 0x000eee0000004200 */
[C---:B------:R-:W-:Y:S08]  /*5740*/  HMMA.16816.F32 R132, R96.reuse, R128, R132 ;  /* 0x000000806084723c */ /* 0x040ff00000001884 */
        /* <DEDUP_REMOVED lines=8> */
[C---:B------:R-:W-:Y:S08]  /*57d0*/  HMMA.16816.F32 R72, R96.reuse, R74, R136 ;  /* 0x0000004a6048723c */ /* 0x040ff00000001888 */
[C---:B--2---:R-:W-:Y:S08]  /*57e0*/  HMMA.16816.F32 R84, R96.reuse, R88, R24 ;  /* 0x000000586054723c */ /* 0x044ff00000001818 */
[C---:B------:R-:W-:Y:S08]  /*57f0*/  HMMA.16816.F32 R88, R96.reuse, R90, R20 ;  /* 0x0000005a6058723c */ /* 0x040ff00000001814 */
[C---:B-1----:R-:W-:Y:S08]  /*5800*/  HMMA.16816.F32 R76, R96.reuse, R80, R140 ;  /* 0x00000050604c723c */ /* 0x042ff0000000188c */
[C---:B------:R-:W-:Y:S08]  /*5810*/  HMMA.16816.F32 R80, R96.reuse, R82, R92 ;  /* 0x000000526050723c */ /* 0x040ff0000000185c */
[C---:B------:R-:W-:Y:S08]  /*5820*/  HMMA.16816.F32 R92, R96.reuse, R4, R32 ;  /* 0x00000004605c723c */ /* 0x040ff00000001820 */
[----:B------:R-:W-:Y:S01]  /*5830*/  HMMA.16816.F32 R96, R96, R6, R16 ;  /* 0x000000066060723c */ /* 0x000fe20000001810 */
[----:B------:R-:W-:Y:S07]  /*5840*/  @!UPT UIADD3 URZ, URZ, URZ, URZ ;  /* 0x0000003f3f3ff290 */ /* 0x000fee000fffe03f */
[----:B------:R-:W-:Y:S11]  /*5850*/  @!P0 BRA `(.L_x_54) ;  /* 0x0000321000008947 */ /* 0x000ff60003800000 */
[----:B------:R-:W-:Y:S02]  /*5860*/  MOV R191, R0 ;  /* 0x0000000000bf7202 */ /* 0x000fe40000000f00 */
[----:B------:R-:W-:-:S02]  /*5870*/  MOV R102, R12 ;  /* 0x0000000c00667202 */ /* 0x000fc40000000f00 */
[----:B------:R-:W-:Y:S02]  /*5880*/  MOV R101, R100 ;  /* 0x0000006400657202 */ /* 0x000fe40000000f00 */
.L_x_61:
[----:B------:R-:W-:Y:S01]  /*5890*/  SHF.R.S32.HI R0, RZ, 0x1f, R189 ;  /* 0x0000001fff007819 */ /* 0x000fe200000114bd */
[----:B------:R-:W-:Y:S04]  /*58a0*/  DEPBAR.LE SB0, 0x0 ;  /* 0x000080000000791a */ /* 0x000fe80000000000 */
[----:B------:R-:W-:Y:S01]  /*58b0*/  SHF.R.S32.HI R4, RZ, 0x1f, R188 ;  /* 0x0000001fff047819 */ /* 0x000fe200000114bc */
[----:B------:R-:W-:Y:S01]  /*58c0*/  WARPSYNC 0xffffffff ;  /* 0xffffffff00007948 */ /* 0x000fe20003800000 */
[----:B------:R-:W-:Y:S01]  /*58d0*/  R2P PR, R196, 0x6 ;  /* 0x00000006c4007804 */ /* 0x000fe20000000000 */
[----:B------:R-:W-:Y:S01]  /*58e0*/  BAR.SYNC.DEFER_BLOCKING 0x0 ;  /* 0x0000000000007b1d */ /* 0x000fe20000010000 */
[----:B------:R-:W-:Y:S01]  /*58f0*/  SHF.R.S32.HI R5, RZ, 0x1f, R198 ;  /* 0x0000001fff057819 */ /* 0x000fe200000114c6 */
[----:B------:R-:W-:Y:S01]  /*5900*/  IMAD R0, R0, c[0x0][0x208], RZ ;  /* 0x0000820000007a24 */ /* 0x000fe200078e02ff */
[----:B------:R-:W-:Y:S01]  /*5910*/  IADD3 R100, R103, 0x40, RZ ;  /* 0x0000004067647810 */ /* 0x000fe20007ffe0ff */
[C---:B------:R-:W-:Y:S01]  /*5920*/  IMAD.WIDE.U32 R2, R189.reuse, c[0x0][0x208], RZ ;  /* 0x00008200bd027a25 */ /* 0x040fe200078e00ff */
[----:B------:R-:W-:Y:S02]  /*5930*/  SHF.R.S32.HI R12, RZ, 0x1f, R197 ;  /* 0x0000001fff0c7819 */ /* 0x000fe400000114c5 */
[----:B------:R-:W-:Y:S01]  /*5940*/  SHF.L.U64.HI R22, R198, 0x1, R5 ;  /* 0x00000001c6167819 */ /* 0x000fe20000010205 */
[----:B------:R-:W-:Y:S01]  /*5950*/  IMAD R0, R189, c[0x0][0x20c], R0 ;  /* 0x00008300bd007a24 */ /* 0x000fe200078e0200 */
[----:B------:R-:W-:Y:S01]  /*5960*/  SHF.R.S32.HI R5, RZ, 0x1f, R192 ;  /* 0x0000001fff057819 */ /* 0x000fe200000114c0 */
[----:B------:R-:W-:Y:S01]  /*5970*/  IMAD R4, R4, c[0x0][0x218], RZ ;  /* 0x0000860004047a24 */ /* 0x000fe200078e02ff */
[----:B------:R-:W-:Y:S01]  /*5980*/  SHF.L.U64.HI R14, R197, 0x1, R12 ;  /* 0x00000001c50e7819 */ /* 0x000fe2000001020c */
[----:B------:R-:W-:Y:S01]  /*5990*/  IMAD.IADD R3, R3, 0x1, R0 ;  /* 0x0000000103037824 */ /* 0x000fe200078e0200 */
[C---:B------:R-:W-:Y:S01]  /*59a0*/  IADD3 R0, R103.reuse, 0x20, RZ ;  /* 0x0000002067007810 */ /* 0x040fe20007ffe0ff */
[C---:B------:R-:W-:Y:S01]  /*59b0*/  IMAD R4, R188.reuse, c[0x0][0x21c], R4 ;  /* 0x00008700bc047a24 */ /* 0x040fe200078e0204 */
[C---:B------:R-:W-:Y:S01]  /*59c0*/  @P2 IADD3 R100, R103.reuse, -0x40, RZ ;  /* 0xffffffc067642810 */ /* 0x040fe20007ffe0ff */
[----:B------:R-:W-:Y:S01]  /*59d0*/  IMAD.WIDE.U32 R2, R188, c[0x0][0x218], R2 ;  /* 0x00008600bc027a25 */ /* 0x000fe200078e0002 */
[----:B------:R-:W-:Y:S02]  /*59e0*/  @P1 IADD3 R0, R103, -0x20, RZ ;  /* 0xffffffe067001810 */ /* 0x000fe40007ffe0ff */
[C---:B------:R-:W-:Y:S01]  /*59f0*/  ISETP.GE.AND P1, PT, R198.reuse, c[0x0][0x1d4], PT ;  /* 0x00007500c6007a0c */ /* 0x040fe20003f26270 */
[----:B------:R-:W-:Y:S01]  /*5a00*/  IMAD.SHL.U32 R28, R198, 0x2, RZ ;  /* 0x00000002c61c7824 */ /* 0x000fe200078e00ff */
[----:B------:R-:W-:Y:S01]  /*5a10*/  IADD3 R2, P0, R206, R2, RZ ;  /* 0x00000002ce027210 */ /* 0x000fe20007f1e0ff */
[C---:B------:R-:W-:Y:S01]  /*5a20*/  IMAD.SHL.U32 R15, R197.reuse, 0x2, RZ ;  /* 0x00000002c50f7824 */ /* 0x040fe200078e00ff */
[----:B------:R-:W-:Y:S01]  /*5a30*/  SHF.L.U64.HI R13, R192, 0x1, R5 ;  /* 0x00000001c00d7819 */ /* 0x000fe20000010205 */
[----:B------:R-:W1:Y:S01]  /*5a40*/  LDSM.16.M88.4 R32, [R183] ;  /* 0x00000000b720783b */ /* 0x000e620000000200 */
[----:B------:R-:W-:Y:S01]  /*5a50*/  IADD3.X R3, R210, R3, R4, P0, !PT ;  /* 0x00000003d2037210 */ /* 0x000fe200007fe404 */
[----:B------:R-:W-:Y:S01]  /*5a60*/  IMAD.SHL.U32 R12, R192, 0x2, RZ ;  /* 0x00000002c00c7824 */ /* 0x000fe200078e00ff */
[----:B------:R-:W-:Y:S01]  /*5a70*/  LEA R6, P0, R2, c[0x0][0x1f8], 0x1 ;  /* 0x00007e0002067a11 */ /* 0x000fe200078008ff */
[----:B------:R-:W2:Y:S01]  /*5a80*/  LDSM.16.M88.4 R8, [R103] ;  /* 0x000000006708783b */ /* 0x000ea20000000200 */
[----:B------:R-:W-:Y:S02]  /*5a90*/  IADD3 R173, R0, 0x5800, RZ ;  /* 0x0000580000ad7810 */ /* 0x000fe40007ffe0ff */
[----:B------:R-:W-:Y:S01]  /*5aa0*/  LEA.HI.X R7, R2, c[0x0][0x1fc], R3, 0x1, P0 ;  /* 0x00007f0002077a11 */ /* 0x000fe200000f0c03 */
[----:B------:R-:W3:Y:S01]  /*5ab0*/  LDSM.16.M88.4 R16, [R103+0x800] ;  /* 0x000800006710783b */ /* 0x000ee20000000200 */
[----:B------:R-:W-:Y:S02]  /*5ac0*/  ISETP.GE.AND P0, PT, R197, c[0x0][0x1d4], PT ;  /* 0x00007500c5007a0c */ /* 0x000fe40003f06270 */
[C---:B------:R-:W-:Y:S01]  /*5ad0*/  IADD3 R172, R0.reuse, 0x5000, RZ ;  /* 0x0000500000ac7810 */ /* 0x040fe20007ffe0ff */
[----:B------:R-:W4:Y:S01]  /*5ae0*/  LDSM.16.M88.4 R24, [R103+0x1000] ;  /* 0x001000006718783b */ /* 0x000f220000000200 */
[C---:B------:R-:W-:Y:S02]  /*5af0*/  IADD3 R171, R0.reuse, 0x4800, RZ ;  /* 0x0000480000ab7810 */ /* 0x040fe40007ffe0ff */
[C---:B------:R-:W-:Y:S01]  /*5b00*/  IADD3 R170, R0.reuse, 0x4000, RZ ;  /* 0x0000400000aa7810 */ /* 0x040fe20007ffe0ff */
[----:B------:R-:W1:Y:S01]  /*5b10*/  LDSM.16.M88.4 R136, [R103+0x1800] ;  /* 0x001800006788783b */ /* 0x000e620000000200 */
[C---:B------:R-:W-:Y:S02]  /*5b20*/  IADD3 R165, R0.reuse, 0x3800, RZ ;  /* 0x0000380000a57810 */ /* 0x040fe40007ffe0ff */
[C---:B------:R-:W-:Y:S01]  /*5b30*/  IADD3 R164, R0.reuse, 0x3000, RZ ;  /* 0x0000300000a47810 */ /* 0x040fe20007ffe0ff */
[----:B------:R-:W1:Y:S01]  /*5b40*/  LDSM.16.M88.4 R140, [R184] ;  /* 0x00000000b88c783b */ /* 0x000e620000000200 */
[C---:B------:R-:W-:Y:S02]  /*5b50*/  IADD3 R163, R0.reuse, 0x2800, RZ ;  /* 0x0000280000a37810 */ /* 0x040fe40007ffe0ff */
[----:B------:R-:W-:Y:S01]  /*5b60*/  IADD3 R162, R0, 0x2000, RZ ;  /* 0x0000200000a27810 */ /* 0x000fe20007ffe0ff */
[----:B------:R-:W1:Y:S01]  /*5b70*/  LDSM.16.M88.4 R144, [R0] ;  /* 0x000000000090783b */ /* 0x000e620000000200 */
[C---:B------:R-:W-:Y:S02]  /*5b80*/  IADD3 R182, R100.reuse, 0x5800, RZ ;  /* 0x0000580064b67810 */ /* 0x040fe40007ffe0ff */
[C---:B------:R-:W-:Y:S01]  /*5b90*/  IADD3 R181, R100.reuse, 0x5000, RZ ;  /* 0x0000500064b57810 */ /* 0x040fe20007ffe0ff */
[----:B------:R-:W1:Y:S01]  /*5ba0*/  LDSM.16.M88.4 R148, [R0+0x800] ;  /* 0x000800000094783b */ /* 0x000e620000000200 */
[C---:B------:R-:W-:Y:S02]  /*5bb0*/  IADD3 R175, R100.reuse, 0x4800, RZ ;  /* 0x0000480064af7810 */ /* 0x040fe40007ffe0ff */
[C---:B------:R-:W-:Y:S01]  /*5bc0*/  IADD3 R174, R100.reuse, 0x4000, RZ ;  /* 0x0000400064ae7810 */ /* 0x040fe20007ffe0ff */
[----:B------:R-:W1:Y:S01]  /*5bd0*/  LDSM.16.M88.4 R152, [R0+0x1000] ;  /* 0x001000000098783b */ /* 0x000e620000000200 */
[C---:B------:R-:W-:Y:S02]  /*5be0*/  IADD3 R169, R100.reuse, 0x3800, RZ ;  /* 0x0000380064a97810 */ /* 0x040fe40007ffe0ff */
[C---:B------:R-:W-:Y:S01]  /*5bf0*/  IADD3 R168, R100.reuse, 0x3000, RZ ;  /* 0x0000300064a87810 */ /* 0x040fe20007ffe0ff */
[----:B------:R5:W1:Y:S01]  /*5c00*/  LDSM.16.M88.4 R156, [R0+0x1800] ;  /* 0x00180000009c783b */ /* 0x000a620000000200 */
[C---:B------:R-:W-:Y:S02]  /*5c10*/  IADD3 R167, R100.reuse, 0x2800, RZ ;  /* 0x0000280064a77810 */ /* 0x040fe40007ffe0ff */
[C---:B------:R-:W-:Y:S02]  /*5c20*/  IADD3 R166, R100.reuse, 0x2000, RZ ;  /* 0x0000200064a67810 */ /* 0x040fe40007ffe0ff */
[C---:B------:R-:W-:Y:S02]  /*5c30*/  IADD3 R161, R100.reuse, 0x1800, RZ ;  /* 0x0000180064a17810 */ /* 0x040fe40007ffe0ff */
[C---:B------:R-:W-:Y:S02]  /*5c40*/  IADD3 R160, R100.reuse, 0x1000, RZ ;  /* 0x0000100064a07810 */ /* 0x040fe40007ffe0ff */
[----:B-----5:R-:W-:Y:S01]  /*5c50*/  IADD3 R0, R100, 0x800, RZ ;  /* 0x0000080064007810 */ /* 0x020fe20007ffe0ff */
[----:B------:R-:W-:-:S05]  /*5c60*/  BRA.DIV ~URZ, `(.L_x_55) ;  /* 0x000080227f007947 */ /* 0x000fca000b800000 */
[----:B--234-:R2:W3:Y:S02]  /*5c70*/  SHFL.IDX PT, R2, R7, RZ, 0x181f ;  /* 0x00181fff07027589 */ /* 0x01c4e400000e0000 */
.L_x_135:
[----:B------:R-:W4:Y:S01]  /*5c80*/  SHFL.IDX PT, R3, R6, RZ, 0x181f ;  /* 0x00181fff06037589 */ /* 0x000f2200000e0000 */
[----:B------:R-:W-:Y:S01]  /*5c90*/  SEL R190, RZ, 0x10, P5 ;  /* 0x00000010ffbe7807 */ /* 0x000fe20002800000 */
[----:B------:R-:W-:Y:S06]  /*5ca0*/  BSSY B0, `(.L_x_56) ;  /* 0x0000141000007945 */ /* 0x000fec0003800000 */
[----:B------:R-:W5:Y:S08]  /*5cb0*/  SHFL.IDX PT, R20, R6, 0x1, 0x181f ;  /* 0x00381f0006147f89 */ /* 0x000f7000000e0000 */
[----:B------:R-:W2:Y:S01]  /*5cc0*/  SHFL.IDX PT, R21, R7, 0x1, 0x181f ;  /* 0x00381f0007157f89 */ /* 0x000ea200000e0000 */
[C---:B----4-:R-:W-:Y:S04]  /*5cd0*/  IADD3 R4, P2, R3.reuse, R12, RZ ;  /* 0x0000000c03047210 */ /* 0x050fe80007f5e0ff */
[C---:B---3--:R-:W-:Y:S05]  /*5ce0*/  IADD3.X R5, R2.reuse, R13, RZ, P2, !PT ;  /* 0x0000000d02057210 */ /* 0x048fea00017fe4ff */
[----:B------:R3:W-:Y:S02]  /*5cf0*/  LDGSTS.E.BYPASS.LTC128B.128 [R187+0x100], [R4.64], !P5 ;  /* 0x0010000004bb7fae */ /* 0x0007e4000e901d46 */
[C---:B---3--:R-:W-:Y:S04]  /*5d00*/  IADD3 R4, P2, R3.reuse, R15, RZ ;  /* 0x0000000f03047210 */ /* 0x048fe80007f5e0ff */
[----:B------:R-:W-:Y:S05]  /*5d10*/  IADD3.X R5, R2, R14, RZ, P2, !PT ;  /* 0x0000000e02057210 */ /* 0x000fea00017fe4ff */
[----:B------:R3:W-:Y:S02]  /*5d20*/  LDGSTS.E.BYPASS.LTC128B.128 [R187+0x2100], [R4.64], !P0 ;  /* 0x0210000004bb7fae */ /* 0x0007e4000c101d46 */
[----:B---3--:R-:W-:Y:S02]  /*5d30*/  IADD3 R5, -R190, 0x10, RZ ;  /* 0x00000010be057810 */ /* 0x008fe40007ffe1ff */
[----:B------:R-:W-:Y:S02]  /*5d40*/  IADD3 R4, P3, R3, R28, RZ ;  /* 0x0000001c03047210 */ /* 0x000fe40007f7e0ff */
[----:B------:R-:W-:Y:S04]  /*5d50*/  LOP3.LUT R5, R5, 0xf, RZ, 0xc0, !PT ;  /* 0x0000000f05057812 */ /* 0x000fe800078ec0ff */
[----:B-----5:R-:W-:Y:S02]  /*5d60*/  IADD3 R12, P4, P2, R5, R20, R12 ;  /* 0x00000014050c7210 */ /* 0x020fe40007a9e00c */
[----:B------:R-:W-:Y:S02]  /*5d70*/  IADD3.X R5, R2, R22, RZ, P3, !PT ;  /* 0x0000001602057210 */ /* 0x000fe40001ffe4ff */
[----:B------:R-:W-:Y:S02]  /*5d80*/  ISETP.NE.U32.AND P3, PT, R190, RZ, PT ;  /* 0x000000ffbe00720c */ /* 0x000fe40003f65070 */
[----:B------:R-:W-:Y:S01]  /*5d90*/  SEL R2, RZ, 0x10, P0 ;  /* 0x00000010ff027807 */ /* 0x000fe20000000000 */
[----:B------:R3:W-:Y:S01]  /*5da0*/  LDGSTS.E.BYPASS.LTC128B.128 [R187+0x4100], [R4.64], !P1 ;  /* 0x0410000004bb7fae */ /* 0x0007e2000c901d46 */
[-C--:B--2---:R-:W-:Y:S02]  /*5db0*/  IADD3.X R13, RZ, R21.reuse, R13, P4, P2 ;  /* 0x00000015ff0d7210 */ /* 0x084fe400027e440d */
[C---:B------:R-:W-:Y:S02]  /*5dc0*/  ISETP.NE.U32.AND P2, PT, R2.reuse, RZ, PT ;  /* 0x000000ff0200720c */ /* 0x040fe40003f45070 */
[----:B------:R-:W-:Y:S04]  /*5dd0*/  IADD3 R2, -R2, 0x10, RZ ;  /* 0x0000001002027810 */ /* 0x000fe80007ffe1ff */
[----:B------:R-:W-:Y:S01]  /*5de0*/  LOP3.LUT R2, R2, 0xf, RZ, 0xc0, !PT ;  /* 0x0000000f02027812 */ /* 0x000fe200078ec0ff */
[----:B------:R2:W-:Y:S03]  /*5df0*/  LDGSTS.E.BYPASS.LTC128B.128.ZFILL [R187+0x1100], [R12.64], P3 ;  /* 0x011000000cbb7fae */ /* 0x0005e60009941d46 */
[-C--:B------:R-:W-:Y:S04]  /*5e00*/  IADD3 R2, P4, P3, R2, R20.reuse, R15 ;  /* 0x0000001402027210 */ /* 0x080fe80007b9e00f */
[-C--:B------:R-:W-:Y:S05]  /*5e10*/  IADD3.X R3, RZ, R21.reuse, R14, P4, P3 ;  /* 0x00000015ff037210 */ /* 0x080fea00027e640e */
[----:B------:R4:W-:Y:S01]  /*5e20*/  LDGSTS.E.BYPASS.LTC128B.128.ZFILL [R187+0x3100], [R2.64], P2 ;  /* 0x0310000002bb7fae */ /* 0x0009e20009141d46 */
[C---:B-1-3--:R-:W-:Y:S08]  /*5e30*/  HMMA.16816.F32 R4, R32.reuse, R8, RZ ;  /* 0x000000082004723c */ /* 0x04aff000000018ff */
[C---:B------:R-:W-:Y:S01]  /*5e40*/  HMMA.16816.F32 R8, R32.reuse, R10, RZ ;  /* 0x0000000a2008723c */ /* 0x040fe200000018ff */
[----:B--2---:R-:W-:Y:S04]  /*5e50*/  SEL R12, RZ, 0x10, P1 ;  /* 0x00000010ff0c7807 */ /* 0x004fe80000800000 */
[C---:B------:R-:W-:Y:S02]  /*5e60*/  ISETP.NE.U32.AND P4, PT, R12.reuse, RZ, PT ;  /* 0x000000ff0c00720c */ /* 0x040fe40003f85070 */
[----:B------:R-:W-:Y:S02]  /*5e70*/  IADD3 R23, -R12, 0x10, RZ ;  /* 0x000000100c177810 */ /* 0x000fe40007ffe1ff */
[C---:B------:R-:W-:Y:S03]  /*5e80*/  HMMA.16816.F32 R12, R32.reuse, R16, RZ ;  /* 0x00000010200c723c */ /* 0x040fe600000018ff */
[----:B----4-:R-:W-:Y:S04]  /*5e90*/  LOP3.LUT R2, R23, 0xf, RZ, 0xc0, !PT ;  /* 0x0000000f17027812 */ /* 0x010fe800078ec0ff */
[----:B------:R-:W-:Y:S01]  /*5ea0*/  IADD3 R2, P3, P2, R2, R20, R28 ;  /* 0x0000001402027210 */ /* 0x000fe20007a7e01c */
[C---:B------:R-:W-:Y:S04]  /*5eb0*/  HMMA.16816.F32 R16, R32.reuse, R18, RZ ;  /* 0x000000122010723c */ /* 0x040fe800000018ff */
[----:B------:R-:W-:Y:S02]  /*5ec0*/  IADD3.X R3, RZ, R21, R22, P3, P2 ;  /* 0x00000015ff037210 */ /* 0x000fe40001fe4416 */
[----:B------:R-:W-:Y:S02]  /*5ed0*/  ISETP.GT.AND P2, PT, R191, R199, PT ;  /* 0x000000c7bf00720c */ /* 0x000fe40003f44270 */
[C---:B------:R-:W-:Y:S01]  /*5ee0*/  HMMA.16816.F32 R20, R32.reuse, R24, RZ ;  /* 0x000000182014723c */ /* 0x040fe200000018ff */
[----:B------:R1:W-:Y:S07]  /*5ef0*/  LDGSTS.E.BYPASS.LTC128B.128.ZFILL [R187+0x5100], [R2.64], P4 ;  /* 0x0510000002bb7fae */ /* 0x0003ee000a141d46 */
[C---:B------:R-:W-:Y:S01]  /*5f00*/  HMMA.16816.F32 R24, R32.reuse, R26, RZ ;  /* 0x0000001a2018723c */ /* 0x040fe200000018ff */
[----:B------:R-:W0:Y:S07]  /*5f10*/  LDGDEPBAR ;  /* 0x00000000000079af */ /* 0x000e2e0000000000 */
[C---:B------:R-:W-:Y:S08]  /*5f20*/  HMMA.16816.F32 R28, R32.reuse, R136, RZ ;  /* 0x00000088201c723c */ /* 0x040ff000000018ff */
[----:B------:R-:W-:Y:S01]  /*5f30*/  HMMA.16816.F32 R32, R32, R138, RZ ;  /* 0x0000008a2020723c */ /* 0x000fe200000018ff */
[----:B------:R-:W-:Y:S07]  /*5f40*/  LDSM.16.M88.4 R136, [R186] ;  /* 0x00000000ba88783b */ /* 0x000fee0000000200 */
[C---:B------:R-:W-:Y:S08]  /*5f50*/  HMMA.16816.F32 R4, R140.reuse, R144, R4 ;  /* 0x000000908c04723c */ /* 0x040ff00000001804 */
[C---:B------:R-:W-:Y:S01]  /*5f60*/  HMMA.16816.F32 R8, R140.reuse, R146, R8 ;  /* 0x000000928c08723c */ /* 0x040fe20000001808 */
[----:B------:R-:W2:Y:S07]  /*5f70*/  LDSM.16.M88.4 R144, [R100] ;  /* 0x000000006490783b */ /* 0x000eae0000000200 */
[C---:B------:R-:W-:Y:S08]  /*5f80*/  HMMA.16816.F32 R12, R140.reuse, R148, R12 ;  /* 0x000000948c0c723c */ /* 0x040ff0000000180c */
[C---:B------:R-:W-:Y:S01]  /*5f90*/  HMMA.16816.F32 R16, R140.reuse, R150, R16 ;  /* 0x000000968c10723c */ /* 0x040fe20000001810 */
[----:B------:R-:W3:Y:S07]  /*5fa0*/  LDSM.16.M88.4 R148, [R0] ;  /* 0x000000000094783b */ /* 0x000eee0000000200 */
[C---:B------:R-:W-:Y:S08]  /*5fb0*/  HMMA.16816.F32 R20, R140.reuse, R152, R20 ;  /* 0x000000988c14723c */ /* 0x040ff00000001814 */
[C---:B------:R-:W-:Y:S01]  /*5fc0*/  HMMA.16816.F32 R24, R140.reuse, R154, R24 ;  /* 0x0000009a8c18723c */ /* 0x040fe20000001818 */
[----:B------:R-:W4:Y:S07]  /*5fd0*/  LDSM.16.M88.4 R152, [R160] ;  /* 0x00000000a098783b */ /* 0x000f2e0000000200 */
[C---:B------:R-:W-:Y:S08]  /*5fe0*/  HMMA.16816.F32 R28, R140.reuse, R156, R28 ;  /* 0x0000009c8c1c723c */ /* 0x040ff0000000181c */
[----:B------:R-:W-:Y:S01]  /*5ff0*/  HMMA.16816.F32 R32, R140, R158, R32 ;  /* 0x0000009e8c20723c */ /* 0x000fe20000001820 */
[----:B------:R-:W5:Y:S07]  /*6000*/  LDSM.16.M88.4 R140, [R161] ;  /* 0x00000000a18c783b */ /* 0x000f6e0000000200 */
[C---:B--2---:R-:W-:Y:S01]  /*6010*/  HMMA.16816.F32 R4, R136.reuse, R144, R4 ;  /* 0x000000908804723c */ /* 0x044fe20000001804 */
[----:B------:R-:W-:Y:S07]  /*6020*/  LDSM.16.M88.4 R156, [R176+-0x3000] ;  /* 0xffd00000b09c783b */ /* 0x000fee0000000200 */
[C---:B------:R-:W-:Y:S01]  /*6030*/  HMMA.16816.F32 R8, R136.reuse, R146, R8 ;  /* 0x000000928808723c */ /* 0x040fe20000001808 */
[----:B------:R-:W-:Y:S07]  /*6040*/  LDSM.16.M88.4 R144, [R185] ;  /* 0x00000000b990783b */ /* 0x000fee0000000200 */
[C---:B---3--:R-:W-:Y:S08]  /*6050*/  HMMA.16816.F32 R12, R136.reuse, R148, R12 ;  /* 0x00000094880c723c */ /* 0x048ff0000000180c */
[C---:B------:R-:W-:Y:S01]  /*6060*/  HMMA.16816.F32 R16, R136.reuse, R150, R16 ;  /* 0x000000968810723c */ /* 0x040fe20000001810 */
[----:B------:R-:W2:Y:S07]  /*6070*/  LDSM.16.M88.4 R148, [R176+-0x4000] ;  /* 0xffc00000b094783b */ /* 0x000eae0000000200 */
[C---:B----4-:R-:W-:Y:S08]  /*6080*/  HMMA.16816.F32 R20, R136.reuse, R152, R20 ;  /* 0x000000988814723c */ /* 0x050ff00000001814 */
[C---:B------:R-:W-:Y:S01]  /*6090*/  HMMA.16816.F32 R24, R136.reuse, R154, R24 ;  /* 0x0000009a8818723c */ /* 0x040fe20000001818 */
[----:B------:R-:W3:Y:S07]  /*60a0*/  LDSM.16.M88.4 R152, [R176+-0x3800] ;  /* 0xffc80000b098783b */ /* 0x000eee0000000200 */
[C---:B-----5:R-:W-:Y:S08]  /*60b0*/  HMMA.16816.F32 R28, R136.reuse, R140, R28 ;  /* 0x0000008c881c723c */ /* 0x060ff0000000181c */
[----:B------:R-:W-:Y:S01]  /*60c0*/  HMMA.16816.F32 R32, R136, R142, R32 ;  /* 0x0000008e8820723c */ /* 0x000fe20000001820 */
[----:B------:R-:W4:Y:S07]  /*60d0*/  LDSM.16.M88.4 R136, [R176+-0x2800] ;  /* 0xffd80000b088783b */ /* 0x000f2e0000000200 */
[C---:B--2---:R-:W-:Y:S01]  /*60e0*/  HMMA.16816.F32 R4, R144.reuse, R148, R4 ;  /* 0x000000949004723c */ /* 0x044fe20000001804 */
[----:B------:R-:W-:Y:S07]  /*60f0*/  LDSM.16.M88.4 R140, [R183+0x4000] ;  /* 0x00400000b78c783b */ /* 0x000fee0000000200 */
[C---:B------:R-:W-:Y:S01]  /*6100*/  HMMA.16816.F32 R8, R144.reuse, R150, R8 ;  /* 0x000000969008723c */ /* 0x040fe20000001808 */
[----:B------:R-:W2:Y:S07]  /*6110*/  LDSM.16.M88.4 R148, [R103+0x2000] ;  /* 0x002000006794783b */ /* 0x000eae0000000200 */
[C---:B---3--:R-:W-:Y:S08]  /*6120*/  HMMA.16816.F32 R12, R144.reuse, R152, R12 ;  /* 0x00000098900c723c */ /* 0x048ff0000000180c */
[C---:B------:R-:W-:Y:S01]  /*6130*/  HMMA.16816.F32 R16, R144.reuse, R154, R16 ;  /* 0x0000009a9010723c */ /* 0x040fe20000001810 */
[----:B------:R-:W3:Y:S07]  /*6140*/  LDSM.16.M88.4 R152, [R103+0x2800] ;  /* 0x002800006798783b */ /* 0x000eee0000000200 */
[C---:B------:R-:W-:Y:S08]  /*6150*/  HMMA.16816.F32 R20, R144.reuse, R156, R20 ;  /* 0x0000009c9014723c */ /* 0x040ff00000001814 */
[C---:B------:R-:W-:Y:S01]  /*6160*/  HMMA.16816.F32 R24, R144.reuse, R158, R24 ;  /* 0x0000009e9018723c */ /* 0x040fe20000001818 */
[----:B------:R-:W5:Y:S07]  /*6170*/  LDSM.16.M88.4 R156, [R103+0x3000] ;  /* 0x00300000679c783b */ /* 0x000f6e0000000200 */
[C---:B----4-:R-:W-:Y:S08]  /*6180*/  HMMA.16816.F32 R28, R144.reuse, R136, R28 ;  /* 0x00000088901c723c */ /* 0x050ff0000000181c */
[----:B------:R-:W-:Y:S01]  /*6190*/  HMMA.16816.F32 R32, R144, R138, R32 ;  /* 0x0000008a9020723c */ /* 0x000fe20000001820 */
[----:B------:R-:W4:Y:S07]  /*61a0*/  LDSM.16.M88.4 R136, [R103+0x3800] ;  /* 0x003800006788783b */ /* 0x000f2e0000000200 */
[C---:B--2---:R-:W-:Y:S01]  /*61b0*/  HMMA.16816.F32 R4, R140.reuse, R148, R4 ;  /* 0x000000948c04723c */ /* 0x044fe20000001804 */
[----:B------:R-:W-:Y:S07]  /*61c0*/  LDSM.16.M88.4 R144, [R184+0x4000] ;  /* 0x00400000b890783b */ /* 0x000fee0000000200 */
[C---:B------:R-:W-:Y:S01]  /*61d0*/  HMMA.16816.F32 R8, R140.reuse, R150, R8 ;  /* 0x000000968c08723c */ /* 0x040fe20000001808 */
[----:B------:R-:W2:Y:S07]  /*61e0*/  LDSM.16.M88.4 R148, [R162] ;  /* 0x00000000a294783b */ /* 0x000eae0000000200 */
[C---:B---3--:R-:W-:Y:S08]  /*61f0*/  HMMA.16816.F32 R12, R140.reuse, R152, R12 ;  /* 0x000000988c0c723c */ /* 0x048ff0000000180c */
[C---:B------:R-:W-:Y:S01]  /*6200*/  HMMA.16816.F32 R16, R140.reuse, R154, R16 ;  /* 0x0000009a8c10723c */ /* 0x040fe20000001810 */
[----:B------:R-:W3:Y:S07]  /*6210*/  LDSM.16.M88.4 R152, [R163] ;  /* 0x00000000a398783b */ /* 0x000eee0000000200 */
[C---:B-----5:R-:W-:Y:S01]  /*6220*/  HMMA.16816.F32 R20, R140.reuse, R156, R20 ;  /* 0x0000009c8c14723c */ /* 0x060fe20000001814 */
[----:B------:R-:W-:Y:S07]  /*6230*/  LDSM.16.M88.4 R160, [R165] ;  /* 0x00000000a5a0783b */ /* 0x000fee0000000200 */
[C---:B------:R-:W-:Y:S01]  /*6240*/  HMMA.16816.F32 R24, R140.reuse, R158, R24 ;  /* 0x0000009e8c18723c */ /* 0x040fe20000001818 */
[----:B------:R-:W5:Y:S07]  /*6250*/  LDSM.16.M88.4 R156, [R164] ;  /* 0x00000000a49c783b */ /* 0x000f6e0000000200 */
[C---:B----4-:R-:W-:Y:S08]  /*6260*/  HMMA.16816.F32 R28, R140.reuse, R136, R28 ;  /* 0x000000888c1c723c */ /* 0x050ff0000000181c */
[----:B------:R-:W-:Y:S01]  /*6270*/  HMMA.16816.F32 R32, R140, R138, R32 ;  /* 0x0000008a8c20723c */ /* 0x000fe20000001820 */
[----:B------:R-:W-:Y:S07]  /*6280*/  LDSM.16.M88.4 R140, [R166] ;  /* 0x00000000a68c783b */ /* 0x000fee0000000200 */
[C---:B--2---:R-:W-:Y:S01]  /*6290*/  HMMA.16816.F32 R4, R144.reuse, R148, R4 ;  /* 0x000000949004723c */ /* 0x044fe20000001804 */
[----:B------:R-:W2:Y:S07]  /*62a0*/  LDSM.16.M88.4 R136, [R186+0x4000] ;  /* 0x00400000ba88783b */ /* 0x000eae0000000200 */
[C---:B------:R-:W-:Y:S01]  /*62b0*/  HMMA.16816.F32 R8, R144.reuse, R150, R8 ;  /* 0x000000969008723c */ /* 0x040fe20000001808 */
[----:B------:R-:W4:Y:S07]  /*62c0*/  LDSM.16.M88.4 R148, [R167] ;  /* 0x00000000a794783b */ /* 0x000f2e0000000200 */
[C---:B---3--:R-:W-:Y:S01]  /*62d0*/  HMMA.16816.F32 R12, R144.reuse, R152, R12 ;  /* 0x00000098900c723c */ /* 0x048fe2000000180c */
[----:B------:R-:W3:Y:S07]  /*62e0*/  LDSM.16.M88.4 R164, [R168] ;  /* 0x00000000a8a4783b */ /* 0x000eee0000000200 */
[C---:B------:R-:W-:Y:S01]  /*62f0*/  HMMA.16816.F32 R16, R144.reuse, R154, R16 ;  /* 0x0000009a9010723c */ /* 0x040fe20000001810 */
[----:B------:R-:W-:Y:S07]  /*6300*/  LDSM.16.M88.4 R152, [R185+0x4000] ;  /* 0x00400000b998783b */ /* 0x000fee0000000200 */
[C---:B-----5:R-:W-:Y:S08]  /*6310*/  HMMA.16816.F32 R20, R144.reuse, R156, R20 ;  /* 0x0000009c9014723c */ /* 0x060ff00000001814 */
[C---:B------:R-:W-:Y:S01]  /*6320*/  HMMA.16816.F32 R24, R144.reuse, R158, R24 ;  /* 0x0000009e9018723c */ /* 0x040fe20000001818 */
[----:B------:R-:W-:Y:S07]  /*6330*/  LDSM.16.M88.4 R156, [R176+-0x2000] ;  /* 0xffe00000b09c783b */ /* 0x000fee0000000200 */
[C---:B------:R-:W-:Y:S08]  /*6340*/  HMMA.16816.F32 R28, R144.reuse, R160, R28 ;  /* 0x000000a0901c723c */ /* 0x040ff0000000181c */
[----:B------:R-:W-:Y:S01]  /*6350*/  HMMA.16816.F32 R32, R144, R162, R32 ;  /* 0x000000a29020723c */ /* 0x000fe20000001820 */
[----:B------:R-:W5:Y:S07]  /*6360*/  LDSM.16.M88.4 R144, [R169] ;  /* 0x00000000a990783b */ /* 0x000f6e0000000200 */
[C---:B--2---:R-:W-:Y:S01]  /*6370*/  HMMA.16816.F32 R4, R136.reuse, R140, R4 ;  /* 0x0000008c8804723c */ /* 0x044fe20000001804 */
[----:B------:R-:W2:Y:S07]  /*6380*/  LDSM.16.M88.4 R160, [R176+-0x1800] ;  /* 0xffe80000b0a0783b */ /* 0x000eae0000000200 */
[C---:B------:R-:W-:Y:S01]  /*6390*/  HMMA.16816.F32 R8, R136.reuse, R142, R8 ;  /* 0x0000008e8808723c */ /* 0x040fe20000001808 */
[----:B------:R-:W1:Y:S07]  /*63a0*/  LDSM.16.M88.4 R140, [R176+-0x1000] ;  /* 0xfff00000b08c783b */ /* 0x000e6e0000000200 */
[C---:B----4-:R-:W-:Y:S08]  /*63b0*/  HMMA.16816.F32 R12, R136.reuse, R148, R12 ;  /* 0x00000094880c723c */ /* 0x050ff0000000180c */
[C---:B------:R-:W-:Y:S01]  /*63c0*/  HMMA.16816.F32 R16, R136.reuse, R150, R16 ;  /* 0x000000968810723c */ /* 0x040fe20000001810 */
[----:B------:R-:W4:Y:S07]  /*63d0*/  LDSM.16.M88.4 R148, [R176+-0x800] ;  /* 0xfff80000b094783b */ /* 0x000f2e0000000200 */
[C---:B---3--:R-:W-:Y:S08]  /*63e0*/  HMMA.16816.F32 R20, R136.reuse, R164, R20 ;  /* 0x000000a48814723c */ /* 0x048ff00000001814 */
[C---:B------:R-:W-:Y:S01]  /*63f0*/  HMMA.16816.F32 R24, R136.reuse, R166, R24 ;  /* 0x000000a68818723c */ /* 0x040fe20000001818 */
[----:B------:R-:W-:Y:S07]  /*6400*/  LDSM.16.M88.4 R164, [R103+0x5000] ;  /* 0x0050000067a4783b */ /* 0x000fee0000000200 */
[C---:B-----5:R-:W-:Y:S08]  /*6410*/  HMMA.16816.F32 R28, R136.reuse, R144, R28 ;  /* 0x00000090881c723c */ /* 0x060ff0000000181c */
[----:B------:R-:W-:Y:S01]  /*6420*/  HMMA.16816.F32 R32, R136, R146, R32 ;  /* 0x000000928820723c */ /* 0x000fe20000001820 */
[----:B------:R-:W-:Y:S07]  /*6430*/  LDSM.16.M88.4 R136, [R183+0x8000] ;  /* 0x00800000b788783b */ /* 0x000fee0000000200 */
[C---:B------:R-:W-:Y:S01]  /*6440*/  HMMA.16816.F32 R4, R152.reuse, R156, R4 ;  /* 0x0000009c9804723c */ /* 0x040fe20000001804 */
[----:B------:R-:W3:Y:S07]  /*6450*/  LDSM.16.M88.4 R144, [R103+0x4000] ;  /* 0x004000006790783b */ /* 0x000eee0000000200 */
[C---:B------:R-:W-:Y:S01]  /*6460*/  HMMA.16816.F32 R8, R152.reuse, R158, R8 ;  /* 0x0000009e9808723c */ /* 0x040fe20000001808 */
[----:B------:R-:W5:Y:S07]  /*6470*/  LDSM.16.M88.4 R156, [R103+0x4800] ;  /* 0x00480000679c783b */ /* 0x000f6e0000000200 */
[C---:B--2---:R-:W-:Y:S08]  /*6480*/  HMMA.16816.F32 R12, R152.reuse, R160, R12 ;  /* 0x000000a0980c723c */ /* 0x044ff0000000180c */
[C---:B------:R-:W-:Y:S01]  /*6490*/  HMMA.16816.F32 R16, R152.reuse, R162, R16 ;  /* 0x000000a29810723c */ /* 0x040fe20000001810 */
[----:B------:R-:W-:Y:S07]  /*64a0*/  LDSM.16.M88.4 R160, [R171] ;  /* 0x00000000aba0783b */ /* 0x000fee0000000200 */
[C---:B-1----:R-:W-:Y:S08]  /*64b0*/  HMMA.16816.F32 R20, R152.reuse, R140, R20 ;  /* 0x0000008c9814723c */ /* 0x042ff00000001814 */
[C---:B------:R-:W-:Y:S01]  /*64c0*/  HMMA.16816.F32 R24, R152.reuse, R142, R24 ;  /* 0x0000008e9818723c */ /* 0x040fe20000001818 */
[----:B------:R-:W1:Y:S07]  /*64d0*/  LDSM.16.M88.4 R140, [R103+0x5800] ;  /* 0x00580000678c783b */ /* 0x000e6e0000000200 */
[C---:B----4-:R-:W-:Y:S08]  /*64e0*/  HMMA.16816.F32 R28, R152.reuse, R148, R28 ;  /* 0x00000094981c723c */ /* 0x050ff0000000181c */
[----:B------:R-:W-:Y:S01]  /*64f0*/  HMMA.16816.F32 R32, R152, R150, R32 ;  /* 0x000000969820723c */ /* 0x000fe20000001820 */
[----:B------:R-:W-:Y:S07]  /*6500*/  LDSM.16.M88.4 R152, [R170] ;  /* 0x00000000aa98783b */ /* 0x000fee0000000200 */
[C---:B---3--:R-:W-:Y:S01]  /*6510*/  HMMA.16816.F32 R4, R136.reuse, R144, R4 ;  /* 0x000000908804723c */ /* 0x048fe20000001804 */
[----:B------:R-:W2:Y:S07]  /*6520*/  LDSM.16.M88.4 R148, [R184+0x8000] ;  /* 0x00800000b894783b */ /* 0x000eae0000000200 */
[C---:B------:R-:W-:Y:S01]  /*6530*/  HMMA.16816.F32 R8, R136.reuse, R146, R8 ;  /* 0x000000928808723c */ /* 0x040fe20000001808 */
[----:B------:R-:W3:Y:S07]  /*6540*/  LDSM.16.M88.4 R168, [R172] ;  /* 0x00000000aca8783b */ /* 0x000eee0000000200 */
[C---:B-----5:R-:W-:Y:S01]  /*6550*/  HMMA.16816.F32 R12, R136.reuse, R156, R12 ;  /* 0x0000009c880c723c */ /* 0x060fe2000000180c */
[----:B------:R-:W4:Y:S07]  /*6560*/  LDSM.16.M88.4 R144, [R173] ;  /* 0x00000000ad90783b */ /* 0x000f2e0000000200 */
[C---:B------:R-:W-:Y:S01]  /*6570*/  HMMA.16816.F32 R16, R136.reuse, R158, R16 ;  /* 0x0000009e8810723c */ /* 0x040fe20000001810 */
[----:B------:R-:W-:Y:S07]  /*6580*/  LDSM.16.M88.4 R156, [R186+0x8000] ;  /* 0x00800000ba9c783b */ /* 0x000fee0000000200 */
[C---:B------:R-:W-:Y:S08]  /*6590*/  HMMA.16816.F32 R20, R136.reuse, R164, R20 ;  /* 0x000000a48814723c */ /* 0x040ff00000001814 */
[C---:B------:R-:W-:Y:S01]  /*65a0*/  HMMA.16816.F32 R24, R136.reuse, R166, R24 ;  /* 0x000000a68818723c */ /* 0x040fe20000001818 */
[----:B------:R-:W5:Y:S07]  /*65b0*/  LDSM.16.M88.4 R164, [R174] ;  /* 0x00000000aea4783b */ /* 0x000f6e0000000200 */
[C---:B-1----:R-:W-:Y:S08]  /*65c0*/  HMMA.16816.F32 R28, R136.reuse, R140, R28 ;  /* 0x0000008c881c723c */ /* 0x042ff0000000181c */
[----:B------:R-:W-:Y:S01]  /*65d0*/  HMMA.16816.F32 R32, R136, R142, R32 ;  /* 0x0000008e8820723c */ /* 0x000fe20000001820 */
[----:B------:R-:W1:Y:S07]  /*65e0*/  LDSM.16.M88.4 R136, [R175] ;  /* 0x00000000af88783b */ /* 0x000e6e0000000200 */
[C---:B--2---:R-:W-:Y:S01]  /*65f0*/  HMMA.16816.F32 R4, R148.reuse, R152, R4 ;  /* 0x000000989404723c */ /* 0x044fe20000001804 */
[----:B------:R-:W2:Y:S07]  /*6600*/  LDSM.16.M88.4 R140, [R181] ;  /* 0x00000000b58c783b */ /* 0x000eae0000000200 */
[C---:B------:R-:W-:Y:S01]  /*6610*/  HMMA.16816.F32 R8, R148.reuse, R154, R8 ;  /* 0x0000009a9408723c */ /* 0x040fe20000001808 */
[----:B------:R-:W1:Y:S07]  /*6620*/  LDSM.16.M88.4 R152, [R182] ;  /* 0x00000000b698783b */ /* 0x000e6e0000000200 */
[C---:B------:R-:W-:Y:S01]  /*6630*/  HMMA.16816.F32 R12, R148.reuse, R160, R12 ;  /* 0x000000a0940c723c */ /* 0x040fe2000000180c */
[----:B------:R-:W-:Y:S07]  /*6640*/  LDSM.16.M88.4 R172, [R176] ;  /* 0x00000000b0ac783b */ /* 0x000fee0000000200 */
[C---:B------:R-:W-:Y:S01]  /*6650*/  HMMA.16816.F32 R16, R148.reuse, R162, R16 ;  /* 0x000000a29410723c */ /* 0x040fe20000001810 */
[----:B------:R-:W1:Y:S07]  /*6660*/  LDSM.16.M88.4 R160, [R185+0x8000] ;  /* 0x00800000b9a0783b */ /* 0x000e6e0000000200 */
[C---:B---3--:R-:W-:Y:S08]  /*6670*/  HMMA.16816.F32 R20, R148.reuse, R168, R20 ;  /* 0x000000a89414723c */ /* 0x048ff00000001814 */
[C---:B------:R-:W-:Y:S08]  /*6680*/  HMMA.16816.F32 R24, R148.reuse, R170, R24 ;  /* 0x000000aa9418723c */ /* 0x040ff00000001818 */
[C---:B----4-:R-:W-:Y:S08]  /*6690*/  HMMA.16816.F32 R28, R148.reuse, R144, R28 ;  /* 0x00000090941c723c */ /* 0x050ff0000000181c */
[----:B------:R-:W-:Y:S08]  /*66a0*/  HMMA.16816.F32 R32, R148, R146, R32 ;  /* 0x000000929420723c */ /* 0x000ff00000001820 */
[C---:B-----5:R-:W-:Y:S08]  /*66b0*/  HMMA.16816.F32 R4, R156.reuse, R164, R4 ;  /* 0x000000a49c04723c */ /* 0x060ff00000001804 */
[C---:B------:R-:W-:Y:S08]  /*66c0*/  HMMA.16816.F32 R8, R156.reuse, R166, R8 ;  /* 0x000000a69c08723c */ /* 0x040ff00000001808 */
[C---:B-1----:R-:W-:Y:S08]  /*66d0*/  HMMA.16816.F32 R12, R156.reuse, R136, R12 ;  /* 0x000000889c0c723c */ /* 0x042ff0000000180c */
[C---:B------:R-:W-:Y:S01]  /*66e0*/  HMMA.16816.F32 R16, R156.reuse, R138, R16 ;  /* 0x0000008a9c10723c */ /* 0x040fe20000001810 */
[----:B------:R-:W1:Y:S07]  /*66f0*/  LDSM.16.M88.4 R136, [R176+0x800] ;  /* 0x00080000b088783b */ /* 0x000e6e0000000200 */
[C---:B--2---:R-:W-:Y:S08]  /*6700*/  HMMA.16816.F32 R20, R156.reuse, R140, R20 ;  /* 0x0000008c9c14723c */ /* 0x044ff00000001814 */
[C---:B------:R-:W-:Y:S08]  /*6710*/  HMMA.16816.F32 R24, R156.reuse, R142, R24 ;  /* 0x0000008e9c18723c */ /* 0x040ff00000001818 */
[C---:B------:R-:W-:Y:S08]  /*6720*/  HMMA.16816.F32 R28, R156.reuse, R152, R28 ;  /* 0x000000989c1c723c */ /* 0x040ff0000000181c */
[----:B------:R-:W-:Y:S08]  /*6730*/  HMMA.16816.F32 R32, R156, R154, R32 ;  /* 0x0000009a9c20723c */ /* 0x000ff00000001820 */
[C---:B------:R-:W-:Y:S08]  /*6740*/  HMMA.16816.F32 R4, R160.reuse, R172, R4 ;  /* 0x000000aca004723c */ /* 0x040ff00000001804 */
[C---:B------:R-:W-:Y:S08]  /*6750*/  HMMA.16816.F32 R8, R160.reuse, R174, R8 ;  /* 0x000000aea008723c */ /* 0x040ff00000001808 */
[C---:B-1----:R-:W-:Y:S08]  /*6760*/  HMMA.16816.F32 R12, R160.reuse, R136, R12 ;  /* 0x00000088a00c723c */ /* 0x042ff0000000180c */
[----:B------:R-:W-:Y:S01]  /*6770*/  FMUL.FTZ R0, R4, c[0x0][0x320] ;  /* 0x0000c80004007a20 */ /* 0x000fe20000410000 */
[C---:B------:R-:W-:Y:S03]  /*6780*/  HMMA.16816.F32 R16, R160.reuse, R138, R16 ;  /* 0x0000008aa010723c */ /* 0x040fe60000001810 */
[----:B------:R1:W2:Y:S04]  /*6790*/  MUFU.TANH R140, R0 ;  /* 0x00000000008c7308 */ /* 0x0002a80000002400 */
[----:B------:R-:W-:Y:S02]  /*67a0*/  FMUL.FTZ R10, R10, c[0x0][0x320] ;  /* 0x0000c8000a0a7a20 */ /* 0x000fe40000410000 */
[----:B------:R-:W-:Y:S04]  /*67b0*/  FMUL.FTZ R3, R11, c[0x0][0x320] ;  /* 0x0000c8000b037a20 */ /* 0x000fe80000410000 */
[----:B------:R-:W3:Y:S02]  /*67c0*/  MUFU.TANH R141, R10 ;  /* 0x0000000a008d7308 */ /* 0x000ee40000002400 */
[----:B------:R-:W-:Y:S08]  /*67d0*/  FMUL.FTZ R2, R12, c[0x0][0x320] ;  /* 0x0000c8000c027a20 */ /* 0x000ff00000410000 */
[----:B------:R4:W2:Y:S01]  /*67e0*/  MUFU.TANH R152, R2 ;  /* 0x0000000200987308 */ /* 0x0008a20000002400 */
[----:B-1----:R-:W-:Y:S09]  /*67f0*/  FMUL.FTZ R0, R5, c[0x0][0x320] ;  /* 0x0000c80005007a20 */ /* 0x002ff20000410000 */
[----:B------:R1:W1:Y:S10]  /*6800*/  MUFU.TANH R144, R0 ;  /* 0x0000000000907308 */ /* 0x0002740000002400 */
[----:B------:R-:W2:Y:S01]  /*6810*/  MUFU.TANH R137, R3 ;  /* 0x0000000300897308 */ /* 0x000ea20000002400 */
[----:B----4-:R-:W-:Y:S09]  /*6820*/  FMUL.FTZ R2, R19, c[0x0][0x320] ;  /* 0x0000c80013027a20 */ /* 0x010ff20000410000 */
[----:B------:R-:W4:Y:S01]  /*6830*/  MUFU.TANH R154, R2 ;  /* 0x00000002009a7308 */ /* 0x000f220000002400 */
[----:B-1----:R-:W-:Y:S09]  /*6840*/  FMUL.FTZ R0, R6, c[0x0][0x320] ;  /* 0x0000c80006007a20 */ /* 0x002ff20000410000 */
[----:B------:R1:W1:Y:S02]  /*6850*/  MUFU.TANH R143, R0 ;  /* 0x00000000008f7308 */ /* 0x0002640000002400 */
[----:B-1----:R-:W-:Y:S02]  /*6860*/  FMUL.FTZ R0, R7, c[0x0][0x320] ;  /* 0x0000c80007007a20 */ /* 0x002fe40000410000 */
[----:B------:R-:W1:Y:S06]  /*6870*/  LDSM.16.M88.4 R4, [R176+0x1000] ;  /* 0x00100000b004783b */ /* 0x000e6c0000000200 */
[----:B------:R5:W1:Y:S02]  /*6880*/  MUFU.TANH R145, R0 ;  /* 0x0000000000917308 */ /* 0x000a640000002400 */
[----:B-----5:R-:W-:Y:S08]  /*6890*/  FMUL.FTZ R0, R8, c[0x0][0x320] ;  /* 0x0000c80008007a20 */ /* 0x020ff00000410000 */
[----:B------:R5:W2:Y:S01]  /*68a0*/  MUFU.TANH R142, R0 ;  /* 0x00000000008e7308 */ /* 0x000aa20000002400 */
[C---:B-1----:R-:W-:Y:S08]  /*68b0*/  HMMA.16816.F32 R20, R160.reuse, R4, R20 ;  /* 0x00000004a014723c */ /* 0x042ff00000001814 */
[C---:B------:R-:W-:Y:S04]  /*68c0*/  HMMA.16816.F32 R24, R160.reuse, R6, R24 ;  /* 0x00000006a018723c */ /* 0x040fe80000001818 */
[----:B-----5:R-:W-:Y:S02]  /*68d0*/  FMUL.FTZ R0, R9, c[0x0][0x320] ;  /* 0x0000c80009007a20 */ /* 0x020fe40000410000 */
[----:B------:R-:W1:Y:S02]  /*68e0*/  LDSM.16.M88.4 R8, [R176+0x1800] ;  /* 0x00180000b008783b */ /* 0x000e640000000200 */
[----:B------:R-:W-:Y:S04]  /*68f0*/  DEPBAR.LE SB0, 0x0 ;  /* 0x000080000000791a */ /* 0x000fe80000000000 */
[----:B------:R5:W1:Y:S02]  /*6900*/  MUFU.TANH R136, R0 ;  /* 0x0000000000887308 */ /* 0x000a640000002400 */
[----:B------:R-:W-:Y:S01]  /*6910*/  BAR.SYNC.DEFER_BLOCKING 0x0 ;  /* 0x0000000000007b1d */ /* 0x000fe20000010000 */
[----:B-----5:R-:W-:Y:S07]  /*6920*/  FMUL.FTZ R0, R13, c[0x0][0x320] ;  /* 0x0000c8000d007a20 */ /* 0x020fee0000410000 */
[----:B------:R5:W2:Y:S01]  /*6930*/  MUFU.TANH R150, R0 ;  /* 0x0000000000967308 */ /* 0x000aa20000002400 */
[C---:B-1----:R-:W-:Y:S08]  /*6940*/  HMMA.16816.F32 R28, R160.reuse, R8, R28 ;  /* 0x00000008a01c723c */ /* 0x042ff0000000181c */
[----:B------:R-:W-:Y:S04]  /*6950*/  HMMA.16816.F32 R32, R160, R10, R32 ;  /* 0x0000000aa020723c */ /* 0x000fe80000001820 */
[----:B-----5:R-:W-:Y:S04]  /*6960*/  FMUL.FTZ R0, R14, c[0x0][0x320] ;  /* 0x0000c8000e007a20 */ /* 0x020fe80000410000 */
[----:B------:R1:W1:Y:S04]  /*6970*/  MUFU.TANH R151, R0 ;  /* 0x0000000000977308 */ /* 0x0002680000002400 */
[----:B-1----:R-:W-:Y:S06]  /*6980*/  FMUL.FTZ R0, R15, c[0x0][0x320] ;  /* 0x0000c8000f007a20 */ /* 0x002fec0000410000 */
[----:B------:R1:W1:Y:S02]  /*6990*/  MUFU.TANH R153, R0 ;  /* 0x0000000000997308 */ /* 0x0002640000002400 */
[----:B-1----:R-:W-:Y:S08]  /*69a0*/  FMUL.FTZ R0, R16, c[0x0][0x320] ;  /* 0x0000c80010007a20 */ /* 0x002ff00000410000 */
        /* <DEDUP_REMOVED lines=36> */
[----:B------:R1:W1:Y:S01]  /*6bf0*/  MUFU.TANH R161, R0 ;  /* 0x0000000000a17308 */ /* 0x0002620000002400 */
[----:B------:R-:W-:-:S05]  /*6c00*/  @!P2 BRA `(.L_x_57) ;  /* 0x000004a00000a947 */ /* 0x000fca0003800000 */
[----:B-1234-:R-:W-:Y:S01]  /*6c10*/  IMAD.MOV.U32 R0, RZ, RZ, 0x1 ;  /* 0x00000001ff007424 */ /* 0x01efe200078e00ff */
[----:B------:R-:W-:Y:S01]  /*6c20*/  SHF.R.S32.HI R195, RZ, 0x1f, R198 ;  /* 0x0000001fffc37819 */ /* 0x000fe200000114c6 */
[----:B------:R-:W-:Y:S01]  /*6c30*/  IMAD R2, R191, 0x40, R201 ;  /* 0x00000040bf027824 */ /* 0x000fe200078e02c9 */
[----:B------:R-:W-:Y:S01]  /*6c40*/  SHF.R.S32.HI R219, RZ, 0x1f, R197 ;  /* 0x0000001fffdb7819 */ /* 0x000fe200000114c5 */
[----:B------:R-:W-:Y:S01]  /*6c50*/  IMAD.MOV.U32 R188, RZ, RZ, RZ ;  /* 0x000000ffffbc7224 */ /* 0x000fe200078e00ff */
[----:B------:R-:W-:Y:S01]  /*6c60*/  ISETP.NE.AND P2, PT, R0, c[0x0][0x2b8], PT ;  /* 0x0000ae0000007a0c */ /* 0x000fe20003f45270 */
[----:B------:R-:W-:Y:S01]  /*6c70*/  IMAD R0, R196, 0x20, R200 ;  /* 0x00000020c4007824 */ /* 0x000fe200078e02c8 */
[C---:B------:R-:W-:Y:S01]  /*6c80*/  SHF.L.U64.HI R11, R198.reuse, 0x1, R195 ;  /* 0x00000001c60b7819 */ /* 0x040fe200000102c3 */
[----:B------:R-:W-:Y:S01]  /*6c90*/  IMAD.SHL.U32 R14, R198, 0x2, RZ ;  /* 0x00000002c60e7824 */ /* 0x000fe200078e00ff */
[----:B------:R-:W-:Y:S01]  /*6ca0*/  SHF.R.S32.HI R195, RZ, 0x1f, R192 ;  /* 0x0000001fffc37819 */ /* 0x000fe200000114c0 */
[C---:B------:R-:W-:Y:S01]  /*6cb0*/  IMAD.SHL.U32 R13, R197.reuse, 0x2, RZ ;  /* 0x00000002c50d7824 */ /* 0x040fe200078e00ff */
[----:B------:R-:W-:Y:S01]  /*6cc0*/  IADD3 R2, R2, -0x40, R0 ;  /* 0xffffffc002027810 */ /* 0x000fe20007ffe000 */
[C---:B------:R-:W-:Y:S01]  /*6cd0*/  IMAD.SHL.U32 R12, R192.reuse, 0x2, RZ ;  /* 0x00000002c00c7824 */ /* 0x040fe200078e00ff */
[----:B------:R-:W-:Y:S02]  /*6ce0*/  SHF.L.U64.HI R9, R197, 0x1, R219 ;  /* 0x00000001c5097819 */ /* 0x000fe400000102db */
[----:B------:R-:W-:Y:S01]  /*6cf0*/  SHF.L.U64.HI R10, R192, 0x1, R195 ;  /* 0x00000001c00a7819 */ /* 0x000fe200000102c3 */
[----:B------:R-:W-:Y:S02]  /*6d00*/  IMAD.MOV.U32 R0, RZ, RZ, R2 ;  /* 0x000000ffff007224 */ /* 0x000fe400078e0002 */
[----:B------:R-:W-:Y:S05]  /*6d10*/  @P2 IMAD.HI.U32 R3, R2, c[0x0][0x2bc], RZ ;  /* 0x0000af0002032a27 */ /* 0x000fea00078e00ff */
[----:B------:R-:W-:Y:S04]  /*6d20*/  @P2 SHF.R.U32.HI R0, RZ, c[0x0][0x2c0], R3 ;  /* 0x0000b000ff002a19 */ /* 0x000fe80000011603 */
[C---:B------:R-:W-:Y:S04]  /*6d30*/  @!P6 IADD3 R3, P2, R0.reuse, R204, RZ ;  /* 0x000000cc0003e210 */ /* 0x040fe80007f5e0ff */
[----:B------:R-:W-:Y:S01]  /*6d40*/  @!P6 LEA.HI.X.SX32 R5, R0, R209, 0x1, P2 ;  /* 0x000000d10005e211 */ /* 0x000fe200010f0eff */
[----:B------:R-:W-:Y:S01]  /*6d50*/  IMAD.MOV R0, RZ, RZ, -R0 ;  /* 0x000000ffff007224 */ /* 0x000fe200078e0a00 */
[C---:B------:R-:W-:Y:S03]  /*6d60*/  @!P6 LEA R4, P2, R3.reuse, c[0x0][0x2a0], 0x2 ;  /* 0x0000a8000304ea11 */ /* 0x040fe600078410ff */
[----:B------:R-:W-:Y:S01]  /*6d70*/  IMAD R189, R0, c[0x0][0x2b8], R2 ;  /* 0x0000ae0000bd7a24 */ /* 0x000fe200078e0202 */
[----:B------:R-:W-:Y:S03]  /*6d80*/  @!P6 LEA.HI.X R5, R3, c[0x0][0x2a4], R5, 0x2, P2 ;  /* 0x0000a9000305ea11 */ /* 0x000fe600010f1405 */
[C---:B------:R-:W-:Y:S01]  /*6d90*/  IMAD.WIDE.U32 R2, R189.reuse, c[0x0][0x1e0], RZ ;  /* 0x00007800bd027a25 */ /* 0x040fe200078e00ff */
[----:B------:R-:W-:Y:S01]  /*6da0*/  SHF.R.S32.HI R0, RZ, 0x1f, R189 ;  /* 0x0000001fff007819 */ /* 0x000fe200000114bd */
[----:B------:R-:W2:Y:S04]  /*6db0*/  @!P6 LDG.E R188, [R4.64] ;  /* 0x0000000604bce981 */ /* 0x000ea8000c1e1900 */
[----:B------:R-:W-:Y:S04]  /*6dc0*/  IMAD R0, R0, c[0x0][0x1e0], RZ ;  /* 0x0000780000007a24 */ /* 0x000fe800078e02ff */
[----:B------:R-:W-:Y:S04]  /*6dd0*/  IMAD R0, R189, c[0x0][0x1e4], R0 ;  /* 0x00007900bd007a24 */ /* 0x000fe800078e0200 */
[----:B------:R-:W-:Y:S01]  /*6de0*/  IMAD.IADD R3, R3, 0x1, R0 ;  /* 0x0000000103037824 */ /* 0x000fe200078e0200 */
[----:B--2---:R-:W-:Y:S03]  /*6df0*/  SHF.R.S32.HI R0, RZ, 0x1f, R188 ;  /* 0x0000001fff007819 */ /* 0x004fe600000114bc */
[----:B------:R-:W-:Y:S04]  /*6e00*/  IMAD.WIDE.U32 R2, R188, c[0x0][0x1f0], R2 ;  /* 0x00007c00bc027a25 */ /* 0x000fe800078e0002 */
[----:B------:R-:W-:Y:S01]  /*6e10*/  IMAD R4, R0, c[0x0][0x1f0], RZ ;  /* 0x00007c0000047a24 */ /* 0x000fe200078e02ff */
[----:B------:R-:W-:Y:S03]  /*6e20*/  IADD3 R0, P2, R202, R2, RZ ;  /* 0x00000002ca007210 */ /* 0x000fe60007f5e0ff */
[----:B------:R-:W-:Y:S05]  /*6e30*/  IMAD R4, R188, c[0x0][0x1f4], R4 ;  /* 0x00007d00bc047a24 */ /* 0x000fea00078e0204 */
[----:B------:R-:W-:Y:S02]  /*6e40*/  IADD3.X R2, R208, R3, R4, P2, !PT ;  /* 0x00000003d0027210 */ /* 0x000fe400017fe404 */
[C---:B------:R-:W-:Y:S04]  /*6e50*/  LEA R8, P2, R0.reuse, c[0x0][0x1c8], 0x1 ;  /* 0x0000720000087a11 */ /* 0x040fe800078408ff */
[----:B------:R-:W-:Y:S01]  /*6e60*/  LEA.HI.X R5, R0, c[0x0][0x1cc], R2, 0x1, P2 ;  /* 0x0000730000057a11 */ /* 0x000fe200010f0c02 */
[----:B------:R-:W-:-:S06]  /*6e70*/  BRA.DIV ~URZ, `(.L_x_58) ;  /* 0x00006e827f007947 */ /* 0x000fcc000b800000 */
[----:B------:R1:W2:Y:S02]  /*6e80*/  SHFL.IDX PT, R4, R5, RZ, 0x181f ;  /* 0x00181fff05047589 */ /* 0x0002a400000e0000 */
.L_x_136:
[----:B------:R-:W-:-:S05]  /*6e90*/  BRA.DIV ~URZ, `(.L_x_59) ;  /* 0x00006ed27f007947 */ /* 0x000fca000b800000 */
[----:B------:R-:W3:Y:S01]  /*6ea0*/  SHFL.IDX PT, R0, R8, RZ, 0x181f ;  /* 0x00181fff08007589 */ /* 0x000ee200000e0000 */
[C---:B------:R-:W-:Y:S02]  /*6eb0*/  IADD3 R2, -R190.reuse, 0x10, RZ ;  /* 0x00000010be027810 */ /* 0x040fe40007ffe1ff */
[----:B------:R-:W-:Y:S02]  /*6ec0*/  ISETP.NE.U32.AND P2, PT, R190, RZ, PT ;  /* 0x000000ffbe00720c */ /* 0x000fe40003f45070 */
[----:B------:R-:W-:Y:S04]  /*6ed0*/  LOP3.LUT R2, R2, 0xf, RZ, 0xc0, !PT ;  /* 0x0000000f02027812 */ /* 0x000fe800078ec0ff */
[----:B---3--:R-:W-:Y:S04]  /*6ee0*/  IADD3 R2, P4, P3, R2, R0, R12 ;  /* 0x0000000002027210 */ /* 0x008fe80007b9e00c */
[----:B--2---:R-:W-:Y:S05]  /*6ef0*/  IADD3.X R3, RZ, R4, R10, P4, P3 ;  /* 0x00000004ff037210 */ /* 0x004fea00027e640a */
[----:B------:R-:W-:Y:S01]  /*6f00*/  @!PT LDS RZ, [RZ] ;  /* 0x00000000fffff984 */ /* 0x000fe20000000800 */
[----:B------:R-:W-:Y:S01]  /*6f10*/  @!PT LDS RZ, [RZ] ;  /* 0x00000000fffff984 */ /* 0x000fe20000000800 */
[----:B------:R2:W-:Y:S01]  /*6f20*/  LDGSTS.E.BYPASS.LTC128B.128.ZFILL [R187+0x6100], [R2.64], P2 ;  /* 0x0610000002bb7fae */ /* 0x0005e20009141d46 */
[----:B------:R-:W-:Y:S05]  /*6f30*/  IADD3 R6, P2, R0, R13, RZ ;  /* 0x0000000d00067210 */ /* 0x000fea0007f5e0ff */
[----:B------:R-:W-:Y:S05]  /*6f40*/  IMAD.X R7, R4, 0x1, R9, P2 ;  /* 0x0000000104077824 */ /* 0x000fea00010e0609 */
[----:B------:R3:W-:Y:S01]  /*6f50*/  LDGSTS.E.BYPASS.LTC128B.128 [R187+0x8100], [R6.64], !P0 ;  /* 0x0810000006bb7fae */ /* 0x0007e2000c101d46 */
[----:B--2---:R-:W-:Y:S03]  /*6f60*/  IADD3 R2, P2, R0, R14, RZ ;  /* 0x0000000e00027210 */ /* 0x004fe60007f5e0ff */
[----:B------:R3:W2:Y:S02]  /*6f70*/  SHFL.IDX PT, R0, R8, 0x1, 0x181f ;  /* 0x00381f0008007f89 */ /* 0x0006a400000e0000 */
[----:B------:R-:W-:Y:S02]  /*6f80*/  IMAD.X R3, R4, 0x1, R11, P2 ;  /* 0x0000000104037824 */ /* 0x000fe400010e060b */
[----:B------:R3:W4:Y:S04]  /*6f90*/  SHFL.IDX PT, R4, R5, 0x1, 0x181f ;  /* 0x00381f0005047f89 */ /* 0x00072800000e0000 */
[----:B------:R3:W-:Y:S02]  /*6fa0*/  LDGSTS.E.BYPASS.LTC128B.128 [R187+0xa100], [R2.64], !P1 ;  /* 0x0a10000002bb7fae */ /* 0x0007e4000c901d46 */
.L_x_137:
[----:B---3--:R-:W-:Y:S02]  /*6fb0*/  IADD3 R2, -R190, 0x10, RZ ;  /* 0x00000010be027810 */ /* 0x008fe40007ffe1ff */
[----:B--2---:R-:W-:Y:S02]  /*6fc0*/  IADD3 R6, P2, R0, R13, RZ ;  /* 0x0000000d00067210 */ /* 0x004fe40007f5e0ff */
[----:B------:R-:W-:Y:S03]  /*6fd0*/  LOP3.LUT R2, R2, 0xf, RZ, 0xc0, !PT ;  /* 0x0000000f02027812 */ /* 0x000fe600078ec0ff */
[----:B----4-:R-:W-:Y:S01]  /*6fe0*/  IMAD.X R7, R4, 0x1, R9, P2 ;  /* 0x0000000104077824 */ /* 0x010fe200010e0609 */
[----:B------:R-:W-:Y:S02]  /*6ff0*/  IADD3 R8, P4, P3, R2, R0, R12 ;  /* 0x0000000002087210 */ /* 0x000fe40007b9e00c */
[----:B------:R-:W-:Y:S02]  /*7000*/  IADD3 R2, P2, R0, R14, RZ ;  /* 0x0000000e00027210 */ /* 0x000fe40007f5e0ff */
[----:B------:R-:W-:Y:S03]  /*7010*/  IADD3.X R9, RZ, R4, R10, P4, P3 ;  /* 0x00000004ff097210 */ /* 0x000fe600027e640a */
[----:B------:R-:W-:Y:S01]  /*7020*/  IMAD.X R3, R4, 0x1, R11, P2 ;  /* 0x0000000104037824 */ /* 0x000fe200010e060b */
[----:B------:R-:W-:Y:S11]  /*7030*/  ISETP.NE.U32.AND P2, PT, R190, RZ, PT ;  /* 0x000000ffbe00720c */ /* 0x000ff60003f45070 */
[----:B------:R-:W-:Y:S02]  /*7040*/  @!UPT UIADD3 URZ, URZ, URZ, URZ ;  /* 0x0000003f3f3ff290 */ /* 0x000fe4000fffe03f */
[----:B------:R-:W-:Y:S01]  /*7050*/  @!PT LDS RZ, [RZ] ;  /* 0x00000000fffff984 */ /* 0x000fe20000000800 */
[----:B------:R-:W-:Y:S01]  /*7060*/  @!PT LDS RZ, [RZ] ;  /* 0x00000000fffff984 */ /* 0x000fe20000000800 */
[----:B------:R-:W-:Y:S01]  /*7070*/  @!PT LDS RZ, [RZ] ;  /* 0x00000000fffff984 */ /* 0x000fe20000000800 */
[----:B------:R2:W-:Y:S04]  /*7080*/  LDGSTS.E.BYPASS.LTC128B.128.ZFILL [R187+0x7100], [R8.64], P2 ;  /* 0x0710000008bb7fae */ /* 0x0005e80009141d46 */
[----:B------:R2:W-:Y:S04]  /*7090*/  LDGSTS.E.BYPASS.LTC128B.128 [R187+0x9100], [R6.64], !P0 ;  /* 0x0910000006bb7fae */ /* 0x0005e8000c101d46 */
[----:B------:R2:W-:Y:S02]  /*70a0*/  LDGSTS.E.BYPASS.LTC128B.128 [R187+0xb100], [R2.64], !P1 ;  /* 0x0b10000002bb7fae */ /* 0x0005e4000c901d46 */
.L_x_57:
[----:B--234-:R-:W-:Y:S05]  /*70b0*/  BSYNC B0 ;  /* 0x0000000000007941 */ /* 0x01cfea0003800000 */
.L_x_56:
[----:B------:R-:W-:Y:S01]  /*70c0*/  FMNMX.FTZ R2, R140, R101, !PT ;  /* 0x000000658c027209 */ /* 0x000fe20007810000 */
[----:B------:R-:W0:Y:S01]  /*70d0*/  LDGDEPBAR ;  /* 0x00000000000079af */ /* 0x000e220000000000 */
[----:B-1----:R-:W-:Y:S02]  /*70e0*/  FMNMX.FTZ R0, R143, R102, !PT ;  /* 0x000000668f007209 */ /* 0x002fe40007810000 */
[----:B------:R-:W-:Y:S02]  /*70f0*/  FMNMX.FTZ R2, R144, R2, !PT ;  /* 0x0000000290027209 */ /* 0x000fe40007810000 */
        /* <DEDUP_REMOVED lines=28> */
[----:B------:R-:W-:Y:S01]  /*72c0*/  FMNMX.FTZ R5, R161, R0, !PT ;  /* 0x00000000a1057209 */ /* 0x000fe20007810000 */
[----:B------:R-:W-:-:S05]  /*72d0*/  BRA.DIV ~URZ, `(.L_x_60) ;  /* 0x00006ca27f007947 */ /* 0x000fca000b800000 */
[----:B------:R-:W1:Y:S04]  /*72e0*/  SHFL.BFLY PT, R2, R4, 0x2, 0x1f ;  /* 0x0c401f0004027f89 */ /* 0x000e6800000e0000 */
[----:B------:R-:W2:Y:S01]  /*72f0*/  SHFL.BFLY PT, R0, R5, 0x2, 0x1f ;  /* 0x0c401f0005007f89 */ /* 0x000ea200000e0000 */
[----:B-1----:R-:W-:Y:S02]  /*7300*/  FMNMX.FTZ R2, R4, R2, !PT ;  /* 0x0000000204027209 */ /* 0x002fe40007810000 */
[----:B--2---:R-:W-:Y:S03]  /*7310*/  FMNMX.FTZ R4, R5, R0, !PT ;  /* 0x0000000005047209 */ /* 0x004fe60007810000 */
[----:B------:R-:W1:Y:S04]  /*7320*/  SHFL.BFLY PT, R3, R2, 0x1, 0x1f ;  /* 0x0c201f0002037f89 */ /* 0x000e6800000e0000 */
[----:B------:R2:W3:Y:S01]  /*7330*/  SHFL.BFLY PT, R0, R4, 0x1, 0x1f ;  /* 0x0c201f0004007f89 */ /* 0x0004e200000e0000 */
[----:B-1----:R-:W-:Y:S05]  /*7340*/  FMNMX.FTZ R100, R2, R3, !PT ;  /* 0x0000000302647209 */ /* 0x002fea0007810000 */
.L_x_138:
[C---:B------:R-:W-:Y:S01]  /*7350*/  FMUL.FTZ R147, R100.reuse, c[0x0][0x2d0] ;  /* 0x0000b40064937a20 */ /* 0x040fe20000410000 */
[----:B------:R-:W-:Y:S01]  /*7360*/  WARPSYNC 0xffffffff ;  /* 0xffffffff00007948 */ /* 0x000fe20003800000 */
[----:B------:R-:W-:Y:S01]  /*7370*/  FADD.FTZ R2, -R100, R101 ;  /* 0x0000006564027221 */ /* 0x000fe20000010100 */
[----:B------:R-:W-:Y:S01]  /*7380*/  ISETP.GT.AND P0, PT, R191, R199, PT ;  /* 0x000000c7bf00720c */ /* 0x000fe20003f04270 */
[--C-:B------:R-:W-:Y:S02]  /*7390*/  FFMA.FTZ R3, R140, c[0x0][0x2d0], -R147.reuse ;  /* 0x0000b4008c037a23 */ /* 0x100fe40000010893 */
[----:B------:R-:W-:Y:S02]  /*73a0*/  FMUL.FTZ R2, R2, c[0x0][0x2d0] ;  /* 0x0000b40002027a20 */ /* 0x000fe40000410000 */
[----:B------:R1:W-:Y:S10]  /*73b0*/  MUFU.EX2 R6, R3 ;  /* 0x0000000300067308 */ /* 0x0003f40000000800 */
[----:B------:R-:W4:Y:S01]  /*73c0*/  MUFU.EX2 R2, R2 ;  /* 0x0000000200027308 */ /* 0x000f220000000800 */
[--C-:B-1----:R-:W-:Y:S09]  /*73d0*/  FFMA.FTZ R3, R144, c[0x0][0x2d0], -R147.reuse ;  /* 0x0000b40090037a23 */ /* 0x102ff20000010893 */
[----:B------:R1:W5:Y:S02]  /*73e0*/  MUFU.EX2 R172, R3 ;  /* 0x0000000300ac7308 */ /* 0x0003640000000800 */
[--C-:B-1----:R-:W-:Y:S02]  /*73f0*/  FFMA.FTZ R3, R142, c[0x0][0x2d0], -R147.reuse ;  /* 0x0000b4008e037a23 */ /* 0x102fe40000010893 */
[C---:B----4-:R-:W-:Y:S06]  /*7400*/  FMUL.FTZ R8, R2.reuse, R128 ;  /* 0x0000008002087220 */ /* 0x050fec0000410000 */
[----:B------:R1:W-:Y:S01]  /*7410*/  MUFU.EX2 R174, R3 ;  /* 0x0000000300ae7308 */ /* 0x0003e20000000800 */
[C---:B------:R-:W-:Y:S02]  /*7420*/  FMUL.FTZ R9, R2.reuse, R129 ;  /* 0x0000008102097220 */ /* 0x040fe40000410000 */
        /* <DEDUP_REMOVED lines=10> */
[----:B------:R-:W-:Y:S01]  /*74d0*/  FMUL.FTZ R20, R2, R116 ;  /* 0x0000007402147220 */ /* 0x000fe20000410000 */
[----:B-1-3--:R-:W-:Y:S01]  /*74e0*/  FMNMX.FTZ R3, R0, R4, !PT ;  /* 0x0000000400037209 */ /* 0x00afe20007810000 */
[--C-:B------:R-:W-:Y:S01]  /*74f0*/  FFMA.FTZ R0, R136, c[0x0][0x2d0], -R147.reuse ;  /* 0x0000b40088007a23 */ /* 0x100fe20000010893 */
[----:B-----5:R-:W-:Y:S01]  /*7500*/  F2FP.PACK_AB R136, R172, R6 ;  /* 0x00000006ac88723e */ /* 0x020fe200000000ff */
[C---:B------:R-:W-:Y:S02]  /*7510*/  FMUL.FTZ R28, R2.reuse, R108 ;  /* 0x0000006c021c7220 */ /* 0x040fe40000410000 */
[----:B------:R-:W-:Y:S01]  /*7520*/  FMUL.FTZ R144, R3, c[0x0][0x2d0] ;  /* 0x0000b40003907a20 */ /* 0x000fe20000410000 */
[----:B------:R-:W1:Y:S01]  /*7530*/  MUFU.EX2 R175, R0 ;  /* 0x0000000000af7308 */ /* 0x000e620000000800 */
[C---:B------:R-:W-:Y:S02]  /*7540*/  FMUL.FTZ R29, R2.reuse, R109 ;  /* 0x0000006d021d7220 */ /* 0x040fe40000410000 */
[----:B--2---:R-:W-:Y:S02]  /*7550*/  FFMA.FTZ R4, R143, c[0x0][0x2d0], -R144 ;  /* 0x0000b4008f047a23 */ /* 0x004fe40000010890 */
[C---:B------:R-:W-:Y:S02]  /*7560*/  FMUL.FTZ R36, R2.reuse, R36 ;  /* 0x0000002402247220 */ /* 0x040fe40000410000 */
[C---:B------:R-:W-:Y:S02]  /*7570*/  FMUL.FTZ R37, R2.reuse, R37 ;  /* 0x0000002502257220 */ /* 0x040fe40000410000 */
[C---:B------:R-:W-:Y:S01]  /*7580*/  FMUL.FTZ R40, R2.reuse, R40 ;  /* 0x0000002802287220 */ /* 0x040fe20000410000 */
[----:B------:R2:W-:Y:S01]  /*7590*/  MUFU.EX2 R171, R4 ;  /* 0x0000000400ab7308 */ /* 0x0005e20000000800 */
[C---:B------:R-:W-:Y:S02]  /*75a0*/  FMUL.FTZ R41, R2.reuse, R41 ;  /* 0x0000002902297220 */ /* 0x040fe40000410000 */
[C---:B------:R-:W-:Y:S02]  /*75b0*/  FMUL.FTZ R44, R2.reuse, R44 ;  /* 0x0000002c022c7220 */ /* 0x040fe40000410000 */
[C---:B------:R-:W-:Y:S02]  /*75c0*/  FMUL.FTZ R45, R2.reuse, R45 ;  /* 0x0000002d022d7220 */ /* 0x040fe40000410000 */
[C---:B------:R-:W-:Y:S02]  /*75d0*/  FMUL.FTZ R48, R2.reuse, R48 ;  /* 0x0000003002307220 */ /* 0x040fe40000410000 */
[C---:B------:R-:W-:Y:S02]  /*75e0*/  FMUL.FTZ R49, R2.reuse, R49 ;  /* 0x0000003102317220 */ /* 0x040fe40000410000 */
[C---:B------:R-:W-:Y:S02]  /*75f0*/  FMUL.FTZ R52, R2.reuse, R52 ;  /* 0x0000003402347220 */ /* 0x040fe40000410000 */
[C---:B------:R-:W-:Y:S01]  /*7600*/  FMUL.FTZ R53, R2.reuse, R53 ;  /* 0x0000003502357220 */ /* 0x040fe20000410000 */
[----:B-1----:R-:W-:Y:S01]  /*7610*/  F2FP.PACK_AB R138, R175, R174 ;  /* 0x000000aeaf8a723e */ /* 0x002fe200000000ff */
[----:B------:R-:W-:Y:S02]  /*7620*/  FADD.FTZ R0, -R3, R102 ;  /* 0x0000006603007221 */ /* 0x000fe40000010100 */
[----:B------:R-:W-:Y:S02]  /*7630*/  FFMA.FTZ R102, R2, R193, R6 ;  /* 0x000000c102667223 */ /* 0x000fe40000010006 */
[----:B------:R-:W-:Y:S02]  /*7640*/  FMUL.FTZ R0, R0, c[0x0][0x2d0] ;  /* 0x0000b40000007a20 */ /* 0x000fe40000410000 */
[C---:B------:R-:W-:Y:S02]  /*7650*/  FMUL.FTZ R56, R2.reuse, R56 ;  /* 0x0000003802387220 */ /* 0x040fe40000410000 */
[C---:B------:R-:W-:Y:S02]  /*7660*/  FMUL.FTZ R57, R2.reuse, R57 ;  /* 0x0000003902397220 */ /* 0x040fe40000410000 */
[--C-:B--2---:R-:W-:Y:S01]  /*7670*/  FFMA.FTZ R4, R145, c[0x0][0x2d0], -R144.reuse ;  /* 0x0000b40091047a23 */ /* 0x104fe20000010890 */
[----:B------:R-:W1:Y:S01]  /*7680*/  MUFU.EX2 R0, R0 ;  /* 0x0000000000007308 */ /* 0x000e620000000800 */
[C---:B------:R-:W-:Y:S02]  /*7690*/  FMUL.FTZ R60, R2.reuse, R60 ;  /* 0x0000003c023c7220 */ /* 0x040fe40000410000 */
[C---:B------:R-:W-:Y:S02]  /*76a0*/  FMUL.FTZ R61, R2.reuse, R61 ;  /* 0x0000003d023d7220 */ /* 0x040fe40000410000 */
[C---:B------:R-:W-:Y:S02]  /*76b0*/  FMUL.FTZ R64, R2.reuse, R64 ;  /* 0x0000004002407220 */ /* 0x040fe40000410000 */
[C---:B------:R-:W-:Y:S02]  /*76c0*/  FMUL.FTZ R65, R2.reuse, R65 ;  /* 0x0000004102417220 */ /* 0x040fe40000410000 */
[C---:B------:R-:W-:Y:S01]  /*76d0*/  FMUL.FTZ R68, R2.reuse, R68 ;  /* 0x0000004402447220 */ /* 0x040fe20000410000 */
[----:B------:R2:W3:Y:S01]  /*76e0*/  MUFU.EX2 R145, R4 ;  /* 0x0000000400917308 */ /* 0x0004e20000000800 */
[C---:B------:R-:W-:Y:S02]  /*76f0*/  FMUL.FTZ R69, R2.reuse, R69 ;  /* 0x0000004502457220 */ /* 0x040fe40000410000 */
[C---:B------:R-:W-:Y:S02]  /*7700*/  FMUL.FTZ R72, R2.reuse, R72 ;  /* 0x0000004802487220 */ /* 0x040fe40000410000 */
[C---:B------:R-:W-:Y:S02]  /*7710*/  FMUL.FTZ R73, R2.reuse, R73 ;  /* 0x0000004902497220 */ /* 0x040fe40000410000 */
[C---:B------:R-:W-:Y:S02]  /*7720*/  FMUL.FTZ R76, R2.reuse, R76 ;  /* 0x0000004c024c7220 */ /* 0x040fe40000410000 */
[C---:B------:R-:W-:Y:S02]  /*7730*/  FMUL.FTZ R77, R2.reuse, R77 ;  /* 0x0000004d024d7220 */ /* 0x040fe40000410000 */
[C---:B------:R-:W-:Y:S02]  /*7740*/  FMUL.FTZ R80, R2.reuse, R80 ;  /* 0x0000005002507220 */ /* 0x040fe40000410000 */
[----:B------:R-:W-:Y:S02]  /*7750*/  FMUL.FTZ R81, R2, R81 ;  /* 0x0000005102517220 */ /* 0x000fe40000410000 */
[C---:B-1----:R-:W-:Y:S02]  /*7760*/  FMUL.FTZ R10, R0.reuse, R130 ;  /* 0x00000082000a7220 */ /* 0x042fe40000410000 */
[C---:B------:R-:W-:Y:S02]  /*7770*/  FMUL.FTZ R11, R0.reuse, R131 ;  /* 0x00000083000b7220 */ /* 0x040fe40000410000 */
[----:B------:R-:W-:Y:S01]  /*7780*/  LDSM.16.MT88.4 R128, [R178] ;  /* 0x00000000b280783b */ /* 0x000fe20000004200 */
[C---:B------:R-:W-:Y:S02]  /*7790*/  FMUL.FTZ R18, R0.reuse, R122 ;  /* 0x0000007a00127220 */ /* 0x040fe40000410000 */
[C---:B------:R-:W-:Y:S02]  /*77a0*/  FMUL.FTZ R19, R0.reuse, R123 ;  /* 0x0000007b00137220 */ /* 0x040fe40000410000 */
[--C-:B--2---:R-:W-:Y:S02]  /*77b0*/  FFMA.FTZ R4, R141, c[0x0][0x2d0], -R144.reuse ;  /* 0x0000b4008d047a23 */ /* 0x104fe40000010890 */
[C---:B------:R-:W-:Y:S01]  /*77c0*/  FMUL.FTZ R6, R0.reuse, R134 ;  /* 0x0000008600067220 */ /* 0x040fe20000410000 */
[----:B------:R-:W1:Y:S01]  /*77d0*/  LDSM.16.MT88.4 R140, [R177] ;  /* 0x00000000b18c783b */ /* 0x000e620000004200 */
[----:B------:R2:W-:Y:S01]  /*77e0*/  MUFU.EX2 R173, R4 ;  /* 0x0000000400ad7308 */ /* 0x0005e20000000800 */
[C---:B------:R-:W-:Y:S02]  /*77f0*/  FMUL.FTZ R7, R0.reuse, R135 ;  /* 0x0000008700077220 */ /* 0x040fe40000410000 */
[C---:B------:R-:W-:Y:S02]  /*7800*/  FMUL.FTZ R26, R0.reuse, R114 ;  /* 0x00000072001a7220 */ /* 0x040fe40000410000 */
[C---:B------:R-:W-:Y:S02]  /*7810*/  FMUL.FTZ R27, R0.reuse, R115 ;  /* 0x00000073001b7220 */ /* 0x040fe40000410000 */
[----:B------:R-:W4:Y:S01]  /*7820*/  LDSM.16.MT88.4 R120, [R180] ;  /* 0x00000000b478783b */ /* 0x000f220000004200 */
[C---:B------:R-:W-:Y:S02]  /*7830*/  FMUL.FTZ R14, R0.reuse, R126 ;  /* 0x0000007e000e7220 */ /* 0x040fe40000410000 */
[C---:B------:R-:W-:Y:S02]  /*7840*/  FMUL.FTZ R15, R0.reuse, R127 ;  /* 0x0000007f000f7220 */ /* 0x040fe40000410000 */
[C---:B------:R-:W-:Y:S02]  /*7850*/  FMUL.FTZ R34, R0.reuse, R106 ;  /* 0x0000006a00227220 */ /* 0x040fe40000410000 */
[C---:B------:R-:W-:Y:S01]  /*7860*/  FMUL.FTZ R35, R0.reuse, R107 ;  /* 0x0000006b00237220 */ /* 0x040fe20000410000 */
[----:B------:R-:W5:Y:S01]  /*7870*/  LDSM.16.MT88.4 R112, [R179] ;  /* 0x00000000b370783b */ /* 0x000f620000004200 */
[C---:B------:R-:W-:Y:S02]  /*7880*/  FMUL.FTZ R22, R0.reuse, R118 ;  /* 0x0000007600167220 */ /* 0x040fe40000410000 */
[C---:B------:R-:W-:Y:S02]  /*7890*/  FMUL.FTZ R23, R0.reuse, R119 ;  /* 0x0000007700177220 */ /* 0x040fe40000410000 */
[C---:B------:R-:W-:Y:S02]  /*78a0*/  FMUL.FTZ R30, R0.reuse, R110 ;  /* 0x0000006e001e7220 */ /* 0x040fe40000410000 */
[C---:B------:R-:W-:Y:S01]  /*78b0*/  FMUL.FTZ R31, R0.reuse, R111 ;  /* 0x0000006f001f7220 */ /* 0x040fe20000410000 */
[----:B------:R-:W4:Y:S01]  /*78c0*/  LDSM.16.MT88.4 R104, [R177+0x2000] ;  /* 0x00200000b168783b */ /* 0x000f220000004200 */
[--C-:B--2---:R-:W-:Y:S01]  /*78d0*/  FFMA.FTZ R4, R137, c[0x0][0x2d0], -R144.reuse ;  /* 0x0000b40089047a23 */ /* 0x104fe20000010890 */
[----:B---3--:R-:W-:Y:S01]  /*78e0*/  F2FP.PACK_AB R137, R145, R171 ;  /* 0x000000ab9189723e */ /* 0x008fe200000000ff */
[C---:B------:R-:W-:Y:S02]  /*78f0*/  FMUL.FTZ R38, R0.reuse, R38 ;  /* 0x0000002600267220 */ /* 0x040fe40000410000 */
[----:B------:R-:W2:Y:S01]  /*7900*/  MUFU.EX2 R195, R4 ;  /* 0x0000000400c37308 */ /* 0x000ea20000000800 */
[C---:B------:R-:W-:Y:S02]  /*7910*/  FMUL.FTZ R39, R0.reuse, R39 ;  /* 0x0000002700277220 */ /* 0x040fe40000410000 */
[C---:B------:R-:W-:Y:S01]  /*7920*/  FMUL.FTZ R42, R0.reuse, R42 ;  /* 0x0000002a002a7220 */ /* 0x040fe20000410000 */
[----:B------:R-:W-:Y:S01]  /*7930*/  LDSM.16.MT88.4 R108, [R177+0x800] ;  /* 0x00080000b16c783b */ /* 0x000fe20000004200 */
        /* <DEDUP_REMOVED lines=10> */
[----:B--2---:R-:W-:Y:S01]  /*79e0*/  F2FP.PACK_AB R139, R195, R173 ;  /* 0x000000adc38b723e */ /* 0x004fe200000000ff */
[----:B------:R-:W-:Y:S02]  /*79f0*/  FMUL.FTZ R4, R2, R132 ;  /* 0x0000008402047220 */ /* 0x000fe40000410000 */
[C---:B------:R-:W-:Y:S02]  /*7a00*/  FMUL.FTZ R63, R0.reuse, R63 ;  /* 0x0000003f003f7220 */ /* 0x040fe40000410000 */
[C---:B------:R-:W-:Y:S02]  /*7a10*/  FMUL.FTZ R66, R0.reuse, R66 ;  /* 0x0000004200427220 */ /* 0x040fe40000410000 */
[----:B------:R-:W-:Y:S01]  /*7a20*/  FMUL.FTZ R67, R0, R67 ;  /* 0x0000004300437220 */ /* 0x000fe20000410000 */
[C---:B-1----:R-:W-:Y:S05]  /*7a30*/  HMMA.16816.F32 R4, R136.reuse, R140, R4 ;  /* 0x0000008c8804723c */ /* 0x042fea0000001804 */
[C---:B------:R-:W-:Y:S02]  /*7a40*/  FMUL.FTZ R84, R2.reuse, R84 ;  /* 0x0000005402547220 */ /* 0x040fe40000410000 */
[C---:B------:R-:W-:Y:S01]  /*7a50*/  FMUL.FTZ R85, R2.reuse, R85 ;  /* 0x0000005502557220 */ /* 0x040fe20000410000 */
[C---:B------:R-:W-:Y:S04]  /*7a60*/  HMMA.16816.F32 R8, R136.reuse, R142, R8 ;  /* 0x0000008e8808723c */ /* 0x040fe80000001808 */
[C---:B------:R-:W-:Y:S02]  /*7a70*/  FMUL.FTZ R88, R2.reuse, R88 ;  /* 0x0000005802587220 */ /* 0x040fe40000410000 */
[----:B------:R-:W-:Y:S02]  /*7a80*/  FMUL.FTZ R89, R2, R89 ;  /* 0x0000005902597220 */ /* 0x000fe40000410000 */
[C---:B------:R-:W-:Y:S04]  /*7a90*/  HMMA.16816.F32 R12, R136.reuse, R128, R12 ;  /* 0x00000080880c723c */ /* 0x040fe8000000180c */
[C---:B------:R-:W-:Y:S02]  /*7aa0*/  FMUL.FTZ R70, R0.reuse, R70 ;  /* 0x0000004600467220 */ /* 0x040fe40000410000 */
[C---:B------:R-:W-:Y:S02]  /*7ab0*/  FMUL.FTZ R71, R0.reuse, R71 ;  /* 0x0000004700477220 */ /* 0x040fe40000410000 */
[C---:B------:R-:W-:Y:S01]  /*7ac0*/  HMMA.16816.F32 R16, R136.reuse, R130, R16 ;  /* 0x000000828810723c */ /* 0x040fe20000001810 */
[----:B------:R-:W-:Y:S03]  /*7ad0*/  LDSM.16.MT88.4 R128, [R177+0x1800] ;  /* 0x00180000b180783b */ /* 0x000fe60000004200 */
[C---:B------:R-:W-:Y:S02]  /*7ae0*/  FMUL.FTZ R74, R0.reuse, R74 ;  /* 0x0000004a004a7220 */ /* 0x040fe40000410000 */
[C---:B------:R-:W-:Y:S02]  /*7af0*/  FMUL.FTZ R75, R0.reuse, R75 ;  /* 0x0000004b004b7220 */ /* 0x040fe40000410000 */
[C---:B----4-:R-:W-:Y:S04]  /*7b00*/  HMMA.16816.F32 R20, R136.reuse, R120, R20 ;  /* 0x000000788814723c */ /* 0x050fe80000001814 */
[C---:B------:R-:W-:Y:S02]  /*7b10*/  FMUL.FTZ R78, R0.reuse, R78 ;  /* 0x0000004e004e7220 */ /* 0x040fe40000410000 */
[C---:B------:R-:W-:Y:S02]  /*7b20*/  FMUL.FTZ R79, R0.reuse, R79 ;  /* 0x0000004f004f7220 */ /* 0x040fe40000410000 */
[C---:B------:R-:W-:Y:S04]  /*7b30*/  HMMA.16816.F32 R24, R136.reuse, R122, R24 ;  /* 0x0000007a8818723c */ /* 0x040fe80000001818 */
[--C-:B------:R-:W-:Y:S02]  /*7b40*/  FFMA.FTZ R120, R169, c[0x0][0x2d0], -R147.reuse ;  /* 0x0000b400a9787a23 */ /* 0x100fe40000010893 */
[C---:B------:R-:W-:Y:S02]  /*7b50*/  FMUL.FTZ R82, R0.reuse, R82 ;  /* 0x0000005200527220 */ /* 0x040fe40000410000 */
[C---:B-----5:R-:W-:Y:S01]  /*7b60*/  HMMA.16816.F32 R28, R136.reuse, R112, R28 ;  /* 0x00000070881c723c */ /* 0x060fe2000000181c */
[----:B------:R-:W-:Y:S03]  /*7b70*/  MUFU.EX2 R143, R120 ;  /* 0x00000078008f7308 */ /* 0x000fe60000000800 */
[C---:B------:R-:W-:Y:S02]  /*7b80*/  FMUL.FTZ R83, R0.reuse, R83 ;  /* 0x0000005300537220 */ /* 0x040fe40000410000 */
[C---:B------:R-:W-:Y:S02]  /*7b90*/  FMUL.FTZ R86, R0.reuse, R86 ;  /* 0x0000005600567220 */ /* 0x040fe40000410000 */
[C---:B------:R-:W-:Y:S01]  /*7ba0*/  HMMA.16816.F32 R32, R136.reuse, R114, R32 ;  /* 0x000000728820723c */ /* 0x040fe20000001820 */
[----:B------:R-:W-:Y:S03]  /*7bb0*/  LDSM.16.MT88.4 R112, [R178+0x800] ;  /* 0x00080000b270783b */ /* 0x000fe60000004200 */
[C---:B------:R-:W-:Y:S02]  /*7bc0*/  FMUL.FTZ R87, R0.reuse, R87 ;  /* 0x0000005700577220 */ /* 0x040fe40000410000 */
[C---:B------:R-:W-:Y:S02]  /*7bd0*/  FMUL.FTZ R90, R0.reuse, R90 ;  /* 0x0000005a005a7220 */ /* 0x040fe40000410000 */
[C---:B------:R-:W-:Y:S04]  /*7be0*/  HMMA.16816.F32 R36, R136.reuse, R104, R36 ;  /* 0x000000688824723c */ /* 0x040fe80000001824 */
[----:B------:R-:W-:Y:S02]  /*7bf0*/  FMUL.FTZ R91, R0, R91 ;  /* 0x0000005b005b7220 */ /* 0x000fe40000410000 */
[C---:B------:R-:W-:Y:S02]  /*7c00*/  FMUL.FTZ R92, R2.reuse, R92 ;  /* 0x0000005c025c7220 */ /* 0x040fe40000410000 */
[C---:B------:R-:W-:Y:S01]  /*7c10*/  HMMA.16816.F32 R40, R136.reuse, R106, R40 ;  /* 0x0000006a8828723c */ /* 0x040fe20000001828 */
[----:B------:R-:W1:Y:S03]  /*7c20*/  LDSM.16.MT88.4 R104, [R178+0x2000] ;  /* 0x00200000b268783b */ /* 0x000e660000004200 */
[C---:B------:R-:W-:Y:S02]  /*7c30*/  FMUL.FTZ R93, R2.reuse, R93 ;  /* 0x0000005d025d7220 */ /* 0x040fe40000410000 */
[C---:B------:R-:W-:Y:S02]  /*7c40*/  FMUL.FTZ R96, R2.reuse, R96 ;  /* 0x0000006002607220 */ /* 0x040fe40000410000 */
[----:B------:R-:W-:Y:S04]  /*7c50*/  FMUL.FTZ R97, R2, R97 ;  /* 0x0000006102617220 */ /* 0x000fe80000410000 */
[----:B------:R-:W-:Y:S02]  /*7c60*/  FFMA.FTZ R2, R152, c[0x0][0x2d0], -R147 ;  /* 0x0000b40098027a23 */ /* 0x000fe40000010893 */
[----:B------:R-:W-:Y:S02]  /*7c70*/  FFMA.FTZ R101, R153, c[0x0][0x2d0], -R144 ;  /* 0x0000b40099657a23 */ /* 0x000fe40000010890 */
[----:B------:R2:W-:Y:S01]  /*7c80*/  MUFU.EX2 R124, R2 ;  /* 0x00000002007c7308 */ /* 0x0005e20000000800 */
[C---:B------:R-:W-:Y:S02]  /*7c90*/  FMUL.FTZ R94, R0.reuse, R94 ;  /* 0x0000005e005e7220 */ /* 0x040fe40000410000 */
[C---:B------:R-:W-:Y:S02]  /*7ca0*/  FMUL.FTZ R95, R0.reuse, R95 ;  /* 0x0000005f005f7220 */ /* 0x040fe40000410000 */
[C---:B------:R-:W-:Y:S02]  /*7cb0*/  FMUL.FTZ R98, R0.reuse, R98 ;  /* 0x0000006200627220 */ /* 0x040fe40000410000 */
[C---:B------:R-:W-:Y:S02]  /*7cc0*/  FMUL.FTZ R99, R0.reuse, R99 ;  /* 0x0000006300637220 */ /* 0x040fe40000410000 */
[----:B------:R-:W-:Y:S01]  /*7cd0*/  FFMA.FTZ R0, R0, R194, R171 ;  /* 0x000000c200007223 */ /* 0x000fe200000100ab */
[----:B------:R3:W-:Y:S03]  /*7ce0*/  MUFU.EX2 R125, R101 ;  /* 0x00000065007d7308 */ /* 0x0007e60000000800 */
[----:B------:R-:W-:Y:S02]  /*7cf0*/  FADD.FTZ R116, R145, R0 ;  /* 0x0000000091747221 */ /* 0x000fe40000010000 */
[--C-:B------:R-:W-:Y:S02]  /*7d00*/  FFMA.FTZ R0, R168, c[0x0][0x2d0], -R147.reuse ;  /* 0x0000b400a8007a23 */ /* 0x100fe40000010893 */
[----:B------:R-:W-:Y:S02]  /*7d10*/  FADD.FTZ R122, R173, R116 ;  /* 0x00000074ad7a7221 */ /* 0x000fe40000010000 */
[----:B------:R-:W-:Y:S01]  /*7d20*/  LDSM.16.MT88.4 R116, [R180+0x1000] ;  /* 0x00100000b474783b */ /* 0x000fe20000004200 */
[----:B------:R4:W-:Y:S01]  /*7d30*/  MUFU.EX2 R152, R0 ;  /* 0x0000000000987308 */ /* 0x0009e20000000800 */
[--C-:B--2---:R-:W-:Y:S01]  /*7d40*/  FFMA.FTZ R2, R150, c[0x0][0x2d0], -R147.reuse ;  /* 0x0000b40096027a23 */ /* 0x104fe20000010893 */
[C---:B-1----:R-:W-:Y:S08]  /*7d50*/  HMMA.16816.F32 R44, R136.reuse, R104, R44 ;  /* 0x00000068882c723c */ /* 0x042ff0000000182c */
[----:B------:R1:W-:Y:S01]  /*7d60*/  MUFU.EX2 R126, R2 ;  /* 0x00000002007e7308 */ /* 0x0003e20000000800 */
[C---:B------:R-:W-:Y:S01]  /*7d70*/  HMMA.16816.F32 R48, R136.reuse, R106, R48 ;  /* 0x0000006a8830723c */ /* 0x040fe20000001830 */
[----:B------:R-:W2:Y:S02]  /*7d80*/  LDSM.16.MT88.4 R104, [R180+0x2000] ;  /* 0x00200000b468783b */ /* 0x000ea40000004200 */
[--C-:B---3--:R-:W-:Y:S02]  /*7d90*/  FFMA.FTZ R101, R158, c[0x0][0x2d0], -R147.reuse ;  /* 0x0000b4009e657a23 */ /* 0x108fe40000010893 */
[--C-:B----4-:R-:W-:Y:S02]  /*7da0*/  FFMA.FTZ R0, R165, c[0x0][0x2d0], -R147.reuse ;  /* 0x0000b400a5007a23 */ /* 0x110fe40000010893 */
[--C-:B-1----:R-:W-:Y:S04]  /*7db0*/  FFMA.FTZ R2, R148, c[0x0][0x2d0], -R147.reuse ;  /* 0x0000b40094027a23 */ /* 0x102fe80000010893 */
[----:B------:R1:W-:Y:S01]  /*7dc0*/  MUFU.EX2 R182, R2 ;  /* 0x0000000200b67308 */ /* 0x0003e20000000800 */
[C---:B--2---:R-:W-:Y:S08]  /*7dd0*/  HMMA.16816.F32 R52, R136.reuse, R104, R52 ;  /* 0x000000688834723c */ /* 0x044ff00000001834 */
[C---:B------:R-:W-:Y:S01]  /*7de0*/  HMMA.16816.F32 R56, R136.reuse, R106, R56 ;  /* 0x0000006a8838723c */ /* 0x040fe20000001838 */
[----:B------:R-:W2:Y:S03]  /*7df0*/  LDSM.16.MT88.4 R104, [R179+0x2000] ;  /* 0x00200000b368783b */ /* 0x000ea60000004200 */
[--C-:B-1----:R-:W-:Y:S02]  /*7e00*/  FFMA.FTZ R2, R146, c[0x0][0x2d0], -R147.reuse ;  /* 0x0000b40092027a23 */ /* 0x102fe40000010893 */
[----:B------:R1:W-:Y:S10]  /*7e10*/  MUFU.EX2 R146, R101 ;  /* 0x0000006500927308 */ /* 0x0003f40000000800 */
[----:B------:R3:W-:Y:S01]  /*7e20*/  MUFU.EX2 R190, R2 ;  /* 0x0000000200be7308 */ /* 0x0007e20000000800 */
[--C-:B-1----:R-:W-:Y:S09]  /*7e30*/  FFMA.FTZ R101, R161, c[0x0][0x2d0], -R144.reuse ;  /* 0x0000b400a1657a23 */ /* 0x102ff20000010890 */
[----:B------:R-:W-:Y:S01]  /*7e40*/  MUFU.EX2 R101, R101 ;  /* 0x0000006500657308 */ /* 0x000fe20000000800 */
[--C-:B---3--:R-:W-:Y:S01]  /*7e50*/  FFMA.FTZ R2, R151, c[0x0][0x2d0], -R144.reuse ;  /* 0x0000b40097027a23 */ /* 0x108fe20000010890 */
[C---:B--2---:R-:W-:Y:S08]  /*7e60*/  HMMA.16816.F32 R60, R136.reuse, R104, R60 ;  /* 0x00000068883c723c */ /* 0x044ff0000000183c */
[----:B------:R1:W2:Y:S01]  /*7e70*/  MUFU.EX2 R123, R2 ;  /* 0x00000002007b7308 */ /* 0x0002a20000000800 */
[C---:B------:R-:W-:Y:S01]  /*7e80*/  HMMA.16816.F32 R64, R136.reuse, R106, R64 ;  /* 0x0000006a8840723c */ /* 0x040fe20000001840 */
[----:B------:R-:W3:Y:S02]  /*7e90*/  LDSM.16.MT88.4 R104, [R177+0x4000] ;  /* 0x00400000b168783b */ /* 0x000ee40000004200 */
[--C-:B-1----:R-:W-:Y:S06]  /*7ea0*/  FFMA.FTZ R2, R149, c[0x0][0x2d0], -R144.reuse ;  /* 0x0000b40095027a23 */ /* 0x102fec0000010890 */
[----:B------:R1:W-:Y:S01]  /*7eb0*/  MUFU.EX2 R181, R2 ;  /* 0x0000000200b57308 */ /* 0x0003e20000000800 */
[C---:B---3--:R-:W-:Y:S08]  /*7ec0*/  HMMA.16816.F32 R68, R136.reuse, R104, R68 ;  /* 0x000000688844723c */ /* 0x048ff00000001844 */
[C---:B------:R-:W-:Y:S01]  /*7ed0*/  HMMA.16816.F32 R72, R136.reuse, R106, R72 ;  /* 0x0000006a8848723c */ /* 0x040fe20000001848 */
[----:B------:R-:W3:Y:S03]  /*7ee0*/  LDSM.16.MT88.4 R104, [R178+0x4000] ;  /* 0x00400000b268783b */ /* 0x000ee60000004200 */
[----:B-1----:R-:W-:Y:S02]  /*7ef0*/  FFMA.FTZ R2, R154, c[0x0][0x2d0], -R144 ;  /* 0x0000b4009a027a23 */ /* 0x002fe40000010890 */
[----:B------:R1:W-:Y:S10]  /*7f00*/  MUFU.EX2 R154, R0 ;  /* 0x00000000009a7308 */ /* 0x0003f40000000800 */
[----:B------:R4:W5:Y:S01]  /*7f10*/  MUFU.EX2 R171, R2 ;  /* 0x0000000200ab7308 */ /* 0x0009620000000800 */
[--C-:B-1----:R-:W-:Y:S09]  /*7f20*/  FFMA.FTZ R0, R156, c[0x0][0x2d0], -R147.reuse ;  /* 0x0000b4009c007a23 */ /* 0x102ff20000010893 */
[----:B------:R1:W-:Y:S01]  /*7f30*/  MUFU.EX2 R153, R0 ;  /* 0x0000000000997308 */ /* 0x0003e20000000800 */
[----:B----4-:R-:W-:Y:S01]  /*7f40*/  FADD.FTZ R2, R172, R102 ;  /* 0x00000066ac027221 */ /* 0x010fe20000010000 */
[C---:B---3--:R-:W-:Y:S03]  /*7f50*/  HMMA.16816.F32 R76, R136.reuse, R104, R76 ;  /* 0x00000068884c723c */ /* 0x048fe6000000184c */
[--C-:B------:R-:W-:Y:S05]  /*7f60*/  FFMA.FTZ R102, R159, c[0x0][0x2d0], -R147.reuse ;  /* 0x0000b4009f667a23 */ /* 0x100fea0000010893 */
[----:B------:R-:W3:Y:S01]  /*7f70*/  MUFU.EX2 R145, R102 ;  /* 0x0000006600917308 */ /* 0x000ee20000000800 */
[C---:B------:R-:W-:Y:S01]  /*7f80*/  HMMA.16816.F32 R80, R136.reuse, R106, R80 ;  /* 0x0000006a8850723c */ /* 0x040fe20000001850 */
[----:B------:R-:W4:Y:S02]  /*7f90*/  LDSM.16.MT88.4 R104, [R180+0x4000] ;  /* 0x00400000b468783b */ /* 0x000f240000004200 */
[--C-:B-1----:R-:W-:Y:S06]  /*7fa0*/  FFMA.FTZ R0, R155, c[0x0][0x2d0], -R147.reuse ;  /* 0x0000b4009b007a23 */ /* 0x102fec0000010893 */
[----:B------:R1:W-:Y:S03]  /*7fb0*/  MUFU.EX2 R155, R0 ;  /* 0x00000000009b7308 */ /* 0x0003e60000000800 */
[--C-:B-1----:R-:W-:Y:S01]  /*7fc0*/  FFMA.FTZ R0, R166, c[0x0][0x2d0], -R144.reuse ;  /* 0x0000b400a6007a23 */ /* 0x102fe20000010890 */
[C---:B----4-:R-:W-:Y:S06]  /*7fd0*/  HMMA.16816.F32 R84, R136.reuse, R104, R84 ;  /* 0x000000688854723c */ /* 0x050fec0000001854 */
[----:B------:R1:W-:Y:S02]  /*7fe0*/  MUFU.EX2 R151, R0 ;  /* 0x0000000000977308 */ /* 0x0003e40000000800 */
[C---:B------:R-:W-:Y:S01]  /*7ff0*/  HMMA.16816.F32 R88, R136.reuse, R106, R88 ;  /* 0x0000006a8858723c */ /* 0x040fe20000001858 */
[----:B------:R-:W4:Y:S03]  /*8000*/  LDSM.16.MT88.4 R104, [R179+0x4000] ;  /* 0x00400000b368783b */ /* 0x000f260000004200 */
[--C-:B-1----:R-:W-:Y:S04]  /*8010*/  FFMA.FTZ R0, R167, c[0x0][0x2d0], -R144.reuse ;  /* 0x0000b400a7007a23 */ /* 0x102fe80000010890 */
[----:B------:R1:W-:Y:S01]  /*8020*/  MUFU.EX2 R150, R0 ;  /* 0x0000000000967308 */ /* 0x0003e20000000800 */
[C---:B----4-:R-:W-:Y:S03]  /*8030*/  HMMA.16816.F32 R92, R136.reuse, R104, R92 ;  /* 0x00000068885c723c */ /* 0x050fe6000000185c */
[--C-:B-1----:R-:W-:Y:S04]  /*8040*/  FFMA.FTZ R0, R164, c[0x0][0x2d0], -R144.reuse ;  /* 0x0000b400a4007a23 */ /* 0x102fe80000010890 */
[----:B--2---:R-:W-:Y:S01]  /*8050*/  F2FP.PACK_AB R105, R125, R123 ;  /* 0x0000007b7d69723e */ /* 0x004fe200000000ff */
[----:B------:R-:W-:Y:S01]  /*8060*/  HMMA.16816.F32 R96, R136, R106, R96 ;  /* 0x0000006a8860723c */ /* 0x000fe20000001860 */
[----:B------:R1:W-:Y:S03]  /*8070*/  MUFU.EX2 R149, R0 ;  /* 0x0000000000957308 */ /* 0x0003e60000000800 */
[----:B------:R-:W-:Y:S03]  /*8080*/  F2FP.PACK_AB R104, R126, R124 ;  /* 0x0000007c7e68723e */ /* 0x000fe600000000ff */
[----:B------:R-:W-:Y:S02]  /*8090*/  F2FP.PACK_AB R106, R190, R182 ;  /* 0x000000b6be6a723e */ /* 0x000fe400000000ff */
[----:B-----5:R-:W-:Y:S03]  /*80a0*/  F2FP.PACK_AB R107, R171, R181 ;  /* 0x000000b5ab6b723e */ /* 0x020fe600000000ff */
[----:B---3--:R-:W-:Y:S04]  /*80b0*/  F2FP.PACK_AB R136, R145, R143 ;  /* 0x0000008f9188723e */ /* 0x008fe800000000ff */
[C---:B------:R-:W-:Y:S08]  /*80c0*/  HMMA.16816.F32 R4, R104.reuse, R108, R4 ;  /* 0x0000006c6804723c */ /* 0x040ff00000001804 */
[C---:B------:R-:W-:Y:S01]  /*80d0*/  HMMA.16816.F32 R8, R104.reuse, R110, R8 ;  /* 0x0000006e6808723c */ /* 0x040fe20000001808 */
[----:B------:R-:W2:Y:S03]  /*80e0*/  LDSM.16.MT88.4 R108, [R180+0x800] ;  /* 0x00080000b46c783b */ /* 0x000ea60000004200 */
[----:B-1----:R-:W-:Y:S04]  /*80f0*/  FFMA.FTZ R0, R170, c[0x0][0x2d0], -R144 ;  /* 0x0000b400aa007a23 */ /* 0x002fe80000010890 */
[C---:B------:R-:W-:Y:S01]  /*8100*/  HMMA.16816.F32 R12, R104.reuse, R112, R12 ;  /* 0x00000070680c723c */ /* 0x040fe2000000180c */
[----:B------:R1:W-:Y:S07]  /*8110*/  MUFU.EX2 R148, R0 ;  /* 0x0000000000947308 */ /* 0x0003ee0000000800 */
[C---:B------:R-:W-:Y:S01]  /*8120*/  HMMA.16816.F32 R16, R104.reuse, R114, R16 ;  /* 0x000000726810723c */ /* 0x040fe20000001810 */
[----:B------:R-:W3:Y:S03]  /*8130*/  LDSM.16.MT88.4 R112, [R179+0x800] ;  /* 0x00080000b370783b */ /* 0x000ee60000004200 */
[----:B-1----:R-:W-:Y:S02]  /*8140*/  FADD.FTZ R0, R174, R2 ;  /* 0x00000002ae007221 */ /* 0x002fe40000010000 */
[----:B------:R-:W-:Y:S02]  /*8150*/  FFMA.FTZ R2, R157, c[0x0][0x2d0], -R147 ;  /* 0x0000b4009d027a23 */ /* 0x000fe40000010893 */
[----:B------:R-:W-:Y:S02]  /*8160*/  FADD.FTZ R121, R175, R0 ;  /* 0x00000000af797221 */ /* 0x000fe40000010000 */
[----:B------:R1:W4:Y:S02]  /*8170*/  MUFU.EX2 R147, R2 ;  /* 0x0000000200937308 */ /* 0x0003240000000800 */
[----:B------:R-:W-:Y:S01]  /*8180*/  FFMA.FTZ R0, R160, c[0x0][0x2d0], -R144 ;  /* 0x0000b400a0007a23 */ /* 0x000fe20000010890 */
[C---:B--2---:R-:W-:Y:S03]  /*8190*/  HMMA.16816.F32 R20, R104.reuse, R108, R20 ;  /* 0x0000006c6814723c */ /* 0x044fe60000001814 */
[----:B------:R-:W-:Y:S05]  /*81a0*/  FADD.FTZ R102, R124, R121 ;  /* 0x000000797c667221 */ /* 0x000fea0000010000 */
[C---:B------:R-:W-:Y:S01]  /*81b0*/  HMMA.16816.F32 R24, R104.reuse, R110, R24 ;  /* 0x0000006e6818723c */ /* 0x040fe20000001818 */
[----:B------:R-:W2:Y:S01]  /*81c0*/  LDSM.16.MT88.4 R108, [R177+0x2800] ;  /* 0x00280000b16c783b */ /* 0x000ea20000004200 */
[----:B------:R5:W-:Y:S06]  /*81d0*/  MUFU.EX2 R142, R0 ;  /* 0x00000000008e7308 */ /* 0x000bec0000000800 */
[C---:B---3--:R-:W-:Y:S04]  /*81e0*/  HMMA.16816.F32 R28, R104.reuse, R112, R28 ;  /* 0x00000070681c723c */ /* 0x048fe8000000181c */
[----:B-1----:R-:W-:Y:S01]  /*81f0*/  FADD.FTZ R2, R195, R122 ;  /* 0x0000007ac3027221 */ /* 0x002fe20000010000 */
[----:B----4-:R-:W-:Y:S03]  /*8200*/  F2FP.PACK_AB R138, R147, R146 ;  /* 0x00000092938a723e */ /* 0x010fe600000000ff */
[C---:B------:R-:W-:Y:S01]  /*8210*/  HMMA.16816.F32 R32, R104.reuse, R114, R32 ;  /* 0x000000726820723c */ /* 0x040fe20000001820 */
[----:B------:R-:W1:Y:S03]  /*8220*/  LDSM.16.MT88.4 R112, [R178+0x2800] ;  /* 0x00280000b270783b */ /* 0x000e660000004200 */
[----:B------:R-:W-:Y:S04]  /*8230*/  FADD.FTZ R2, R123, R2 ;  /* 0x000000027b027221 */ /* 0x000fe80000010000 */
[----:B------:R-:W-:Y:S01]  /*8240*/  FADD.FTZ R2, R125, R2 ;  /* 0x000000027d027221 */ /* 0x000fe20000010000 */
[----:B------:R-:W-:Y:S03]  /*8250*/  LDSM.16.MT88.4 R120, [R178+0x1800] ;  /* 0x00180000b278783b */ /* 0x000fe60000004200 */
[----:B-----5:R-:W-:Y:S02]  /*8260*/  FFMA.FTZ R0, R163, c[0x0][0x2d0], -R144 ;  /* 0x0000b400a3007a23 */ /* 0x020fe40000010890 */
[----:B------:R-:W-:Y:S02]  /*8270*/  FADD.FTZ R2, R181, R2 ;  /* 0x00000002b5027221 */ /* 0x000fe40000010000 */
[----:B------:R-:W3:Y:S02]  /*8280*/  MUFU.EX2 R141, R0 ;  /* 0x00000000008d7308 */ /* 0x000ee40000000800 */
[----:B------:R-:W-:Y:S04]  /*8290*/  FADD.FTZ R2, R171, R2 ;  /* 0x00000002ab027221 */ /* 0x000fe80000010000 */
[----:B------:R-:W-:Y:S01]  /*82a0*/  FADD.FTZ R2, R151, R2 ;  /* 0x0000000297027221 */ /* 0x000fe20000010000 */
[C---:B--2---:R-:W-:Y:S03]  /*82b0*/  HMMA.16816.F32 R36, R104.reuse, R108, R36 ;  /* 0x0000006c6824723c */ /* 0x044fe60000001824 */
[----:B------:R-:W-:Y:S04]  /*82c0*/  FADD.FTZ R2, R150, R2 ;  /* 0x0000000296027221 */ /* 0x000fe80000010000 */
[----:B------:R-:W-:Y:S01]  /*82d0*/  FADD.FTZ R2, R149, R2 ;  /* 0x0000000295027221 */ /* 0x000fe20000010000 */
[C---:B------:R-:W-:Y:S01]  /*82e0*/  HMMA.16816.F32 R40, R104.reuse, R110, R40 ;  /* 0x0000006e6828723c */ /* 0x040fe20000001828 */
[----:B------:R-:W2:Y:S03]  /*82f0*/  LDSM.16.MT88.4 R108, [R180+0x2800] ;  /* 0x00280000b46c783b */ /* 0x000ea60000004200 */
[----:B---3--:R-:W-:Y:S04]  /*8300*/  F2FP.PACK_AB R137, R141, R142 ;  /* 0x0000008e8d89723e */ /* 0x008fe800000000ff */
[C---:B-1----:R-:W-:Y:S04]  /*8310*/  HMMA.16816.F32 R44, R104.reuse, R112, R44 ;  /* 0x00000070682c723c */ /* 0x042fe8000000182c */
[----:B------:R-:W-:Y:S04]  /*8320*/  FFMA.FTZ R0, R162, c[0x0][0x2d0], -R144 ;  /* 0x0000b400a2007a23 */ /* 0x000fe80000010890 */
[C---:B------:R-:W-:Y:S01]  /*8330*/  HMMA.16816.F32 R48, R104.reuse, R114, R48 ;  /* 0x000000726830723c */ /* 0x040fe20000001830 */
[----:B------:R-:W1:Y:S01]  /*8340*/  LDSM.16.MT88.4 R112, [R179+0x2800] ;  /* 0x00280000b370783b */ /* 0x000e620000004200 */
[----:B------:R-:W3:Y:S06]  /*8350*/  MUFU.EX2 R140, R0 ;  /* 0x00000000008c7308 */ /* 0x000eec0000000800 */
[C---:B--2---:R-:W-:Y:S04]  /*8360*/  HMMA.16816.F32 R52, R104.reuse, R108, R52 ;  /* 0x0000006c6834723c */ /* 0x044fe80000001834 */
[----:B---3--:R-:W-:Y:S01]  /*8370*/  F2FP.PACK_AB R139, R101, R140 ;  /* 0x0000008c658b723e */ /* 0x008fe200000000ff */
[----:B------:R-:W-:Y:S01]  /*8380*/  FADD.FTZ R0, R126, R102 ;  /* 0x000000667e007221 */ /* 0x000fe20000010000 */
[----:B------:R-:W-:Y:S02]  /*8390*/  MOV R102, R3 ;  /* 0x0000000300667202 */ /* 0x000fe40000000f00 */
[C---:B------:R-:W-:Y:S01]  /*83a0*/  HMMA.16816.F32 R56, R104.reuse, R110, R56 ;  /* 0x0000006e6838723c */ /* 0x040fe20000001838 */
[----:B------:R-:W2:Y:S03]  /*83b0*/  LDSM.16.MT88.4 R108, [R177+0x4800] ;  /* 0x00480000b16c783b */ /* 0x000ea60000004200 */
[----:B------:R-:W-:Y:S04]  /*83c0*/  FADD.FTZ R0, R182, R0 ;  /* 0x00000000b6007221 */ /* 0x000fe80000010000 */
[C---:B-1----:R-:W-:Y:S04]  /*83d0*/  HMMA.16816.F32 R60, R104.reuse, R112, R60 ;  /* 0x00000070683c723c */ /* 0x042fe8000000183c */
[----:B------:R-:W-:Y:S04]  /*83e0*/  FADD.FTZ R0, R190, R0 ;  /* 0x00000000be007221 */ /* 0x000fe80000010000 */
[C---:B------:R-:W-:Y:S01]  /*83f0*/  HMMA.16816.F32 R64, R104.reuse, R114, R64 ;  /* 0x000000726840723c */ /* 0x040fe20000001840 */
[----:B------:R-:W1:Y:S03]  /*8400*/  LDSM.16.MT88.4 R112, [R178+0x4800] ;  /* 0x00480000b270783b */ /* 0x000e660000004200 */
[----:B------:R-:W-:Y:S04]  /*8410*/  FADD.FTZ R0, R152, R0 ;  /* 0x0000000098007221 */ /* 0x000fe80000010000 */
[C---:B------:R-:W-:Y:S04]  /*8420*/  FADD.FTZ R0, R154.reuse, R0 ;  /* 0x000000009a007221 */ /* 0x040fe80000010000 */
[----:B------:R-:W-:Y:S04]  /*8430*/  FADD.FTZ R0, R153, R0 ;  /* 0x0000000099007221 */ /* 0x000fe80000010000 */
[C---:B------:R-:W-:Y:S01]  /*8440*/  FADD.FTZ R0, R155.reuse, R0 ;  /* 0x000000009b007221 */ /* 0x040fe20000010000 */
[C---:B--2---:R-:W-:Y:S08]  /*8450*/  HMMA.16816.F32 R68, R104.reuse, R108, R68 ;  /* 0x0000006c6844723c */ /* 0x044ff00000001844 */
[C---:B------:R-:W-:Y:S01]  /*8460*/  HMMA.16816.F32 R72, R104.reuse, R110, R72 ;  /* 0x0000006e6848723c */ /* 0x040fe20000001848 */
[----:B------:R-:W2:Y:S07]  /*8470*/  LDSM.16.MT88.4 R108, [R180+0x4800] ;  /* 0x00480000b46c783b */ /* 0x000eae0000004200 */
[C---:B-1----:R-:W-:Y:S08]  /*8480*/  HMMA.16816.F32 R76, R104.reuse, R112, R76 ;  /* 0x00000070684c723c */ /* 0x042ff0000000184c */
[C---:B------:R-:W-:Y:S01]  /*8490*/  HMMA.16816.F32 R80, R104.reuse, R114, R80 ;  /* 0x000000726850723c */ /* 0x040fe20000001850 */
[----:B------:R-:W1:Y:S07]  /*84a0*/  LDSM.16.MT88.4 R112, [R179+0x4800] ;  /* 0x00480000b370783b */ /* 0x000e6e0000004200 */
[C---:B--2---:R-:W-:Y:S08]  /*84b0*/  HMMA.16816.F32 R84, R104.reuse, R108, R84 ;  /* 0x0000006c6854723c */ /* 0x044ff00000001854 */
[C---:B------:R-:W-:Y:S01]  /*84c0*/  HMMA.16816.F32 R88, R104.reuse, R110, R88 ;  /* 0x0000006e6858723c */ /* 0x040fe20000001858 */
[----:B------:R-:W2:Y:S07]  /*84d0*/  LDSM.16.MT88.4 R108, [R177+0x1000] ;  /* 0x00100000b16c783b */ /* 0x000eae0000004200 */
[C---:B-1----:R-:W-:Y:S08]  /*84e0*/  HMMA.16816.F32 R92, R104.reuse, R112, R92 ;  /* 0x00000070685c723c */ /* 0x042ff0000000185c */
[----:B------:R-:W-:Y:S01]  /*84f0*/  HMMA.16816.F32 R96, R104, R114, R96 ;  /* 0x000000726860723c */ /* 0x000fe20000001860 */
[----:B------:R-:W1:Y:S06]  /*8500*/  LDSM.16.MT88.4 R112, [R178+0x1000] ;  /* 0x00100000b270783b */ /* 0x000e6c0000004200 */
[----:B------:R-:W-:Y:S02]  /*8510*/  F2FP.PACK_AB R104, R154, R152 ;  /* 0x000000989a68723e */ /* 0x000fe400000000ff */
[----:B------:R-:W-:Y:S03]  /*8520*/  F2FP.PACK_AB R106, R155, R153 ;  /* 0x000000999b6a723e */ /* 0x000fe600000000ff */
[----:B------:R-:W-:Y:S02]  /*8530*/  F2FP.PACK_AB R105, R150, R151 ;  /* 0x000000979669723e */ /* 0x000fe400000000ff */
[C---:B------:R-:W-:Y:S07]  /*8540*/  F2FP.PACK_AB R107, R148.reuse, R149 ;  /* 0x00000095946b723e */ /* 0x040fee00000000ff */
[C---:B--2---:R-:W-:Y:S08]  /*8550*/  HMMA.16816.F32 R4, R104.reuse, R108, R4 ;  /* 0x0000006c6804723c */ /* 0x044ff00000001804 */
[C---:B------:R-:W-:Y:S01]  /*8560*/  HMMA.16816.F32 R8, R104.reuse, R110, R8 ;  /* 0x0000006e6808723c */ /* 0x040fe20000001808 */
[----:B------:R-:W2:Y:S07]  /*8570*/  LDSM.16.MT88.4 R108, [R179+0x1000] ;  /* 0x00100000b36c783b */ /* 0x000eae0000004200 */
[C---:B-1----:R-:W-:Y:S08]  /*8580*/  HMMA.16816.F32 R12, R104.reuse, R112, R12 ;  /* 0x00000070680c723c */ /* 0x042ff0000000180c */
[C---:B------:R-:W-:Y:S01]  /*8590*/  HMMA.16816.F32 R16, R104.reuse, R114, R16 ;  /* 0x000000726810723c */ /* 0x040fe20000001810 */
[----:B------:R-:W1:Y:S07]  /*85a0*/  LDSM.16.MT88.4 R112, [R177+0x3000] ;  /* 0x00300000b170783b */ /* 0x000e6e0000004200 */
[C---:B------:R-:W-:Y:S08]  /*85b0*/  HMMA.16816.F32 R20, R104.reuse, R116, R20 ;  /* 0x000000746814723c */ /* 0x040ff00000001814 */
[C---:B------:R-:W-:Y:S01]  /*85c0*/  HMMA.16816.F32 R24, R104.reuse, R118, R24 ;  /* 0x000000766818723c */ /* 0x040fe20000001818 */
[----:B------:R-:W3:Y:S07]  /*85d0*/  LDSM.16.MT88.4 R116, [R178+0x3000] ;  /* 0x00300000b274783b */ /* 0x000eee0000004200 */
        /* <DEDUP_REMOVED lines=19> */
[C---:B------:R-:W-:Y:S08]  /*8710*/  HMMA.16816.F32 R80, R104.reuse, R110, R80 ;  /* 0x0000006e6850723c */ /* 0x040ff00000001850 */
[C---:B-1----:R-:W-:Y:S08]  /*8720*/  HMMA.16816.F32 R84, R104.reuse, R112, R84 ;  /* 0x000000706854723c */ /* 0x042ff00000001854 */
[C---:B------:R-:W-:Y:S01]  /*8730*/  HMMA.16816.F32 R88, R104.reuse, R114, R88 ;  /* 0x000000726858723c */ /* 0x040fe20000001858 */
[----:B------:R-:W1:Y:S07]  /*8740*/  LDSM.16.MT88.4 R112, [R180+0x1800] ;  /* 0x00180000b470783b */ /* 0x000e6e0000004200 */
[C---:B---3--:R-:W-:Y:S08]  /*8750*/  HMMA.16816.F32 R92, R104.reuse, R116, R92 ;  /* 0x00000074685c723c */ /* 0x048ff0000000185c */
[----:B------:R-:W-:Y:S01]  /*8760*/  HMMA.16816.F32 R96, R104, R118, R96 ;  /* 0x000000766860723c */ /* 0x000fe20000001860 */
[----:B------:R-:W2:Y:S07]  /*8770*/  LDSM.16.MT88.4 R104, [R179+0x1800] ;  /* 0x00180000b368783b */ /* 0x000eae0000004200 */
[C---:B------:R-:W-:Y:S01]  /*8780*/  HMMA.16816.F32 R132, R136.reuse, R128, R4 ;  /* 0x000000808884723c */ /* 0x040fe20000001804 */
[----:B------:R-:W3:Y:S07]  /*8790*/  LDSM.16.MT88.4 R4, [R177+0x3800] ;  /* 0x00380000b104783b */ /* 0x000eee0000004200 */
[C---:B------:R-:W-:Y:S01]  /*87a0*/  HMMA.16816.F32 R128, R136.reuse, R130, R8 ;  /* 0x000000828880723c */ /* 0x040fe20000001808 */
[----:B------:R-:W4:Y:S07]  /*87b0*/  LDSM.16.MT88.4 R8, [R178+0x3800] ;  /* 0x00380000b208783b */ /* 0x000f2e0000004200 */
[C---:B------:R-:W-:Y:S01]  /*87c0*/  HMMA.16816.F32 R124, R136.reuse, R120, R12 ;  /* 0x00000078887c723c */ /* 0x040fe2000000180c */
[----:B------:R-:W5:Y:S07]  /*87d0*/  LDSM.16.MT88.4 R12, [R180+0x3800] ;  /* 0x00380000b40c783b */ /* 0x000f6e0000004200 */
[C---:B------:R-:W-:Y:S01]  /*87e0*/  HMMA.16816.F32 R120, R136.reuse, R122, R16 ;  /* 0x0000007a8878723c */ /* 0x040fe20000001810 */
[----:B------:R-:W4:Y:S07]  /*87f0*/  LDSM.16.MT88.4 R16, [R179+0x3800] ;  /* 0x00380000b310783b */ /* 0x000f2e0000004200 */
[C---:B-1----:R-:W-:Y:S08]  /*8800*/  HMMA.16816.F32 R116, R136.reuse, R112, R20 ;  /* 0x000000708874723c */ /* 0x042ff00000001814 */
[C---:B------:R-:W-:Y:S08]  /*8810*/  HMMA.16816.F32 R112, R136.reuse, R114, R24 ;  /* 0x000000728870723c */ /* 0x040ff00000001818 */
[C---:B--2---:R-:W-:Y:S08]  /*8820*/  HMMA.16816.F32 R108, R136.reuse, R104, R28 ;  /* 0x00000068886c723c */ /* 0x044ff0000000181c */
[C---:B------:R-:W-:Y:S08]  /*8830*/  HMMA.16816.F32 R104, R136.reuse, R106, R32 ;  /* 0x0000006a8868723c */ /* 0x040ff00000001820 */
[C---:B---3--:R-:W-:Y:S08]  /*8840*/  HMMA.16816.F32 R36, R136.reuse, R4, R36 ;  /* 0x000000048824723c */ /* 0x048ff00000001824 */
[C---:B------:R-:W-:Y:S01]  /*8850*/  HMMA.16816.F32 R40, R136.reuse, R6, R40 ;  /* 0x000000068828723c */ /* 0x040fe20000001828 */
[----:B------:R-:W1:Y:S07]  /*8860*/  LDSM.16.MT88.4 R4, [R177+0x5800] ;  /* 0x00580000b104783b */ /* 0x000e6e0000004200 */
[C---:B----4-:R-:W-:Y:S08]  /*8870*/  HMMA.16816.F32 R44, R136.reuse, R8, R44 ;  /* 0x00000008882c723c */ /* 0x050ff0000000182c */
[C---:B------:R-:W-:Y:S01]  /*8880*/  HMMA.16816.F32 R48, R136.reuse, R10, R48 ;  /* 0x0000000a8830723c */ /* 0x040fe20000001830 */
[----:B------:R-:W2:Y:S07]  /*8890*/  LDSM.16.MT88.4 R8, [R178+0x5800] ;  /* 0x00580000b208783b */ /* 0x000eae0000004200 */
[C---:B-----5:R-:W-:Y:S08]  /*88a0*/  HMMA.16816.F32 R52, R136.reuse, R12, R52 ;  /* 0x0000000c8834723c */ /* 0x060ff00000001834 */
[C---:B------:R-:W-:Y:S01]  /*88b0*/  HMMA.16816.F32 R56, R136.reuse, R14, R56 ;  /* 0x0000000e8838723c */ /* 0x040fe20000001838 */
[----:B------:R-:W3:Y:S07]  /*88c0*/  LDSM.16.MT88.4 R12, [R180+0x5800] ;  /* 0x00580000b40c783b */ /* 0x000eee0000004200 */
[C---:B------:R-:W-:Y:S08]  /*88d0*/  HMMA.16816.F32 R60, R136.reuse, R16, R60 ;  /* 0x00000010883c723c */ /* 0x040ff0000000183c */
[C---:B------:R-:W-:Y:S01]  /*88e0*/  HMMA.16816.F32 R64, R136.reuse, R18, R64 ;  /* 0x000000128840723c */ /* 0x040fe20000001840 */
[----:B------:R-:W4:Y:S07]  /*88f0*/  LDSM.16.MT88.4 R16, [R179+0x5800] ;  /* 0x00580000b310783b */ /* 0x000f2e0000004200 */
[C---:B-1----:R-:W-:Y:S07]  /*8900*/  HMMA.16816.F32 R68, R136.reuse, R4, R68 ;  /* 0x000000048844723c */ /* 0x042fee0000001844 */
[----:B------:R-:W-:Y:S01]  /*8910*/  FADD.FTZ R4, R148, R2 ;  /* 0x0000000294047221 */ /* 0x000fe20000010000 */
[C---:B------:R-:W-:Y:S04]  /*8920*/  HMMA.16816.F32 R72, R136.reuse, R6, R72 ;  /* 0x000000068848723c */ /* 0x040fe80000001848 */
[----:B------:R-:W-:Y:S02]  /*8930*/  FADD.FTZ R2, R143, R0 ;  /* 0x000000008f027221 */ /* 0x000fe40000010000 */
[----:B------:R-:W-:Y:S02]  /*8940*/  FADD.FTZ R0, R142, R4 ;  /* 0x000000048e007221 */ /* 0x000fe40000010000 */
[C---:B--2---:R-:W-:Y:S04]  /*8950*/  HMMA.16816.F32 R76, R136.reuse, R8, R76 ;  /* 0x00000008884c723c */ /* 0x044fe8000000184c */
[----:B------:R-:W-:Y:S02]  /*8960*/  FADD.FTZ R2, R145, R2 ;  /* 0x0000000291027221 */ /* 0x000fe40000010000 */
[----:B------:R-:W-:Y:S02]  /*8970*/  FADD.FTZ R0, R141, R0 ;  /* 0x000000008d007221 */ /* 0x000fe40000010000 */
[C---:B------:R-:W-:Y:S04]  /*8980*/  HMMA.16816.F32 R80, R136.reuse, R10, R80 ;  /* 0x0000000a8850723c */ /* 0x040fe80000001850 */
[----:B------:R-:W-:Y:S02]  /*8990*/  FADD.FTZ R4, R146, R2 ;  /* 0x0000000292047221 */ /* 0x000fe40000010000 */
[----:B------:R-:W-:Y:S01]  /*89a0*/  FADD.FTZ R2, R140, R0 ;  /* 0x000000008c027221 */ /* 0x000fe20000010000 */
[----:B------:R-:W-:Y:S01]  /*89b0*/  IADD3 R0, R191, -0x1, RZ ;  /* 0xffffffffbf007810 */ /* 0x000fe20007ffe0ff */
[C---:B---3--:R-:W-:Y:S04]  /*89c0*/  HMMA.16816.F32 R84, R136.reuse, R12, R84 ;  /* 0x0000000c8854723c */ /* 0x048fe80000001854 */
[----:B------:R-:W-:Y:S01]  /*89d0*/  FADD.FTZ R193, R147, R4 ;  /* 0x0000000493c17221 */ /* 0x000fe20000010000 */
[----:B------:R-:W-:Y:S01]  /*89e0*/  MOV R191, R0 ;  /* 0x0000000000bf7202 */ /* 0x000fe20000000f00 */
[----:B------:R-:W-:Y:S01]  /*89f0*/  FADD.FTZ R194, R101, R2 ;  /* 0x0000000265c27221 */ /* 0x000fe20000010000 */
[----:B------:R-:W-:Y:S01]  /*8a00*/  MOV R12, R3 ;  /* 0x00000003000c7202 */ /* 0x000fe20000000f00 */
[C---:B------:R-:W-:Y:S04]  /*8a10*/  HMMA.16816.F32 R88, R136.reuse, R14, R88 ;  /* 0x0000000e8858723c */ /* 0x040fe80000001858 */
[----:B------:R-:W-:Y:S04]  /*8a20*/  MOV R101, R100 ;  /* 0x0000006400657202 */ /* 0x000fe80000000f00 */
[C---:B----4-:R-:W-:Y:S08]  /*8a30*/  HMMA.16816.F32 R92, R136.reuse, R16, R92 ;  /* 0x00000010885c723c */ /* 0x050ff0000000185c */
[----:B------:R-:W-:Y:S01]  /*8a40*/  HMMA.16816.F32 R96, R136, R18, R96 ;  /* 0x000000128860723c */ /* 0x000fe20000001860 */
[----:B------:R-:W-:Y:S07]  /*8a50*/  @!UPT UIADD3 URZ, URZ, URZ, URZ ;  /* 0x0000003f3f3ff290 */ /* 0x000fee000fffe03f */
[----:B------:R-:W-:-:S11]  /*8a60*/  @P0 BRA `(.L_x_61) ;  /* 0xffffce2000000947 */ /* 0x000fd6000383ffff */
.L_x_54:
[----:B------:R-:W-:Y:S05]  /*8a70*/  BRA.DIV ~URZ, `(.L_x_62) ;  /* 0x000056127f007947 */ /* 0x000fea000b800000 */
[----:B------:R1:W2:Y:S02]  /*8a80*/  SHFL.BFLY PT, R0, R193, 0x2, 0x1f ;  /* 0x0c401f00c1007f89 */ /* 0x0002a400000e0000 */
.L_x_139:
[----:B--2---:R-:W-:Y:S01]  /*8a90*/  FADD.FTZ R5, R0, R193 ;  /* 0x000000c100057221 */ /* 0x004fe20000010000 */
[----:B------:R-:W-:Y:S05]  /*8aa0*/  BRA.DIV ~URZ, `(.L_x_63) ;  /* 0x000056327f007947 */ /* 0x000fea000b800000 */
[----:B------:R-:W2:Y:S04]  /*8ab0*/  SHFL.BFLY PT, R0, R194, 0x2, 0x1f ;  /* 0x0c401f00c2007f89 */ /* 0x000ea800000e0000 */
[----:B------:R-:W3:Y:S01]  /*8ac0*/  SHFL.BFLY PT, R2, R5, 0x1, 0x1f ;  /* 0x0c201f0005027f89 */ /* 0x000ee200000e0000 */
[----:B--2---:R-:W-:-:S02]  /*8ad0*/  FADD.FTZ R4, R0, R194 ;  /* 0x000000c200047221 */ /* 0x004fc40000010000 */
[----:B---3--:R-:W-:-:S03]  /*8ae0*/  FADD.FTZ R5, R5, R2 ;  /* 0x0000000205057221 */ /* 0x008fc60000010000 */
[----:B------:R2:W3:Y:S04]  /*8af0*/  SHFL.BFLY PT, R3, R4, 0x1, 0x1f ;  /* 0x0c201f0004037f89 */ /* 0x0004e800000e0000 */
.L_x_140:
[----:B------:R-:W-:Y:S01]  /*8b00*/  FSETP.NE.FTZ.AND P1, PT, R5, RZ, PT ;  /* 0x000000ff0500720b */ /* 0x000fe20003f35000 */
[----:B---3--:R-:W-:Y:S01]  /*8b10*/  FADD.FTZ R3, R3, R4 ;  /* 0x0000000403037221 */ /* 0x008fe20000010000 */
[----:B------:R-:W-:Y:S02]  /*8b20*/  MOV R2, RZ ;  /* 0x000000ff00027202 */ /* 0x000fe40000000f00 */
[----:B------:R-:W-:Y:S02]  /*8b30*/  MOV R23, 0xff800000 ;  /* 0xff80000000177802 */ /* 0x000fe40000000f00 */
[----:B------:R-:W-:Y:S02]  /*8b40*/  FSETP.NE.FTZ.AND P0, PT, R3, RZ, PT ;  /* 0x000000ff0300720b */ /* 0x000fe40003f15000 */
[----:B------:R-:W-:Y:S02]  /*8b50*/  MOV R0, RZ ;  /* 0x000000ff00007202 */ /* 0x000fe40000000f00 */
[----:B------:R-:W-:-:S03]  /*8b60*/  MOV R22, 0xff800000 ;  /* 0xff80000000167802 */ /* 0x000fc60000000f00 */
[----:B------:R-:W3:Y:S01]  /*8b70*/  @P1 MUFU.LG2 R6, R5 ;  /* 0x0000000500061308 */ /* 0x000ee20000000c00 */
[----:B--2---:R-:W-:-:S05]  /*8b80*/  @P1 MOV R4, 0x3f317218 ;  /* 0x3f31721800041802 */ /* 0x004fca0000000f00 */
[----:B------:R-:W-:Y:S02]  /*8b90*/  @P1 FMUL.FTZ R4, R4, c[0x0][0x2d0] ;  /* 0x0000b40004041a20 */ /* 0x000fe40000410000 */
[----:B------:R-:W2:Y:S01]  /*8ba0*/  @P1 MUFU.RCP R2, R5 ;  /* 0x0000000500021308 */ /* 0x000ea20000001000 */
[----:B---3--:R-:W-:-:S07]  /*8bb0*/  @P1 FMUL.FTZ R6, R6, 0.69314718246459960938 ;  /* 0x3f31721806061820 */ /* 0x008fce0000410000 */
[----:B------:R-:W3:Y:S01]  /*8bc0*/  @P0 MUFU.RCP R0, R3 ;  /* 0x0000000300000308 */ /* 0x000ee20000001000 */
[----:B------:R-:W-:Y:S01]  /*8bd0*/  @P1 FFMA.FTZ R23, R4, R100, R6 ;  /* 0x0000006404171223 */ /* 0x000fe20000010006 */
[----:B------:R-:W-:Y:S01]  /*8be0*/  MOV R4, 0x1 ;  /* 0x0000000100047802 */ /* 0x000fe20000000f00 */
[C---:B--2---:R-:W-:Y:S02]  /*8bf0*/  FMUL.FTZ R100, R2.reuse, R112 ;  /* 0x0000007002647220 */ /* 0x044fe40000410000 */
        /* <DEDUP_REMOVED lines=46> */
[----:B------:R-:W-:Y:S02]  /*8ee0*/  FMUL.FTZ R25, R2, R97 ;  /* 0x0000006102197220 */ /* 0x000fe40000410000 */
[----:B------:R2:W4:Y:S01]  /*8ef0*/  @P0 MUFU.LG2 R2, R3 ;  /* 0x0000000300020308 */ /* 0x0005220000000c00 */
[C---:B---3--:R-:W-:Y:S02]  /*8f00*/  FMUL.FTZ R88, R0.reuse, R118 ;  /* 0x0000007600587220 */ /* 0x048fe40000410000 */
[C---:B------:R-:W-:Y:S02]  /*8f10*/  FMUL.FTZ R89, R0.reuse, R119 ;  /* 0x0000007700597220 */ /* 0x040fe40000410000 */
[C---:B------:R-:W-:Y:S02]  /*8f20*/  FMUL.FTZ R118, R0.reuse, R114 ;  /* 0x0000007200767220 */ /* 0x040fe40000410000 */
[C---:B------:R-:W-:Y:S02]  /*8f30*/  FMUL.FTZ R119, R0.reuse, R115 ;  /* 0x0000007300777220 */ /* 0x040fe40000410000 */
[----:B------:R-:W-:-:S02]  /*8f40*/  FMUL.FTZ R84, R0, R130 ;  /* 0x0000008200547220 */ /* 0x000fc40000410000 */
[C---:B------:R-:W-:Y:S02]  /*8f50*/  FMUL.FTZ R85, R0.reuse, R131 ;  /* 0x0000008300557220 */ /* 0x040fe40000410000 */
[C---:B------:R-:W-:Y:S02]  /*8f60*/  FMUL.FTZ R92, R0.reuse, R106 ;  /* 0x0000006a005c7220 */ /* 0x040fe40000410000 */
[----:B------:R-:W-:Y:S01]  /*8f70*/  FMUL.FTZ R93, R0, R107 ;  /* 0x0000006b005d7220 */ /* 0x000fe20000410000 */
[----:B--2---:R-:W-:Y:S01]  /*8f80*/  @P0 MOV R3, 0x3f317218 ;  /* 0x3f31721800030802 */ /* 0x004fe20000000f00 */
[----:B----4-:R-:W-:Y:S02]  /*8f90*/  @P0 FMUL.FTZ R2, R2, 0.69314718246459960938 ;  /* 0x3f31721802020820 */ /* 0x010fe40000410000 */
[----:B------:R-:W-:Y:S02]  /*8fa0*/  FMUL.FTZ R124, R0, R38 ;  /* 0x00000026007c7220 */ /* 0x000fe40000410000 */
[----:B------:R-:W-:-:S02]  /*8fb0*/  @P0 FMUL.FTZ R3, R3, c[0x0][0x2d0] ;  /* 0x0000b40003030a20 */ /* 0x000fc40000410000 */
        /* <DEDUP_REMOVED lines=38> */
[----:B------:R-:W-:Y:S01]  /*9220*/  FMUL.FTZ R27, R0, R99 ;  /* 0x00000063001b7220 */ /* 0x000fe20000410000 */
[----:B------:R-:W-:Y:S01]  /*9230*/  PRMT R0, R4, 0x7610, R0 ;  /* 0x0000761004007816 */ /* 0x000fe20000000000 */
[----:B------:R-:W-:Y:S02]  /*9240*/  @P0 FFMA.FTZ R22, R3, R12, R2 ;  /* 0x0000000c03160223 */ /* 0x000fe40000010002 */
.L_x_36:
[----:B------:R-:W2:Y:S01]  /*9250*/  S2R R2, SR_TID.X ;  /* 0x0000000000027919 */ /* 0x000ea20000002100 */
[----:B------:R-:W-:Y:S01]  /*9260*/  BSSY B0, `(.L_x_64) ;  /* 0x0000010000007945 */ /* 0x000fe20003800000 */
[----:B--2---:R-:W-:-:S13]  /*9270*/  LOP3.LUT P0, RZ, R2, 0xff, RZ, 0xc0, !PT ;  /* 0x000000ff02ff7812 */ /* 0x004fda000780c0ff */
[----:B------:R-:W-:Y:S05]  /*9280*/  @P0 BRA `(.L_x_65) ;  /* 0x000000d000000947 */ /* 0x000fea0003800000 */
[----:B------:R-:W2:Y:S01]  /*9290*/  S2R R4, SR_LANEID ;  /* 0x0000000000047919 */ /* 0x000ea20000000000 */
[----:B------:R-:W-:Y:S01]  /*92a0*/  VOTEU.ANY UR4, UPT, PT ;  /* 0x0000000000047886 */ /* 0x000fe200038e0100 */
[----:B------:R-:W-:Y:S01]  /*92b0*/  IMAD.MOV.U32 R5, RZ, RZ, c[0x0][0x564] ;  /* 0x00015900ff057624 */ /* 0x000fe200078e00ff */
[----:B------:R-:W2:Y:S08]  /*92c0*/  FLO.U32 R3, UR4 ;  /* 0x0000000400037d00 */ /* 0x000eb000080e0000 */
[----:B------:R-:W3:Y:S01]  /*92d0*/  POPC R2, UR4 ;  /* 0x0000000400027d09 */ /* 0x000ee20008000000 */
[----:B--2---:R-:W-:Y:S01]  /*92e0*/  ISETP.EQ.U32.AND P0, PT, R3, R4, PT ;  /* 0x000000040300720c */ /* 0x004fe20003f02070 */
[----:B------:R-:W-:-:S12]  /*92f0*/  IMAD.MOV.U32 R4, RZ, RZ, c[0x0][0x560] ;  /* 0x00015800ff047624 */ /* 0x000fd800078e00ff */
[----:B---3--:R2:W3:Y:S04]  /*9300*/  @P0 ATOMG.E.ADD.STRONG.GPU PT, R2, [R4.64], R2 ;  /* 0x00000002040209a8 */ /* 0x0084e800081ee1c6 */
[----:B--2---:R-:W2:Y:S04]  /*9310*/  S2R R4, SR_LTMASK ;  /* 0x0000000000047919 */ /* 0x004ea80000003900 */
[----:B---3--:R2:W3:Y:S02]  /*9320*/  SHFL.IDX PT, R3, R2, R3, 0x1f ;  /* 0x00001f0302037589 */ /* 0x0084e400000e0000 */
[----:B--2---:R-:W-:-:S06]  /*9330*/  LOP3.LUT R2, R4, UR4, RZ, 0xc0, !PT ;  /* 0x0000000404027c12 */ /* 0x004fcc000f8ec0ff */
[----:B------:R-:W3:Y:S02]  /*9340*/  POPC R2, R2 ;  /* 0x0000000200027309 */ /* 0x000ee40000000000 */
[----:B---3--:R-:W-:-:S06]  /*9350*/  IADD3 R212, R3, c[0x0][0xc], R2 ;  /* 0x0000030003d47a10 */ /* 0x008fcc0007ffe002 */
.L_x_65:
[----:B------:R-:W-:Y:S05]  /*9360*/  BSYNC B0 ;  /* 0x0000000000007941 */ /* 0x000fea0003800000 */
.L_x_64:
[----:B------:R-:W-:Y:S01]  /*9370*/  PRMT R0, R0, 0x9910, RZ ;  /* 0x0000991000007816 */ /* 0x000fe200000000ff */
[----:B------:R-:W-:Y:S01]  /*9380*/  BSSY B1, `(.L_x_66) ;  /* 0x000032d000017945 */ /* 0x000fe20003800000 */
[----:B------:R-:W-:Y:S02]  /*9390*/  IMAD.MOV.U32 R78, RZ, RZ, R212 ;  /* 0x000000ffff4e7224 */ /* 0x000fe400078e00d4 */
[----:B------:R-:W-:-:S13]  /*93a0*/  ISETP.NE.AND P0, PT, R0, RZ, PT ;  /* 0x000000ff0000720c */ /* 0x000fda0003f05270 */
[----:B------:R-:W-:Y:S05]  /*93b0*/  @!P0 BRA `(.L_x_67) ;  /* 0x0000260000008947 */ /* 0x000fea0003800000 */
[----:B------:R-:W2:Y:S01]  /*93c0*/  LDL R5, [R1] ;  /* 0x0000000001057983 */ /* 0x000ea20000100800 */
[----:B------:R-:W-:Y:S01]  /*93d0*/  WARPSYNC 0xffffffff ;  /* 0xffffffff00007948 */ /* 0x000fe20003800000 */
[----:B------:R-:W-:Y:S01]  /*93e0*/  F2FP.PACK_AB R0, R133, R132 ;  /* 0x000000848500723e */ /* 0x000fe200000000ff */
[----:B------:R-:W-:Y:S01]  /*93f0*/  IMAD.MOV.U32 R14, RZ, RZ, c[0x0][0x388] ;  /* 0x0000e200ff0e7624 */ /* 0x000fe200078e00ff */
[----:B------:R-:W-:Y:S01]  /*9400*/  BAR.SYNC.DEFER_BLOCKING 0x1, 0x100 ;  /* 0x0044000000007b1d */ /* 0x000fe20000010000 */
[----:B------:R-:W-:Y:S02]  /*9410*/  F2FP.PACK_AB R2, R97, R96 ;  /* 0x000000606102723e */ /* 0x000fe400000000ff */
[----:B------:R-:W-:Y:S02]  /*9420*/  F2FP.PACK_AB R3, R29, R28 ;  /* 0x0000001c1d03723e */ /* 0x000fe400000000ff */
[----:B------:R-:W-:Y:S02]  /*9430*/  F2FP.PACK_AB R4, R57, R56 ;  /* 0x000000383904723e */ /* 0x000fe400000000ff */
[----:B------:R-:W-:-:S02]  /*9440*/  ISETP.NE.U32.AND P2, PT, RZ, c[0x0][0x500], PT ;  /* 0x00014000ff007a0c */ /* 0x000fc40003f45070 */
[----:B------:R-:W-:Y:S02]  /*9450*/  ISETP.NE.U32.AND P3, PT, RZ, c[0x0][0x508], PT ;  /* 0x00014200ff007a0c */ /* 0x000fe40003f65070 */
[----:B------:R-:W-:Y:S02]  /*9460*/  ISETP.NE.AND.EX P2, PT, RZ, c[0x0][0x504], PT, P2 ;  /* 0x00014100ff007a0c */ /* 0x000fe40003f45320 */
[----:B------:R-:W-:Y:S01]  /*9470*/  ISETP.NE.AND.EX P3, PT, RZ, c[0x0][0x50c], PT, P3 ;  /* 0x00014300ff007a0c */ /* 0x000fe20003f65330 */
[----:B------:R3:W-:Y:S04]  /*9480*/  STS [R223], R0 ;  /* 0x00000000df007388 */ /* 0x0007e80000000800 */
[----:B------:R4:W-:Y:S04]  /*9490*/  STS [R223+0x400], R2 ;  /* 0x00040002df007388 */ /* 0x0009e80000000800 */
[----:B------:R1:W-:Y:S01]  /*94a0*/  STS [R224], R3 ;  /* 0x00000003e0007388 */ /* 0x0003e20000000800 */
[----:B---3--:R-:W-:-:S02]  /*94b0*/  F2FP.PACK_AB R0, R85, R84 ;  /* 0x000000545500723e */ /* 0x008fc400000000ff */
[----:B----4-:R-:W-:-:S03]  /*94c0*/  F2FP.PACK_AB R2, R31, R30 ;  /* 0x0000001e1f02723e */ /* 0x010fc600000000ff */
[----:B------:R3:W-:Y:S01]  /*94d0*/  STS [R224+0x400], R0 ;  /* 0x00040000e0007388 */ /* 0x0007e20000000800 */
[----:B-1----:R-:W-:-:S03]  /*94e0*/  F2FP.PACK_AB R3, R127, R126 ;  /* 0x0000007e7f03723e */ /* 0x002fc600000000ff */
[----:B------:R1:W-:Y:S04]  /*94f0*/  STS [R226], R2 ;  /* 0x00000002e2007388 */ /* 0x0003e80000000800 */
[----:B------:R4:W-:Y:S01]  /*9500*/  STS [R226+0x400], R3 ;  /* 0x00040003e2007388 */ /* 0x0009e20000000800 */
[----:B---3--:R-:W-:Y:S02]  /*9510*/  F2FP.PACK_AB R0, R33, R32 ;  /* 0x000000202100723e */ /* 0x008fe400000000ff */
[----:B-1----:R-:W-:-:S03]  /*9520*/  F2FP.PACK_AB R2, R123, R122 ;  /* 0x0000007a7b02723e */ /* 0x002fc600000000ff */
[----:B------:R1:W-:Y:S01]  /*9530*/  STS [R225], R0 ;  /* 0x00000000e1007388 */ /* 0x0003e20000000800 */
[----:B----4-:R-:W-:-:S03]  /*9540*/  F2FP.PACK_AB R3, R35, R34 ;  /* 0x000000222303723e */ /* 0x010fc600000000ff */
[----:B------:R3:W-:Y:S01]  /*9550*/  STS [R225+0x400], R2 ;  /* 0x00040002e1007388 */ /* 0x0007e20000000800 */
[----:B-1----:R-:W-:Y:S02]  /*9560*/  F2FP.PACK_AB R0, R89, R88 ;  /* 0x000000585900723e */ /* 0x002fe400000000ff */
[----:B---3--:R-:W-:Y:S01]  /*9570*/  F2FP.PACK_AB R2, R101, R100 ;  /* 0x000000646502723e */ /* 0x008fe200000000ff */
[----:B--2---:R1:W-:Y:S04]  /*9580*/  STS [R5], R3 ;  /* 0x0000000305007388 */ /* 0x0043e80000000800 */
[----:B------:R2:W-:Y:S04]  /*9590*/  STS [R5+0x400], R0 ;  /* 0x0004000005007388 */ /* 0x0005e80000000800 */
[----:B------:R3:W-:Y:S01]  /*95a0*/  STS [R251], R2 ;  /* 0x00000002fb007388 */ /* 0x0007e20000000800 */
[----:B-1----:R-:W-:-:S02]  /*95b0*/  F2FP.PACK_AB R3, R119, R118 ;  /* 0x000000767703723e */ /* 0x002fc400000000ff */
[----:B--2---:R-:W-:-:S03]  /*95c0*/  F2FP.PACK_AB R0, R109, R108 ;  /* 0x0000006c6d00723e */ /* 0x004fc600000000ff */
[----:B------:R1:W-:Y:S01]  /*95d0*/  STS [R251+0x400], R3 ;  /* 0x00040003fb007388 */ /* 0x0003e20000000800 */
[----:B---3--:R-:W-:-:S03]  /*95e0*/  F2FP.PACK_AB R2, R111, R110 ;  /* 0x0000006e6f02723e */ /* 0x008fc600000000ff */
[----:B------:R2:W-:Y:S04]  /*95f0*/  STS [R252], R0 ;  /* 0x00000000fc007388 */ /* 0x0005e80000000800 */
[----:B------:R3:W-:Y:S01]  /*9600*/  STS [R252+0x400], R2 ;  /* 0x00040002fc007388 */ /* 0x0007e20000000800 */
[----:B-1----:R-:W-:Y:S02]  /*9610*/  F2FP.PACK_AB R3, R105, R104 ;  /* 0x000000686903723e */ /* 0x002fe400000000ff */
[----:B--2---:R-:W-:-:S03]  /*9620*/  F2FP.PACK_AB R0, R93, R92 ;  /* 0x0000005c5d00723e */ /* 0x004fc600000000ff */
[----:B------:R1:W-:Y:S01]  /*9630*/  STS [R250], R3 ;  /* 0x00000003fa007388 */ /* 0x0003e20000000800 */
[----:B---3--:R-:W-:-:S03]  /*9640*/  F2FP.PACK_AB R2, R37, R36 ;  /* 0x000000242502723e */ /* 0x008fc600000000ff */
[----:B------:R2:W-:Y:S04]  /*9650*/  STS [R250+0x400], R0 ;  /* 0x00040000fa007388 */ /* 0x0005e80000000800 */
[----:B------:R3:W-:Y:S01]  /*9660*/  STS [R223+0x4000], R2 ;  /* 0x00400002df007388 */ /* 0x0007e20000000800 */
[----:B-1----:R-:W-:Y:S02]  /*9670*/  F2FP.PACK_AB R3, R125, R124 ;  /* 0x0000007c7d03723e */ /* 0x002fe400000000ff */
[----:B--2---:R-:W-:-:S03]  /*9680*/  F2FP.PACK_AB R0, R41, R40 ;  /* 0x000000282900723e */ /* 0x004fc600000000ff */
[----:B------:R1:W-:Y:S01]  /*9690*/  STS [R223+0x4400], R3 ;  /* 0x00440003df007388 */ /* 0x0003e20000000800 */
        /* <DEDUP_REMOVED lines=14> */
[----:B------:R3:W-:Y:S04]  /*9780*/  STS [R5+0x4400], R2 ;  /* 0x0044000205007388 */ /* 0x0007e80000000800 */
[----:B------:R4:W-:Y:S01]  /*9790*/  STS [R251+0x4000], R4 ;  /* 0x00400004fb007388 */ /* 0x0009e20000000800 */
[----:B-1----:R-:W-:Y:S02]  /*97a0*/  F2FP.PACK_AB R3, R61, R60 ;  /* 0x0000003c3d03723e */ /* 0x002fe400000000ff */
[----:B--2---:R-:W-:-:S02]  /*97b0*/  F2FP.PACK_AB R0, R51, R50 ;  /* 0x000000323300723e */ /* 0x004fc400000000ff */
[----:B---3--:R-:W-:-:S03]  /*97c0*/  F2FP.PACK_AB R2, R65, R64 ;  /* 0x000000404102723e */ /* 0x008fc600000000ff */
[----:B------:R1:W-:Y:S01]  /*97d0*/  STS [R251+0x4400], R0 ;  /* 0x00440000fb007388 */ /* 0x0003e20000000800 */
[----:B----4-:R-:W-:-:S03]  /*97e0*/  F2FP.PACK_AB R4, R131, R130 ;  /* 0x000000828304723e */ /* 0x010fc600000000ff */
[----:B------:R2:W-:Y:S04]  /*97f0*/  STS [R252+0x4000], R3 ;  /* 0x00400003fc007388 */ /* 0x0005e80000000800 */
[----:B------:R3:W-:Y:S04]  /*9800*/  STS [R252+0x4400], R4 ;  /* 0x00440004fc007388 */ /* 0x0007e80000000800 */
[----:B------:R4:W-:Y:S01]  /*9810*/  STS [R250+0x4000], R2 ;  /* 0x00400002fa007388 */ /* 0x0009e20000000800 */
[----:B-1----:R-:W-:Y:S02]  /*9820*/  F2FP.PACK_AB R0, R67, R66 ;  /* 0x000000424300723e */ /* 0x002fe400000000ff */
[----:B--2---:R-:W-:-:S03]  /*9830*/  F2FP.PACK_AB R3, R39, R38 ;  /* 0x000000262703723e */ /* 0x004fc600000000ff */
[----:B------:R1:W-:Y:S01]  /*9840*/  STS [R250+0x4400], R0 ;  /* 0x00440000fa007388 */ /* 0x0003e20000000800 */
[----:B---3--:R-:W-:-:S03]  /*9850*/  F2FP.PACK_AB R4, R113, R112 ;  /* 0x000000707104723e */ /* 0x008fc600000000ff */
[----:B------:R2:W-:Y:S01]  /*9860*/  STS [R223+0x8400], R3 ;  /* 0x00840003df007388 */ /* 0x0005e20000000800 */
[----:B----4-:R-:W-:-:S03]  /*9870*/  F2FP.PACK_AB R2, R69, R68 ;  /* 0x000000444502723e */ /* 0x010fc600000000ff */
        /* <DEDUP_REMOVED lines=13> */
[----:B---3--:R-:W-:Y:S02]  /*9950*/  F2FP.PACK_AB R4, R71, R70 ;  /* 0x000000464704723e */ /* 0x008fe400000000ff */
[----:B----4-:R-:W-:Y:S02]  /*9960*/  F2FP.PACK_AB R2, R63, R62 ;  /* 0x0000003e3f02723e */ /* 0x010fe400000000ff */
[----:B-1----:R-:W-:-:S05]  /*9970*/  F2FP.PACK_AB R0, R121, R120 ;  /* 0x000000787900723e */ /* 0x002fca00000000ff */
[----:B------:R1:W-:Y:S04]  /*9980*/  STS [R5+0x8000], R0 ;  /* 0x0080000005007388 */ /* 0x0003e80000000800 */
[----:B------:R2:W-:Y:S04]  /*9990*/  STS [R5+0x8400], R4 ;  /* 0x0084000405007388 */ /* 0x0005e80000000800 */
[----:B------:R3:W-:Y:S04]  /*99a0*/  STS [R251+0x8000], R3 ;  /* 0x00800003fb007388 */ /* 0x0007e80000000800 */
[----:B------:R4:W-:Y:S01]  /*99b0*/  STS [R251+0x8400], R2 ;  /* 0x00840002fb007388 */ /* 0x0009e20000000800 */
[----:B-1----:R-:W-:-:S02]  /*99c0*/  F2FP.PACK_AB R0, R81, R80 ;  /* 0x000000505100723e */ /* 0x002fc400000000ff */
[----:B--2---:R-:W-:-:S03]  /*99d0*/  @P3 IADD3 R4, P0, R216, c[0x0][0x508], RZ ;  /* 0x00014200d8043a10 */ /* 0x004fc60007f1e0ff */
[----:B------:R1:W-:Y:S01]  /*99e0*/  STS [R252+0x8000], R0 ;  /* 0x00800000fc007388 */ /* 0x0003e20000000800 */
[----:B---3--:R-:W-:Y:S02]  /*99f0*/  F2FP.PACK_AB R3, R27, R26 ;  /* 0x0000001a1b03723e */ /* 0x008fe400000000ff */
[----:B------:R-:W-:Y:S02]  /*9a00*/  @P3 IADD3.X R5, R217, c[0x0][0x50c], RZ, P0, !PT ;  /* 0x00014300d9053a10 */ /* 0x000fe400007fe4ff */
[----:B----4-:R-:W-:-:S05]  /*9a10*/  F2FP.PACK_AB R2, R43, R42 ;  /* 0x0000002a2b02723e */ /* 0x010fca00000000ff */
[----:B------:R2:W-:Y:S04]  /*9a20*/  STS [R252+0x8400], R2 ;  /* 0x00840002fc007388 */ /* 0x0005e80000000800 */
[----:B------:R3:W-:Y:S01]  /*9a30*/  STS [R250+0x8400], R3 ;  /* 0x00840003fa007388 */ /* 0x0007e20000000800 */
[----:B-1----:R-:W-:-:S05]  /*9a40*/  F2FP.PACK_AB R0, R25, R24 ;  /* 0x000000181900723e */ /* 0x002fca00000000ff */
[----:B------:R1:W-:Y:S04]  /*9a50*/  STS [R250+0x8000], R0 ;  /* 0x00800000fa007388 */ /* 0x0003e80000000800 */
[----:B------:R-:W-:Y:S01]  /*9a60*/  BAR.SYNC.DEFER_BLOCKING 0x1, 0x100 ;  /* 0x0044000000007b1d */ /* 0x000fe20000010000 */
[----:B--2---:R-:W-:-:S04]  /*9a70*/  IADD3 R2, P1, R216, c[0x0][0x500], RZ ;  /* 0x00014000d8027a10 */ /* 0x004fc80007f3e0ff */
[----:B---3--:R-:W-:Y:S01]  /*9a80*/  IADD3.X R3, R217, c[0x0][0x504], RZ, P1, !PT ;  /* 0x00014100d9037a10 */ /* 0x008fe20000ffe4ff */
[----:B-1----:R-:W-:Y:S01]  /*9a90*/  IMAD.MOV.U32 R0, RZ, RZ, RZ ;  /* 0x000000ffff007224 */ /* 0x002fe200078e00ff */
[C---:B------:R-:W-:Y:S01]  /*9aa0*/  ISETP.NE.AND P0, PT, R218.reuse, RZ, PT ;  /* 0x000000ffda00720c */ /* 0x040fe20003f05270 */
[----:B------:R1:W5:Y:S04]  /*9ab0*/  @P3 LDG.E R14, [R4.64] ;  /* 0x00000006040e3981 */ /* 0x000368000c1e1900 */
[----:B------:R2:W5:Y:S01]  /*9ac0*/  @P2 LDG.E R0, [R2.64] ;  /* 0x0000000602002981 */ /* 0x000562000c1e1900 */
[----:B-1----:R-:W-:Y:S01]  /*9ad0*/  SEL R5, R218, c[0x0][0x3d4], P0 ;  /* 0x0000f500da057a07 */ /* 0x002fe20000000000 */
[----:B------:R-:W-:Y:S05]  /*9ae0*/  @P3 BRA `(.L_x_68) ;  /* 0x0000004000003947 */ /* 0x000fea0003800000 */
[----:B------:R-:W-:Y:S05]  /*9af0*/  @!P2 BRA `(.L_x_68) ;  /* 0x000000300000a947 */ /* 0x000fea0003800000 */
[----:B------:R1:W3:Y:S04]  /*9b00*/  LDG.E R4, [R2.64] ;  /* 0x0000000602047981 */ /* 0x0002e8000c1e1900 */
[----:B-12---:R-:W3:Y:S02]  /*9b10*/  LDG.E R2, [R2.64+0x4] ;  /* 0x0000040602027981 */ /* 0x006ee4000c1e1900 */
[----:B---3-5:R-:W-:-:S02]  /*9b20*/  IADD3 R14, -R4, R2, RZ ;  /* 0x00000002040e7210 */ /* 0x028fc40007ffe1ff */
.L_x_68:
[----:B--2---:R-:W2:Y:S01]  /*9b30*/  LDL R3, [R1+0xc] ;  /* 0x00000c0001037983 */ /* 0x004ea20000100800 */
[----:B------:R-:W-:Y:S01]  /*9b40*/  IMAD.MOV.U32 R9, RZ, RZ, 0x368 ;  /* 0x00000368ff097424 */ /* 0x000fe200078e00ff */
[----:B------:R-:W-:Y:S01]  /*9b50*/  ISETP.GT.AND P3, PT, R5, 0x1, PT ;  /* 0x000000010500780c */ /* 0x000fe20003f64270 */
[----:B------:R-:W-:Y:S01]  /*9b60*/  IMAD.MOV.U32 R2, RZ, RZ, c[0x0][0x4e8] ;  /* 0x00013a00ff027624 */ /* 0x000fe200078e00ff */
[----:B------:R-:W3:Y:S01]  /*9b70*/  LDL R82, [R1+0x8] ;  /* 0x0000080001527983 */ /* 0x000ee20000100800 */
[----:B------:R-:W-:-:S02]  /*9b80*/  ISETP.NE.U32.AND P0, PT, RZ, c[0x0][0x500], PT ;  /* 0x00014000ff007a0c */ /* 0x000fc40003f05070 */
[----:B------:R-:W-:Y:S02]  /*9b90*/  SEL R9, R9, 0x328, P3 ;  /* 0x0000032809097807 */ /* 0x000fe40001800000 */
[----:B------:R-:W-:Y:S02]  /*9ba0*/  ISETP.NE.AND.EX P0, PT, RZ, c[0x0][0x504], PT, P0 ;  /* 0x00014100ff007a0c */ /* 0x000fe40003f05300 */
[----:B------:R-:W1:Y:S01]  /*9bb0*/  LDC.64 R4, c[0x0][R9+0x170] ;  /* 0x00005c0009047b82 */ /* 0x000e620000000a00 */
[----:B------:R-:W-:Y:S02]  /*9bc0*/  ISETP.NE.AND P2, PT, R2, 0x1, PT ;  /* 0x000000010200780c */ /* 0x000fe40003f45270 */
[----:B------:R-:W-:-:S05]  /*9bd0*/  SEL R8, R211, RZ, !P0 ;  /* 0x000000ffd3087207 */ /* 0x000fca0004000000 */
[----:B------:R-:W4:Y:S08]  /*9be0*/  LDC.64 R16, c[0x0][R9+0x168] ;  /* 0x00005a0009107b82 */ /* 0x000f300000000a00 */
[----:B------:R1:W2:Y:S08]  /*9bf0*/  LDC.64 R18, c[0x0][R9+0x178] ;  /* 0x00005e0009127b82 */ /* 0x0002b00000000a00 */
[----:B------:R1:W2:Y:S01]  /*9c00*/  LDC.64 R20, c[0x0][R9+0x160] ;  /* 0x0000580009147b82 */ /* 0x0002a20000000a00 */
[----:B------:R-:W-:Y:S01]  /*9c10*/  LOP3.LUT R10, R214, 0xffff, RZ, 0xc0, !PT ;  /* 0x0000ffffd60a7812 */ /* 0x000fe200078ec0ff */
[----:B------:R-:W4:Y:S01]  /*9c20*/  S2R R83, SR_TID.X ;  /* 0x0000000000537919 */ /* 0x000f220000002100 */
[----:B-1----:R-:W-:-:S03]  /*9c30*/  IMAD R2, R5, R8, RZ ;  /* 0x0000000805027224 */ /* 0x002fc600078e02ff */
[----:B----4-:R-:W-:-:S04]  /*9c40*/  IMAD.WIDE.U32 R6, R16, R10, RZ ;  /* 0x0000000a10067225 */ /* 0x010fc800078e00ff */
[----:B------:R-:W-:Y:S01]  /*9c50*/  IMAD R9, R17, R10, RZ ;  /* 0x0000000a11097224 */ /* 0x000fe200078e02ff */
[----:B------:R-:W-:-:S04]  /*9c60*/  SHF.R.S32.HI R79, RZ, 0x1f, R83 ;  /* 0x0000001fff4f7819 */ /* 0x000fc80000011453 */
[----:B------:R-:W-:-:S04]  /*9c70*/  LEA.HI R79, R79, R83, RZ, 0x5 ;  /* 0x000000534f4f7211 */ /* 0x000fc800078f28ff */
[----:B------:R-:W-:-:S05]  /*9c80*/  LOP3.LUT R79, R79, 0xffffffe0, RZ, 0xc0, !PT ;  /* 0xffffffe04f4f7812 */ /* 0x000fca00078ec0ff */
[----:B------:R-:W-:Y:S02]  /*9c90*/  IMAD.IADD R79, R83, 0x1, -R79 ;  /* 0x00000001534f7824 */ /* 0x000fe400078e0a4f */
[----:B--2---:R-:W-:Y:S01]  /*9ca0*/  IMAD R12, R213, 0x80, R3 ;  /* 0x00000080d50c7824 */ /* 0x004fe200078e0203 */
[----:B------:R-:W-:-:S05]  /*9cb0*/  SEL R3, R220, RZ, !P0 ;  /* 0x000000ffdc037207 */ /* 0x000fca0004000000 */
[----:B------:R-:W-:Y:S02]  /*9cc0*/  IMAD R11, R4, R3, R2 ;  /* 0x00000003040b7224 */ /* 0x000fe400078e0202 */
[----:B------:R-:W-:-:S04]  /*9cd0*/  @P2 IMAD.HI.U32 R3, R12, c[0x0][0x4ec], RZ ;  /* 0x00013b000c032a27 */ /* 0x000fc800078e00ff */
[----:B------:R-:W-:-:S04]  /*9ce0*/  IMAD.WIDE.U32 R4, R4, R8, RZ ;  /* 0x0000000804047225 */ /* 0x000fc800078e00ff */
[----:B------:R-:W-:Y:S01]  /*9cf0*/  IMAD.MOV.U32 R2, RZ, RZ, R12 ;  /* 0x000000ffff027224 */ /* 0x000fe200078e000c */
[----:B------:R-:W-:Y:S02]  /*9d00*/  @P2 SHF.R.U32.HI R2, RZ, c[0x0][0x4f0], R3 ;  /* 0x00013c00ff022a19 */ /* 0x000fe40000011603 */
[----:B------:R-:W-:Y:S02]  /*9d10*/  SEL R3, R221, RZ, P3 ;  /* 0x000000ffdd037207 */ /* 0x000fe40001800000 */
[--C-:B-----5:R-:W-:Y:S01]  /*9d20*/  IADD3 R15, P1, P0, R4, R6, R0.reuse ;  /* 0x00000006040f7210 */ /* 0x120fe2000783e000 */
[----:B------:R-:W-:Y:S01]  /*9d30*/  IMAD.IADD R6, R7, 0x1, R9 ;  /* 0x0000000107067824 */ /* 0x000fe200078e0209 */
[----:B------:R-:W-:Y:S01]  /*9d40*/  SHF.R.S32.HI R9, RZ, 0x1f, R0 ;  /* 0x0000001fff097819 */ /* 0x000fe20000011400 */
[----:B------:R-:W-:Y:S02]  /*9d50*/  IMAD.IADD R13, R5, 0x1, R11 ;  /* 0x00000001050d7824 */ /* 0x000fe400078e020b */
[----:B------:R-:W-:-:S02]  /*9d60*/  IMAD.MOV R7, RZ, RZ, -R2 ;  /* 0x000000ffff077224 */ /* 0x000fc400078e0a02 */
[-C--:B------:R-:W-:Y:S02]  /*9d70*/  IMAD R11, R19, R3.reuse, RZ ;  /* 0x00000003130b7224 */ /* 0x080fe400078e02ff */
[----:B------:R-:W-:Y:S01]  /*9d80*/  IMAD.WIDE.U32 R4, R18, R3, RZ ;  /* 0x0000000312047225 */ /* 0x000fe200078e00ff */
[----:B------:R-:W-:-:S03]  /*9d90*/  IADD3.X R13, R13, R6, R9, P1, P0 ;  /* 0x000000060d0d7210 */ /* 0x000fc60000fe0409 */
[----:B------:R-:W-:Y:S01]  /*9da0*/  IMAD R3, R7, c[0x0][0x4e8], R12 ;  /* 0x00013a0007037a24 */ /* 0x000fe200078e020c */
[----:B------:R-:W-:Y:S01]  /*9db0*/  IADD3 R4, P1, P0, R2, R15, R4 ;  /* 0x0000000f02047210 */ /* 0x000fe2000783e004 */
[----:B------:R-:W-:Y:S01]  /*9dc0*/  IMAD.IADD R11, R5, 0x1, R11 ;  /* 0x00000001050b7824 */ /* 0x000fe200078e020b */
[----:B------:R-:W-:Y:S01]  /*9dd0*/  SHF.R.S32.HI R5, RZ, 0x1f, R2 ;  /* 0x0000001fff057819 */ /* 0x000fe20000011402 */
[----:B------:R-:W-:Y:S01]  /*9de0*/  IMAD R2, R21, R3, RZ ;  /* 0x0000000315027224 */ /* 0x000fe200078e02ff */
[----:B------:R-:W-:Y:S02]  /*9df0*/  SHF.R.S32.HI R6, RZ, 0x1f, R3 ;  /* 0x0000001fff067819 */ /* 0x000fe40000011403 */
[----:B------:R-:W-:Y:S01]  /*9e00*/  IADD3.X R5, R5, R13, R11, P1, P0 ;  /* 0x0000000d05057210 */ /* 0x000fe20000fe040b */
[----:B------:R-:W-:Y:S02]  /*9e10*/  IMAD.MOV.U32 R7, RZ, RZ, c[0x0][0x4a8] ;  /* 0x00012a00ff077624 */ /* 0x000fe400078e00ff */
[----:B------:R-:W-:-:S02]  /*9e20*/  IMAD R6, R20, R6, R2 ;  /* 0x0000000614067224 */ /* 0x000fc400078e0202 */
[----:B------:R-:W-:Y:S01]  /*9e30*/  IMAD.WIDE.U32 R2, R20, R3, R4 ;  /* 0x0000000314027225 */ /* 0x000fe200078e0004 */
[----:B------:R-:W-:-:S03]  /*9e40*/  SEL R4, R7, c[0x0][0x450], P3 ;  /* 0x0001140007047a07 */ /* 0x000fc60001800000 */
[----:B------:R-:W-:Y:S01]  /*9e50*/  IMAD.MOV.U32 R5, RZ, RZ, c[0x0][0x4ac] ;  /* 0x00012b00ff057624 */ /* 0x000fe200078e00ff */
[----:B------:R-:W-:Y:S01]  /*9e60*/  LEA R4, P0, R2, R4, 0x2 ;  /* 0x0000000402047211 */ /* 0x000fe200078010ff */
[----:B------:R-:W-:-:S03]  /*9e70*/  IMAD.IADD R3, R3, 0x1, R6 ;  /* 0x0000000103037824 */ /* 0x000fc600078e0206 */
[----:B------:R-:W-:-:S04]  /*9e80*/  SEL R5, R5, c[0x0][0x454], P3 ;  /* 0x0001150005057a07 */ /* 0x000fc80001800000 */
[----:B------:R-:W-:Y:S01]  /*9e90*/  LEA.HI.X R2, R2, R5, R3, 0x2, P0 ;  /* 0x0000000502027211 */ /* 0x000fe200000f1403 */
[----:B------:R-:W-:Y:S04]  /*9ea0*/  SHFL.IDX PT, R6, R4, RZ, 0x1c1f ;  /* 0x001c1fff04067589 */ /* 0x000fe800000e0000 */
[----:B------:R-:W1:Y:S04]  /*9eb0*/  SHFL.IDX PT, R7, R2, RZ, 0x1c1f ;  /* 0x001c1fff02077589 */ /* 0x000e6800000e0000 */
[----:B------:R-:W-:Y:S04]  /*9ec0*/  SHFL.IDX PT, R4, R4, 0x1, 0x1c1f ;  /* 0x003c1f0004047f89 */ /* 0x000fe800000e0000 */
[----:B------:R3:W2:Y:S01]  /*9ed0*/  SHFL.IDX PT, R5, R2, 0x1, 0x1c1f ;  /* 0x003c1f0002057f89 */ /* 0x0006a200000e0000 */
[----:B------:R-:W-:Y:S01]  /*9ee0*/  IMAD R11, R14, c[0x0][0x4e8], RZ ;  /* 0x00013a000e0b7a24 */ /* 0x000fe200078e02ff */
[----:B------:R-:W-:Y:S01]  /*9ef0*/  LOP3.LUT P0, RZ, R79, 0x3, RZ, 0xc0, !PT ;  /* 0x000000034fff7812 */ /* 0x000fe2000780c0ff */
[----:B---3--:R-:W-:-:S05]  /*9f00*/  IMAD R2, R213, 0x80, R82 ;  /* 0x00000080d5027824 */ /* 0x008fca00078e0252 */
[C---:B------:R-:W-:Y:S02]  /*9f10*/  IADD3 R3, R2.reuse, 0x8, RZ ;  /* 0x0000000802037810 */ /* 0x040fe40007ffe0ff */
[-C--:B------:R-:W-:Y:S02]  /*9f20*/  ISETP.GE.OR P1, PT, R2, R11.reuse, P0 ;  /* 0x0000000b0200720c */ /* 0x080fe40000726670 */
[----:B------:R-:W-:-:S11]  /*9f30*/  ISETP.GE.OR P0, PT, R3, R11, P0 ;  /* 0x0000000b0300720c */ /* 0x000fd60000706670 */
[----:B-1----:R1:W-:Y:S01]  /*9f40*/  @!P1 ST.E [R6.64], R23 ;  /* 0x0000001706009985 */ /* 0x0023e2000c101906 */
[----:B------:R-:W-:-:S03]  /*9f50*/  ISETP.GE.AND P1, PT, R2, R11, PT ;  /* 0x0000000b0200720c */ /* 0x000fc60003f26270 */
[----:B--2---:R1:W-:Y:S01]  /*9f60*/  @!P0 ST.E [R4.64], R22 ;  /* 0x0000001604008985 */ /* 0x0043e2000c101906 */
[----:B------:R-:W-:Y:S01]  /*9f70*/  ISETP.GE.AND P0, PT, R3, R11, PT ;  /* 0x0000000b0300720c */ /* 0x000fe20003f06270 */
[----:B------:R-:W-:Y:S05]  /*9f80*/  @P3 BRA `(.L_x_69) ;  /* 0x0000088000003947 */ /* 0x000fea0003800000 */
[----:B-1----:R-:W-:Y:S01]  /*9f90*/  IMAD R4, R9, c[0x0][0x3a0], RZ ;  /* 0x0000e80009047a24 */ /* 0x002fe200078e02ff */
[----:B------:R-:W-:Y:S01]  /*9fa0*/  SHF.R.S32.HI R5, RZ, 0x1f, R8 ;  /* 0x0000001fff057819 */ /* 0x000fe20000011408 */
[C---:B------:R-:W-:Y:S01]  /*9fb0*/  IMAD.WIDE.U32 R2, R0.reuse, c[0x0][0x3a0], RZ ;  /* 0x0000e80000027a25 */ /* 0x040fe200078e00ff */
[----:B------:R1:W2:Y:S03]  /*9fc0*/  LDS.128 R28, [R187+0x80] ;  /* 0x00008000bb1c7984 */ /* 0x0002a60000000c00 */
[----:B------:R-:W-:Y:S01]  /*9fd0*/  IMAD R0, R0, c[0x0][0x3a4], R4 ;  /* 0x0000e90000007a24 */ /* 0x000fe200078e0204 */
[----:B------:R-:W-:Y:S01]  /*9fe0*/  LEA R4, R196, R200, 0x5 ;  /* 0x000000c8c4047211 */ /* 0x000fe200078e28ff */
[----:B------:R1:W3:Y:S01]  /*9ff0*/  LDS.128 R40, [R187+0x1080] ;  /* 0x00108000bb287984 */ /* 0x0002e20000000c00 */
[----:B------:R-:W-:-:S02]  /*a000*/  IMAD R5, R5, c[0x0][0x3f0], RZ ;  /* 0x0000fc0005057a24 */ /* 0x000fc400078e02ff */
[----:B------:R-:W-:Y:S01]  /*a010*/  IADD3 R3, R3, R0, RZ ;  /* 0x0000000003037210 */ /* 0x000fe20007ffe0ff */
[----:B------:R1:W4:Y:S01]  /*a020*/  LDS.128 R52, [R187+0x2080] ;  /* 0x00208000bb347984 */ /* 0x0003220000000c00 */
[----:B------:R-:W-:Y:S01]  /*a030*/  LEA R4, R213, R4, 0x7 ;  /* 0x00000004d5047211 */ /* 0x000fe200078e38ff */
[----:B------:R-:W-:Y:S02]  /*a040*/  IMAD R7, R8, c[0x0][0x3f4], R5 ;  /* 0x0000fd0008077a24 */ /* 0x000fe400078e0205 */
[----:B------:R-:W-:Y:S01]  /*a050*/  IMAD.WIDE.U32 R2, R10, c[0x0][0x3e8], R2 ;  /* 0x0000fa000a027a25 */ /* 0x000fe200078e0002 */
[----:B------:R1:W1:Y:S01]  /*a060*/  LDS.128 R60, [R187+0x3080] ;  /* 0x00308000bb3c7984 */ /* 0x0002620000000c00 */
[----:B------:R-:W-:Y:S02]  /*a070*/  MOV R0, R4 ;  /* 0x0000000400007202 */ /* 0x000fe40000000f00 */
[----:B------:R-:W-:Y:S01]  /*a080*/  @P2 IMAD.HI.U32 R6, R4, c[0x0][0x4ec], RZ ;  /* 0x00013b0004062a27 */ /* 0x000fe200078e00ff */
[----:B------:R1:W1:Y:S03]  /*a090*/  LDS.128 R24, [R187+0x4080] ;  /* 0x00408000bb187984 */ /* 0x0002660000000c00 */
[----:B------:R-:W-:Y:S01]  /*a0a0*/  IMAD R3, R10, c[0x0][0x3ec], R3 ;  /* 0x0000fb000a037a24 */ /* 0x000fe200078e0203 */
[----:B------:R1:W1:Y:S01]  /*a0b0*/  LDS.128 R36, [R187+0x5080] ;  /* 0x00508000bb247984 */ /* 0x0002620000000c00 */
[----:B------:R-:W-:-:S02]  /*a0c0*/  @P2 SHF.R.U32.HI R0, RZ, c[0x0][0x4f0], R6 ;  /* 0x00013c00ff002a19 */ /* 0x000fc40000011606 */
[----:B------:R-:W-:Y:S01]  /*a0d0*/  IMAD.WIDE.U32 R2, R8, c[0x0][0x3f0], R2 ;  /* 0x0000fc0008027a25 */ /* 0x000fe200078e0002 */
[----:B------:R1:W1:Y:S01]  /*a0e0*/  LDS.128 R48, [R187+0x6080] ;  /* 0x00608000bb307984 */ /* 0x0002620000000c00 */
[----:B------:R-:W-:Y:S02]  /*a0f0*/  SHF.R.S32.HI R6, RZ, 0x1f, R0 ;  /* 0x0000001fff067819 */ /* 0x000fe40000011400 */
[----:B------:R-:W-:Y:S01]  /*a100*/  IADD3 R5, -R0, RZ, RZ ;  /* 0x000000ff00057210 */ /* 0x000fe20007ffe1ff */
[----:B------:R1:W1:Y:S01]  /*a110*/  LDS.128 R56, [R187+0x7080] ;  /* 0x00708000bb387984 */ /* 0x0002620000000c00 */
[----:B------:R-:W-:Y:S01]  /*a120*/  IADD3 R3, R3, R7, RZ ;  /* 0x0000000703037210 */ /* 0x000fe20007ffe0ff */
[----:B------:R-:W-:Y:S02]  /*a130*/  IMAD R6, R6, c[0x0][0x3e0], RZ ;  /* 0x0000f80006067a24 */ /* 0x000fe400078e02ff */
[----:B------:R1:W1:Y:S01]  /*a140*/  LDS.128 R16, [R187+0x8080] ;  /* 0x00808000bb107984 */ /* 0x0002620000000c00 */
[----:B------:R-:W-:-:S02]  /*a150*/  IMAD R4, R5, c[0x0][0x4e8], R4 ;  /* 0x00013a0005047a24 */ /* 0x000fc400078e0204 */
[C---:B------:R-:W-:Y:S01]  /*a160*/  IMAD R5, R0.reuse, c[0x0][0x3e4], R6 ;  /* 0x0000f90000057a24 */ /* 0x040fe200078e0206 */
[----:B------:R1:W1:Y:S01]  /*a170*/  LDS.128 R32, [R187+0x9080] ;  /* 0x00908000bb207984 */ /* 0x0002620000000c00 */
[----:B------:R-:W-:Y:S01]  /*a180*/  IMAD.WIDE.U32 R2, R0, c[0x0][0x3e0], R2 ;  /* 0x0000f80000027a25 */ /* 0x000fe200078e0002 */
[----:B------:R-:W-:Y:S02]  /*a190*/  SHF.R.S32.HI R0, RZ, 0x1f, R4 ;  /* 0x0000001fff007819 */ /* 0x000fe40000011404 */
[----:B------:R1:W1:Y:S02]  /*a1a0*/  LDS.128 R44, [R187+0xa080] ;  /* 0x00a08000bb2c7984 */ /* 0x0002640000000c00 */
[----:B------:R-:W-:Y:S01]  /*a1b0*/  IADD3 R3, R3, R5, RZ ;  /* 0x0000000503037210 */ /* 0x000fe20007ffe0ff */
[----:B------:R-:W-:Y:S01]  /*a1c0*/  IMAD R0, R0, c[0x0][0x3d8], RZ ;  /* 0x0000f60000007a24 */ /* 0x000fe200078e02ff */
[----:B------:R1:W1:Y:S03]  /*a1d0*/  LDS.128 R64, [R187+0xb080] ;  /* 0x00b08000bb407984 */ /* 0x0002660000000c00 */
[----:B------:R-:W-:-:S04]  /*a1e0*/  IMAD.WIDE.U32 R2, R4, c[0x0][0x3d8], R2 ;  /* 0x0000f60004027a25 */ /* 0x000fc800078e0002 */
[----:B------:R-:W-:Y:S01]  /*a1f0*/  IMAD R0, R4, c[0x0][0x3dc], R0 ;  /* 0x0000f70004007a24 */ /* 0x000fe200078e0200 */
[----:B------:R-:W-:-:S04]  /*a200*/  LEA R12, P0, R2, c[0x0][0x380], 0x1 ;  /* 0x0000e000020c7a11 */ /* 0x000fc800078008ff */
[----:B------:R-:W-:-:S04]  /*a210*/  IADD3 R0, R3, R0, RZ ;  /* 0x0000000003007210 */ /* 0x000fc80007ffe0ff */
[----:B------:R-:W-:Y:S01]  /*a220*/  LEA.HI.X R9, R2, c[0x0][0x384], R0, 0x1, P0 ;  /* 0x0000e10002097a11 */ /* 0x000fe200000f0c00 */
[----:B------:R-:W-:Y:S05]  /*a230*/  BRA.DIV ~URZ, `(.L_x_70) ;  /* 0x00003f927f007947 */ /* 0x000fea000b800000 */
[----:B--234-:R2:W3:Y:S02]  /*a240*/  SHFL.IDX PT, R8, R9, RZ, 0x181f ;  /* 0x00181fff09087589 */ /* 0x01c4e400000e0000 */
.L_x_141:
[----:B------:R-:W-:Y:S05]  /*a250*/  BRA.DIV ~URZ, `(.L_x_71) ;  /* 0x00003fe27f007947 */ /* 0x000fea000b800000 */
[----:B------:R4:W2:Y:S02]  /*a260*/  SHFL.IDX PT, R0, R12, RZ, 0x181f ;  /* 0x00181fff0c007589 */ /* 0x0008a400000e0000 */
.L_x_142:
[----:B------:R-:W-:Y:S01]  /*a270*/  LEA R10, R213, R200, 0x7 ;  /* 0x000000c8d50a7211 */ /* 0x000fe200078e38ff */
[----:B------:R-:W-:Y:S03]  /*a280*/  BSSY B0, `(.L_x_72) ;  /* 0x0000012000007945 */ /* 0x000fe60003800000 */
[----:B------:R-:W-:-:S13]  /*a290*/  ISETP.GE.AND P0, PT, R10, R11, PT ;  /* 0x0000000b0a00720c */ /* 0x000fda0003f06270 */
[----:B------:R-:W-:Y:S05]  /*a2a0*/  @P0 BRA `(.L_x_73) ;  /* 0x000000f000000947 */ /* 0x000fea0003800000 */
[----:B------:R-:W-:Y:S02]  /*a2b0*/  ISETP.GE.AND P5, PT, R192, c[0x0][0x3c8], PT ;  /* 0x0000f200c0007a0c */ /* 0x000fe40003fa6270 */
[----:B------:R-:W-:Y:S02]  /*a2c0*/  ISETP.GE.AND P4, PT, R197, c[0x0][0x3c8], PT ;  /* 0x0000f200c5007a0c */ /* 0x000fe40003f86270 */
[----:B------:R-:W-:Y:S02]  /*a2d0*/  ISETP.GE.AND P3, PT, R198, c[0x0][0x3c8], PT ;  /* 0x0000f200c6007a0c */ /* 0x000fe40003f66270 */
[----:B------:R-:W-:Y:S02]  /*a2e0*/  SHF.R.S32.HI R15, RZ, 0x1f, R192 ;  /* 0x0000001fff0f7819 */ /* 0x000fe400000114c0 */
[----:B------:R-:W-:Y:S02]  /*a2f0*/  SHF.R.S32.HI R14, RZ, 0x1f, R197 ;  /* 0x0000001fff0e7819 */ /* 0x000fe400000114c5 */
[----:B------:R-:W-:-:S03]  /*a300*/  SHF.R.S32.HI R13, RZ, 0x1f, R198 ;  /* 0x0000001fff0d7819 */ /* 0x000fc600000114c6 */
[-C--:B--2---:R-:W-:Y:S02]  /*a310*/  @!P5 LEA R6, P2, R192, R0.reuse, 0x1 ;  /* 0x00000000c006d211 */ /* 0x084fe400078408ff */
[CC--:B------:R-:W-:Y:S02]  /*a320*/  @!P4 LEA R4, P1, R197.reuse, R0.reuse, 0x1 ;  /* 0x00000000c504c211 */ /* 0x0c0fe400078208ff */
[----:B------:R-:W-:Y:S02]  /*a330*/  @!P3 LEA R2, P0, R198, R0, 0x1 ;  /* 0x00000000c602b211 */ /* 0x000fe400078008ff */
[-C--:B---3--:R-:W-:Y:S02]  /*a340*/  @!P5 LEA.HI.X R7, R192, R8.reuse, R15, 0x1, P2 ;  /* 0x00000008c007d211 */ /* 0x088fe400010f0c0f */
[-C--:B------:R-:W-:Y:S02]  /*a350*/  @!P4 LEA.HI.X R5, R197, R8.reuse, R14, 0x1, P1 ;  /* 0x00000008c505c211 */ /* 0x080fe400008f0c0e */
[----:B------:R-:W-:Y:S01]  /*a360*/  @!P3 LEA.HI.X R3, R198, R8, R13, 0x1, P0 ;  /* 0x00000008c603b211 */ /* 0x000fe200000f0c0d */
[----:B------:R2:W-:Y:S04]  /*a370*/  @!P5 ST.E.128 [R6.64], R28 ;  /* 0x0000001c0600d985 */ /* 0x0005e8000c101d06 */
[----:B-1----:R2:W-:Y:S04]  /*a380*/  @!P4 ST.E.128 [R4.64], R24 ;  /* 0x000000180400c985 */ /* 0x0025e8000c101d06 */
[----:B------:R2:W-:Y:S02]  /*a390*/  @!P3 ST.E.128 [R2.64], R16 ;  /* 0x000000100200b985 */ /* 0x0005e4000c101d06 */
.L_x_73:
[----:B------:R-:W-:Y:S05]  /*a3a0*/  BSYNC B0 ;  /* 0x0000000000007941 */ /* 0x000fea0003800000 */
.L_x_72:
[----:B------:R-:W-:Y:S05]  /*a3b0*/  BRA.DIV ~URZ, `(.L_x_74) ;  /* 0x00003ef27f007947 */ /* 0x000fea000b800000 */
[----:B---3--:R3:W4:Y:S04]  /*a3c0*/  SHFL.IDX PT, R8, R9, 0x1, 0x181f ;  /* 0x00381f0009087f89 */ /* 0x00872800000e0000 */
[----:B--2---:R3:W2:Y:S02]  /*a3d0*/  SHFL.IDX PT, R0, R12, 0x1, 0x181f ;  /* 0x00381f000c007f89 */ /* 0x0046a400000e0000 */
.L_x_143:
[----:B------:R-:W-:Y:S01]  /*a3e0*/  IADD3 R2, R10, 0x20, RZ ;  /* 0x000000200a027810 */ /* 0x000fe20007ffe0ff */
        /* <DEDUP_REMOVED lines=12> */
[-C--:B----4-:R-:W-:Y:S02]  /*a4b0*/  @!P2 LEA.HI.X R7, R192, R8.reuse, R15, 0x1, P5 ;  /* 0x00000008c007a211 */ /* 0x090fe400028f0c0f */
[-C--:B------:R-:W-:Y:S02]  /*a4c0*/  @!P1 LEA.HI.X R5, R197, R8.reuse, R14, 0x1, P4 ;  /* 0x00000008c5059211 */ /* 0x080fe400020f0c0e */
[----:B------:R-:W-:Y:S01]  /*a4d0*/  @!P0 LEA.HI.X R3, R198, R8, R13, 0x1, P3 ;  /* 0x00000008c6038211 */ /* 0x000fe200018f0c0d */
[----:B------:R2:W-:Y:S04]  /*a4e0*/  @!P2 ST.E.128 [R6.64], R40 ;  /* 0x000000280600a985 */ /* 0x0005e8000c101d06 */
[----:B-1----:R2:W-:Y:S04]  /*a4f0*/  @!P1 ST.E.128 [R4.64], R36 ;  /* 0x0000002404009985 */ /* 0x0025e8000c101d06 */
[----:B------:R2:W-:Y:S02]  /*a500*/  @!P0 ST.E.128 [R2.64], R32 ;  /* 0x0000002002008985 */ /* 0x0005e4000c101d06 */
.L_x_76:
[----:B------:R-:W-:Y:S05]  /*a510*/  BSYNC B0 ;  /* 0x0000000000007941 */ /* 0x000fea0003800000 */
.L_x_75:
[----:B------:R-:W-:Y:S05]  /*a520*/  BRA.DIV ~URZ, `(.L_x_77) ;  /* 0x00003e527f007947 */ /* 0x000fea000b800000 */
[----:B----4-:R4:W3:Y:S02]  /*a530*/  SHFL.IDX PT, R8, R9, 0x2, 0x181f ;  /* 0x00581f0009087f89 */ /* 0x0108e400000e0000 */
.L_x_144:
[----:B------:R-:W-:Y:S05]  /*a540*/  BRA.DIV ~URZ, `(.L_x_78) ;  /* 0x00003ea27f007947 */ /* 0x000fea000b800000 */
[----:B--2---:R2:W4:Y:S02]  /*a550*/  SHFL.IDX PT, R0, R12, 0x2, 0x181f ;  /* 0x00581f000c007f89 */ /* 0x00452400000e0000 */
.L_x_145:
        /* <DEDUP_REMOVED lines=10> */
[-C--:B----4-:R-:W-:Y:S02]  /*a600*/  @!P2 LEA R6, P5, R192, R0.reuse, 0x1 ;  /* 0x00000000c006a211 */ /* 0x090fe400078a08ff */
        /* <DEDUP_REMOVED lines=8> */
.L_x_80:
[----:B------:R-:W-:Y:S05]  /*a690*/  BSYNC B0 ;  /* 0x0000000000007941 */ /* 0x000fea0003800000 */
.L_x_79:
[----:B------:R-:W-:Y:S05]  /*a6a0*/  BRA.DIV ~URZ, `(.L_x_81) ;  /* 0x00003db27f007947 */ /* 0x000fea000b800000 */
[----:B---3--:R3:W2:Y:S04]  /*a6b0*/  SHFL.IDX PT, R6, R9, 0x3, 0x181f ;  /* 0x00781f0009067f89 */ /* 0x0086a800000e0000 */
[----:B----4-:R3:W4:Y:S02]  /*a6c0*/  SHFL.IDX PT, R0, R12, 0x3, 0x181f ;  /* 0x00781f000c007f89 */ /* 0x01072400000e0000 */
.L_x_146:
[----:B------:R-:W-:-:S04]  /*a6d0*/  IADD3 R2, R10, 0x60, RZ ;  /* 0x000000600a027810 */ /* 0x000fc80007ffe0ff */
[----:B------:R-:W-:-:S13]  /*a6e0*/  ISETP.GE.AND P0, PT, R2, R11, PT ;  /* 0x0000000b0200720c */ /* 0x000fda0003f06270 */
[----:B------:R-:W-:Y:S05]  /*a6f0*/  @P0 BRA `(.L_x_82) ;  /* 0x00001f5000000947 */ /* 0x000fea0003800000 */
[----:B------:R-:W-:Y:S02]  /*a700*/  ISETP.GE.AND P1, PT, R192, c[0x0][0x3c8], PT ;  /* 0x0000f200c0007a0c */ /* 0x000fe40003f26270 */
[----:B------:R-:W-:Y:S02]  /*a710*/  ISETP.GE.AND P0, PT, R197, c[0x0][0x3c8], PT ;  /* 0x0000f200c5007a0c */ /* 0x000fe40003f06270 */
[----:B------:R-:W-:Y:S02]  /*a720*/  SHF.R.S32.HI R8, RZ, 0x1f, R192 ;  /* 0x0000001fff087819 */ /* 0x000fe400000114c0 */
[----:B------:R-:W-:-:S07]  /*a730*/  SHF.R.S32.HI R7, RZ, 0x1f, R197 ;  /* 0x0000001fff077819 */ /* 0x000fce00000114c5 */
[CC--:B----4-:R-:W-:Y:S02]  /*a740*/  @!P1 LEA R4, P3, R192.reuse, R0.reuse, 0x1 ;  /* 0x00000000c0049211 */ /* 0x0d0fe400078608ff */
[C---:B------:R-:W-:Y:S02]  /*a750*/  @!P0 LEA R2, P2, R197.reuse, R0, 0x1 ;  /* 0x00000000c5028211 */ /* 0x040fe400078408ff */
[-C--:B--2---:R-:W-:Y:S02]  /*a760*/  @!P1 LEA.HI.X R5, R192, R6.reuse, R8, 0x1, P3 ;  /* 0x00000006c0059211 */ /* 0x084fe400018f0c08 */
[----:B------:R-:W-:-:S03]  /*a770*/  @!P0 LEA.HI.X R3, R197, R6, R7, 0x1, P2 ;  /* 0x00000006c5038211 */ /* 0x000fc600010f0c07 */
[----:B-1----:R1:W-:Y:S04]  /*a780*/  @!P1 ST.E.128 [R4.64], R60 ;  /* 0x0000003c04009985 */ /* 0x0023e8000c101d06 */
[----:B------:R1:W-:Y:S01]  /*a790*/  @!P0 ST.E.128 [R2.64], R56 ;  /* 0x0000003802008985 */ /* 0x0003e2000c101d06 */
[----:B------:R-:W-:-:S13]  /*a7a0*/  ISETP.GE.AND P0, PT, R198, c[0x0][0x3c8], PT ;  /* 0x0000f200c6007a0c */ /* 0x000fda0003f06270 */
[----:B------:R-:W-:Y:S05]  /*a7b0*/  @P0 BRA `(.L_x_82) ;  /* 0x00001e9000000947 */ /* 0x000fea0003800000 */
[----:B------:R-:W-:Y:S02]  /*a7c0*/  SHF.R.S32.HI R7, RZ, 0x1f, R198 ;  /* 0x0000001fff077819 */ /* 0x000fe400000114c6 */
[----:B-1----:R-:W-:-:S04]  /*a7d0*/  LEA R2, P0, R198, R0, 0x1 ;  /* 0x00000000c6027211 */ /* 0x002fc800078008ff */
[----:B------:R-:W-:-:S05]  /*a7e0*/  LEA.HI.X R3, R198, R6, R7, 0x1, P0 ;  /* 0x00000006c6037211 */ /* 0x000fca00000f0c07 */
[----:B------:R1:W-:Y:S01]  /*a7f0*/  ST.E.128 [R2.64], R64 ;  /* 0x0000004002007985 */ /* 0x0003e2000c101d06 */
[----:B------:R-:W-:Y:S05]  /*a800*/  BRA `(.L_x_82) ;  /* 0x00001e4000007947 */ /* 0x000fea0003800000 */
.L_x_69:
[----:B-1----:R-:W-:Y:S02]  /*a810*/  IMAD R4, R9, c[0x0][0x408], RZ ;  /* 0x0001020009047a24 */ /* 0x002fe400078e02ff */
[----:B------:R-:W-:-:S04]  /*a820*/  IMAD.WIDE.U32 R2, R0, c[0x0][0x408], RZ ;  /* 0x0001020000027a25 */ /* 0x000fc800078e00ff */
[----:B------:R-:W-:Y:S02]  /*a830*/  IMAD R0, R0, c[0x0][0x40c], R4 ;  /* 0x0001030000007a24 */ /* 0x000fe400078e0204 */
[----:B------:R-:W-:-:S03]  /*a840*/  @P2 IMAD.HI.U32 R5, R12, c[0x0][0x4ec], RZ ;  /* 0x00013b000c052a27 */ /* 0x000fc600078e00ff */
[----:B------:R-:W-:Y:S02]  /*a850*/  IADD3 R3, R3, R0, RZ ;  /* 0x0000000003037210 */ /* 0x000fe40007ffe0ff */
[----:B------:R-:W-:-:S03]  /*a860*/  SHF.R.S32.HI R0, RZ, 0x1f, R8 ;  /* 0x0000001fff007819 */ /* 0x000fc60000011408 */
[----:B------:R-:W-:-:S04]  /*a870*/  IMAD.WIDE.U32 R2, R10, c[0x0][0x438], R2 ;  /* 0x00010e000a027a25 */ /* 0x000fc800078e0002 */
[----:B------:R-:W-:Y:S02]  /*a880*/  IMAD R0, R0, c[0x0][0x440], RZ ;  /* 0x0001100000007a24 */ /* 0x000fe400078e02ff */
[----:B------:R-:W-:Y:S02]  /*a890*/  IMAD R3, R10, c[0x0][0x43c], R3 ;  /* 0x00010f000a037a24 */ /* 0x000fe400078e0203 */
[C---:B------:R-:W-:Y:S01]  /*a8a0*/  IMAD R4, R8.reuse, c[0x0][0x444], R0 ;  /* 0x0001110008047a24 */ /* 0x040fe200078e0200 */
[----:B------:R-:W-:Y:S01]  /*a8b0*/  MOV R0, R12 ;  /* 0x0000000c00007202 */ /* 0x000fe20000000f00 */
[----:B------:R-:W-:Y:S01]  /*a8c0*/  IMAD.WIDE.U32 R2, R8, c[0x0][0x440], R2 ;  /* 0x0001100008027a25 */ /* 0x000fe200078e0002 */
[----:B------:R-:W-:-:S04]  /*a8d0*/  @P2 SHF.R.U32.HI R0, RZ, c[0x0][0x4f0], R5 ;  /* 0x00013c00ff002a19 */ /* 0x000fc80000011605 */
[----:B------:R-:W-:Y:S02]  /*a8e0*/  IADD3 R3, R3, R4, RZ ;  /* 0x0000000403037210 */ /* 0x000fe40007ffe0ff */
[----:B------:R-:W-:Y:S02]  /*a8f0*/  SHF.R.S32.HI R5, RZ, 0x1f, R0 ;  /* 0x0000001fff057819 */ /* 0x000fe40000011400 */
[----:B------:R-:W-:Y:S01]  /*a900*/  IADD3 R4, -R0, RZ, RZ ;  /* 0x000000ff00047210 */ /* 0x000fe20007ffe1ff */
[----:B------:R-:W-:-:S04]  /*a910*/  IMAD.WIDE.U32 R2, R221, c[0x0][0x448], R2 ;  /* 0x00011200dd027a25 */ /* 0x000fc800078e0002 */
[----:B------:R-:W-:Y:S02]  /*a920*/  IMAD R5, R5, c[0x0][0x430], RZ ;  /* 0x00010c0005057a24 */ /* 0x000fe400078e02ff */
[----:B------:R-:W-:Y:S02]  /*a930*/  IMAD R3, R221, c[0x0][0x44c], R3 ;  /* 0x00011300dd037a24 */ /* 0x000fe400078e0203 */
[----:B------:R-:W-:Y:S02]  /*a940*/  IMAD R4, R4, c[0x0][0x4e8], R12 ;  /* 0x00013a0004047a24 */ /* 0x000fe400078e020c */
[C---:B------:R-:W-:Y:S02]  /*a950*/  IMAD R5, R0.reuse, c[0x0][0x434], R5 ;  /* 0x00010d0000057a24 */ /* 0x040fe400078e0205 */
[----:B------:R-:W-:Y:S01]  /*a960*/  IMAD.WIDE.U32 R2, R0, c[0x0][0x430], R2 ;  /* 0x00010c0000027a25 */ /* 0x000fe200078e0002 */
[----:B------:R-:W-:-:S04]  /*a970*/  SHF.R.S32.HI R0, RZ, 0x1f, R4 ;  /* 0x0000001fff007819 */ /* 0x000fc80000011404 */
[----:B------:R-:W-:Y:S01]  /*a980*/  IADD3 R3, R3, R5, RZ ;  /* 0x0000000503037210 */ /* 0x000fe20007ffe0ff */
[----:B------:R-:W-:-:S04]  /*a990*/  IMAD R0, R0, c[0x0][0x428], RZ ;  /* 0x00010a0000007a24 */ /* 0x000fc800078e02ff */
[----:B------:R-:W-:-:S04]  /*a9a0*/  IMAD.WIDE.U32 R2, R4, c[0x0][0x428], R2 ;  /* 0x00010a0004027a25 */ /* 0x000fc800078e0002 */
[----:B------:R-:W-:Y:S01]  /*a9b0*/  IMAD R4, R4, c[0x0][0x42c], R0 ;  /* 0x00010b0004047a24 */ /* 0x000fe200078e0200 */
[----:B------:R-:W-:-:S04]  /*a9c0*/  LEA R12, P2, R2, c[0x0][0x400], 0x2 ;  /* 0x00010000020c7a11 */ /* 0x000fc800078410ff */
[----:B------:R-:W-:-:S04]  /*a9d0*/  IADD3 R4, R3, R4, RZ ;  /* 0x0000000403047210 */ /* 0x000fc80007ffe0ff */
[----:B------:R-:W-:Y:S01]  /*a9e0*/  LEA.HI.X R5, R2, c[0x0][0x404], R4, 0x2, P2 ;  /* 0x0001010002057a11 */ /* 0x000fe200010f1404 */
[----:B------:R-:W-:Y:S05]  /*a9f0*/  BRA.DIV ~URZ, `(.L_x_83) ;  /* 0x00003b327f007947 */ /* 0x000fea000b800000 */
[----:B------:R1:W2:Y:S02]  /*aa00*/  SHFL.IDX PT, R4, R5, RZ, 0x1c1f ;  /* 0x001c1fff05047589 */ /* 0x0002a400000e0000 */
.L_x_147:
[----:B------:R-:W-:Y:S05]  /*aa10*/  BRA.DIV ~URZ, `(.L_x_84) ;  /* 0x00003b827f007947 */ /* 0x000fea000b800000 */
[----:B------:R3:W4:Y:S02]  /*aa20*/  SHFL.IDX PT, R0, R12, RZ, 0x1c1f ;  /* 0x001c1fff0c007589 */ /* 0x00072400000e0000 */
.L_x_148:
[----:B------:R-:W-:Y:S01]  /*aa30*/  BSSY B0, `(.L_x_85) ;  /* 0x000007a000007945 */ /* 0x000fe20003800000 */
[----:B------:R-:W-:Y:S05]  /*aa40*/  @P1 BRA `(.L_x_86) ;  /* 0x0000078000001947 */ /* 0x000fea0003800000 */
[----:B------:R-:W-:Y:S02]  /*aa50*/  ISETP.GE.AND P4, PT, R222, c[0x0][0x3c8], PT ;  /* 0x0000f200de007a0c */ /* 0x000fe40003f86270 */
[----:B------:R-:W-:Y:S02]  /*aa60*/  ISETP.GE.AND P2, PT, R249, c[0x0][0x3c8], PT ;  /* 0x0000f200f9007a0c */ /* 0x000fe40003f46270 */
[----:B------:R-:W-:Y:S02]  /*aa70*/  ISETP.GE.AND P5, PT, R248, c[0x0][0x3c8], PT ;  /* 0x0000f200f8007a0c */ /* 0x000fe40003fa6270 */
[----:B------:R-:W-:Y:S02]  /*aa80*/  ISETP.GE.AND P1, PT, R247, c[0x0][0x3c8], PT ;  /* 0x0000f200f7007a0c */ /* 0x000fe40003f26270 */
[----:B------:R-:W-:-:S02]  /*aa90*/  SHF.R.S32.HI R8, RZ, 0x1f, R249 ;  /* 0x0000001fff087819 */ /* 0x000fc400000114f9 */
[----:B------:R-:W-:Y:S02]  /*aaa0*/  ISETP.GE.AND P6, PT, R246, c[0x0][0x3c8], PT ;  /* 0x0000f200f6007a0c */ /* 0x000fe40003fc6270 */
[----:B------:R-:W-:Y:S01]  /*aab0*/  SHF.R.S32.HI R9, RZ, 0x1f, R248 ;  /* 0x0000001fff097819 */ /* 0x000fe200000114f8 */
[----:B----4-:R-:W-:Y:S01]  /*aac0*/  @!P4 IMAD.MOV.U32 R6, RZ, RZ, R0 ;  /* 0x000000ffff06c224 */ /* 0x010fe200078e0000 */
[----:B------:R-:W-:Y:S01]  /*aad0*/  SHF.R.S32.HI R10, RZ, 0x1f, R234 ;  /* 0x0000001fff0a7819 */ /* 0x000fe200000114ea */
[----:B--2---:R-:W-:Y:S01]  /*aae0*/  @!P4 IMAD.MOV.U32 R7, RZ, RZ, R4 ;  /* 0x000000ffff07c224 */ /* 0x004fe200078e0004 */
[C---:B------:R-:W-:Y:S02]  /*aaf0*/  @!P2 LEA R2, P3, R249.reuse, R0, 0x2 ;  /* 0x00000000f902a211 */ /* 0x040fe400078610ff */
[----:B------:R-:W-:Y:S01]  /*ab00*/  SHF.R.S32.HI R11, RZ, 0x1f, R233 ;  /* 0x0000001fff0b7819 */ /* 0x000fe200000114e9 */
[----:B------:R-:W-:Y:S01]  /*ab10*/  @!P4 IMAD.WIDE R6, R222, 0x4, R6 ;  /* 0x00000004de06c825 */ /* 0x000fe200078e0206 */
[----:B------:R-:W-:-:S02]  /*ab20*/  @!P2 LEA.HI.X R3, R249, R4, R8, 0x2, P3 ;  /* 0x00000004f903a211 */ /* 0x000fc400018f1408 */
[----:B------:R-:W-:Y:S02]  /*ab30*/  SHF.R.S32.HI R8, RZ, 0x1f, R247 ;  /* 0x0000001fff087819 */ /* 0x000fe400000114f7 */
[----:B------:R2:W-:Y:S01]  /*ab40*/  @!P4 ST.E.64 [R6.64], R132 ;  /* 0x000000840600c985 */ /* 0x0005e2000c101b06 */
[----:B------:R-:W-:Y:S02]  /*ab50*/  SHF.R.S32.HI R13, RZ, 0x1f, R230 ;  /* 0x0000001fff0d7819 */ /* 0x000fe400000114e6 */
[----:B------:R-:W-:Y:S01]  /*ab60*/  SHF.R.S32.HI R15, RZ, 0x1f, R229 ;  /* 0x0000001fff0f7819 */ /* 0x000fe200000114e5 */
[----:B------:R4:W-:Y:S01]  /*ab70*/  @!P2 ST.E.64 [R2.64], R28 ;  /* 0x0000001c0200a985 */ /* 0x0009e2000c101b06 */
[----:B------:R-:W-:Y:S02]  /*ab80*/  ISETP.GE.AND P2, PT, R245, c[0x0][0x3c8], PT ;  /* 0x0000f200f5007a0c */ /* 0x000fe40003f46270 */
[----:B------:R-:W-:Y:S02]  /*ab90*/  SHF.R.S32.HI R14, RZ, 0x1f, R228 ;  /* 0x0000001fff0e7819 */ /* 0x000fe400000114e4 */
[----:B--2---:R-:W-:-:S02]  /*aba0*/  @!P5 LEA R6, P4, R248, R0, 0x2 ;  /* 0x00000000f806d211 */ /* 0x004fc400078810ff */
[C---:B----4-:R-:W-:Y:S02]  /*abb0*/  @!P1 LEA R2, P3, R247.reuse, R0, 0x2 ;  /* 0x00000000f7029211 */ /* 0x050fe400078610ff */
[-C--:B------:R-:W-:Y:S02]  /*abc0*/  @!P5 LEA.HI.X R7, R248, R4.reuse, R9, 0x2, P4 ;  /* 0x00000004f807d211 */ /* 0x080fe400020f1409 */
[----:B------:R-:W-:Y:S02]  /*abd0*/  @!P1 LEA.HI.X R3, R247, R4, R8, 0x2, P3 ;  /* 0x00000004f7039211 */ /* 0x000fe400018f1408 */
[----:B------:R-:W-:Y:S01]  /*abe0*/  SHF.R.S32.HI R9, RZ, 0x1f, R246 ;  /* 0x0000001fff097819 */ /* 0x000fe200000114f6 */
[----:B------:R2:W-:Y:S01]  /*abf0*/  @!P5 ST.E.64 [R6.64], R30 ;  /* 0x0000001e0600d985 */ /* 0x0005e2000c101b06 */
[----:B------:R-:W-:Y:S02]  /*ac00*/  ISETP.GE.AND P5, PT, R244, c[0x0][0x3c8], PT ;  /* 0x0000f200f4007a0c */ /* 0x000fe40003fa6270 */
[----:B------:R-:W-:Y:S01]  /*ac10*/  SHF.R.S32.HI R8, RZ, 0x1f, R245 ;  /* 0x0000001fff087819 */ /* 0x000fe200000114f5 */
[----:B------:R4:W-:Y:S01]  /*ac20*/  @!P1 ST.E.64 [R2.64], R32 ;  /* 0x0000002002009985 */ /* 0x0009e2000c101b06 */
[----:B------:R-:W-:-:S02]  /*ac30*/  ISETP.GE.AND P1, PT, R243, c[0x0][0x3c8], PT ;  /* 0x0000f200f3007a0c */ /* 0x000fc40003f26270 */
[CC--:B--2---:R-:W-:Y:S02]  /*ac40*/  @!P6 LEA R6, P4, R246.reuse, R0.reuse, 0x2 ;  /* 0x00000000f606e211 */ /* 0x0c4fe400078810ff */
[C---:B----4-:R-:W-:Y:S02]  /*ac50*/  @!P2 LEA R2, P3, R245.reuse, R0, 0x2 ;  /* 0x00000000f502a211 */ /* 0x050fe400078610ff */
[-C--:B------:R-:W-:Y:S02]  /*ac60*/  @!P6 LEA.HI.X R7, R246, R4.reuse, R9, 0x2, P4 ;  /* 0x00000004f607e211 */ /* 0x080fe400020f1409 */
[----:B------:R-:W-:Y:S02]  /*ac70*/  @!P2 LEA.HI.X R3, R245, R4, R8, 0x2, P3 ;  /* 0x00000004f503a211 */ /* 0x000fe400018f1408 */
[----:B------:R-:W-:Y:S01]  /*ac80*/  SHF.R.S32.HI R9, RZ, 0x1f, R244 ;  /* 0x0000001fff097819 */ /* 0x000fe200000114f4 */
[----:B------:R2:W-:Y:S01]  /*ac90*/  @!P6 ST.E.64 [R6.64], R34 ;  /* 0x000000220600e985 */ /* 0x0005e2000c101b06 */
[----:B------:R-:W-:-:S02]  /*aca0*/  ISETP.GE.AND P6, PT, R242, c[0x0][0x3c8], PT ;  /* 0x0000f200f2007a0c */ /* 0x000fc40003fc6270 */
[----:B------:R-:W-:Y:S01]  /*acb0*/  SHF.R.S32.HI R8, RZ, 0x1f, R243 ;  /* 0x0000001fff087819 */ /* 0x000fe200000114f3 */
[----:B------:R4:W-:Y:S01]  /*acc0*/  @!P2 ST.E.64 [R2.64], R100 ;  /* 0x000000640200a985 */ /* 0x0009e2000c101b06 */
[----:B------:R-:W-:Y:S02]  /*acd0*/  ISETP.GE.AND P2, PT, R241, c[0x0][0x3c8], PT ;  /* 0x0000f200f1007a0c */ /* 0x000fe40003f46270 */
[CC--:B--2---:R-:W-:Y:S02]  /*ace0*/  @!P5 LEA R6, P4, R244.reuse, R0.reuse, 0x2 ;  /* 0x00000000f406d211 */ /* 0x0c4fe400078810ff */
[C---:B----4-:R-:W-:Y:S02]  /*acf0*/  @!P1 LEA R2, P3, R243.reuse, R0, 0x2 ;  /* 0x00000000f3029211 */ /* 0x050fe400078610ff */
[-C--:B------:R-:W-:Y:S02]  /*ad00*/  @!P5 LEA.HI.X R7, R244, R4.reuse, R9, 0x2, P4 ;  /* 0x00000004f407d211 */ /* 0x080fe400020f1409 */
[----:B------:R-:W-:-:S02]  /*ad10*/  @!P1 LEA.HI.X R3, R243, R4, R8, 0x2, P3 ;  /* 0x00000004f3039211 */ /* 0x000fc400018f1408 */
[----:B------:R-:W-:Y:S01]  /*ad20*/  SHF.R.S32.HI R9, RZ, 0x1f, R242 ;  /* 0x0000001fff097819 */ /* 0x000fe200000114f2 */
[----:B------:R2:W-:Y:S01]  /*ad30*/  @!P5 ST.E.64 [R6.64], R108 ;  /* 0x0000006c0600d985 */ /* 0x0005e2000c101b06 */
[----:B------:R-:W-:Y:S02]  /*ad40*/  ISETP.GE.AND P5, PT, R240, c[0x0][0x3c8], PT ;  /* 0x0000f200f0007a0c */ /* 0x000fe40003fa6270 */
[----:B------:R-:W-:Y:S01]  /*ad50*/  SHF.R.S32.HI R8, RZ, 0x1f, R241 ;  /* 0x0000001fff087819 */ /* 0x000fe200000114f1 */
[----:B------:R4:W-:Y:S01]  /*ad60*/  @!P1 ST.E.64 [R2.64], R104 ;  /* 0x0000006802009985 */ /* 0x0009e2000c101b06 */
[----:B------:R-:W-:Y:S02]  /*ad70*/  ISETP.GE.AND P1, PT, R239, c[0x0][0x3c8], PT ;  /* 0x0000f200ef007a0c */ /* 0x000fe40003f26270 */
[-C--:B--2---:R-:W-:Y:S02]  /*ad80*/  @!P6 LEA R6, P4, R242, R0.reuse, 0x2 ;  /* 0x00000000f206e211 */ /* 0x084fe400078810ff */
[----:B----4-:R-:W-:-:S02]  /*ad90*/  @!P2 LEA R2, P3, R241, R0, 0x2 ;  /* 0x00000000f102a211 */ /* 0x010fc400078610ff */
        /* <DEDUP_REMOVED lines=25> */
[----:B------:R-:W-:Y:S01]  /*af30*/  ISETP.GE.AND P4, PT, R233, c[0x0][0x3c8], PT ;  /* 0x0000f200e9007a0c */ /* 0x000fe20003f86270 */
[----:B------:R4:W-:Y:S01]  /*af40*/  @!P2 ST.E.64 [R2.64], R56 ;  /* 0x000000380200a985 */ /* 0x0009e2000c101b06 */
[----:B------:R-:W-:Y:S02]  /*af50*/  SHF.R.S32.HI R8, RZ, 0x1f, R235 ;  /* 0x0000001fff087819 */ /* 0x000fe400000114eb */
[-C--:B--2---:R-:W-:Y:S02]  /*af60*/  @!P5 LEA R6, P3, R236, R0.reuse, 0x2 ;  /* 0x00000000ec06d211 */ /* 0x084fe400078610ff */
[----:B----4-:R-:W-:-:S02]  /*af70*/  @!P1 LEA R2, P2, R235, R0, 0x2 ;  /* 0x00000000eb029211 */ /* 0x010fc400078410ff */
[-C--:B------:R-:W-:Y:S02]  /*af80*/  @!P5 LEA.HI.X R7, R236, R4.reuse, R9, 0x2, P3 ;  /* 0x00000004ec07d211 */ /* 0x080fe400018f1409 */
[----:B------:R-:W-:Y:S02]  /*af90*/  ISETP.GE.AND P3, PT, R232, c[0x0][0x3c8], PT ;  /* 0x0000f200e8007a0c */ /* 0x000fe40003f66270 */
[----:B------:R-:W-:Y:S01]  /*afa0*/  @!P1 LEA.HI.X R3, R235, R4, R8, 0x2, P2 ;  /* 0x00000004eb039211 */ /* 0x000fe200010f1408 */
[----:B------:R2:W-:Y:S01]  /*afb0*/  @!P5 ST.E.64 [R6.64], R60 ;  /* 0x0000003c0600d985 */ /* 0x0005e2000c101b06 */
[----:B------:R-:W-:-:S03]  /*afc0*/  @!P6 LEA R8, P2, R234, R0, 0x2 ;  /* 0x00000000ea08e211 */ /* 0x000fc600078410ff */
[----:B------:R4:W-:Y:S01]  /*afd0*/  @!P1 ST.E.64 [R2.64], R64 ;  /* 0x0000004002009985 */ /* 0x0009e2000c101b06 */
[----:B------:R-:W-:Y:S02]  /*afe0*/  ISETP.GE.AND P1, PT, R231, c[0x0][0x3c8], PT ;  /* 0x0000f200e7007a0c */ /* 0x000fe40003f26270 */
[----:B------:R-:W-:Y:S02]  /*aff0*/  @!P6 LEA.HI.X R9, R234, R4, R10, 0x2, P2 ;  /* 0x00000004ea09e211 */ /* 0x000fe400010f140a */
[----:B------:R-:W-:-:S03]  /*b000*/  SHF.R.S32.HI R10, RZ, 0x1f, R232 ;  /* 0x0000001fff0a7819 */ /* 0x000fc600000114e8 */
[----:B------:R-:W-:Y:S01]  /*b010*/  @!P6 ST.E.64 [R8.64], R112 ;  /* 0x000000700800e985 */ /* 0x000fe2000c101b06 */
[----:B------:R-:W-:Y:S02]  /*b020*/  ISETP.GE.AND P6, PT, R230, c[0x0][0x3c8], PT ;  /* 0x0000f200e6007a0c */ /* 0x000fe40003fc6270 */
[CC--:B--2---:R-:W-:Y:S02]  /*b030*/  @!P3 LEA R6, P2, R232.reuse, R0.reuse, 0x2 ;  /* 0x00000000e806b211 */ /* 0x0c4fe400078410ff */
[C---:B----4-:R-:W-:Y:S02]  /*b040*/  @!P4 LEA R2, P5, R233.reuse, R0, 0x2 ;  /* 0x00000000e902c211 */ /* 0x050fe400078a10ff */
[-C--:B------:R-:W-:Y:S02]  /*b050*/  @!P3 LEA.HI.X R7, R232, R4.reuse, R10, 0x2, P2 ;  /* 0x00000004e807b211 */ /* 0x080fe400010f140a */
[----:B------:R-:W-:Y:S02]  /*b060*/  @!P4 LEA.HI.X R3, R233, R4, R11, 0x2, P5 ;  /* 0x00000004e903c211 */ /* 0x000fe400028f140b */
[----:B------:R-:W-:-:S02]  /*b070*/  ISETP.GE.AND P5, PT, R229, c[0x0][0x3c8], PT ;  /* 0x0000f200e5007a0c */ /* 0x000fc40003fa6270 */
[----:B------:R-:W-:Y:S01]  /*b080*/  SHF.R.S32.HI R10, RZ, 0x1f, R231 ;  /* 0x0000001fff0a7819 */ /* 0x000fe200000114e7 */
[----:B------:R2:W-:Y:S01]  /*b090*/  @!P4 ST.E.64 [R2.64], R68 ;  /* 0x000000440200c985 */ /* 0x0005e2000c101b06 */
[----:B------:R-:W-:-:S03]  /*b0a0*/  ISETP.GE.AND P4, PT, R228, c[0x0][0x3c8], PT ;  /* 0x0000f200e4007a0c */ /* 0x000fc60003f86270 */
[----:B------:R4:W-:Y:S01]  /*b0b0*/  @!P3 ST.E.64 [R6.64], R72 ;  /* 0x000000480600b985 */ /* 0x0009e2000c101b06 */
[----:B------:R-:W-:Y:S02]  /*b0c0*/  ISETP.GE.AND P3, PT, R227, c[0x0][0x3c8], PT ;  /* 0x0000f200e3007a0c */ /* 0x000fe40003f66270 */
[----:B--2---:R-:W-:-:S04]  /*b0d0*/  @!P1 LEA R2, P2, R231, R0, 0x2 ;  /* 0x00000000e7029211 */ /* 0x004fc800078410ff */
[----:B------:R-:W-:Y:S02]  /*b0e0*/  @!P1 LEA.HI.X R3, R231, R4, R10, 0x2, P2 ;  /* 0x00000004e7039211 */ /* 0x000fe400010f140a */
[----:B------:R-:W-:-:S03]  /*b0f0*/  @!P6 LEA R10, P2, R230, R0, 0x2 ;  /* 0x00000000e60ae211 */ /* 0x000fc600078410ff */
[----:B------:R2:W-:Y:S01]  /*b100*/  @!P1 ST.E.64 [R2.64], R76 ;  /* 0x0000004c02009985 */ /* 0x0005e2000c101b06 */
[C---:B------:R-:W-:Y:S02]  /*b110*/  @!P5 LEA R8, P1, R229.reuse, R0, 0x2 ;  /* 0x00000000e508d211 */ /* 0x040fe400078210ff */
[----:B------:R-:W-:Y:S02]  /*b120*/  @!P6 LEA.HI.X R11, R230, R4, R13, 0x2, P2 ;  /* 0x00000004e60be211 */ /* 0x000fe400010f140d */
[C---:B----4-:R-:W-:Y:S02]  /*b130*/  @!P4 LEA R6, P2, R228.reuse, R0, 0x2 ;  /* 0x00000000e406c211 */ /* 0x050fe400078410ff */
[-C--:B------:R-:W-:Y:S01]  /*b140*/  @!P5 LEA.HI.X R9, R229, R4.reuse, R15, 0x2, P1 ;  /* 0x00000004e509d211 */ /* 0x080fe200008f140f */
[----:B------:R4:W-:Y:S01]  /*b150*/  @!P6 ST.E.64 [R10.64], R120 ;  /* 0x000000780a00e985 */ /* 0x0009e2000c101b06 */
[----:B------:R-:W-:Y:S02]  /*b160*/  SHF.R.S32.HI R13, RZ, 0x1f, R227 ;  /* 0x0000001fff0d7819 */ /* 0x000fe400000114e3 */
[----:B------:R-:W-:Y:S01]  /*b170*/  @!P4 LEA.HI.X R7, R228, R4, R14, 0x2, P2 ;  /* 0x00000004e407c211 */ /* 0x000fe200010f140e */
[----:B------:R4:W-:Y:S04]  /*b180*/  @!P5 ST.E.64 [R8.64], R116 ;  /* 0x000000740800d985 */ /* 0x0009e8000c101b06 */
[----:B------:R4:W-:Y:S01]  /*b190*/  @!P4 ST.E.64 [R6.64], R80 ;  /* 0x000000500600c985 */ /* 0x0009e2000c101b06 */
[----:B--2---:R-:W-:-:S04]  /*b1a0*/  @!P3 LEA R2, P1, R227, R0, 0x2 ;  /* 0x00000000e302b211 */ /* 0x004fc800078210ff */
[----:B------:R-:W-:-:S05]  /*b1b0*/  @!P3 LEA.HI.X R3, R227, R4, R13, 0x2, P1 ;  /* 0x00000004e303b211 */ /* 0x000fca00008f140d */
[----:B------:R4:W-:Y:S04]  /*b1c0*/  @!P3 ST.E.64 [R2.64], R24 ;  /* 0x000000180200b985 */ /* 0x0009e8000c101b06 */
.L_x_86:
[----:B------:R-:W-:Y:S05]  /*b1d0*/  BSYNC B0 ;  /* 0x0000000000007941 */ /* 0x000fea0003800000 */
.L_x_85:
[----:B------:R-:W-:Y:S05]  /*b1e0*/  BRA.DIV ~URZ, `(.L_x_87) ;  /* 0x000034227f007947 */ /* 0x000fea000b800000 */
[----:B--2---:R2:W1:Y:S04]  /*b1f0*/  SHFL.IDX PT, R4, R5, 0x1, 0x1c1f ;  /* 0x003c1f0005047f89 */ /* 0x00446800000e0000 */
[----:B----4-:R2:W4:Y:S02]  /*b200*/  SHFL.IDX PT, R0, R12, 0x1, 0x1c1f ;  /* 0x003c1f000c007f89 */ /* 0x01052400000e0000 */
.L_x_149:
[----:B------:R-:W-:Y:S05]  /*b210*/  @P0 BRA `(.L_x_82) ;  /* 0x0000143000000947 */ /* 0x000fea0003800000 */
[----:B------:R-:W-:Y:S02]  /*b220*/  ISETP.GE.AND P4, PT, R222, c[0x0][0x3c8], PT ;  /* 0x0000f200de007a0c */ /* 0x000fe40003f86270 */
[----:B------:R-:W-:Y:S02]  /*b230*/  ISETP.GE.AND P3, PT, R249, c[0x0][0x3c8], PT ;  /* 0x0000f200f9007a0c */ /* 0x000fe40003f66270 */
[----:B------:R-:W-:Y:S02]  /*b240*/  ISETP.GE.AND P2, PT, R248, c[0x0][0x3c8], PT ;  /* 0x0000f200f8007a0c */ /* 0x000fe40003f46270 */
[----:B------:R-:W-:-:S02]  /*b250*/  ISETP.GE.AND P1, PT, R247, c[0x0][0x3c8], PT ;  /* 0x0000f200f7007a0c */ /* 0x000fc40003f26270 */
[----:B------:R-:W-:Y:S02]  /*b260*/  ISETP.GE.AND P0, PT, R246, c[0x0][0x3c8], PT ;  /* 0x0000f200f6007a0c */ /* 0x000fe40003f06270 */
[----:B-12---:R-:W-:Y:S02]  /*b270*/  SHF.R.S32.HI R5, RZ, 0x1f, R249 ;  /* 0x0000001fff057819 */ /* 0x006fe400000114f9 */
[----:B------:R-:W-:Y:S01]  /*b280*/  SHF.R.S32.HI R10, RZ, 0x1f, R247 ;  /* 0x0000001fff0a7819 */ /* 0x000fe200000114f7 */
[----:B----4-:R-:W-:Y:S01]  /*b290*/  @!P4 IMAD.MOV.U32 R6, RZ, RZ, R0 ;  /* 0x000000ffff06c224 */ /* 0x010fe200078e0000 */
[----:B------:R-:W-:Y:S01]  /*b2a0*/  SHF.R.S32.HI R11, RZ, 0x1f, R236 ;  /* 0x0000001fff0b7819 */ /* 0x000fe200000114ec */
[----:B------:R-:W-:Y:S01]  /*b2b0*/  @!P4 IMAD.MOV.U32 R7, RZ, RZ, R4 ;  /* 0x000000ffff07c224 */ /* 0x000fe200078e0004 */
[CC--:B------:R-:W-:Y:S02]  /*b2c0*/  @!P3 LEA R2, P5, R249.reuse, R0.reuse, 0x2 ;  /* 0x00000000f902b211 */ /* 0x0c0fe400078a10ff */
[----:B------:R-:W-:Y:S01]  /*b2d0*/  @!P2 LEA R8, P6, R248, R0, 0x2 ;  /* 0x00000000f808a211 */ /* 0x000fe200078c10ff */
[----:B------:R-:W-:Y:S01]  /*b2e0*/  @!P4 IMAD.WIDE R6, R222, 0x4, R6 ;  /* 0x00000004de06c825 */ /* 0x000fe200078e0206 */
[----:B------:R-:W-:-:S02]  /*b2f0*/  @!P3 LEA.HI.X R3, R249, R4, R5, 0x2, P5 ;  /* 0x00000004f903b211 */ /* 0x000fc400028f1405 */
[----:B------:R-:W-:Y:S02]  /*b300*/  SHF.R.S32.HI R5, RZ, 0x1f, R248 ;  /* 0x0000001fff057819 */ /* 0x000fe400000114f8 */
[----:B------:R1:W-:Y:S01]  /*b310*/  @!P4 ST.E.64 [R6.64], R96 ;  /* 0x000000600600c985 */ /* 0x0003e2000c101b06 */
[----:B------:R-:W-:Y:S02]  /*b320*/  ISETP.GE.AND P5, PT, R245, c[0x0][0x3c8], PT ;  /* 0x0000f200f5007a0c */ /* 0x000fe40003fa6270 */
[----:B------:R-:W-:Y:S01]  /*b330*/  ISETP.GE.AND P4, PT, R244, c[0x0][0x3c8], PT ;  /* 0x0000f200f4007a0c */ /* 0x000fe20003f86270 */
[----:B------:R2:W-:Y:S01]  /*b340*/  @!P3 ST.E.64 [R2.64], R84 ;  /* 0x000000540200b985 */ /* 0x0005e2000c101b06 */
[----:B------:R-:W-:Y:S02]  /*b350*/  @!P2 LEA.HI.X R9, R248, R4, R5, 0x2, P6 ;  /* 0x00000004f809a211 */ /* 0x000fe400030f1405 */
[----:B------:R-:W-:Y:S02]  /*b360*/  SHF.R.S32.HI R5, RZ, 0x1f, R246 ;  /* 0x0000001fff057819 */ /* 0x000fe400000114f6 */
[----:B------:R-:W-:Y:S01]  /*b370*/  SHF.R.S32.HI R13, RZ, 0x1f, R230 ;  /* 0x0000001fff0d7819 */ /* 0x000fe200000114e6 */
[----:B------:R4:W-:Y:S01]  /*b380*/  @!P2 ST.E.64 [R8.64], R126 ;  /* 0x0000007e0800a985 */ /* 0x0009e2000c101b06 */
[----:B------:R-:W-:-:S02]  /*b390*/  ISETP.GE.AND P2, PT, R242, c[0x0][0x3c8], PT ;  /* 0x0000f200f2007a0c */ /* 0x000fc40003f46270 */
[----:B---3--:R-:W-:Y:S02]  /*b3a0*/  SHF.R.S32.HI R12, RZ, 0x1f, R229 ;  /* 0x0000001fff0c7819 */ /* 0x008fe400000114e5 */
[CC--:B-1----:R-:W-:Y:S02]  /*b3b0*/  @!P1 LEA R6, P3, R247.reuse, R0.reuse, 0x2 ;  /* 0x00000000f7069211 */ /* 0x0c2fe400078610ff */
[C---:B--2---:R-:W-:Y:S02]  /*b3c0*/  @!P0 LEA R2, P6, R246.reuse, R0, 0x2 ;  /* 0x00000000f6028211 */ /* 0x044fe400078c10ff */
[-C--:B------:R-:W-:Y:S02]  /*b3d0*/  @!P1 LEA.HI.X R7, R247, R4.reuse, R10, 0x2, P3 ;  /* 0x00000004f7079211 */ /* 0x080fe400018f140a */
[----:B------:R-:W-:Y:S02]  /*b3e0*/  ISETP.GE.AND P3, PT, R243, c[0x0][0x3c8], PT ;  /* 0x0000f200f3007a0c */ /* 0x000fe40003f66270 */
[----:B------:R-:W-:Y:S01]  /*b3f0*/  @!P0 LEA.HI.X R3, R246, R4, R5, 0x2, P6 ;  /* 0x00000004f6038211 */ /* 0x000fe200030f1405 */
[----:B------:R1:W-:Y:S01]  /*b400*/  @!P1 ST.E.64 [R6.64], R122 ;  /* 0x0000007a06009985 */ /* 0x0003e2000c101b06 */
[----:B----4-:R-:W-:-:S02]  /*b410*/  @!P5 LEA R8, P1, R245, R0, 0x2 ;  /* 0x00000000f508d211 */ /* 0x010fc400078210ff */
[----:B------:R-:W-:Y:S01]  /*b420*/  SHF.R.S32.HI R5, RZ, 0x1f, R245 ;  /* 0x0000001fff057819 */ /* 0x000fe200000114f5 */
[----:B------:R2:W-:Y:S01]  /*b430*/  @!P0 ST.E.64 [R2.64], R88 ;  /* 0x0000005802008985 */ /* 0x0005e2000c101b06 */
[----:B------:R-:W-:Y:S02]  /*b440*/  SHF.R.S32.HI R10, RZ, 0x1f, R244 ;  /* 0x0000001fff0a7819 */ /* 0x000fe400000114f4 */
[----:B------:R-:W-:Y:S02]  /*b450*/  @!P5 LEA.HI.X R9, R245, R4, R5, 0x2, P1 ;  /* 0x00000004f509d211 */ /* 0x000fe400008f1405 */
[----:B------:R-:W-:Y:S02]  /*b460*/  ISETP.GE.AND P1, PT, R241, c[0x0][0x3c8], PT ;  /* 0x0000f200f1007a0c */ /* 0x000fe40003f26270 */
[----:B------:R-:W-:Y:S01]  /*b470*/  SHF.R.S32.HI R5, RZ, 0x1f, R243 ;  /* 0x0000001fff057819 */ /* 0x000fe200000114f3 */
[----:B------:R3:W-:Y:S01]  /*b480*/  @!P5 ST.E.64 [R8.64], R118 ;  /* 0x000000760800d985 */ /* 0x0007e2000c101b06 */
[----:B------:R-:W-:-:S02]  /*b490*/  ISETP.GE.AND P5, PT, R239, c[0x0][0x3c8], PT ;  /* 0x0000f200ef007a0c */ /* 0x000fc40003fa6270 */
[----:B-1----:R-:W-:-:S04]  /*b4a0*/  @!P4 LEA R6, P0, R244, R0, 0x2 ;  /* 0x00000000f406c211 */ /* 0x002fc800078010ff */
[----:B------:R-:W-:Y:S02]  /*b4b0*/  @!P4 LEA.HI.X R7, R244, R4, R10, 0x2, P0 ;  /* 0x00000004f407c211 */ /* 0x000fe400000f140a */
[----:B------:R-:W-:Y:S02]  /*b4c0*/  ISETP.GE.AND P0, PT, R240, c[0x0][0x3c8], PT ;  /* 0x0000f200f0007a0c */ /* 0x000fe40003f06270 */
[C---:B--2---:R-:W-:Y:S01]  /*b4d0*/  @!P3 LEA R2, P6, R243.reuse, R0, 0x2 ;  /* 0x00000000f302b211 */ /* 0x044fe200078c10ff */
[----:B------:R1:W-:Y:S01]  /*b4e0*/  @!P4 ST.E.64 [R6.64], R110 ;  /* 0x0000006e0600c985 */ /* 0x0003e2000c101b06 */
[----:B------:R-:W-:Y:S02]  /*b4f0*/  ISETP.GE.AND P4, PT, R238, c[0x0][0x3c8], PT ;  /* 0x0000f200ee007a0c */ /* 0x000fe40003f86270 */
[----:B------:R-:W-:Y:S02]  /*b500*/  @!P3 LEA.HI.X R3, R243, R4, R5, 0x2, P6 ;  /* 0x00000004f303b211 */ /* 0x000fe400030f1405 */
[----:B---3--:R-:W-:-:S02]  /*b510*/  @!P2 LEA R8, P6, R242, R0, 0x2 ;  /* 0x00000000f208a211 */ /* 0x008fc400078c10ff */
[----:B------:R-:W-:Y:S01]  /*b520*/  SHF.R.S32.HI R5, RZ, 0x1f, R242 ;  /* 0x0000001fff057819 */ /* 0x000fe200000114f2 */
[----:B------:R2:W-:Y:S01]  /*b530*/  @!P3 ST.E.64 [R2.64], R92 ;  /* 0x0000005c0200b985 */ /* 0x0005e2000c101b06 */
[----:B------:R-:W-:Y:S02]  /*b540*/  SHF.R.S32.HI R10, RZ, 0x1f, R241 ;  /* 0x0000001fff0a7819 */ /* 0x000fe400000114f1 */
[----:B------:R-:W-:Y:S02]  /*b550*/  @!P2 LEA.HI.X R9, R242, R4, R5, 0x2, P6 ;  /* 0x00000004f209a211 */ /* 0x000fe400030f1405 */
[----:B------:R-:W-:-:S03]  /*b560*/  SHF.R.S32.HI R5, RZ, 0x1f, R240 ;  /* 0x0000001fff057819 */ /* 0x000fc600000114f0 */
[----:B------:R3:W-:Y:S01]  /*b570*/  @!P2 ST.E.64 [R8.64], R124 ;  /* 0x0000007c0800a985 */ /* 0x0007e2000c101b06 */
[----:B------:R-:W-:Y:S02]  /*b580*/  ISETP.GE.AND P2, PT, R236, c[0x0][0x3c8], PT ;  /* 0x0000f200ec007a0c */ /* 0x000fe40003f46270 */
[----:B-1----:R-:W-:-:S04]  /*b590*/  @!P1 LEA R6, P3, R241, R0, 0x2 ;  /* 0x00000000f1069211 */ /* 0x002fc800078610ff */
[----:B------:R-:W-:Y:S02]  /*b5a0*/  @!P1 LEA.HI.X R7, R241, R4, R10, 0x2, P3 ;  /* 0x00000004f1079211 */ /* 0x000fe400018f140a */
[----:B------:R-:W-:Y:S02]  /*b5b0*/  ISETP.GE.AND P3, PT, R237, c[0x0][0x3c8], PT ;  /* 0x0000f200ed007a0c */ /* 0x000fe40003f66270 */
[C---:B--2---:R-:W-:Y:S01]  /*b5c0*/  @!P0 LEA R2, P6, R240.reuse, R0, 0x2 ;  /* 0x00000000f0028211 */ /* 0x044fe200078c10ff */
[----:B------:R1:W-:Y:S01]  /*b5d0*/  @!P1 ST.E.64 [R6.64], R106 ;  /* 0x0000006a06009985 */ /* 0x0003e2000c101b06 */
[----:B------:R-:W-:Y:S02]  /*b5e0*/  SHF.R.S32.HI R10, RZ, 0x1f, R238 ;  /* 0x0000001fff0a7819 */ /* 0x000fe400000114ee */
[----:B------:R-:W-:Y:S02]  /*b5f0*/  @!P0 LEA.HI.X R3, R240, R4, R5, 0x2, P6 ;  /* 0x00000004f0038211 */ /* 0x000fe400030f1405 */
[----:B------:R-:W-:-:S02]  /*b600*/  SHF.R.S32.HI R5, RZ, 0x1f, R239 ;  /* 0x0000001fff057819 */ /* 0x000fc400000114ef */
[----:B---3--:R-:W-:Y:S01]  /*b610*/  @!P5 LEA R8, P6, R239, R0, 0x2 ;  /* 0x00000000ef08d211 */ /* 0x008fe200078c10ff */
[----:B------:R2:W-:Y:S01]  /*b620*/  @!P0 ST.E.64 [R2.64], R46 ;  /* 0x0000002e02008985 */ /* 0x0005e2000c101b06 */
[----:B------:R-:W-:Y:S02]  /*b630*/  ISETP.GE.AND P1, PT, R235, c[0x0][0x3c8], PT ;  /* 0x0000f200eb007a0c */ /* 0x000fe40003f26270 */
[----:B------:R-:W-:Y:S02]  /*b640*/  @!P5 LEA.HI.X R9, R239, R4, R5, 0x2, P6 ;  /* 0x00000004ef09d211 */ /* 0x000fe400030f1405 */
[----:B------:R-:W-:-:S03]  /*b650*/  SHF.R.S32.HI R5, RZ, 0x1f, R237 ;  /* 0x0000001fff057819 */ /* 0x000fc600000114ed */
[----:B------:R3:W-:Y:S01]  /*b660*/  @!P5 ST.E.64 [R8.64], R128 ;  /* 0x000000800800d985 */ /* 0x0007e2000c101b06 */
[----:B-1----:R-:W-:-:S04]  /*b670*/  @!P4 LEA R6, P0, R238, R0, 0x2 ;  /* 0x00000000ee06c211 */ /* 0x002fc800078010ff */
[----:B------:R-:W-:Y:S02]  /*b680*/  @!P4 LEA.HI.X R7, R238, R4, R10, 0x2, P0 ;  /* 0x00000004ee07c211 */ /* 0x000fe400000f140a */
[----:B------:R-:W-:Y:S02]  /*b690*/  ISETP.GE.AND P0, PT, R234, c[0x0][0x3c8], PT ;  /* 0x0000f200ea007a0c */ /* 0x000fe40003f06270 */
[----:B--2---:R-:W-:Y:S01]  /*b6a0*/  @!P3 LEA R2, P6, R237, R0, 0x2 ;  /* 0x00000000ed02b211 */ /* 0x004fe200078c10ff */
[----:B------:R1:W-:Y:S01]  /*b6b0*/  @!P4 ST.E.64 [R6.64], R114 ;  /* 0x000000720600c985 */ /* 0x0003e2000c101b06 */
[----:B------:R-:W-:Y:S02]  /*b6c0*/  ISETP.GE.AND P4, PT, R233, c[0x0][0x3c8], PT ;  /* 0x0000f200e9007a0c */ /* 0x000fe40003f86270 */
[----:B------:R-:W-:Y:S02]  /*b6d0*/  @!P3 LEA.HI.X R3, R237, R4, R5, 0x2, P6 ;  /* 0x00000004ed03b211 */ /* 0x000fe400030f1405 */
[----:B------:R-:W-:-:S02]  /*b6e0*/  SHF.R.S32.HI R10, RZ, 0x1f, R235 ;  /* 0x0000001fff0a7819 */ /* 0x000fc400000114eb */
[C---:B---3--:R-:W-:Y:S01]  /*b6f0*/  @!P2 LEA R8, P5, R236.reuse, R0, 0x2 ;  /* 0x00000000ec08a211 */ /* 0x048fe200078a10ff */
[----:B------:R2:W-:Y:S01]  /*b700*/  @!P3 ST.E.64 [R2.64], R50 ;  /* 0x000000320200b985 */ /* 0x0005e2000c101b06 */
[----:B------:R-:W-:Y:S02]  /*b710*/  SHF.R.S32.HI R5, RZ, 0x1f, R234 ;  /* 0x0000001fff057819 */ /* 0x000fe400000114ea */
[----:B------:R-:W-:Y:S02]  /*b720*/  @!P2 LEA.HI.X R9, R236, R4, R11, 0x2, P5 ;  /* 0x00000004ec09a211 */ /* 0x000fe400028f140b */
[----:B------:R-:W-:-:S03]  /*b730*/  ISETP.GE.AND P5, PT, R232, c[0x0][0x3c8], PT ;  /* 0x0000f200e8007a0c */ /* 0x000fc60003fa6270 */
[----:B------:R-:W-:Y:S01]  /*b740*/  @!P2 ST.E.64 [R8.64], R130 ;  /* 0x000000820800a985 */ /* 0x000fe2000c101b06 */
[----:B------:R-:W-:Y:S02]  /*b750*/  ISETP.GE.AND P2, PT, R230, c[0x0][0x3c8], PT ;  /* 0x0000f200e6007a0c */ /* 0x000fe40003f46270 */
[----:B-1----:R-:W-:-:S04]  /*b760*/  @!P1 LEA R6, P6, R235, R0, 0x2 ;  /* 0x00000000eb069211 */ /* 0x002fc800078c10ff */
[----:B------:R-:W-:Y:S02]  /*b770*/  @!P1 LEA.HI.X R7, R235, R4, R10, 0x2, P6 ;  /* 0x00000004eb079211 */ /* 0x000fe400030f140a */
[----:B------:R-:W-:Y:S02]  /*b780*/  SHF.R.S32.HI R10, RZ, 0x1f, R233 ;  /* 0x0000001fff0a7819 */ /* 0x000fe400000114e9 */
[C---:B--2---:R-:W-:Y:S01]  /*b790*/  @!P0 LEA R2, P3, R234.reuse, R0, 0x2 ;  /* 0x00000000ea028211 */ /* 0x044fe200078610ff */
[----:B------:R1:W-:Y:S01]  /*b7a0*/  @!P1 ST.E.64 [R6.64], R66 ;  /* 0x0000004206009985 */ /* 0x0003e2000c101b06 */
[----:B------:R-:W-:Y:S02]  /*b7b0*/  ISETP.GE.AND P1, PT, R229, c[0x0][0x3c8], PT ;  /* 0x0000f200e5007a0c */ /* 0x000fe40003f26270 */
[----:B------:R-:W-:Y:S02]  /*b7c0*/  @!P0 LEA.HI.X R3, R234, R4, R5, 0x2, P3 ;  /* 0x00000004ea038211 */ /* 0x000fe400018f1405 */
[----:B------:R-:W-:-:S02]  /*b7d0*/  ISETP.GE.AND P3, PT, R231, c[0x0][0x3c8], PT ;  /* 0x0000f200e7007a0c */ /* 0x000fc40003f66270 */
[----:B------:R-:W-:Y:S01]  /*b7e0*/  SHF.R.S32.HI R5, RZ, 0x1f, R232 ;  /* 0x0000001fff057819 */ /* 0x000fe200000114e8 */
[----:B------:R2:W-:Y:S01]  /*b7f0*/  @!P0 ST.E.64 [R2.64], R38 ;  /* 0x0000002602008985 */ /* 0x0005e2000c101b06 */
[----:B-1----:R-:W-:-:S04]  /*b800*/  @!P4 LEA R6, P0, R233, R0, 0x2 ;  /* 0x00000000e906c211 */ /* 0x002fc800078010ff */
[----:B------:R-:W-:Y:S02]  /*b810*/  @!P4 LEA.HI.X R7, R233, R4, R10, 0x2, P0 ;  /* 0x00000004e907c211 */ /* 0x000fe400000f140a */
[----:B------:R-:W-:Y:S02]  /*b820*/  ISETP.GE.AND P0, PT, R228, c[0x0][0x3c8], PT ;  /* 0x0000f200e4007a0c */ /* 0x000fe40003f06270 */
[CC--:B--2---:R-:W-:Y:S01]  /*b830*/  @!P5 LEA R2, P6, R232.reuse, R0.reuse, 0x2 ;  /* 0x00000000e802d211 */ /* 0x0c4fe200078c10ff */
[----:B------:R1:W-:Y:S01]  /*b840*/  @!P4 ST.E.64 [R6.64], R54 ;  /* 0x000000360600c985 */ /* 0x0003e2000c101b06 */
[----:B------:R-:W-:Y:S02]  /*b850*/  @!P3 LEA R10, P4, R231, R0, 0x2 ;  /* 0x00000000e70ab211 */ /* 0x000fe400078810ff */
[----:B------:R-:W-:Y:S02]  /*b860*/  @!P5 LEA.HI.X R3, R232, R4, R5, 0x2, P6 ;  /* 0x00000004e803d211 */ /* 0x000fe400030f1405 */
[----:B------:R-:W-:-:S02]  /*b870*/  SHF.R.S32.HI R5, RZ, 0x1f, R231 ;  /* 0x0000001fff057819 */ /* 0x000fc400000114e7 */
[C---:B------:R-:W-:Y:S01]  /*b880*/  @!P2 LEA R8, P6, R230.reuse, R0, 0x2 ;  /* 0x00000000e608a211 */ /* 0x040fe200078c10ff */
[----:B------:R2:W-:Y:S01]  /*b890*/  @!P5 ST.E.64 [R2.64], R58 ;  /* 0x0000003a0200d985 */ /* 0x0005e2000c101b06 */
[-C--:B------:R-:W-:Y:S02]  /*b8a0*/  @!P3 LEA.HI.X R11, R231, R4.reuse, R5, 0x2, P4 ;  /* 0x00000004e70bb211 */ /* 0x080fe400020f1405 */
[----:B------:R-:W-:Y:S02]  /*b8b0*/  SHF.R.S32.HI R5, RZ, 0x1f, R228 ;  /* 0x0000001fff057819 */ /* 0x000fe400000114e4 */
[----:B------:R-:W-:Y:S01]  /*b8c0*/  @!P2 LEA.HI.X R9, R230, R4, R13, 0x2, P6 ;  /* 0x00000004e609a211 */ /* 0x000fe200030f140d */
[----:B------:R3:W-:Y:S04]  /*b8d0*/  @!P3 ST.E.64 [R10.64], R74 ;  /* 0x0000004a0a00b985 */ /* 0x0007e8000c101b06 */
[----:B------:R3:W-:Y:S01]  /*b8e0*/  @!P2 ST.E.64 [R8.64], R70 ;  /* 0x000000460800a985 */ /* 0x0007e2000c101b06 */
[----:B-1----:R-:W-:-:S04]  /*b8f0*/  @!P1 LEA R6, P5, R229, R0, 0x2 ;  /* 0x00000000e5069211 */ /* 0x002fc800078a10ff */
[----:B------:R-:W-:Y:S02]  /*b900*/  @!P1 LEA.HI.X R7, R229, R4, R12, 0x2, P5 ;  /* 0x00000004e5079211 */ /* 0x000fe400028f140c */
[----:B--2---:R-:W-:-:S03]  /*b910*/  @!P0 LEA R2, P4, R228, R0, 0x2 ;  /* 0x00000000e4028211 */ /* 0x004fc600078810ff */
[----:B------:R3:W-:Y:S01]  /*b920*/  @!P1 ST.E.64 [R6.64], R62 ;  /* 0x0000003e06009985 */ /* 0x0007e2000c101b06 */
[----:B------:R-:W-:-:S05]  /*b930*/  @!P0 LEA.HI.X R3, R228, R4, R5, 0x2, P4 ;  /* 0x00000004e4038211 */ /* 0x000fca00020f1405 */
[----:B------:R3:W-:Y:S01]  /*b940*/  @!P0 ST.E.64 [R2.64], R42 ;  /* 0x0000002a02008985 */ /* 0x0007e2000c101b06 */
[----:B------:R-:W-:-:S13]  /*b950*/  ISETP.GE.AND P0, PT, R227, c[0x0][0x3c8], PT ;  /* 0x0000f200e3007a0c */ /* 0x000fda0003f06270 */
[----:B------:R-:W-:Y:S05]  /*b960*/  @P0 BRA `(.L_x_82) ;  /* 0x00000ce000000947 */ /* 0x000fea0003800000 */
[----:B------:R-:W-:Y:S02]  /*b970*/  SHF.R.S32.HI R5, RZ, 0x1f, R227 ;  /* 0x0000001fff057819 */ /* 0x000fe400000114e3 */
[----:B---3--:R-:W-:-:S04]  /*b980*/  LEA R2, P0, R227, R0, 0x2 ;  /* 0x00000000e3027211 */ /* 0x008fc800078010ff */
[----:B------:R-:W-:-:S05]  /*b990*/  LEA.HI.X R3, R227, R4, R5, 0x2, P0 ;  /* 0x00000004e3037211 */ /* 0x000fca00000f1405 */
[----:B------:R1:W-:Y:S01]  /*b9a0*/  ST.E.64 [R2.64], R26 ;  /* 0x0000001a02007985 */ /* 0x0003e2000c101b06 */
[----:B------:R-:W-:Y:S05]  /*b9b0*/  BRA `(.L_x_82) ;  /* 0x00000c9000007947 */ /* 0x000fea0003800000 */
.L_x_67:
[----:B------:R-:W-:Y:S01]  /*b9c0*/  ISETP.NE.U32.AND P1, PT, RZ, c[0x0][0x508], PT ;  /* 0x00014200ff007a0c */ /* 0x000fe20003f25070 */
[----:B------:R-:W-:Y:S01]  /*b9d0*/  IMAD.MOV.U32 R8, RZ, RZ, RZ ;  /* 0x000000ffff087224 */ /* 0x000fe200078e00ff */
[----:B------:R-:W-:Y:S01]  /*b9e0*/  ISETP.NE.U32.AND P3, PT, RZ, c[0x0][0x500], PT ;  /* 0x00014000ff007a0c */ /* 0x000fe20003f65070 */
[----:B------:R-:W-:Y:S01]  /*b9f0*/  IMAD.MOV.U32 R22, RZ, RZ, c[0x0][0x388] ;  /* 0x0000e200ff167624 */ /* 0x000fe200078e00ff */
[----:B------:R-:W-:Y:S02]  /*ba00*/  ISETP.NE.AND.EX P1, PT, RZ, c[0x0][0x50c], PT, P1 ;  /* 0x00014300ff007a0c */ /* 0x000fe40003f25310 */
[----:B------:R-:W-:Y:S02]  /*ba10*/  ISETP.NE.AND.EX P3, PT, RZ, c[0x0][0x504], PT, P3 ;  /* 0x00014100ff007a0c */ /* 0x000fe40003f65330 */
[----:B------:R-:W-:-:S04]  /*ba20*/  IADD3 R2, P2, R216, c[0x0][0x500], RZ ;  /* 0x00014000d8027a10 */ /* 0x000fc80007f5e0ff */
[----:B------:R-:W-:-:S05]  /*ba30*/  IADD3.X R3, R217, c[0x0][0x504], RZ, P2, !PT ;  /* 0x00014100d9037a10 */ /* 0x000fca00017fe4ff */
[----:B------:R-:W-:Y:S02]  /*ba40*/  @P1 IADD3 R4, P0, R216, c[0x0][0x508], RZ ;  /* 0x00014200d8041a10 */ /* 0x000fe40007f1e0ff */
[----:B------:R2:W5:Y:S02]  /*ba50*/  @P3 LDG.E R8, [R2.64] ;  /* 0x0000000602083981 */ /* 0x000564000c1e1900 */
[----:B------:R-:W-:-:S05]  /*ba60*/  @P1 IADD3.X R5, R217, c[0x0][0x50c], RZ, P0, !PT ;  /* 0x00014300d9051a10 */ /* 0x000fca00007fe4ff */
[----:B------:R2:W5:Y:S01]  /*ba70*/  @P1 LDG.E R22, [R4.64] ;  /* 0x0000000604161981 */ /* 0x000562000c1e1900 */
[----:B------:R-:W-:-:S04]  /*ba80*/  ISETP.NE.AND P0, PT, R218, RZ, PT ;  /* 0x000000ffda00720c */ /* 0x000fc80003f05270 */
[----:B------:R-:W-:Y:S01]  /*ba90*/  SEL R19, R218, c[0x0][0x3d4], P0 ;  /* 0x0000f500da137a07 */ /* 0x000fe20000000000 */
[----:B------:R-:W-:Y:S05]  /*baa0*/  @P1 BRA `(.L_x_88) ;  /* 0x0000004000001947 */ /* 0x000fea0003800000 */
[----:B------:R-:W-:Y:S05]  /*bab0*/  @!P3 BRA `(.L_x_88) ;  /* 0x000000300000b947 */ /* 0x000fea0003800000 */
[----:B------:R3:W4:Y:S04]  /*bac0*/  LDG.E R0, [R2.64] ;  /* 0x0000000602007981 */ /* 0x000728000c1e1900 */
[----:B--23--:R-:W4:Y:S02]  /*bad0*/  LDG.E R2, [R2.64+0x4] ;  /* 0x0000040602027981 */ /* 0x00cf24000c1e1900 */
[----:B----45:R-:W-:Y:S02]  /*bae0*/  IADD3 R22, -R0, R2, RZ ;  /* 0x0000000200167210 */ /* 0x030fe40007ffe1ff */
.L_x_88:
[----:B--2---:R-:W2:Y:S01]  /*baf0*/  S2R R2, SR_TID.X ;  /* 0x0000000000027919 */ /* 0x004ea20000002100 */
[----:B------:R-:W-:Y:S01]  /*bb00*/  BSSY B0, `(.L_x_89) ;  /* 0x0000036000007945 */ /* 0x000fe20003800000 */
[----:B------:R-:W-:Y:S02]  /*bb10*/  LOP3.LUT R14, R214, 0xffff, RZ, 0xc0, !PT ;  /* 0x0000ffffd60e7812 */ /* 0x000fe400078ec0ff */
[----:B------:R-:W-:-:S02]  /*bb20*/  SEL R15, R211, RZ, !P3 ;  /* 0x000000ffd30f7207 */ /* 0x000fc40005800000 */
[----:B------:R-:W-:Y:S02]  /*bb30*/  SEL R20, R220, RZ, !P3 ;  /* 0x000000ffdc147207 */ /* 0x000fe40005800000 */
[----:B-----5:R-:W-:Y:S02]  /*bb40*/  SHF.R.S32.HI R18, RZ, 0x1f, R8 ;  /* 0x0000001fff127819 */ /* 0x020fe40000011408 */
[----:B--2---:R-:W-:-:S13]  /*bb50*/  ISETP.GT.AND P0, PT, R2, 0x7f, PT ;  /* 0x0000007f0200780c */ /* 0x004fda0003f04270 */
[----:B------:R-:W-:Y:S05]  /*bb60*/  @P0 BRA `(.L_x_90) ;  /* 0x000002f000000947 */ /* 0x000fea0003800000 */
[----:B------:R-:W-:Y:S01]  /*bb70*/  IMAD R0, R22, c[0x0][0x4e8], RZ ;  /* 0x00013a0016007a24 */ /* 0x000fe200078e02ff */
[----:B------:R-:W-:-:S04]  /*bb80*/  LEA R9, R213, R2, 0x7 ;  /* 0x00000002d5097211 */ /* 0x000fc800078e38ff */
[----:B------:R-:W-:-:S13]  /*bb90*/  ISETP.GE.AND P0, PT, R9, R0, PT ;  /* 0x000000000900720c */ /* 0x000fda0003f06270 */
[----:B------:R-:W-:Y:S05]  /*bba0*/  @P0 BRA `(.L_x_90) ;  /* 0x000002b000000947 */ /* 0x000fea0003800000 */
[----:B------:R-:W-:Y:S01]  /*bbb0*/  IMAD.MOV.U32 R0, RZ, RZ, 0x368 ;  /* 0x00000368ff007424 */ /* 0x000fe200078e00ff */
[----:B------:R-:W-:-:S04]  /*bbc0*/  ISETP.GT.AND P2, PT, R19, 0x1, PT ;  /* 0x000000011300780c */ /* 0x000fc80003f44270 */
[----:B------:R-:W-:-:S04]  /*bbd0*/  SEL R0, R0, 0x328, P2 ;  /* 0x0000032800007807 */ /* 0x000fc80001000000 */
[----:B------:R2:W3:Y:S08]  /*bbe0*/  LDC.64 R6, c[0x0][R0+0x170] ;  /* 0x00005c0000067b82 */ /* 0x0004f00000000a00 */
[----:B------:R2:W4:Y:S08]  /*bbf0*/  LDC.64 R4, c[0x0][R0+0x168] ;  /* 0x00005a0000047b82 */ /* 0x0005300000000a00 */
[----:B------:R2:W5:Y:S08]  /*bc00*/  LDC.64 R12, c[0x0][R0+0x178] ;  /* 0x00005e00000c7b82 */ /* 0x0005700000000a00 */
[----:B------:R2:W1:Y:S02]  /*bc10*/  LDC.64 R10, c[0x0][R0+0x160] ;  /* 0x00005800000a7b82 */ /* 0x0004640000000a00 */
[----:B--2---:R-:W-:-:S02]  /*bc20*/  IMAD.MOV.U32 R0, RZ, RZ, c[0x0][0x4e8] ;  /* 0x00013a00ff007624 */ /* 0x004fc400078e00ff */
[-C--:B---3--:R-:W-:Y:S02]  /*bc30*/  IMAD R7, R7, R15.reuse, RZ ;  /* 0x0000000f07077224 */ /* 0x088fe400078e02ff */
[----:B------:R-:W-:Y:S01]  /*bc40*/  IMAD.WIDE.U32 R2, R6, R15, RZ ;  /* 0x0000000f06027225 */ /* 0x000fe200078e00ff */
[----:B------:R-:W-:Y:S02]  /*bc50*/  ISETP.NE.AND P0, PT, R0, 0x1, PT ;  /* 0x000000010000780c */ /* 0x000fe40003f05270 */
[----:B------:R-:W-:Y:S01]  /*bc60*/  MOV R0, R9 ;  /* 0x0000000900007202 */ /* 0x000fe20000000f00 */
[----:B------:R-:W-:Y:S01]  /*bc70*/  IMAD R7, R6, R20, R7 ;  /* 0x0000001406077224 */ /* 0x000fe200078e0207 */
[----:B------:R-:W-:Y:S01]  /*bc80*/  SEL R6, R221, RZ, P2 ;  /* 0x000000ffdd067207 */ /* 0x000fe20001000000 */
[-C--:B----4-:R-:W-:Y:S02]  /*bc90*/  IMAD R16, R5, R14.reuse, RZ ;  /* 0x0000000e05107224 */ /* 0x090fe400078e02ff */
[----:B------:R-:W-:Y:S01]  /*bca0*/  IMAD.WIDE.U32 R4, R4, R14, RZ ;  /* 0x0000000e04047225 */ /* 0x000fe200078e00ff */
[----:B------:R-:W-:-:S03]  /*bcb0*/  IADD3 R3, R3, R7, RZ ;  /* 0x0000000703037210 */ /* 0x000fc60007ffe0ff */
[----:B------:R-:W-:Y:S02]  /*bcc0*/  IMAD.IADD R16, R5, 0x1, R16 ;  /* 0x0000000105107824 */ /* 0x000fe400078e0210 */
[----:B------:R-:W-:-:S04]  /*bcd0*/  @P0 IMAD.HI.U32 R17, R9, c[0x0][0x4ec], RZ ;  /* 0x00013b0009110a27 */ /* 0x000fc800078e00ff */
[----:B-----5:R-:W-:Y:S01]  /*bce0*/  IMAD R7, R13, R6, RZ ;  /* 0x000000060d077224 */ /* 0x020fe200078e02ff */
[----:B------:R-:W-:Y:S02]  /*bcf0*/  @P0 SHF.R.U32.HI R0, RZ, c[0x0][0x4f0], R17 ;  /* 0x00013c00ff000a19 */ /* 0x000fe40000011611 */
[----:B------:R-:W-:Y:S01]  /*bd00*/  IADD3 R17, P1, P0, R2, R4, R8 ;  /* 0x0000000402117210 */ /* 0x000fe2000783e008 */
[----:B------:R-:W-:-:S04]  /*bd10*/  IMAD.WIDE.U32 R4, R12, R6, RZ ;  /* 0x000000060c047225 */ /* 0x000fc800078e00ff */
[----:B------:R-:W-:Y:S01]  /*bd20*/  IMAD.MOV R2, RZ, RZ, -R0 ;  /* 0x000000ffff027224 */ /* 0x000fe200078e0a00 */
[----:B------:R-:W-:Y:S01]  /*bd30*/  IADD3 R5, R5, R7, RZ ;  /* 0x0000000705057210 */ /* 0x000fe20007ffe0ff */
[----:B------:R-:W-:Y:S02]  /*bd40*/  IMAD.MOV.U32 R7, RZ, RZ, c[0x0][0x4a8] ;  /* 0x00012a00ff077624 */ /* 0x000fe400078e00ff */
[----:B------:R-:W-:Y:S01]  /*bd50*/  IMAD R2, R2, c[0x0][0x4e8], R9 ;  /* 0x00013a0002027a24 */ /* 0x000fe200078e0209 */
[----:B------:R-:W-:Y:S02]  /*bd60*/  IADD3.X R9, R3, R16, R18, P1, P0 ;  /* 0x0000001003097210 */ /* 0x000fe40000fe0412 */
[----:B------:R-:W-:Y:S02]  /*bd70*/  IADD3 R4, P1, P0, R0, R17, R4 ;  /* 0x0000001100047210 */ /* 0x000fe4000783e004 */
[----:B------:R-:W-:Y:S01]  /*bd80*/  SHF.R.S32.HI R3, RZ, 0x1f, R0 ;  /* 0x0000001fff037819 */ /* 0x000fe20000011400 */
[----:B-1----:R-:W-:Y:S01]  /*bd90*/  IMAD R0, R11, R2, RZ ;  /* 0x000000020b007224 */ /* 0x002fe200078e02ff */
[----:B------:R-:W-:-:S02]  /*bda0*/  SHF.R.S32.HI R6, RZ, 0x1f, R2 ;  /* 0x0000001fff067819 */ /* 0x000fc40000011402 */
[----:B------:R-:W-:-:S03]  /*bdb0*/  IADD3.X R5, R3, R9, R5, P1, P0 ;  /* 0x0000000903057210 */ /* 0x000fc60000fe0405 */
[C---:B------:R-:W-:Y:S02]  /*bdc0*/  IMAD R0, R10.reuse, R6, R0 ;  /* 0x000000060a007224 */ /* 0x040fe400078e0200 */
[----:B------:R-:W-:Y:S01]  /*bdd0*/  IMAD.WIDE.U32 R2, R10, R2, R4 ;  /* 0x000000020a027225 */ /* 0x000fe200078e0004 */
[----:B------:R-:W-:Y:S02]  /*bde0*/  MOV R5, c[0x0][0x4ac] ;  /* 0x00012b0000057a02 */ /* 0x000fe40000000f00 */
[----:B------:R-:W-:Y:S01]  /*bdf0*/  SEL R4, R7, c[0x0][0x450], P2 ;  /* 0x0001140007047a07 */ /* 0x000fe20001000000 */
[----:B------:R-:W-:Y:S01]  /*be00*/  IMAD.IADD R0, R3, 0x1, R0 ;  /* 0x0000000103007824 */ /* 0x000fe200078e0200 */
[----:B------:R-:W-:Y:S02]  /*be10*/  SEL R5, R5, c[0x0][0x454], P2 ;  /* 0x0001150005057a07 */ /* 0x000fe40001000000 */
[----:B------:R-:W-:-:S04]  /*be20*/  LEA R4, P0, R2, R4, 0x2 ;  /* 0x0000000402047211 */ /* 0x000fc800078010ff */
[----:B------:R-:W-:Y:S02]  /*be30*/  LEA.HI.X R5, R2, R5, R0, 0x2, P0 ;  /* 0x0000000502057211 */ /* 0x000fe400000f1400 */
[----:B------:R-:W-:-:S05]  /*be40*/  MOV R0, 0xff800000 ;  /* 0xff80000000007802 */ /* 0x000fca0000000f00 */
[----:B------:R1:W-:Y:S02]  /*be50*/  STG.E [R4.64], R0 ;  /* 0x0000000004007986 */ /* 0x0003e4000c101906 */
.L_x_90:
[----:B------:R-:W-:Y:S05]  /*be60*/  BSYNC B0 ;  /* 0x0000000000007941 */ /* 0x000fea0003800000 */
.L_x_89:
[----:B------:R-:W-:-:S13]  /*be70*/  ISETP.GT.AND P0, PT, R19, 0x1, PT ;  /* 0x000000011300780c */ /* 0x000fda0003f04270 */
[----:B------:R-:W-:Y:S05]  /*be80*/  @P0 BRA `(.L_x_82) ;  /* 0x000007c000000947 */ /* 0x000fea0003800000 */
[----:B------:R-:W-:Y:S01]  /*be90*/  MOV R2, c[0x0][0x4e8] ;  /* 0x00013a0000027a02 */ /* 0x000fe20000000f00 */
[----:B-1----:R-:W-:Y:S01]  /*bea0*/  IMAD R0, R18, c[0x0][0x3a0], RZ ;  /* 0x0000e80012007a24 */ /* 0x002fe200078e02ff */
[----:B------:R-:W-:Y:S01]  /*beb0*/  LEA R4, R196, R200, 0x5 ;  /* 0x000000c8c4047211 */ /* 0x000fe200078e28ff */
[----:B------:R-:W-:Y:S01]  /*bec0*/  IMAD R5, R20, c[0x0][0x3f0], RZ ;  /* 0x0000fc0014057a24 */ /* 0x000fe200078e02ff */
[----:B------:R-:W-:Y:S01]  /*bed0*/  ISETP.NE.AND P0, PT, R2, 0x1, PT ;  /* 0x000000010200780c */ /* 0x000fe20003f05270 */
[----:B------:R-:W-:Y:S01]  /*bee0*/  IMAD.WIDE.U32 R2, R8, c[0x0][0x3a0], RZ ;  /* 0x0000e80008027a25 */ /* 0x000fe200078e00ff */
[----:B------:R-:W-:-:S03]  /*bef0*/  LEA R4, R213, R4, 0x7 ;  /* 0x00000004d5047211 */ /* 0x000fc600078e38ff */
[----:B------:R-:W-:Y:S02]  /*bf00*/  IMAD R0, R8, c[0x0][0x3a4], R0 ;  /* 0x0000e90008007a24 */ /* 0x000fe400078e0200 */
[----:B------:R-:W-:-:S03]  /*bf10*/  IMAD R7, R15, c[0x0][0x3f4], R5 ;  /* 0x0000fd000f077a24 */ /* 0x000fc600078e0205 */
[----:B------:R-:W-:Y:S02]  /*bf20*/  IADD3 R3, R3, R0, RZ ;  /* 0x0000000003037210 */ /* 0x000fe40007ffe0ff */
[----:B------:R-:W-:Y:S01]  /*bf30*/  MOV R0, R4 ;  /* 0x0000000400007202 */ /* 0x000fe20000000f00 */
[----:B------:R-:W-:-:S04]  /*bf40*/  @P0 IMAD.HI.U32 R6, R4, c[0x0][0x4ec], RZ ;  /* 0x00013b0004060a27 */ /* 0x000fc800078e00ff */
[----:B------:R-:W-:Y:S01]  /*bf50*/  IMAD.WIDE.U32 R2, R14, c[0x0][0x3e8], R2 ;  /* 0x0000fa000e027a25 */ /* 0x000fe200078e0002 */
[----:B------:R-:W-:-:S03]  /*bf60*/  @P0 SHF.R.U32.HI R0, RZ, c[0x0][0x4f0], R6 ;  /* 0x00013c00ff000a19 */ /* 0x000fc60000011606 */
[----:B------:R-:W-:Y:S01]  /*bf70*/  IMAD R3, R14, c[0x0][0x3ec], R3 ;  /* 0x0000fb000e037a24 */ /* 0x000fe200078e0203 */
[----:B------:R-:W-:Y:S02]  /*bf80*/  SHF.R.S32.HI R6, RZ, 0x1f, R0 ;  /* 0x0000001fff067819 */ /* 0x000fe40000011400 */
[----:B------:R-:W-:Y:S01]  /*bf90*/  IADD3 R5, -R0, RZ, RZ ;  /* 0x000000ff00057210 */ /* 0x000fe20007ffe1ff */
[----:B------:R-:W-:-:S04]  /*bfa0*/  IMAD.WIDE.U32 R2, R15, c[0x0][0x3f0], R2 ;  /* 0x0000fc000f027a25 */ /* 0x000fc800078e0002 */
[----:B------:R-:W-:Y:S01]  /*bfb0*/  IMAD R6, R6, c[0x0][0x3e0], RZ ;  /* 0x0000f80006067a24 */ /* 0x000fe200078e02ff */
[----:B------:R-:W-:Y:S01]  /*bfc0*/  IADD3 R3, R3, R7, RZ ;  /* 0x0000000703037210 */ /* 0x000fe20007ffe0ff */
        /* <DEDUP_REMOVED lines=13> */
.L_x_150:
[----:B------:R-:W-:Y:S05]  /*c0a0*/  BRA.DIV ~URZ, `(.L_x_92) ;  /* 0x000026a27f007947 */ /* 0x000fea000b800000 */
[----:B------:R3:W4:Y:S02]  /*c0b0*/  SHFL.IDX PT, R0, R12, RZ, 0x181f ;  /* 0x00181fff0c007589 */ /* 0x00072400000e0000 */
.L_x_151:
[----:B------:R-:W-:Y:S01]  /*c0c0*/  IMAD R11, R22, c[0x0][0x4e8], RZ ;  /* 0x00013a00160b7a24 */ /* 0x000fe200078e02ff */
        /* <DEDUP_REMOVED lines=13> */
[-C--:B--2---:R-:W-:Y:S02]  /*c1a0*/  @!P2 LEA.HI.X R7, R192, R8.reuse, R15, 0x1, P5 ;  /* 0x00000008c007a211 */ /* 0x084fe400028f0c0f */
[-C--:B------:R-:W-:Y:S02]  /*c1b0*/  @!P1 LEA.HI.X R5, R197, R8.reuse, R14, 0x1, P4 ;  /* 0x00000008c5059211 */ /* 0x080fe400020f0c0e */
[----:B------:R-:W-:Y:S01]  /*c1c0*/  @!P0 LEA.HI.X R3, R198, R8, R13, 0x1, P3 ;  /* 0x00000008c6038211 */ /* 0x000fe200018f0c0d */
[----:B------:R2:W-:Y:S04]  /*c1d0*/  @!P2 ST.E.128 [R6.64], RZ ;  /* 0x000000ff0600a985 */ /* 0x0005e8000c101d06 */
[----:B------:R2:W-:Y:S04]  /*c1e0*/  @!P1 ST.E.128 [R4.64], RZ ;  /* 0x000000ff04009985 */ /* 0x0005e8000c101d06 */
[----:B------:R2:W-:Y:S02]  /*c1f0*/  @!P0 ST.E.128 [R2.64], RZ ;  /* 0x000000ff02008985 */ /* 0x0005e4000c101d06 */
.L_x_94:
[----:B------:R-:W-:Y:S05]  /*c200*/  BSYNC B0 ;  /* 0x0000000000007941 */ /* 0x000fea0003800000 */
.L_x_93:
[----:B------:R-:W-:Y:S05]  /*c210*/  BRA.DIV ~URZ, `(.L_x_95) ;  /* 0x000025a27f007947 */ /* 0x000fea000b800000 */
[----:B--2---:R2:W1:Y:S04]  /*c220*/  SHFL.IDX PT, R8, R9, 0x1, 0x181f ;  /* 0x00381f0009087f89 */ /* 0x00446800000e0000 */
[----:B----4-:R2:W4:Y:S02]  /*c230*/  SHFL.IDX PT, R0, R12, 0x1, 0x181f ;  /* 0x00381f000c007f89 */ /* 0x01052400000e0000 */
.L_x_152:
        /* <DEDUP_REMOVED lines=13> */
[-C--:B-1----:R-:W-:Y:S02]  /*c310*/  @!P2 LEA.HI.X R7, R192, R8.reuse, R15, 0x1, P5 ;  /* 0x00000008c007a211 */ /* 0x082fe400028f0c0f */
[-C--:B------:R-:W-:Y:S02]  /*c320*/  @!P1 LEA.HI.X R5, R197, R8.reuse, R14, 0x1, P4 ;  /* 0x00000008c5059211 */ /* 0x080fe400020f0c0e */
[----:B------:R-:W-:Y:S01]  /*c330*/  @!P0 LEA.HI.X R3, R198, R8, R13, 0x1, P3 ;  /* 0x00000008c6038211 */ /* 0x000fe200018f0c0d */
[----:B------:R1:W-:Y:S04]  /*c340*/  @!P2 ST.E.128 [R6.64], RZ ;  /* 0x000000ff0600a985 */ /* 0x0003e8000c101d06 */
[----:B------:R1:W-:Y:S04]  /*c350*/  @!P1 ST.E.128 [R4.64], RZ ;  /* 0x000000ff04009985 */ /* 0x0003e8000c101d06 */
[----:B------:R1:W-:Y:S02]  /*c360*/  @!P0 ST.E.128 [R2.64], RZ ;  /* 0x000000ff02008985 */ /* 0x0003e4000c101d06 */
.L_x_97:
[----:B------:R-:W-:Y:S05]  /*c370*/  BSYNC B0 ;  /* 0x0000000000007941 */ /* 0x000fea0003800000 */
.L_x_96:
[----:B------:R-:W-:Y:S05]  /*c380*/  BRA.DIV ~URZ, `(.L_x_98) ;  /* 0x000025027f007947 */ /* 0x000fea000b800000 */
[----:B-1----:R1:W2:Y:S02]  /*c390*/  SHFL.IDX PT, R8, R9, 0x2, 0x181f ;  /* 0x00581f0009087f89 */ /* 0x0022a400000e0000 */
.L_x_153:
[----:B------:R-:W-:Y:S05]  /*c3a0*/  BRA.DIV ~URZ, `(.L_x_99) ;  /* 0x000025527f007947 */ /* 0x000fea000b800000 */
[----:B----4-:R4:W1:Y:S02]  /*c3b0*/  SHFL.IDX PT, R0, R12, 0x2, 0x181f ;  /* 0x00581f000c007f89 */ /* 0x01086400000e0000 */
.L_x_154:
        /* <DEDUP_REMOVED lines=10> */
[-C--:B-1----:R-:W-:Y:S02]  /*c460*/  @!P2 LEA R6, P5, R192, R0.reuse, 0x1 ;  /* 0x00000000c006a211 */ /* 0x082fe400078a08ff */
        /* <DEDUP_REMOVED lines=8> */
.L_x_101:
[----:B------:R-:W-:Y:S05]  /*c4f0*/  BSYNC B0 ;  /* 0x0000000000007941 */ /* 0x000fea0003800000 */
.L_x_100:
[----:B------:R-:W-:Y:S05]  /*c500*/  BRA.DIV ~URZ, `(.L_x_102) ;  /* 0x000024627f007947 */ /* 0x000fea000b800000 */
[----:B--2---:R2:W3:Y:S04]  /*c510*/  SHFL.IDX PT, R8, R9, 0x3, 0x181f ;  /* 0x00781f0009087f89 */ /* 0x0044e800000e0000 */
[----:B-1----:R2:W1:Y:S02]  /*c520*/  SHFL.IDX PT, R0, R12, 0x3, 0x181f ;  /* 0x00781f000c007f89 */ /* 0x00246400000e0000 */
.L_x_155:
[----:B------:R-:W-:-:S04]  /*c530*/  IADD3 R2, R10, 0x60, RZ ;  /* 0x000000600a027810 */ /* 0x000fc80007ffe0ff */
[----:B------:R-:W-:-:S13]  /*c540*/  ISETP.GE.AND P0, PT, R2, R11, PT ;  /* 0x0000000b0200720c */ /* 0x000fda0003f06270 */
[----:B------:R-:W-:Y:S05]  /*c550*/  @P0 BRA `(.L_x_82) ;  /* 0x000000f000000947 */ /* 0x000fea0003800000 */
[----:B------:R-:W-:Y:S02]  /*c560*/  ISETP.GE.AND P2, PT, R192, c[0x0][0x3c8], PT ;  /* 0x0000f200c0007a0c */ /* 0x000fe40003f46270 */
[----:B------:R-:W-:Y:S02]  /*c570*/  ISETP.GE.AND P1, PT, R197, c[0x0][0x3c8], PT ;  /* 0x0000f200c5007a0c */ /* 0x000fe40003f26270 */
[----:B------:R-:W-:Y:S02]  /*c580*/  ISETP.GE.AND P0, PT, R198, c[0x0][0x3c8], PT ;  /* 0x0000f200c6007a0c */ /* 0x000fe40003f06270 */
[----:B------:R-:W-:Y:S02]  /*c590*/  SHF.R.S32.HI R13, RZ, 0x1f, R192 ;  /* 0x0000001fff0d7819 */ /* 0x000fe400000114c0 */
[----:B--234-:R-:W-:Y:S02]  /*c5a0*/  SHF.R.S32.HI R12, RZ, 0x1f, R197 ;  /* 0x0000001fff0c7819 */ /* 0x01cfe400000114c5 */
[----:B------:R-:W-:-:S03]  /*c5b0*/  SHF.R.S32.HI R9, RZ, 0x1f, R198 ;  /* 0x0000001fff097819 */ /* 0x000fc600000114c6 */
[-C--:B-1----:R-:W-:Y:S02]  /*c5c0*/  @!P2 LEA R6, P5, R192, R0.reuse, 0x1 ;  /* 0x00000000c006a211 */ /* 0x082fe400078a08ff */
[CC--:B------:R-:W-:Y:S02]  /*c5d0*/  @!P1 LEA R4, P4, R197.reuse, R0.reuse, 0x1 ;  /* 0x00000000c5049211 */ /* 0x0c0fe400078808ff */
[----:B------:R-:W-:Y:S02]  /*c5e0*/  @!P0 LEA R2, P3, R198, R0, 0x1 ;  /* 0x00000000c6028211 */ /* 0x000fe400078608ff */
[-C--:B------:R-:W-:Y:S02]  /*c5f0*/  @!P2 LEA.HI.X R7, R192, R8.reuse, R13, 0x1, P5 ;  /* 0x00000008c007a211 */ /* 0x080fe400028f0c0d */
[-C--:B------:R-:W-:Y:S02]  /*c600*/  @!P1 LEA.HI.X R5, R197, R8.reuse, R12, 0x1, P4 ;  /* 0x00000008c5059211 */ /* 0x080fe400020f0c0c */
[----:B------:R-:W-:Y:S01]  /*c610*/  @!P0 LEA.HI.X R3, R198, R8, R9, 0x1, P3 ;  /* 0x00000008c6038211 */ /* 0x000fe200018f0c09 */
[----:B------:R1:W-:Y:S04]  /*c620*/  @!P2 ST.E.128 [R6.64], RZ ;  /* 0x000000ff0600a985 */ /* 0x0003e8000c101d06 */
[----:B------:R1:W-:Y:S04]  /*c630*/  @!P1 ST.E.128 [R4.64], RZ ;  /* 0x000000ff04009985 */ /* 0x0003e8000c101d06 */
[----:B------:R1:W-:Y:S02]  /*c640*/  @!P0 ST.E.128 [R2.64], RZ ;  /* 0x000000ff02008985 */ /* 0x0003e4000c101d06 */
.L_x_82:
[----:B------:R-:W-:Y:S05]  /*c650*/  BSYNC B1 ;  /* 0x0000000000017941 */ /* 0x000fea0003800000 */
.L_x_66:
[----:B-1--4-:R-:W4:Y:S02]  /*c660*/  LDL R0, [R1+0x4] ;  /* 0x0000040001007983 */ /* 0x012f240000100800 */
[----:B----4-:R-:W-:-:S13]  /*c670*/  ISETP.NE.AND P0, PT, R0, RZ, PT ;  /* 0x000000ff0000720c */ /* 0x010fda0003f05270 */
[----:B------:R-:W-:Y:S01]  /*c680*/  @P0 WARPSYNC 0xffffffff ;  /* 0xffffffff00000948 */ /* 0x000fe20003800000 */
[----:B------:R-:W-:Y:S06]  /*c690*/  @P0 BAR.SYNC.DEFER_BLOCKING 0x5, 0x100 ;  /* 0x0144000000000b1d */ /* 0x000fec0000010000 */
[----:B------:R-:W1:Y:S04]  /*c6a0*/  @P0 LDS.128 R212, [0x18100] ;  /* 0x01810000ffd40984 */ /* 0x000e680000000c00 */
[----:B------:R-:W-:Y:S06]  /*c6b0*/  @P0 BAR.ARV 0x4, 0x100 ;  /* 0x0104000000000b1d */ /* 0x000fec0000002000 */
[----:B------:R-:W-:Y:S05]  /*c6c0*/  @P0 BRA `(.L_x_103) ;  /* 0x00000ad000000947 */ /* 0x000fea0003800000 */
[----:B------:R-:W4:Y:S01]  /*c6d0*/  S2R R0, SR_TID.X ;  /* 0x0000000000007919 */ /* 0x000f220000002100 */
[----:B---3--:R-:W-:Y:S01]  /*c6e0*/  IMAD.MOV.U32 R7, RZ, RZ, RZ ;  /* 0x000000ffff077224 */ /* 0x008fe200078e00ff */
[----:B----4-:R-:W-:-:S04]  /*c6f0*/  LOP3.LUT R13, R0, 0x1f, RZ, 0xc0, !PT ;  /* 0x0000001f000d7812 */ /* 0x010fc800078ec0ff */
[----:B------:R-:W-:Y:S01]  /*c700*/  ISETP.NE.AND P5, PT, R13, 0x1f, PT ;  /* 0x0000001f0d00780c */ /* 0x000fe20003fa5270 */
[----:B------:R-:W-:Y:S10]  /*c710*/  BRA.DIV ~URZ, `(.L_x_104) ;  /* 0x000023227f007947 */ /* 0x000ff4000b800000 */
[----:B--2---:R2:W3:Y:S02]  /*c720*/  SHFL.IDX PT, R9, R78, RZ, 0x1f ;  /* 0x00001fff4e097589 */ /* 0x0044e400000e0000 */
.L_x_156:
[----:B------:R-:W-:Y:S05]  /*c730*/  BRA.DIV ~URZ, `(.L_x_105) ;  /* 0x000023727f007947 */ /* 0x000fea000b800000 */
[----:B------:R4:W2:Y:S02]  /*c740*/  SHFL.IDX PT, R8, R78, 0x1, 0x1f ;  /* 0x00201f004e087f89 */ /* 0x0008a400000e0000 */
.L_x_157:
[----:B-1----:R-:W-:Y:S02]  /*c750*/  IMAD.IADD R0, R215, 0x1, R13 ;  /* 0x00000001d7007824 */ /* 0x002fe400078e020d */
[----:B------:R-:W-:-:S03]  /*c760*/  IMAD.MOV.U32 R6, RZ, RZ, RZ ;  /* 0x000000ffff067224 */ /* 0x000fc600078e00ff */
[----:B------:R-:W-:-:S13]  /*c770*/  ISETP.GE.OR P0, PT, R0, c[0x0][0x53c], !P5 ;  /* 0x00014f0000007a0c */ /* 0x000fda0006f06670 */
[----:B------:R-:W-:Y:S01]  /*c780*/  @!P0 IMAD.MOV.U32 R2, RZ, RZ, 0x4 ;  /* 0x00000004ff028424 */ /* 0x000fe200078e00ff */
[----:B------:R-:W-:-:S03]  /*c790*/  @!P0 MOV R3, 0x4 ;  /* 0x0000000400038802 */ /* 0x000fc60000000f00 */
[----:B------:R-:W-:-:S04]  /*c7a0*/  @!P0 IMAD.WIDE R4, R0, R2, c[0x0][0x580] ;  /* 0x0001600000048625 */ /* 0x000fc800078e0202 */
[----:B------:R-:W-:Y:S01]  /*c7b0*/  @!P0 IMAD.WIDE R2, R0, R3, c[0x0][0x578] ;  /* 0x00015e0000028625 */ /* 0x000fe200078e0203 */
[----:B------:R-:W5:Y:S04]  /*c7c0*/  @!P0 LDG.E R6, [R4.64] ;  /* 0x0000000604068981 */ /* 0x000f68000c1e1900 */
[----:B------:R-:W5:Y:S01]  /*c7d0*/  @!P0 LDG.E R7, [R2.64] ;  /* 0x0000000602078981 */ /* 0x000f62000c1e1900 */
[C---:B------:R-:W-:Y:S02]  /*c7e0*/  ISETP.GE.U32.AND P4, PT, R13.reuse, 0x10, PT ;  /* 0x000000100d00780c */ /* 0x040fe40003f86070 */
[C---:B------:R-:W-:Y:S02]  /*c7f0*/  ISETP.GE.U32.AND P3, PT, R13.reuse, 0x8, PT ;  /* 0x000000080d00780c */ /* 0x040fe40003f66070 */
[----:B------:R-:W-:-:S02]  /*c800*/  ISETP.GE.U32.AND P2, PT, R13, 0x4, PT ;  /* 0x000000040d00780c */ /* 0x000fc40003f46070 */
[C---:B------:R-:W-:Y:S02]  /*c810*/  ISETP.GE.U32.AND P1, PT, R13.reuse, 0x2, PT ;  /* 0x000000020d00780c */ /* 0x040fe40003f26070 */
[----:B------:R-:W-:Y:S02]  /*c820*/  ISETP.NE.AND P0, PT, R13, RZ, PT ;  /* 0x000000ff0d00720c */ /* 0x000fe40003f05270 */
[----:B------:R-:W-:Y:S01]  /*c830*/  MOV R10, RZ ;  /* 0x000000ff000a7202 */ /* 0x000fe20000000f00 */
[----:B-----5:R-:W-:Y:S01]  /*c840*/  IMAD R0, R7, R6, RZ ;  /* 0x0000000607007224 */ /* 0x020fe200078e02ff */
[----:B------:R-:W-:Y:S07]  /*c850*/  BRA.DIV ~URZ, `(.L_x_106) ;  /* 0x000022c27f007947 */ /* 0x000fee000b800000 */
[----:B------:R1:W4:Y:S02]  /*c860*/  SHFL.UP PT, R4, R0, 0x1, RZ ;  /* 0x0420000000047989 */ /* 0x00032400000e00ff */
.L_x_158:
[----:B----4-:R-:W-:-:S04]  /*c870*/  SEL R4, R4, RZ, P0 ;  /* 0x000000ff04047207 */ /* 0x010fc80000000000 */
        /* <DEDUP_REMOVED lines=14> */
[----:B------:R1:W4:Y:S02]  /*c960*/  SHFL.IDX PT, R0, R4, 0x1f, 0x1f ;  /* 0x03e01f0004007f89 */ /* 0x00032400000e0000 */
.L_x_159:
[----:B----4-:R-:W-:Y:S01]  /*c970*/  IMAD R0, R0, c[0x0][0x538], RZ ;  /* 0x00014e0000007a24 */ /* 0x010fe200078e02ff */
[----:B------:R-:W-:Y:S04]  /*c980*/  BSSY B1, `(.L_x_108) ;  /* 0x000007c000017945 */ /* 0x000fe80003800000 */
[----:B--2---:R-:W-:-:S04]  /*c990*/  IADD3 R8, R0, R8, RZ ;  /* 0x0000000800087210 */ /* 0x004fc80007ffe0ff */
[----:B---3--:R-:W-:-:S13]  /*c9a0*/  ISETP.GT.AND P6, PT, R8, R9, PT ;  /* 0x000000090800720c */ /* 0x008fda0003fc4270 */
[----:B------:R-:W-:Y:S05]  /*c9b0*/  @P6 BRA `(.L_x_109) ;  /* 0x0000024000006947 */ /* 0x000fea0003800000 */
.L_x_113:
[----:B------:R-:W-:-:S04]  /*c9c0*/  IADD3 R0, R215, 0x1f, RZ ;  /* 0x0000001fd7007810 */ /* 0x000fc80007ffe0ff */
[----:B------:R-:W-:-:S13]  /*c9d0*/  ISETP.GE.AND P6, PT, R0, c[0x0][0x53c], PT ;  /* 0x00014f0000007a0c */ /* 0x000fda0003fc6270 */
[----:B------:R-:W-:Y:S05]  /*c9e0*/  @P6 BRA `(.L_x_110) ;  /* 0x0000071000006947 */ /* 0x000fea0003800000 */
[----:B------:R-:W-:Y:S01]  /*c9f0*/  MOV R215, R0 ;  /* 0x0000000000d77202 */ /* 0x000fe20000000f00 */
[----:B------:R-:W-:-:S03]  /*ca00*/  CS2R R6, SRZ ;  /* 0x0000000000067805 */ /* 0x000fc6000001ff00 */
[----:B------:R-:W-:-:S04]  /*ca10*/  IADD3 R0, R215, R13, RZ ;  /* 0x0000000dd7007210 */ /* 0x000fc80007ffe0ff */
[----:B------:R-:W-:-:S13]  /*ca20*/  ISETP.GE.OR P6, PT, R0, c[0x0][0x53c], !P5 ;  /* 0x00014f0000007a0c */ /* 0x000fda0006fc6670 */
[----:B------:R-:W-:Y:S02]  /*ca30*/  @!P6 MOV R2, 0x4 ;  /* 0x000000040002e802 */ /* 0x000fe40000000f00 */
[----:B------:R-:W-:-:S03]  /*ca40*/  @!P6 MOV R3, 0x4 ;  /* 0x000000040003e802 */ /* 0x000fc60000000f00 */
[----:B-1----:R-:W-:-:S04]  /*ca50*/  @!P6 IMAD.WIDE R4, R0, R2, c[0x0][0x580] ;  /* 0x000160000004e625 */ /* 0x002fc800078e0202 */
[----:B------:R-:W-:Y:S01]  /*ca60*/  @!P6 IMAD.WIDE R2, R0, R3, c[0x0][0x578] ;  /* 0x00015e000002e625 */ /* 0x000fe200078e0203 */
[----:B------:R-:W2:Y:S04]  /*ca70*/  @!P6 LDG.E R6, [R4.64] ;  /* 0x000000060406e981 */ /* 0x000ea8000c1e1900 */
[----:B------:R-:W2:Y:S02]  /*ca80*/  @!P6 LDG.E R7, [R2.64] ;  /* 0x000000060207e981 */ /* 0x000ea4000c1e1900 */
[----:B--2---:R-:W-:Y:S01]  /*ca90*/  IMAD R0, R7, R6, RZ ;  /* 0x0000000607007224 */ /* 0x004fe200078e02ff */
[----:B------:R-:W-:Y:S05]  /*caa0*/  BRA.DIV ~URZ, `(.L_x_111) ;  /* 0x000022627f007947 */ /* 0x000fea000b800000 */
[----:B------:R1:W2:Y:S02]  /*cab0*/  SHFL.UP PT, R2, R0, 0x1, RZ ;  /* 0x0420000000027989 */ /* 0x0002a400000e00ff */
.L_x_160:
[----:B--2---:R-:W-:-:S04]  /*cac0*/  SEL R2, R2, RZ, P0 ;  /* 0x000000ff02027207 */ /* 0x004fc80000000000 */
        /* <DEDUP_REMOVED lines=14> */
[----:B------:R1:W2:Y:S02]  /*cbb0*/  SHFL.IDX PT, R0, R4, 0x1f, 0x1f ;  /* 0x03e01f0004007f89 */ /* 0x0002a400000e0000 */
.L_x_161:
[----:B--2---:R-:W-:-:S05]  /*cbc0*/  IMAD R0, R0, c[0x0][0x538], RZ ;  /* 0x00014e0000007a24 */ /* 0x004fca00078e02ff */
[----:B------:R-:W-:-:S04]  /*cbd0*/  IADD3 R8, R0, R8, RZ ;  /* 0x0000000800087210 */ /* 0x000fc80007ffe0ff */
[----:B------:R-:W-:-:S13]  /*cbe0*/  ISETP.GT.AND P6, PT, R8, R9, PT ;  /* 0x000000090800720c */ /* 0x000fda0003fc4270 */
[----:B-1----:R-:W-:Y:S05]  /*cbf0*/  @!P6 BRA `(.L_x_113) ;  /* 0xfffffdc00000e947 */ /* 0x002fea000383ffff */
.L_x_109:
[----:B------:R-:W-:-:S05]  /*cc00*/  IADD3 R8, -R0, R8, RZ ;  /* 0x0000000800087210 */ /* 0x000fca0007ffe1ff */
[----:B------:R-:W-:-:S05]  /*cc10*/  IMAD R0, R4, c[0x0][0x538], R8 ;  /* 0x00014e0004007a24 */ /* 0x000fca00078e0208 */
[----:B------:R-:W-:Y:S01]  /*cc20*/  ISETP.GT.AND P0, PT, R0, R9, PT ;  /* 0x000000090000720c */ /* 0x000fe20003f04270 */
[----:B------:R-:W-:-:S12]  /*cc30*/  BRA.DIV ~URZ, `(.L_x_114) ;  /* 0x000022d27f007947 */ /* 0x000fd8000b800000 */
[----:B------:R-:W-:-:S04]  /*cc40*/  VOTE.ANY R0, PT, !P0 ;  /* 0x0000000000007806 */ /* 0x000fc800040e0100 */
.L_x_162:
[----:B------:R2:W3:Y:S01]  /*cc50*/  POPC R11, R0 ;  /* 0x00000000000b7309 */ /* 0x0004e20000000000 */
[----:B------:R-:W-:Y:S05]  /*cc60*/  BRA.DIV ~URZ, `(.L_x_115) ;  /* 0x000022e27f007947 */ /* 0x000fea000b800000 */
[----:B---3--:R3:W4:Y:S04]  /*cc70*/  SHFL.IDX PT, R6, R6, R11, 0x1f ;  /* 0x00001f0b06067589 */ /* 0x00872800000e0000 */
[----:B------:R3:W1:Y:S02]  /*cc80*/  SHFL.IDX PT, R7, R7, R11, 0x1f ;  /* 0x00001f0b07077589 */ /* 0x00066400000e0000 */
.L_x_163:
[----:B------:R-:W-:Y:S01]  /*cc90*/  ISETP.NE.AND P0, PT, R0, RZ, PT ;  /* 0x000000ff0000720c */ /* 0x000fe20003f05270 */
[----:B------:R-:W-:-:S12]  /*cca0*/  BSSY B0, `(.L_x_116) ;  /* 0x0000005000007945 */ /* 0x000fd80003800000 */
[----:B------:R-:W-:Y:S05]  /*ccb0*/  @!P0 BRA `(.L_x_117) ;  /* 0x0000003000008947 */ /* 0x000fea0003800000 */
[----:B--2---:R-:W-:Y:S01]  /*ccc0*/  IADD3 R0, R11, -0x1, RZ ;  /* 0xffffffff0b007810 */ /* 0x004fe20007ffe0ff */
[----:B------:R-:W-:Y:S05]  /*ccd0*/  BRA.DIV ~URZ, `(.L_x_118) ;  /* 0x000023427f007947 */ /* 0x000fea000b800000 */
[----:B------:R2:W3:Y:S02]  /*cce0*/  SHFL.IDX PT, R10, R4, R0, 0x1f ;  /* 0x00001f00040a7589 */ /* 0x0004e400000e0000 */
.L_x_117:
[----:B------:R-:W-:Y:S05]  /*ccf0*/  BSYNC B0 ;  /* 0x0000000000007941 */ /* 0x000fea0003800000 */
.L_x_116:
[-C--:B-12-4-:R-:W-:Y:S01]  /*cd00*/  IABS R4, R6.reuse ;  /* 0x0000000600047213 */ /* 0x096fe20000000000 */
[----:B---3--:R-:W-:Y:S01]  /*cd10*/  IMAD R212, R10, c[0x0][0x538], R8 ;  /* 0x00014e000ad47a24 */ /* 0x008fe200078e0208 */
[----:B------:R-:W-:Y:S01]  /*cd20*/  IABS R0, R7 ;  /* 0x0000000700007213 */ /* 0x000fe20000000000 */
[----:B------:R-:W-:Y:S01]  /*cd30*/  IMAD.IADD R215, R11, 0x1, R215 ;  /* 0x000000010bd77824 */ /* 0x000fe200078e02d7 */
[----:B------:R-:W1:Y:S01]  /*cd40*/  I2F.RP R2, R4 ;  /* 0x0000000400027306 */ /* 0x000e620000209400 */
[----:B------:R-:W-:Y:S02]  /*cd50*/  IMAD.IADD R10, R9, 0x1, -R212 ;  /* 0x00000001090a7824 */ /* 0x000fe400078e0ad4 */
[----:B------:R-:W-:Y:S01]  /*cd60*/  IMAD.MOV.U32 R5, RZ, RZ, R0 ;  /* 0x000000ffff057224 */ /* 0x000fe200078e0000 */
[----:B------:R-:W-:Y:S02]  /*cd70*/  IABS R0, R6 ;  /* 0x0000000600007213 */ /* 0x000fe40000000000 */
[----:B------:R-:W-:-:S02]  /*cd80*/  IABS R9, R10 ;  /* 0x0000000a00097213 */ /* 0x000fc40000000000 */
[----:B------:R-:W-:Y:S01]  /*cd90*/  I2F.RP R12, R5 ;  /* 0x00000005000c7306 */ /* 0x000fe20000209400 */
[----:B------:R-:W-:-:S07]  /*cda0*/  IMAD.MOV R0, RZ, RZ, -R0 ;  /* 0x000000ffff007224 */ /* 0x000fce00078e0a00 */
[----:B-1----:R-:W1:Y:S02]  /*cdb0*/  MUFU.RCP R2, R2 ;  /* 0x0000000200027308 */ /* 0x002e640000001000 */
[----:B-1----:R-:W-:-:S06]  /*cdc0*/  IADD3 R2, R2, 0xffffffe, RZ ;  /* 0x0ffffffe02027810 */ /* 0x002fcc0007ffe0ff */
[----:B------:R-:W1:Y:S02]  /*cdd0*/  F2I.FTZ.U32.TRUNC.NTZ R3, R2 ;  /* 0x0000000200037305 */ /* 0x000e64000021f000 */
[----:B-1----:R-:W-:-:S04]  /*cde0*/  IMAD.MOV R2, RZ, RZ, -R3 ;  /* 0x000000ffff027224 */ /* 0x002fc800078e0a03 */
[----:B------:R-:W-:Y:S01]  /*cdf0*/  IMAD R8, R2, R4, RZ ;  /* 0x0000000402087224 */ /* 0x000fe200078e02ff */
[----:B------:R-:W-:-:S05]  /*ce00*/  MOV R2, RZ ;  /* 0x000000ff00027202 */ /* 0x000fca0000000f00 */
[----:B------:R-:W-:-:S04]  /*ce10*/  IMAD.HI.U32 R8, R3, R8, R2 ;  /* 0x0000000803087227 */ /* 0x000fc800078e0002 */
[----:B------:R-:W-:Y:S02]  /*ce20*/  IMAD.MOV.U32 R2, RZ, RZ, R9 ;  /* 0x000000ffff027224 */ /* 0x000fe400078e0009 */
[----:B------:R-:W-:Y:S02]  /*ce30*/  IMAD.MOV.U32 R3, RZ, RZ, R0 ;  /* 0x000000ffff037224 */ /* 0x000fe400078e0000 */
[----:B------:R-:W-:-:S04]  /*ce40*/  IMAD.HI.U32 R0, R8, R2, RZ ;  /* 0x0000000208007227 */ /* 0x000fc800078e00ff */
[----:B------:R-:W-:Y:S02]  /*ce50*/  IMAD R2, R0, R3, R2 ;  /* 0x0000000300027224 */ /* 0x000fe400078e0202 */
[----:B------:R-:W1:Y:S03]  /*ce60*/  MUFU.RCP R3, R12 ;  /* 0x0000000c00037308 */ /* 0x000e660000001000 */
[----:B------:R-:W-:Y:S02]  /*ce70*/  ISETP.GT.U32.AND P1, PT, R4, R2, PT ;  /* 0x000000020400720c */ /* 0x000fe40003f24070 */
[----:B-1----:R-:W-:-:S11]  /*ce80*/  IADD3 R3, R3, 0xffffffe, RZ ;  /* 0x0ffffffe03037810 */ /* 0x002fd60007ffe0ff */
[-C--:B------:R-:W-:Y:S02]  /*ce90*/  @!P1 IADD3 R2, R2, -R4.reuse, RZ ;  /* 0x8000000402029210 */ /* 0x080fe40007ffe0ff */
[----:B------:R-:W-:Y:S01]  /*cea0*/  @!P1 IADD3 R0, R0, 0x1, RZ ;  /* 0x0000000100009810 */ /* 0x000fe20007ffe0ff */
[----:B------:R-:W1:Y:S01]  /*ceb0*/  F2I.FTZ.U32.TRUNC.NTZ R3, R3 ;  /* 0x0000000300037305 */ /* 0x000e62000021f000 */
[----:B------:R-:W-:Y:S02]  /*cec0*/  ISETP.GE.U32.AND P2, PT, R2, R4, PT ;  /* 0x000000040200720c */ /* 0x000fe40003f46070 */
[----:B------:R-:W-:Y:S02]  /*ced0*/  LOP3.LUT R2, R10, R6, RZ, 0x3c, !PT ;  /* 0x000000060a027212 */ /* 0x000fe400078e3cff */
[----:B------:R-:W-:Y:S02]  /*cee0*/  ISETP.NE.AND P1, PT, R6, RZ, PT ;  /* 0x000000ff0600720c */ /* 0x000fe40003f25270 */
[----:B------:R-:W-:-:S07]  /*cef0*/  ISETP.GE.AND P0, PT, R2, RZ, PT ;  /* 0x000000ff0200720c */ /* 0x000fce0003f06270 */
[----:B------:R-:W-:Y:S01]  /*cf00*/  @P2 IADD3 R0, R0, 0x1, RZ ;  /* 0x0000000100002810 */ /* 0x000fe20007ffe0ff */
[----:B-1----:R-:W-:-:S04]  /*cf10*/  IMAD.MOV R2, RZ, RZ, -R3 ;  /* 0x000000ffff027224 */ /* 0x002fc800078e0a03 */
[----:B------:R-:W-:Y:S01]  /*cf20*/  IMAD.MOV.U32 R4, RZ, RZ, R2 ;  /* 0x000000ffff047224 */ /* 0x000fe200078e0002 */
[----:B------:R-:W-:Y:S01]  /*cf30*/  IABS R2, R7 ;  /* 0x0000000700027213 */ /* 0x000fe20000000000 */
[----:B------:R-:W-:Y:S01]  /*cf40*/  @!P0 IMAD.MOV R0, RZ, RZ, -R0 ;  /* 0x000000ffff008224 */ /* 0x000fe200078e0a00 */
[----:B------:R-:W-:Y:S01]  /*cf50*/  @!P1 LOP3.LUT R0, RZ, R6, RZ, 0x33, !PT ;  /* 0x00000006ff009212 */ /* 0x000fe200078e33ff */
[----:B------:R-:W-:Y:S01]  /*cf60*/  IMAD R4, R4, R5, RZ ;  /* 0x0000000504047224 */ /* 0x000fe200078e02ff */
[----:B------:R-:W-:Y:S01]  /*cf70*/  IADD3 R8, RZ, -R2, RZ ;  /* 0x80000002ff087210 */ /* 0x000fe20007ffe0ff */
[----:B------:R-:W-:Y:S01]  /*cf80*/  IMAD.MOV.U32 R2, RZ, RZ, RZ ;  /* 0x000000ffff027224 */ /* 0x000fe200078e00ff */
[----:B------:R-:W-:Y:S01]  /*cf90*/  IABS R9, R0 ;  /* 0x0000000000097213 */ /* 0x000fe20000000000 */
[----:B------:R-:W-:Y:S02]  /*cfa0*/  IMAD R6, R0, R6, RZ ;  /* 0x0000000600067224 */ /* 0x000fe400078e02ff */
[----:B------:R-:W-:Y:S01]  /*cfb0*/  IMAD.HI.U32 R2, R3, R4, R2 ;  /* 0x0000000403027227 */ /* 0x000fe200078e0002 */
[----:B------:R-:W-:-:S02]  /*cfc0*/  MOV R4, R8 ;  /* 0x0000000800047202 */ /* 0x000fc40000000f00 */
[----:B------:R-:W-:Y:S01]  /*cfd0*/  IADD3 R213, R10, -R6, RZ ;  /* 0x800000060ad57210 */ /* 0x000fe20007ffe0ff */
[----:B------:R-:W-:-:S04]  /*cfe0*/  IMAD.MOV.U32 R3, RZ, RZ, R9 ;  /* 0x000000ffff037224 */ /* 0x000fc800078e0009 */
        /* <DEDUP_REMOVED lines=11> */
[----:B------:R-:W-:-:S04]  /*d0a0*/  @!P1 LOP3.LUT R2, RZ, R7, RZ, 0x33, !PT ;  /* 0x00000007ff029212 */ /* 0x000fc800078e33ff */
[----:B------:R-:W-:Y:S01]  /*d0b0*/  IADD3 R3, -R2, RZ, RZ ;  /* 0x000000ff02037210 */ /* 0x000fe20007ffe1ff */
[----:B------:R-:W-:-:S04]  /*d0c0*/  IMAD R2, R7, 0x1000000, R2 ;  /* 0x0100000007027824 */ /* 0x000fc800078e0202 */
[----:B------:R-:W-:-:S04]  /*d0d0*/  IMAD R0, R7, R3, R0 ;  /* 0x0000000307007224 */ /* 0x000fc800078e0200 */
[----:B------:R-:W-:Y:S01]  /*d0e0*/  IMAD R214, R0, 0x10000, R2 ;  /* 0x0001000000d67824 */ /* 0x000fe200078e0202 */
[----:B------:R-:W-:Y:S05]  /*d0f0*/  BRA `(.L_x_119) ;  /* 0x0000004000007947 */ /* 0x000fea0003800000 */
.L_x_110:
[----:B------:R-:W-:Y:S01]  /*d100*/  IMAD.MOV.U32 R212, RZ, RZ, R9 ;  /* 0x000000ffffd47224 */ /* 0x000fe200078e0009 */
[----:B------:R-:W-:Y:S01]  /*d110*/  MOV R214, RZ ;  /* 0x000000ff00d67202 */ /* 0x000fe20000000f00 */
[----:B------:R-:W-:Y:S01]  /*d120*/  IMAD.MOV.U32 R213, RZ, RZ, RZ ;  /* 0x000000ffffd57224 */ /* 0x000fe200078e00ff */
[----:B------:R-:W-:Y:S02]  /*d130*/  MOV R215, c[0x0][0x53c] ;  /* 0x00014f0000d77a02 */ /* 0x000fe40000000f00 */
.L_x_119:
[----:B------:R-:W-:Y:S05]  /*d140*/  BSYNC B1 ;  /* 0x0000000000017941 */ /* 0x000fea0003800000 */
.L_x_108:
[----:B------:R-:W-:Y:S01]  /*d150*/  WARPSYNC 0xffffffff ;  /* 0xffffffff00007948 */ /* 0x000fe20003800000 */
[----:B------:R-:W-:Y:S01]  /*d160*/  BAR.SYNC.DEFER_BLOCKING 0x4, 0x100 ;  /* 0x0104000000007b1d */ /* 0x000fe20000010000 */
[----:B------:R-:W-:-:S13]  /*d170*/  ISETP.NE.AND P0, PT, R13, RZ, PT ;  /* 0x000000ff0d00720c */ /* 0x000fda0003f05270 */
[----:B------:R2:W-:Y:S04]  /*d180*/  @!P0 STS.128 [0x18100], R212 ;  /* 0x018100d4ff008388 */ /* 0x0005e80000000c00 */
[----:B------:R-:W-:Y:S06]  /*d190*/  BAR.ARV 0x5, 0x100 ;  /* 0x0144000000007b1d */ /* 0x000fec0000002000 */
.L_x_103:
[----:B-1----:R-:W-:-:S13]  /*d1a0*/  ISETP.GE.AND P0, PT, R215, c[0x0][0x53c], PT ;  /* 0x00014f00d7007a0c */ /* 0x002fda0003f06270 */
[----:B--23--:R-:W-:Y:S01]  /*d1b0*/  @P0 CALL.REL.NOINC `(.L_x_120) ;  /* 0x0000001000000944 */ /* 0x00cfe20003c00000 */
[----:B------:R-:W-:Y:S05]  /*d1c0*/  BRA `(.L_x_121) ;  /* 0xffff43a000007947 */ /* 0x000fea000383ffff */
.L_x_120:
[----:B------:R-:W-:Y:S05]  /*d1d0*/  EXIT ;  /* 0x000000000000794d */ /* 0x000fea0003800000 */
.L_x_22:
[----:B------:R-:W-:Y:S01]  /*d1e0*/  IMAD.MOV.U32 R0, RZ, RZ, R5 ;  /* 0x000000ffff007224 */ /* 0x000fe200078e0005 */
[----:B------:R-:W-:Y:S02]  /*d1f0*/  MOV R2, 0x1 ;  /* 0x0000000100027802 */ /* 0x000fe40000000f00 */
[----:B------:R-:W-:Y:S02]  /*d200*/  MOV R3, 0xd220 ;  /* 0x0000d22000037802 */ /* 0x000fe40000000f00 */
[----:B--2---:R-:W-:Y:S05]  /*d210*/  CALL.REL.NOINC `($__internal_2_$__cuda_sm70_shflsync_up_p) ;  /* 0x00001f2000007944 */ /* 0x004fea0003c00000 */
[----:B------:R-:W-:Y:S01]  /*d220*/  MOV R0, R4 ;  /* 0x0000000400007202 */ /* 0x000fe20000000f00 */
[----:B------:R-:W-:Y:S05]  /*d230*/  BRA `(.L_x_122) ;  /* 0xffff321000007947 */ /* 0x000fea000383ffff */
.L_x_23:
[----:B------:R-:W-:Y:S01]  /*d240*/  IMAD.MOV.U32 R0, RZ, RZ, R5 ;  /* 0x000000ffff007224 */ /* 0x000fe200078e0005 */
[----:B------:R-:W-:Y:S02]  /*d250*/  MOV R2, 0x2 ;  /* 0x0000000200027802 */ /* 0x000fe40000000f00 */
[----:B------:R-:W-:Y:S02]  /*d260*/  MOV R3, 0xd280 ;  /* 0x0000d28000037802 */ /* 0x000fe40000000f00 */
[----:B--2---:R-:W-:Y:S05]  /*d270*/  CALL.REL.NOINC `($__internal_2_$__cuda_sm70_shflsync_up_p) ;  /* 0x00001ec000007944 */ /* 0x004fea0003c00000 */
[----:B------:R-:W-:Y:S01]  /*d280*/  SEL R0, R4, RZ, P4 ;  /* 0x000000ff04007207 */ /* 0x000fe20002000000 */
[----:B------:R-:W-:Y:S01]  /*d290*/  IMAD.MOV.U32 R2, RZ, RZ, 0x4 ;  /* 0x00000004ff027424 */ /* 0x000fe200078e00ff */
[----:B------:R-:W-:-:S03]  /*d2a0*/  MOV R3, 0xd2d0 ;  /* 0x0000d2d000037802 */ /* 0x000fc60000000f00 */
[----:B------:R-:W-:Y:S02]  /*d2b0*/  IMAD.IADD R0, R5, 0x1, R0 ;  /* 0x0000000105007824 */ /* 0x000fe400078e0200 */
[----:B------:R-:W-:Y:S05]  /*d2c0*/  CALL.REL.NOINC `($__internal_2_$__cuda_sm70_shflsync_up_p) ;  /* 0x00001e7000007944 */ /* 0x000fea0003c00000 */
        /* <DEDUP_REMOVED lines=12> */
[----:B------:R-:W-:Y:S02]  /*d390*/  MOV R3, 0x1f ;  /* 0x0000001f00037802 */ /* 0x000fe40000000f00 */
[----:B------:R-:W-:Y:S01]  /*d3a0*/  MOV R2, 0xd3e0 ;  /* 0x0000d3e000027802 */ /* 0x000fe20000000f00 */
[----:B------:R-:W-:-:S04]  /*d3b0*/  IMAD.IADD R4, R0, 0x1, R4 ;  /* 0x0000000100047824 */ /* 0x000fc800078e0204 */
[----:B------:R-:W-:Y:S02]  /*d3c0*/  IMAD.MOV.U32 R21, RZ, RZ, R4 ;  /* 0x000000ffff157224 */ /* 0x000fe400078e0004 */
[----:B------:R-:W-:Y:S05]  /*d3d0*/  CALL.REL.NOINC `($__internal_1_$__cuda_sm70_shflsync_idx_p) ;  /* 0x00001d1000007944 */ /* 0x000fea0003c00000 */
[----:B------:R-:W-:Y:S01]  /*d3e0*/  MOV R0, R21 ;  /* 0x0000001500007202 */ /* 0x000fe20000000f00 */
[----:B------:R-:W-:Y:S05]  /*d3f0*/  BRA `(.L_x_123) ;  /* 0xffff315000007947 */ /* 0x000fea000383ffff */
.L_x_25:
[----:B------:R-:W-:Y:S02]  /*d400*/  SEL R0, RZ, 0x1, P0 ;  /* 0x00000001ff007807 */ /* 0x000fe40000000000 */
[----:B------:R-:W-:Y:S02]  /*d410*/  MOV R2, 0xd430 ;  /* 0x0000d43000027802 */ /* 0x000fe40000000f00 */
[----:B------:R-:W-:Y:S05]  /*d420*/  CALL.REL.NOINC `($__internal_3_$__cuda_sm70_votesync_ballot) ;  /* 0x00001d8000007944 */ /* 0x000fea0003c00000 */
[----:B------:R-:W-:Y:S05]  /*d430*/  BRA `(.L_x_124) ;  /* 0xffff31a000007947 */ /* 0x000fea000383ffff */
.L_x_26:
[----:B------:R-:W-:Y:S01]  /*d440*/  IMAD.MOV.U32 R21, RZ, RZ, R8 ;  /* 0x000000ffff157224 */ /* 0x000fe200078e0008 */
[----:B--2---:R-:W-:Y:S01]  /*d450*/  MOV R20, R215 ;  /* 0x000000d700147202 */ /* 0x004fe20000000f00 */
[----:B------:R-:W-:Y:S01]  /*d460*/  IMAD.MOV.U32 R3, RZ, RZ, 0x1f ;  /* 0x0000001fff037424 */ /* 0x000fe200078e00ff */
[----:B------:R-:W-:Y:S02]  /*d470*/  MOV R2, 0xd490 ;  /* 0x0000d49000027802 */ /* 0x000fe40000000f00 */
[----:B-1----:R-:W-:Y:S05]  /*d480*/  CALL.REL.NOINC `($__internal_1_$__cuda_sm70_shflsync_idx_p) ;  /* 0x00001c6000007944 */ /* 0x002fea0003c00000 */
[----:B------:R-:W-:Y:S01]  /*d490*/  IMAD.MOV.U32 R11, RZ, RZ, R21 ;  /* 0x000000ffff0b7224 */ /* 0x000fe200078e0015 */
[----:B------:R-:W-:Y:S01]  /*d4a0*/  MOV R21, R7 ;  /* 0x0000000700157202 */ /* 0x000fe20000000f00 */
[----:B------:R-:W-:Y:S01]  /*d4b0*/  IMAD.MOV.U32 R6, RZ, RZ, RZ ;  /* 0x000000ffff067224 */ /* 0x000fe200078e00ff */
[----:B------:R-:W-:Y:S01]  /*d4c0*/  MOV R20, R215 ;  /* 0x000000d700147202 */ /* 0x000fe20000000f00 */
[----:B------:R-:W-:Y:S01]  /*d4d0*/  IMAD.MOV.U32 R3, RZ, RZ, 0x1f ;  /* 0x0000001fff037424 */ /* 0x000fe200078e00ff */
[----:B------:R-:W-:-:S02]  /*d4e0*/  MOV R2, 0xd500 ;  /* 0x0000d50000027802 */ /* 0x000fc40000000f00 */
[----:B------:R-:W-:Y:S05]  /*d4f0*/  CALL.REL.NOINC `($__internal_1_$__cuda_sm70_shflsync_idx_p) ;  /* 0x00001bf000007944 */ /* 0x000fea0003c00000 */
[----:B------:R-:W-:Y:S01]  /*d500*/  MOV R10, R21 ;  /* 0x00000015000a7202 */ /* 0x000fe20000000f00 */
[----:B------:R-:W-:Y:S05]  /*d510*/  BRA `(.L_x_125) ;  /* 0xffff311000007947 */ /* 0x000fea000383ffff */
.L_x_29:
[----:B------:R-:W-:Y:S01]  /*d520*/  IMAD.MOV.U32 R21, RZ, RZ, R4 ;  /* 0x000000ffff157224 */ /* 0x000fe200078e0004 */
[----:B------:R-:W-:-:S02]  /*d530*/  MOV R3, 0x1f ;  /* 0x0000001f00037802 */ /* 0x000fc40000000f00 */
[----:B------:R-:W-:Y:S02]  /*d540*/  MOV R2, 0xd560 ;  /* 0x0000d56000027802 */ /* 0x000fe40000000f00 */
[----:B-1234-:R-:W-:Y:S05]  /*d550*/  CALL.REL.NOINC `($__internal_1_$__cuda_sm70_shflsync_idx_p) ;  /* 0x00001b9000007944 */ /* 0x01efea0003c00000 */
[----:B------:R-:W-:Y:S01]  /*d560*/  MOV R6, R21 ;  /* 0x0000001500067202 */ /* 0x000fe20000000f00 */
[----:B------:R-:W-:Y:S05]  /*d570*/  BRA `(.L_x_28) ;  /* 0xffff311000007947 */ /* 0x000fea000383ffff */
.L_x_37:
[----:B------:R-:W-:Y:S01]  /*d580*/  IMAD.MOV.U32 R21, RZ, RZ, R9 ;  /* 0x000000ffff157224 */ /* 0x000fe200078e0009 */
[----:B------:R-:W-:Y:S01]  /*d590*/  MOV R20, RZ ;  /* 0x000000ff00147202 */ /* 0x000fe20000000f00 */
[----:B------:R-:W-:Y:S01]  /*d5a0*/  IMAD.MOV.U32 R3, RZ, RZ, 0x181f ;  /* 0x0000181fff037424 */ /* 0x000fe200078e00ff */
[----:B------:R-:W-:Y:S02]  /*d5b0*/  MOV R2, 0xd5d0 ;  /* 0x0000d5d000027802 */ /* 0x000fe40000000f00 */
[----:B-----5:R-:W-:Y:S05]  /*d5c0*/  CALL.REL.NOINC `($__internal_1_$__cuda_sm70_shflsync_idx_p) ;  /* 0x00001b2000007944 */ /* 0x020fea0003c00000 */
[----:B------:R-:W-:Y:S01]  /*d5d0*/  MOV R8, R21 ;  /* 0x0000001500087202 */ /* 0x000fe20000000f00 */
[----:B------:R-:W-:Y:S05]  /*d5e0*/  BRA `(.L_x_126) ;  /* 0xffff4b9000007947 */ /* 0x000fea000383ffff */
.L_x_38:
[----:B------:R-:W-:Y:S01]  /*d5f0*/  IMAD.MOV.U32 R21, RZ, RZ, R12 ;  /* 0x000000ffff157224 */ /* 0x000fe200078e000c */
[----:B------:R-:W-:Y:S01]  /*d600*/  MOV R20, RZ ;  /* 0x000000ff00147202 */ /* 0x000fe20000000f00 */
[----:B------:R-:W-:Y:S01]  /*d610*/  IMAD.MOV.U32 R3, RZ, RZ, 0x181f ;  /* 0x0000181fff037424 */ /* 0x000fe200078e00ff */
[----:B------:R-:W-:Y:S02]  /*d620*/  MOV R2, 0xd640 ;  /* 0x0000d64000027802 */ /* 0x000fe40000000f00 */
[----:B-12--5:R-:W-:Y:S05]  /*d630*/  CALL.REL.NOINC `($__internal_1_$__cuda_sm70_shflsync_idx_p) ;  /* 0x00001ab000007944 */ /* 0x026fea0003c00000 */
[----:B------:R-:W-:Y:S01]  /*d640*/  MOV R0, R21 ;  /* 0x0000001500007202 */ /* 0x000fe20000000f00 */
[----:B------:R-:W-:Y:S05]  /*d650*/  BRA `(.L_x_127) ;  /* 0xffff4b4000007947 */ /* 0x000fea000383ffff */
.L_x_41:
[----:B------:R-:W-:Y:S01]  /*d660*/  IMAD.MOV.U32 R21, RZ, RZ, R9 ;  /* 0x000000ffff157224 */ /* 0x000fe200078e0009 */
[----:B------:R-:W-:Y:S01]  /*d670*/  MOV R20, 0x1 ;  /* 0x0000000100147802 */ /* 0x000fe20000000f00 */
[----:B--2---:R-:W-:Y:S01]  /*d680*/  IMAD.MOV.U32 R3, RZ, RZ, 0x181f ;  /* 0x0000181fff037424 */ /* 0x004fe200078e00ff */
[----:B------:R-:W-:-:S02]  /*d690*/  MOV R2, 0xd6b0 ;  /* 0x0000d6b000027802 */ /* 0x000fc40000000f00 */
[----:B-1-345:R-:W-:Y:S05]  /*d6a0*/  CALL.REL.NOINC `($__internal_1_$__cuda_sm70_shflsync_idx_p) ;  /* 0x00001a4000007944 */ /* 0x03afea0003c00000 */
[----:B------:R-:W-:Y:S01]  /*d6b0*/  IMAD.MOV.U32 R8, RZ, RZ, R21 ;  /* 0x000000ffff087224 */ /* 0x000fe200078e0015 */
[----:B------:R-:W-:Y:S01]  /*d6c0*/  MOV R20, 0x1 ;  /* 0x0000000100147802 */ /* 0x000fe20000000f00 */
[----:B------:R-:W-:Y:S01]  /*d6d0*/  IMAD.MOV.U32 R21, RZ, RZ, R12 ;  /* 0x000000ffff157224 */ /* 0x000fe200078e000c */
[----:B------:R-:W-:-:S02]  /*d6e0*/  MOV R3, 0x181f ;  /* 0x0000181f00037802 */ /* 0x000fc40000000f00 */
[----:B------:R-:W-:Y:S02]  /*d6f0*/  MOV R2, 0xd710 ;  /* 0x0000d71000027802 */ /* 0x000fe40000000f00 */
[----:B------:R-:W-:Y:S05]  /*d700*/  CALL.REL.NOINC `($__internal_1_$__cuda_sm70_shflsync_idx_p) ;  /* 0x000019e000007944 */ /* 0x000fea0003c00000 */
[----:B------:R-:W-:Y:S01]  /*d710*/  MOV R0, R21 ;  /* 0x0000001500007202 */ /* 0x000fe20000000f00 */
[----:B------:R-:W-:Y:S05]  /*d720*/  BRA `(.L_x_128) ;  /* 0xffff4bf000007947 */ /* 0x000fea000383ffff */
.L_x_44:
[----:B------:R-:W-:Y:S01]  /*d730*/  IMAD.MOV.U32 R21, RZ, RZ, R9 ;  /* 0x000000ffff157224 */ /* 0x000fe200078e0009 */
[----:B------:R-:W-:Y:S01]  /*d740*/  MOV R20, 0x2 ;  /* 0x0000000200147802 */ /* 0x000fe20000000f00 */
[----:B-1----:R-:W-:Y:S01]  /*d750*/  IMAD.MOV.U32 R3, RZ, RZ, 0x181f ;  /* 0x0000181fff037424 */ /* 0x002fe200078e00ff */
[----:B------:R-:W-:Y:S02]  /*d760*/  MOV R2, 0xd780 ;  /* 0x0000d78000027802 */ /* 0x000fe40000000f00 */
[----:B--2345:R-:W-:Y:S05]  /*d770*/  CALL.REL.NOINC `($__internal_1_$__cuda_sm70_shflsync_idx_p) ;  /* 0x0000197000007944 */ /* 0x03cfea0003c00000 */
[----:B------:R-:W-:Y:S01]  /*d780*/  MOV R8, R21 ;  /* 0x0000001500087202 */ /* 0x000fe20000000f00 */
[----:B------:R-:W-:Y:S05]  /*d790*/  BRA `(.L_x_129) ;  /* 0xffff4ce000007947 */ /* 0x000fea000383ffff */
.L_x_45:
[----:B------:R-:W-:Y:S01]  /*d7a0*/  IMAD.MOV.U32 R21, RZ, RZ, R12 ;  /* 0x000000ffff157224 */ /* 0x000fe200078e000c */
[----:B------:R-:W-:Y:S01]  /*d7b0*/  MOV R20, 0x2 ;  /* 0x0000000200147802 */ /* 0x000fe20000000f00 */
[----:B------:R-:W-:Y:S01]  /*d7c0*/  IMAD.MOV.U32 R3, RZ, RZ, 0x181f ;  /* 0x0000181fff037424 */ /* 0x000fe200078e00ff */
[----:B------:R-:W-:Y:S02]  /*d7d0*/  MOV R2, 0xd7f0 ;  /* 0x0000d7f000027802 */ /* 0x000fe40000000f00 */
[----:B-12345:R-:W-:Y:S05]  /*d7e0*/  CALL.REL.NOINC `($__internal_1_$__cuda_sm70_shflsync_idx_p) ;  /* 0x0000190000007944 */ /* 0x03efea0003c00000 */
[----:B------:R-:W-:Y:S01]  /*d7f0*/  MOV R0, R21 ;  /* 0x0000001500007202 */ /* 0x000fe20000000f00 */
[----:B------:R-:W-:Y:S05]  /*d800*/  BRA `(.L_x_130) ;  /* 0xffff4c9000007947 */ /* 0x000fea000383ffff */
.L_x_48:
[----:B------:R-:W-:Y:S01]  /*d810*/  IMAD.MOV.U32 R21, RZ, RZ, R9 ;  /* 0x000000ffff157224 */ /* 0x000fe200078e0009 */
[----:B------:R-:W-:Y:S01]  /*d820*/  MOV R20, 0x3 ;  /* 0x0000000300147802 */ /* 0x000fe20000000f00 */
[----:B-1----:R-:W-:Y:S01]  /*d830*/  IMAD.MOV.U32 R3, RZ, RZ, 0x181f ;  /* 0x0000181fff037424 */ /* 0x002fe200078e00ff */
[----:B------:R-:W-:-:S02]  /*d840*/  MOV R2, 0xd860 ;  /* 0x0000d86000027802 */ /* 0x000fc40000000f00 */
[----:B--2345:R-:W-:Y:S05]  /*d850*/  CALL.REL.NOINC `($__internal_1_$__cuda_sm70_shflsync_idx_p) ;  /* 0x0000189000007944 */ /* 0x03cfea0003c00000 */
        /* <DEDUP_REMOVED lines=8> */
.L_x_51:
[----:B------:R-:W-:Y:S01]  /*d8e0*/  IMAD.MOV.U32 R21, RZ, RZ, R5 ;  /* 0x000000ffff157224 */ /* 0x000fe200078e0005 */
[----:B------:R-:W-:Y:S01]  /*d8f0*/  MOV R20, RZ ;  /* 0x000000ff00147202 */ /* 0x000fe20000000f00 */
[----:B------:R-:W-:Y:S01]  /*d900*/  IMAD.MOV.U32 R3, RZ, RZ, 0x181f ;  /* 0x0000181fff037424 */ /* 0x000fe200078e00ff */
[----:B------:R-:W-:Y:S02]  /*d910*/  MOV R2, 0xd930 ;  /* 0x0000d93000027802 */ /* 0x000fe40000000f00 */
[----:B------:R-:W-:Y:S05]  /*d920*/  CALL.REL.NOINC `($__internal_1_$__cuda_sm70_shflsync_idx_p) ;  /* 0x000017c000007944 */ /* 0x000fea0003c00000 */
[----:B------:R-:W-:Y:S01]  /*d930*/  MOV R4, R21 ;  /* 0x0000001500047202 */ /* 0x000fe20000000f00 */
[----:B------:R-:W-:Y:S05]  /*d940*/  BRA `(.L_x_132) ;  /* 0xffff668000007947 */ /* 0x000fea000383ffff */
.L_x_52:
[----:B------:R-:W-:Y:S01]  /*d950*/  IMAD.MOV.U32 R21, RZ, RZ, R10 ;  /* 0x000000ffff157224 */ /* 0x000fe200078e000a */
[----:B------:R-:W-:Y:S01]  /*d960*/  MOV R20, RZ ;  /* 0x000000ff00147202 */ /* 0x000fe20000000f00 */
[----:B------:R-:W-:Y:S01]  /*d970*/  IMAD.MOV.U32 R3, RZ, RZ, 0x181f ;  /* 0x0000181fff037424 */ /* 0x000fe200078e00ff */
[----:B------:R-:W-:Y:S02]  /*d980*/  MOV R2, 0xd9a0 ;  /* 0x0000d9a000027802 */ /* 0x000fe40000000f00 */
[----:B-12---:R-:W-:Y:S05]  /*d990*/  CALL.REL.NOINC `($__internal_1_$__cuda_sm70_shflsync_idx_p) ;  /* 0x0000175000007944 */ /* 0x006fea0003c00000 */
[C---:B------:R-:W-:Y:S01]  /*d9a0*/  IADD3 R14, P2, R21.reuse, R107, RZ ;  /* 0x0000006b150e7210 */ /* 0x040fe20007f5e0ff */
[----:B------:R-:W-:Y:S01]  /*d9b0*/  IMAD.MOV.U32 R20, RZ, RZ, 0x1 ;  /* 0x00000001ff147424 */ /* 0x000fe200078e00ff */
[----:B------:R-:W-:-:S02]  /*d9c0*/  IADD3 R6, P1, R21, R108, RZ ;  /* 0x0000006c15067210 */ /* 0x000fc40007f3e0ff */
[----:B------:R-:W-:Y:S01]  /*d9d0*/  IADD3 R2, P0, R21, R109, RZ ;  /* 0x0000006d15027210 */ /* 0x000fe20007f1e0ff */
[C---:B------:R-:W-:Y:S01]  /*d9e0*/  IMAD.X R15, R4.reuse, 0x1, R100, P2 ;  /* 0x00000001040f7824 */ /* 0x040fe200010e0664 */
[----:B------:R-:W-:Y:S01]  /*d9f0*/  MOV R9, R11 ;  /* 0x0000000b00097202 */ /* 0x000fe20000000f00 */
[C---:B------:R-:W-:Y:S02]  /*da00*/  IMAD.X R7, R4.reuse, 0x1, R101, P1 ;  /* 0x0000000104077824 */ /* 0x040fe400008e0665 */
[----:B------:R-:W-:Y:S01]  /*da10*/  IMAD.X R3, R4, 0x1, R102, P0 ;  /* 0x0000000104037824 */ /* 0x000fe200000e0666 */
[----:B------:R-:W-:Y:S01]  /*da20*/  @!PT LDS RZ, [RZ] ;  /* 0x00000000fffff984 */ /* 0x000fe20000000800 */
[----:B------:R-:W-:Y:S01]  /*da30*/  @!PT LDS RZ, [RZ] ;  /* 0x00000000fffff984 */ /* 0x000fe20000000800 */
[----:B------:R-:W-:Y:S01]  /*da40*/  @!PT LDS RZ, [RZ] ;  /* 0x00000000fffff984 */ /* 0x000fe20000000800 */
[----:B------:R1:W-:Y:S01]  /*da50*/  LDGSTS.E.BYPASS.LTC128B.128 [R187+0x6100], [R14.64], !P5 ;  /* 0x061000000ebb7fae */ /* 0x0003e2000e901d46 */
[----:B------:R-:W-:Y:S01]  /*da60*/  IMAD.MOV.U32 R21, RZ, RZ, R5 ;  /* 0x000000ffff157224 */ /* 0x000fe200078e0005 */
[----:B------:R-:W-:Y:S02]  /*da70*/  SEL R5, RZ, 0x10, P4 ;  /* 0x00000010ff057807 */ /* 0x000fe40002000000 */
[----:B------:R1:W-:Y:S01]  /*da80*/  LDGSTS.E.BYPASS.LTC128B.128 [R187+0x8100], [R6.64], !P4 ;  /* 0x0810000006bb7fae */ /* 0x0003e2000e101d46 */
[----:B------:R-:W-:-:S03]  /*da90*/  SEL R4, RZ, 0x10, P5 ;  /* 0x00000010ff047807 */ /* 0x000fc60002800000 */
[----:B------:R2:W-:Y:S02]  /*daa0*/  LDGSTS.E.BYPASS.LTC128B.128 [R187+0xa100], [R2.64], !P3 ;  /* 0x0a10000002bb7fae */ /* 0x0005e4000d901d46 */
[----:B--2---:R-:W-:Y:S02]  /*dab0*/  MOV R3, 0x181f ;  /* 0x0000181f00037802 */ /* 0x004fe40000000f00 */
[----:B------:R-:W-:Y:S02]  /*dac0*/  MOV R2, 0xdae0 ;  /* 0x0000dae000027802 */ /* 0x000fe40000000f00 */
[----:B-1----:R-:W-:Y:S05]  /*dad0*/  CALL.REL.NOINC `($__internal_1_$__cuda_sm70_shflsync_idx_p) ;  /* 0x0000161000007944 */ /* 0x002fea0003c00000 */
[----:B------:R-:W-:Y:S01]  /*dae0*/  IMAD.MOV.U32 R8, RZ, RZ, R21 ;  /* 0x000000ffff087224 */ /* 0x000fe200078e0015 */
[----:B------:R-:W-:Y:S01]  /*daf0*/  MOV R20, 0x1 ;  /* 0x0000000100147802 */ /* 0x000fe20000000f00 */
[----:B------:R-:W-:Y:S01]  /*db00*/  IMAD.MOV.U32 R21, RZ, RZ, R10 ;  /* 0x000000ffff157224 */ /* 0x000fe200078e000a */
[----:B------:R-:W-:Y:S02]  /*db10*/  MOV R3, 0x181f ;  /* 0x0000181f00037802 */ /* 0x000fe40000000f00 */
[----:B------:R-:W-:Y:S02]  /*db20*/  MOV R2, 0xdb40 ;  /* 0x0000db4000027802 */ /* 0x000fe40000000f00 */
[----:B------:R-:W-:Y:S05]  /*db30*/  CALL.REL.NOINC `($__internal_1_$__cuda_sm70_shflsync_idx_p) ;  /* 0x000015b000007944 */ /* 0x000fea0003c00000 */
[----:B------:R-:W-:Y:S01]  /*db40*/  MOV R0, R21 ;  /* 0x0000001500007202 */ /* 0x000fe20000000f00 */
[----:B------:R-:W-:Y:S05]  /*db50*/  BRA `(.L_x_133) ;  /* 0xffff658000007947 */ /* 0x000fea000383ffff */
.L_x_53:
[----:B------:R-:W-:Y:S02]  /*db60*/  MOV R0, 0x2 ;  /* 0x0000000200007802 */ /* 0x000fe40000000f00 */
[----:B------:R-:W-:-:S02]  /*db70*/  MOV R2, 0xdb90 ;  /* 0x0000db9000027802 */ /* 0x000fc40000000f00 */
[----:B------:R-:W-:Y:S05]  /*db80*/  CALL.REL.NOINC `($__internal_0_$__cuda_sm70_shflsync_bfly_p) ;  /* 0x0000150000007944 */ /* 0x000fea0003c00000 */
[----:B------:R-:W-:Y:S01]  /*db90*/  FMNMX.FTZ R4, R4, R0, !PT ;  /* 0x0000000004047209 */ /* 0x000fe20007810000 */
[----:B------:R-:W-:Y:S01]  /*dba0*/  IMAD.MOV.U32 R0, RZ, RZ, 0x1 ;  /* 0x00000001ff007424 */ /* 0x000fe200078e00ff */
[----:B------:R-:W-:-:S02]  /*dbb0*/  MOV R2, 0xdbd0 ;  /* 0x0000dbd000027802 */ /* 0x000fc40000000f00 */
[----:B------:R-:W-:Y:S05]  /*dbc0*/  CALL.REL.NOINC `($__internal_0_$__cuda_sm70_shflsync_bfly_p) ;  /* 0x000014c000007944 */ /* 0x000fea0003c00000 */
[----:B------:R-:W-:Y:S01]  /*dbd0*/  FMNMX.FTZ R100, R4, R0, !PT ;  /* 0x0000000004647209 */ /* 0x000fe20007810000 */
[----:B------:R-:W-:Y:S01]  /*dbe0*/  IMAD.MOV.U32 R4, RZ, RZ, R5 ;  /* 0x000000ffff047224 */ /* 0x000fe200078e0005 */
[----:B------:R-:W-:Y:S01]  /*dbf0*/  MOV R2, 0xdc20 ;  /* 0x0000dc2000027802 */ /* 0x000fe20000000f00 */
[----:B------:R-:W-:-:S02]  /*dc00*/  IMAD.MOV.U32 R0, RZ, RZ, 0x2 ;  /* 0x00000002ff007424 */ /* 0x000fc400078e00ff */
[----:B------:R-:W-:Y:S05]  /*dc10*/  CALL.REL.NOINC `($__internal_0_$__cuda_sm70_shflsync_bfly_p) ;  /* 0x0000147000007944 */ /* 0x000fea0003c00000 */
[----:B------:R-:W-:Y:S01]  /*dc20*/  FMNMX.FTZ R5, R5, R0, !PT ;  /* 0x0000000005057209 */ /* 0x000fe20007810000 */
[----:B------:R-:W-:Y:S01]  /*dc30*/  IMAD.MOV.U32 R0, RZ, RZ, 0x1 ;  /* 0x00000001ff007424 */ /* 0x000fe200078e00ff */
[----:B------:R-:W-:-:S03]  /*dc40*/  MOV R2, 0xdc70 ;  /* 0x0000dc7000027802 */ /* 0x000fc60000000f00 */
[----:B------:R-:W-:Y:S02]  /*dc50*/  IMAD.MOV.U32 R4, RZ, RZ, R5 ;  /* 0x000000ffff047224 */ /* 0x000fe400078e0005 */
[----:B------:R-:W-:Y:S05]  /*dc60*/  CALL.REL.NOINC `($__internal_0_$__cuda_sm70_shflsync_bfly_p) ;  /* 0x0000142000007944 */ /* 0x000fea0003c00000 */
[----:B------:R-:W-:Y:S01]  /*dc70*/  MOV R3, R0 ;  /* 0x0000000000037202 */ /* 0x000fe20000000f00 */
[----:B------:R-:W-:Y:S05]  /*dc80*/  BRA `(.L_x_134) ;  /* 0xffff6b3000007947 */ /* 0x000fea000383ffff */
.L_x_55:
[----:B--234-:R-:W-:Y:S01]  /*dc90*/  MOV R20, RZ ;  /* 0x000000ff00147202 */ /* 0x01cfe20000000f00 */
[----:B------:R-:W-:Y:S01]  /*dca0*/  IMAD.MOV.U32 R21, RZ, RZ, R7 ;  /* 0x000000ffff157224 */ /* 0x000fe200078e0007 */
[----:B------:R-:W-:Y:S01]  /*dcb0*/  MOV R2, 0xdce0 ;  /* 0x0000dce000027802 */ /* 0x000fe20000000f00 */
[----:B------:R-:W-:Y:S02]  /*dcc0*/  IMAD.MOV.U32 R3, RZ, RZ, 0x181f ;  /* 0x0000181fff037424 */ /* 0x000fe400078e00ff */
[----:B-1----:R-:W-:Y:S05]  /*dcd0*/  CALL.REL.NOINC `($__internal_1_$__cuda_sm70_shflsync_idx_p) ;  /* 0x0000141000007944 */ /* 0x002fea0003c00000 */
[----:B------:R-:W-:Y:S01]  /*dce0*/  MOV R2, R21 ;  /* 0x0000001500027202 */ /* 0x000fe20000000f00 */
[----:B------:R-:W-:-:S05]  /*dcf0*/  BRA `(.L_x_135) ;  /* 0xffff7f8000007947 */ /* 0x000fca000383ffff */
.L_x_58:
[----:B------:R-:W-:Y:S01]  /*dd00*/  MOV R20, RZ ;  /* 0x000000ff00147202 */ /* 0x000fe20000000f00 */
[----:B------:R-:W-:Y:S01]  /*dd10*/  IMAD.MOV.U32 R21, RZ, RZ, R5 ;  /* 0x000000ffff157224 */ /* 0x000fe200078e0005 */
[----:B------:R-:W-:Y:S01]  /*dd20*/  MOV R2, 0xdd50 ;  /* 0x0000dd5000027802 */ /* 0x000fe20000000f00 */
[----:B------:R-:W-:Y:S02]  /*dd30*/  IMAD.MOV.U32 R3, RZ, RZ, 0x181f ;  /* 0x0000181fff037424 */ /* 0x000fe400078e00ff */
[----:B------:R-:W-:Y:S05]  /*dd40*/  CALL.REL.NOINC `($__internal_1_$__cuda_sm70_shflsync_idx_p) ;  /* 0x000013a000007944 */ /* 0x000fea0003c00000 */
[----:B------:R-:W-:Y:S01]  /*dd50*/  MOV R4, R21 ;  /* 0x0000001500047202 */ /* 0x000fe20000000f00 */
[----:B------:R-:W-:-:S05]  /*dd60*/  BRA `(.L_x_136) ;  /* 0xffff912000007947 */ /* 0x000fca000383ffff */
.L_x_59:
[----:B------:R-:W-:Y:S01]  /*dd70*/  MOV R20, RZ ;  /* 0x000000ff00147202 */ /* 0x000fe20000000f00 */
[----:B------:R-:W-:Y:S01]  /*dd80*/  IMAD.MOV.U32 R21, RZ, RZ, R8 ;  /* 0x000000ffff157224 */ /* 0x000fe200078e0008 */
[----:B------:R-:W-:Y:S01]  /*dd90*/  MOV R2, 0xddc0 ;  /* 0x0000ddc000027802 */ /* 0x000fe20000000f00 */
[----:B------:R-:W-:Y:S02]  /*dda0*/  IMAD.MOV.U32 R3, RZ, RZ, 0x181f ;  /* 0x0000181fff037424 */ /* 0x000fe400078e00ff */
[----:B-12---:R-:W-:Y:S05]  /*ddb0*/  CALL.REL.NOINC `($__internal_1_$__cuda_sm70_shflsync_idx_p) ;  /* 0x0000133000007944 */ /* 0x006fea0003c00000 */
[C---:B------:R-:W-:Y:S01]  /*ddc0*/  IADD3 R2, -R190.reuse, 0x10, RZ ;  /* 0x00000010be027810 */ /* 0x040fe20007ffe1ff */
[----:B------:R-:W-:Y:S01]  /*ddd0*/  IMAD.MOV.U32 R20, RZ, RZ, 0x1 ;  /* 0x00000001ff147424 */ /* 0x000fe200078e00ff */
[----:B------:R-:W-:Y:S02]  /*dde0*/  ISETP.NE.U32.AND P2, PT, R190, RZ, PT ;  /* 0x000000ffbe00720c */ /* 0x000fe40003f45070 */
[----:B------:R-:W-:Y:S04]  /*ddf0*/  LOP3.LUT R2, R2, 0xf, RZ, 0xc0, !PT ;  /* 0x0000000f02027812 */ /* 0x000fe800078ec0ff */
[----:B------:R-:W-:Y:S04]  /*de00*/  IADD3 R2, P4, P3, R2, R21, R12 ;  /* 0x0000001502027210 */ /* 0x000fe80007b9e00c */
[----:B------:R-:W-:Y:S05]  /*de10*/  IADD3.X R3, RZ, R4, R10, P4, P3 ;  /* 0x00000004ff037210 */ /* 0x000fea00027e640a */
[----:B------:R-:W-:Y:S01]  /*de20*/  @!PT LDS RZ, [RZ] ;  /* 0x00000000fffff984 */ /* 0x000fe20000000800 */
[----:B------:R-:W-:Y:S01]  /*de30*/  @!PT LDS RZ, [RZ] ;  /* 0x00000000fffff984 */ /* 0x000fe20000000800 */
[----:B------:R-:W-:Y:S01]  /*de40*/  @!PT LDS RZ, [RZ] ;  /* 0x00000000fffff984 */ /* 0x000fe20000000800 */
[----:B------:R1:W-:Y:S01]  /*de50*/  LDGSTS.E.BYPASS.LTC128B.128.ZFILL [R187+0x6100], [R2.64], P2 ;  /* 0x0610000002bb7fae */ /* 0x0003e20009141d46 */
[C---:B------:R-:W-:Y:S05]  /*de60*/  IADD3 R6, P2, R21.reuse, R13, RZ ;  /* 0x0000000d15067210 */ /* 0x040fea0007f5e0ff */
[C---:B------:R-:W-:Y:S05]  /*de70*/  IMAD.X R7, R4.reuse, 0x1, R9, P2 ;  /* 0x0000000104077824 */ /* 0x040fea00010e0609 */
[----:B------:R2:W-:Y:S01]  /*de80*/  LDGSTS.E.BYPASS.LTC128B.128 [R187+0x8100], [R6.64], !P0 ;  /* 0x0810000006bb7fae */ /* 0x0005e2000c101d46 */
[----:B-1----:R-:W-:Y:S01]  /*de90*/  IADD3 R2, P2, R21, R14, RZ ;  /* 0x0000000e15027210 */ /* 0x002fe20007f5e0ff */
[----:B------:R-:W-:Y:S04]  /*dea0*/  IMAD.MOV.U32 R21, RZ, RZ, R5 ;  /* 0x000000ffff157224 */ /* 0x000fe800078e0005 */
[----:B------:R-:W-:Y:S05]  /*deb0*/  IMAD.X R3, R4, 0x1, R11, P2 ;  /* 0x0000000104037824 */ /* 0x000fea00010e060b */
[----:B------:R1:W-:Y:S02]  /*dec0*/  LDGSTS.E.BYPASS.LTC128B.128 [R187+0xa100], [R2.64], !P1 ;  /* 0x0a10000002bb7fae */ /* 0x0003e4000c901d46 */
[----:B-1----:R-:W-:Y:S01]  /*ded0*/  MOV R2, 0xdf00 ;  /* 0x0000df0000027802 */ /* 0x002fe20000000f00 */
[----:B------:R-:W-:Y:S02]  /*dee0*/  IMAD.MOV.U32 R3, RZ, RZ, 0x181f ;  /* 0x0000181fff037424 */ /* 0x000fe400078e00ff */
[----:B--2---:R-:W-:Y:S05]  /*def0*/  CALL.REL.NOINC `($__internal_1_$__cuda_sm70_shflsync_idx_p) ;  /* 0x000011f000007944 */ /* 0x004fea0003c00000 */
[----:B------:R-:W-:Y:S01]  /*df00*/  MOV R20, 0x1 ;  /* 0x0000000100147802 */ /* 0x000fe20000000f00 */
[----:B------:R-:W-:Y:S01]  /*df10*/  IMAD.MOV.U32 R4, RZ, RZ, R21 ;  /* 0x000000ffff047224 */ /* 0x000fe200078e0015 */
[----:B------:R-:W-:Y:S01]  /*df20*/  MOV R3, 0x181f ;  /* 0x0000181f00037802 */ /* 0x000fe20000000f00 */
[----:B------:R-:W-:Y:S01]  /*df30*/  IMAD.MOV.U32 R21, RZ, RZ, R8 ;  /* 0x000000ffff157224 */ /* 0x000fe200078e0008 */
[----:B------:R-:W-:Y:S02]  /*df40*/  MOV R2, 0xdf60 ;  /* 0x0000df6000027802 */ /* 0x000fe40000000f00 */
[----:B------:R-:W-:Y:S05]  /*df50*/  CALL.REL.NOINC `($__internal_1_$__cuda_sm70_shflsync_idx_p) ;  /* 0x0000119000007944 */ /* 0x000fea0003c00000 */
[----:B------:R-:W-:Y:S01]  /*df60*/  MOV R0, R21 ;  /* 0x0000001500007202 */ /* 0x000fe20000000f00 */
[----:B------:R-:W-:-:S05]  /*df70*/  BRA `(.L_x_137) ;  /* 0xffff903000007947 */ /* 0x000fca000383ffff */
.L_x_60:
[----:B------:R-:W-:Y:S02]  /*df80*/  MOV R0, 0x2 ;  /* 0x0000000200007802 */ /* 0x000fe40000000f00 */
[----:B------:R-:W-:Y:S02]  /*df90*/  MOV R2, 0xdfb0 ;  /* 0x0000dfb000027802 */ /* 0x000fe40000000f00 */
[----:B------:R-:W-:Y:S05]  /*dfa0*/  CALL.REL.NOINC `($__internal_0_$__cuda_sm70_shflsync_bfly_p) ;  /* 0x000010e000007944 */ /* 0x000fea0003c00000 */
[----:B------:R-:W-:Y:S01]  /*dfb0*/  FMNMX.FTZ R4, R4, R0, !PT ;  /* 0x0000000004047209 */ /* 0x000fe20007810000 */
[----:B------:R-:W-:Y:S01]  /*dfc0*/  IMAD.MOV.U32 R0, RZ, RZ, 0x1 ;  /* 0x00000001ff007424 */ /* 0x000fe200078e00ff */
[----:B------:R-:W-:Y:S02]  /*dfd0*/  MOV R2, 0xdff0 ;  /* 0x0000dff000027802 */ /* 0x000fe40000000f00 */
[----:B------:R-:W-:Y:S05]  /*dfe0*/  CALL.REL.NOINC `($__internal_0_$__cuda_sm70_shflsync_bfly_p) ;  /* 0x000010a000007944 */ /* 0x000fea0003c00000 */
[----:B------:R-:W-:Y:S01]  /*dff0*/  FMNMX.FTZ R100, R4, R0, !PT ;  /* 0x0000000004647209 */ /* 0x000fe20007810000 */
[----:B------:R-:W-:Y:S01]  /*e000*/  IMAD.MOV.U32 R4, RZ, RZ, R5 ;  /* 0x000000ffff047224 */ /* 0x000fe200078e0005 */
[----:B------:R-:W-:Y:S01]  /*e010*/  MOV R2, 0xe040 ;  /* 0x0000e04000027802 */ /* 0x000fe20000000f00 */
[----:B------:R-:W-:Y:S02]  /*e020*/  IMAD.MOV.U32 R0, RZ, RZ, 0x2 ;  /* 0x00000002ff007424 */ /* 0x000fe400078e00ff */
[----:B------:R-:W-:Y:S05]  /*e030*/  CALL.REL.NOINC `($__internal_0_$__cuda_sm70_shflsync_bfly_p) ;  /* 0x0000105000007944 */ /* 0x000fea0003c00000 */
[----:B------:R-:W-:Y:S01]  /*e040*/  FMNMX.FTZ R4, R5, R0, !PT ;  /* 0x0000000005047209 */ /* 0x000fe20007810000 */
[----:B------:R-:W-:Y:S01]  /*e050*/  IMAD.MOV.U32 R0, RZ, RZ, 0x1 ;  /* 0x00000001ff007424 */ /* 0x000fe200078e00ff */
[----:B------:R-:W-:Y:S02]  /*e060*/  MOV R2, 0xe080 ;  /* 0x0000e08000027802 */ /* 0x000fe40000000f00 */
[----:B------:R-:W-:Y:S05]  /*e070*/  CALL.REL.NOINC `($__internal_0_$__cuda_sm70_shflsync_bfly_p) ;  /* 0x0000101000007944 */ /* 0x000fea0003c00000 */
[----:B------:R-:W-:-:S05]  /*e080*/  BRA `(.L_x_138) ;  /* 0xffff92c000007947 */ /* 0x000fca000383ffff */
.L_x_62:
[----:B------:R-:W-:Y:S01]  /*e090*/  IMAD.MOV.U32 R4, RZ, RZ, R193 ;  /* 0x000000ffff047224 */ /* 0x000fe200078e00c1 */
[----:B------:R-:W-:-:S02]  /*e0a0*/  MOV R0, 0x2 ;  /* 0x0000000200007802 */ /* 0x000fc40000000f00 */
[----:B------:R-:W-:Y:S02]  /*e0b0*/  MOV R2, 0xe0d0 ;  /* 0x0000e0d000027802 */ /* 0x000fe40000000f00 */
[----:B------:R-:W-:Y:S05]  /*e0c0*/  CALL.REL.NOINC `($__internal_0_$__cuda_sm70_shflsync_bfly_p) ;  /* 0x00000fc000007944 */ /* 0x000fea0003c00000 */
[----:B------:R-:W-:Y:S05]  /*e0d0*/  BRA `(.L_x_139) ;  /* 0xffffa9b000007947 */ /* 0x000fea000383ffff */
.L_x_63:
[----:B------:R-:W-:Y:S01]  /*e0e0*/  IMAD.MOV.U32 R4, RZ, RZ, R5 ;  /* 0x000000ffff047224 */ /* 0x000fe200078e0005 */
[----:B------:R-:W-:Y:S02]  /*e0f0*/  MOV R0, 0x1 ;  /* 0x0000000100007802 */ /* 0x000fe40000000f00 */
[----:B------:R-:W-:Y:S02]  /*e100*/  MOV R2, 0xe120 ;  /* 0x0000e12000027802 */ /* 0x000fe40000000f00 */
[----:B-1----:R-:W-:Y:S05]  /*e110*/  CALL.REL.NOINC `($__internal_0_$__cuda_sm70_shflsync_bfly_p) ;  /* 0x00000f7000007944 */ /* 0x002fea0003c00000 */
[----:B------:R-:W-:Y:S01]  /*e120*/  FADD.FTZ R5, R5, R0 ;  /* 0x0000000005057221 */ /* 0x000fe20000010000 */
[----:B------:R-:W-:Y:S02]  /*e130*/  MOV R4, R194 ;  /* 0x000000c200047202 */ /* 0x000fe40000000f00 */
[----:B------:R-:W-:Y:S02]  /*e140*/  MOV R0, 0x2 ;  /* 0x0000000200007802 */ /* 0x000fe40000000f00 */
[----:B------:R-:W-:Y:S02]  /*e150*/  MOV R2, 0xe170 ;  /* 0x0000e17000027802 */ /* 0x000fe40000000f00 */
[----:B------:R-:W-:Y:S05]  /*e160*/  CALL.REL.NOINC `($__internal_0_$__cuda_sm70_shflsync_bfly_p) ;  /* 0x00000f2000007944 */ /* 0x000fea0003c00000 */
[----:B------:R-:W-:Y:S01]  /*e170*/  FADD.FTZ R4, R194, R0 ;  /* 0x00000000c2047221 */ /* 0x000fe20000010000 */
[----:B------:R-:W-:Y:S02]  /*e180*/  MOV R0, 0x1 ;  /* 0x0000000100007802 */ /* 0x000fe40000000f00 */
[----:B------:R-:W-:-:S02]  /*e190*/  MOV R2, 0xe1b0 ;  /* 0x0000e1b000027802 */ /* 0x000fc40000000f00 */
[----:B------:R-:W-:Y:S05]  /*e1a0*/  CALL.REL.NOINC `($__internal_0_$__cuda_sm70_shflsync_bfly_p) ;  /* 0x00000ee000007944 */ /* 0x000fea0003c00000 */
[----:B------:R-:W-:Y:S01]  /*e1b0*/  MOV R3, R0 ;  /* 0x0000000000037202 */ /* 0x000fe20000000f00 */
[----:B------:R-:W-:Y:S05]  /*e1c0*/  BRA `(.L_x_140) ;  /* 0xffffa93000007947 */ /* 0x000fea000383ffff */
.L_x_70:
[----:B--234-:R-:W-:Y:S01]  /*e1d0*/  IMAD.MOV.U32 R21, RZ, RZ, R9 ;  /* 0x000000ffff157224 */ /* 0x01cfe200078e0009 */
[----:B------:R-:W-:Y:S01]  /*e1e0*/  MOV R20, RZ ;  /* 0x000000ff00147202 */ /* 0x000fe20000000f00 */
[----:B------:R-:W-:Y:S01]  /*e1f0*/  IMAD.MOV.U32 R3, RZ, RZ, 0x181f ;  /* 0x0000181fff037424 */ /* 0x000fe200078e00ff */
[----:B------:R-:W-:-:S02]  /*e200*/  MOV R2, 0xe220 ;  /* 0x0000e22000027802 */ /* 0x000fc40000000f00 */
[----:B-1----:R-:W-:Y:S05]  /*e210*/  CALL.REL.NOINC `($__internal_1_$__cuda_sm70_shflsync_idx_p) ;  /* 0x00000ed000007944 */ /* 0x002fea0003c00000 */
[----:B------:R-:W-:Y:S01]  /*e220*/  MOV R8, R21 ;  /* 0x0000001500087202 */ /* 0x000fe20000000f00 */
[----:B------:R-:W-:Y:S05]  /*e230*/  BRA `(.L_x_141) ;  /* 0xffffc01000007947 */ /* 0x000fea000383ffff */
.L_x_71:
[----:B------:R-:W-:Y:S01]  /*e240*/  IMAD.MOV.U32 R21, RZ, RZ, R12 ;  /* 0x000000ffff157224 */ /* 0x000fe200078e000c */
[----:B------:R-:W-:Y:S01]  /*e250*/  MOV R20, RZ ;  /* 0x000000ff00147202 */ /* 0x000fe20000000f00 */
[----:B------:R-:W-:Y:S01]  /*e260*/  IMAD.MOV.U32 R3, RZ, RZ, 0x181f ;  /* 0x0000181fff037424 */ /* 0x000fe200078e00ff */
[----:B------:R-:W-:-:S02]  /*e270*/  MOV R2, 0xe290 ;  /* 0x0000e29000027802 */ /* 0x000fc40000000f00 */
[----:B-123--:R-:W-:Y:S05]  /*e280*/  CALL.REL.NOINC `($__internal_1_$__cuda_sm70_shflsync_idx_p) ;  /* 0x00000e6000007944 */ /* 0x00efea0003c00000 */
[----:B------:R-:W-:Y:S01]  /*e290*/  MOV R0, R21 ;  /* 0x0000001500007202 */ /* 0x000fe20000000f00 */
[----:B------:R-:W-:Y:S05]  /*e2a0*/  BRA `(.L_x_142) ;  /* 0xffffbfc000007947 */ /* 0x000fea000383ffff */
.L_x_74:
[----:B------:R-:W-:Y:S01]  /*e2b0*/  IMAD.MOV.U32 R21, RZ, RZ, R9 ;  /* 0x000000ffff157224 */ /* 0x000fe200078e0009 */
[----:B------:R-:W-:Y:S01]  /*e2c0*/  MOV R20, 0x1 ;  /* 0x0000000100147802 */ /* 0x000fe20000000f00 */
[----:B--2---:R-:W-:Y:S01]  /*e2d0*/  IMAD.MOV.U32 R3, RZ, RZ, 0x181f ;  /* 0x0000181fff037424 */ /* 0x004fe200078e00ff */
[----:B------:R-:W-:-:S02]  /*e2e0*/  MOV R2, 0xe300 ;  /* 0x0000e30000027802 */ /* 0x000fc40000000f00 */
[----:B-1-34-:R-:W-:Y:S05]  /*e2f0*/  CALL.REL.NOINC `($__internal_1_$__cuda_sm70_shflsync_idx_p) ;  /* 0x00000df000007944 */ /* 0x01afea0003c00000 */
        /* <DEDUP_REMOVED lines=8> */
.L_x_77:
[----:B------:R-:W-:Y:S01]  /*e380*/  IMAD.MOV.U32 R21, RZ, RZ, R9 ;  /* 0x000000ffff157224 */ /* 0x000fe200078e0009 */
[----:B------:R-:W-:Y:S01]  /*e390*/  MOV R20, 0x2 ;  /* 0x0000000200147802 */ /* 0x000fe20000000f00 */
[----:B--2---:R-:W-:Y:S01]  /*e3a0*/  IMAD.MOV.U32 R3, RZ, RZ, 0x181f ;  /* 0x0000181fff037424 */ /* 0x004fe200078e00ff */
[----:B------:R-:W-:Y:S02]  /*e3b0*/  MOV R2, 0xe3d0 ;  /* 0x0000e3d000027802 */ /* 0x000fe40000000f00 */
[----:B-1-34-:R-:W-:Y:S05]  /*e3c0*/  CALL.REL.NOINC `($__internal_1_$__cuda_sm70_shflsync_idx_p) ;  /* 0x00000d2000007944 */ /* 0x01afea0003c00000 */
[----:B------:R-:W-:Y:S01]  /*e3d0*/  MOV R8, R21 ;  /* 0x0000001500087202 */ /* 0x000fe20000000f00 */
[----:B------:R-:W-:Y:S05]  /*e3e0*/  BRA `(.L_x_144) ;  /* 0xffffc15000007947 */ /* 0x000fea000383ffff */
.L_x_78:
[----:B------:R-:W-:Y:S01]  /*e3f0*/  IMAD.MOV.U32 R21, RZ, RZ, R12 ;  /* 0x000000ffff157224 */ /* 0x000fe200078e000c */
[----:B------:R-:W-:Y:S01]  /*e400*/  MOV R20, 0x2 ;  /* 0x0000000200147802 */ /* 0x000fe20000000f00 */
[----:B--2---:R-:W-:Y:S01]  /*e410*/  IMAD.MOV.U32 R3, RZ, RZ, 0x181f ;  /* 0x0000181fff037424 */ /* 0x004fe200078e00ff */
[----:B------:R-:W-:Y:S02]  /*e420*/  MOV R2, 0xe440 ;  /* 0x0000e44000027802 */ /* 0x000fe40000000f00 */
[----:B-1-34-:R-:W-:Y:S05]  /*e430*/  CALL.REL.NOINC `($__internal_1_$__cuda_sm70_shflsync_idx_p) ;  /* 0x00000cb000007944 */ /* 0x01afea0003c00000 */
[----:B------:R-:W-:Y:S01]  /*e440*/  MOV R0, R21 ;  /* 0x0000001500007202 */ /* 0x000fe20000000f00 */
[----:B------:R-:W-:Y:S05]  /*e450*/  BRA `(.L_x_145) ;  /* 0xffffc10000007947 */ /* 0x000fea000383ffff */
.L_x_81:
[----:B------:R-:W-:Y:S01]  /*e460*/  IMAD.MOV.U32 R21, RZ, RZ, R9 ;  /* 0x000000ffff157224 */ /* 0x000fe200078e0009 */
[----:B------:R-:W-:Y:S01]  /*e470*/  MOV R20, 0x3 ;  /* 0x0000000300147802 */ /* 0x000fe20000000f00 */
[----:B---3--:R-:W-:Y:S01]  /*e480*/  IMAD.MOV.U32 R3, RZ, RZ, 0x181f ;  /* 0x0000181fff037424 */ /* 0x008fe200078e00ff */
        /* <DEDUP_REMOVED lines=10> */
.L_x_83:
[----:B------:R-:W-:Y:S01]  /*e530*/  IMAD.MOV.U32 R21, RZ, RZ, R5 ;  /* 0x000000ffff157224 */ /* 0x000fe200078e0005 */
[----:B------:R-:W-:Y:S01]  /*e540*/  MOV R20, RZ ;  /* 0x000000ff00147202 */ /* 0x000fe20000000f00 */
[----:B------:R-:W-:Y:S01]  /*e550*/  IMAD.MOV.U32 R3, RZ, RZ, 0x1c1f ;  /* 0x00001c1fff037424 */ /* 0x000fe200078e00ff */
[----:B------:R-:W-:Y:S02]  /*e560*/  MOV R2, 0xe580 ;  /* 0x0000e58000027802 */ /* 0x000fe40000000f00 */
[----:B------:R-:W-:Y:S05]  /*e570*/  CALL.REL.NOINC `($__internal_1_$__cuda_sm70_shflsync_idx_p) ;  /* 0x00000b7000007944 */ /* 0x000fea0003c00000 */
[----:B------:R-:W-:Y:S01]  /*e580*/  MOV R4, R21 ;  /* 0x0000001500047202 */ /* 0x000fe20000000f00 */
[----:B------:R-:W-:Y:S05]  /*e590*/  BRA `(.L_x_147) ;  /* 0xffffc47000007947 */ /* 0x000fea000383ffff */
.L_x_84:
[----:B------:R-:W-:Y:S01]  /*e5a0*/  IMAD.MOV.U32 R21, RZ, RZ, R12 ;  /* 0x000000ffff157224 */ /* 0x000fe200078e000c */
[----:B------:R-:W-:Y:S01]  /*e5b0*/  MOV R20, RZ ;  /* 0x000000ff00147202 */ /* 0x000fe20000000f00 */
[----:B------:R-:W-:Y:S01]  /*e5c0*/  IMAD.MOV.U32 R3, RZ, RZ, 0x1c1f ;  /* 0x00001c1fff037424 */ /* 0x000fe200078e00ff */
[----:B------:R-:W-:Y:S02]  /*e5d0*/  MOV R2, 0xe5f0 ;  /* 0x0000e5f000027802 */ /* 0x000fe40000000f00 */
[----:B-12---:R-:W-:Y:S05]  /*e5e0*/  CALL.REL.NOINC `($__internal_1_$__cuda_sm70_shflsync_idx_p) ;  /* 0x00000b0000007944 */ /* 0x006fea0003c00000 */
[----:B------:R-:W-:Y:S01]  /*e5f0*/  MOV R0, R21 ;  /* 0x0000001500007202 */ /* 0x000fe20000000f00 */
[----:B------:R-:W-:Y:S05]  /*e600*/  BRA `(.L_x_148) ;  /* 0xffffc42000007947 */ /* 0x000fea000383ffff */
.L_x_87:
[----:B------:R-:W-:Y:S01]  /*e610*/  IMAD.MOV.U32 R21, RZ, RZ, R5 ;  /* 0x000000ffff157224 */ /* 0x000fe200078e0005 */
[----:B------:R-:W-:Y:S01]  /*e620*/  MOV R20, 0x1 ;  /* 0x0000000100147802 */ /* 0x000fe20000000f00 */
[----:B----4-:R-:W-:Y:S01]  /*e630*/  IMAD.MOV.U32 R3, RZ, RZ, 0x1c1f ;  /* 0x00001c1fff037424 */ /* 0x010fe200078e00ff */
[----:B------:R-:W-:-:S02]  /*e640*/  MOV R2, 0xe660 ;  /* 0x0000e66000027802 */ /* 0x000fc40000000f00 */
[----:B-123--:R-:W-:Y:S05]  /*e650*/  CALL.REL.NOINC `($__internal_1_$__cuda_sm70_shflsync_idx_p) ;  /* 0x00000a9000007944 */ /* 0x00efea0003c00000 */
        /* <DEDUP_REMOVED lines=8> */
.L_x_91:
[----:B------:R-:W-:Y:S01]  /*e6e0*/  IMAD.MOV.U32 R21, RZ, RZ, R9 ;  /* 0x000000ffff157224 */ /* 0x000fe200078e0009 */
[----:B------:R-:W-:Y:S01]  /*e6f0*/  MOV R20, RZ ;  /* 0x000000ff00147202 */ /* 0x000fe20000000f00 */
[----:B------:R-:W-:Y:S01]  /*e700*/  IMAD.MOV.U32 R3, RZ, RZ, 0x181f ;  /* 0x0000181fff037424 */ /* 0x000fe200078e00ff */
[----:B------:R-:W-:Y:S02]  /*e710*/  MOV R2, 0xe730 ;  /* 0x0000e73000027802 */ /* 0x000fe40000000f00 */
[----:B------:R-:W-:Y:S05]  /*e720*/  CALL.REL.NOINC `($__internal_1_$__cuda_sm70_shflsync_idx_p) ;  /* 0x000009c000007944 */ /* 0x000fea0003c00000 */
[----:B------:R-:W-:Y:S01]  /*e730*/  MOV R8, R21 ;  /* 0x0000001500087202 */ /* 0x000fe20000000f00 */
[----:B------:R-:W-:Y:S05]  /*e740*/  BRA `(.L_x_150) ;  /* 0xffffd95000007947 */ /* 0x000fea000383ffff */
.L_x_92:
[----:B------:R-:W-:Y:S01]  /*e750*/  IMAD.MOV.U32 R21, RZ, RZ, R12 ;  /* 0x000000ffff157224 */ /* 0x000fe200078e000c */
[----:B------:R-:W-:Y:S01]  /*e760*/  MOV R20, RZ ;  /* 0x000000ff00147202 */ /* 0x000fe20000000f00 */
[----:B------:R-:W-:Y:S01]  /*e770*/  IMAD.MOV.U32 R3, RZ, RZ, 0x181f ;  /* 0x0000181fff037424 */ /* 0x000fe200078e00ff */
[----:B------:R-:W-:Y:S02]  /*e780*/  MOV R2, 0xe7a0 ;  /* 0x0000e7a000027802 */ /* 0x000fe40000000f00 */
[----:B-12---:R-:W-:Y:S05]  /*e790*/  CALL.REL.NOINC `($__internal_1_$__cuda_sm70_shflsync_idx_p) ;  /* 0x0000095000007944 */ /* 0x006fea0003c00000 */
[----:B------:R-:W-:Y:S01]  /*e7a0*/  MOV R0, R21 ;  /* 0x0000001500007202 */ /* 0x000fe20000000f00 */
[----:B------:R-:W-:Y:S05]  /*e7b0*/  BRA `(.L_x_151) ;  /* 0xffffd90000007947 */ /* 0x000fea000383ffff */
.L_x_95:
        /* <DEDUP_REMOVED lines=13> */
.L_x_98:
[----:B------:R-:W-:Y:S01]  /*e890*/  IMAD.MOV.U32 R21, RZ, RZ, R9 ;  /* 0x000000ffff157224 */ /* 0x000fe200078e0009 */
[----:B------:R-:W-:Y:S01]  /*e8a0*/  MOV R20, 0x2 ;  /* 0x0000000200147802 */ /* 0x000fe20000000f00 */
[----:B-1----:R-:W-:Y:S01]  /*e8b0*/  IMAD.MOV.U32 R3, RZ, RZ, 0x181f ;  /* 0x0000181fff037424 */ /* 0x002fe200078e00ff */
[----:B------:R-:W-:Y:S02]  /*e8c0*/  MOV R2, 0xe8e0 ;  /* 0x0000e8e000027802 */ /* 0x000fe40000000f00 */
[----:B--234-:R-:W-:Y:S05]  /*e8d0*/  CALL.REL.NOINC `($__internal_1_$__cuda_sm70_shflsync_idx_p) ;  /* 0x0000081000007944 */ /* 0x01cfea0003c00000 */
[----:B------:R-:W-:Y:S01]  /*e8e0*/  MOV R8, R21 ;  /* 0x0000001500087202 */ /* 0x000fe20000000f00 */
[----:B------:R-:W-:Y:S05]  /*e8f0*/  BRA `(.L_x_153) ;  /* 0xffffdaa000007947 */ /* 0x000fea000383ffff */
.L_x_99:
[----:B------:R-:W-:Y:S01]  /*e900*/  IMAD.MOV.U32 R21, RZ, RZ, R12 ;  /* 0x000000ffff157224 */ /* 0x000fe200078e000c */
[----:B------:R-:W-:Y:S01]  /*e910*/  MOV R20, 0x2 ;  /* 0x0000000200147802 */ /* 0x000fe20000000f00 */
[----:B------:R-:W-:Y:S01]  /*e920*/  IMAD.MOV.U32 R3, RZ, RZ, 0x181f ;  /* 0x0000181fff037424 */ /* 0x000fe200078e00ff */
[----:B------:R-:W-:Y:S02]  /*e930*/  MOV R2, 0xe950 ;  /* 0x0000e95000027802 */ /* 0x000fe40000000f00 */
[----:B-1234-:R-:W-:Y:S05]  /*e940*/  CALL.REL.NOINC `($__internal_1_$__cuda_sm70_shflsync_idx_p) ;  /* 0x000007a000007944 */ /* 0x01efea0003c00000 */
[----:B------:R-:W-:Y:S01]  /*e950*/  MOV R0, R21 ;  /* 0x0000001500007202 */ /* 0x000fe20000000f00 */
[----:B------:R-:W-:Y:S05]  /*e960*/  BRA `(.L_x_154) ;  /* 0xffffda5000007947 */ /* 0x000fea000383ffff */
.L_x_102:
[----:B------:R-:W-:Y:S01]  /*e970*/  IMAD.MOV.U32 R21, RZ, RZ, R9 ;  /* 0x000000ffff157224 */ /* 0x000fe200078e0009 */
[----:B------:R-:W-:Y:S01]  /*e980*/  MOV R20, 0x3 ;  /* 0x0000000300147802 */ /* 0x000fe20000000f00 */
[----:B-1----:R-:W-:Y:S01]  /*e990*/  IMAD.MOV.U32 R3, RZ, RZ, 0x181f ;  /* 0x0000181fff037424 */ /* 0x002fe200078e00ff */
[----:B------:R-:W-:-:S02]  /*e9a0*/  MOV R2, 0xe9c0 ;  /* 0x0000e9c000027802 */ /* 0x000fc40000000f00 */
[----:B--234-:R-:W-:Y:S05]  /*e9b0*/  CALL.REL.NOINC `($__internal_1_$__cuda_sm70_shflsync_idx_p) ;  /* 0x0000073000007944 */ /* 0x01cfea0003c00000 */
        /* <DEDUP_REMOVED lines=8> */
.L_x_104:
[----:B------:R-:W-:Y:S01]  /*ea40*/  IMAD.MOV.U32 R21, RZ, RZ, R78 ;  /* 0x000000ffff157224 */ /* 0x000fe200078e004e */
[----:B------:R-:W-:Y:S01]  /*ea50*/  MOV R20, RZ ;  /* 0x000000ff00147202 */ /* 0x000fe20000000f00 */
[----:B------:R-:W-:Y:S01]  /*ea60*/  IMAD.MOV.U32 R3, RZ, RZ, 0x1f ;  /* 0x0000001fff037424 */ /* 0x000fe200078e00ff */
[----:B------:R-:W-:Y:S02]  /*ea70*/  MOV R2, 0xea90 ;  /* 0x0000ea9000027802 */ /* 0x000fe40000000f00 */
[----:B-12---:R-:W-:Y:S05]  /*ea80*/  CALL.REL.NOINC `($__internal_1_$__cuda_sm70_shflsync_idx_p) ;  /* 0x0000066000007944 */ /* 0x006fea0003c00000 */
[----:B------:R-:W-:Y:S01]  /*ea90*/  MOV R9, R21 ;  /* 0x0000001500097202 */ /* 0x000fe20000000f00 */
[----:B------:R-:W-:Y:S05]  /*eaa0*/  BRA `(.L_x_156) ;  /* 0xffffdc8000007947 */ /* 0x000fea000383ffff */
.L_x_105:
[----:B------:R-:W-:Y:S01]  /*eab0*/  IMAD.MOV.U32 R21, RZ, RZ, R78 ;  /* 0x000000ffff157224 */ /* 0x000fe200078e004e */
[----:B------:R-:W-:Y:S01]  /*eac0*/  MOV R20, 0x1 ;  /* 0x0000000100147802 */ /* 0x000fe20000000f00 */
[----:B------:R-:W-:Y:S01]  /*ead0*/  IMAD.MOV.U32 R3, RZ, RZ, 0x1f ;  /* 0x0000001fff037424 */ /* 0x000fe200078e00ff */
[----:B------:R-:W-:Y:S02]  /*eae0*/  MOV R2, 0xeb00 ;  /* 0x0000eb0000027802 */ /* 0x000fe40000000f00 */
[----:B-123--:R-:W-:Y:S05]  /*eaf0*/  CALL.REL.NOINC `($__internal_1_$__cuda_sm70_shflsync_idx_p) ;  /* 0x000005f000007944 */ /* 0x00efea0003c00000 */
[----:B------:R-:W-:Y:S01]  /*eb00*/  MOV R8, R21 ;  /* 0x0000001500087202 */ /* 0x000fe20000000f00 */
[----:B------:R-:W-:Y:S05]  /*eb10*/  BRA `(.L_x_157) ;  /* 0xffffdc3000007947 */ /* 0x000fea000383ffff */
.L_x_106:
[----:B------:R-:W-:Y:S02]  /*eb20*/  MOV R2, 0x1 ;  /* 0x0000000100027802 */ /* 0x000fe40000000f00 */
[----:B------:R-:W-:-:S02]  /*eb30*/  MOV R3, 0xeb50 ;  /* 0x0000eb5000037802 */ /* 0x000fc40000000f00 */
[----:B--234-:R-:W-:Y:S05]  /*eb40*/  CALL.REL.NOINC `($__internal_2_$__cuda_sm70_shflsync_up_p) ;  /* 0x000005f000007944 */ /* 0x01cfea0003c00000 */
[----:B------:R-:W-:Y:S05]  /*eb50*/  BRA `(.L_x_158) ;  /* 0xffffdd1000007947 */ /* 0x000fea000383ffff */
.L_x_107:
[----:B------:R-:W-:Y:S02]  /*eb60*/  MOV R2, 0x2 ;  /* 0x0000000200027802 */ /* 0x000fe40000000f00 */
[----:B------:R-:W-:-:S02]  /*eb70*/  MOV R3, 0xeb90 ;  /* 0x0000eb9000037802 */ /* 0x000fc40000000f00 */
[----:B--23--:R-:W-:Y:S05]  /*eb80*/  CALL.REL.NOINC `($__internal_2_$__cuda_sm70_shflsync_up_p) ;  /* 0x000005b000007944 */ /* 0x00cfea0003c00000 */
        /* <DEDUP_REMOVED lines=24> */
.L_x_111:
[----:B------:R-:W-:Y:S02]  /*ed10*/  MOV R2, 0x1 ;  /* 0x0000000100027802 */ /* 0x000fe40000000f00 */
[----:B------:R-:W-:Y:S02]  /*ed20*/  MOV R3, 0xed40 ;  /* 0x0000ed4000037802 */ /* 0x000fe40000000f00 */
[----:B------:R-:W-:Y:S05]  /*ed30*/  CALL.REL.NOINC `($__internal_2_$__cuda_sm70_shflsync_up_p) ;  /* 0x0000040000007944 */ /* 0x000fea0003c00000 */
[----:B------:R-:W-:Y:S01]  /*ed40*/  MOV R2, R4 ;  /* 0x0000000400027202 */ /* 0x000fe20000000f00 */
[----:B------:R-:W-:Y:S05]  /*ed50*/  BRA `(.L_x_160) ;  /* 0xffffdd6000007947 */ /* 0x000fea000383ffff */
.L_x_112:
[----:B------:R-:W-:Y:S02]  /*ed60*/  MOV R2, 0x2 ;  /* 0x0000000200027802 */ /* 0x000fe40000000f00 */
[----:B------:R-:W-:Y:S02]  /*ed70*/  MOV R3, 0xed90 ;  /* 0x0000ed9000037802 */ /* 0x000fe40000000f00 */
        /* <DEDUP_REMOVED lines=25> */
.L_x_114:
[----:B------:R-:W-:Y:S02]  /*ef10*/  SEL R0, RZ, 0x1, P0 ;  /* 0x00000001ff007807 */ /* 0x000fe40000000000 */
[----:B------:R-:W-:Y:S02]  /*ef20*/  MOV R2, 0xef40 ;  /* 0x0000ef4000027802 */ /* 0x000fe40000000f00 */
[----:B-1----:R-:W-:Y:S05]  /*ef30*/  CALL.REL.NOINC `($__internal_3_$__cuda_sm70_votesync_ballot) ;  /* 0x0000027000007944 */ /* 0x002fea0003c00000 */
[----:B------:R-:W-:Y:S05]  /*ef40*/  BRA `(.L_x_162) ;  /* 0xffffdd0000007947 */ /* 0x000fea000383ffff */
.L_x_115:
[----:B------:R-:W-:Y:S01]  /*ef50*/  IMAD.MOV.U32 R21, RZ, RZ, R6 ;  /* 0x000000ffff157224 */ /* 0x000fe200078e0006 */
[----:B---3--:R-:W-:Y:S01]  /*ef60*/  MOV R20, R11 ;  /* 0x0000000b00147202 */ /* 0x008fe20000000f00 */
[----:B------:R-:W-:Y:S01]  /*ef70*/  IMAD.MOV.U32 R3, RZ, RZ, 0x1f ;  /* 0x0000001fff037424 */ /* 0x000fe200078e00ff */
[----:B------:R-:W-:Y:S02]  /*ef80*/  MOV R2, 0xefa0 ;  /* 0x0000efa000027802 */ /* 0x000fe40000000f00 */
[----:B-12---:R-:W-:Y:S05]  /*ef90*/  CALL.REL.NOINC `($__internal_1_$__cuda_sm70_shflsync_idx_p) ;  /* 0x0000015000007944 */ /* 0x006fea0003c00000 */
[----:B------:R-:W-:Y:S01]  /*efa0*/  IMAD.MOV.U32 R6, RZ, RZ, R21 ;  /* 0x000000ffff067224 */ /* 0x000fe200078e0015 */
[----:B------:R-:W-:Y:S01]  /*efb0*/  MOV R20, R11 ;  /* 0x0000000b00147202 */ /* 0x000fe20000000f00 */
[----:B------:R-:W-:Y:S01]  /*efc0*/  IMAD.MOV.U32 R21, RZ, RZ, R7 ;  /* 0x000000ffff157224 */ /* 0x000fe200078e0007 */
[----:B------:R-:W-:Y:S02]  /*efd0*/  MOV R3, 0x1f ;  /* 0x0000001f00037802 */ /* 0x000fe40000000f00 */
[----:B------:R-:W-:-:S02]  /*efe0*/  MOV R2, 0xf000 ;  /* 0x0000f00000027802 */ /* 0x000fc40000000f00 */
[----:B------:R-:W-:Y:S05]  /*eff0*/  CALL.REL.NOINC `($__internal_1_$__cuda_sm70_shflsync_idx_p) ;  /* 0x000000f000007944 */ /* 0x000fea0003c00000 */
[----:B------:R-:W-:Y:S01]  /*f000*/  MOV R7, R21 ;  /* 0x0000001500077202 */ /* 0x000fe20000000f00 */
[----:B------:R-:W-:Y:S05]  /*f010*/  BRA `(.L_x_163) ;  /* 0xffffdc7000007947 */ /* 0x000fea000383ffff */
.L_x_118:
[----:B------:R-:W-:Y:S01]  /*f020*/  IMAD.MOV.U32 R21, RZ, RZ, R4 ;  /* 0x000000ffff157224 */ /* 0x000fe200078e0004 */
[----:B------:R-:W-:Y:S01]  /*f030*/  MOV R20, R0 ;  /* 0x0000000000147202 */ /* 0x000fe20000000f00 */
[----:B------:R-:W-:Y:S01]  /*f040*/  IMAD.MOV.U32 R3, RZ, RZ, 0x1f ;  /* 0x0000001fff037424 */ /* 0x000fe200078e00ff */
[----:B------:R-:W-:-:S02]  /*f050*/  MOV R2, 0xf070 ;  /* 0x0000f07000027802 */ /* 0x000fc40000000f00 */
[----:B-1-34-:R-:W-:Y:S05]  /*f060*/  CALL.REL.NOINC `($__internal_1_$__cuda_sm70_shflsync_idx_p) ;  /* 0x0000008000007944 */ /* 0x01afea0003c00000 */
[----:B------:R-:W-:Y:S01]  /*f070*/  MOV R10, R21 ;  /* 0x00000015000a7202 */ /* 0x000fe20000000f00 */
[----:B------:R-:W-:Y:S05]  /*f080*/  BRA `(.L_x_117) ;  /* 0xffffdc6000007947 */ /* 0x000fea000383ffff */
        .weak           $__internal_0_$__cuda_sm70_shflsync_bfly_p
        .type           $__internal_0_$__cuda_sm70_shflsync_bfly_p,@function
        .size           $__internal_0_$__cuda_sm70_shflsync_bfly_p,($__internal_1_$__cuda_sm70_shflsync_idx_p - $__internal_0_$__cuda_sm70_shflsync_bfly_p)
$__internal_0_$__cuda_sm70_shflsync_bfly_p:
[----:B------:R-:W-:Y:S02]  /*f090*/  MOV R16, 0xffffffff ;  /* 0xffffffff00107802 */ /* 0x000fe40000000f00 */
[----:B------:R-:W-:-:S02]  /*f0a0*/  MOV R3, 0x1f ;  /* 0x0000001f00037802 */ /* 0x000fc40000000f00 */
[----:B------:R-:W-:Y:S04]  /*f0b0*/  WARPSYNC R16 ;  /* 0x0000001000007348 */ /* 0x000fe80003800000 */
[----:B------:R1:W2:Y:S02]  /*f0c0*/  SHFL.BFLY PT, R0, R4, R0, R3 ;  /* 0x0c00000004007389 */ /* 0x0002a400000e0003 */
[----:B-1----:R-:W-:-:S04]  /*f0d0*/  MOV R3, 0x0 ;  /* 0x0000000000037802 */ /* 0x002fc80000000f00 */
[----:B--2---:R-:W-:Y:S05]  /*f0e0*/  RET.REL.NODEC R2 `(_ZN7cutlass13device_kernelIN5flash19enable_sm80_to_sm89INS1_16FlashAttnFwdSm80INS1_25CollectiveMainloopFwdSm80ILi8ELi1ELb0EN4cute5tupleIJNS5_1CILi128EEENS7_ILi64EEENS7_ILi192EEEEEELi192ENS_6half_tEfNS_4arch4Sm80ELb0ELb0ELb1ELb1ELb1ELb0ELb1ELb1EEENS1_21CollectiveEpilogueFwdINS6_IJS8_SA_S9_EEENS6_IJNS7_ILi1EEESI_SI_EEESC_SE_Li256ELb1ELb1ELb1ELb0EEENS1_36VarlenDynamicPersistentTileSchedulerILi128ELi64ELi256ELi256ELb1ELb1ELb0ELb0ELb1ELb1EEEEEEEEEvNT_6ParamsE) ;  /* 0xffff0f1002007950 */ /* 0x004fea0003c3ffff */
        .weak           $__internal_1_$__cuda_sm70_shflsync_idx_p
        .type           $__internal_1_$__cuda_sm70_shflsync_idx_p,@function
        .size           $__internal_1_$__cuda_sm70_shflsync_idx_p,($__internal_2_$__cuda_sm70_shflsync_up_p - $__internal_1_$__cuda_sm70_shflsync_idx_p)
$__internal_1_$__cuda_sm70_shflsync_idx_p:
[----:B------:R-:W-:-:S04]  /*f0f0*/  MOV R23, 0xffffffff ;  /* 0xffffffff00177802 */ /* 0x000fc80000000f00 */
[----:B------:R-:W-:Y:S04]  /*f100*/  WARPSYNC R23 ;  /* 0x0000001700007348 */ /* 0x000fe80003800000 */
[----:B------:R1:W2:Y:S02]  /*f110*/  SHFL.IDX PT, R21, R21, R20, R3 ;  /* 0x0000001415157389 */ /* 0x0002a400000e0003 */
[----:B-1----:R-:W-:-:S04]  /*f120*/  MOV R3, 0x0 ;  /* 0x0000000000037802 */ /* 0x002fc80000000f00 */
[----:B--2---:R-:W-:Y:S05]  /*f130*/  RET.REL.NODEC R2 `(_ZN7cutlass13device_kernelIN5flash19enable_sm80_to_sm89INS1_16FlashAttnFwdSm80INS1_25CollectiveMainloopFwdSm80ILi8ELi1ELb0EN4cute5tupleIJNS5_1CILi128EEENS7_ILi64EEENS7_ILi192EEEEEELi192ENS_6half_tEfNS_4arch4Sm80ELb0ELb0ELb1ELb1ELb1ELb0ELb1ELb1EEENS1_21CollectiveEpilogueFwdINS6_IJS8_SA_S9_EEENS6_IJNS7_ILi1EEESI_SI_EEESC_SE_Li256ELb1ELb1ELb1ELb0EEENS1_36VarlenDynamicPersistentTileSchedulerILi128ELi64ELi256ELi256ELb1ELb1ELb0ELb0ELb1ELb1EEEEEEEEEvNT_6ParamsE) ;  /* 0xffff0ec002007950 */ /* 0x004fea0003c3ffff */
        .weak           $__internal_2_$__cuda_sm70_shflsync_up_p
        .type           $__internal_2_$__cuda_sm70_shflsync_up_p,@function
        .size           $__internal_2_$__cuda_sm70_shflsync_up_p,($__internal_3_$__cuda_sm70_votesync_ballot - $__internal_2_$__cuda_sm70_shflsync_up_p)
$__internal_2_$__cuda_sm70_shflsync_up_p:
[----:B------:R-:W-:Y:S02]  /*f140*/  IMAD.MOV.U32 R4, RZ, RZ, RZ ;  /* 0x000000ffff047224 */ /* 0x000fe400078e00ff */
[----:B------:R-:W-:-:S04]  /*f150*/  IMAD.MOV.U32 R11, RZ, RZ, -0x1 ;  /* 0xffffffffff0b7424 */ /* 0x000fc800078e00ff */
[----:B------:R-:W-:Y:S04]  /*f160*/  WARPSYNC R11 ;  /* 0x0000000b00007348 */ /* 0x000fe80003800000 */
[----:B------:R1:W2:Y:S02]  /*f170*/  SHFL.UP PT, R4, R0, R2, R4 ;  /* 0x0400000200047389 */ /* 0x0002a400000e0004 */
[----:B-1----:R-:W-:Y:S02]  /*f180*/  MOV R2, R3 ;  /* 0x0000000300027202 */ /* 0x002fe40000000f00 */
[----:B------:R-:W-:-:S04]  /*f190*/  MOV R3, 0x0 ;  /* 0x0000000000037802 */ /* 0x000fc80000000f00 */
[----:B--2---:R-:W-:Y:S05]  /*f1a0*/  RET.REL.NODEC R2 `(_ZN7cutlass13device_kernelIN5flash19enable_sm80_to_sm89INS1_16FlashAttnFwdSm80INS1_25CollectiveMainloopFwdSm80ILi8ELi1ELb0EN4cute5tupleIJNS5_1CILi128EEENS7_ILi64EEENS7_ILi192EEEEEELi192ENS_6half_tEfNS_4arch4Sm80ELb0ELb0ELb1ELb1ELb1ELb0ELb1ELb1EEENS1_21CollectiveEpilogueFwdINS6_IJS8_SA_S9_EEENS6_IJNS7_ILi1EEESI_SI_EEESC_SE_Li256ELb1ELb1ELb1ELb0EEENS1_36VarlenDynamicPersistentTileSchedulerILi128ELi64ELi256ELi256ELb1ELb1ELb0ELb0ELb1ELb1EEEEEEEEEvNT_6ParamsE) ;  /* 0xffff0e5002007950 */ /* 0x004fea0003c3ffff */
        .weak           $__internal_3_$__cuda_sm70_votesync_ballot
        .type           $__internal_3_$__cuda_sm70_votesync_ballot,@function
        .size           $__internal_3_$__cuda_sm70_votesync_ballot,(.L_x_3086 - $__internal_3_$__cuda_sm70_votesync_ballot)
$__internal_3_$__cuda_sm70_votesync_ballot:
[----:B------:R-:W-:Y:S01]  /*f1b0*/  ISETP.NE.U32.AND P0, PT, R0, 0x1, PT ;  /* 0x000000010000780c */ /* 0x000fe20003f05070 */
[----:B------:R-:W-:-:S04]  /*f1c0*/  IMAD.MOV.U32 R3, RZ, RZ, -0x1 ;  /* 0xffffffffff037424 */ /* 0x000fc800078e00ff */
[----:B------:R-:W-:Y:S08]  /*f1d0*/  WARPSYNC R3 ;  /* 0x0000000300007348 */ /* 0x000ff00003800000 */
[----:B------:R-:W-:-:S04]  /*f1e0*/  VOTE.ANY R0, PT, !P0 ;  /* 0x0000000000007806 */ /* 0x000fc800040e0100 */
[----:B------:R-:W-:Y:S01]  /*f1f0*/  LOP3.LUT R0, R0, R3, RZ, 0xc0, !PT ;  /* 0x0000000300007212 */ /* 0x000fe200078ec0ff */
[----:B------:R-:W-:-:S04]  /*f200*/  IMAD.MOV.U32 R3, RZ, RZ, 0x0 ;  /* 0x00000000ff037424 */ /* 0x000fc800078e00ff */
[----:B------:R-:W-:Y:S05]  /*f210*/  RET.REL.NODEC R2 `(_ZN7cutlass13device_kernelIN5flash19enable_sm80_to_sm89INS1_16FlashAttnFwdSm80INS1_25CollectiveMainloopFwdSm80ILi8ELi1ELb0EN4cute5tupleIJNS5_1CILi128EEENS7_ILi64EEENS7_ILi192EEEEEELi192ENS_6half_tEfNS_4arch4Sm80ELb0ELb0ELb1ELb1ELb1ELb0ELb1ELb1EEENS1_21CollectiveEpilogueFwdINS6_IJS8_SA_S9_EEENS6_IJNS7_ILi1EEESI_SI_EEESC_SE_Li256ELb1ELb1ELb1ELb0EEENS1_36VarlenDynamicPersistentTileSchedulerILi128ELi64ELi256ELi256ELb1ELb1ELb0ELb0ELb1ELb1EEEEEEEEEvNT_6ParamsE) ;  /* 0xffff0de002007950 */ /* 0x000fea0003c3ffff */
.L_x_164:
        /* <DEDUP_REMOVED lines=14> */
.L_x_3086:


//--------------------- .text._ZN7cutlass13device_kernelIN5flash19enable_sm80_to_sm89INS1_16FlashAttnFwdSm80INS1_25CollectiveMainloopFwdSm80ILi8ELi1ELb0EN4cute5tupleIJNS5_1CILi128EEENS7_ILi64EEENS7_ILi192EEEEEELi192ENS_6half_tEfNS_4arch4Sm80ELb0ELb0ELb1ELb1ELb1ELb1ELb1ELb1EEENS1_21CollectiveEpilogueFwdINS6_IJS8_SA_S9_EEENS6_IJNS7_ILi1EEESI_SI_EEESC_SE_Li256ELb1ELb1ELb1ELb0EEENS1_36VarlenDynamicPersistentTileSchedulerILi128ELi64ELi256ELi256ELb1ELb1ELb0ELb0ELb1ELb1EEEEEEEEEvNT_6ParamsE --------------------------
	.section	.text._ZN7cutlass13device_kernelIN5flash19enable_sm80_to_sm89INS1_16FlashAttnFwdSm80INS1_25CollectiveMainloopFwdSm80ILi8ELi1ELb0EN4cute5tupleIJNS5_1CILi128EEENS7_ILi64EEENS7_ILi192EEEEEELi192ENS_6half_tEfNS_4arch4Sm80ELb0ELb0ELb1ELb1ELb1ELb1ELb1ELb1EEENS1_21CollectiveEpilogueFwdINS6_IJS8_SA_S9_EEENS6_IJNS7_ILi1EEESI_SI_EEESC_SE_Li256ELb1ELb1ELb1ELb0EEENS1_36VarlenDynamicPersistentTileSchedulerILi128ELi64ELi256ELi256ELb1ELb1ELb0ELb0ELb1ELb1EEEEEEEEEvNT_6ParamsE,"ax",@progbits
	.sectioninfo	@"SHI_REGISTERS=255"
	.align	128
.text._ZN7cutlass13device_kernelIN5flash19enable_sm80_to_sm89INS1_16FlashAttnFwdSm80INS1_25CollectiveMainloopFwdSm80ILi8ELi1ELb0EN4cute5tupleIJNS5_1CILi128EEENS7_ILi64EEENS7_ILi192EEEEEELi192ENS_6half_tEfNS_4arch4Sm80ELb0ELb0ELb1ELb1ELb1ELb1ELb1ELb1EEENS1_21CollectiveEpilogueFwdINS6_IJS8_SA_S9_EEENS6_IJNS7_ILi1EEESI_SI_EEESC_SE_Li256ELb1ELb1ELb1ELb0EEENS1_36VarlenDynamicPersistentTileSchedulerILi128ELi64ELi256ELi256ELb1ELb1ELb0ELb0ELb1ELb1EEEEEEEEEvNT_6ParamsE:
        .type           _ZN7cutlass13device_kernelIN5flash19enable_sm80_to_sm89INS1_16FlashAttnFwdSm80INS1_25CollectiveMainloopFwdSm80ILi8ELi1ELb0EN4cute5tupleIJNS5_1CILi128EEENS7_ILi64EEENS7_ILi192EEEEEELi192ENS_6half_tEfNS_4arch4Sm80ELb0ELb0ELb1ELb1ELb1ELb1ELb1ELb1EEENS1_21CollectiveEpilogueFwdINS6_IJS8_SA_S9_EEENS6_IJNS7_ILi1EEESI_SI_EEESC_SE_Li256ELb1ELb1ELb1ELb0EEENS1_36VarlenDynamicPersistentTileSchedulerILi128ELi64ELi256ELi256ELb1ELb1ELb0ELb0ELb1ELb1EEEEEEEEEvNT_6ParamsE,@function
        .size           _ZN7cutlass13device_kernelIN5flash19enable_sm80_to_sm89INS1_16FlashAttnFwdSm80INS1_25CollectiveMainloopFwdSm80ILi8ELi1ELb0EN4cute5tupleIJNS5_1CILi128EEENS7_ILi64EEENS7_ILi192EEEEEELi192ENS_6half_tEfNS_4arch4Sm80ELb0ELb0ELb1ELb1ELb1ELb1ELb1ELb1EEENS1_21CollectiveEpilogueFwdINS6_IJS8_SA_S9_EEENS6_IJNS7_ILi1EEESI_SI_EEESC_SE_Li256ELb1ELb1ELb1ELb0EEENS1_36VarlenDynamicPersistentTileSchedulerILi128ELi64ELi256ELi256ELb1ELb1ELb0ELb0ELb1ELb1EEEEEEEEEvNT_6ParamsE,(.L_x_3091 - _ZN7cutlass13device_kernelIN5flash19enable_sm80_to_sm89INS1_16FlashAttnFwdSm80INS1_25CollectiveMainloopFwdSm80ILi8ELi1ELb0EN4cute5tupleIJNS5_1CILi128EEENS7_ILi64EEENS7_ILi192EEEEEELi192ENS_6half_tEfNS_4arch4Sm80ELb0ELb0ELb1ELb1ELb1ELb1ELb1ELb1EEENS1_21CollectiveEpilogueFwdINS6_IJS8_SA_S9_EEENS6_IJNS7_ILi1EEESI_SI_EEESC_SE_Li256ELb1ELb1ELb1ELb0EEENS1_36VarlenDynamicPersistentTileSchedulerILi128ELi64ELi256ELi256ELb1ELb1ELb0ELb0ELb1ELb1EEEEEEEEEvNT_6ParamsE)
        .other          _ZN7cutlass13device_kernelIN5flash19enable_sm80_to_sm89INS1_16FlashAttnFwdSm80INS1_25CollectiveMainloopFwdSm80ILi8ELi1ELb0EN4cute5tupleIJNS5_1CILi128EEENS7_ILi64EEENS7_ILi192EEEEEELi192ENS_6half_tEfNS_4arch4Sm80ELb0ELb0ELb1ELb1ELb1ELb1ELb1ELb1EEENS1_21CollectiveEpilogueFwdINS6_IJS8_SA_S9_EEENS6_IJNS7_ILi1EEESI_SI_EEESC_SE_Li256ELb1ELb1ELb1ELb0EEENS1_36VarlenDynamicPersistentTileSchedulerILi128ELi64ELi256ELi256ELb1ELb1ELb0ELb0ELb1ELb1EEEEEEEEEvNT_6ParamsE,@"STO_CUDA_ENTRY STV_DEFAULT"
_ZN7cutlass13device_kernelIN5flash19enable_sm80_to_sm89INS1_16FlashAttnFwdSm80INS1_25CollectiveMainloopFwdSm80ILi8ELi1ELb0EN4cute5tupleIJNS5_1CILi128EEENS7_ILi64EEENS7_ILi192EEEEEELi192ENS_6half_tEfNS_4arch4Sm80ELb0ELb0ELb1ELb1ELb1ELb1ELb1ELb1EEENS1_21CollectiveEpilogueFwdINS6_IJS8_SA_S9_EEENS6_IJNS7_ILi1EEESI_SI_EEESC_SE_Li256ELb1ELb1ELb1ELb0EEENS1_36VarlenDynamicPersistentTileSchedulerILi128ELi64ELi256ELi256ELb1ELb1ELb0ELb0ELb1ELb1EEEEEEEEEvNT_6ParamsE:
[----:B------:R-:W-:Y:S02]  /*0000*/  MOV R1, c[0x0][0x28] ;  /* 0x00000a0000017a02 */ /* 0x000fe40000000f00 */
[----:B------:R-:W1:Y:S01]  /*0010*/  S2R R2, SR_TID.X ;  /* 0x0000000000027919 */ /* 0x000e620000002100 */
[----:B------:R-:W-:Y:S01]  /*0020*/  ULDC.64 UR10, c[0x0][0x118] ;  /* 0x00004600000a7ab9 */ /* 0x000fe20000000a00 */
[----:B------:R-:W-:Y:S02]  /*0030*/  IADD3 R1, R1, -0x60, RZ ;  /* 0xffffffa001017810 */ /* 0x000fe40007ffe0ff */
[----:B-1----:R-:W-:-:S06]  /*0040*/  SHF.R.U32.HI R0, RZ, 0x5, R2 ;  /* 0x00000005ff007819 */ /* 0x002fcc0000011602 */
[----:B------:R-:W1:Y:S02]  /*0050*/  SHFL.IDX PT, R0, R0, RZ, 0x1f ;  /* 0x00001fff00007589 */ /* 0x000e6400000e0000 */
[----:B-1----:R-:W1:Y:S02]  /*0060*/  R2UR UR9, R0 ;  /* 0x00000000000973c2 */ /* 0x002e6400000e0000 */
[----:B-1----:R-:W-:-:S13]  /*0070*/  ISETP.NE.AND P0, PT, RZ, UR9, PT ;  /* 0x00000009ff007c0c */ /* 0x002fda000bf05270 */
[----:B------:R-:W-:Y:S06]  /*0080*/  @P0 BAR.SYNC.DEFER_BLOCKING 0x5, 0x100 ;  /* 0x0144000000000b1d */ /* 0x000fec0000010000 */
[----:B------:R-:W1:Y:S04]  /*0090*/  @P0 LDS.128 R236, [0x18100] ;  /* 0x01810000ffec0984 */ /* 0x000e680000000c00 */
[----:B------:R-:W-:Y:S06]  /*00a0*/  @P0 BAR.ARV 0x4, 0x100 ;  /* 0x0104000000000b1d */ /* 0x000fec0000002000 */
[----:B------:R-:W-:Y:S05]  /*00b0*/  @P0 BRA `(.L_x_165) ;  /* 0x00000a7000000947 */ /* 0x000fea0003800000 */
[----:B------:R-:W-:Y:S01]  /*00c0*/  LOP3.LUT R14, R2, 0x1f, RZ, 0xc0, !PT ;  /* 0x0000001f020e7812 */ /* 0x000fe200078ec0ff */
        /* <DEDUP_REMOVED lines=8> */
[----:B------:R-:W2:Y:S04]  /*0150*/  @!P0 LDG.E R8, [R4.64] ;  /* 0x0000000a04088981 */ /* 0x000ea8000c1e1900 */
[----:B------:R-:W2:Y:S01]  /*0160*/  @!P0 LDG.E R7, [R2.64] ;  /* 0x0000000a02078981 */ /* 0x000ea2000c1e1900 */
[C---:B------:R-:W-:Y:S01]  /*0170*/  ISETP.NE.AND P5, PT, R14.reuse, RZ, PT ;  /* 0x000000ff0e00720c */ /* 0x040fe20003fa5270 */
[----:B------:R-:W3:Y:S01]  /*0180*/  S2UR UR4, SR_CTAID.X ;  /* 0x00000000000479c3 */ /* 0x000ee20000002500 */
[C---:B------:R-:W-:Y:S02]  /*0190*/  ISETP.GE.U32.AND P4, PT, R14.reuse, 0x2, PT ;  /* 0x000000020e00780c */ /* 0x040fe40003f86070 */
[----:B------:R-:W-:-:S02]  /*01a0*/  ISETP.GE.U32.AND P3, PT, R14, 0x4, PT ;  /* 0x000000040e00780c */ /* 0x000fc40003f66070 */
[C---:B------:R-:W-:Y:S02]  /*01b0*/  ISETP.GE.U32.AND P2, PT, R14.reuse, 0x8, PT ;  /* 0x000000080e00780c */ /* 0x040fe40003f46070 */
[----:B------:R-:W-:Y:S01]  /*01c0*/  ISETP.GE.U32.AND P1, PT, R14, 0x10, PT ;  /* 0x000000100e00780c */ /* 0x000fe20003f26070 */
[----:B--2---:R-:W-:-:S05]  /*01d0*/  IMAD R4, R8, R7, RZ ;  /* 0x0000000708047224 */ /* 0x004fca00078e02ff */
[----:B------:R-:W2:Y:S02]  /*01e0*/  SHFL.UP PT, R0, R4, 0x1, RZ ;  /* 0x0420000004007989 */ /* 0x000ea400000e00ff */
[----:B--2---:R-:W-:-:S05]  /*01f0*/  SEL R0, R0, RZ, P5 ;  /* 0x000000ff00007207 */ /* 0x004fca0002800000 */
[----:B------:R-:W-:-:S05]  /*0200*/  IMAD.IADD R4, R4, 0x1, R0 ;  /* 0x0000000104047824 */ /* 0x000fca00078e0200 */
        /* <DEDUP_REMOVED lines=12> */
[----:B------:R-:W2:Y:S02]  /*02d0*/  SHFL.IDX PT, R6, R4, 0x1f, 0x1f ;  /* 0x03e01f0004067f89 */ /* 0x000ea400000e0000 */
[----:B--2---:R-:W-:-:S04]  /*02e0*/  IMAD R6, R6, c[0x0][0x538], RZ ;  /* 0x00014e0006067a24 */ /* 0x004fc800078e02ff */
[----:B------:R-:W-:Y:S01]  /*02f0*/  IMAD.MOV.U32 R0, RZ, RZ, R6 ;  /* 0x000000ffff007224 */ /* 0x000fe200078e0006 */
[----:B---3--:R-:W-:-:S13]  /*0300*/  ISETP.GT.AND P0, PT, R6, UR4, PT ;  /* 0x0000000406007c0c */ /* 0x008fda000bf04270 */
[----:B------:R-:W-:Y:S05]  /*0310*/  @P0 BRA `(.L_x_166) ;  /* 0x0000027000000947 */ /* 0x000fea0003800000 */
[----:B------:R-:W-:Y:S02]  /*0320*/  MOV R6, R0 ;  /* 0x0000000000067202 */ /* 0x000fe40000000f00 */
[----:B------:R-:W-:-:S04]  /*0330*/  MOV R9, RZ ;  /* 0x000000ff00097202 */ /* 0x000fc80000000f00 */
.L_x_170:
        /* <DEDUP_REMOVED lines=12> */
[----:B------:R-:W2:Y:S04]  /*0400*/  @!P0 LDG.E R8, [R4.64] ;  /* 0x0000000a04088981 */ /* 0x000ea8000c1e1900 */
[----:B------:R-:W2:Y:S02]  /*0410*/  @!P0 LDG.E R7, [R2.64] ;  /* 0x0000000a02078981 */ /* 0x000ea4000c1e1900 */
[----:B--2---:R-:W-:Y:S01]  /*0420*/  IMAD R5, R8, R7, RZ ;  /* 0x0000000708057224 */ /* 0x004fe200078e02ff */
[----:B------:R-:W-:Y:S05]  /*0430*/  BRA.DIV ~URZ, `(.L_x_168) ;  /* 0x000184827f007947 */ /* 0x000fea000b800000 */
[----:B------:R2:W3:Y:S02]  /*0440*/  SHFL.UP PT, R0, R5, 0x1, RZ ;  /* 0x0420000005007989 */ /* 0x0004e400000e00ff */
.L_x_336:
[----:B---3--:R-:W-:-:S04]  /*0450*/  SEL R0, R0, RZ, P5 ;  /* 0x000000ff00007207 */ /* 0x008fc80002800000 */
[----:B--2---:R-:W-:Y:S01]  /*0460*/  IADD3 R5, R5, R0, RZ ;  /* 0x0000000005057210 */ /* 0x004fe20007ffe0ff */
[----:B------:R-:W-:Y:S05]  /*0470*/  BRA.DIV ~URZ, `(.L_x_169) ;  /* 0x000184a27f007947 */ /* 0x000fea000b800000 */
        /* <DEDUP_REMOVED lines=12> */
[----:B------:R2:W3:Y:S02]  /*0540*/  SHFL.IDX PT, R0, R4, 0x1f, 0x1f ;  /* 0x03e01f0004007f89 */ /* 0x0004e400000e0000 */
.L_x_337:
[----:B---3--:R-:W-:-:S05]  /*0550*/  IMAD R0, R0, c[0x0][0x538], RZ ;  /* 0x00014e0000007a24 */ /* 0x008fca00078e02ff */
[----:B------:R-:W-:-:S04]  /*0560*/  IADD3 R6, R0, R6, RZ ;  /* 0x0000000600067210 */ /* 0x000fc80007ffe0ff */
[----:B------:R-:W-:-:S13]  /*0570*/  ISETP.GT.AND P0, PT, R6, UR4, PT ;  /* 0x0000000406007c0c */ /* 0x000fda000bf04270 */
[----:B-12---:R-:W-:Y:S05]  /*0580*/  @!P0 BRA `(.L_x_170) ;  /* 0xfffffdb000008947 */ /* 0x006fea000383ffff */
.L_x_166:
[----:B------:R-:W-:-:S05]  /*0590*/  IADD3 R12, -R0, R6, RZ ;  /* 0x00000006000c7210 */ /* 0x000fca0007ffe1ff */
[----:B------:R-:W-:-:S05]  /*05a0*/  IMAD R0, R4, c[0x0][0x538], R12 ;  /* 0x00014e0004007a24 */ /* 0x000fca00078e020c */
[----:B------:R-:W-:Y:S01]  /*05b0*/  ISETP.GT.AND P0, PT, R0, UR4, PT ;  /* 0x0000000400007c0c */ /* 0x000fe2000bf04270 */
[----:B------:R-:W-:-:S12]  /*05c0*/  BRA.DIV ~URZ, `(.L_x_171) ;  /* 0x000185027f007947 */ /* 0x000fd8000b800000 */
[----:B------:R-:W-:-:S04]  /*05d0*/  VOTE.ANY R5, PT, !P0 ;  /* 0x0000000000057806 */ /* 0x000fc800040e0100 */
.L_x_338:
[----:B------:R2:W3:Y:S01]  /*05e0*/  POPC R13, R5 ;  /* 0x00000005000d7309 */ /* 0x0004e20000000000 */
[----:B------:R-:W-:Y:S05]  /*05f0*/  BRA.DIV ~URZ, `(.L_x_172) ;  /* 0x000185227f007947 */ /* 0x000fea000b800000 */
[----:B---3--:R3:W4:Y:S01]  /*0600*/  SHFL.IDX PT, R11, R8, R13, 0x1f ;  /* 0x00001f0d080b7589 */ /* 0x00872200000e0000 */
[----:B------:R-:W-:-:S03]  /*0610*/  MOV R6, RZ ;  /* 0x000000ff00067202 */ /* 0x000fc60000000f00 */
[----:B------:R3:W2:Y:S04]  /*0620*/  SHFL.IDX PT, R10, R7, R13, 0x1f ;  /* 0x00001f0d070a7589 */ /* 0x0006a800000e0000 */
.L_x_339:
[----:B------:R-:W-:Y:S01]  /*0630*/  ISETP.NE.AND P0, PT, R5, RZ, PT ;  /* 0x000000ff0500720c */ /* 0x000fe20003f05270 */
[----:B------:R-:W-:-:S12]  /*0640*/  BSSY B0, `(.L_x_173) ;  /* 0x0000005000007945 */ /* 0x000fd80003800000 */
[----:B------:R-:W-:Y:S05]  /*0650*/  @!P0 BRA `(.L_x_174) ;  /* 0x0000003000008947 */ /* 0x000fea0003800000 */
[----:B------:R-:W-:Y:S01]  /*0660*/  IADD3 R28, R13, -0x1, RZ ;  /* 0xffffffff0d1c7810 */ /* 0x000fe20007ffe0ff */
[----:B------:R-:W-:Y:S05]  /*0670*/  BRA.DIV ~URZ, `(.L_x_175) ;  /* 0x000185827f007947 */ /* 0x000fea000b800000 */
[----:B------:R3:W4:Y:S02]  /*0680*/  SHFL.IDX PT, R6, R4, R28, 0x1f ;  /* 0x00001f1c04067589 */ /* 0x00072400000e0000 */
.L_x_174:
[----:B------:R-:W-:Y:S05]  /*0690*/  BSYNC B0 ;  /* 0x0000000000007941 */ /* 0x000fea0003800000 */
.L_x_173:
[----:B----4-:R-:W-:Y:S01]  /*06a0*/  IABS R0, R11 ;  /* 0x0000000b00007213 */ /* 0x010fe20000000000 */
[----:B-1----:R-:W-:Y:S02]  /*06b0*/  IMAD R236, R6, c[0x0][0x538], R12 ;  /* 0x00014e0006ec7a24 */ /* 0x002fe400078e020c */
[----:B------:R-:W-:Y:S02]  /*06c0*/  IMAD.IADD R239, R13, 0x1, R9 ;  /* 0x000000010def7824 */ /* 0x000fe400078e0209 */
[----:B--2---:R-:W-:Y:S01]  /*06d0*/  IMAD.MOV.U32 R5, RZ, RZ, R0 ;  /* 0x000000ffff057224 */ /* 0x004fe200078e0000 */
[----:B------:R-:W-:Y:S02]  /*06e0*/  IABS R0, R10 ;  /* 0x0000000a00007213 */ /* 0x000fe40000000000 */
[----:B------:R-:W-:Y:S01]  /*06f0*/  IADD3 R12, -R236, UR4, RZ ;  /* 0x00000004ec0c7c10 */ /* 0x000fe2000fffe1ff */
[----:B------:R-:W1:Y:S02]  /*0700*/  I2F.RP R2, R5 ;  /* 0x0000000500027306 */ /* 0x000e640000209400 */
[----:B---3--:R-:W-:Y:S01]  /*0710*/  IMAD.MOV.U32 R7, RZ, RZ, R0 ;  /* 0x000000ffff077224 */ /* 0x008fe200078e0000 */
        /* <DEDUP_REMOVED lines=57> */
.L_x_167:
[----:B-1----:R-:W-:Y:S01]  /*0ab0*/  IMAD.MOV.U32 R237, RZ, RZ, RZ ;  /* 0x000000ffffed7224 */ /* 0x002fe200078e00ff */
[----:B------:R-:W-:Y:S01]  /*0ac0*/  MOV R238, RZ ;  /* 0x000000ff00ee7202 */ /* 0x000fe20000000f00 */
[----:B------:R-:W-:Y:S01]  /*0ad0*/  IMAD.U32 R236, RZ, RZ, UR4 ;  /* 0x00000004ffec7e24 */ /* 0x000fe2000f8e00ff */
[----:B------:R-:W-:Y:S02]  /*0ae0*/  MOV R239, c[0x0][0x53c] ;  /* 0x00014f0000ef7a02 */ /* 0x000fe40000000f00 */
.L_x_176:
[----:B------:R-:W-:Y:S01]  /*0af0*/  ISETP.NE.AND P0, PT, R14, RZ, PT ;  /* 0x000000ff0e00720c */ /* 0x000fe20003f05270 */
[----:B------:R-:W-:-:S12]  /*0b00*/  WARPSYNC 0xffffffff ;  /* 0xffffffff00007948 */ /* 0x000fd80003800000 */
[----:B------:R1:W-:Y:S04]  /*0b10*/  @!P0 STS.128 [0x18100], R236 ;  /* 0x018100ecff008388 */ /* 0x0003e80000000c00 */
[----:B------:R-:W-:Y:S06]  /*0b20*/  BAR.ARV 0x5, 0x100 ;  /* 0x0144000000007b1d */ /* 0x000fec0000002000 */
.L_x_165:
[----:B-1----:R-:W-:-:S13]  /*0b30*/  ISETP.GE.AND P0, PT, R239, c[0x0][0x53c], PT ;  /* 0x00014f00ef007a0c */ /* 0x002fda0003f06270 */
[----:B------:R-:W-:Y:S05]  /*0b40*/  @P0 EXIT ;  /* 0x000000000000094d */ /* 0x000fea0003800000 */
[----:B------:R-:W1:Y:S01]  /*0b50*/  S2R R13, SR_TID.X ;  /* 0x00000000000d7919 */ /* 0x000e620000002100 */
[----:B------:R-:W-:Y:S01]  /*0b60*/  IMAD.MOV.U32 R20, RZ, RZ, 0x20 ;  /* 0x00000020ff147424 */ /* 0x000fe200078e00ff */
[----:B------:R-:W-:Y:S02]  /*0b70*/  ULDC UR4, c[0x0][0x2ac] ;  /* 0x0000ab0000047ab9 */ /* 0x000fe40000000800 */
[----:B------:R-:W-:Y:S02]  /*0b80*/  ULDC UR8, c[0x0][0x1d0] ;  /* 0x0000740000087ab9 */ /* 0x000fe40000000800 */
[----:B------:R-:W-:Y:S01]  /*0b90*/  UIMAD UR8, UR4, UR8, URZ ;  /* 0x00000008040872a4 */ /* 0x000fe2000f8e023f */
[----:B-1----:R-:W-:-:S04]  /*0ba0*/  SHF.R.S32.HI R12, RZ, 0x1f, R13 ;  /* 0x0000001fff0c7819 */ /* 0x002fc8000001140d */
[CC--:B------:R-:W-:Y:S02]  /*0bb0*/  LEA.HI R9, R12.reuse, R13.reuse, RZ, 0x3 ;  /* 0x0000000d0c097211 */ /* 0x0c0fe400078f18ff */
[----:B------:R-:W-:Y:S02]  /*0bc0*/  LEA.HI R2, R12, R13, RZ, 0x4 ;  /* 0x0000000d0c027211 */ /* 0x000fe400078f20ff */
[----:B------:R-:W-:Y:S02]  /*0bd0*/  SHF.R.S32.HI R246, RZ, 0x3, R9 ;  /* 0x00000003fff67819 */ /* 0x000fe40000011409 */
[----:B------:R-:W-:Y:S02]  /*0be0*/  LOP3.LUT R4, R9, 0xfffffff8, RZ, 0xc0, !PT ;  /* 0xfffffff809047812 */ /* 0x000fe400078ec0ff */
[----:B------:R-:W-:Y:S01]  /*0bf0*/  SHF.R.S32.HI R3, RZ, 0x4, R2 ;  /* 0x00000004ff037819 */ /* 0x000fe20000011402 */
[----:B------:R-:W-:Y:S01]  /*0c00*/  IMAD.SHL.U32 R6, R246, 0x40, RZ ;  /* 0x00000040f6067824 */ /* 0x000fe200078e00ff */
[C---:B------:R-:W-:Y:S01]  /*0c10*/  LOP3.LUT R0, R2.reuse, 0xfffffff0, RZ, 0xc0, !PT ;  /* 0xfffffff002007812 */ /* 0x040fe200078ec0ff */
[----:B------:R-:W-:Y:S01]  /*0c20*/  IMAD.IADD R10, R13, 0x1, -R4 ;  /* 0x000000010d0a7824 */ /* 0x000fe200078e0a04 */
[----:B------:R-:W-:-:S03]  /*0c30*/  LEA.HI R5, R2, R3, RZ, 0x1 ;  /* 0x0000000302057211 */ /* 0x000fc600078f08ff */
[----:B------:R-:W-:Y:S01]  /*0c40*/  IMAD.IADD R2, R13, 0x1, -R0 ;  /* 0x000000010d027824 */ /* 0x000fe200078e0a00 */
[----:B------:R-:W-:Y:S01]  /*0c50*/  LOP3.LUT R0, R6, 0x1c0, RZ, 0xc0, !PT ;  /* 0x000001c006007812 */ /* 0x000fe200078ec0ff */
[C---:B------:R-:W-:Y:S01]  /*0c60*/  IMAD.SHL.U32 R210, R10.reuse, 0x8, RZ ;  /* 0x000000080ad27824 */ /* 0x040fe200078e00ff */
[----:B------:R-:W-:Y:S01]  /*0c70*/  LOP3.LUT R5, R5, 0xfffffffe, RZ, 0xc0, !PT ;  /* 0xfffffffe05057812 */ /* 0x000fe200078ec0ff */
[C---:B------:R-:W-:Y:S01]  /*0c80*/  IMAD.SHL.U32 R7, R10.reuse, 0x40, RZ ;  /* 0x000000400a077824 */ /* 0x040fe200078e00ff */
[----:B------:R-:W-:Y:S01]  /*0c90*/  SHF.R.S32.HI R8, RZ, 0x1f, R2 ;  /* 0x0000001fff087819 */ /* 0x000fe20000011402 */
[----:B------:R-:W-:Y:S01]  /*0ca0*/  IMAD R213, R10, 0x20, R246 ;  /* 0x000000200ad57824 */ /* 0x000fe200078e02f6 */
[----:B------:R-:W-:Y:S01]  /*0cb0*/  LOP3.LUT R6, R0, 0x38, R210, 0xf8, !PT ;  /* 0x0000003800067812 */ /* 0x000fe200078ef8d2 */
[----:B------:R-:W-:Y:S01]  /*0cc0*/  IMAD.IADD R11, R3, 0x1, -R5 ;  /* 0x00000001030b7824 */ /* 0x000fe200078e0a05 */
[----:B------:R-:W-:Y:S02]  /*0cd0*/  SHF.R.U32.HI R4, RZ, 0x3, R0 ;  /* 0x00000003ff047819 */ /* 0x000fe40000011600 */
[----:B------:R-:W-:-:S02]  /*0ce0*/  LEA.HI R14, R8, R2, RZ, 0x3 ;  /* 0x00000002080e7211 */ /* 0x000fc400078f18ff */
[----:B------:R-:W-:Y:S02]  /*0cf0*/  LOP3.LUT R0, R7, 0x1c0, RZ, 0xc0, !PT ;  /* 0x000001c007007812 */ /* 0x000fe400078ec0ff */
[----:B------:R-:W-:Y:S02]  /*0d00*/  LOP3.LUT R4, R6, R4, RZ, 0x3c, !PT ;  /* 0x0000000406047212 */ /* 0x000fe400078e3cff */
[-C--:B------:R-:W-:Y:S02]  /*0d10*/  LEA.HI R7, R12, R13.reuse, RZ, 0x6 ;  /* 0x0000000d0c077211 */ /* 0x080fe400078f30ff */
[----:B------:R-:W-:Y:S02]  /*0d20*/  LOP3.LUT R6, R14, 0xfffffff8, RZ, 0xc0, !PT ;  /* 0xfffffff80e067812 */ /* 0x000fe400078ec0ff */
[----:B------:R-:W-:Y:S02]  /*0d30*/  LOP3.LUT R5, R0, 0x8, R9, 0xf8, !PT ;  /* 0x0000000800057812 */ /* 0x000fe400078ef809 */
[----:B------:R-:W-:Y:S01]  /*0d40*/  SHF.R.U32.HI R3, RZ, 0x3, R0 ;  /* 0x00000003ff037819 */ /* 0x000fe20000011600 */
[----:B------:R-:W-:Y:S01]  /*0d50*/  IMAD.SHL.U32 R0, R7, 0x8, RZ ;  /* 0x0000000807007824 */ /* 0x000fe200078e00ff */
[----:B------:R-:W-:Y:S01]  /*0d60*/  IADD3 R207, R210, 0x40, RZ ;  /* 0x00000040d2cf7810 */ /* 0x000fe20007ffe0ff */
[----:B------:R-:W-:Y:S01]  /*0d70*/  IMAD.IADD R9, R2, 0x1, -R6 ;  /* 0x0000000102097824 */ /* 0x000fe200078e0a06 */
[----:B------:R-:W-:-:S02]  /*0d80*/  LEA.HI R6, R12, R13, RZ, 0x2 ;  /* 0x0000000d0c067211 */ /* 0x000fc400078f10ff */
[----:B------:R-:W-:Y:S02]  /*0d90*/  LOP3.LUT R15, R5, R3, RZ, 0x3c, !PT ;  /* 0x00000003050f7212 */ /* 0x000fe400078e3cff */
[----:B------:R-:W-:Y:S02]  /*0da0*/  LOP3.LUT R191, R4, 0x7ffffe00, R0, 0xf8, !PT ;  /* 0x7ffffe0004bf7812 */ /* 0x000fe400078ef800 */
[----:B------:R-:W-:Y:S02]  /*0db0*/  LEA.HI R2, R12, R13, RZ, 0x5 ;  /* 0x0000000d0c027211 */ /* 0x000fe400078f28ff */
[--C-:B------:R-:W-:Y:S01]  /*0dc0*/  SHF.R.S32.HI R209, RZ, 0x2, R6.reuse ;  /* 0x00000002ffd17819 */ /* 0x100fe20000011406 */
[----:B------:R-:W-:Y:S01]  /*0dd0*/  IMAD.SHL.U32 R191, R191, 0x2, RZ ;  /* 0x00000002bfbf7824 */ /* 0x000fe200078e00ff */
[----:B------:R-:W-:Y:S02]  /*0de0*/  SHF.R.S32.HI R0, RZ, 0x1f, R6 ;  /* 0x0000001fff007819 */ /* 0x000fe40000011406 */
[----:B------:R-:W-:-:S02]  /*0df0*/  LOP3.LUT R5, R6, 0xfffffffc, RZ, 0xc0, !PT ;  /* 0xfffffffc06057812 */ /* 0x000fc400078ec0ff */
[--C-:B------:R-:W-:Y:S02]  /*0e00*/  SHF.R.S32.HI R4, RZ, 0x5, R2.reuse ;  /* 0x00000005ff047819 */ /* 0x100fe40000011402 */
[----:B------:R-:W-:Y:S01]  /*0e10*/  SHF.R.S32.HI R3, RZ, 0x1f, R2 ;  /* 0x0000001fff037819 */ /* 0x000fe20000011402 */
[----:B------:R-:W-:Y:S01]  /*0e20*/  IMAD.IADD R235, R13, 0x1, -R5 ;  /* 0x000000010deb7824 */ /* 0x000fe200078e0a05 */
[----:B------:R-:W-:Y:S01]  /*0e30*/  LEA.HI R0, R0, R209, RZ, 0x3 ;  /* 0x000000d100007211 */ /* 0x000fe200078f18ff */
[----:B------:R-:W-:Y:S01]  /*0e40*/  IMAD.SHL.U32 R219, R4, 0x200, RZ ;  /* 0x0000020004db7824 */ /* 0x000fe200078e00ff */
[----:B------:R-:W-:Y:S01]  /*0e50*/  LOP3.LUT R2, R2, 0xffffffe0, RZ, 0xc0, !PT ;  /* 0xffffffe002027812 */ /* 0x000fe200078ec0ff */
[----:B------:R-:W-:Y:S01]  /*0e60*/  IMAD.SHL.U32 R106, R235, 0x4, RZ ;  /* 0x00000004eb6a7824 */ /* 0x000fe200078e00ff */
[----:B------:R-:W-:Y:S01]  /*0e70*/  LEA.HI R3, R3, R4, RZ, 0x3 ;  /* 0x0000000403037211 */ /* 0x000fe200078f18ff */
[----:B------:R-:W-:Y:S01]  /*0e80*/  IMAD.SHL.U32 R100, R235, 0x8, RZ ;  /* 0x00000008eb647824 */ /* 0x000fe200078e00ff */
[----:B------:R-:W-:Y:S01]  /*0e90*/  LOP3.LUT R0, R0, 0xfffffff8, RZ, 0xc0, !PT ;  /* 0xfffffff800007812 */ /* 0x000fe200078ec0ff */
[----:B------:R-:W-:Y:S01]  /*0ea0*/  IMAD.IADD R24, R13, 0x1, -R2 ;  /* 0x000000010d187824 */ /* 0x000fe200078e0a02 */
[----:B------:R-:W-:Y:S01]  /*0eb0*/  LOP3.LUT R2, R3, 0xffffff8, RZ, 0xc0, !PT ;  /* 0x0ffffff803027812 */ /* 0x000fe200078ec0ff */
[----:B------:R-:W-:Y:S01]  /*0ec0*/  IMAD.SHL.U32 R13, R4, 0x400, RZ ;  /* 0x00000400040d7824 */ /* 0x000fe200078e00ff */
[----:B------:R-:W-:Y:S01]  /*0ed0*/  IADD3 R140, R106, 0x20, RZ ;  /* 0x000000206a8c7810 */ /* 0x000fe20007ffe0ff */
[----:B------:R-:W-:Y:S01]  /*0ee0*/  IMAD.IADD R3, R209, 0x1, -R0 ;  /* 0x00000001d1037824 */ /* 0x000fe200078e0a00 */
[----:B------:R-:W-:Y:S01]  /*0ef0*/  SHF.R.S32.HI R5, RZ, 0x1f, R24 ;  /* 0x0000001fff057819 */ /* 0x000fe20000011418 */
[----:B------:R-:W-:Y:S01]  /*0f00*/  IMAD.IADD R7, R4, 0x1, -R2 ;  /* 0x0000000104077824 */ /* 0x000fe200078e0a02 */
[C---:B------:R-:W-:Y:S01]  /*0f10*/  IADD3 R105, R106.reuse, 0x40, RZ ;  /* 0x000000406a697810 */ /* 0x040fe20007ffe0ff */
[----:B------:R-:W-:Y:S01]  /*0f20*/  IMAD.IADD R2, R106, 0x1, R140 ;  /* 0x000000016a027824 */ /* 0x000fe200078e028c */
[----:B------:R-:W-:-:S02]  /*0f30*/  LOP3.LUT R8, R3, 0x1, RZ, 0xc0, !PT ;  /* 0x0000000103087812 */ /* 0x000fc400078ec0ff */
[----:B------:R-:W-:Y:S01]  /*0f40*/  LEA.HI R16, R5, R24, RZ, 0x2 ;  /* 0x0000001805107211 */ /* 0x000fe200078f10ff */
[----:B------:R-:W-:Y:S01]  /*0f50*/  IMAD.IADD R0, R106, 0x1, R105 ;  /* 0x000000016a007824 */ /* 0x000fe200078e0269 */
[----:B------:R-:W-:Y:S02]  /*0f60*/  ISETP.NE.U32.AND P0, PT, R8, 0x1, PT ;  /* 0x000000010800780c */ /* 0x000fe40003f05070 */
[----:B------:R-:W-:Y:S02]  /*0f70*/  SHF.R.S32.HI R6, RZ, 0x1f, R2 ;  /* 0x0000001fff067819 */ /* 0x000fe40000011402 */
[C---:B------:R-:W-:Y:S01]  /*0f80*/  R2P PR, R3.reuse, 0x6 ;  /* 0x0000000603007804 */ /* 0x040fe20000000000 */
[----:B------:R-:W-:Y:S01]  /*0f90*/  IMAD.SHL.U32 R3, R3, 0x40, RZ ;  /* 0x0000004003037824 */ /* 0x000fe200078e00ff */
[----:B------:R-:W-:Y:S02]  /*0fa0*/  SHF.R.S32.HI R5, RZ, 0x2, R16 ;  /* 0x00000002ff057819 */ /* 0x000fe40000011410 */
[----:B------:R-:W-:-:S02]  /*0fb0*/  LEA.HI R215, R6, R2, RZ, 0x3 ;  /* 0x0000000206d77211 */ /* 0x000fc400078f18ff */
[----:B------:R-:W-:Y:S01]  /*0fc0*/  LEA.HI R12, R6, R2, RZ, 0x6 ;  /* 0x00000002060c7211 */ /* 0x000fe200078f30ff */
[----:B------:R-:W-:Y:S01]  /*0fd0*/  IMAD.SHL.U32 R2, R9, 0x40, RZ ;  /* 0x0000004009027824 */ /* 0x000fe200078e00ff */
[----:B------:R-:W-:Y:S01]  /*0fe0*/  IADD3 R17, R209, 0x40, RZ ;  /* 0x00000040d1117810 */ /* 0x000fe20007ffe0ff */
[----:B------:R-:W-:Y:S01]  /*0ff0*/  IMAD R23, R7, 0x10, R5 ;  /* 0x0000001007177824 */ /* 0x000fe200078e0205 */
[----:B------:R-:W-:Y:S01]  /*1000*/  LOP3.LUT R217, R3, 0x1c0, RZ, 0xc0, !PT ;  /* 0x000001c003d97812 */ /* 0x000fe200078ec0ff */
[----:B------:R-:W-:Y:S01]  /*1010*/  IMAD.SHL.U32 R3, R11, 0x8, RZ ;  /* 0x000000080b037824 */ /* 0x000fe200078e00ff */
[----:B------:R-:W-:Y:S02]  /*1020*/  SHF.R.S32.HI R5, RZ, 0x1f, R0 ;  /* 0x0000001fff057819 */ /* 0x000fe40000011400 */
[----:B------:R-:W-:Y:S01]  /*1030*/  LOP3.LUT R2, R2, 0x1c0, RZ, 0xc0, !PT ;  /* 0x000001c002027812 */ /* 0x000fe200078ec0ff */
[----:B------:R-:W-:Y:S01]  /*1040*/  STL [R1+0x54], R23 ;  /* 0x0000541701007387 */ /* 0x000fe20000100800 */
[----:B------:R-:W-:-:S02]  /*1050*/  LOP3.LUT P6, RZ, R9, 0x2, RZ, 0xc0, !PT ;  /* 0x0000000209ff7812 */ /* 0x000fc400078cc0ff */
[----:B------:R-:W-:Y:S02]  /*1060*/  LOP3.LUT P5, RZ, R9, 0x4, RZ, 0xc0, !PT ;  /* 0x0000000409ff7812 */ /* 0x000fe400078ac0ff */
[----:B------:R-:W-:Y:S02]  /*1070*/  SHF.R.S32.HI R9, RZ, 0x1f, R17 ;  /* 0x0000001fff097819 */ /* 0x000fe40000011411 */
[----:B------:R-:W-:Y:S02]  /*1080*/  SHF.R.U32.HI R218, RZ, 0x3, R217 ;  /* 0x00000003ffda7819 */ /* 0x000fe400000116d9 */
[CC--:B------:R-:W-:Y:S02]  /*1090*/  LEA.HI R214, R5.reuse, R0.reuse, RZ, 0x3 ;  /* 0x0000000005d67211 */ /* 0x0c0fe400078f18ff */
[----:B------:R-:W-:Y:S01]  /*10a0*/  LEA.HI R8, R5, R0, RZ, 0x6 ;  /* 0x0000000005087211 */ /* 0x000fe200078f30ff */
[----:B------:R-:W-:Y:S01]  /*10b0*/  IMAD R0, R11, 0x200, R15 ;  /* 0x000002000b007824 */ /* 0x000fe200078e020f */
[----:B------:R-:W-:Y:S01]  /*10c0*/  LOP3.LUT R6, R2, 0x8, R3, 0xf8, !PT ;  /* 0x0000000802067812 */ /* 0x000fe200078ef803 */
[----:B------:R-:W-:Y:S01]  /*10d0*/  IMAD.SHL.U32 R3, R17, 0x40, RZ ;  /* 0x0000004011037824 */ /* 0x000fe200078e00ff */
[----:B------:R-:W-:Y:S01]  /*10e0*/  SHF.R.U32.HI R5, RZ, 0x3, R2 ;  /* 0x00000003ff057819 */ /* 0x000fe20000011602 */
[----:B------:R-:W-:Y:S01]  /*10f0*/  IMAD R11, R235, 0x2, R13 ;  /* 0x00000002eb0b7824 */ /* 0x000fe200078e020d */
[----:B------:R-:W-:-:S02]  /*1100*/  LEA.HI R2, R9, R17, RZ, 0x3 ;  /* 0x0000001109027211 */ /* 0x000fc400078f18ff */
[----:B------:R-:W-:Y:S02]  /*1110*/  LOP3.LUT R7, R218, R217, RZ, 0xfc, !PT ;  /* 0x000000d9da077212 */ /* 0x000fe400078efcff */
[----:B------:R-:W-:Y:S01]  /*1120*/  LOP3.LUT R25, R3, 0x1c0, RZ, 0xc0, !PT ;  /* 0x000001c003197812 */ /* 0x000fe200078ec0ff */
[----:B------:R-:W-:Y:S01]  /*1130*/  IMAD.SHL.U32 R2, R2, 0x40, RZ ;  /* 0x0000004002027824 */ /* 0x000fe200078e00ff */
[----:B------:R-:W-:Y:S01]  /*1140*/  IADD3 R143, R106, 0x10, RZ ;  /* 0x000000106a8f7810 */ /* 0x000fe20007ffe0ff */
[----:B------:R-:W-:Y:S01]  /*1150*/  IMAD.IADD R19, R11, 0x1, R7 ;  /* 0x000000010b137824 */ /* 0x000fe200078e0207 */
[----:B------:R-:W-:Y:S01]  /*1160*/  LOP3.LUT R7, R6, R5, RZ, 0x3c, !PT ;  /* 0x0000000506077212 */ /* 0x000fe200078e3cff */
[----:B------:R-:W-:Y:S01]  /*1170*/  IMAD.SHL.U32 R3, R12, 0x80, RZ ;  /* 0x000000800c037824 */ /* 0x000fe200078e00ff */
[----:B------:R-:W-:Y:S01]  /*1180*/  SHF.R.U32.HI R22, RZ, 0x3, R25 ;  /* 0x00000003ff167819 */ /* 0x000fe20000011619 */
[----:B------:R-:W-:Y:S01]  /*1190*/  IMAD.SHL.U32 R11, R14, 0x40, RZ ;  /* 0x000000400e0b7824 */ /* 0x000fe200078e00ff */
[----:B------:R-:W-:-:S02]  /*11a0*/  LOP3.LUT R5, R217, 0x38, R215, 0xf8, !PT ;  /* 0x00000038d9057812 */ /* 0x000fc400078ef8d7 */
[----:B------:R-:W-:Y:S02]  /*11b0*/  LOP3.LUT R4, R25, 0x38, R215, 0xf8, !PT ;  /* 0x0000003819047812 */ /* 0x000fe400078ef8d7 */
[----:B------:R-:W-:Y:S01]  /*11c0*/  LOP3.LUT R21, R2, 0xfffffe00, RZ, 0xc0, !PT ;  /* 0xfffffe0002157812 */ /* 0x000fe200078ec0ff */
[----:B------:R-:W-:Y:S01]  /*11d0*/  IMAD.SHL.U32 R2, R8, 0x80, RZ ;  /* 0x0000008008027824 */ /* 0x000fe200078e00ff */
[--C-:B------:R-:W-:Y:S02]  /*11e0*/  LOP3.LUT R6, R217, 0x38, R214.reuse, 0xf8, !PT ;  /* 0x00000038d9067812 */ /* 0x100fe400078ef8d6 */
[----:B------:R-:W-:Y:S01]  /*11f0*/  LOP3.LUT R9, R25, 0x38, R214, 0xf8, !PT ;  /* 0x0000003819097812 */ /* 0x000fe200078ef8d6 */
[----:B------:R-:W-:Y:S01]  /*1200*/  STL [R1+0x10], R21 ;  /* 0x0000101501007387 */ /* 0x000fe20000100800 */
[----:B------:R-:W-:Y:S02]  /*1210*/  LOP3.LUT R3, R3, 0xffffe000, RZ, 0xc0, !PT ;  /* 0xffffe00003037812 */ /* 0x000fe400078ec0ff */
[----:B------:R-:W-:-:S02]  /*1220*/  LOP3.LUT R8, R5, R218, RZ, 0x3c, !PT ;  /* 0x000000da05087212 */ /* 0x000fc400078e3cff */
[----:B------:R-:W-:Y:S02]  /*1230*/  LOP3.LUT R4, R4, R22, RZ, 0x3c, !PT ;  /* 0x0000001604047212 */ /* 0x000fe400078e3cff */
[----:B------:R-:W-:Y:S02]  /*1240*/  LOP3.LUT R2, R2, 0xffffe000, RZ, 0xc0, !PT ;  /* 0xffffe00002027812 */ /* 0x000fe400078ec0ff */
[----:B------:R-:W-:Y:S02]  /*1250*/  LOP3.LUT R6, R6, R218, RZ, 0x3c, !PT ;  /* 0x000000da06067212 */ /* 0x000fe400078e3cff */
[----:B------:R-:W-:Y:S02]  /*1260*/  LOP3.LUT R5, R9, R22, RZ, 0x3c, !PT ;  /* 0x0000001609057212 */ /* 0x000fe400078e3cff */
[-C--:B------:R-:W-:Y:S02]  /*1270*/  IADD3 R18, R8, R3.reuse, R219 ;  /* 0x0000000308127210 */ /* 0x080fe40007ffe0db */
[----:B------:R-:W-:-:S02]  /*1280*/  IADD3 R17, R4, R3, R21 ;  /* 0x0000000304117210 */ /* 0x000fc40007ffe015 */
[----:B------:R-:W-:Y:S02]  /*1290*/  LOP3.LUT R3, R11, 0xfffffe00, RZ, 0xc0, !PT ;  /* 0xfffffe000b037812 */ /* 0x000fe400078ec0ff */
[C---:B------:R-:W-:Y:S02]  /*12a0*/  LOP3.LUT P4, RZ, R10.reuse, 0x2, RZ, 0xc0, !PT ;  /* 0x000000020aff7812 */ /* 0x040fe4000788c0ff */
[----:B------:R-:W-:Y:S02]  /*12b0*/  LOP3.LUT P3, RZ, R10, 0x4, RZ, 0xc0, !PT ;  /* 0x000000040aff7812 */ /* 0x000fe4000786c0ff */
[----:B------:R-:W-:Y:S01]  /*12c0*/  LOP3.LUT R11, R25, 0x38, R100, 0xf8, !PT ;  /* 0x00000038190b7812 */ /* 0x000fe200078ef864 */
[----:B------:R-:W-:Y:S01]  /*12d0*/  IMAD.SHL.U32 R25, R143, 0x2, RZ ;  /* 0x000000028f197824 */ /* 0x000fe200078e00ff */
[----:B------:R-:W-:Y:S02]  /*12e0*/  IADD3 R142, R106, 0x30, RZ ;  /* 0x000000306a8e7810 */ /* 0x000fe40007ffe0ff */
[----:B------:R-:W-:Y:S01]  /*12f0*/  LOP3.LUT R10, R16, 0x7ffffffc, RZ, 0xc0, !PT ;  /* 0x7ffffffc100a7812 */ /* 0x000fe200078ec0ff */
[----:B------:R-:W-:Y:S01]  /*1300*/  IMAD.SHL.U32 R16, R140, 0x2, RZ ;  /* 0x000000028c107824 */ /* 0x000fe200078e00ff */
[-C--:B------:R-:W-:Y:S01]  /*1310*/  IADD3 R15, R6, R2.reuse, R219 ;  /* 0x00000002060f7210 */ /* 0x080fe20007ffe0db */
[----:B------:R-:W-:Y:S01]  /*1320*/  IMAD.SHL.U32 R26, R142, 0x2, RZ ;  /* 0x000000028e1a7824 */ /* 0x000fe200078e00ff */
[----:B------:R-:W-:Y:S01]  /*1330*/  IADD3 R14, R5, R2, R21 ;  /* 0x00000002050e7210 */ /* 0x000fe20007ffe015 */
[----:B------:R1:W-:Y:S01]  /*1340*/  STL [R1+0x40], R25 ;  /* 0x0000401901007387 */ /* 0x0003e20000100800 */
[----:B------:R-:W-:Y:S01]  /*1350*/  LEA.HI R2, R235, R235, RZ, 0x1 ;  /* 0x000000ebeb027211 */ /* 0x000fe200078f08ff */
[----:B------:R-:W-:Y:S01]  /*1360*/  IMAD.IADD R10, R24, 0x1, -R10 ;  /* 0x00000001180a7824 */ /* 0x000fe200078e0a0a */
[----:B------:R-:W-:Y:S01]  /*1370*/  IADD3 R141, R106, 0x50, RZ ;  /* 0x000000506a8d7810 */ /* 0x000fe20007ffe0ff */
[----:B------:R2:W-:Y:S01]  /*1380*/  STL [R1+0x44], R16 ;  /* 0x0000441001007387 */ /* 0x0005e20000100800 */
[----:B------:R-:W-:Y:S01]  /*1390*/  SHF.R.S32.HI R9, RZ, 0x1f, R143 ;  /* 0x0000001fff097819 */ /* 0x000fe2000001148f */
[----:B------:R-:W-:Y:S01]  /*13a0*/  IMAD.SHL.U32 R247, R10, 0x2, RZ ;  /* 0x000000020af77824 */ /* 0x000fe200078e00ff */
[CC--:B------:R-:W-:Y:S01]  /*13b0*/  IADD3 R4, R7.reuse, R3.reuse, R13 ;  /* 0x0000000307047210 */ /* 0x0c0fe20007ffe00d */
[----:B------:R3:W-:Y:S01]  /*13c0*/  STL [R1+0x48], R26 ;  /* 0x0000481a01007387 */ /* 0x0007e20000100800 */
[----:B------:R-:W-:Y:S01]  /*13d0*/  LOP3.LUT R5, R7, R3, RZ, 0xfc, !PT ;  /* 0x0000000307057212 */ /* 0x000fe200078efcff */
[----:B------:R-:W-:Y:S01]  /*13e0*/  IMAD.MOV.U32 R13, RZ, RZ, 0x40 ;  /* 0x00000040ff0d7424 */ /* 0x000fe200078e00ff */
[----:B------:R-:W-:-:S02]  /*13f0*/  SHF.R.S32.HI R8, RZ, 0x1f, R140 ;  /* 0x0000001fff087819 */ /* 0x000fc4000001148c */
[----:B------:R-:W-:Y:S02]  /*1400*/  LOP3.LUT R3, R2, 0x1ffffffe, RZ, 0xc0, !PT ;  /* 0x1ffffffe02037812 */ /* 0x000fe400078ec0ff */
[----:B------:R-:W-:Y:S02]  /*1410*/  SHF.R.S32.HI R7, RZ, 0x1f, R142 ;  /* 0x0000001fff077819 */ /* 0x000fe4000001148e */
[----:B------:R-:W-:Y:S01]  /*1420*/  SHF.L.U64.HI R9, R143, 0x1, R9 ;  /* 0x000000018f097819 */ /* 0x000fe20000010209 */
[----:B------:R-:W-:Y:S01]  /*1430*/  IMAD.IADD R12, R235, 0x1, -R3 ;  /* 0x00000001eb0c7824 */ /* 0x000fe200078e0a03 */
[----:B------:R-:W-:Y:S02]  /*1440*/  SHF.L.U64.HI R8, R140, 0x1, R8 ;  /* 0x000000018c087819 */ /* 0x000fe40000010208 */
[----:B------:R-:W-:Y:S02]  /*1450*/  SHF.L.U64.HI R7, R142, 0x1, R7 ;  /* 0x000000018e077819 */ /* 0x000fe40000010207 */
[----:B------:R-:W-:Y:S01]  /*1460*/  SHF.R.S32.HI R6, RZ, 0x1f, R105 ;  /* 0x0000001fff067819 */ /* 0x000fe20000011469 */
[----:B-1----:R-:W-:Y:S01]  /*1470*/  IMAD.SHL.U32 R25, R105, 0x2, RZ ;  /* 0x0000000269197824 */ /* 0x002fe200078e00ff */
[----:B------:R-:W-:-:S02]  /*1480*/  SHF.R.S32.HI R3, RZ, 0x1f, R141 ;  /* 0x0000001fff037819 */ /* 0x000fc4000001148d */
[----:B------:R-:W-:Y:S01]  /*1490*/  SHF.L.U64.HI R6, R105, 0x1, R6 ;  /* 0x0000000169067819 */ /* 0x000fe20000010206 */
[C---:B--2---:R-:W-:Y:S01]  /*14a0*/  IMAD.SHL.U32 R16, R141.reuse, 0x2, RZ ;  /* 0x000000028d107824 */ /* 0x044fe200078e00ff */
[----:B------:R-:W-:Y:S01]  /*14b0*/  STL [R1+0x4c], R25 ;  /* 0x00004c1901007387 */ /* 0x000fe20000100800 */
[----:B------:R-:W-:Y:S02]  /*14c0*/  SHF.L.U64.HI R3, R141, 0x1, R3 ;  /* 0x000000018d037819 */ /* 0x000fe40000010203 */
[----:B------:R-:W-:Y:S01]  /*14d0*/  LOP3.LUT R11, R21, R11, R22, 0xf6, !PT ;  /* 0x0000000b150b7212 */ /* 0x000fe200078ef616 */
[----:B------:R-:W-:Y:S01]  /*14e0*/  STL [R1+0x50], R16 ;  /* 0x0000501001007387 */ /* 0x000fe20000100800 */
[C---:B------:R-:W-:Y:S02]  /*14f0*/  IADD3 R35, R247.reuse, 0x10, RZ ;  /* 0x00000010f7237810 */ /* 0x040fe40007ffe0ff */
[C---:B------:R-:W-:Y:S01]  /*1500*/  IADD3 R32, R247.reuse, 0x28, RZ ;  /* 0x00000028f7207810 */ /* 0x040fe20007ffe0ff */
[----:B------:R1:W-:Y:S01]  /*1510*/  STL [R1+0x3c], R9 ;  /* 0x00003c0901007387 */ /* 0x0003e20000100800 */
[----:B------:R-:W-:-:S02]  /*1520*/  IADD3 R29, R247, 0x40, RZ ;  /* 0x00000040f71d7810 */ /* 0x000fc40007ffe0ff */
[C---:B---3--:R-:W-:Y:S01]  /*1530*/  IADD3 R26, R247.reuse, 0x58, RZ ;  /* 0x00000058f71a7810 */ /* 0x048fe20007ffe0ff */
[----:B------:R2:W-:Y:S01]  /*1540*/  STL [R1+0x38], R8 ;  /* 0x0000380801007387 */ /* 0x0005e20000100800 */
[C---:B------:R-:W-:Y:S02]  /*1550*/  IADD3 R252, R247.reuse, 0xb8, RZ ;  /* 0x000000b8f7fc7810 */ /* 0x040fe40007ffe0ff */
[----:B------:R-:W-:Y:S01]  /*1560*/  LEA R168, R0, 0x6100, 0x1 ;  /* 0x0000610000a87811 */ /* 0x000fe200078e08ff */
[----:B------:R3:W-:Y:S01]  /*1570*/  STL [R1+0x34], R7 ;  /* 0x0000340701007387 */ /* 0x0007e20000100800 */
[----:B------:R-:W-:Y:S02]  /*1580*/  IADD3 R10, R247, 0xa8, RZ ;  /* 0x000000a8f70a7810 */ /* 0x000fe40007ffe0ff */
[----:B------:R-:W-:Y:S01]  /*1590*/  IADD3 R179, R168, 0x20, RZ ;  /* 0x00000020a8b37810 */ /* 0x000fe20007ffe0ff */
[----:B------:R4:W-:Y:S01]  /*15a0*/  STL [R1+0x30], R6 ;  /* 0x0000300601007387 */ /* 0x0009e20000100800 */
[----:B------:R-:W-:-:S02]  /*15b0*/  SEL R2, R13, 0xffffffc0, !P3 ;  /* 0xffffffc00d027807 */ /* 0x000fc40005800000 */
[C---:B------:R-:W-:Y:S01]  /*15c0*/  @P4 IADD3 R179, R168.reuse, -0x20, RZ ;  /* 0xffffffe0a8b34810 */ /* 0x040fe20007ffe0ff */
[----:B------:R5:W-:Y:S01]  /*15d0*/  STL [R1+0x2c], R3 ;  /* 0x00002c0301007387 */ /* 0x000be20000100800 */
[----:B------:R-:W-:Y:S01]  /*15e0*/  LEA R248, R19, 0x80, 0x1 ;  /* 0x0000008013f87811 */ /* 0x000fe200078e08ff */
[----:B------:R-:W-:Y:S01]  /*15f0*/  IMAD.IADD R174, R168, 0x1, R2 ;  /* 0x00000001a8ae7824 */ /* 0x000fe200078e0202 */
[----:B------:R-:W-:Y:S01]  /*1600*/  SHF.R.S32.HI R10, RZ, 0x1f, R10 ;  /* 0x0000001fff0a7819 */ /* 0x000fe2000001140a */
[----:B------:R-:W-:Y:S01]  /*1610*/  IMAD.IADD R171, R2, 0x1, R179 ;  /* 0x0000000102ab7824 */ /* 0x000fe200078e02b3 */
[----:B------:R-:W-:Y:S02]  /*1620*/  LEA R10, R17, 0xc100, 0x1 ;  /* 0x0000c100110a7811 */ /* 0x000fe400078e08ff */
[----:B------:R-:W-:Y:S02]  /*1630*/  IADD3 R249, R248, -0x10, RZ ;  /* 0xfffffff0f8f97810 */ /* 0x000fe40007ffe0ff */
[----:B-1----:R-:W-:-:S02]  /*1640*/  LEA R9, R11, 0xc100, 0x1 ;  /* 0x0000c1000b097811 */ /* 0x002fc400078e08ff */
[----:B------:R-:W-:Y:S02]  /*1650*/  LEA R175, R4, 0xc100, 0x1 ;  /* 0x0000c10004af7811 */ /* 0x000fe400078e08ff */
[----:B--2---:R-:W-:Y:S02]  /*1660*/  SEL R8, R20, 0xffffffe0, !P1 ;  /* 0xffffffe014087807 */ /* 0x004fe40004800000 */
[----:B------:R-:W-:Y:S02]  /*1670*/  LEA R169, R5, 0x100, 0x1 ;  /* 0x0000010005a97811 */ /* 0x000fe400078e08ff */
[----:B---3--:R-:W-:Y:S01]  /*1680*/  LOP3.LUT R7, R217, 0x38, R100, 0xf8, !PT ;  /* 0x00000038d9077812 */ /* 0x008fe200078ef864 */
[C---:B------:R-:W-:Y:S01]  /*1690*/  IMAD.IADD R251, R248.reuse, 0x1, R8 ;  /* 0x00000001f8fb7824 */ /* 0x040fe200078e0208 */
[----:B------:R-:W-:Y:S02]  /*16a0*/  @P0 IADD3 R249, R248, 0x10, RZ ;  /* 0x00000010f8f90810 */ /* 0x000fe40007ffe0ff */
[----:B------:R-:W-:-:S02]  /*16b0*/  LOP3.LUT R7, R219, R7, R218, 0xf6, !PT ;  /* 0x00000007db077212 */ /* 0x000fc400078ef6da */
[----:B----4-:R-:W-:Y:S01]  /*16c0*/  SEL R6, R13, 0xffffffc0, !P2 ;  /* 0xffffffc00d067807 */ /* 0x010fe20005000000 */
[----:B------:R-:W-:Y:S01]  /*16d0*/  IMAD.IADD R250, R8, 0x1, R249 ;  /* 0x0000000108fa7824 */ /* 0x000fe200078e02f9 */
[----:B------:R-:W-:Y:S01]  /*16e0*/  LEA R7, R7, 0xc100, 0x1 ;  /* 0x0000c10007077811 */ /* 0x000fe200078e08ff */
[----:B-----5:R-:W-:Y:S01]  /*16f0*/  IMAD R3, R12, 0x8, R23 ;  /* 0x000000080c037824 */ /* 0x020fe200078e0217 */
[C---:B------:R-:W-:Y:S01]  /*1700*/  IADD3 R23, R247.reuse, 0x70, RZ ;  /* 0x00000070f7177810 */ /* 0x040fe20007ffe0ff */
[----:B------:R-:W-:Y:S01]  /*1710*/  IMAD.IADD R2, R248, 0x1, R6 ;  /* 0x00000001f8027824 */ /* 0x000fe200078e0206 */
[----:B------:R-:W-:Y:S02]  /*1720*/  IADD3 R12, R247, 0xa0, RZ ;  /* 0x000000a0f70c7810 */ /* 0x000fe40007ffe0ff */
[----:B------:R1:W-:Y:S01]  /*1730*/  STL [R1+0x58], R3 ;  /* 0x0000580301007387 */ /* 0x0003e20000100800 */
[----:B------:R-:W-:Y:S02]  /*1740*/  SEL R0, R13, 0xffffffc0, !P5 ;  /* 0xffffffc00d007807 */ /* 0x000fe40006800000 */
[----:B------:R-:W-:Y:S01]  /*1750*/  LOP3.LUT R200, R217, 0x18, R100, 0xf8, !PT ;  /* 0x00000018d9c87812 */ /* 0x000fe200078ef864 */
[----:B------:R2:W-:Y:S01]  /*1760*/  STL [R1+0x28], R9 ;  /* 0x0000280901007387 */ /* 0x0005e20000100800 */
[----:B------:R-:W-:Y:S01]  /*1770*/  IADD3 R36, R247, 0x8, RZ ;  /* 0x00000008f7247810 */ /* 0x000fe20007ffe0ff */
[----:B------:R-:W-:Y:S01]  /*1780*/  IMAD.IADD R178, R175, 0x1, R0 ;  /* 0x00000001afb27824 */ /* 0x000fe200078e0200 */
[----:B------:R-:W-:Y:S01]  /*1790*/  LOP3.LUT R200, R219, R200, R218, 0xf6, !PT ;  /* 0x000000c8dbc87212 */ /* 0x000fe200078ef6da */
[----:B------:R3:W-:Y:S01]  /*17a0*/  STL [R1+0x24], R7 ;  /* 0x0000240701007387 */ /* 0x0007e20000100800 */
[----:B------:R-:W-:Y:S01]  /*17b0*/  IMAD.IADD R173, R0, 0x1, R169 ;  /* 0x0000000100ad7824 */ /* 0x000fe200078e02a9 */
[----:B------:R-:W-:-:S02]  /*17c0*/  IADD3 R33, R247, 0x20, RZ ;  /* 0x00000020f7217810 */ /* 0x000fc40007ffe0ff */
[C---:B------:R-:W-:Y:S02]  /*17d0*/  IADD3 R30, R247.reuse, 0x38, RZ ;  /* 0x00000038f71e7810 */ /* 0x040fe40007ffe0ff */
[C---:B------:R-:W-:Y:S02]  /*17e0*/  IADD3 R27, R247.reuse, 0x50, RZ ;  /* 0x00000050f71b7810 */ /* 0x040fe40007ffe0ff */
[C---:B------:R-:W-:Y:S02]  /*17f0*/  IADD3 R24, R247.reuse, 0x68, RZ ;  /* 0x00000068f7187810 */ /* 0x040fe40007ffe0ff */
[----:B------:R-:W-:Y:S02]  /*1800*/  SHF.R.S32.HI R11, RZ, 0x1f, R36 ;  /* 0x0000001fff0b7819 */ /* 0x000fe40000011424 */
[----:B------:R-:W-:Y:S02]  /*1810*/  IADD3 R21, R247, 0x80, RZ ;  /* 0x00000080f7157810 */ /* 0x000fe40007ffe0ff */
[----:B------:R-:W-:-:S02]  /*1820*/  LEA R200, R200, 0x100, 0x1 ;  /* 0x00000100c8c87811 */ /* 0x000fc400078e08ff */
[----:B------:R-:W-:Y:S02]  /*1830*/  SHF.R.S32.HI R11, RZ, 0x1f, R33 ;  /* 0x0000001fff0b7819 */ /* 0x000fe40000011421 */
[----:B-1----:R-:W-:Y:S01]  /*1840*/  SEL R3, R20, 0xffffffe0, !P6 ;  /* 0xffffffe014037807 */ /* 0x002fe20007000000 */
[----:B------:R-:W-:Y:S01]  /*1850*/  IMAD.IADD R201, R200, 0x1, R6 ;  /* 0x00000001c8c97824 */ /* 0x000fe200078e0206 */
[C---:B------:R-:W-:Y:S02]  /*1860*/  IADD3 R20, R247.reuse, 0x88, RZ ;  /* 0x00000088f7147810 */ /* 0x040fe40007ffe0ff */
[----:B--2---:R-:W-:Y:S01]  /*1870*/  IADD3 R9, R247, 0xb0, RZ ;  /* 0x000000b0f7097810 */ /* 0x004fe20007ffe0ff */
[----:B------:R-:W-:Y:S01]  /*1880*/  IMAD.IADD R176, R175, 0x1, R3 ;  /* 0x00000001afb07824 */ /* 0x000fe200078e0203 */
[----:B------:R-:W-:Y:S01]  /*1890*/  IADD3 R208, R210, 0x80, RZ ;  /* 0x00000080d2d07810 */ /* 0x000fe20007ffe0ff */
[----:B------:R-:W-:Y:S01]  /*18a0*/  IMAD.IADD R170, R3, 0x1, R169 ;  /* 0x0000000103aa7824 */ /* 0x000fe200078e02a9 */
[----:B---3--:R-:W-:Y:S01]  /*18b0*/  SHF.R.S32.HI R7, RZ, 0x1f, R35 ;  /* 0x0000001fff077819 */ /* 0x008fe20000011423 */
[----:B------:R-:W-:Y:S01]  /*18c0*/  IMAD.IADD R177, R176, 0x1, R0 ;  /* 0x00000001b0b17824 */ /* 0x000fe200078e0200 */
[----:B------:R-:W-:Y:S01]  /*18d0*/  SHF.R.S32.HI R7, RZ, 0x1f, R32 ;  /* 0x0000001fff077819 */ /* 0x000fe20000011420 */
[----:B------:R-:W-:Y:S01]  /*18e0*/  IMAD.IADD R172, R0, 0x1, R170 ;  /* 0x0000000100ac7824 */ /* 0x000fe200078e02aa */
[----:B------:R-:W-:Y:S01]  /*18f0*/  SHF.R.S32.HI R7, RZ, 0x1f, R29 ;  /* 0x0000001fff077819 */ /* 0x000fe2000001141d */
[----:B------:R-:W-:Y:S01]  /*1900*/  IMAD.IADD R0, R6, 0x1, R250 ;  /* 0x0000000106007824 */ /* 0x000fe200078e02fa */
[----:B------:R-:W-:-:S02]  /*1910*/  SHF.R.S32.HI R7, RZ, 0x1f, R26 ;  /* 0x0000001fff077819 */ /* 0x000fc4000001141a */
[----:B------:R-:W-:Y:S02]  /*1920*/  SHF.R.S32.HI R7, RZ, 0x1f, R23 ;  /* 0x0000001fff077819 */ /* 0x000fe40000011417 */
[----:B------:R-:W-:Y:S02]  /*1930*/  SHF.R.S32.HI R7, RZ, 0x1f, R20 ;  /* 0x0000001fff077819 */ /* 0x000fe40000011414 */
[----:B------:R-:W-:Y:S02]  /*1940*/  SHF.R.S32.HI R7, RZ, 0x1f, R12 ;  /* 0x0000001fff077819 */ /* 0x000fe4000001140c */
[----:B------:R-:W-:Y:S02]  /*1950*/  SHF.R.S32.HI R7, RZ, 0x1f, R252 ;  /* 0x0000001fff077819 */ /* 0x000fe400000114fc */
[----:B------:R-:W-:Y:S02]  /*1960*/  LEA R7, R18, 0xc100, 0x1 ;  /* 0x0000c10012077811 */ /* 0x000fe400078e08ff */
[----:B------:R-:W-:-:S02]  /*1970*/  SHF.R.S32.HI R9, RZ, 0x1f, R9 ;  /* 0x0000001fff097819 */ /* 0x000fc40000011409 */
[----:B------:R-:W-:Y:S01]  /*1980*/  LEA R9, R15, 0xc100, 0x1 ;  /* 0x0000c1000f097811 */ /* 0x000fe200078e08ff */
[----:B------:R1:W-:Y:S01]  /*1990*/  STL [R1+0x20], R7 ;  /* 0x0000200701007387 */ /* 0x0003e20000100800 */
[C---:B------:R-:W-:Y:S02]  /*19a0*/  IADD3 R205, R100.reuse, 0x60, RZ ;  /* 0x0000006064cd7810 */ /* 0x040fe40007ffe0ff */
[C---:B------:R-:W-:Y:S01]  /*19b0*/  IADD3 R204, R100.reuse, 0x80, RZ ;  /* 0x0000008064cc7810 */ /* 0x040fe20007ffe0ff */
[----:B------:R-:W-:Y:S01]  /*19c0*/  STL [R1+0x1c], R10 ;  /* 0x00001c0a01007387 */ /* 0x000fe20000100800 */
[----:B------:R-:W-:Y:S02]  /*19d0*/  IADD3 R203, R100, 0xa0, RZ ;  /* 0x000000a064cb7810 */ /* 0x000fe40007ffe0ff */
[C---:B------:R-:W-:Y:S01]  /*19e0*/  IADD3 R34, R247.reuse, 0x18, RZ ;  /* 0x00000018f7227810 */ /* 0x040fe20007ffe0ff */
[----:B------:R-:W-:Y:S01]  /*19f0*/  STL [R1+0x18], R9 ;  /* 0x0000180901007387 */ /* 0x000fe20000100800 */
[----:B------:R-:W-:-:S02]  /*1a00*/  IADD3 R31, R247, 0x30, RZ ;  /* 0x00000030f71f7810 */ /* 0x000fc40007ffe0ff */
[C---:B------:R-:W-:Y:S02]  /*1a10*/  IADD3 R28, R247.reuse, 0x48, RZ ;  /* 0x00000048f71c7810 */ /* 0x040fe40007ffe0ff */
[C---:B------:R-:W-:Y:S02]  /*1a20*/  IADD3 R25, R247.reuse, 0x60, RZ ;  /* 0x00000060f7197810 */ /* 0x040fe40007ffe0ff */
[C---:B------:R-:W-:Y:S02]  /*1a30*/  IADD3 R22, R247.reuse, 0x78, RZ ;  /* 0x00000078f7167810 */ /* 0x040fe40007ffe0ff */
[C---:B------:R-:W-:Y:S02]  /*1a40*/  IADD3 R16, R247.reuse, 0x90, RZ ;  /* 0x00000090f7107810 */ /* 0x040fe40007ffe0ff */
[----:B------:R-:W-:Y:S02]  /*1a50*/  IADD3 R13, R247, 0x98, RZ ;  /* 0x00000098f70d7810 */ /* 0x000fe40007ffe0ff */
[----:B------:R-:W-:-:S02]  /*1a60*/  SHF.R.S32.HI R11, RZ, 0x1f, R30 ;  /* 0x0000001fff0b7819 */ /* 0x000fc4000001141e */
[----:B------:R-:W-:Y:S02]  /*1a70*/  SHF.R.S32.HI R11, RZ, 0x1f, R27 ;  /* 0x0000001fff0b7819 */ /* 0x000fe4000001141b */
[----:B-1----:R-:W-:Y:S02]  /*1a80*/  LEA R7, R14, 0xc100, 0x1 ;  /* 0x0000c1000e077811 */ /* 0x002fe400078e08ff */
[----:B------:R-:W-:Y:S02]  /*1a90*/  SHF.R.S32.HI R11, RZ, 0x1f, R24 ;  /* 0x0000001fff0b7819 */ /* 0x000fe40000011418 */
[----:B------:R-:W-:Y:S01]  /*1aa0*/  SHF.R.S32.HI R11, RZ, 0x1f, R21 ;  /* 0x0000001fff0b7819 */ /* 0x000fe20000011415 */
[----:B------:R-:W-:Y:S01]  /*1ab0*/  STL [R1+0x14], R7 ;  /* 0x0000140701007387 */ /* 0x000fe20000100800 */
[----:B------:R-:W-:Y:S02]  /*1ac0*/  SHF.R.S32.HI R211, RZ, 0x1f, R210 ;  /* 0x0000001fffd37819 */ /* 0x000fe400000114d2 */
[----:B------:R-:W-:Y:S01]  /*1ad0*/  SHF.R.S32.HI R101, RZ, 0x1f, R100 ;  /* 0x0000001fff657819 */ /* 0x000fe20000011464 */
[----:B------:R1:W-:Y:S01]  /*1ae0*/  STL [R1+0xc], R2 ;  /* 0x00000c0201007387 */ /* 0x0003e20000100800 */
[----:B------:R-:W-:-:S02]  /*1af0*/  SHF.R.S32.HI R222, RZ, 0x1f, R205 ;  /* 0x0000001fffde7819 */ /* 0x000fc400000114cd */
        /* <DEDUP_REMOVED lines=10> */
[----:B------:R-:W-:Y:S01]  /*1ba0*/  SHF.R.S32.HI R22, RZ, 0x1f, R22 ;  /* 0x0000001fff167819 */ /* 0x000fe20000011416 */
[----:B-1----:R-:W-:Y:S01]  /*1bb0*/  IMAD.IADD R2, R6, 0x1, R251 ;  /* 0x0000000106027824 */ /* 0x002fe200078e02fb */
[----:B------:R-:W-:-:S02]  /*1bc0*/  SHF.R.S32.HI R16, RZ, 0x1f, R16 ;  /* 0x0000001fff107819 */ /* 0x000fc40000011410 */
[----:B------:R-:W-:Y:S02]  /*1bd0*/  SHF.R.S32.HI R11, RZ, 0x1f, R13 ;  /* 0x0000001fff0b7819 */ /* 0x000fe4000001140d */
[----:B------:R1:W-:Y:S01]  /*1be0*/  STL [R1+0x8], R2 ;  /* 0x0000080201007387 */ /* 0x0003e20000100800 */
[C---:B------:R-:W-:Y:S02]  /*1bf0*/  IADD3 R190, R179.reuse, 0x800, RZ ;  /* 0x00000800b3be7810 */ /* 0x040fe40007ffe0ff */
[C---:B------:R-:W-:Y:S02]  /*1c00*/  IADD3 R189, R179.reuse, 0x1000, RZ ;  /* 0x00001000b3bd7810 */ /* 0x040fe40007ffe0ff */
[C---:B------:R-:W-:Y:S02]  /*1c10*/  IADD3 R188, R179.reuse, 0x1800, RZ ;  /* 0x00001800b3bc7810 */ /* 0x040fe40007ffe0ff */
[C---:B------:R-:W-:Y:S02]  /*1c20*/  IADD3 R187, R179.reuse, 0x2000, RZ ;  /* 0x00002000b3bb7810 */ /* 0x040fe40007ffe0ff */
[----:B------:R-:W-:-:S02]  /*1c30*/  IADD3 R186, R179, 0x2800, RZ ;  /* 0x00002800b3ba7810 */ /* 0x000fc40007ffe0ff */
[C---:B------:R-:W-:Y:S02]  /*1c40*/  IADD3 R185, R179.reuse, 0x3000, RZ ;  /* 0x00003000b3b97810 */ /* 0x040fe40007ffe0ff */
[C---:B------:R-:W-:Y:S02]  /*1c50*/  IADD3 R184, R179.reuse, 0x3800, RZ ;  /* 0x00003800b3b87810 */ /* 0x040fe40007ffe0ff */
[C---:B------:R-:W-:Y:S02]  /*1c60*/  IADD3 R183, R179.reuse, 0x4000, RZ ;  /* 0x00004000b3b77810 */ /* 0x040fe40007ffe0ff */
[C---:B------:R-:W-:Y:S02]  /*1c70*/  IADD3 R182, R179.reuse, 0x4800, RZ ;  /* 0x00004800b3b67810 */ /* 0x040fe40007ffe0ff */
[C---:B------:R-:W-:Y:S02]  /*1c80*/  IADD3 R181, R179.reuse, 0x5000, RZ ;  /* 0x00005000b3b57810 */ /* 0x040fe40007ffe0ff */
[----:B------:R-:W-:Y:S01]  /*1c90*/  IADD3 R180, R179, 0x5800, RZ ;  /* 0x00005800b3b47810 */ /* 0x000fe20007ffe0ff */
[----:B-1----:R-:W-:-:S05]  /*1ca0*/  IMAD.IADD R2, R6, 0x1, R249 ;  /* 0x0000000106027824 */ /* 0x002fca00078e02f9 */
[----:B------:R1:W-:Y:S04]  /*1cb0*/  STL [R1+0x4], R2 ;  /* 0x0000040201007387 */ /* 0x0003e80000100800 */
[----:B------:R1:W-:Y:S02]  /*1cc0*/  STL [R1], R0 ;  /* 0x0000000001007387 */ /* 0x0003e40000100800 */
.L_x_335:
[----:B-1----:R-:W-:-:S04]  /*1cd0*/  IMAD.MOV.U32 R2, RZ, RZ, 0x4 ;  /* 0x00000004ff027424 */ /* 0x002fc800078e00ff */
[----:B------:R-:W-:-:S05]  /*1ce0*/  IMAD.WIDE R2, R239, R2, c[0x0][0x588] ;  /* 0x00016200ef027625 */ /* 0x000fca00078e0202 */
[----:B------:R-:W2:Y:S01]  /*1cf0*/  LDG.E R242, [R2.64] ;  /* 0x0000000a02f27981 */ /* 0x000ea2000c1e1900 */
[----:B------:R-:W-:Y:S01]  /*1d00*/  ISETP.NE.U32.AND P0, PT, RZ, c[0x0][0x370], PT ;  /* 0x0000dc00ff007a0c */ /* 0x000fe20003f05070 */
[----:B------:R-:W-:Y:S01]  /*1d10*/  IMAD.MOV.U32 R234, RZ, RZ, RZ ;  /* 0x000000ffffea7224 */ /* 0x000fe200078e00ff */
[----:B------:R-:W-:Y:S02]  /*1d20*/  ISETP.NE.U32.AND P4, PT, RZ, c[0x0][0x360], PT ;  /* 0x0000d800ff007a0c */ /* 0x000fe40003f85070 */
[----:B------:R-:W-:Y:S02]  /*1d30*/  ISETP.NE.AND.EX P1, PT, RZ, c[0x0][0x374], PT, P0 ;  /* 0x0000dd00ff007a0c */ /* 0x000fe40003f25300 */
[----:B------:R-:W-:Y:S02]  /*1d40*/  ISETP.NE.AND.EX P4, PT, RZ, c[0x0][0x364], PT, P4 ;  /* 0x0000d900ff007a0c */ /* 0x000fe40003f85340 */
[----:B------:R-:W-:Y:S02]  /*1d50*/  ISETP.NE.U32.AND P3, PT, RZ, c[0x0][0x348], PT ;  /* 0x0000d200ff007a0c */ /* 0x000fe40003f65070 */
[----:B------:R-:W-:-:S02]  /*1d60*/  ISETP.NE.U32.AND P5, PT, RZ, c[0x0][0x350], PT ;  /* 0x0000d400ff007a0c */ /* 0x000fc40003fa5070 */
[----:B------:R-:W-:Y:S02]  /*1d70*/  ISETP.NE.U32.AND P6, PT, RZ, c[0x0][0x358], PT ;  /* 0x0000d600ff007a0c */ /* 0x000fe40003fc5070 */
[----:B------:R-:W-:Y:S02]  /*1d80*/  ISETP.NE.AND.EX P3, PT, RZ, c[0x0][0x34c], PT, P3 ;  /* 0x0000d300ff007a0c */ /* 0x000fe40003f65330 */
[----:B------:R-:W-:Y:S02]  /*1d90*/  ISETP.NE.AND.EX P5, PT, RZ, c[0x0][0x354], PT, P5 ;  /* 0x0000d500ff007a0c */ /* 0x000fe40003fa5350 */
[----:B------:R-:W-:Y:S01]  /*1da0*/  ISETP.NE.AND.EX P6, PT, RZ, c[0x0][0x35c], PT, P6 ;  /* 0x0000d700ff007a0c */ /* 0x000fe20003fc5360 */
[----:B------:R-:W-:Y:S02]  /*1db0*/  IMAD.MOV.U32 R134, RZ, RZ, RZ ;  /* 0x000000ffff867224 */ /* 0x000fe400078e00ff */
[----:B------:R-:W-:Y:S02]  /*1dc0*/  IMAD.MOV.U32 R12, RZ, RZ, RZ ;  /* 0x000000ffff0c7224 */ /* 0x000fe400078e00ff */
[----:B------:R-:W-:Y:S01]  /*1dd0*/  IMAD.MOV.U32 R11, RZ, RZ, RZ ;  /* 0x000000ffff0b7224 */ /* 0x000fe200078e00ff */
[----:B--2---:R-:W-:Y:S01]  /*1de0*/  SHF.R.S32.HI R243, RZ, 0x1f, R242 ;  /* 0x0000001ffff37819 */ /* 0x004fe200000114f2 */
[C---:B------:R-:W-:Y:S01]  /*1df0*/  IMAD.SHL.U32 R240, R242.reuse, 0x4, RZ ;  /* 0x00000004f2f07824 */ /* 0x040fe200078e00ff */
[----:B------:R-:W-:-:S02]  /*1e00*/  @P1 LEA R4, P0, R242, c[0x0][0x370], 0x2 ;  /* 0x0000dc00f2041a11 */ /* 0x000fc400078010ff */
[C-C-:B------:R-:W-:Y:S02]  /*1e10*/  SHF.L.U64.HI R241, R242.reuse, 0x2, R243.reuse ;  /* 0x00000002f2f17819 */ /* 0x140fe400000102f3 */
[----:B------:R-:W-:Y:S02]  /*1e20*/  @P1 LEA.HI.X R5, R242, c[0x0][0x374], R243, 0x2, P0 ;  /* 0x0000dd00f2051a11 */ /* 0x000fe400000f14f3 */
[C---:B------:R-:W-:Y:S02]  /*1e30*/  @P4 IADD3 R2, P0, R240.reuse, c[0x0][0x360], RZ ;  /* 0x0000d800f0024a10 */ /* 0x040fe40007f1e0ff */
[----:B------:R-:W-:Y:S01]  /*1e40*/  IADD3 R6, P2, R240, c[0x0][0x348], RZ ;  /* 0x0000d200f0067a10 */ /* 0x000fe20007f5e0ff */
[----:B------:R1:W5:Y:S01]  /*1e50*/  @P1 LDG.E R234, [R4.64] ;  /* 0x0000000a04ea1981 */ /* 0x000362000c1e1900 */
[----:B------:R-:W-:-:S05]  /*1e60*/  @P4 IADD3.X R3, R241, c[0x0][0x364], RZ, P0, !PT ;  /* 0x0000d900f1034a10 */ /* 0x000fca00007fe4ff */
[----:B------:R2:W5:Y:S01]  /*1e70*/  @P4 LDG.E R135, [R2.64] ;  /* 0x0000000a02874981 */ /* 0x000562000c1e1900 */
[----:B------:R-:W-:-:S05]  /*1e80*/  IADD3.X R7, R241, c[0x0][0x34c], RZ, P2, !PT ;  /* 0x0000d300f1077a10 */ /* 0x000fca00017fe4ff */
[----:B------:R3:W5:Y:S01]  /*1e90*/  @P3 LDG.E R134, [R6.64] ;  /* 0x0000000a06863981 */ /* 0x000762000c1e1900 */
[C---:B-1----:R-:W-:Y:S02]  /*1ea0*/  IADD3 R4, P1, R240.reuse, c[0x0][0x350], RZ ;  /* 0x0000d400f0047a10 */ /* 0x042fe40007f3e0ff */
[----:B--2---:R-:W-:Y:S02]  /*1eb0*/  IADD3 R2, P0, R240, c[0x0][0x358], RZ ;  /* 0x0000d600f0027a10 */ /* 0x004fe40007f1e0ff */
[C---:B------:R-:W-:Y:S02]  /*1ec0*/  IADD3.X R5, R241.reuse, c[0x0][0x354], RZ, P1, !PT ;  /* 0x0000d500f1057a10 */ /* 0x040fe40000ffe4ff */
[----:B------:R-:W-:-:S03]  /*1ed0*/  IADD3.X R3, R241, c[0x0][0x35c], RZ, P0, !PT ;  /* 0x0000d700f1037a10 */ /* 0x000fc600007fe4ff */
[----:B------:R3:W5:Y:S04]  /*1ee0*/  @P5 LDG.E R12, [R4.64] ;  /* 0x0000000a040c5981 */ /* 0x000768000c1e1900 */
[----:B------:R3:W5:Y:S01]  /*1ef0*/  @P6 LDG.E R11, [R2.64] ;  /* 0x0000000a020b6981 */ /* 0x000762000c1e1900 */
[----:B------:R-:W-:Y:S01]  /*1f00*/  YIELD ;  /* 0x0000000000007946 */ /* 0x000fe20003800000 */
[----:B------:R-:W-:Y:S05]  /*1f10*/  @P4 BRA `(.L_x_177) ;  /* 0x0000005000004947 */ /* 0x000fea0003800000 */
[----:B-----5:R-:W-:Y:S01]  /*1f20*/  MOV R135, c[0x0][0x168] ;  /* 0x00005a0000877a02 */ /* 0x020fe20000000f00 */
[----:B------:R-:W-:Y:S05]  /*1f30*/  @!P3 BRA `(.L_x_177) ;  /* 0x000000300000b947 */ /* 0x000fea0003800000 */
[----:B------:R-:W2:Y:S04]  /*1f40*/  LDG.E R8, [R6.64] ;  /* 0x0000000a06087981 */ /* 0x000ea8000c1e1900 */
[----:B------:R-:W2:Y:S02]  /*1f50*/  LDG.E R0, [R6.64+0x4] ;  /* 0x0000040a06007981 */ /* 0x000ea4000c1e1900 */
[----:B--2---:R-:W-:-:S02]  /*1f60*/  IADD3 R135, -R8, R0, RZ ;  /* 0x0000000008877210 */ /* 0x004fc40007ffe1ff */
.L_x_177:
[----:B------:R-:W-:-:S04]  /*1f70*/  ISETP.NE.U32.AND P0, PT, RZ, c[0x0][0x368], PT ;  /* 0x0000da00ff007a0c */ /* 0x000fc80003f05070 */
[----:B------:R-:W-:-:S13]  /*1f80*/  ISETP.NE.AND.EX P0, PT, RZ, c[0x0][0x36c], PT, P0 ;  /* 0x0000db00ff007a0c */ /* 0x000fda0003f05300 */
[----:B------:R-:W-:Y:S05]  /*1f90*/  @!P0 BRA `(.L_x_178) ;  /* 0x0000004000008947 */ /* 0x000fea0003800000 */
[----:B---3--:R-:W-:-:S04]  /*1fa0*/  IADD3 R4, P0, R240, c[0x0][0x368], RZ ;  /* 0x0000da00f0047a10 */ /* 0x008fc80007f1e0ff */
[----:B------:R-:W-:-:S05]  /*1fb0*/  IADD3.X R5, R241, c[0x0][0x36c], RZ, P0, !PT ;  /* 0x0000db00f1057a10 */ /* 0x000fca00007fe4ff */
[----:B------:R1:W5:Y:S01]  /*1fc0*/  LDG.E R8, [R4.64] ;  /* 0x0000000a04087981 */ /* 0x000362000c1e1900 */
[----:B------:R-:W-:Y:S05]  /*1fd0*/  BRA `(.L_x_179) ;  /* 0x0000005000007947 */ /* 0x000fea0003800000 */
.L_x_178:
[----:B------:R-:W-:Y:S01]  /*1fe0*/  MOV R8, UR8 ;  /* 0x0000000800087c02 */ /* 0x000fe20008000f00 */
[----:B------:R-:W-:Y:S05]  /*1ff0*/  @!P5 BRA `(.L_x_179) ;  /* 0x000000300000d947 */ /* 0x000fea0003800000 */
[----:B---3--:R-:W2:Y:S04]  /*2000*/  LDG.E R6, [R4.64] ;  /* 0x0000000a04067981 */ /* 0x008ea8000c1e1900 */
[----:B------:R-:W2:Y:S02]  /*2010*/  LDG.E R0, [R4.64+0x4] ;  /* 0x0000040a04007981 */ /* 0x000ea4000c1e1900 */
[----:B--2---:R-:W-:Y:S02]  /*2020*/  IADD3 R8, -R6, R0, RZ ;  /* 0x0000000006087210 */ /* 0x004fe40007ffe1ff */
.L_x_179:
[----:B-1-3--:R1:W2:Y:S04]  /*2030*/  @P6 LDG.E R4, [R2.64] ;  /* 0x0000000a02046981 */ /* 0x00a2a8000c1e1900 */
[----:B------:R1:W2:Y:S01]  /*2040*/  @P6 LDG.E R0, [R2.64+0x4] ;  /* 0x0000040a02006981 */ /* 0x0002a2000c1e1900 */
[----:B------:R-:W-:Y:S01]  /*2050*/  ISETP.NE.U32.AND P0, PT, RZ, c[0x0][0x378], PT ;  /* 0x0000de00ff007a0c */ /* 0x000fe20003f05070 */
[----:B-----5:R-:W-:-:S03]  /*2060*/  IMAD.MOV.U32 R126, RZ, RZ, R8 ;  /* 0x000000ffff7e7224 */ /* 0x020fc600078e0008 */
[----:B------:R-:W-:Y:S01]  /*2070*/  ISETP.NE.AND.EX P1, PT, RZ, c[0x0][0x37c], PT, P0 ;  /* 0x0000df00ff007a0c */ /* 0x000fe20003f25300 */
[----:B------:R-:W-:Y:S02]  /*2080*/  IMAD.MOV.U32 R69, RZ, RZ, c[0x0][0x228] ;  /* 0x00008a00ff457624 */ /* 0x000fe400078e00ff */
[----:B------:R-:W-:-:S10]  /*2090*/  IMAD.IADD R6, R8, 0x1, -R234 ;  /* 0x0000000108067824 */ /* 0x000fd400078e0aea */
[----:B-1----:R-:W-:-:S04]  /*20a0*/  @P1 IADD3 R2, P0, R240, c[0x0][0x378], RZ ;  /* 0x0000de00f0021a10 */ /* 0x002fc80007f1e0ff */
[----:B------:R-:W-:-:S05]  /*20b0*/  @P1 IADD3.X R3, R241, c[0x0][0x37c], RZ, P0, !PT ;  /* 0x0000df00f1031a10 */ /* 0x000fca00007fe4ff */
[----:B------:R1:W5:Y:S01]  /*20c0*/  @P1 LDG.E R126, [R2.64] ;  /* 0x0000000a027e1981 */ /* 0x000362000c1e1900 */
[----:B------:R-:W-:Y:S01]  /*20d0*/  BSSY B0, `(.L_x_180) ;  /* 0x000002e000007945 */ /* 0x000fe20003800000 */
[----:B-1----:R-:W-:-:S04]  /*20e0*/  LOP3.LUT R2, R238, 0xff000000, RZ, 0xc0, !PT ;  /* 0xff000000ee027812 */ /* 0x002fc800078ec0ff */
[----:B------:R-:W-:Y:S01]  /*20f0*/  SHF.R.U32.HI R2, RZ, 0x8, R2 ;  /* 0x00000008ff027819 */ /* 0x000fe20000011602 */
[----:B--2---:R-:W-:Y:S01]  /*2100*/  @P6 IMAD.IADD R69, R0, 0x1, -R4 ;  /* 0x0000000100456824 */ /* 0x004fe200078e0a04 */
[----:B------:R-:W-:-:S03]  /*2110*/  LOP3.LUT R0, R238, 0xff0000, RZ, 0xc0, !PT ;  /* 0x00ff0000ee007812 */ /* 0x000fc600078ec0ff */
[----:B------:R-:W-:Y:S01]  /*2120*/  IMAD.IADD R127, R6, 0x1, R69 ;  /* 0x00000001067f7824 */ /* 0x000fe200078e0245 */
[----:B------:R-:W-:-:S04]  /*2130*/  LEA.HI R2, R0, R2, RZ, 0x10 ;  /* 0x0000000200027211 */ /* 0x000fc800078f80ff */
[C---:B------:R-:W-:Y:S02]  /*2140*/  ISETP.GE.AND P0, PT, R127.reuse, 0x1, PT ;  /* 0x000000017f00780c */ /* 0x040fe40003f06270 */
[----:B------:R-:W-:Y:S02]  /*2150*/  IADD3 R0, R127, 0x3f, RZ ;  /* 0x0000003f7f007810 */ /* 0x000fe40007ffe0ff */
[----:B------:R-:W-:Y:S02]  /*2160*/  SHF.R.U32.HI R244, RZ, 0x10, R2 ;  /* 0x00000010fff47819 */ /* 0x000fe40000011602 */
[----:B------:R-:W-:Y:S02]  /*2170*/  SHF.R.S32.HI R3, RZ, 0x1f, R0 ;  /* 0x0000001fff037819 */ /* 0x000fe40000011400 */
[----:B------:R-:W-:Y:S02]  /*2180*/  ISETP.NE.AND P1, PT, R244, RZ, PT ;  /* 0x000000fff400720c */ /* 0x000fe40003f25270 */
[----:B------:R-:W-:Y:S01]  /*2190*/  LEA.HI R3, R3, R0, RZ, 0x6 ;  /* 0x0000000003037211 */ /* 0x000fe200078f30ff */
[----:B------:R-:W-:Y:S01]  /*21a0*/  IMAD.MOV.U32 R0, RZ, RZ, RZ ;  /* 0x000000ffff007224 */ /* 0x000fe200078e00ff */
[----:B------:R-:W-:-:S02]  /*21b0*/  LOP3.LUT R245, R2, 0xff, RZ, 0xc0, !PT ;  /* 0x000000ff02f57812 */ /* 0x000fc400078ec0ff */
[----:B------:R-:W-:Y:S02]  /*21c0*/  SEL R121, R244, c[0x0][0x338], P1 ;  /* 0x0000ce00f4797a07 */ /* 0x000fe40000800000 */
[----:B------:R-:W-:Y:S01]  /*21d0*/  SHF.R.S32.HI R122, RZ, 0x6, R3 ;  /* 0x00000006ff7a7819 */ /* 0x000fe20000011403 */
[----:B------:R-:W-:Y:S05]  /*21e0*/  @!P0 BRA `(.L_x_181) ;  /* 0x000001c000008947 */ /* 0x000fea0003800000 */
[----:B------:R-:W-:Y:S01]  /*21f0*/  IABS R2, R121 ;  /* 0x0000007900027213 */ /* 0x000fe20000000000 */
[----:B------:R-:W-:Y:S01]  /*2200*/  IMAD.MOV.U32 R4, RZ, RZ, RZ ;  /* 0x000000ffff047224 */ /* 0x000fe200078e00ff */
        /* <DEDUP_REMOVED lines=26> */
.L_x_181:
[----:B------:R-:W-:Y:S05]  /*23b0*/  BSYNC B0 ;  /* 0x0000000000007941 */ /* 0x000fea0003800000 */
.L_x_180:
[----:B------:R-:W-:-:S04]  /*23c0*/  IMAD R2, R245, R0, RZ ;  /* 0x00000000f5027224 */ /* 0x000fc800078e02ff */
[C---:B------:R-:W-:Y:S02]  /*23d0*/  IMAD.IADD R0, R2.reuse, 0x1, R0 ;  /* 0x0000000102007824 */ /* 0x040fe400078e0200 */
[----:B------:R-:W-:-:S03]  /*23e0*/  IMAD R3, R2, 0x40, -R6 ;  /* 0x0000004002037824 */ /* 0x000fc600078e0a06 */
[----:B------:R-:W-:Y:S02]  /*23f0*/  IMNMX R0, R122, R0, PT ;  /* 0x000000007a007217 */ /* 0x000fe40003800200 */
[----:B------:R-:W-:-:S03]  /*2400*/  IMNMX R3, RZ, R3, !PT ;  /* 0x00000003ff037217 */ /* 0x000fc60007800200 */
[----:B------:R-:W-:Y:S01]  /*2410*/  IMAD R0, R0, 0x40, -R6 ;  /* 0x0000004000007824 */ /* 0x000fe200078e0a06 */
[----:B------:R-:W-:-:S04]  /*2420*/  SHF.R.U32.HI R96, RZ, 0x6, R3 ;  /* 0x00000006ff607819 */ /* 0x000fc80000011603 */
[----:B------:R-:W-:-:S04]  /*2430*/  IMNMX R0, R0, R69, PT ;  /* 0x0000004500007217 */ /* 0x000fc80003800200 */
[----:B------:R-:W-:-:S13]  /*2440*/  ISETP.GT.AND P0, PT, R0, R3, PT ;  /* 0x000000030000720c */ /* 0x000fda0003f04270 */
[----:B------:R-:W-:Y:S01]  /*2450*/  @P0 IADD3 R2, R0, 0x3f, RZ ;  /* 0x0000003f00020810 */ /* 0x000fe20007ffe0ff */
[----:B------:R-:W-:-:S03]  /*2460*/  IMAD.MOV.U32 R0, RZ, RZ, R96 ;  /* 0x000000ffff007224 */ /* 0x000fc600078e0060 */
[----:B------:R-:W-:-:S04]  /*2470*/  @P0 SHF.R.S32.HI R3, RZ, 0x1f, R2 ;  /* 0x0000001fff030819 */ /* 0x000fc80000011402 */
[----:B------:R-:W-:-:S04]  /*2480*/  @P0 LEA.HI R2, R3, R2, RZ, 0x6 ;  /* 0x0000000203020211 */ /* 0x000fc800078f30ff */
[----:B------:R-:W-:-:S04]  /*2490*/  @P0 SHF.R.S32.HI R0, RZ, 0x6, R2 ;  /* 0x00000006ff000819 */ /* 0x000fc80000011402 */
[----:B------:R-:W-:-:S13]  /*24a0*/  ISETP.GT.AND P0, PT, R0, R96, PT ;  /* 0x000000600000720c */ /* 0x000fda0003f04270 */
[----:B------:R-:W-:Y:S05]  /*24b0*/  @!P0 BRA `(.L_x_182) ;  /* 0x0000511000008947 */ /* 0x000fea0003800000 */
[----:B------:R-:W-:Y:S01]  /*24c0*/  SHF.R.S32.HI R2, RZ, 0x1f, R11 ;  /* 0x0000001fff027819 */ /* 0x000fe2000001140b */
[----:B------:R-:W-:Y:S01]  /*24d0*/  IMAD.IADD R118, R69, 0x1, -R246 ;  /* 0x0000000145767824 */ /* 0x000fe200078e0af6 */
[----:B------:R-:W-:Y:S01]  /*24e0*/  IADD3 R72, P0, R246, R11, RZ ;  /* 0x0000000bf6487210 */ /* 0x000fe20007f1e0ff */
[----:B------:R-:W-:Y:S01]  /*24f0*/  IMAD.MOV.U32 R5, RZ, RZ, c[0x0][0x238] ;  /* 0x00008e00ff057624 */ /* 0x000fe200078e00ff */
[----:B------:R-:W-:Y:S01]  /*2500*/  LOP3.LUT R22, R238, 0xffff, RZ, 0xc0, !PT ;  /* 0x0000ffffee167812 */ /* 0x000fe200078ec0ff */
[----:B------:R-:W-:Y:S01]  /*2510*/  IMAD.MOV.U32 R129, RZ, RZ, 0x6 ;  /* 0x00000006ff817424 */ /* 0x000fe200078e00ff */
[----:B------:R-:W-:Y:S01]  /*2520*/  LEA.HI.X.SX32 R73, R246, R2, 0x1, P0 ;  /* 0x00000002f6497211 */ /* 0x000fe200000f0eff */
[----:B------:R-:W-:Y:S01]  /*2530*/  IMAD.WIDE.U32 R2, R72, c[0x0][0x238], R210 ;  /* 0x00008e0048027a25 */ /* 0x000fe200078e00d2 */
[----:B------:R-:W-:Y:S02]  /*2540*/  IADD3 R59, R0, -0x1, RZ ;  /* 0xffffffff003b7810 */ /* 0x000fe40007ffe0ff */
[----:B------:R-:W-:Y:S01]  /*2550*/  SEL R10, R243, RZ, !P6 ;  /* 0x000000fff30a7207 */ /* 0x000fe20007000000 */
[----:B------:R-:W-:Y:S01]  /*2560*/  IMAD R4, R73, c[0x0][0x238], RZ ;  /* 0x00008e0049047a24 */ /* 0x000fe200078e02ff */
[----:B------:R-:W-:Y:S01]  /*2570*/  SEL R11, R242, RZ, !P6 ;  /* 0x000000fff20b7207 */ /* 0x000fe20007000000 */
[----:B------:R-:W-:Y:S01]  /*2580*/  IMAD R0, R59, -0x40, R118 ;  /* 0xffffffc03b007824 */ /* 0x000fe200078e0276 */
[C---:B------:R-:W-:Y:S01]  /*2590*/  SHF.L.U64.HI R125, R5.reuse, R129, c[0x0][0x23c] ;  /* 0x00008f00057d7619 */ /* 0x040fe20000010281 */
[----:B------:R-:W-:Y:S01]  /*25a0*/  IMAD R4, R72, c[0x0][0x23c], R4 ;  /* 0x00008f0048047a24 */ /* 0x000fe200078e0204 */
[----:B------:R-:W-:Y:S01]  /*25b0*/  ISETP.NE.U32.AND P2, PT, RZ, c[0x0][0x340], PT ;  /* 0x0000d000ff007a0c */ /* 0x000fe20003f45070 */
[----:B------:R-:W-:Y:S01]  /*25c0*/  IMAD.SHL.U32 R130, R5, 0x40, RZ ;  /* 0x0000004005827824 */ /* 0x000fe200078e00ff */
[C---:B------:R-:W-:Y:S01]  /*25d0*/  ISETP.GT.AND P0, PT, R0.reuse, 0x20, PT ;  /* 0x000000200000780c */ /* 0x040fe20003f04270 */
[----:B------:R-:W-:Y:S01]  /*25e0*/  IMAD.IADD R3, R3, 0x1, R4 ;  /* 0x0000000103037824 */ /* 0x000fe200078e0204 */
[----:B------:R-:W-:Y:S01]  /*25f0*/  ISETP.GE.AND P1, PT, R0, 0x1, PT ;  /* 0x000000010000780c */ /* 0x000fe20003f26270 */
[----:B------:R-:W-:Y:S01]  /*2600*/  IMAD R4, R10, c[0x0][0x248], RZ ;  /* 0x000092000a047a24 */ /* 0x000fe200078e02ff */
[----:B------:R-:W-:Y:S01]  /*2610*/  ISETP.NE.AND.EX P3, PT, RZ, c[0x0][0x344], PT, P2 ;  /* 0x0000d100ff007a0c */ /* 0x000fe20003f65320 */
[----:B------:R-:W-:Y:S01]  /*2620*/  IMAD.WIDE.U32 R2, R22, c[0x0][0x240], R2 ;  /* 0x0000900016027a25 */ /* 0x000fe200078e0002 */
[----:B------:R-:W-:-:S02]  /*2630*/  ISETP.GE.AND P6, PT, R210, c[0x0][0x1d4], PT ;  /* 0x00007500d2007a0c */ /* 0x000fc40003fc6270 */
[----:B------:R-:W-:Y:S01]  /*2640*/  ISETP.GE.AND P5, PT, R207, c[0x0][0x1d4], PT ;  /* 0x00007500cf007a0c */ /* 0x000fe20003fa6270 */
[----:B------:R-:W-:Y:S01]  /*2650*/  IMAD R3, R22, c[0x0][0x244], R3 ;  /* 0x0000910016037a24 */ /* 0x000fe200078e0203 */
[----:B------:R-:W-:Y:S01]  /*2660*/  ISETP.GE.AND P4, PT, R208, c[0x0][0x1d4], PT ;  /* 0x00007500d0007a0c */ /* 0x000fe20003f86270 */
[C---:B------:R-:W-:Y:S01]  /*2670*/  IMAD R4, R11.reuse, c[0x0][0x24c], R4 ;  /* 0x000093000b047a24 */ /* 0x040fe200078e0204 */
[----:B------:R-:W-:Y:S01]  /*2680*/  P2R R9, PR, RZ, 0x8 ;  /* 0x00000008ff097803 */ /* 0x000fe20000000000 */
[----:B------:R-:W-:Y:S01]  /*2690*/  IMAD.WIDE.U32 R80, R11, c[0x0][0x248], R2 ;  /* 0x000092000b507a25 */ /* 0x000fe200078e0002 */
[----:B------:R-:W-:-:S03]  /*26a0*/  SHF.R.S32.HI R3, RZ, 0x1f, R59 ;  /* 0x0000001fff037819 */ /* 0x000fc6000001143b */
[----:B------:R-:W-:Y:S02]  /*26b0*/  IMAD.IADD R79, R81, 0x1, R4 ;  /* 0x00000001514f7824 */ /* 0x000fe400078e0204 */
[----:B------:R-:W-:Y:S02]  /*26c0*/  IMAD.MOV.U32 R78, RZ, RZ, R80 ;  /* 0x000000ffff4e7224 */ /* 0x000fe400078e0050 */
[----:B------:R-:W-:Y:S02]  /*26d0*/  IMAD R2, R125, R59, RZ ;  /* 0x0000003b7d027224 */ /* 0x000fe400078e02ff */
[----:B------:R-:W-:Y:S02]  /*26e0*/  IMAD.MOV.U32 R124, RZ, RZ, 0x5 ;  /* 0x00000005ff7c7424 */ /* 0x000fe400078e00ff */
[----:B------:R-:W-:-:S03]  /*26f0*/  IMAD.WIDE.U32 R6, R59, R130, R78 ;  /* 0x000000823b067225 */ /* 0x000fc600078e004e */
[C---:B------:R-:W-:Y:S01]  /*2700*/  SHF.L.U64.HI R124, R5.reuse, R124, c[0x0][0x23c] ;  /* 0x00008f00057c7619 */ /* 0x040fe2000001027c */
[----:B------:R-:W-:Y:S01]  /*2710*/  IMAD.SHL.U32 R131, R5, 0x20, RZ ;  /* 0x0000002005837824 */ /* 0x000fe200078e00ff */
[----:B------:R-:W-:Y:S01]  /*2720*/  @P1 LEA R4, P3, R6, c[0x0][0x220], 0x1 ;  /* 0x0000880006041a11 */ /* 0x000fe200078608ff */
[----:B------:R-:W-:-:S03]  /*2730*/  IMAD R0, R3, R130, R2 ;  /* 0x0000008203007224 */ /* 0x000fc600078e0202 */
[----:B------:R-:W-:Y:S01]  /*2740*/  @P0 IADD3 R3, P2, R131, R6, RZ ;  /* 0x0000000683030210 */ /* 0x000fe20007f5e0ff */
[----:B------:R-:W-:-:S04]  /*2750*/  IMAD.IADD R0, R7, 0x1, R0 ;  /* 0x0000000107007824 */ /* 0x000fc800078e0200 */
[----:B------:R-:W-:Y:S01]  /*2760*/  @P0 IMAD.X R7, R0, 0x1, R124, P2 ;  /* 0x0000000100070824 */ /* 0x000fe200010e067c */
[----:B------:R-:W-:Y:S02]  /*2770*/  @P0 LEA R2, P2, R3, c[0x0][0x220], 0x1 ;  /* 0x0000880003020a11 */ /* 0x000fe400078408ff */
[----:B------:R-:W-:Y:S02]  /*2780*/  @P1 LEA.HI.X R5, R6, c[0x0][0x224], R0, 0x1, P3 ;  /* 0x0000890006051a11 */ /* 0x000fe400018f0c00 */
[----:B------:R-:W-:Y:S02]  /*2790*/  ISETP.NE.AND P3, PT, R9, RZ, PT ;  /* 0x000000ff0900720c */ /* 0x000fe40003f65270 */
[----:B------:R-:W-:Y:S01]  /*27a0*/  @P0 LEA.HI.X R3, R3, c[0x0][0x224], R7, 0x1, P2 ;  /* 0x0000890003030a11 */ /* 0x000fe200010f0c07 */
[----:B------:R-:W-:Y:S01]  /*27b0*/  @!PT LDS RZ, [RZ] ;  /* 0x00000000fffff984 */ /* 0x000fe20000000800 */
[----:B------:R-:W-:Y:S01]  /*27c0*/  @!PT LDS RZ, [RZ] ;  /* 0x00000000fffff984 */ /* 0x000fe20000000800 */
[----:B------:R-:W-:Y:S01]  /*27d0*/  @!PT LDS RZ, [RZ] ;  /* 0x00000000fffff984 */ /* 0x000fe20000000800 */
[----:B------:R1:W-:Y:S04]  /*27e0*/  @P1 LDGSTS.E.BYPASS.LTC128B.128 [R191+0x6100], [R4.64], !P6 ;  /* 0x0610000004bf1fae */ /* 0x0003e8000f101d4a */
[----:B------:R1:W-:Y:S04]  /*27f0*/  @P1 LDGSTS.E.BYPASS.LTC128B.128 [R191+0x8100], [R4.64+0x80], !P5 ;  /* 0x0810008004bf1fae */ /* 0x0003e8000e901d4a */
[----:B------:R1:W-:Y:S02]  /*2800*/  @P1 LDGSTS.E.BYPASS.LTC128B.128 [R191+0xa100], [R4.64+0x100], !P4 ;  /* 0x0a10010004bf1fae */ /* 0x0003e4000e101d4a */
[----:B------:R-:W-:-:S02]  /*2810*/  @P3 IADD3 R6, P2, R240, c[0x0][0x340], RZ ;  /* 0x0000d000f0063a10 */ /* 0x000fc40007f5e0ff */
[----:B------:R2:W-:Y:S02]  /*2820*/  @P0 LDGSTS.E.BYPASS.LTC128B.128 [R191+0x7100], [R2.64], !P6 ;  /* 0x0710000002bf0fae */ /* 0x0005e4000f101d4a */
[----:B------:R-:W-:Y:S02]  /*2830*/  @P3 IADD3.X R7, R241, c[0x0][0x344], RZ, P2, !PT ;  /* 0x0000d100f1073a10 */ /* 0x000fe400017fe4ff */
[----:B------:R2:W-:Y:S04]  /*2840*/  @P0 LDGSTS.E.BYPASS.LTC128B.128 [R191+0x9100], [R2.64+0x80], !P5 ;  /* 0x0910008002bf0fae */ /* 0x0005e8000e901d4a */
[----:B------:R2:W-:Y:S01]  /*2850*/  @P0 LDGSTS.E.BYPASS.LTC128B.128 [R191+0xb100], [R2.64+0x100], !P4 ;  /* 0x0b10010002bf0fae */ /* 0x0005e2000e101d4a */
[----:B------:R-:W-:Y:S02]  /*2860*/  ISETP.NE.AND P0, PT, R9, RZ, PT ;  /* 0x000000ff0900720c */ /* 0x000fe40003f05270 */
[----:B------:R-:W-:-:S02]  /*2870*/  ISETP.GE.AND P1, PT, R100, c[0x0][0x27c], PT ;  /* 0x00009f0064007a0c */ /* 0x000fc40003f26270 */
[C---:B------:R-:W-:Y:S02]  /*2880*/  IADD3 R25, R100.reuse, 0x20, RZ ;  /* 0x0000002064197810 */ /* 0x040fe40007ffe0ff */
[----:B------:R-:W-:Y:S01]  /*2890*/  IADD3 R24, R100, 0x40, RZ ;  /* 0x0000004064187810 */ /* 0x000fe20007ffe0ff */
[----:B------:R-:W-:Y:S01]  /*28a0*/  IMAD.MOV.U32 R123, RZ, RZ, c[0x0][0x27c] ;  /* 0x00009f00ff7b7624 */ /* 0x000fe200078e00ff */
[----:B------:R-:W-:Y:S01]  /*28b0*/  ISETP.GE.AND P2, PT, R25, c[0x0][0x27c], PT ;  /* 0x00009f0019007a0c */ /* 0x000fe20003f46270 */
[----:B------:R-:W0:Y:S04]  /*28c0*/  LDGDEPBAR ;  /* 0x00000000000079af */ /* 0x000e280000000000 */
[----:B------:R-:W3:Y:S01]  /*28d0*/  @P0 LDG.E R0, [R6.64] ;  /* 0x0000000a06000981 */ /* 0x000ee2000c1e1900 */
[----:B------:R-:W-:Y:S01]  /*28e0*/  LOP3.LUT R212, R212, 0xfffffffd, RZ, 0xc0, !PT ;  /* 0xfffffffdd4d47812 */ /* 0x000fe200078ec0ff */
[----:B------:R-:W-:Y:S01]  /*28f0*/  WARPSYNC 0xffffffff ;  /* 0xffffffff00007948 */ /* 0x000fe20003800000 */
[----:B------:R-:W-:Y:S01]  /*2900*/  ISETP.GE.AND P3, PT, R24, c[0x0][0x27c], PT ;  /* 0x00009f0018007a0c */ /* 0x000fe20003f66270 */
[----:B------:R-:W-:Y:S01]  /*2910*/  IMAD.SHL.U32 R123, R123, 0x2, RZ ;  /* 0x000000027b7b7824 */ /* 0x000fe200078e00ff */
[----:B------:R-:W-:-:S02]  /*2920*/  @P1 LOP3.LUT R212, R212, 0x2, RZ, 0xfc, !PT ;  /* 0x00000002d4d41812 */ /* 0x000fc400078efcff */
[----:B------:R-:W-:Y:S02]  /*2930*/  SHF.R.S32.HI R107, RZ, 0x1f, R106 ;  /* 0x0000001fff6b7819 */ /* 0x000fe4000001146a */
[----:B------:R-:W-:Y:S02]  /*2940*/  LOP3.LUT R212, R212, 0xfffffff7, RZ, 0xc0, !PT ;  /* 0xfffffff7d4d47812 */ /* 0x000fe400078ec0ff */
[----:B-1----:R-:W-:Y:S02]  /*2950*/  SHF.R.S32.HI R4, RZ, 0x1f, R209 ;  /* 0x0000001fff047819 */ /* 0x002fe400000114d1 */
[----:B------:R-:W-:Y:S02]  /*2960*/  LOP3.LUT R212, R212, 0xfffffffb, RZ, 0xc0, !PT ;  /* 0xfffffffbd4d47812 */ /* 0x000fe400078ec0ff */
[----:B-----5:R-:W-:Y:S02]  /*2970*/  SHF.R.S32.HI R18, RZ, 0x1f, R126 ;  /* 0x0000001fff127819 */ /* 0x020fe4000001147e */
[----:B------:R-:W-:-:S04]  /*2980*/  @P2 LOP3.LUT R212, R212, 0x4, RZ, 0xfc, !PT ;  /* 0x00000004d4d42812 */ /* 0x000fc800078efcff */
[----:B------:R-:W-:Y:S02]  /*2990*/  @P3 LOP3.LUT R212, R212, 0x8, RZ, 0xfc, !PT ;  /* 0x00000008d4d43812 */ /* 0x000fe400078efcff */
[----:B---3--:R-:W-:Y:S01]  /*29a0*/  @P0 SHF.R.S32.HI R17, RZ, 0x1f, R0 ;  /* 0x0000001fff110819 */ /* 0x008fe20000011400 */
[----:B------:R-:W-:Y:S02]  /*29b0*/  @!P0 IMAD.MOV.U32 R0, RZ, RZ, R242 ;  /* 0x000000ffff008224 */ /* 0x000fe400078e00f2 */
[----:B------:R-:W-:Y:S02]  /*29c0*/  @!P0 IMAD.MOV.U32 R17, RZ, RZ, R243 ;  /* 0x000000ffff118224 */ /* 0x000fe400078e00f3 */
[----:B--2---:R-:W-:Y:S01]  /*29d0*/  IMAD.MOV.U32 R128, RZ, RZ, c[0x0][0x280] ;  /* 0x0000a000ff807624 */ /* 0x004fe200078e00ff */
[----:B------:R-:W-:Y:S01]  /*29e0*/  BAR.SYNC.DEFER_BLOCKING 0x0 ;  /* 0x0000000000007b1d */ /* 0x000fe20000010000 */
[----:B------:R-:W-:Y:S01]  /*29f0*/  IMAD.MOV.U32 R5, RZ, RZ, c[0x0][0x290] ;  /* 0x0000a400ff057624 */ /* 0x000fe200078e00ff */
[----:B------:R-:W-:Y:S01]  /*2a00*/  MOV R133, c[0x0][0x27c] ;  /* 0x00009f0000857a02 */ /* 0x000fe20000000f00 */
[----:B------:R-:W-:Y:S01]  /*2a10*/  IMAD.WIDE.U32 R2, R22, c[0x0][0x260], R210 ;  /* 0x0000980016027a25 */ /* 0x000fe200078e00d2 */
[----:B------:R-:W-:-:S02]  /*2a20*/  SHF.L.U64.HI R128, R128, R129, c[0x0][0x284] ;  /* 0x0000a10080807619 */ /* 0x000fc40000010281 */
[----:B------:R-:W-:Y:S01]  /*2a30*/  SHF.L.U64.HI R129, R5, R129, c[0x0][0x294] ;  /* 0x0000a50005817619 */ /* 0x000fe20000010281 */
[----:B------:R-:W-:Y:S01]  /*2a40*/  IMAD R6, R4, c[0x0][0x280], RZ ;  /* 0x0000a00004067a24 */ /* 0x000fe200078e02ff */
[----:B------:R-:W-:Y:S01]  /*2a50*/  ISETP.GE.AND P0, PT, R133, 0x1, PT ;  /* 0x000000018500780c */ /* 0x000fe20003f06270 */
[----:B------:R-:W-:Y:S01]  /*2a60*/  IMAD.IADD R119, R8, 0x1, R12 ;  /* 0x0000000108777824 */ /* 0x000fe200078e020c */
[----:B------:R-:W-:Y:S01]  /*2a70*/  LOP3.LUT R212, R212, 0xffffffef, RZ, 0xc0, !PT ;  /* 0xffffffefd4d47812 */ /* 0x000fe200078ec0ff */
[----:B------:R-:W-:Y:S01]  /*2a80*/  IMAD R8, R4, c[0x0][0x290], RZ ;  /* 0x0000a40004087a24 */ /* 0x000fe200078e02ff */
[----:B------:R-:W-:Y:S01]  /*2a90*/  ULDC UR6, c[0x0][0x280] ;  /* 0x0000a00000067ab9 */ /* 0x000fe20000000800 */
[----:B------:R-:W-:Y:S01]  /*2aa0*/  IMAD R3, R22, c[0x0][0x264], R3 ;  /* 0x0000990016037a24 */ /* 0x000fe200078e0203 */
[----:B------:R-:W-:Y:S01]  /*2ab0*/  LOP3.LUT R212, R212, 0xfffffffe, RZ, 0xc0, !PT ;  /* 0xfffffffed4d47812 */ /* 0x000fe200078ec0ff */
[C---:B------:R-:W-:Y:S01]  /*2ac0*/  IMAD R6, R209.reuse, c[0x0][0x284], R6 ;  /* 0x0000a100d1067a24 */ /* 0x040fe200078e0206 */
[----:B------:R-:W-:Y:S01]  /*2ad0*/  ULDC UR7, c[0x0][0x290] ;  /* 0x0000a40000077ab9 */ /* 0x000fe20000000800 */
[----:B------:R-:W-:Y:S01]  /*2ae0*/  IMAD.WIDE.U32 R4, R209, c[0x0][0x280], R106 ;  /* 0x0000a000d1047a25 */ /* 0x000fe200078e006a */
[----:B------:R-:W-:-:S02]  /*2af0*/  USHF.L.U32 UR6, UR6, 0x6, URZ ;  /* 0x0000000606067899 */ /* 0x000fc4000800063f */
[----:B------:R-:W-:Y:S01]  /*2b00*/  USHF.L.U32 UR7, UR7, 0x6, URZ ;  /* 0x0000000607077899 */ /* 0x000fe2000800063f */
[----:B------:R-:W-:Y:S01]  /*2b10*/  IMAD R7, R10, c[0x0][0x268], RZ ;  /* 0x00009a000a077a24 */ /* 0x000fe200078e02ff */
[----:B------:R-:W-:Y:S01]  /*2b20*/  IADD3 R9, R5, R6, RZ ;  /* 0x0000000605097210 */ /* 0x000fe20007ffe0ff */
[----:B------:R-:W-:Y:S01]  /*2b30*/  IMAD.WIDE.U32 R70, R11, c[0x0][0x268], R2 ;  /* 0x00009a000b467a25 */ /* 0x000fe200078e0002 */
[----:B------:R-:W-:Y:S01]  /*2b40*/  SEL R5, RZ, c[0x0][0x27c], !P1 ;  /* 0x00009f00ff057a07 */ /* 0x000fe20004800000 */
[----:B------:R-:W-:Y:S02]  /*2b50*/  ULDC.U8 UR5, c[0x0][0x298] ;  /* 0x0000a60000057ab9 */ /* 0x000fe40000000000 */
[----:B------:R-:W-:-:S04]  /*2b60*/  IMAD.WIDE.U32 R2, R209, c[0x0][0x290], R106 ;  /* 0x0000a400d1027a25 */ /* 0x000fc800078e006a */
[----:B------:R-:W-:Y:S02]  /*2b70*/  IMAD R15, R209, c[0x0][0x294], R8 ;  /* 0x0000a500d10f7a24 */ /* 0x000fe400078e0208 */
[----:B------:R-:W-:Y:S02]  /*2b80*/  IMAD R23, R11, c[0x0][0x26c], R7 ;  /* 0x00009b000b177a24 */ /* 0x000fe400078e0207 */
[----:B------:R-:W-:-:S03]  /*2b90*/  IMAD.WIDE.U32 R10, R209, c[0x0][0x280], R100 ;  /* 0x0000a000d10a7a25 */ /* 0x000fc600078e0064 */
[----:B------:R-:W-:Y:S01]  /*2ba0*/  IADD3 R74, R71, R23, RZ ;  /* 0x00000017474a7210 */ /* 0x000fe20007ffe0ff */
[----:B------:R-:W-:Y:S01]  /*2bb0*/  IMAD.IADD R7, R3, 0x1, R15 ;  /* 0x0000000103077824 */ /* 0x000fe200078e020f */
[----:B------:R-:W-:Y:S01]  /*2bc0*/  IADD3 R3, R100, R5, RZ ;  /* 0x0000000564037210 */ /* 0x000fe20007ffe0ff */
[----:B------:R-:W-:Y:S01]  /*2bd0*/  IMAD.MOV.U32 R8, RZ, RZ, R4 ;  /* 0x000000ffff087224 */ /* 0x000fe200078e0004 */
[----:B------:R-:W-:Y:S01]  /*2be0*/  SEL R4, RZ, c[0x0][0x27c], !P2 ;  /* 0x00009f00ff047a07 */ /* 0x000fe20005000000 */
[----:B------:R-:W-:Y:S01]  /*2bf0*/  IMAD.IADD R5, R6, 0x1, R11 ;  /* 0x0000000106057824 */ /* 0x000fe200078e020b */
[----:B------:R-:W-:Y:S01]  /*2c00*/  SEL R11, RZ, c[0x0][0x27c], !P3 ;  /* 0x00009f00ff0b7a07 */ /* 0x000fe20005800000 */
[----:B------:R-:W-:Y:S01]  /*2c10*/  IMAD.MOV.U32 R6, RZ, RZ, R2 ;  /* 0x000000ffff067224 */ /* 0x000fe200078e0002 */
[----:B------:R-:W-:Y:S01]  /*2c20*/  IADD3 R14, R25, R4, RZ ;  /* 0x00000004190e7210 */ /* 0x000fe20007ffe0ff */
[----:B------:R-:W-:Y:S01]  /*2c30*/  IMAD.MOV.U32 R4, RZ, RZ, R10 ;  /* 0x000000ffff047224 */ /* 0x000fe200078e000a */
[----:B------:R-:W-:Y:S01]  /*2c40*/  SHF.R.S32.HI R2, RZ, 0x1f, R3 ;  /* 0x0000001fff027819 */ /* 0x000fe20000011403 */
[----:B------:R-:W-:Y:S01]  /*2c50*/  IMAD.IADD R13, R24, 0x1, R11 ;  /* 0x00000001180d7824 */ /* 0x000fe200078e020b */
[----:B------:R-:W-:Y:S01]  /*2c60*/  SHF.R.S32.HI R10, RZ, 0x1f, R14 ;  /* 0x0000001fff0a7819 */ /* 0x000fe2000001140e */
[----:B------:R-:W-:Y:S01]  /*2c70*/  IMAD.MOV.U32 R136, RZ, RZ, c[0x0][0x2b8] ;  /* 0x0000ae00ff887624 */ /* 0x000fe200078e00ff */
[-C--:B------:R-:W-:Y:S01]  /*2c80*/  LEA.HI R12, R2, R3.reuse, RZ, 0x3 ;  /* 0x00000003020c7211 */ /* 0x080fe200078f18ff */
[----:B------:R-:W-:Y:S01]  /*2c90*/  IMAD.WIDE.U32 R94, R0, c[0x0][0x2b0], RZ ;  /* 0x0000ac00005e7a25 */ /* 0x000fe200078e00ff */
[----:B------:R-:W-:-:S02]  /*2ca0*/  LEA.HI R19, R2, R3, RZ, 0x6 ;  /* 0x0000000302137211 */ /* 0x000fc400078f30ff */
[----:B------:R-:W-:Y:S01]  /*2cb0*/  SHF.R.S32.HI R16, RZ, 0x1f, R13 ;  /* 0x0000001fff107819 */ /* 0x000fe2000001140d */
[----:B------:R-:W-:Y:S01]  /*2cc0*/  IMAD.WIDE.U32 R2, R209, c[0x0][0x290], R100 ;  /* 0x0000a400d1027a25 */ /* 0x000fe200078e0064 */
[CC--:B------:R-:W-:Y:S02]  /*2cd0*/  LEA.HI R11, R10.reuse, R14.reuse, RZ, 0x3 ;  /* 0x0000000e0a0b7211 */ /* 0x0c0fe400078f18ff */
[----:B------:R-:W-:Y:S01]  /*2ce0*/  LEA.HI R14, R10, R14, RZ, 0x6 ;  /* 0x0000000e0a0e7211 */ /* 0x000fe200078f30ff */
[----:B------:R-:W-:Y:S01]  /*2cf0*/  IMAD.SHL.U32 R19, R19, 0x40, RZ ;  /* 0x0000004013137824 */ /* 0x000fe200078e00ff */
[-C--:B------:R-:W-:Y:S01]  /*2d00*/  LEA.HI R10, R16, R13.reuse, RZ, 0x3 ;  /* 0x0000000d100a7211 */ /* 0x080fe200078f18ff */
[----:B------:R-:W-:Y:S01]  /*2d10*/  IMAD.WIDE.U32 R86, R126, c[0x0][0x290], R6 ;  /* 0x0000a4007e567a25 */ /* 0x000fe200078e0006 */
[----:B------:R-:W-:Y:S02]  /*2d20*/  LEA.HI R13, R16, R13, RZ, 0x6 ;  /* 0x0000000d100d7211 */ /* 0x000fe400078f30ff */
[----:B------:R-:W-:Y:S01]  /*2d30*/  IADD3 R3, R15, R3, RZ ;  /* 0x000000030f037210 */ /* 0x000fe20007ffe0ff */
[----:B------:R-:W-:Y:S01]  /*2d40*/  IMAD.SHL.U32 R16, R14, 0x40, RZ ;  /* 0x000000400e107824 */ /* 0x000fe200078e00ff */
[C---:B------:R-:W-:Y:S01]  /*2d50*/  LOP3.LUT R15, R217.reuse, 0x38, R12, 0xf8, !PT ;  /* 0x00000038d90f7812 */ /* 0x040fe200078ef80c */
[----:B------:R-:W-:Y:S01]  /*2d60*/  IMAD.WIDE.U32 R92, R22, c[0x0][0x1e8], RZ ;  /* 0x00007a00165c7a25 */ /* 0x000fe200078e00ff */
[----:B------:R-:W-:-:S02]  /*2d70*/  LOP3.LUT R14, R217, 0x38, R11, 0xf8, !PT ;  /* 0x00000038d90e7812 */ /* 0x000fc400078ef80b */
[----:B------:R-:W-:Y:S01]  /*2d80*/  SHF.L.U32 R13, R13, 0x6, RZ ;  /* 0x000000060d0d7819 */ /* 0x000fe200000006ff */
[----:B------:R-:W-:Y:S01]  /*2d90*/  IMAD.WIDE.U32 R90, R22, c[0x0][0x210], RZ ;  /* 0x00008400165a7a25 */ /* 0x000fe200078e00ff */
[----:B------:R-:W-:Y:S02]  /*2da0*/  LOP3.LUT R20, R217, 0x38, R10, 0xf8, !PT ;  /* 0x00000038d9147812 */ /* 0x000fe400078ef80a */
[----:B------:R-:W-:Y:S01]  /*2db0*/  LOP3.LUT R21, R19, 0x7ffff000, RZ, 0xc0, !PT ;  /* 0x7ffff00013157812 */ /* 0x000fe200078ec0ff */
[----:B------:R-:W-:Y:S01]  /*2dc0*/  IMAD.WIDE.U32 R88, R126, c[0x0][0x280], R8 ;  /* 0x0000a0007e587a25 */ /* 0x000fe200078e0008 */
[-C--:B------:R-:W-:Y:S02]  /*2dd0*/  LOP3.LUT R19, R15, R218.reuse, RZ, 0x3c, !PT ;  /* 0x000000da0f137212 */ /* 0x080fe400078e3cff */
[----:B------:R-:W-:Y:S01]  /*2de0*/  LOP3.LUT R15, R14, R218, RZ, 0x3c, !PT ;  /* 0x000000da0e0f7212 */ /* 0x000fe200078e3cff */
[----:B------:R-:W-:Y:S01]  /*2df0*/  IMAD.WIDE.U32 R84, R126, c[0x0][0x280], R4 ;  /* 0x0000a0007e547a25 */ /* 0x000fe200078e0004 */
[----:B------:R-:W-:-:S02]  /*2e00*/  ISETP.NE.AND P1, PT, R136, 0x1, PT ;  /* 0x000000018800780c */ /* 0x000fc40003f25270 */
[----:B------:R-:W-:Y:S01]  /*2e10*/  LOP3.LUT R14, R13, 0x7ffff000, RZ, 0xc0, !PT ;  /* 0x7ffff0000d0e7812 */ /* 0x000fe200078ec0ff */
[----:B------:R-:W-:Y:S01]  /*2e20*/  IMAD.WIDE.U32 R82, R126, c[0x0][0x290], R2 ;  /* 0x0000a4007e527a25 */ /* 0x000fe200078e0002 */
[----:B------:R-:W-:Y:S02]  /*2e30*/  LOP3.LUT R13, R20, R218, RZ, 0x3c, !PT ;  /* 0x000000da140d7212 */ /* 0x000fe400078e3cff */
[----:B------:R-:W-:Y:S01]  /*2e40*/  LOP3.LUT R16, R16, 0x7ffff000, RZ, 0xc0, !PT ;  /* 0x7ffff00010107812 */ /* 0x000fe200078ec0ff */
[----:B------:R-:W-:Y:S01]  /*2e50*/  IMAD R132, R235, 0x40, R209 ;  /* 0x00000040eb847824 */ /* 0x000fe200078e02d1 */
[----:B------:R-:W-:Y:S01]  /*2e60*/  IADD3 R21, R19, R21, R219 ;  /* 0x0000001513157210 */ /* 0x000fe20007ffe0db */
[----:B------:R-:W-:Y:S01]  /*2e70*/  IMAD R117, R22, c[0x0][0x1ec], R93 ;  /* 0x00007b0016757a24 */ /* 0x000fe200078e025d */
[--C-:B------:R-:W-:Y:S01]  /*2e80*/  IADD3 R19, R13, R14, R219.reuse ;  /* 0x0000000e0d137210 */ /* 0x100fe20007ffe0db */
[----:B------:R-:W-:Y:S01]  /*2e90*/  IMAD R13, R17, c[0x0][0x2b0], RZ ;  /* 0x0000ac00110d7a24 */ /* 0x000fe200078e02ff */
[----:B------:R-:W-:Y:S01]  /*2ea0*/  IADD3 R20, R15, R16, R219 ;  /* 0x000000100f147210 */ /* 0x000fe20007ffe0db */
[----:B------:R-:W-:Y:S01]  /*2eb0*/  IMAD R15, R18, c[0x0][0x290], RZ ;  /* 0x0000a400120f7a24 */ /* 0x000fe200078e02ff */
[----:B------:R-:W-:Y:S01]  /*2ec0*/  LOP3.LUT R77, R12, 0xfffffff8, RZ, 0xc0, !PT ;  /* 0xfffffff80c4d7812 */ /* 0x000fe200078ec0ff */
[----:B------:R-:W-:Y:S01]  /*2ed0*/  IMAD R16, R18, c[0x0][0x280], RZ ;  /* 0x0000a00012107a24 */ /* 0x000fe200078e02ff */
[----:B------:R-:W-:Y:S01]  /*2ee0*/  LOP3.LUT R76, R11, 0xfffffff8, RZ, 0xc0, !PT ;  /* 0xfffffff80b4c7812 */ /* 0x000fe200078ec0ff */
[----:B------:R-:W-:Y:S01]  /*2ef0*/  IMAD R14, R0, c[0x0][0x2b4], R13 ;  /* 0x0000ad00000e7a24 */ /* 0x000fe200078e020d */
[----:B------:R-:W-:Y:S01]  /*2f00*/  LOP3.LUT R75, R10, 0xfffffff8, RZ, 0xc0, !PT ;  /* 0xfffffff80a4b7812 */ /* 0x000fe200078ec0ff */
[----:B------:R-:W-:Y:S01]  /*2f10*/  IMAD R0, R126, c[0x0][0x294], R15 ;  /* 0x0000a5007e007a24 */ /* 0x000fe200078e020f */
[----:B------:R-:W-:Y:S01]  /*2f20*/  @P1 LOP3.LUT R212, R212, 0x1, RZ, 0xfc, !PT ;  /* 0x00000001d4d41812 */ /* 0x000fe200078efcff */
[----:B------:R-:W-:Y:S01]  /*2f30*/  IMAD R13, R126, c[0x0][0x284], R16 ;  /* 0x0000a1007e0d7a24 */ /* 0x000fe200078e0210 */
[----:B------:R-:W-:Y:S01]  /*2f40*/  SHF.R.S32.HI R114, RZ, 0x3, R12 ;  /* 0x00000003ff727819 */ /* 0x000fe2000001140c */
[----:B------:R-:W-:Y:S01]  /*2f50*/  IMAD R116, R22, c[0x0][0x214], R91 ;  /* 0x0000850016747a24 */ /* 0x000fe200078e025b */
[----:B------:R-:W-:Y:S01]  /*2f60*/  SHF.R.S32.HI R113, RZ, 0x3, R11 ;  /* 0x00000003ff717819 */ /* 0x000fe2000001140b */
[----:B------:R-:W-:Y:S01]  /*2f70*/  IMAD.IADD R115, R95, 0x1, R14 ;  /* 0x000000015f737824 */ /* 0x000fe200078e020e */
[----:B------:R-:W-:Y:S01]  /*2f80*/  SHF.R.S32.HI R112, RZ, 0x3, R10 ;  /* 0x00000003ff707819 */ /* 0x000fe2000001140a */
[----:B------:R-:W-:Y:S01]  /*2f90*/  IMAD.IADD R111, R89, 0x1, R13 ;  /* 0x00000001596f7824 */ /* 0x000fe200078e020d */
[----:B------:R-:W-:Y:S01]  /*2fa0*/  IADD3 R110, R87, R0, RZ ;  /* 0x00000000576e7210 */ /* 0x000fe20007ffe0ff */
[----:B------:R-:W-:Y:S01]  /*2fb0*/  IMAD.IADD R109, R13, 0x1, R85 ;  /* 0x000000010d6d7824 */ /* 0x000fe200078e0255 */
[----:B------:R-:W-:Y:S01]  /*2fc0*/  SHF.R.S32.HI R108, RZ, 0x1f, R77 ;  /* 0x0000001fff6c7819 */ /* 0x000fe2000001144d */
[----:B------:R-:W-:Y:S01]  /*2fd0*/  IMAD.IADD R102, R0, 0x1, R83 ;  /* 0x0000000100667824 */ /* 0x000fe200078e0253 */
[----:B------:R-:W-:Y:S01]  /*2fe0*/  SHF.R.S32.HI R104, RZ, 0x1f, R76 ;  /* 0x0000001fff687819 */ /* 0x000fe2000001144c */
[----:B------:R-:W-:Y:S01]  /*2ff0*/  IMAD.SHL.U32 R99, R21, 0x2, RZ ;  /* 0x0000000215637824 */ /* 0x000fe200078e00ff */
[----:B------:R-:W-:Y:S01]  /*3000*/  SHF.R.S32.HI R103, RZ, 0x1f, R75 ;  /* 0x0000001fff677819 */ /* 0x000fe2000001144b */
[----:B------:R-:W-:Y:S01]  /*3010*/  IMAD.SHL.U32 R97, R19, 0x2, RZ ;  /* 0x0000000213617824 */ /* 0x000fe200078e00ff */
[----:B------:R-:W-:-:S02]  /*3020*/  SHF.L.U32 R98, R20, 0x1, RZ ;  /* 0x0000000114627819 */ /* 0x000fc400000006ff */
[----:B------:R-:W-:Y:S02]  /*3030*/  @P0 LOP3.LUT R212, R212, 0x10, RZ, 0xfc, !PT ;  /* 0x00000010d4d40812 */ /* 0x000fe400078efcff */
.L_x_207:
[----:B------:R-:W-:Y:S01]  /*3040*/  IMAD.SHL.U32 R66, R59, 0x40, RZ ;  /* 0x000000403b427824 */ /* 0x000fe200078e00ff */
[----:B------:R-:W-:Y:S04]  /*3050*/  DEPBAR.LE SB0, 0x0 ;  /* 0x000080000000791a */ /* 0x000fe80000000000 */
[----:B------:R-:W-:Y:S01]  /*3060*/  IMAD.IADD R0, R132, 0x1, R66 ;  /* 0x0000000184007824 */ /* 0x000fe200078e0242 */
[----:B------:R-:W-:Y:S01]  /*3070*/  ISETP.NE.AND P1, PT, R136, 0x1, PT ;  /* 0x000000018800780c */ /* 0x000fe20003f25270 */
[----:B------:R-:W-:Y:S01]  /*3080*/  IMAD.MOV.U32 R63, RZ, RZ, RZ ;  /* 0x000000ffff3f7224 */ /* 0x000fe200078e00ff */
[----:B------:R-:W-:Y:S01]  /*3090*/  WARPSYNC 0xffffffff ;  /* 0xffffffff00007948 */ /* 0x000fe20003800000 */
[----:B-1----:R-:W-:Y:S01]  /*30a0*/  IMAD.IADD R2, R119, 0x1, R0 ;  /* 0x0000000177027824 */ /* 0x002fe200078e0200 */
[----:B------:R-:W-:Y:S01]  /*30b0*/  ISETP.GE.AND P0, PT, R0, R69, PT ;  /* 0x000000450000720c */ /* 0x000fe20003f06270 */
[----:B------:R-:W-:Y:S01]  /*30c0*/  BSSY B1, `(.L_x_183) ;  /* 0x00003e1000017945 */ /* 0x000fe20003800000 */
[----:B------:R-:W-:Y:S01]  /*30d0*/  ISETP.GE.AND P2, PT, R133, 0x1, PT ;  /* 0x000000018500780c */ /* 0x000fe20003f46270 */
[----:B------:R-:W-:Y:S01]  /*30e0*/  IMAD.MOV.U32 R0, RZ, RZ, R2 ;  /* 0x000000ffff007224 */ /* 0x000fe200078e0002 */
[----:B------:R-:W-:Y:S05]  /*30f0*/  ISETP.GT.OR P0, PT, R132, 0x3f, P0 ;  /* 0x0000003f8400780c */ /* 0x000fea0000704670 */
        /* <DEDUP_REMOVED lines=11> */
[----:B------:R-:W-:Y:S01]  /*31b0*/  IMAD R0, R67, c[0x0][0x1e0], RZ ;  /* 0x0000780043007a24 */ /* 0x000fe200078e02ff */
[----:B------:R-:W-:Y:S03]  /*31c0*/  BAR.SYNC.DEFER_BLOCKING 0x0 ;  /* 0x0000000000007b1d */ /* 0x000fe60000010000 */
[----:B------:R-:W-:Y:S04]  /*31d0*/  IMAD R0, R64, c[0x0][0x1e4], R0 ;  /* 0x0000790040007a24 */ /* 0x000fe800078e0200 */
[----:B------:R-:W-:Y:S01]  /*31e0*/  IMAD.IADD R3, R3, 0x1, R0 ;  /* 0x0000000103037824 */ /* 0x000fe200078e0200 */
[----:B--2---:R-:W-:Y:S03]  /*31f0*/  SHF.R.S32.HI R68, RZ, 0x1f, R63 ;  /* 0x0000001fff447819 */ /* 0x004fe6000001143f */
[C---:B------:R-:W-:Y:S04]  /*3200*/  IMAD.WIDE.U32 R2, R63.reuse, c[0x0][0x1f0], R2 ;  /* 0x00007c003f027a25 */ /* 0x040fe800078e0002 */
[----:B------:R-:W-:Y:S01]  /*3210*/  IMAD R4, R68, c[0x0][0x1f0], RZ ;  /* 0x00007c0044047a24 */ /* 0x000fe200078e02ff */
[----:B------:R-:W-:Y:S03]  /*3220*/  IADD3 R0, P0, R92, R2, RZ ;  /* 0x000000025c007210 */ /* 0x000fe60007f1e0ff */
[----:B------:R-:W-:Y:S05]  /*3230*/  IMAD R4, R63, c[0x0][0x1f4], R4 ;  /* 0x00007d003f047a24 */ /* 0x000fea00078e0204 */
[----:B------:R-:W-:Y:S02]  /*3240*/  IADD3.X R2, R117, R3, R4, P0, !PT ;  /* 0x0000000375027210 */ /* 0x000fe400007fe404 */
[C---:B------:R-:W-:Y:S04]  /*3250*/  LEA R11, P0, R0.reuse, c[0x0][0x1c8], 0x1 ;  /* 0x00007200000b7a11 */ /* 0x040fe800078008ff */
[----:B------:R-:W-:Y:S01]  /*3260*/  LEA.HI.X R10, R0, c[0x0][0x1cc], R2, 0x1, P0 ;  /* 0x00007300000a7a11 */ /* 0x000fe200000f0c02 */
[----:B----4-:R-:W-:-:S05]  /*3270*/  @!P2 BRA `(.L_x_184) ;  /* 0x000039e00000a947 */ /* 0x010fca0003800000 */
[-C--:B------:R-:W-:Y:S01]  /*3280*/  IMAD R3, R128, R59.reuse, RZ ;  /* 0x0000003b80037224 */ /* 0x080fe200078e02ff */
[----:B------:R-:W-:Y:S01]  /*3290*/  ISETP.NE.AND P0, PT, RZ, UR5, PT ;  /* 0x00000005ff007c0c */ /* 0x000fe2000bf05270 */
[----:B------:R-:W-:Y:S01]  /*32a0*/  IMAD R2, R129, R59, RZ ;  /* 0x0000003b81027224 */ /* 0x000fe200078e02ff */
[----:B------:R-:W-:Y:S01]  /*32b0*/  SHF.R.S32.HI R0, RZ, 0x1f, R59 ;  /* 0x0000001fff007819 */ /* 0x000fe2000001143b */
[----:B------:R-:W-:Y:S01]  /*32c0*/  IMAD.WIDE.U32 R8, R59, UR7, RZ ;  /* 0x000000073b087c25 */ /* 0x000fe2000f8e00ff */
[----:B------:R-:W-:Y:S03]  /*32d0*/  IADD3 R5, -R66, R69, RZ ;  /* 0x0000004542057210 */ /* 0x000fe60007ffe1ff */
[C---:B------:R-:W-:Y:S01]  /*32e0*/  IMAD R4, R0.reuse, UR6, R3 ;  /* 0x0000000600047c24 */ /* 0x040fe2000f8e0203 */
[----:B------:R-:W-:Y:S01]  /*32f0*/  IMNMX R65, R5, 0x40, PT ;  /* 0x0000004005417817 */ /* 0x000fe20003800200 */
[----:B------:R-:W-:Y:S02]  /*3300*/  IMAD R0, R0, UR7, R2 ;  /* 0x0000000700007c24 */ /* 0x000fe4000f8e0202 */
[----:B------:R-:W-:Y:S03]  /*3310*/  IMAD.WIDE.U32 R2, R59, UR6, RZ ;  /* 0x000000063b027c25 */ /* 0x000fe6000f8e00ff */
[----:B------:R-:W-:Y:S02]  /*3320*/  IADD3 R27, R9, R0, RZ ;  /* 0x00000000091b7210 */ /* 0x000fe40007ffe0ff */
[----:B------:R-:W-:Y:S01]  /*3330*/  IADD3 R26, R3, R4, RZ ;  /* 0x00000004031a7210 */ /* 0x000fe20007ffe0ff */
[----:B------:R-:W-:-:S05]  /*3340*/  @!P0 BRA `(.L_x_185) ;  /* 0x00001c7000008947 */ /* 0x000fca0003800000 */
[----:B------:R-:W-:Y:S01]  /*3350*/  ISETP.GE.AND P1, PT, R209, R65, PT ;  /* 0x00000041d100720c */ /* 0x000fe20003f26270 */
[----:B------:R-:W-:Y:S01]  /*3360*/  BSSY B0, `(.L_x_186) ;  /* 0x000003a000007945 */ /* 0x000fe20003800000 */
        /* <DEDUP_REMOVED lines=12> */
[----:B------:R-:W-:-:S05]  /*3430*/  @P1 BRA `(.L_x_187) ;  /* 0x000002c000001947 */ /* 0x000fca0003800000 */
[----:B------:R-:W-:Y:S01]  /*3440*/  IADD3 R0, P0, R88, R2, RZ ;  /* 0x0000000258007210 */ /* 0x000fe20007f1e0ff */
[----:B------:R-:W-:Y:S01]  /*3450*/  CS2R R30, SRZ ;  /* 0x00000000001e7805 */ /* 0x000fe2000001ff00 */
[----:B------:R-:W-:Y:S01]  /*3460*/  CS2R R32, SRZ ;  /* 0x0000000000207805 */ /* 0x000fe2000001ff00 */
[----:B------:R-:W-:Y:S01]  /*3470*/  CS2R R12, SRZ ;  /* 0x00000000000c7805 */ /* 0x000fe2000001ff00 */
[----:B------:R-:W-:Y:S01]  /*3480*/  CS2R R34, SRZ ;  /* 0x0000000000227805 */ /* 0x000fe2000001ff00 */
[----:B------:R-:W-:Y:S01]  /*3490*/  IMAD.X R2, R26, 0x1, R111, P0 ;  /* 0x000000011a027824 */ /* 0x000fe200000e066f */
[----:B------:R-:W-:Y:S01]  /*34a0*/  IADD3 R3, P0, R86, R8, RZ ;  /* 0x0000000856037210 */ /* 0x000fe20007f1e0ff */
[----:B------:R-:W-:Y:S01]  /*34b0*/  CS2R R14, SRZ ;  /* 0x00000000000e7805 */ /* 0x000fe2000001ff00 */
[----:B------:R-:W-:Y:S01]  /*34c0*/  CS2R R36, SRZ ;  /* 0x0000000000247805 */ /* 0x000fe2000001ff00 */
[----:B------:R-:W-:Y:S01]  /*34d0*/  CS2R R16, SRZ ;  /* 0x0000000000107805 */ /* 0x000fe2000001ff00 */
[----:B------:R-:W-:Y:S01]  /*34e0*/  CS2R R38, SRZ ;  /* 0x0000000000267805 */ /* 0x000fe2000001ff00 */
[----:B------:R-:W-:Y:S01]  /*34f0*/  IMAD.X R4, R27, 0x1, R110, P0 ;  /* 0x000000011b047824 */ /* 0x000fe200000e066e */
[C---:B------:R-:W-:Y:S01]  /*3500*/  LEA R6, P0, R0.reuse, c[0x0][0x270], 0x1 ;  /* 0x00009c0000067a11 */ /* 0x040fe200078008ff */
[----:B------:R-:W-:Y:S01]  /*3510*/  CS2R R18, SRZ ;  /* 0x0000000000127805 */ /* 0x000fe2000001ff00 */
[----:B------:R-:W-:Y:S01]  /*3520*/  CS2R R40, SRZ ;  /* 0x0000000000287805 */ /* 0x000fe2000001ff00 */
[----:B------:R-:W-:Y:S01]  /*3530*/  CS2R R20, SRZ ;  /* 0x0000000000147805 */ /* 0x000fe2000001ff00 */
[----:B------:R-:W-:Y:S02]  /*3540*/  LEA.HI.X R7, R0, c[0x0][0x274], R2, 0x1, P0 ;  /* 0x00009d0000077a11 */ /* 0x000fe400000f0c02 */
[C---:B------:R-:W-:Y:S04]  /*3550*/  LEA R2, P0, R3.reuse, c[0x0][0x288], 0x1 ;  /* 0x0000a20003027a11 */ /* 0x040fe800078008ff */
[----:B------:R-:W-:Y:S02]  /*3560*/  LEA.HI.X R3, R3, c[0x0][0x28c], R4, 0x1, P0 ;  /* 0x0000a30003037a11 */ /* 0x000fe400000f0c04 */
[----:B------:R-:W-:Y:S01]  /*3570*/  ISETP.GE.AND P0, PT, R106, c[0x0][0x27c], PT ;  /* 0x00009f006a007a0c */ /* 0x000fe20003f06270 */
[----:B------:R-:W-:Y:S11]  /*3580*/  CS2R R4, SRZ ;  /* 0x0000000000047805 */ /* 0x000ff6000001ff00 */
[----:B------:R-:W-:Y:S01]  /*3590*/  @!UPT UIADD3 URZ, URZ, URZ, URZ ;  /* 0x0000003f3f3ff290 */ /* 0x000fe2000fffe03f */
[----:B------:R1:W5:Y:S04]  /*35a0*/  @!P0 LDG.E.64 R30, [R6.64] ;  /* 0x0000000a061e8981 */ /* 0x000368000c1e1b00 */
[----:B------:R1:W5:Y:S01]  /*35b0*/  @!P0 LDG.E.64 R4, [R2.64] ;  /* 0x0000000a02048981 */ /* 0x000362000c1e1b00 */
[----:B------:R-:W-:Y:S11]  /*35c0*/  ISETP.GE.AND P0, PT, R143, c[0x0][0x27c], PT ;  /* 0x00009f008f007a0c */ /* 0x000ff60003f06270 */
[----:B------:R-:W-:Y:S02]  /*35d0*/  @!UPT UIADD3 URZ, URZ, URZ, URZ ;  /* 0x0000003f3f3ff290 */ /* 0x000fe4000fffe03f */
[----:B------:R1:W5:Y:S04]  /*35e0*/  @!P0 LDG.E.64 R32, [R6.64+0x20] ;  /* 0x0000200a06208981 */ /* 0x000368000c1e1b00 */
[----:B------:R1:W5:Y:S01]  /*35f0*/  @!P0 LDG.E.64 R12, [R2.64+0x20] ;  /* 0x0000200a020c8981 */ /* 0x000362000c1e1b00 */
        /* <DEDUP_REMOVED lines=15> */
[----:B------:R1:W5:Y:S02]  /*36f0*/  @!P0 LDG.E.64 R20, [R2.64+0xa0] ;  /* 0x0000a00a02148981 */ /* 0x000364000c1e1b00 */
.L_x_187:
[----:B------:R-:W-:Y:S05]  /*3700*/  BSYNC B0 ;  /* 0x0000000000007941 */ /* 0x000fea0003800000 */
.L_x_186:
[----:B------:R2:W3:Y:S04]  /*3710*/  SHFL.IDX PT, R47, R10, RZ, 0x1c1f ;  /* 0x001c1fff0a2f7589 */ /* 0x0004e800000e0000 */
[----:B------:R2:W4:Y:S01]  /*3720*/  SHFL.IDX PT, R46, R11, RZ, 0x1c1f ;  /* 0x001c1fff0b2e7589 */ /* 0x00052200000e0000 */
[----:B------:R-:W-:-:S05]  /*3730*/  @P1 BRA `(.L_x_188) ;  /* 0x0000379000001947 */ /* 0x000fca0003800000 */
[----:B------:R-:W-:Y:S01]  /*3740*/  ISETP.GE.AND P0, PT, R100, c[0x0][0x1d4], PT ;  /* 0x0000750064007a0c */ /* 0x000fe20003f06270 */
[----:B-1---5:R-:W-:Y:S01]  /*3750*/  IMAD.MOV.U32 R2, RZ, RZ, R38 ;  /* 0x000000ffff027224 */ /* 0x022fe200078e0026 */
[----:B------:R-:W-:Y:S01]  /*3760*/  BSSY B0, `(.L_x_189) ;  /* 0x000005b000007945 */ /* 0x000fe20003800000 */
[----:B------:R-:W-:Y:S02]  /*3770*/  IMAD.MOV.U32 R0, RZ, RZ, R39 ;  /* 0x000000ffff007224 */ /* 0x000fe400078e0027 */
[----:B------:R-:W-:Y:S02]  /*3780*/  IMAD.MOV.U32 R6, RZ, RZ, R40 ;  /* 0x000000ffff067224 */ /* 0x000fe400078e0028 */
[----:B------:R-:W-:Y:S01]  /*3790*/  IMAD.MOV.U32 R3, RZ, RZ, R41 ;  /* 0x000000ffff037224 */ /* 0x000fe200078e0029 */
[----:B------:R-:W-:Y:S01]  /*37a0*/  PRMT R44, R2, 0x5410, R0 ;  /* 0x00005410022c7816 */ /* 0x000fe20000000000 */
[----:B------:R-:W-:Y:S02]  /*37b0*/  IMAD.MOV.U32 R2, RZ, RZ, R34 ;  /* 0x000000ffff027224 */ /* 0x000fe400078e0022 */
[----:B------:R-:W-:Y:S01]  /*37c0*/  IMAD.MOV.U32 R0, RZ, RZ, R35 ;  /* 0x000000ffff007224 */ /* 0x000fe200078e0023 */
[----:B------:R-:W-:Y:S01]  /*37d0*/  PRMT R45, R6, 0x5410, R3 ;  /* 0x00005410062d7816 */ /* 0x000fe20000000003 */
[----:B------:R-:W-:Y:S01]  /*37e0*/  IMAD.MOV.U32 R6, RZ, RZ, R36 ;  /* 0x000000ffff067224 */ /* 0x000fe200078e0024 */
[----:B------:R-:W-:Y:S02]  /*37f0*/  MOV R3, R37 ;  /* 0x0000002500037202 */ /* 0x000fe40000000f00 */
[----:B------:R-:W-:Y:S01]  /*3800*/  PRMT R42, R2, 0x5410, R0 ;  /* 0x00005410022a7816 */ /* 0x000fe20000000000 */
[----:B------:R-:W-:Y:S01]  /*3810*/  IMAD.MOV.U32 R2, RZ, RZ, R20 ;  /* 0x000000ffff027224 */ /* 0x000fe200078e0014 */
[----:B------:R-:W-:Y:S01]  /*3820*/  PRMT R43, R6, 0x5410, R3 ;  /* 0x00005410062b7816 */ /* 0x000fe20000000003 */
[----:B------:R-:W-:Y:S01]  /*3830*/  IMAD.MOV.U32 R0, RZ, RZ, R21 ;  /* 0x000000ffff007224 */ /* 0x000fe200078e0015 */
[----:B------:R-:W-:Y:S01]  /*3840*/  MOV R3, R33 ;  /* 0x0000002100037202 */ /* 0x000fe20000000f00 */
[----:B------:R-:W-:Y:S03]  /*3850*/  IMAD.MOV.U32 R6, RZ, RZ, R32 ;  /* 0x000000ffff067224 */ /* 0x000fe600078e0020 */
[----:B------:R-:W-:Y:S01]  /*3860*/  PRMT R28, R2, 0x5410, R0 ;  /* 0x00005410021c7816 */ /* 0x000fe20000000000 */
[----:B------:R-:W-:Y:S01]  /*3870*/  IMAD.MOV.U32 R2, RZ, RZ, R18 ;  /* 0x000000ffff027224 */ /* 0x000fe200078e0012 */
[----:B------:R-:W-:Y:S02]  /*3880*/  MOV R0, R19 ;  /* 0x0000001300007202 */ /* 0x000fe40000000f00 */
[----:B------:R-:W-:Y:S02]  /*3890*/  PRMT R29, R6, 0x5410, R3 ;  /* 0x00005410061d7816 */ /* 0x000fe40000000003 */
[----:B------:R-:W-:Y:S01]  /*38a0*/  PRMT R27, R2, 0x5410, R0 ;  /* 0x00005410021b7816 */ /* 0x000fe20000000000 */
[----:B------:R-:W-:Y:S05]  /*38b0*/  IMAD.MOV.U32 R0, RZ, RZ, R16 ;  /* 0x000000ffff007224 */ /* 0x000fea00078e0010 */
[----:B------:R-:W-:Y:S01]  /*38c0*/  PRMT R26, R0, 0x7610, R26 ;  /* 0x00007610001a7816 */ /* 0x000fe2000000001a */
[----:B------:R-:W-:Y:S05]  /*38d0*/  IMAD.MOV.U32 R0, RZ, RZ, R17 ;  /* 0x000000ffff007224 */ /* 0x000fea00078e0011 */
[----:B------:R-:W-:Y:S01]  /*38e0*/  PRMT R26, R26, 0x5410, R0 ;  /* 0x000054101a1a7816 */ /* 0x000fe20000000000 */
[----:B------:R-:W-:Y:S05]  /*38f0*/  IMAD.MOV.U32 R0, RZ, RZ, R14 ;  /* 0x000000ffff007224 */ /* 0x000fea00078e000e */
[----:B------:R-:W-:Y:S02]  /*3900*/  PRMT R23, R0, 0x7610, R23 ;  /* 0x0000761000177816 */ /* 0x000fe40000000017 */
[----:B------:R-:W-:Y:S04]  /*3910*/  MOV R0, R15 ;  /* 0x0000000f00007202 */ /* 0x000fe80000000f00 */
[----:B------:R-:W-:Y:S01]  /*3920*/  PRMT R23, R23, 0x5410, R0 ;  /* 0x0000541017177816 */ /* 0x000fe20000000000 */
[----:B------:R-:W-:Y:S05]  /*3930*/  IMAD.MOV.U32 R0, RZ, RZ, R12 ;  /* 0x000000ffff007224 */ /* 0x000fea00078e000c */
[----:B------:R-:W-:Y:S01]  /*3940*/  PRMT R22, R0, 0x7610, R22 ;  /* 0x0000761000167816 */ /* 0x000fe20000000016 */
[----:B------:R-:W-:Y:S05]  /*3950*/  IMAD.MOV.U32 R0, RZ, RZ, R13 ;  /* 0x000000ffff007224 */ /* 0x000fea00078e000d */
[----:B------:R-:W-:Y:S01]  /*3960*/  PRMT R22, R22, 0x5410, R0 ;  /* 0x0000541016167816 */ /* 0x000fe20000000000 */
[----:B------:R-:W-:-:S05]  /*3970*/  @P0 BRA `(.L_x_190) ;  /* 0x0000039000000947 */ /* 0x000fca0003800000 */
[----:B------:R-:W-:Y:S01]  /*3980*/  ISETP.GE.AND P0, PT, R106, c[0x0][0x27c], PT ;  /* 0x00009f006a007a0c */ /* 0x000fe20003f06270 */
[----:B--2---:R-:W1:Y:S01]  /*3990*/  LDS.128 R8, [R200+0x6000] ;  /* 0x00600000c8087984 */ /* 0x004e620000000c00 */
[----:B------:R-:W-:Y:S02]  /*39a0*/  MOV R2, R4 ;  /* 0x0000000400027202 */ /* 0x000fe40000000f00 */
[----:B------:R-:W-:Y:S09]  /*39b0*/  MOV R6, R30 ;  /* 0x0000001e00067202 */ /* 0x000ff20000000f00 */
[----:B------:R-:W-:Y:S02]  /*39c0*/  @!P0 HADD2.F32 R2, -RZ, R2.H0_H0 ;  /* 0x20000002ff028230 */ /* 0x000fe40000004100 */
[----:B------:R-:W-:Y:S01]  /*39d0*/  @!P0 HADD2.F32 R6, -RZ, R6.H0_H0 ;  /* 0x20000006ff068230 */ /* 0x000fe20000004100 */
[----:B-1----:R-:W-:Y:S05]  /*39e0*/  @!P0 MOV R0, R8 ;  /* 0x0000000800008202 */ /* 0x002fea0000000f00 */
[--C-:B------:R-:W-:Y:S02]  /*39f0*/  @!P0 HADD2.F32 R3, -RZ, R0.reuse.H1_H1 ;  /* 0x30000000ff038230 */ /* 0x100fe40000004100 */
[----:B------:R-:W-:Y:S03]  /*3a00*/  @!P0 HADD2.F32 R0, -RZ, R0.H0_H0 ;  /* 0x20000000ff008230 */ /* 0x000fe60000004100 */
[C---:B------:R-:W-:Y:S04]  /*3a10*/  @!P0 FMUL.FTZ R7, R3.reuse, R2 ;  /* 0x0000000203078220 */ /* 0x040fe80000410000 */
[C---:B------:R-:W-:Y:S02]  /*3a20*/  @!P0 FFMA.FTZ R7, R0.reuse, R6, -R7 ;  /* 0x0000000600078223 */ /* 0x040fe40000010807 */
[----:B------:R-:W-:Y:S01]  /*3a30*/  @!P0 FMUL.FTZ R0, R0, R2 ;  /* 0x0000000200008220 */ /* 0x000fe20000410000 */
[----:B------:R-:W-:Y:S02]  /*3a40*/  @!P0 SHF.R.U64 R2, R4, 0x10, R5 ;  /* 0x0000001004028819 */ /* 0x000fe40000001205 */
[----:B------:R-:W-:Y:S01]  /*3a50*/  @!P0 SHF.R.U64 R4, R30, 0x10, R31 ;  /* 0x000000101e048819 */ /* 0x000fe2000000121f */
[----:B------:R-:W-:Y:S02]  /*3a60*/  @!P0 FFMA.FTZ R0, R3, R6, R0 ;  /* 0x0000000603008223 */ /* 0x000fe40000010000 */
[----:B------:R-:W-:Y:S02]  /*3a70*/  @!P0 HADD2.F32 R2, -RZ, R2.H0_H0 ;  /* 0x20000002ff028230 */ /* 0x000fe40000004100 */
[----:B------:R-:W-:Y:S01]  /*3a80*/  @!P0 HADD2.F32 R4, -RZ, R4.H0_H0 ;  /* 0x20000004ff048230 */ /* 0x000fe20000004100 */
[----:B------:R-:W-:Y:S01]  /*3a90*/  @!P0 F2FP.PACK_AB R6, R0, R7 ;  /* 0x000000070006823e */ /* 0x000fe200000000ff */
[----:B------:R-:W-:Y:S04]  /*3aa0*/  @!P0 IMAD.MOV.U32 R0, RZ, RZ, R9 ;  /* 0x000000ffff008224 */ /* 0x000fe800078e0009 */
[----:B------:R-:W-:Y:S01]  /*3ab0*/  @!P0 IMAD.MOV.U32 R8, RZ, RZ, R6 ;  /* 0x000000ffff088224 */ /* 0x000fe200078e0006 */
[----:B------:R-:W-:Y:S01]  /*3ac0*/  MOV R6, R31 ;  /* 0x0000001f00067202 */ /* 0x000fe20000000f00 */
[--C-:B------:R-:W-:Y:S02]  /*3ad0*/  @!P0 HADD2.F32 R3, -RZ, R0.reuse.H1_H1 ;  /* 0x30000000ff038230 */ /* 0x100fe40000004100 */
[----:B------:R-:W-:Y:S02]  /*3ae0*/  @!P0 HADD2.F32 R0, -RZ, R0.H0_H0 ;  /* 0x20000000ff008230 */ /* 0x000fe40000004100 */
[----:B------:R-:W-:Y:S01]  /*3af0*/  @!P0 HADD2.F32 R6, -RZ, R6.H0_H0 ;  /* 0x20000006ff068230 */ /* 0x000fe20000004100 */
[C---:B------:R-:W-:Y:S04]  /*3b00*/  @!P0 FMUL.FTZ R7, R3.reuse, R2 ;  /* 0x0000000203078220 */ /* 0x040fe80000410000 */
[C---:B------:R-:W-:Y:S02]  /*3b10*/  @!P0 FFMA.FTZ R7, R0.reuse, R4, -R7 ;  /* 0x0000000400078223 */ /* 0x040fe40000010807 */
[----:B------:R-:W-:Y:S01]  /*3b20*/  @!P0 FMUL.FTZ R0, R0, R2 ;  /* 0x0000000200008220 */ /* 0x000fe20000410000 */
[----:B------:R-:W-:Y:S03]  /*3b30*/  MOV R2, R5 ;  /* 0x0000000500027202 */ /* 0x000fe60000000f00 */
[----:B------:R-:W-:Y:S01]  /*3b40*/  @!P0 FFMA.FTZ R0, R3, R4, R0 ;  /* 0x0000000403008223 */ /* 0x000fe20000010000 */
[----:B------:R-:W-:Y:S04]  /*3b50*/  @!P0 SHF.R.U32.HI R3, RZ, 0x10, R5 ;  /* 0x00000010ff038819 */ /* 0x000fe80000011605 */
[----:B------:R-:W-:Y:S02]  /*3b60*/  @!P0 F2FP.PACK_AB R4, R0, R7 ;  /* 0x000000070004823e */ /* 0x000fe400000000ff */
[----:B------:R-:W-:Y:S02]  /*3b70*/  @!P0 MOV R0, R10 ;  /* 0x0000000a00008202 */ /* 0x000fe40000000f00 */
[----:B------:R-:W-:Y:S01]  /*3b80*/  @!P0 MOV R9, R4 ;  /* 0x0000000400098202 */ /* 0x000fe20000000f00 */
[----:B------:R-:W-:Y:S01]  /*3b90*/  @!P0 HADD2.F32 R4, -RZ, R2.H0_H0 ;  /* 0x20000002ff048230 */ /* 0x000fe20000004100 */
[----:B------:R-:W-:Y:S01]  /*3ba0*/  @!P0 SHF.R.U32.HI R7, RZ, 0x10, R31 ;  /* 0x00000010ff078819 */ /* 0x000fe2000001161f */
[--C-:B------:R-:W-:Y:S02]  /*3bb0*/  @!P0 HADD2.F32 R5, -RZ, R0.reuse.H1_H1 ;  /* 0x30000000ff058230 */ /* 0x100fe40000004100 */
[----:B------:R-:W-:Y:S03]  /*3bc0*/  @!P0 HADD2.F32 R2, -RZ, R0.H0_H0 ;  /* 0x20000000ff028230 */ /* 0x000fe60000004100 */
[CC--:B------:R-:W-:Y:S02]  /*3bd0*/  @!P0 FMUL.FTZ R30, R5.reuse, R4.reuse ;  /* 0x00000004051e8220 */ /* 0x0c0fe40000410000 */
[C---:B------:R-:W-:Y:S01]  /*3be0*/  @!P0 FMUL.FTZ R0, R2.reuse, R4 ;  /* 0x0000000402008220 */ /* 0x040fe20000410000 */
[----:B------:R-:W-:Y:S01]  /*3bf0*/  @!P0 HADD2.F32 R4, -RZ, R3.H0_H0 ;  /* 0x20000003ff048230 */ /* 0x000fe20000004100 */
[----:B------:R-:W-:Y:S01]  /*3c00*/  @!P0 FFMA.FTZ R48, R2, R6, -R30 ;  /* 0x0000000602308223 */ /* 0x000fe2000001081e */
[C---:B----4-:R-:W-:Y:S01]  /*3c10*/  LEA R30, P1, R100.reuse, R46, 0x1 ;  /* 0x0000002e641e7211 */ /* 0x050fe200078208ff */
[----:B------:R-:W-:Y:S02]  /*3c20*/  @!P0 IMAD.MOV.U32 R2, RZ, RZ, R11 ;  /* 0x000000ffff028224 */ /* 0x000fe400078e000b */
[----:B------:R-:W-:Y:S01]  /*3c30*/  @!P0 FFMA.FTZ R0, R5, R6, R0 ;  /* 0x0000000605008223 */ /* 0x000fe20000010000 */
[----:B---3--:R-:W-:Y:S01]  /*3c40*/  LEA.HI.X R31, R100, R47, R101, 0x1, P1 ;  /* 0x0000002f641f7211 */ /* 0x008fe200008f0c65 */
[----:B------:R-:W-:Y:S02]  /*3c50*/  @!P0 HADD2.F32 R6, -RZ, R7.H0_H0 ;  /* 0x20000007ff068230 */ /* 0x000fe40000004100 */
[--C-:B------:R-:W-:Y:S01]  /*3c60*/  @!P0 HADD2.F32 R5, -RZ, R2.reuse.H1_H1 ;  /* 0x30000002ff058230 */ /* 0x100fe20000004100 */
[----:B------:R-:W-:Y:S01]  /*3c70*/  @!P0 F2FP.PACK_AB R0, R0, R48 ;  /* 0x000000300000823e */ /* 0x000fe200000000ff */
[----:B------:R-:W-:Y:S03]  /*3c80*/  @!P0 HADD2.F32 R3, -RZ, R2.H0_H0 ;  /* 0x20000002ff038230 */ /* 0x000fe60000004100 */
[----:B------:R-:W-:Y:S01]  /*3c90*/  @!P0 FMUL.FTZ R7, R5, R4 ;  /* 0x0000000405078220 */ /* 0x000fe20000410000 */
[----:B------:R-:W-:Y:S01]  /*3ca0*/  @!P0 MOV R10, R0 ;  /* 0x00000000000a8202 */ /* 0x000fe20000000f00 */
[C---:B------:R-:W-:Y:S02]  /*3cb0*/  @!P0 FMUL.FTZ R2, R3.reuse, R4 ;  /* 0x0000000403028220 */ /* 0x040fe40000410000 */
[-C--:B------:R-:W-:Y:S02]  /*3cc0*/  @!P0 FFMA.FTZ R7, R3, R6.reuse, -R7 ;  /* 0x0000000603078223 */ /* 0x080fe40000010807 */
[----:B------:R-:W-:Y:S05]  /*3cd0*/  @!P0 FFMA.FTZ R2, R5, R6, R2 ;  /* 0x0000000605028223 */ /* 0x000fea0000010002 */
[----:B------:R-:W-:Y:S04]  /*3ce0*/  @!P0 F2FP.PACK_AB R2, R2, R7 ;  /* 0x000000070202823e */ /* 0x000fe800000000ff */
[----:B------:R-:W-:Y:S05]  /*3cf0*/  @!P0 MOV R11, R2 ;  /* 0x00000002000b8202 */ /* 0x000fea0000000f00 */
[----:B------:R1:W-:Y:S02]  /*3d00*/  ST.E.128 [R30.64], R8 ;  /* 0x000000081e007985 */ /* 0x0003e4000c101d0a */
.L_x_190:
[----:B------:R-:W-:Y:S05]  /*3d10*/  BSYNC B0 ;  /* 0x0000000000007941 */ /* 0x000fea0003800000 */
.L_x_189:
[----:B------:R-:W-:Y:S01]  /*3d20*/  ISETP.GE.AND P0, PT, R25, c[0x0][0x1d4], PT ;  /* 0x0000750019007a0c */ /* 0x000fe20003f06270 */
[----:B------:R-:W-:Y:S01]  /*3d30*/  @!UPT UIADD3 URZ, URZ, URZ, URZ ;  /* 0x0000003f3f3ff290 */ /* 0x000fe2000fffe03f */
[----:B------:R-:W-:Y:S11]  /*3d40*/  BSSY B0, `(.L_x_191) ;  /* 0x0000039000007945 */ /* 0x000ff60003800000 */
[----:B------:R-:W-:-:S05]  /*3d50*/  @P0 BRA `(.L_x_192) ;  /* 0x0000037000000947 */ /* 0x000fca0003800000 */
[----:B------:R-:W5:Y:S01]  /*3d60*/  LDS.128 R4, [R201+0x6000] ;  /* 0x00600000c9047984 */ /* 0x000f620000000c00 */
[----:B------:R-:W-:Y:S11]  /*3d70*/  ISETP.GE.AND P0, PT, R143, c[0x0][0x27c], PT ;  /* 0x00009f008f007a0c */ /* 0x000ff60003f06270 */
[----:B------:R-:W-:Y:S02]  /*3d80*/  @!UPT UIADD3 URZ, URZ, URZ, URZ ;  /* 0x0000003f3f3ff290 */ /* 0x000fe4000fffe03f */
[----:B------:R-:W-:Y:S01]  /*3d90*/  @!P0 HADD2.F32 R2, -RZ, R22.H0_H0 ;  /* 0x20000016ff028230 */ /* 0x000fe20000004100 */
[----:B-12---:R-:W-:Y:S01]  /*3da0*/  @!P0 SHF.R.U32.HI R10, RZ, 0x10, R33 ;  /* 0x00000010ff0a8819 */ /* 0x006fe20000011621 */
[----:B------:R-:W-:Y:S04]  /*3db0*/  @!P0 HADD2.F32 R8, -RZ, R29.H0_H0 ;  /* 0x2000001dff088230 */ /* 0x000fe80000004100 */
[----:B------:R-:W-:Y:S01]  /*3dc0*/  @!P0 HADD2.F32 R10, -RZ, R10.H0_H0 ;  /* 0x2000000aff0a8230 */ /* 0x000fe20000004100 */
[----:B-----5:R-:W-:Y:S05]  /*3dd0*/  @!P0 MOV R0, R4 ;  /* 0x0000000400008202 */ /* 0x020fea0000000f00 */
[--C-:B------:R-:W-:Y:S02]  /*3de0*/  @!P0 HADD2.F32 R3, -RZ, R0.reuse.H1_H1 ;  /* 0x30000000ff038230 */ /* 0x100fe40000004100 */
[----:B------:R-:W-:Y:S03]  /*3df0*/  @!P0 HADD2.F32 R0, -RZ, R0.H0_H0 ;  /* 0x20000000ff008230 */ /* 0x000fe60000004100 */
[C---:B------:R-:W-:Y:S04]  /*3e00*/  @!P0 FMUL.FTZ R9, R3.reuse, R2 ;  /* 0x0000000203098220 */ /* 0x040fe80000410000 */
[----:B------:R-:W-:Y:S01]  /*3e10*/  @!P0 FFMA.FTZ R11, R0, R8, -R9 ;  /* 0x00000008000b8223 */ /* 0x000fe20000010809 */
[----:B------:R-:W-:Y:S01]  /*3e20*/  @!P0 SHF.R.U64 R9, R32, 0x10, R33 ;  /* 0x0000001020098819 */ /* 0x000fe20000001221 */
[----:B------:R-:W-:Y:S01]  /*3e30*/  @!P0 FMUL.FTZ R0, R0, R2 ;  /* 0x0000000200008220 */ /* 0x000fe20000410000 */
[--C-:B------:R-:W-:Y:S03]  /*3e40*/  @!P0 SHF.R.U64 R2, R12, 0x10, R13.reuse ;  /* 0x000000100c028819 */ /* 0x100fe6000000120d */
[----:B------:R-:W-:Y:S01]  /*3e50*/  @!P0 FFMA.FTZ R0, R3, R8, R0 ;  /* 0x0000000803008223 */ /* 0x000fe20000010000 */
[----:B------:R-:W-:Y:S01]  /*3e60*/  @!P0 HADD2.F32 R9, -RZ, R9.H0_H0 ;  /* 0x20000009ff098230 */ /* 0x000fe20000004100 */
[----:B------:R-:W-:Y:S01]  /*3e70*/  @!P0 SHF.R.U32.HI R3, RZ, 0x10, R13 ;  /* 0x00000010ff038819 */ /* 0x000fe2000001160d */
[----:B------:R-:W-:Y:S02]  /*3e80*/  @!P0 HADD2.F32 R2, -RZ, R2.H0_H0 ;  /* 0x20000002ff028230 */ /* 0x000fe40000004100 */
[----:B------:R-:W-:Y:S02]  /*3e90*/  @!P0 F2FP.PACK_AB R11, R0, R11 ;  /* 0x0000000b000b823e */ /* 0x000fe400000000ff */
[----:B------:R-:W-:Y:S03]  /*3ea0*/  @!P0 MOV R0, R5 ;  /* 0x0000000500008202 */ /* 0x000fe60000000f00 */
[----:B------:R-:W-:Y:S02]  /*3eb0*/  @!P0 IMAD.MOV.U32 R4, RZ, RZ, R11 ;  /* 0x000000ffff048224 */ /* 0x000fe400078e000b */
[--C-:B------:R-:W-:Y:S02]  /*3ec0*/  @!P0 HADD2.F32 R8, -RZ, R0.reuse.H1_H1 ;  /* 0x30000000ff088230 */ /* 0x100fe40000004100 */
[----:B------:R-:W-:Y:S03]  /*3ed0*/  @!P0 HADD2.F32 R0, -RZ, R0.H0_H0 ;  /* 0x20000000ff008230 */ /* 0x000fe60000004100 */
[-C--:B------:R-:W-:Y:S04]  /*3ee0*/  @!P0 FMUL.FTZ R12, R8, R2.reuse ;  /* 0x00000002080c8220 */ /* 0x080fe80000410000 */
[CC--:B------:R-:W-:Y:S02]  /*3ef0*/  @!P0 FFMA.FTZ R12, R0.reuse, R9.reuse, -R12 ;  /* 0x00000009000c8223 */ /* 0x0c0fe4000001080c */
[----:B------:R-:W-:Y:S01]  /*3f00*/  @!P0 FMUL.FTZ R0, R0, R2 ;  /* 0x0000000200008220 */ /* 0x000fe20000410000 */
[----:B------:R-:W-:Y:S03]  /*3f10*/  @!P0 MOV R2, R6 ;  /* 0x0000000600028202 */ /* 0x000fe60000000f00 */
[----:B------:R-:W-:Y:S01]  /*3f20*/  @!P0 FFMA.FTZ R0, R8, R9, R0 ;  /* 0x0000000908008223 */ /* 0x000fe20000010000 */
[----:B------:R-:W-:Y:S02]  /*3f30*/  @!P0 HADD2.F32 R9, -RZ, R29.H1_H1 ;  /* 0x3000001dff098230 */ /* 0x000fe40000004100 */
[--C-:B------:R-:W-:Y:S02]  /*3f40*/  @!P0 HADD2.F32 R8, -RZ, R2.reuse.H1_H1 ;  /* 0x30000002ff088230 */ /* 0x100fe40000004100 */
[----:B------:R-:W-:Y:S01]  /*3f50*/  @!P0 F2FP.PACK_AB R0, R0, R12 ;  /* 0x0000000c0000823e */ /* 0x000fe200000000ff */
[----:B------:R-:W-:Y:S03]  /*3f60*/  @!P0 HADD2.F32 R2, -RZ, R2.H0_H0 ;  /* 0x20000002ff028230 */ /* 0x000fe60000004100 */
[----:B------:R-:W-:Y:S01]  /*3f70*/  @!P0 MOV R5, R0 ;  /* 0x0000000000058202 */ /* 0x000fe20000000f00 */
[----:B------:R-:W-:Y:S05]  /*3f80*/  @!P0 HADD2.F32 R0, -RZ, R22.H1_H1 ;  /* 0x30000016ff008230 */ /* 0x000fea0000004100 */
[-C--:B------:R-:W-:Y:S02]  /*3f90*/  @!P0 FMUL.FTZ R11, R8, R0.reuse ;  /* 0x00000000080b8220 */ /* 0x080fe40000410000 */
[C---:B------:R-:W-:Y:S02]  /*3fa0*/  @!P0 FMUL.FTZ R0, R2.reuse, R0 ;  /* 0x0000000002008220 */ /* 0x040fe40000410000 */
[----:B------:R-:W-:Y:S01]  /*3fb0*/  @!P0 FFMA.FTZ R12, R2, R9, -R11 ;  /* 0x00000009020c8223 */ /* 0x000fe2000001080b */
[----:B------:R-:W-:Y:S01]  /*3fc0*/  @!P0 MOV R2, R7 ;  /* 0x0000000700028202 */ /* 0x000fe20000000f00 */
[----:B------:R-:W-:Y:S01]  /*3fd0*/  @!P0 FFMA.FTZ R0, R8, R9, R0 ;  /* 0x0000000908008223 */ /* 0x000fe20000010000 */
[----:B------:R-:W-:Y:S03]  /*3fe0*/  @!P0 HADD2.F32 R8, -RZ, R3.H0_H0 ;  /* 0x20000003ff088230 */ /* 0x000fe60000004100 */
[--C-:B------:R-:W-:Y:S01]  /*3ff0*/  @!P0 HADD2.F32 R9, -RZ, R2.reuse.H1_H1 ;  /* 0x30000002ff098230 */ /* 0x100fe20000004100 */
[----:B------:R-:W-:Y:S01]  /*4000*/  @!P0 F2FP.PACK_AB R0, R0, R12 ;  /* 0x0000000c0000823e */ /* 0x000fe200000000ff */
[----:B------:R-:W-:Y:S03]  /*4010*/  @!P0 HADD2.F32 R3, -RZ, R2.H0_H0 ;  /* 0x20000002ff038230 */ /* 0x000fe60000004100 */
[----:B------:R-:W-:Y:S01]  /*4020*/  @!P0 MOV R6, R0 ;  /* 0x0000000000068202 */ /* 0x000fe20000000f00 */
[-C--:B------:R-:W-:Y:S02]  /*4030*/  @!P0 FMUL.FTZ R11, R9, R8.reuse ;  /* 0x00000008090b8220 */ /* 0x080fe40000410000 */
[C---:B------:R-:W-:Y:S02]  /*4040*/  @!P0 FMUL.FTZ R2, R3.reuse, R8 ;  /* 0x0000000803028220 */ /* 0x040fe40000410000 */
[-C--:B------:R-:W-:Y:S02]  /*4050*/  @!P0 FFMA.FTZ R11, R3, R10.reuse, -R11 ;  /* 0x0000000a030b8223 */ /* 0x080fe4000001080b */
[----:B------:R-:W-:Y:S02]  /*4060*/  IMAD.SHL.U32 R3, R215, 0x8, RZ ;  /* 0x00000008d7037824 */ /* 0x000fe400078e00ff */
[----:B------:R-:W-:Y:S03]  /*4070*/  @!P0 FFMA.FTZ R2, R9, R10, R2 ;  /* 0x0000000a09028223 */ /* 0x000fe60000010002 */
[C---:B----4-:R-:W-:Y:S02]  /*4080*/  LEA R8, P1, R3.reuse, R46, 0x1 ;  /* 0x0000002e03087211 */ /* 0x050fe400078208ff */
[----:B------:R-:W-:Y:S02]  /*4090*/  @!P0 F2FP.PACK_AB R2, R2, R11 ;  /* 0x0000000b0202823e */ /* 0x000fe400000000ff */
[----:B---3--:R-:W-:Y:S02]  /*40a0*/  LEA.HI.X.SX32 R9, R3, R47, 0x1, P1 ;  /* 0x0000002f03097211 */ /* 0x008fe400008f0eff */
[----:B------:R-:W-:Y:S05]  /*40b0*/  @!P0 MOV R7, R2 ;  /* 0x0000000200078202 */ /* 0x000fea0000000f00 */
[----:B------:R1:W-:Y:S02]  /*40c0*/  ST.E.128 [R8.64], R4 ;  /* 0x0000000408007985 */ /* 0x0003e4000c101d0a */
.L_x_192:
[----:B------:R-:W-:Y:S05]  /*40d0*/  BSYNC B0 ;  /* 0x0000000000007941 */ /* 0x000fea0003800000 */
.L_x_191:
[----:B------:R-:W-:Y:S01]  /*40e0*/  ISETP.GE.AND P0, PT, R24, c[0x0][0x1d4], PT ;  /* 0x0000750018007a0c */ /* 0x000fe20003f06270 */
[----:B------:R-:W-:Y:S01]  /*40f0*/  @!UPT UIADD3 URZ, URZ, URZ, URZ ;  /* 0x0000003f3f3ff290 */ /* 0x000fe2000fffe03f */
[----:B------:R-:W-:Y:S11]  /*4100*/  BSSY B0, `(.L_x_193) ;  /* 0x000003b000007945 */ /* 0x000ff60003800000 */
[----:B------:R-:W-:-:S05]  /*4110*/  @P0 BRA `(.L_x_194) ;  /* 0x0000039000000947 */ /* 0x000fca0003800000 */
[----:B-1----:R-:W1:Y:S01]  /*4120*/  LDS.128 R4, [R200+0x8000] ;  /* 0x00800000c8047984 */ /* 0x002e620000000c00 */
[----:B------:R-:W-:Y:S11]  /*4130*/  ISETP.GE.AND P0, PT, R140, c[0x0][0x27c], PT ;  /* 0x00009f008c007a0c */ /* 0x000ff60003f06270 */
[----:B------:R-:W-:Y:S02]  /*4140*/  @!UPT UIADD3 URZ, URZ, URZ, URZ ;  /* 0x0000003f3f3ff290 */ /* 0x000fe4000fffe03f */
[----:B------:R-:W-:Y:S01]  /*4150*/  @!P0 HADD2.F32 R2, -RZ, R23.H0_H0 ;  /* 0x20000017ff028230 */ /* 0x000fe20000004100 */
[--C-:B--2---:R-:W-:Y:S01]  /*4160*/  @!P0 SHF.R.U64 R10, R34, 0x10, R35.reuse ;  /* 0x00000010220a8819 */ /* 0x104fe20000001223 */
[----:B------:R-:W-:Y:S01]  /*4170*/  @!P0 HADD2.F32 R8, -RZ, R42.H0_H0 ;  /* 0x2000002aff088230 */ /* 0x000fe20000004100 */
[----:B------:R-:W-:Y:S03]  /*4180*/  @!P0 SHF.R.U32.HI R11, RZ, 0x10, R35 ;  /* 0x00000010ff0b8819 */ /* 0x000fe60000011623 */
[----:B------:R-:W-:Y:S01]  /*4190*/  @!P0 HADD2.F32 R10, -RZ, R10.H0_H0 ;  /* 0x2000000aff0a8230 */ /* 0x000fe20000004100 */
[----:B-1----:R-:W-:Y:S05]  /*41a0*/  @!P0 MOV R0, R4 ;  /* 0x0000000400008202 */ /* 0x002fea0000000f00 */
[--C-:B------:R-:W-:Y:S02]  /*41b0*/  @!P0 HADD2.F32 R3, -RZ, R0.reuse.H1_H1 ;  /* 0x30000000ff038230 */ /* 0x100fe40000004100 */
[----:B------:R-:W-:Y:S03]  /*41c0*/  @!P0 HADD2.F32 R0, -RZ, R0.H0_H0 ;  /* 0x20000000ff008230 */ /* 0x000fe60000004100 */
[C---:B------:R-:W-:Y:S04]  /*41d0*/  @!P0 FMUL.FTZ R9, R3.reuse, R2 ;  /* 0x0000000203098220 */ /* 0x040fe80000410000 */
[C---:B------:R-:W-:Y:S02]  /*41e0*/  @!P0 FFMA.FTZ R9, R0.reuse, R8, -R9 ;  /* 0x0000000800098223 */ /* 0x040fe40000010809 */
[----:B------:R-:W-:Y:S01]  /*41f0*/  @!P0 FMUL.FTZ R0, R0, R2 ;  /* 0x0000000200008220 */ /* 0x000fe20000410000 */
[----:B------:R-:W-:Y:S03]  /*4200*/  @!P0 MOV R2, R5 ;  /* 0x0000000500028202 */ /* 0x000fe60000000f00 */
[----:B------:R-:W-:Y:S01]  /*4210*/  @!P0 FFMA.FTZ R0, R3, R8, R0 ;  /* 0x0000000803008223 */ /* 0x000fe20000010000 */
[--C-:B------:R-:W-:Y:S02]  /*4220*/  @!P0 SHF.R.U64 R3, R14, 0x10, R15.reuse ;  /* 0x000000100e038819 */ /* 0x100fe4000000120f */
[----:B------:R-:W-:Y:S02]  /*4230*/  @!P0 SHF.R.U32.HI R8, RZ, 0x10, R15 ;  /* 0x00000010ff088819 */ /* 0x000fe4000001160f */
[----:B------:R-:W-:Y:S01]  /*4240*/  @!P0 F2FP.PACK_AB R12, R0, R9 ;  /* 0x00000009000c823e */ /* 0x000fe200000000ff */
[----:B------:R-:W-:Y:S02]  /*4250*/  @!P0 HADD2.F32 R3, -RZ, R3.H0_H0 ;  /* 0x20000003ff038230 */ /* 0x000fe40000004100 */
[--C-:B------:R-:W-:Y:S01]  /*4260*/  @!P0 HADD2.F32 R9, -RZ, R2.reuse.H1_H1 ;  /* 0x30000002ff098230 */ /* 0x100fe20000004100 */
[----:B------:R-:W-:Y:S01]  /*4270*/  @!P0 MOV R4, R12 ;  /* 0x0000000c00048202 */ /* 0x000fe20000000f00 */
[----:B------:R-:W-:Y:S03]  /*4280*/  @!P0 HADD2.F32 R0, -RZ, R2.H0_H0 ;  /* 0x20000002ff008230 */ /* 0x000fe60000004100 */
[CC--:B------:R-:W-:Y:S04]  /*4290*/  @!P0 FMUL.FTZ R2, R9.reuse, R3.reuse ;  /* 0x0000000309028220 */ /* 0x0c0fe80000410000 */
[CC--:B------:R-:W-:Y:S02]  /*42a0*/  @!P0 FFMA.FTZ R13, R0.reuse, R10.reuse, -R2 ;  /* 0x0000000a000d8223 */ /* 0x0c0fe40000010802 */
[----:B------:R-:W-:Y:S02]  /*42b0*/  @!P0 FMUL.FTZ R0, R0, R3 ;  /* 0x0000000300008220 */ /* 0x000fe40000410000 */
[----:B------:R-:W-:Y:S02]  /*42c0*/  @!P0 IMAD.MOV.U32 R2, RZ, RZ, R6 ;  /* 0x000000ffff028224 */ /* 0x000fe400078e0006 */
[----:B------:R-:W-:Y:S01]  /*42d0*/  @!P0 FFMA.FTZ R0, R9, R10, R0 ;  /* 0x0000000a09008223 */ /* 0x000fe20000010000 */
[----:B------:R-:W-:Y:S02]  /*42e0*/  @!P0 HADD2.F32 R10, -RZ, R42.H1_H1 ;  /* 0x3000002aff0a8230 */ /* 0x000fe40000004100 */
[--C-:B------:R-:W-:Y:S02]  /*42f0*/  @!P0 HADD2.F32 R9, -RZ, R2.reuse.H1_H1 ;  /* 0x30000002ff098230 */ /* 0x100fe40000004100 */
[----:B------:R-:W-:Y:S01]  /*4300*/  @!P0 F2FP.PACK_AB R3, R0, R13 ;  /* 0x0000000d0003823e */ /* 0x000fe200000000ff */
[----:B------:R-:W-:Y:S02]  /*4310*/  @!P0 HADD2.F32 R0, -RZ, R23.H1_H1 ;  /* 0x30000017ff008230 */ /* 0x000fe40000004100 */
[----:B------:R-:W-:Y:S01]  /*4320*/  @!P0 HADD2.F32 R2, -RZ, R2.H0_H0 ;  /* 0x20000002ff028230 */ /* 0x000fe20000004100 */
[----:B------:R-:W-:Y:S01]  /*4330*/  @!P0 MOV R5, R3 ;  /* 0x0000000300058202 */ /* 0x000fe20000000f00 */
[----:B------:R-:W-:Y:S02]  /*4340*/  @!P0 IMAD.MOV.U32 R3, RZ, RZ, R7 ;  /* 0x000000ffff038224 */ /* 0x000fe400078e0007 */
[CC--:B------:R-:W-:Y:S02]  /*4350*/  @!P0 FMUL.FTZ R12, R9.reuse, R0.reuse ;  /* 0x00000000090c8220 */ /* 0x0c0fe40000410000 */
[C---:B------:R-:W-:Y:S02]  /*4360*/  @!P0 FMUL.FTZ R0, R2.reuse, R0 ;  /* 0x0000000002008220 */ /* 0x040fe40000410000 */
[-C--:B------:R-:W-:Y:S01]  /*4370*/  @!P0 FFMA.FTZ R13, R2, R10.reuse, -R12 ;  /* 0x0000000a020d8223 */ /* 0x080fe2000001080c */
[----:B------:R-:W-:Y:S01]  /*4380*/  SHF.L.U32 R12, R214, 0x3, RZ ;  /* 0x00000003d60c7819 */ /* 0x000fe200000006ff */
[----:B------:R-:W-:Y:S01]  /*4390*/  @!P0 HADD2.F32 R2, -RZ, R8.H0_H0 ;  /* 0x20000008ff028230 */ /* 0x000fe20000004100 */
[----:B------:R-:W-:Y:S01]  /*43a0*/  @!P0 FFMA.FTZ R0, R9, R10, R0 ;  /* 0x0000000a09008223 */ /* 0x000fe20000010000 */
[--C-:B------:R-:W-:Y:S02]  /*43b0*/  @!P0 HADD2.F32 R8, -RZ, R3.reuse.H1_H1 ;  /* 0x30000003ff088230 */ /* 0x100fe40000004100 */
[----:B------:R-:W-:Y:S02]  /*43c0*/  @!P0 HADD2.F32 R3, -RZ, R3.H0_H0 ;  /* 0x20000003ff038230 */ /* 0x000fe40000004100 */
[----:B------:R-:W-:Y:S01]  /*43d0*/  @!P0 F2FP.PACK_AB R0, R0, R13 ;  /* 0x0000000d0000823e */ /* 0x000fe200000000ff */
[----:B------:R-:W-:Y:S01]  /*43e0*/  @!P0 HADD2.F32 R9, -RZ, R11.H0_H0 ;  /* 0x2000000bff098230 */ /* 0x000fe20000004100 */
[C---:B------:R-:W-:Y:S02]  /*43f0*/  @!P0 FMUL.FTZ R10, R8.reuse, R2 ;  /* 0x00000002080a8220 */ /* 0x040fe40000410000 */
[----:B------:R-:W-:Y:S01]  /*4400*/  @!P0 MOV R6, R0 ;  /* 0x0000000000068202 */ /* 0x000fe20000000f00 */
[C---:B------:R-:W-:Y:S02]  /*4410*/  @!P0 FMUL.FTZ R2, R3.reuse, R2 ;  /* 0x0000000203028220 */ /* 0x040fe40000410000 */
[-C--:B------:R-:W-:Y:S01]  /*4420*/  @!P0 FFMA.FTZ R3, R3, R9.reuse, -R10 ;  /* 0x0000000903038223 */ /* 0x080fe2000001080a */
[----:B----4-:R-:W-:Y:S01]  /*4430*/  MOV R10, R46 ;  /* 0x0000002e000a7202 */ /* 0x010fe20000000f00 */
[----:B------:R-:W-:Y:S02]  /*4440*/  @!P0 FFMA.FTZ R2, R8, R9, R2 ;  /* 0x0000000908028223 */ /* 0x000fe40000010002 */
[----:B---3--:R-:W-:Y:S01]  /*4450*/  IMAD.MOV.U32 R11, RZ, RZ, R47 ;  /* 0x000000ffff0b7224 */ /* 0x008fe200078e002f */
[----:B------:R-:W-:Y:S02]  /*4460*/  LEA R10, P1, R12, R10, 0x1 ;  /* 0x0000000a0c0a7211 */ /* 0x000fe400078208ff */
[----:B------:R-:W-:Y:S02]  /*4470*/  @!P0 F2FP.PACK_AB R2, R2, R3 ;  /* 0x000000030202823e */ /* 0x000fe400000000ff */
[----:B------:R-:W-:Y:S02]  /*4480*/  LEA.HI.X.SX32 R11, R12, R11, 0x1, P1 ;  /* 0x0000000b0c0b7211 */ /* 0x000fe400008f0eff */
[----:B------:R-:W-:Y:S05]  /*4490*/  @!P0 MOV R7, R2 ;  /* 0x0000000200078202 */ /* 0x000fea0000000f00 */
[----:B------:R1:W-:Y:S02]  /*44a0*/  ST.E.128 [R10.64], R4 ;  /* 0x000000040a007985 */ /* 0x0003e4000c101d0a */
.L_x_194:
[----:B------:R-:W-:Y:S05]  /*44b0*/  BSYNC B0 ;  /* 0x0000000000007941 */ /* 0x000fea0003800000 */
.L_x_193:
[----:B------:R-:W-:Y:S01]  /*44c0*/  ISETP.GE.AND P0, PT, R205, c[0x0][0x1d4], PT ;  /* 0x00007500cd007a0c */ /* 0x000fe20003f06270 */
[----:B------:R-:W-:Y:S01]  /*44d0*/  @!UPT UIADD3 URZ, URZ, URZ, URZ ;  /* 0x0000003f3f3ff290 */ /* 0x000fe2000fffe03f */
[----:B------:R-:W-:Y:S11]  /*44e0*/  BSSY B0, `(.L_x_195) ;  /* 0x0000038000007945 */ /* 0x000ff60003800000 */
[----:B------:R-:W-:-:S05]  /*44f0*/  @P0 BRA `(.L_x_196) ;  /* 0x0000036000000947 */ /* 0x000fca0003800000 */
[C---:B----4-:R-:W-:Y:S01]  /*4500*/  LEA R22, P0, R205.reuse, R46, 0x1 ;  /* 0x0000002ecd167211 */ /* 0x050fe200078008ff */
[----:B-12---:R-:W1:Y:S03]  /*4510*/  LDS.128 R8, [R201+0x8000] ;  /* 0x00800000c9087984 */ /* 0x006e660000000c00 */
[----:B---3--:R-:W-:Y:S02]  /*4520*/  LEA.HI.X R23, R205, R47, R222, 0x1, P0 ;  /* 0x0000002fcd177211 */ /* 0x008fe400000f0cde */
[----:B------:R-:W-:Y:S11]  /*4530*/  ISETP.GE.AND P0, PT, R142, c[0x0][0x27c], PT ;  /* 0x00009f008e007a0c */ /* 0x000ff60003f06270 */
[----:B------:R-:W-:Y:S02]  /*4540*/  @!UPT UIADD3 URZ, URZ, URZ, URZ ;  /* 0x0000003f3f3ff290 */ /* 0x000fe4000fffe03f */
[----:B------:R-:W-:Y:S01]  /*4550*/  @!P0 HADD2.F32 R0, -RZ, R26.H0_H0 ;  /* 0x2000001aff008230 */ /* 0x000fe20000004100 */
[----:B------:R-:W-:Y:S01]  /*4560*/  @!P0 SHF.R.U64 R4, R16, 0x10, R17 ;  /* 0x0000001010048819 */ /* 0x000fe20000001211 */
[----:B------:R-:W-:Y:S01]  /*4570*/  @!P0 HADD2.F32 R6, -RZ, R43.H0_H0 ;  /* 0x2000002bff068230 */ /* 0x000fe20000004100 */
[----:B------:R-:W-:Y:S02]  /*4580*/  @!P0 SHF.R.U64 R13, R36, 0x10, R37 ;  /* 0x00000010240d8819 */ /* 0x000fe40000001225 */
[----:B------:R-:W-:Y:S02]  /*4590*/  @!P0 SHF.R.U32.HI R7, RZ, 0x10, R17 ;  /* 0x00000010ff078819 */ /* 0x000fe40000011611 */
[----:B------:R-:W-:Y:S02]  /*45a0*/  @!P0 SHF.R.U32.HI R14, RZ, 0x10, R37 ;  /* 0x00000010ff0e8819 */ /* 0x000fe40000011625 */
[----:B-1----:R-:W-:Y:S02]  /*45b0*/  @!P0 MOV R2, R8 ;  /* 0x0000000800028202 */ /* 0x002fe40000000f00 */
[----:B------:R-:W-:Y:S03]  /*45c0*/  @!P0 MOV R3, R9 ;  /* 0x0000000900038202 */ /* 0x000fe60000000f00 */
[--C-:B------:R-:W-:Y:S02]  /*45d0*/  @!P0 HADD2.F32 R5, -RZ, R2.reuse.H1_H1 ;  /* 0x30000002ff058230 */ /* 0x100fe40000004100 */
[----:B------:R-:W-:Y:S03]  /*45e0*/  @!P0 HADD2.F32 R2, -RZ, R2.H0_H0 ;  /* 0x20000002ff028230 */ /* 0x000fe60000004100 */
[CC--:B------:R-:W-:Y:S02]  /*45f0*/  @!P0 FMUL.FTZ R12, R5.reuse, R0.reuse ;  /* 0x00000000050c8220 */ /* 0x0c0fe40000410000 */
[C---:B------:R-:W-:Y:S02]  /*4600*/  @!P0 FMUL.FTZ R0, R2.reuse, R0 ;  /* 0x0000000002008220 */ /* 0x040fe40000410000 */
[-C--:B------:R-:W-:Y:S01]  /*4610*/  @!P0 FFMA.FTZ R17, R2, R6.reuse, -R12 ;  /* 0x0000000602118223 */ /* 0x080fe2000001080c */
[--C-:B------:R-:W-:Y:S01]  /*4620*/  @!P0 HADD2.F32 R12, -RZ, R3.reuse.H1_H1 ;  /* 0x30000003ff0c8230 */ /* 0x100fe20000004100 */
[----:B------:R-:W-:Y:S01]  /*4630*/  @!P0 FFMA.FTZ R0, R5, R6, R0 ;  /* 0x0000000605008223 */ /* 0x000fe20000010000 */
[----:B------:R-:W-:Y:S02]  /*4640*/  @!P0 HADD2.F32 R2, -RZ, R4.H0_H0 ;  /* 0x20000004ff028230 */ /* 0x000fe40000004100 */
[----:B------:R-:W-:Y:S01]  /*4650*/  @!P0 HADD2.F32 R4, -RZ, R3.H0_H0 ;  /* 0x20000003ff048230 */ /* 0x000fe20000004100 */
[----:B------:R-:W-:Y:S01]  /*4660*/  @!P0 MOV R3, R10 ;  /* 0x0000000a00038202 */ /* 0x000fe20000000f00 */
[----:B------:R-:W-:Y:S01]  /*4670*/  @!P0 HADD2.F32 R5, -RZ, R13.H0_H0 ;  /* 0x2000000dff058230 */ /* 0x000fe20000004100 */
[-C--:B------:R-:W-:Y:S02]  /*4680*/  @!P0 FMUL.FTZ R6, R12, R2.reuse ;  /* 0x000000020c068220 */ /* 0x080fe40000410000 */
[C---:B------:R-:W-:Y:S01]  /*4690*/  @!P0 FMUL.FTZ R2, R4.reuse, R2 ;  /* 0x0000000204028220 */ /* 0x040fe20000410000 */
[--C-:B------:R-:W-:Y:S01]  /*46a0*/  @!P0 HADD2.F32 R13, -RZ, R3.reuse.H1_H1 ;  /* 0x30000003ff0d8230 */ /* 0x100fe20000004100 */
[-C--:B------:R-:W-:Y:S01]  /*46b0*/  @!P0 FFMA.FTZ R16, R4, R5.reuse, -R6 ;  /* 0x0000000504108223 */ /* 0x080fe20000010806 */
[----:B------:R-:W-:Y:S01]  /*46c0*/  @!P0 HADD2.F32 R6, -RZ, R26.H1_H1 ;  /* 0x3000001aff068230 */ /* 0x000fe20000004100 */
[----:B------:R-:W-:Y:S01]  /*46d0*/  @!P0 FFMA.FTZ R2, R12, R5, R2 ;  /* 0x000000050c028223 */ /* 0x000fe20000010002 */
[----:B------:R-:W-:Y:S01]  /*46e0*/  @!P0 MOV R5, R11 ;  /* 0x0000000b00058202 */ /* 0x000fe20000000f00 */
[----:B------:R-:W-:Y:S02]  /*46f0*/  @!P0 HADD2.F32 R4, -RZ, R3.H0_H0 ;  /* 0x20000003ff048230 */ /* 0x000fe40000004100 */
[----:B------:R-:W-:Y:S01]  /*4700*/  @!P0 HADD2.F32 R12, -RZ, R43.H1_H1 ;  /* 0x3000002bff0c8230 */ /* 0x000fe20000004100 */
[----:B------:R-:W-:Y:S01]  /*4710*/  @!P0 F2FP.PACK_AB R2, R2, R16 ;  /* 0x000000100202823e */ /* 0x000fe200000000ff */
[CC--:B------:R-:W-:Y:S02]  /*4720*/  @!P0 FMUL.FTZ R15, R13.reuse, R6.reuse ;  /* 0x000000060d0f8220 */ /* 0x0c0fe40000410000 */
[C---:B------:R-:W-:Y:S01]  /*4730*/  @!P0 FMUL.FTZ R3, R4.reuse, R6 ;  /* 0x0000000604038220 */ /* 0x040fe20000410000 */
[----:B------:R-:W-:Y:S01]  /*4740*/  @!P0 MOV R9, R2 ;  /* 0x0000000200098202 */ /* 0x000fe20000000f00 */
[-C--:B------:R-:W-:Y:S01]  /*4750*/  @!P0 FFMA.FTZ R15, R4, R12.reuse, -R15 ;  /* 0x0000000c040f8223 */ /* 0x080fe2000001080f */
[----:B------:R-:W-:Y:S01]  /*4760*/  @!P0 HADD2.F32 R4, -RZ, R7.H0_H0 ;  /* 0x20000007ff048230 */ /* 0x000fe20000004100 */
[----:B------:R-:W-:Y:S01]  /*4770*/  @!P0 FFMA.FTZ R3, R13, R12, R3 ;  /* 0x0000000c0d038223 */ /* 0x000fe20000010003 */
[--C-:B------:R-:W-:Y:S02]  /*4780*/  @!P0 HADD2.F32 R6, -RZ, R5.reuse.H1_H1 ;  /* 0x30000005ff068230 */ /* 0x100fe40000004100 */
[----:B------:R-:W-:Y:S02]  /*4790*/  @!P0 HADD2.F32 R5, -RZ, R5.H0_H0 ;  /* 0x20000005ff058230 */ /* 0x000fe40000004100 */
[----:B------:R-:W-:Y:S01]  /*47a0*/  @!P0 F2FP.PACK_AB R3, R3, R15 ;  /* 0x0000000f0303823e */ /* 0x000fe200000000ff */
[----:B------:R-:W-:Y:S01]  /*47b0*/  @!P0 HADD2.F32 R7, -RZ, R14.H0_H0 ;  /* 0x2000000eff078230 */ /* 0x000fe20000004100 */
[-C--:B------:R-:W-:Y:S02]  /*47c0*/  @!P0 FMUL.FTZ R14, R6, R4.reuse ;  /* 0x00000004060e8220 */ /* 0x080fe40000410000 */
[----:B------:R-:W-:Y:S01]  /*47d0*/  @!P0 MOV R10, R3 ;  /* 0x00000003000a8202 */ /* 0x000fe20000000f00 */
[C---:B------:R-:W-:Y:S02]  /*47e0*/  @!P0 FMUL.FTZ R4, R5.reuse, R4 ;  /* 0x0000000405048220 */ /* 0x040fe40000410000 */
[----:B------:R-:W-:Y:S01]  /*47f0*/  @!P0 FFMA.FTZ R14, R5, R7, -R14 ;  /* 0x00000007050e8223 */ /* 0x000fe2000001080e */
[----:B------:R-:W-:Y:S01]  /*4800*/  @!P0 F2FP.PACK_AB R5, R0, R17 ;  /* 0x000000110005823e */ /* 0x000fe200000000ff */
[----:B------:R-:W-:Y:S03]  /*4810*/  @!P0 FFMA.FTZ R4, R6, R7, R4 ;  /* 0x0000000706048223 */ /* 0x000fe60000010004 */
[----:B------:R-:W-:Y:S02]  /*4820*/  @!P0 MOV R8, R5 ;  /* 0x0000000500088202 */ /* 0x000fe40000000f00 */
[----:B------:R-:W-:Y:S04]  /*4830*/  @!P0 F2FP.PACK_AB R0, R4, R14 ;  /* 0x0000000e0400823e */ /* 0x000fe800000000ff */
[----:B------:R-:W-:Y:S05]  /*4840*/  @!P0 MOV R11, R0 ;  /* 0x00000000000b8202 */ /* 0x000fea0000000f00 */
[----:B------:R1:W-:Y:S02]  /*4850*/  ST.E.128 [R22.64], R8 ;  /* 0x0000000816007985 */ /* 0x0003e4000c101d0a */
.L_x_196:
[----:B------:R-:W-:Y:S05]  /*4860*/  BSYNC B0 ;  /* 0x0000000000007941 */ /* 0x000fea0003800000 */
.L_x_195:
[----:B------:R-:W-:Y:S01]  /*4870*/  ISETP.GE.AND P0, PT, R204, c[0x0][0x1d4], PT ;  /* 0x00007500cc007a0c */ /* 0x000fe20003f06270 */
[----:B------:R-:W-:Y:S01]  /*4880*/  @!UPT UIADD3 URZ, URZ, URZ, URZ ;  /* 0x0000003f3f3ff290 */ /* 0x000fe2000fffe03f */
[----:B------:R-:W-:Y:S11]  /*4890*/  BSSY B0, `(.L_x_197) ;  /* 0x0000038000007945 */ /* 0x000ff60003800000 */
[----:B------:R-:W-:-:S05]  /*48a0*/  @P0 BRA `(.L_x_198) ;  /* 0x0000036000000947 */ /* 0x000fca0003800000 */
[C---:B-1--4-:R-:W-:Y:S01]  /*48b0*/  LEA R22, P0, R204.reuse, R46, 0x1 ;  /* 0x0000002ecc167211 */ /* 0x052fe200078008ff */
[----:B--2---:R-:W1:Y:S03]  /*48c0*/  LDS.128 R8, [R200+0xa000] ;  /* 0x00a00000c8087984 */ /* 0x004e660000000c00 */
[----:B---3--:R-:W-:Y:S02]  /*48d0*/  LEA.HI.X R23, R204, R47, R221, 0x1, P0 ;  /* 0x0000002fcc177211 */ /* 0x008fe400000f0cdd */
[----:B------:R-:W-:Y:S11]  /*48e0*/  ISETP.GE.AND P0, PT, R105, c[0x0][0x27c], PT ;  /* 0x00009f0069007a0c */ /* 0x000ff60003f06270 */
[----:B------:R-:W-:Y:S02]  /*48f0*/  @!UPT UIADD3 URZ, URZ, URZ, URZ ;  /* 0x0000003f3f3ff290 */ /* 0x000fe4000fffe03f */
[----:B------:R-:W-:Y:S01]  /*4900*/  @!P0 HADD2.F32 R0, -RZ, R27.H0_H0 ;  /* 0x2000001bff008230 */ /* 0x000fe20000004100 */
[----:B------:R-:W-:Y:S01]  /*4910*/  @!P0 SHF.R.U64 R4, R18, 0x10, R19 ;  /* 0x0000001012048819 */ /* 0x000fe20000001213 */
[--C-:B------:R-:W-:Y:S01]  /*4920*/  @!P0 HADD2.F32 R6, -RZ, R44.reuse.H0_H0 ;  /* 0x2000002cff068230 */ /* 0x100fe20000004100 */
[----:B------:R-:W-:Y:S01]  /*4930*/  @!P0 SHF.R.U64 R13, R38, 0x10, R39 ;  /* 0x00000010260d8819 */ /* 0x000fe20000001227 */
[----:B------:R-:W-:Y:S01]  /*4940*/  @!P0 HADD2.F32 R15, -RZ, R44.H1_H1 ;  /* 0x3000002cff0f8230 */ /* 0x000fe20000004100 */
[----:B------:R-:W-:Y:S01]  /*4950*/  @!P0 SHF.R.U32.HI R7, RZ, 0x10, R19 ;  /* 0x00000010ff078819 */ /* 0x000fe20000011613 */
[----:B------:R-:W-:Y:S01]  /*4960*/  @!P0 HADD2.F32 R4, -RZ, R4.H0_H0 ;  /* 0x20000004ff048230 */ /* 0x000fe20000004100 */
[----:B------:R-:W-:Y:S01]  /*4970*/  @!P0 SHF.R.U32.HI R17, RZ, 0x10, R39 ;  /* 0x00000010ff118819 */ /* 0x000fe20000011627 */
[----:B------:R-:W-:Y:S02]  /*4980*/  @!P0 HADD2.F32 R13, -RZ, R13.H0_H0 ;  /* 0x2000000dff0d8230 */ /* 0x000fe40000004100 */
[----:B------:R-:W-:Y:S02]  /*4990*/  @!P0 HADD2.F32 R7, -RZ, R7.H0_H0 ;  /* 0x20000007ff078230 */ /* 0x000fe40000004100 */
[----:B------:R-:W-:Y:S01]  /*49a0*/  @!P0 HADD2.F32 R17, -RZ, R17.H0_H0 ;  /* 0x20000011ff118230 */ /* 0x000fe20000004100 */
[----:B-1----:R-:W-:Y:S02]  /*49b0*/  @!P0 MOV R2, R8 ;  /* 0x0000000800028202 */ /* 0x002fe40000000f00 */
[----:B------:R-:W-:Y:S03]  /*49c0*/  @!P0 MOV R3, R9 ;  /* 0x0000000900038202 */ /* 0x000fe60000000f00 */
[--C-:B------:R-:W-:Y:S02]  /*49d0*/  @!P0 HADD2.F32 R5, -RZ, R2.reuse.H1_H1 ;  /* 0x30000002ff058230 */ /* 0x100fe40000004100 */
[----:B------:R-:W-:Y:S02]  /*49e0*/  @!P0 HADD2.F32 R2, -RZ, R2.H0_H0 ;  /* 0x20000002ff028230 */ /* 0x000fe40000004100 */
[--C-:B------:R-:W-:Y:S01]  /*49f0*/  @!P0 HADD2.F32 R12, -RZ, R3.reuse.H1_H1 ;  /* 0x30000003ff0c8230 */ /* 0x100fe20000004100 */
[CC--:B------:R-:W-:Y:S01]  /*4a00*/  @!P0 FMUL.FTZ R14, R5.reuse, R0.reuse ;  /* 0x00000000050e8220 */ /* 0x0c0fe20000410000 */
[----:B------:R-:W-:Y:S01]  /*4a10*/  @!P0 HADD2.F32 R3, -RZ, R3.H0_H0 ;  /* 0x20000003ff038230 */ /* 0x000fe20000004100 */
[C---:B------:R-:W-:Y:S02]  /*4a20*/  @!P0 FMUL.FTZ R0, R2.reuse, R0 ;  /* 0x0000000002008220 */ /* 0x040fe40000410000 */
[-C--:B------:R-:W-:Y:S02]  /*4a30*/  @!P0 FFMA.FTZ R26, R2, R6.reuse, -R14 ;  /* 0x00000006021a8223 */ /* 0x080fe4000001080e */
[----:B------:R-:W-:Y:S01]  /*4a40*/  @!P0 FFMA.FTZ R0, R5, R6, R0 ;  /* 0x0000000605008223 */ /* 0x000fe20000010000 */
[----:B------:R-:W-:Y:S01]  /*4a50*/  @!P0 MOV R5, R10 ;  /* 0x0000000a00058202 */ /* 0x000fe20000000f00 */
[CC--:B------:R-:W-:Y:S02]  /*4a60*/  @!P0 FMUL.FTZ R14, R12.reuse, R4.reuse ;  /* 0x000000040c0e8220 */ /* 0x0c0fe40000410000 */
[C---:B------:R-:W-:Y:S01]  /*4a70*/  @!P0 FMUL.FTZ R2, R3.reuse, R4 ;  /* 0x0000000403028220 */ /* 0x040fe20000410000 */
[----:B------:R-:W-:Y:S01]  /*4a80*/  @!P0 MOV R4, R11 ;  /* 0x0000000b00048202 */ /* 0x000fe20000000f00 */
[-C--:B------:R-:W-:Y:S01]  /*4a90*/  @!P0 FFMA.FTZ R19, R3, R13.reuse, -R14 ;  /* 0x0000000d03138223 */ /* 0x080fe2000001080e */
[----:B------:R-:W-:Y:S01]  /*4aa0*/  @!P0 HADD2.F32 R14, -RZ, R5.H1_H1 ;  /* 0x30000005ff0e8230 */ /* 0x000fe20000004100 */
[----:B------:R-:W-:Y:S01]  /*4ab0*/  @!P0 FFMA.FTZ R2, R12, R13, R2 ;  /* 0x0000000d0c028223 */ /* 0x000fe20000010002 */
[----:B------:R-:W-:Y:S02]  /*4ac0*/  @!P0 HADD2.F32 R3, -RZ, R27.H1_H1 ;  /* 0x3000001bff038230 */ /* 0x000fe40000004100 */
[----:B------:R-:W-:Y:S02]  /*4ad0*/  @!P0 HADD2.F32 R6, -RZ, R5.H0_H0 ;  /* 0x20000005ff068230 */ /* 0x000fe40000004100 */
[----:B------:R-:W-:Y:S01]  /*4ae0*/  @!P0 F2FP.PACK_AB R2, R2, R19 ;  /* 0x000000130202823e */ /* 0x000fe200000000ff */
[--C-:B------:R-:W-:Y:S02]  /*4af0*/  @!P0 HADD2.F32 R5, -RZ, R4.reuse.H0_H0 ;  /* 0x20000004ff058230 */ /* 0x100fe40000004100 */
[----:B------:R-:W-:Y:S01]  /*4b00*/  @!P0 HADD2.F32 R16, -RZ, R4.H1_H1 ;  /* 0x30000004ff108230 */ /* 0x000fe20000004100 */
[-C--:B------:R-:W-:Y:S01]  /*4b10*/  @!P0 FMUL.FTZ R4, R14, R3.reuse ;  /* 0x000000030e048220 */ /* 0x080fe20000410000 */
[----:B------:R-:W-:Y:S01]  /*4b20*/  @!P0 MOV R9, R2 ;  /* 0x0000000200098202 */ /* 0x000fe20000000f00 */
[C---:B------:R-:W-:Y:S02]  /*4b30*/  @!P0 FMUL.FTZ R3, R6.reuse, R3 ;  /* 0x0000000306038220 */ /* 0x040fe40000410000 */
[----:B------:R-:W-:Y:S02]  /*4b40*/  @!P0 FFMA.FTZ R6, R6, R15, -R4 ;  /* 0x0000000f06068223 */ /* 0x000fe40000010804 */
[CC--:B------:R-:W-:Y:S02]  /*4b50*/  @!P0 FMUL.FTZ R4, R5.reuse, R7.reuse ;  /* 0x0000000705048220 */ /* 0x0c0fe40000410000 */
[----:B------:R-:W-:Y:S02]  /*4b60*/  @!P0 FMUL.FTZ R18, R16, R7 ;  /* 0x0000000710128220 */ /* 0x000fe40000410000 */
[----:B------:R-:W-:Y:S02]  /*4b70*/  @!P0 FFMA.FTZ R3, R14, R15, R3 ;  /* 0x0000000f0e038223 */ /* 0x000fe40000010003 */
[-C--:B------:R-:W-:Y:S01]  /*4b80*/  @!P0 FFMA.FTZ R18, R5, R17.reuse, -R18 ;  /* 0x0000001105128223 */ /* 0x080fe20000010812 */
[----:B------:R-:W-:Y:S01]  /*4b90*/  @!P0 F2FP.PACK_AB R5, R0, R26 ;  /* 0x0000001a0005823e */ /* 0x000fe200000000ff */
[----:B------:R-:W-:Y:S01]  /*4ba0*/  @!P0 FFMA.FTZ R4, R16, R17, R4 ;  /* 0x0000001110048223 */ /* 0x000fe20000010004 */
[----:B------:R-:W-:Y:S02]  /*4bb0*/  @!P0 F2FP.PACK_AB R3, R3, R6 ;  /* 0x000000060303823e */ /* 0x000fe400000000ff */
[----:B------:R-:W-:Y:S02]  /*4bc0*/  @!P0 MOV R8, R5 ;  /* 0x0000000500088202 */ /* 0x000fe40000000f00 */
[----:B------:R-:W-:Y:S02]  /*4bd0*/  @!P0 F2FP.PACK_AB R0, R4, R18 ;  /* 0x000000120400823e */ /* 0x000fe400000000ff */
[----:B------:R-:W-:Y:S02]  /*4be0*/  @!P0 MOV R10, R3 ;  /* 0x00000003000a8202 */ /* 0x000fe40000000f00 */
[----:B------:R-:W-:Y:S05]  /*4bf0*/  @!P0 MOV R11, R0 ;  /* 0x00000000000b8202 */ /* 0x000fea0000000f00 */
[----:B------:R1:W-:Y:S02]  /*4c00*/  ST.E.128 [R22.64], R8 ;  /* 0x0000000816007985 */ /* 0x0003e4000c101d0a */
.L_x_198:
[----:B------:R-:W-:Y:S05]  /*4c10*/  BSYNC B0 ;  /* 0x0000000000007941 */ /* 0x000fea0003800000 */
.L_x_197:
[----:B------:R-:W-:Y:S11]  /*4c20*/  ISETP.GE.AND P0, PT, R203, c[0x0][0x1d4], PT ;  /* 0x00007500cb007a0c */ /* 0x000ff60003f06270 */
[----:B------:R-:W-:Y:S02]  /*4c30*/  @!UPT UIADD3 URZ, URZ, URZ, URZ ;  /* 0x0000003f3f3ff290 */ /* 0x000fe4000fffe03f */
        /* <DEDUP_REMOVED lines=32> */
[--C-:B------:R-:W-:Y:S01]  /*4e40*/  @!P0 HADD2.F32 R14, -RZ, R5.reuse.H1_H1 ;  /* 0x30000005ff0e8230 */ /* 0x100fe20000004100 */
        /* <DEDUP_REMOVED lines=21> */
[----:B------:R1:W-:Y:S01]  /*4fa0*/  ST.E.128 [R18.64], R8 ;  /* 0x0000000812007985 */ /* 0x0003e2000c101d0a */
[----:B------:R-:W-:-:S05]  /*4fb0*/  BRA `(.L_x_188) ;  /* 0x00001f1000007947 */ /* 0x000fca0003800000 */
.L_x_185:
        /* <DEDUP_REMOVED lines=37> */
[----:B------:R1:W5:Y:S04]  /*5210*/  @!P0 LDG.E.128 R32, [R8.64] ;  /* 0x0000000a08208981 */ /* 0x000368000c1e1d00 */
[----:B------:R1:W5:Y:S01]  /*5220*/  @!P0 LDG.E.128 R4, [R2.64] ;  /* 0x0000000a02048981 */ /* 0x000362000c1e1d00 */
[----:B------:R-:W-:Y:S11]  /*5230*/  ISETP.GE.AND P0, PT, R25, c[0x0][0x27c], PT ;  /* 0x00009f0019007a0c */ /* 0x000ff60003f06270 */
[----:B------:R-:W-:Y:S02]  /*5240*/  @!UPT UIADD3 URZ, URZ, URZ, URZ ;  /* 0x0000003f3f3ff290 */ /* 0x000fe4000fffe03f */
[----:B------:R1:W5:Y:S04]  /*5250*/  @!P0 LDG.E.128 R40, [R8.64+0x40] ;  /* 0x0000400a08288981 */ /* 0x000368000c1e1d00 */
[----:B------:R1:W5:Y:S01]  /*5260*/  @!P0 LDG.E.128 R16, [R2.64+0x40] ;  /* 0x0000400a02108981 */ /* 0x000362000c1e1d00 */
[----:B------:R-:W-:Y:S11]  /*5270*/  ISETP.GE.AND P0, PT, R24, c[0x0][0x27c], PT ;  /* 0x00009f0018007a0c */ /* 0x000ff60003f06270 */
[----:B------:R-:W-:Y:S02]  /*5280*/  @!UPT UIADD3 URZ, URZ, URZ, URZ ;  /* 0x0000003f3f3ff290 */ /* 0x000fe4000fffe03f */
[----:B------:R1:W5:Y:S04]  /*5290*/  @!P0 LDG.E.128 R48, [R8.64+0x80] ;  /* 0x0000800a08308981 */ /* 0x000368000c1e1d00 */
[----:B------:R1:W5:Y:S02]  /*52a0*/  @!P0 LDG.E.128 R20, [R2.64+0x80] ;  /* 0x0000800a02148981 */ /* 0x000364000c1e1d00 */
.L_x_200:
[----:B------:R-:W-:Y:S05]  /*52b0*/  BSYNC B0 ;  /* 0x0000000000007941 */ /* 0x000fea0003800000 */
.L_x_199:
[----:B------:R2:W3:Y:S04]  /*52c0*/  SHFL.IDX PT, R55, R10, RZ, 0x1c1f ;  /* 0x001c1fff0a377589 */ /* 0x0004e800000e0000 */
[----:B------:R2:W4:Y:S01]  /*52d0*/  SHFL.IDX PT, R54, R11, RZ, 0x1c1f ;  /* 0x001c1fff0b367589 */ /* 0x00052200000e0000 */
[----:B------:R-:W-:-:S05]  /*52e0*/  @P1 BRA `(.L_x_188) ;  /* 0x00001be000001947 */ /* 0x000fca0003800000 */
[----:B------:R-:W-:Y:S01]  /*52f0*/  ISETP.GE.AND P0, PT, R100, c[0x0][0x1d4], PT ;  /* 0x0000750064007a0c */ /* 0x000fe20003f06270 */
[----:B-1---5:R-:W-:Y:S01]  /*5300*/  IMAD.MOV.U32 R2, RZ, RZ, R48 ;  /* 0x000000ffff027224 */ /* 0x022fe200078e0030 */
[----:B------:R-:W-:Y:S01]  /*5310*/  IADD3 R120, -R123, c[0x0][0x1d4], RZ ;  /* 0x000075007b787a10 */ /* 0x000fe20007ffe1ff */
[----:B------:R-:W-:Y:S01]  /*5320*/  IMAD.MOV.U32 R0, RZ, RZ, R49 ;  /* 0x000000ffff007224 */ /* 0x000fe200078e0031 */
[----:B------:R-:W-:Y:S01]  /*5330*/  BSSY B0, `(.L_x_201) ;  /* 0x0000098000007945 */ /* 0x000fe20003800000 */
        /* <DEDUP_REMOVED lines=17> */
[----:B------:R-:W-:Y:S02]  /*5450*/  PRMT R28, R8, 0x5410, R3 ;  /* 0x00005410081c7816 */ /* 0x000fe40000000003 */
[----:B------:R-:W-:Y:S02]  /*5460*/  PRMT R26, R2, 0x5410, R0 ;  /* 0x00005410021a7816 */ /* 0x000fe40000000000 */
[----:B------:R-:W-:Y:S04]  /*5470*/  MOV R0, R16 ;  /* 0x0000001000007202 */ /* 0x000fe80000000f00 */
[----:B--2---:R-:W-:Y:S01]  /*5480*/  PRMT R11, R0, 0x7610, R11 ;  /* 0x00007610000b7816 */ /* 0x004fe2000000000b */
[----:B------:R-:W-:Y:S05]  /*5490*/  IMAD.MOV.U32 R0, RZ, RZ, R17 ;  /* 0x000000ffff007224 */ /* 0x000fea00078e0011 */
[----:B------:R-:W-:Y:S01]  /*54a0*/  PRMT R11, R11, 0x5410, R0 ;  /* 0x000054100b0b7816 */ /* 0x000fe20000000000 */
[----:B------:R-:W-:-:S05]  /*54b0*/  @P0 BRA `(.L_x_202) ;  /* 0x000007f000000947 */ /* 0x000fca0003800000 */
[--C-:B------:R-:W-:Y:S01]  /*54c0*/  IMAD.MOV.U32 R9, RZ, RZ, R5.reuse ;  /* 0x000000ffff097224 */ /* 0x100fe200078e0005 */
[----:B------:R-:W-:Y:S01]  /*54d0*/  LOP3.LUT P2, RZ, R212, 0x2, RZ, 0xc0, !PT ;  /* 0x00000002d4ff7812 */ /* 0x000fe2000784c0ff */
[----:B------:R-:W1:Y:S01]  /*54e0*/  LDS.128 R12, [R99+0x6100] ;  /* 0x00610000630c7984 */ /* 0x000e620000000c00 */
[----:B------:R-:W-:Y:S02]  /*54f0*/  ISETP.GE.AND P0, PT, R100, c[0x0][0x27c], PT ;  /* 0x00009f0064007a0c */ /* 0x000fe40003f06270 */
[----:B------:R-:W-:Y:S02]  /*5500*/  SEL R0, R123, R120, !P2 ;  /* 0x000000787b007207 */ /* 0x000fe40005000000 */
[----:B------:R-:W-:Y:S02]  /*5510*/  MOV R10, R32 ;  /* 0x00000020000a7202 */ /* 0x000fe40000000f00 */
[----:B------:R-:W-:Y:S02]  /*5520*/  SHF.R.S32.HI R2, RZ, 0x1f, R0 ;  /* 0x0000001fff027819 */ /* 0x000fe40000011400 */
[----:B------:R-:W-:Y:S02]  /*5530*/  MOV R45, R33 ;  /* 0x00000021002d7202 */ /* 0x000fe40000000f00 */
[----:B------:R-:W-:Y:S03]  /*5540*/  LEA.HI R0, R2, R0, RZ, 0x4 ;  /* 0x0000000002007211 */ /* 0x000fe600078f20ff */
[----:B------:R-:W-:Y:S01]  /*5550*/  @!P0 HADD2.F32 R30, -RZ, R10.H0_H0 ;  /* 0x2000000aff1e8230 */ /* 0x000fe20000004100 */
[----:B------:R-:W-:Y:S02]  /*5560*/  LEA.HI.SX32 R0, R0, R114, 0x1c ;  /* 0x0000007200007211 */ /* 0x000fe400078fe2ff */
[----:B------:R-:W-:Y:S02]  /*5570*/  @!P0 SHF.R.U32.HI R10, RZ, 0x10, R5 ;  /* 0x00000010ff0a8819 */ /* 0x000fe40000011605 */
[----:B------:R-:W-:Y:S02]  /*5580*/  SHF.R.S32.HI R2, RZ, 0x1f, R0 ;  /* 0x0000001fff027819 */ /* 0x000fe40000011400 */
[----:B------:R-:W-:Y:S02]  /*5590*/  SHF.L.U32 R57, R0, 0x3, RZ ;  /* 0x0000000300397819 */ /* 0x000fe400000006ff */
[----:B------:R-:W-:Y:S02]  /*55a0*/  LEA.HI R0, R2, R0, RZ, 0x3 ;  /* 0x0000000002007211 */ /* 0x000fe400078f18ff */
[----:B------:R-:W-:Y:S03]  /*55b0*/  LOP3.LUT R2, R217, 0x38, R57, 0xf8, !PT ;  /* 0x00000038d9027812 */ /* 0x000fe600078ef839 */
[----:B------:R-:W-:Y:S01]  /*55c0*/  IMAD.SHL.U32 R0, R0, 0x200, RZ ;  /* 0x0000020000007824 */ /* 0x000fe200078e00ff */
[----:B------:R-:W-:Y:S04]  /*55d0*/  LOP3.LUT R2, R2, R218, RZ, 0x3c, !PT ;  /* 0x000000da02027212 */ /* 0x000fe800078e3cff */
[----:B------:R-:W-:Y:S04]  /*55e0*/  LOP3.LUT R0, R0, 0x7ffff000, RZ, 0xc0, !PT ;  /* 0x7ffff00000007812 */ /* 0x000fe800078ec0ff */
[----:B------:R-:W-:Y:S02]  /*55f0*/  IADD3 R0, R2, R0, R219 ;  /* 0x0000000002007210 */ /* 0x000fe40007ffe0db */
[----:B-1----:R-:W-:Y:S02]  /*5600*/  @!P0 MOV R8, R12 ;  /* 0x0000000c00088202 */ /* 0x002fe40000000f00 */
[----:B------:R-:W-:Y:S03]  /*5610*/  SHF.L.U32 R0, R0, 0x1, RZ ;  /* 0x0000000100007819 */ /* 0x000fe600000006ff */
[----:B------:R-:W-:Y:S02]  /*5620*/  @!P0 HADD2.F32 R3, -RZ, R8.H0_H0 ;  /* 0x20000008ff038230 */ /* 0x000fe40000004100 */
[----:B------:R1:W2:Y:S02]  /*5630*/  LDS.128 R36, [R0+0x6100] ;  /* 0x0061000000247984 */ /* 0x0002a40000000c00 */
[----:B-1----:R-:W-:Y:S05]  /*5640*/  IMAD.MOV.U32 R0, RZ, RZ, R4 ;  /* 0x000000ffff007224 */ /* 0x002fea00078e0004 */
[----:B------:R-:W-:Y:S05]  /*5650*/  @!P0 HADD2.F32 R2, -RZ, R0.H0_H0 ;  /* 0x20000000ff028230 */ /* 0x000fea0000004100 */
[-C--:B------:R-:W-:Y:S02]  /*5660*/  @!P0 FMUL.FTZ R0, R3, R2.reuse ;  /* 0x0000000203008220 */ /* 0x080fe40000410000 */
[----:B--2---:R-:W-:Y:S05]  /*5670*/  @!P0 IMAD.MOV.U32 R31, RZ, RZ, R36 ;  /* 0x000000ffff1f8224 */ /* 0x004fea00078e0024 */
[----:B------:R-:W-:Y:S05]  /*5680*/  @!P0 HADD2.F32 R29, -RZ, R31.H0_H0 ;  /* 0x2000001fff1d8230 */ /* 0x000fea0000004100 */
[C---:B------:R-:W-:Y:S01]  /*5690*/  @!P0 FMUL.FTZ R44, R29.reuse, R2 ;  /* 0x000000021d2c8220 */ /* 0x040fe20000410000 */
[----:B------:R-:W-:Y:S01]  /*56a0*/  @!P0 SHF.R.U64 R2, R4, 0x10, R5 ;  /* 0x0000001004028819 */ /* 0x000fe20000001205 */
[-C--:B------:R-:W-:Y:S01]  /*56b0*/  @!P0 FFMA.FTZ R0, R29, R30.reuse, R0 ;  /* 0x0000001e1d008223 */ /* 0x080fe20000010000 */
[----:B------:R-:W-:Y:S01]  /*56c0*/  @!P0 SHF.R.U64 R4, R32, 0x10, R33 ;  /* 0x0000001020048819 */ /* 0x000fe20000001221 */
[----:B------:R-:W-:Y:S01]  /*56d0*/  @!P0 FFMA.FTZ R62, R3, R30, -R44 ;  /* 0x0000001e033e8223 */ /* 0x000fe2000001082c */
[----:B------:R-:W-:Y:S01]  /*56e0*/  @!P0 HADD2.F32 R5, -RZ, R9.H0_H0 ;  /* 0x20000009ff058230 */ /* 0x000fe20000004100 */
[----:B------:R-:W-:Y:S01]  /*56f0*/  @!P0 IMAD.MOV.U32 R44, RZ, RZ, R37 ;  /* 0x000000ffff2c8224 */ /* 0x000fe200078e0025 */
[----:B------:R-:W-:Y:S01]  /*5700*/  @!P0 HADD2.F32 R2, -RZ, R2.H0_H0 ;  /* 0x20000002ff028230 */ /* 0x000fe20000004100 */
[----:B------:R-:W-:Y:S01]  /*5710*/  @!P0 MOV R9, R13 ;  /* 0x0000000d00098202 */ /* 0x000fe20000000f00 */
[----:B------:R-:W-:Y:S02]  /*5720*/  @!P0 HADD2.F32 R29, -RZ, R31.H1_H1 ;  /* 0x3000001fff1d8230 */ /* 0x000fe40000004100 */
[----:B------:R-:W-:Y:S02]  /*5730*/  @!P0 HADD2.F32 R3, -RZ, R8.H1_H1 ;  /* 0x30000008ff038230 */ /* 0x000fe40000004100 */
[----:B------:R-:W-:Y:S01]  /*5740*/  @!P0 HADD2.F32 R8, -RZ, R4.H0_H0 ;  /* 0x20000004ff088230 */ /* 0x000fe20000004100 */
[-C--:B------:R-:W-:Y:S01]  /*5750*/  @!P0 FMUL.FTZ R31, R29, R2.reuse ;  /* 0x000000021d1f8220 */ /* 0x080fe20000410000 */
[----:B------:R-:W-:Y:S01]  /*5760*/  @!P0 HADD2.F32 R30, -RZ, R44.H0_H0 ;  /* 0x2000002cff1e8230 */ /* 0x000fe20000004100 */
[C---:B------:R-:W-:Y:S01]  /*5770*/  @!P0 FMUL.FTZ R2, R3.reuse, R2 ;  /* 0x0000000203028220 */ /* 0x040fe20000410000 */
[----:B------:R-:W-:Y:S01]  /*5780*/  @!P0 HADD2.F32 R4, -RZ, R9.H0_H0 ;  /* 0x20000009ff048230 */ /* 0x000fe20000004100 */
[-C--:B------:R-:W-:Y:S01]  /*5790*/  @!P0 FFMA.FTZ R61, R3, R8.reuse, -R31 ;  /* 0x00000008033d8223 */ /* 0x080fe2000001081f */
[----:B------:R-:W-:Y:S01]  /*57a0*/  @!P0 HADD2.F32 R31, -RZ, R45.H0_H0 ;  /* 0x2000002dff1f8230 */ /* 0x000fe20000004100 */
[-C--:B------:R-:W-:Y:S01]  /*57b0*/  @!P0 FMUL.FTZ R32, R30, R5.reuse ;  /* 0x000000051e208220 */ /* 0x080fe20000410000 */
[----:B------:R-:W-:Y:S01]  /*57c0*/  @!P0 SHF.R.U32.HI R45, RZ, 0x10, R33 ;  /* 0x00000010ff2d8819 */ /* 0x000fe20000011621 */
[----:B------:R-:W-:Y:S01]  /*57d0*/  @!P0 FFMA.FTZ R2, R29, R8, R2 ;  /* 0x000000081d028223 */ /* 0x000fe20000010002 */
[----:B------:R-:W-:Y:S01]  /*57e0*/  @!P0 MOV R29, R38 ;  /* 0x00000026001d8202 */ /* 0x000fe20000000f00 */
[----:B------:R-:W-:Y:S01]  /*57f0*/  @!P0 FMUL.FTZ R3, R4, R5 ;  /* 0x0000000504038220 */ /* 0x000fe20000410000 */
[----:B------:R-:W-:Y:S01]  /*5800*/  @!P0 MOV R8, R14 ;  /* 0x0000000e00088202 */ /* 0x000fe20000000f00 */
[----:B------:R-:W-:Y:S01]  /*5810*/  IMAD.MOV.U32 R5, RZ, RZ, R6 ;  /* 0x000000ffff057224 */ /* 0x000fe200078e0006 */
[----:B------:R-:W-:Y:S01]  /*5820*/  @!P0 SHF.R.U64 R6, R6, 0x10, R7 ;  /* 0x0000001006068819 */ /* 0x000fe20000001207 */
[-C--:B------:R-:W-:Y:S02]  /*5830*/  @!P0 FFMA.FTZ R56, R4, R31.reuse, -R32 ;  /* 0x0000001f04388223 */ /* 0x080fe40000010820 */
[----:B------:R-:W-:Y:S01]  /*5840*/  IMAD.MOV.U32 R4, RZ, RZ, R34 ;  /* 0x000000ffff047224 */ /* 0x000fe200078e0022 */
[----:B------:R-:W-:Y:S01]  /*5850*/  @!P0 HADD2.F32 R5, -RZ, R5.H0_H0 ;  /* 0x20000005ff058230 */ /* 0x000fe20000004100 */
[----:B------:R-:W-:Y:S01]  /*5860*/  @!P0 FFMA.FTZ R3, R30, R31, R3 ;  /* 0x0000001f1e038223 */ /* 0x000fe20000010003 */
[--C-:B------:R-:W-:Y:S02]  /*5870*/  @!P0 HADD2.F32 R30, -RZ, R29.reuse.H0_H0 ;  /* 0x2000001dff1e8230 */ /* 0x100fe40000004100 */
[----:B------:R-:W-:Y:S02]  /*5880*/  @!P0 HADD2.F32 R31, -RZ, R4.H0_H0 ;  /* 0x20000004ff1f8230 */ /* 0x000fe40000004100 */
[----:B------:R-:W-:Y:S01]  /*5890*/  @!P0 HADD2.F32 R4, -RZ, R8.H0_H0 ;  /* 0x20000008ff048230 */ /* 0x000fe20000004100 */
[----:B------:R-:W-:Y:S01]  /*58a0*/  @!P0 FMUL.FTZ R32, R30, R5 ;  /* 0x000000051e208220 */ /* 0x000fe20000410000 */
[----:B------:R-:W-:Y:S03]  /*58b0*/  @!P0 HADD2.F32 R6, -RZ, R6.H0_H0 ;  /* 0x20000006ff068230 */ /* 0x000fe60000004100 */
[C---:B------:R-:W-:Y:S01]  /*58c0*/  @!P0 FFMA.FTZ R60, R4.reuse, R31, -R32 ;  /* 0x0000001f043c8223 */ /* 0x040fe20000010820 */
[----:B------:R-:W-:Y:S01]  /*58d0*/  @!P0 HADD2.F32 R32, -RZ, R29.H1_H1 ;  /* 0x3000001dff208230 */ /* 0x000fe20000004100 */
[----:B------:R-:W-:Y:S01]  /*58e0*/  @!P0 FMUL.FTZ R5, R4, R5 ;  /* 0x0000000504058220 */ /* 0x000fe20000410000 */
[----:B------:R-:W-:Y:S03]  /*58f0*/  @!P0 SHF.R.U64 R4, R34, 0x10, R35 ;  /* 0x0000001022048819 */ /* 0x000fe60000001223 */
[-C--:B------:R-:W-:Y:S02]  /*5900*/  @!P0 FMUL.FTZ R29, R32, R6.reuse ;  /* 0x00000006201d8220 */ /* 0x080fe40000410000 */
[----:B------:R-:W-:Y:S02]  /*5910*/  @!P0 HADD2.F32 R33, -RZ, R4.H0_H0 ;  /* 0x20000004ff218230 */ /* 0x000fe40000004100 */
[----:B------:R-:W-:Y:S02]  /*5920*/  @!P0 HADD2.F32 R4, -RZ, R8.H1_H1 ;  /* 0x30000008ff048230 */ /* 0x000fe40000004100 */
[----:B------:R-:W-:Y:S02]  /*5930*/  @!P0 HADD2.F32 R8, -RZ, R10.H0_H0 ;  /* 0x2000000aff088230 */ /* 0x000fe40000004100 */
[----:B------:R-:W-:Y:S01]  /*5940*/  @!P0 HADD2.F32 R10, -RZ, R44.H1_H1 ;  /* 0x3000002cff0a8230 */ /* 0x000fe20000004100 */
[C---:B------:R-:W-:Y:S01]  /*5950*/  @!P0 FFMA.FTZ R58, R4.reuse, R33, -R29 ;  /* 0x00000021043a8223 */ /* 0x040fe2000001081d */
[----:B------:R-:W-:Y:S01]  /*5960*/  @!P0 HADD2.F32 R29, -RZ, R45.H0_H0 ;  /* 0x2000002dff1d8230 */ /* 0x000fe20000004100 */
[----:B------:R-:W-:Y:S01]  /*5970*/  @!P0 FMUL.FTZ R6, R4, R6 ;  /* 0x0000000604068220 */ /* 0x000fe20000410000 */
[----:B------:R-:W-:Y:S01]  /*5980*/  @!P0 HADD2.F32 R4, -RZ, R9.H1_H1 ;  /* 0x30000009ff048230 */ /* 0x000fe20000004100 */
[----:B------:R-:W-:Y:S01]  /*5990*/  @!P0 FMUL.FTZ R9, R10, R8 ;  /* 0x000000080a098220 */ /* 0x000fe20000410000 */
[----:B------:R-:W-:Y:S01]  /*59a0*/  @!P0 F2FP.PACK_AB R45, R61, R62 ;  /* 0x0000003e3d2d823e */ /* 0x000fe200000000ff */
[--C-:B------:R-:W-:Y:S01]  /*59b0*/  IMAD.MOV.U32 R44, RZ, RZ, R35.reuse ;  /* 0x000000ffff2c7224 */ /* 0x100fe200078e0023 */
[----:B------:R-:W-:Y:S01]  /*59c0*/  @!P0 SHF.R.U32.HI R35, RZ, 0x10, R35 ;  /* 0x00000010ff238819 */ /* 0x000fe20000011623 */
[C---:B------:R-:W-:Y:S01]  /*59d0*/  @!P0 FFMA.FTZ R34, R4.reuse, R29, -R9 ;  /* 0x0000001d04228223 */ /* 0x040fe20000010809 */
[----:B------:R-:W-:Y:S01]  /*59e0*/  @!P0 SHF.R.U32.HI R9, RZ, 0x10, R7 ;  /* 0x00000010ff098819 */ /* 0x000fe20000011607 */
[----:B------:R-:W-:Y:S01]  /*59f0*/  @!P0 FMUL.FTZ R4, R4, R8 ;  /* 0x0000000804048220 */ /* 0x000fe20000410000 */
[----:B------:R-:W-:Y:S01]  /*5a00*/  MOV R8, R7 ;  /* 0x0000000700087202 */ /* 0x000fe20000000f00 */
[----:B------:R-:W-:Y:S01]  /*5a10*/  @!P0 IMAD.MOV.U32 R12, RZ, RZ, R45 ;  /* 0x000000ffff0c8224 */ /* 0x000fe200078e002d */
[----:B------:R-:W-:Y:S01]  /*5a20*/  @!P0 F2FP.PACK_AB R56, R34, R56 ;  /* 0x000000382238823e */ /* 0x000fe200000000ff */
[----:B------:R-:W-:Y:S01]  /*5a30*/  @!P0 IMAD.MOV.U32 R34, RZ, RZ, R39 ;  /* 0x000000ffff228224 */ /* 0x000fe200078e0027 */
[----:B------:R-:W-:Y:S01]  /*5a40*/  @!P0 HADD2.F32 R9, -RZ, R9.H0_H0 ;  /* 0x20000009ff098230 */ /* 0x000fe20000004100 */
[----:B------:R-:W-:Y:S01]  /*5a50*/  @!P0 FFMA.FTZ R4, R10, R29, R4 ;  /* 0x0000001d0a048223 */ /* 0x000fe20000010004 */
[----:B------:R-:W-:Y:S01]  /*5a60*/  @!P0 MOV R13, R56 ;  /* 0x00000038000d8202 */ /* 0x000fe20000000f00 */
[----:B------:R-:W-:Y:S01]  /*5a70*/  @!P0 HADD2.F32 R10, -RZ, R8.H0_H0 ;  /* 0x20000008ff0a8230 */ /* 0x000fe20000004100 */
[----:B------:R-:W-:Y:S01]  /*5a80*/  @!P0 MOV R8, R15 ;  /* 0x0000000f00088202 */ /* 0x000fe20000000f00 */
[----:B------:R-:W-:Y:S01]  /*5a90*/  @!P0 FFMA.FTZ R5, R30, R31, R5 ;  /* 0x0000001f1e058223 */ /* 0x000fe20000010005 */
[----:B------:R-:W-:Y:S01]  /*5aa0*/  @!P0 F2FP.PACK_AB R3, R4, R3 ;  /* 0x000000030403823e */ /* 0x000fe200000000ff */
[----:B------:R-:W-:Y:S01]  /*5ab0*/  @!P0 FFMA.FTZ R6, R32, R33, R6 ;  /* 0x0000002120068223 */ /* 0x000fe20000010006 */
[----:B------:R-:W-:Y:S02]  /*5ac0*/  @!P0 HADD2.F32 R29, -RZ, R34.H0_H0 ;  /* 0x20000022ff1d8230 */ /* 0x000fe40000004100 */
[----:B------:R-:W-:Y:S01]  /*5ad0*/  @!P0 HADD2.F32 R30, -RZ, R44.H0_H0 ;  /* 0x2000002cff1e8230 */ /* 0x000fe20000004100 */
[----:B------:R-:W-:Y:S01]  /*5ae0*/  @!P0 IMAD.MOV.U32 R37, RZ, RZ, R3 ;  /* 0x000000ffff258224 */ /* 0x000fe200078e0003 */
[----:B------:R-:W-:Y:S01]  /*5af0*/  @!P0 HADD2.F32 R7, -RZ, R8.H0_H0 ;  /* 0x20000008ff078230 */ /* 0x000fe20000004100 */
[----:B------:R-:W-:Y:S01]  /*5b00*/  @!P0 FMUL.FTZ R44, R29, R10 ;  /* 0x0000000a1d2c8220 */ /* 0x000fe20000410000 */
[----:B------:R-:W-:Y:S02]  /*5b10*/  @!P0 HADD2.F32 R31, -RZ, R34.H1_H1 ;  /* 0x30000022ff1f8230 */ /* 0x000fe40000004100 */
[----:B------:R-:W-:Y:S01]  /*5b20*/  @!P0 HADD2.F32 R8, -RZ, R8.H1_H1 ;  /* 0x30000008ff088230 */ /* 0x000fe20000004100 */
[C---:B------:R-:W-:Y:S02]  /*5b30*/  @!P0 FFMA.FTZ R44, R7.reuse, R30, -R44 ;  /* 0x0000001e072c8223 */ /* 0x040fe4000001082c */
[----:B------:R-:W-:Y:S01]  /*5b40*/  @!P0 FMUL.FTZ R7, R7, R10 ;  /* 0x0000000a07078220 */ /* 0x000fe20000410000 */
[----:B------:R-:W-:Y:S01]  /*5b50*/  @!P0 HADD2.F32 R10, -RZ, R35.H0_H0 ;  /* 0x20000023ff0a8230 */ /* 0x000fe20000004100 */
[-C--:B------:R-:W-:Y:S02]  /*5b60*/  @!P0 FMUL.FTZ R34, R31, R9.reuse ;  /* 0x000000091f228220 */ /* 0x080fe40000410000 */
[----:B------:R-:W-:Y:S02]  /*5b70*/  @!P0 FFMA.FTZ R7, R29, R30, R7 ;  /* 0x0000001e1d078223 */ /* 0x000fe40000010007 */
[----:B------:R-:W-:Y:S01]  /*5b80*/  @!P0 FFMA.FTZ R35, R8, R10, -R34 ;  /* 0x0000000a08238223 */ /* 0x000fe20000010822 */
[----:B------:R-:W-:Y:S01]  /*5b90*/  @!P0 F2FP.PACK_AB R34, R58, R60 ;  /* 0x0000003c3a22823e */ /* 0x000fe200000000ff */
[----:B------:R-:W-:Y:S01]  /*5ba0*/  @!P0 FMUL.FTZ R8, R8, R9 ;  /* 0x0000000908088220 */ /* 0x000fe20000410000 */
[----:B------:R-:W-:Y:S02]  /*5bb0*/  @!P0 F2FP.PACK_AB R9, R2, R0 ;  /* 0x000000000209823e */ /* 0x000fe400000000ff */
[----:B------:R-:W-:Y:S01]  /*5bc0*/  @!P0 F2FP.PACK_AB R2, R6, R5 ;  /* 0x000000050602823e */ /* 0x000fe200000000ff */
[----:B------:R-:W-:Y:S01]  /*5bd0*/  @!P0 FFMA.FTZ R8, R31, R10, R8 ;  /* 0x0000000a1f088223 */ /* 0x000fe20000010008 */
[----:B------:R-:W-:Y:S01]  /*5be0*/  @!P0 F2FP.PACK_AB R10, R35, R44 ;  /* 0x0000002c230a823e */ /* 0x000fe200000000ff */
[----:B------:R-:W-:Y:S01]  /*5bf0*/  @!P0 IMAD.MOV.U32 R14, RZ, RZ, R34 ;  /* 0x000000ffff0e8224 */ /* 0x000fe200078e0022 */
[----:B------:R-:W-:Y:S02]  /*5c00*/  @!P0 MOV R36, R9 ;  /* 0x0000000900248202 */ /* 0x000fe40000000f00 */
[----:B------:R-:W-:Y:S02]  /*5c10*/  @!P0 F2FP.PACK_AB R0, R8, R7 ;  /* 0x000000070800823e */ /* 0x000fe400000000ff */
[----:B------:R-:W-:Y:S02]  /*5c20*/  @!P0 MOV R15, R10 ;  /* 0x0000000a000f8202 */ /* 0x000fe40000000f00 */
[----:B------:R-:W-:Y:S02]  /*5c30*/  @!P0 MOV R38, R2 ;  /* 0x0000000200268202 */ /* 0x000fe40000000f00 */
[----:B------:R-:W-:Y:S02]  /*5c40*/  @!P0 MOV R39, R0 ;  /* 0x0000000000278202 */ /* 0x000fe40000000f00 */
[C---:B----4-:R-:W-:Y:S04]  /*5c50*/  LEA R2, P0, R77.reuse, R54, 0x1 ;  /* 0x000000364d027211 */ /* 0x050fe800078008ff */
[----:B---3--:R-:W-:Y:S02]  /*5c60*/  LEA.HI.X R3, R77, R55, R108, 0x1, P0 ;  /* 0x000000374d037211 */ /* 0x008fe400000f0c6c */
[C---:B------:R-:W-:Y:S03]  /*5c70*/  ISETP.GE.AND P0, PT, R57.reuse, c[0x0][0x1d4], PT ;  /* 0x0000750039007a0c */ /* 0x040fe60003f06270 */
[----:B------:R1:W-:Y:S10]  /*5c80*/  ST.E.128 [R2.64], R12 ;  /* 0x0000000c02007985 */ /* 0x0003f4000c101d0a */
[----:B------:R-:W-:Y:S05]  /*5c90*/  @!P0 IMAD.WIDE R4, R57, 0x2, R54 ;  /* 0x0000000239048825 */ /* 0x000fea00078e0236 */
[----:B------:R1:W-:Y:S02]  /*5ca0*/  @!P0 ST.E.128 [R4.64], R36 ;  /* 0x0000002404008985 */ /* 0x0003e4000c101d0a */
.L_x_202:
[----:B------:R-:W-:Y:S05]  /*5cb0*/  BSYNC B0 ;  /* 0x0000000000007941 */ /* 0x000fea0003800000 */
.L_x_201:
[----:B------:R-:W-:Y:S01]  /*5cc0*/  ISETP.GE.AND P0, PT, R25, c[0x0][0x1d4], PT ;  /* 0x0000750019007a0c */ /* 0x000fe20003f06270 */
[----:B------:R-:W-:Y:S01]  /*5cd0*/  @!UPT UIADD3 URZ, URZ, URZ, URZ ;  /* 0x0000003f3f3ff290 */ /* 0x000fe2000fffe03f */
[----:B------:R-:W-:Y:S11]  /*5ce0*/  BSSY B0, `(.L_x_203) ;  /* 0x0000079000007945 */ /* 0x000ff60003800000 */
[----:B------:R-:W-:-:S05]  /*5cf0*/  @P0 BRA `(.L_x_204) ;  /* 0x0000077000000947 */ /* 0x000fca0003800000 */
[----:B------:R-:W-:Y:S01]  /*5d00*/  LOP3.LUT P1, RZ, R212, 0x4, RZ, 0xc0, !PT ;  /* 0x00000004d4ff7812 */ /* 0x000fe2000782c0ff */
[----:B-1----:R-:W1:Y:S01]  /*5d10*/  LDS.128 R12, [R98+0x6100] ;  /* 0x00610000620c7984 */ /* 0x002e620000000c00 */
[----:B------:R-:W-:Y:S02]  /*5d20*/  ISETP.GE.AND P0, PT, R25, c[0x0][0x27c], PT ;  /* 0x00009f0019007a0c */ /* 0x000fe40003f06270 */
[----:B------:R-:W-:Y:S04]  /*5d30*/  SEL R0, R123, R120, !P1 ;  /* 0x000000787b007207 */ /* 0x000fe80004800000 */
[----:B------:R-:W-:Y:S04]  /*5d40*/  SHF.R.S32.HI R2, RZ, 0x1f, R0 ;  /* 0x0000001fff027819 */ /* 0x000fe80000011400 */
[----:B------:R-:W-:Y:S03]  /*5d50*/  LEA.HI R0, R2, R0, RZ, 0x4 ;  /* 0x0000000002007211 */ /* 0x000fe600078f20ff */
[--C-:B------:R-:W-:Y:S01]  /*5d60*/  @!P0 SHF.R.U64 R7, R16, 0x10, R17.reuse ;  /* 0x0000001010078819 */ /* 0x100fe20000001211 */
[--C-:B------:R-:W-:Y:S01]  /*5d70*/  @!P0 HADD2.F32 R8, -RZ, R46.reuse.H0_H0 ;  /* 0x2000002eff088230 */ /* 0x100fe20000004100 */
[----:B------:R-:W-:Y:S01]  /*5d80*/  LEA.HI.SX32 R0, R0, R113, 0x1c ;  /* 0x0000007100007211 */ /* 0x000fe200078fe2ff */
[----:B------:R-:W-:Y:S01]  /*5d90*/  @!P0 HADD2.F32 R10, -RZ, R46.H1_H1 ;  /* 0x3000002eff0a8230 */ /* 0x000fe20000004100 */
[----:B------:R-:W-:Y:S01]  /*5da0*/  @!P0 SHF.R.U32.HI R5, RZ, 0x10, R17 ;  /* 0x00000010ff058819 */ /* 0x000fe20000011611 */
[----:B------:R-:W-:Y:S01]  /*5db0*/  @!P0 HADD2.F32 R7, -RZ, R7.H0_H0 ;  /* 0x20000007ff078230 */ /* 0x000fe20000004100 */
[----:B------:R-:W-:Y:S02]  /*5dc0*/  SHF.R.S32.HI R2, RZ, 0x1f, R0 ;  /* 0x0000001fff027819 */ /* 0x000fe40000011400 */
[----:B------:R-:W-:Y:S01]  /*5dd0*/  SHF.L.U32 R36, R0, 0x3, RZ ;  /* 0x0000000300247819 */ /* 0x000fe200000006ff */
[----:B------:R-:W-:Y:S01]  /*5de0*/  @!P0 HADD2.F32 R5, -RZ, R5.H0_H0 ;  /* 0x20000005ff058230 */ /* 0x000fe20000004100 */
[----:B------:R-:W-:Y:S02]  /*5df0*/  LEA.HI R0, R2, R0, RZ, 0x3 ;  /* 0x0000000002007211 */ /* 0x000fe400078f18ff */
[--C-:B------:R-:W-:Y:S02]  /*5e00*/  @!P0 SHF.R.U32.HI R30, RZ, 0x10, R41.reuse ;  /* 0x00000010ff1e8819 */ /* 0x100fe40000011629 */
[----:B------:R-:W-:Y:S01]  /*5e10*/  @!P0 SHF.R.U64 R31, R40, 0x10, R41 ;  /* 0x00000010281f8819 */ /* 0x000fe20000001229 */
[----:B------:R-:W-:Y:S01]  /*5e20*/  IMAD.SHL.U32 R0, R0, 0x200, RZ ;  /* 0x0000020000007824 */ /* 0x000fe200078e00ff */
[----:B------:R-:W-:Y:S04]  /*5e30*/  LOP3.LUT R2, R217, 0x38, R36, 0xf8, !PT ;  /* 0x00000038d9027812 */ /* 0x000fe800078ef824 */
[----:B------:R-:W-:Y:S02]  /*5e40*/  LOP3.LUT R2, R2, R218, RZ, 0x3c, !PT ;  /* 0x000000da02027212 */ /* 0x000fe400078e3cff */
[----:B------:R-:W-:Y:S01]  /*5e50*/  LOP3.LUT R0, R0, 0x7ffff000, RZ, 0xc0, !PT ;  /* 0x7ffff00000007812 */ /* 0x000fe200078ec0ff */
[----:B-1----:R-:W-:Y:S03]  /*5e60*/  @!P0 IMAD.MOV.U32 R6, RZ, RZ, R12 ;  /* 0x000000ffff068224 */ /* 0x002fe600078e000c */
[----:B------:R-:W-:Y:S01]  /*5e70*/  IADD3 R0, R2, R0, R219 ;  /* 0x0000000002007210 */ /* 0x000fe20007ffe0db */
[----:B------:R-:W-:Y:S03]  /*5e80*/  @!P0 HADD2.F32 R2, -RZ, R11.H0_H0 ;  /* 0x2000000bff028230 */ /* 0x000fe60000004100 */
[----:B------:R-:W-:Y:S01]  /*5e90*/  SHF.L.U32 R0, R0, 0x1, RZ ;  /* 0x0000000100007819 */ /* 0x000fe200000006ff */
[----:B------:R-:W-:Y:S04]  /*5ea0*/  @!P0 HADD2.F32 R3, -RZ, R6.H0_H0 ;  /* 0x20000006ff038230 */ /* 0x000fe80000004100 */
[----:B------:R1:W2:Y:S02]  /*5eb0*/  LDS.128 R32, [R0+0x6100] ;  /* 0x0061000000207984 */ /* 0x0002a40000000c00 */
[C---:B-1----:R-:W-:Y:S02]  /*5ec0*/  @!P0 FMUL.FTZ R0, R3.reuse, R2 ;  /* 0x0000000203008220 */ /* 0x042fe40000410000 */
[----:B--2---:R-:W-:Y:S01]  /*5ed0*/  @!P0 IMAD.MOV.U32 R16, RZ, RZ, R33 ;  /* 0x000000ffff108224 */ /* 0x004fe200078e0021 */
[----:B------:R-:W-:Y:S04]  /*5ee0*/  @!P0 MOV R29, R32 ;  /* 0x00000020001d8202 */ /* 0x000fe80000000f00 */
[--C-:B------:R-:W-:Y:S02]  /*5ef0*/  @!P0 HADD2.F32 R9, -RZ, R16.reuse.H0_H0 ;  /* 0x20000010ff098230 */ /* 0x100fe40000004100 */
[----:B------:R-:W-:Y:S05]  /*5f00*/  @!P0 HADD2.F32 R4, -RZ, R29.H0_H0 ;  /* 0x2000001dff048230 */ /* 0x000fea0000004100 */
[C---:B------:R-:W-:Y:S02]  /*5f10*/  @!P0 FMUL.FTZ R2, R4.reuse, R2 ;  /* 0x0000000204028220 */ /* 0x040fe40000410000 */
[-C--:B------:R-:W-:Y:S01]  /*5f20*/  @!P0 FFMA.FTZ R0, R4, R8.reuse, R0 ;  /* 0x0000000804008223 */ /* 0x080fe20000010000 */
[----:B------:R-:W-:Y:S01]  /*5f30*/  @!P0 MOV R4, R13 ;  /* 0x0000000d00048202 */ /* 0x000fe20000000f00 */
[----:B------:R-:W-:Y:S01]  /*5f40*/  @!P0 FFMA.FTZ R38, R3, R8, -R2 ;  /* 0x0000000803268223 */ /* 0x000fe20000010802 */
[----:B------:R-:W-:Y:S02]  /*5f50*/  @!P0 HADD2.F32 R3, -RZ, R11.H1_H1 ;  /* 0x3000000bff038230 */ /* 0x000fe40000004100 */
[----:B------:R-:W-:Y:S02]  /*5f60*/  @!P0 HADD2.F32 R11, -RZ, R16.H1_H1 ;  /* 0x30000010ff0b8230 */ /* 0x000fe40000004100 */
[----:B------:R-:W-:Y:S01]  /*5f70*/  @!P0 HADD2.F32 R2, -RZ, R4.H0_H0 ;  /* 0x20000004ff028230 */ /* 0x000fe20000004100 */
[-C--:B------:R-:W-:Y:S01]  /*5f80*/  @!P0 FMUL.FTZ R8, R9, R3.reuse ;  /* 0x0000000309088220 */ /* 0x080fe20000410000 */
[----:B------:R-:W-:Y:S03]  /*5f90*/  @!P0 HADD2.F32 R16, -RZ, R30.H0_H0 ;  /* 0x2000001eff108230 */ /* 0x000fe60000004100 */
[C---:B------:R-:W-:Y:S01]  /*5fa0*/  @!P0 FFMA.FTZ R37, R2.reuse, R10, -R8 ;  /* 0x0000000a02258223 */ /* 0x040fe20000010808 */
[----:B------:R-:W-:Y:S01]  /*5fb0*/  @!P0 HADD2.F32 R8, -RZ, R29.H1_H1 ;  /* 0x3000001dff088230 */ /* 0x000fe20000004100 */
[----:B------:R-:W-:Y:S01]  /*5fc0*/  @!P0 FMUL.FTZ R3, R2, R3 ;  /* 0x0000000302038220 */ /* 0x000fe20000410000 */
[----:B------:R-:W-:Y:S01]  /*5fd0*/  @!P0 HADD2.F32 R2, -RZ, R4.H1_H1 ;  /* 0x30000004ff028230 */ /* 0x000fe20000004100 */
[-C--:B------:R-:W-:Y:S02]  /*5fe0*/  @!P0 FMUL.FTZ R4, R11, R5.reuse ;  /* 0x000000050b048220 */ /* 0x080fe40000410000 */
[----:B------:R-:W-:Y:S02]  /*5ff0*/  @!P0 IMAD.MOV.U32 R29, RZ, RZ, R34 ;  /* 0x000000ffff1d8224 */ /* 0x000fe400078e0022 */
[C---:B------:R-:W-:Y:S02]  /*6000*/  @!P0 FFMA.FTZ R17, R2.reuse, R16, -R4 ;  /* 0x0000001002118223 */ /* 0x040fe40000010804 */
[----:B------:R-:W-:Y:S01]  /*6010*/  @!P0 FMUL.FTZ R4, R2, R5 ;  /* 0x0000000502048220 */ /* 0x000fe20000410000 */
[----:B------:R-:W-:Y:S02]  /*6020*/  @!P0 HADD2.F32 R5, -RZ, R31.H0_H0 ;  /* 0x2000001fff058230 */ /* 0x000fe40000004100 */
[----:B------:R-:W-:Y:S01]  /*6030*/  @!P0 HADD2.F32 R2, -RZ, R6.H1_H1 ;  /* 0x30000006ff028230 */ /* 0x000fe20000004100 */
[----:B------:R-:W-:Y:S01]  /*6040*/  @!P0 FMUL.FTZ R6, R8, R7 ;  /* 0x0000000708068220 */ /* 0x000fe20000410000 */
[----:B------:R-:W-:Y:S03]  /*6050*/  @!P0 F2FP.PACK_AB R30, R17, R37 ;  /* 0x00000025111e823e */ /* 0x000fe600000000ff */
[C---:B------:R-:W-:Y:S02]  /*6060*/  @!P0 FFMA.FTZ R6, R2.reuse, R5, -R6 ;  /* 0x0000000502068223 */ /* 0x040fe40000010806 */
[----:B------:R-:W-:Y:S01]  /*6070*/  @!P0 FMUL.FTZ R2, R2, R7 ;  /* 0x0000000702028220 */ /* 0x000fe20000410000 */
[----:B------:R-:W-:Y:S01]  /*6080*/  @!P0 HADD2.F32 R7, -RZ, R29.H0_H0 ;  /* 0x2000001dff078230 */ /* 0x000fe20000004100 */
[----:B------:R-:W-:Y:S01]  /*6090*/  @!P0 IMAD.MOV.U32 R13, RZ, RZ, R30 ;  /* 0x000000ffff0d8224 */ /* 0x000fe200078e001e */
[----:B------:R-:W-:Y:S01]  /*60a0*/  @!P0 F2FP.PACK_AB R17, R6, R38 ;  /* 0x000000260611823e */ /* 0x000fe200000000ff */
[----:B------:R-:W-:Y:S01]  /*60b0*/  @!P0 FFMA.FTZ R2, R8, R5, R2 ;  /* 0x0000000508028223 */ /* 0x000fe20000010002 */
[--C-:B------:R-:W-:Y:S01]  /*60c0*/  @!P0 HADD2.F32 R5, -RZ, R26.reuse.H0_H0 ;  /* 0x2000001aff058230 */ /* 0x100fe20000004100 */
[----:B------:R-:W-:Y:S01]  /*60d0*/  @!P0 FFMA.FTZ R3, R9, R10, R3 ;  /* 0x0000000a09038223 */ /* 0x000fe20000010003 */
[----:B------:R-:W-:Y:S01]  /*60e0*/  @!P0 MOV R9, R14 ;  /* 0x0000000e00098202 */ /* 0x000fe20000000f00 */
[----:B------:R-:W-:Y:S01]  /*60f0*/  @!P0 FFMA.FTZ R4, R11, R16, R4 ;  /* 0x000000100b048223 */ /* 0x000fe20000010004 */
[----:B------:R-:W-:Y:S01]  /*6100*/  @!P0 HADD2.F32 R8, -RZ, R47.H0_H0 ;  /* 0x2000002fff088230 */ /* 0x000fe20000004100 */
[C---:B------:R-:W-:Y:S01]  /*6110*/  @!P0 FMUL.FTZ R11, R7.reuse, R5 ;  /* 0x00000005070b8220 */ /* 0x040fe20000410000 */
[--C-:B------:R-:W-:Y:S01]  /*6120*/  @!P0 SHF.R.U64 R16, R18, 0x10, R19.reuse ;  /* 0x0000001012108819 */ /* 0x100fe20000001213 */
[----:B------:R-:W-:Y:S01]  /*6130*/  @!P0 HADD2.F32 R6, -RZ, R9.H0_H0 ;  /* 0x20000009ff068230 */ /* 0x000fe20000004100 */
[----:B------:R-:W-:Y:S01]  /*6140*/  @!P0 MOV R12, R17 ;  /* 0x00000011000c8202 */ /* 0x000fe20000000f00 */
[----:B------:R-:W-:Y:S01]  /*6150*/  @!P0 HADD2.F32 R18, -RZ, R47.H1_H1 ;  /* 0x3000002fff128230 */ /* 0x000fe20000004100 */
[----:B------:R-:W-:Y:S01]  /*6160*/  @!P0 SHF.R.U32.HI R10, RZ, 0x10, R19 ;  /* 0x00000010ff0a8819 */ /* 0x000fe20000011613 */
[----:B------:R-:W-:Y:S01]  /*6170*/  @!P0 IMAD.MOV.U32 R19, RZ, RZ, R35 ;  /* 0x000000ffff138224 */ /* 0x000fe200078e0023 */
[----:B------:R-:W-:Y:S01]  /*6180*/  @!P0 SHF.R.U64 R30, R42, 0x10, R43 ;  /* 0x000000102a1e8819 */ /* 0x000fe2000000122b */
[----:B------:R-:W-:Y:S01]  /*6190*/  @!P0 FMUL.FTZ R5, R6, R5 ;  /* 0x0000000506058220 */ /* 0x000fe20000410000 */
[----:B------:R-:W-:Y:S01]  /*61a0*/  @!P0 F2FP.PACK_AB R3, R4, R3 ;  /* 0x000000030403823e */ /* 0x000fe200000000ff */
[-C--:B------:R-:W-:Y:S01]  /*61b0*/  @!P0 FFMA.FTZ R37, R6, R8.reuse, -R11 ;  /* 0x0000000806258223 */ /* 0x080fe2000001080b */
[--C-:B------:R-:W-:Y:S01]  /*61c0*/  @!P0 HADD2.F32 R17, -RZ, R19.reuse.H0_H0 ;  /* 0x20000013ff118230 */ /* 0x100fe20000004100 */
[----:B------:R-:W-:Y:S01]  /*61d0*/  @!P0 FFMA.FTZ R5, R7, R8, R5 ;  /* 0x0000000807058223 */ /* 0x000fe20000010005 */
[----:B------:R-:W-:Y:S01]  /*61e0*/  @!P0 MOV R8, R15 ;  /* 0x0000000f00088202 */ /* 0x000fe20000000f00 */
[----:B------:R-:W-:Y:S01]  /*61f0*/  @!P0 IMAD.MOV.U32 R33, RZ, RZ, R3 ;  /* 0x000000ffff218224 */ /* 0x000fe200078e0003 */
[----:B------:R-:W-:Y:S01]  /*6200*/  @!P0 HADD2.F32 R7, -RZ, R26.H1_H1 ;  /* 0x3000001aff078230 */ /* 0x000fe20000004100 */
[----:B------:R-:W-:Y:S01]  /*6210*/  @!P0 SHF.R.U32.HI R26, RZ, 0x10, R43 ;  /* 0x00000010ff1a8819 */ /* 0x000fe2000001162b */
[----:B------:R-:W-:Y:S02]  /*6220*/  @!P0 HADD2.F32 R11, -RZ, R10.H0_H0 ;  /* 0x2000000aff0b8230 */ /* 0x000fe40000004100 */
[----:B------:R-:W-:Y:S01]  /*6230*/  @!P0 HADD2.F32 R6, -RZ, R8.H0_H0 ;  /* 0x20000008ff068230 */ /* 0x000fe20000004100 */
[-C--:B------:R-:W-:Y:S01]  /*6240*/  @!P0 FMUL.FTZ R31, R17, R7.reuse ;  /* 0x00000007111f8220 */ /* 0x080fe20000410000 */
[----:B------:R-:W-:Y:S02]  /*6250*/  @!P0 HADD2.F32 R19, -RZ, R19.H1_H1 ;  /* 0x30000013ff138230 */ /* 0x000fe40000004100 */
[----:B------:R-:W-:Y:S01]  /*6260*/  @!P0 HADD2.F32 R26, -RZ, R26.H0_H0 ;  /* 0x2000001aff1a8230 */ /* 0x000fe20000004100 */
[C---:B------:R-:W-:Y:S01]  /*6270*/  @!P0 FFMA.FTZ R31, R6.reuse, R18, -R31 ;  /* 0x00000012061f8223 */ /* 0x040fe2000001081f */
[----:B------:R-:W-:Y:S01]  /*6280*/  @!P0 HADD2.F32 R10, -RZ, R16.H0_H0 ;  /* 0x20000010ff0a8230 */ /* 0x000fe20000004100 */
[----:B------:R-:W-:Y:S01]  /*6290*/  @!P0 FMUL.FTZ R7, R6, R7 ;  /* 0x0000000706078220 */ /* 0x000fe20000410000 */
[----:B------:R-:W-:Y:S01]  /*62a0*/  @!P0 HADD2.F32 R6, -RZ, R8.H1_H1 ;  /* 0x30000008ff068230 */ /* 0x000fe20000004100 */
[-C--:B------:R-:W-:Y:S01]  /*62b0*/  @!P0 FMUL.FTZ R8, R19, R11.reuse ;  /* 0x0000000b13088220 */ /* 0x080fe20000410000 */
[----:B------:R-:W-:Y:S03]  /*62c0*/  @!P0 HADD2.F32 R16, -RZ, R29.H1_H1 ;  /* 0x3000001dff108230 */ /* 0x000fe60000004100 */
[C---:B------:R-:W-:Y:S02]  /*62d0*/  @!P0 FFMA.FTZ R29, R6.reuse, R26, -R8 ;  /* 0x0000001a061d8223 */ /* 0x040fe40000010808 */
[----:B------:R-:W-:Y:S01]  /*62e0*/  @!P0 FMUL.FTZ R8, R6, R11 ;  /* 0x0000000b06088220 */ /* 0x000fe20000410000 */
[----:B------:R-:W-:Y:S02]  /*62f0*/  @!P0 HADD2.F32 R11, -RZ, R30.H0_H0 ;  /* 0x2000001eff0b8230 */ /* 0x000fe40000004100 */
[----:B------:R-:W-:Y:S01]  /*6300*/  @!P0 F2FP.PACK_AB R29, R29, R31 ;  /* 0x0000001f1d1d823e */ /* 0x000fe200000000ff */
[----:B------:R-:W-:Y:S01]  /*6310*/  @!P0 HADD2.F32 R6, -RZ, R9.H1_H1 ;  /* 0x30000009ff068230 */ /* 0x000fe20000004100 */
[-C--:B------:R-:W-:Y:S02]  /*6320*/  @!P0 FMUL.FTZ R9, R16, R10.reuse ;  /* 0x0000000a10098220 */ /* 0x080fe40000410000 */
[----:B------:R-:W-:Y:S02]  /*6330*/  @!P0 MOV R15, R29 ;  /* 0x0000001d000f8202 */ /* 0x000fe40000000f00 */
[C---:B------:R-:W-:Y:S02]  /*6340*/  @!P0 FFMA.FTZ R9, R6.reuse, R11, -R9 ;  /* 0x0000000b06098223 */ /* 0x040fe40000010809 */
[----:B------:R-:W-:Y:S03]  /*6350*/  @!P0 FMUL.FTZ R6, R6, R10 ;  /* 0x0000000a06068220 */ /* 0x000fe60000410000 */
[----:B------:R-:W-:Y:S01]  /*6360*/  @!P0 F2FP.PACK_AB R10, R9, R37 ;  /* 0x00000025090a823e */ /* 0x000fe200000000ff */
[----:B------:R-:W-:Y:S01]  /*6370*/  @!P0 FFMA.FTZ R6, R16, R11, R6 ;  /* 0x0000000b10068223 */ /* 0x000fe20000010006 */
[----:B------:R-:W-:Y:S01]  /*6380*/  @!P0 F2FP.PACK_AB R9, R2, R0 ;  /* 0x000000000209823e */ /* 0x000fe200000000ff */
[----:B------:R-:W-:Y:S02]  /*6390*/  @!P0 FFMA.FTZ R7, R17, R18, R7 ;  /* 0x0000001211078223 */ /* 0x000fe40000010007 */
[----:B------:R-:W-:Y:S01]  /*63a0*/  @!P0 FFMA.FTZ R8, R19, R26, R8 ;  /* 0x0000001a13088223 */ /* 0x000fe20000010008 */
[----:B------:R-:W-:Y:S01]  /*63b0*/  @!P0 F2FP.PACK_AB R2, R6, R5 ;  /* 0x000000050602823e */ /* 0x000fe200000000ff */
[----:B------:R-:W-:Y:S01]  /*63c0*/  @!P0 IMAD.MOV.U32 R14, RZ, RZ, R10 ;  /* 0x000000ffff0e8224 */ /* 0x000fe200078e000a */
[----:B------:R-:W-:Y:S02]  /*63d0*/  @!P0 MOV R32, R9 ;  /* 0x0000000900208202 */ /* 0x000fe40000000f00 */
[----:B------:R-:W-:Y:S02]  /*63e0*/  @!P0 F2FP.PACK_AB R0, R8, R7 ;  /* 0x000000070800823e */ /* 0x000fe400000000ff */
        /* <DEDUP_REMOVED lines=8> */
.L_x_204:
[----:B------:R-:W-:Y:S05]  /*6470*/  BSYNC B0 ;  /* 0x0000000000007941 */ /* 0x000fea0003800000 */
.L_x_203:
[----:B------:R-:W-:Y:S11]  /*6480*/  ISETP.GE.AND P0, PT, R24, c[0x0][0x1d4], PT ;  /* 0x0000750018007a0c */ /* 0x000ff60003f06270 */
[----:B------:R-:W-:Y:S02]  /*6490*/  @!UPT UIADD3 URZ, URZ, URZ, URZ ;  /* 0x0000003f3f3ff290 */ /* 0x000fe4000fffe03f */
[----:B------:R-:W-:-:S05]  /*64a0*/  @P0 BRA `(.L_x_188) ;  /* 0x00000a2000000947 */ /* 0x000fca0003800000 */
[----:B------:R-:W-:Y:S01]  /*64b0*/  LOP3.LUT P1, RZ, R212, 0x8, RZ, 0xc0, !PT ;  /* 0x00000008d4ff7812 */ /* 0x000fe2000782c0ff */
[----:B-1----:R-:W1:Y:S01]  /*64c0*/  LDS.128 R12, [R97+0x6100] ;  /* 0x00610000610c7984 */ /* 0x002e620000000c00 */
[----:B------:R-:W-:Y:S02]  /*64d0*/  ISETP.GE.AND P0, PT, R24, c[0x0][0x27c], PT ;  /* 0x00009f0018007a0c */ /* 0x000fe40003f06270 */
[----:B------:R-:W-:Y:S04]  /*64e0*/  SEL R0, R123, R120, !P1 ;  /* 0x000000787b007207 */ /* 0x000fe80004800000 */
[----:B------:R-:W-:Y:S04]  /*64f0*/  SHF.R.S32.HI R2, RZ, 0x1f, R0 ;  /* 0x0000001fff027819 */ /* 0x000fe80000011400 */
[----:B------:R-:W-:Y:S03]  /*6500*/  LEA.HI R0, R2, R0, RZ, 0x4 ;  /* 0x0000000002007211 */ /* 0x000fe600078f20ff */
[--C-:B------:R-:W-:Y:S01]  /*6510*/  @!P0 HADD2.F32 R8, -RZ, R52.reuse.H0_H0 ;  /* 0x20000034ff088230 */ /* 0x100fe20000004100 */
[----:B------:R-:W-:Y:S01]  /*6520*/  LEA.HI.SX32 R0, R0, R112, 0x1c ;  /* 0x0000007000007211 */ /* 0x000fe200078fe2ff */
[----:B------:R-:W-:Y:S01]  /*6530*/  @!P0 HADD2.F32 R10, -RZ, R52.H1_H1 ;  /* 0x30000034ff0a8230 */ /* 0x000fe20000004100 */
[----:B------:R-:W-:Y:S02]  /*6540*/  @!P0 SHF.R.U32.HI R6, RZ, 0x10, R21 ;  /* 0x00000010ff068819 */ /* 0x000fe40000011615 */
[----:B------:R-:W-:Y:S02]  /*6550*/  SHF.R.S32.HI R2, RZ, 0x1f, R0 ;  /* 0x0000001fff027819 */ /* 0x000fe40000011400 */
[----:B------:R-:W-:Y:S02]  /*6560*/  SHF.L.U32 R29, R0, 0x3, RZ ;  /* 0x00000003001d7819 */ /* 0x000fe400000006ff */
[----:B------:R-:W-:Y:S02]  /*6570*/  LEA.HI R0, R2, R0, RZ, 0x3 ;  /* 0x0000000002007211 */ /* 0x000fe400078f18ff */
[----:B------:R-:W-:Y:S02]  /*6580*/  LOP3.LUT R2, R217, 0x38, R29, 0xf8, !PT ;  /* 0x00000038d9027812 */ /* 0x000fe400078ef81d */
[----:B------:R-:W-:Y:S02]  /*6590*/  SHF.L.U32 R0, R0, 0x9, RZ ;  /* 0x0000000900007819 */ /* 0x000fe400000006ff */
[----:B------:R-:W-:Y:S02]  /*65a0*/  LOP3.LUT R2, R2, R218, RZ, 0x3c, !PT ;  /* 0x000000da02027212 */ /* 0x000fe400078e3cff */
[----:B------:R-:W-:Y:S02]  /*65b0*/  LOP3.LUT R0, R0, 0x7ffff000, RZ, 0xc0, !PT ;  /* 0x7ffff00000007812 */ /* 0x000fe400078ec0ff */
[----:B------:R-:W-:Y:S02]  /*65c0*/  @!P0 SHF.R.U32.HI R16, RZ, 0x10, R49 ;  /* 0x00000010ff108819 */ /* 0x000fe40000011631 */
[----:B------:R-:W-:Y:S01]  /*65d0*/  IADD3 R0, R2, R0, R219 ;  /* 0x0000000002007210 */ /* 0x000fe20007ffe0db */
[----:B------:R-:W-:Y:S01]  /*65e0*/  @!P0 HADD2.F32 R2, -RZ, R27.H0_H0 ;  /* 0x2000001bff028230 */ /* 0x000fe20000004100 */
[----:B------:R-:W-:Y:S01]  /*65f0*/  @!P0 SHF.R.U64 R7, R20, 0x10, R21 ;  /* 0x0000001014078819 */ /* 0x000fe20000001215 */
[----:B------:R-:W-:Y:S01]  /*6600*/  @!P0 HADD2.F32 R16, -RZ, R16.H0_H0 ;  /* 0x20000010ff108230 */ /* 0x000fe20000004100 */
[----:B------:R-:W-:Y:S01]  /*6610*/  @!P0 SHF.R.U64 R18, R48, 0x10, R49 ;  /* 0x0000001030128819 */ /* 0x000fe20000001231 */
[----:B------:R-:W-:Y:S01]  /*6620*/  IMAD.SHL.U32 R0, R0, 0x2, RZ ;  /* 0x0000000200007824 */ /* 0x000fe200078e00ff */
[----:B-1----:R-:W-:Y:S02]  /*6630*/  @!P0 MOV R5, R12 ;  /* 0x0000000c00058202 */ /* 0x002fe40000000f00 */
[----:B------:R-:W-:Y:S02]  /*6640*/  @!P0 SHF.R.U64 R26, R50, 0x10, R51 ;  /* 0x00000010321a8819 */ /* 0x000fe40000001233 */
[----:B------:R1:W2:Y:S01]  /*6650*/  LDS.128 R32, [R0+0x6100] ;  /* 0x0061000000207984 */ /* 0x0002a20000000c00 */
[----:B------:R-:W-:Y:S05]  /*6660*/  @!P0 HADD2.F32 R3, -RZ, R5.H0_H0 ;  /* 0x20000005ff038230 */ /* 0x000fea0000004100 */
[C---:B-1----:R-:W-:Y:S02]  /*6670*/  @!P0 FMUL.FTZ R0, R3.reuse, R2 ;  /* 0x0000000203008220 */ /* 0x042fe40000410000 */
[----:B--2---:R-:W-:Y:S01]  /*6680*/  @!P0 IMAD.MOV.U32 R17, RZ, RZ, R32 ;  /* 0x000000ffff118224 */ /* 0x004fe200078e0020 */
[----:B------:R-:W-:Y:S02]  /*6690*/  @!P0 MOV R11, R33 ;  /* 0x00000021000b8202 */ /* 0x000fe40000000f00 */
[----:B------:R-:W-:Y:S02]  /*66a0*/  @!P0 MOV R21, R34 ;  /* 0x0000002200158202 */ /* 0x000fe40000000f00 */
[----:B------:R-:W-:Y:S02]  /*66b0*/  @!P0 HADD2.F32 R4, -RZ, R17.H0_H0 ;  /* 0x20000011ff048230 */ /* 0x000fe40000004100 */
[--C-:B------:R-:W-:Y:S02]  /*66c0*/  @!P0 HADD2.F32 R9, -RZ, R11.reuse.H0_H0 ;  /* 0x2000000bff098230 */ /* 0x100fe40000004100 */
[----:B------:R-:W-:Y:S01]  /*66d0*/  @!P0 HADD2.F32 R11, -RZ, R11.H1_H1 ;  /* 0x3000000bff0b8230 */ /* 0x000fe20000004100 */
[C---:B------:R-:W-:Y:S02]  /*66e0*/  @!P0 FMUL.FTZ R2, R4.reuse, R2 ;  /* 0x0000000204028220 */ /* 0x040fe40000410000 */
[-C--:B------:R-:W-:Y:S02]  /*66f0*/  @!P0 FFMA.FTZ R0, R4, R8.reuse, R0 ;  /* 0x0000000804008223 */ /* 0x080fe40000010000 */
[----:B------:R-:W-:Y:S02]  /*6700*/  @!P0 IMAD.MOV.U32 R4, RZ, RZ, R13 ;  /* 0x000000ffff048224 */ /* 0x000fe400078e000d */
[----:B------:R-:W-:Y:S01]  /*6710*/  @!P0 FFMA.FTZ R36, R3, R8, -R2 ;  /* 0x0000000803248223 */ /* 0x000fe20000010802 */
[----:B------:R-:W-:Y:S02]  /*6720*/  @!P0 HADD2.F32 R3, -RZ, R27.H1_H1 ;  /* 0x3000001bff038230 */ /* 0x000fe40000004100 */
[----:B------:R-:W-:Y:S02]  /*6730*/  @!P0 HADD2.F32 R2, -RZ, R4.H0_H0 ;  /* 0x20000004ff028230 */ /* 0x000fe40000004100 */
[----:B------:R-:W-:Y:S01]  /*6740*/  @!P0 HADD2.F32 R8, -RZ, R6.H0_H0 ;  /* 0x20000006ff088230 */ /* 0x000fe20000004100 */
[-C--:B------:R-:W-:Y:S01]  /*6750*/  @!P0 FMUL.FTZ R19, R9, R3.reuse ;  /* 0x0000000309138220 */ /* 0x080fe20000410000 */
[----:B------:R-:W-:Y:S01]  /*6760*/  @!P0 HADD2.F32 R6, -RZ, R7.H0_H0 ;  /* 0x20000007ff068230 */ /* 0x000fe20000004100 */
[C---:B------:R-:W-:Y:S01]  /*6770*/  @!P0 FMUL.FTZ R3, R2.reuse, R3 ;  /* 0x0000000302038220 */ /* 0x040fe20000410000 */
[----:B------:R-:W-:Y:S01]  /*6780*/  @!P0 HADD2.F32 R7, -RZ, R17.H1_H1 ;  /* 0x30000011ff078230 */ /* 0x000fe20000004100 */
[----:B------:R-:W-:Y:S01]  /*6790*/  @!P0 FFMA.FTZ R20, R2, R10, -R19 ;  /* 0x0000000a02148223 */ /* 0x000fe20000010813 */
[----:B------:R-:W-:Y:S01]  /*67a0*/  @!P0 HADD2.F32 R2, -RZ, R4.H1_H1 ;  /* 0x30000004ff028230 */ /* 0x000fe20000004100 */
[----:B------:R-:W-:Y:S04]  /*67b0*/  @!P0 FMUL.FTZ R4, R11, R8 ;  /* 0x000000080b048220 */ /* 0x000fe80000410000 */
[C---:B------:R-:W-:Y:S02]  /*67c0*/  @!P0 FFMA.FTZ R19, R2.reuse, R16, -R4 ;  /* 0x0000001002138223 */ /* 0x040fe40000010804 */
[----:B------:R-:W-:Y:S01]  /*67d0*/  @!P0 FMUL.FTZ R4, R2, R8 ;  /* 0x0000000802048220 */ /* 0x000fe20000410000 */
[----:B------:R-:W-:Y:S02]  /*67e0*/  @!P0 HADD2.F32 R8, -RZ, R18.H0_H0 ;  /* 0x20000012ff088230 */ /* 0x000fe40000004100 */
[----:B------:R-:W-:Y:S01]  /*67f0*/  @!P0 HADD2.F32 R2, -RZ, R5.H1_H1 ;  /* 0x30000005ff028230 */ /* 0x000fe20000004100 */
[----:B------:R-:W-:Y:S01]  /*6800*/  @!P0 FMUL.FTZ R5, R7, R6 ;  /* 0x0000000607058220 */ /* 0x000fe20000410000 */
[----:B------:R-:W-:Y:S01]  /*6810*/  @!P0 F2FP.PACK_AB R30, R19, R20 ;  /* 0x00000014131e823e */ /* 0x000fe200000000ff */
[----:B------:R-:W-:Y:S01]  /*6820*/  @!P0 HADD2.F32 R18, -RZ, R53.H1_H1 ;  /* 0x30000035ff128230 */ /* 0x000fe20000004100 */
[----:B------:R-:W-:Y:S01]  /*6830*/  @!P0 SHF.R.U32.HI R20, RZ, 0x10, R51 ;  /* 0x00000010ff148819 */ /* 0x000fe20000011633 */
[C---:B------:R-:W-:Y:S01]  /*6840*/  @!P0 FFMA.FTZ R17, R2.reuse, R8, -R5 ;  /* 0x0000000802118223 */ /* 0x040fe20000010805 */
[----:B------:R-:W-:Y:S01]  /*6850*/  @!P0 HADD2.F32 R5, -RZ, R28.H0_H0 ;  /* 0x2000001cff058230 */ /* 0x000fe20000004100 */
[----:B------:R-:W-:Y:S01]  /*6860*/  @!P0 FMUL.FTZ R2, R2, R6 ;  /* 0x0000000602028220 */ /* 0x000fe20000410000 */
[----:B------:R-:W-:Y:S01]  /*6870*/  @!P0 MOV R19, R35 ;  /* 0x0000002300138202 */ /* 0x000fe20000000f00 */
[----:B------:R-:W-:Y:S01]  /*6880*/  @!P0 IMAD.MOV.U32 R13, RZ, RZ, R30 ;  /* 0x000000ffff0d8224 */ /* 0x000fe200078e001e */
[----:B------:R-:W-:Y:S01]  /*6890*/  @!P0 F2FP.PACK_AB R27, R17, R36 ;  /* 0x00000024111b823e */ /* 0x000fe200000000ff */
[----:B------:R-:W-:Y:S01]  /*68a0*/  @!P0 FFMA.FTZ R2, R7, R8, R2 ;  /* 0x0000000807028223 */ /* 0x000fe20000010002 */
[----:B------:R-:W-:Y:S01]  /*68b0*/  @!P0 HADD2.F32 R7, -RZ, R21.H0_H0 ;  /* 0x20000015ff078230 */ /* 0x000fe20000004100 */
[----:B------:R-:W-:Y:S01]  /*68c0*/  @!P0 FFMA.FTZ R3, R9, R10, R3 ;  /* 0x0000000a09038223 */ /* 0x000fe20000010003 */
[----:B------:R-:W-:Y:S01]  /*68d0*/  @!P0 MOV R12, R27 ;  /* 0x0000001b000c8202 */ /* 0x000fe20000000f00 */
[----:B------:R-:W-:Y:S01]  /*68e0*/  @!P0 IMAD.MOV.U32 R9, RZ, RZ, R14 ;  /* 0x000000ffff098224 */ /* 0x000fe200078e000e */
[----:B------:R-:W-:Y:S01]  /*68f0*/  @!P0 HADD2.F32 R8, -RZ, R53.H0_H0 ;  /* 0x20000035ff088230 */ /* 0x000fe20000004100 */
[----:B------:R-:W-:Y:S01]  /*6900*/  @!P0 FFMA.FTZ R4, R11, R16, R4 ;  /* 0x000000100b048223 */ /* 0x000fe20000010004 */
[--C-:B------:R-:W-:Y:S01]  /*6910*/  @!P0 SHF.R.U32.HI R10, RZ, 0x10, R23.reuse ;  /* 0x00000010ff0a8819 */ /* 0x100fe20000011617 */
[C---:B------:R-:W-:Y:S01]  /*6920*/  @!P0 FMUL.FTZ R16, R7.reuse, R5 ;  /* 0x0000000507108220 */ /* 0x040fe20000410000 */
[----:B------:R-:W-:Y:S01]  /*6930*/  @!P0 HADD2.F32 R6, -RZ, R9.H0_H0 ;  /* 0x20000009ff068230 */ /* 0x000fe20000004100 */
[----:B------:R-:W-:Y:S01]  /*6940*/  @!P0 SHF.R.U64 R11, R22, 0x10, R23 ;  /* 0x00000010160b8819 */ /* 0x000fe20000001217 */
[----:B------:R-:W-:Y:S01]  /*6950*/  @!P0 HADD2.F32 R20, -RZ, R20.H0_H0 ;  /* 0x20000014ff148230 */ /* 0x000fe20000004100 */
[----:B------:R-:W-:Y:S01]  /*6960*/  @!P0 F2FP.PACK_AB R3, R4, R3 ;  /* 0x000000030403823e */ /* 0x000fe200000000ff */
[--C-:B------:R-:W-:Y:S01]  /*6970*/  @!P0 HADD2.F32 R17, -RZ, R19.reuse.H0_H0 ;  /* 0x20000013ff118230 */ /* 0x100fe20000004100 */
[C---:B------:R-:W-:Y:S01]  /*6980*/  @!P0 FMUL.FTZ R5, R6.reuse, R5 ;  /* 0x0000000506058220 */ /* 0x040fe20000410000 */
[----:B------:R-:W-:Y:S01]  /*6990*/  @!P0 HADD2.F32 R19, -RZ, R19.H1_H1 ;  /* 0x30000013ff138230 */ /* 0x000fe20000004100 */
[-C--:B------:R-:W-:Y:S01]  /*69a0*/  @!P0 FFMA.FTZ R31, R6, R8.reuse, -R16 ;  /* 0x00000008061f8223 */ /* 0x080fe20000010810 */
[----:B------:R-:W-:Y:S01]  /*69b0*/  @!P0 HADD2.F32 R16, -RZ, R10.H0_H0 ;  /* 0x2000000aff108230 */ /* 0x000fe20000004100 */
[----:B------:R-:W-:Y:S01]  /*69c0*/  @!P0 FFMA.FTZ R5, R7, R8, R5 ;  /* 0x0000000807058223 */ /* 0x000fe20000010005 */
[----:B------:R-:W-:Y:S01]  /*69d0*/  @!P0 HADD2.F32 R10, -RZ, R11.H0_H0 ;  /* 0x2000000bff0a8230 */ /* 0x000fe20000004100 */
[----:B------:R-:W-:Y:S01]  /*69e0*/  @!P0 IMAD.MOV.U32 R8, RZ, RZ, R15 ;  /* 0x000000ffff088224 */ /* 0x000fe200078e000f */
[----:B------:R-:W-:Y:S01]  /*69f0*/  @!P0 HADD2.F32 R7, -RZ, R28.H1_H1 ;  /* 0x3000001cff078230 */ /* 0x000fe20000004100 */
[----:B------:R-:W-:Y:S01]  /*6a00*/  @!P0 IMAD.MOV.U32 R33, RZ, RZ, R3 ;  /* 0x000000ffff218224 */ /* 0x000fe200078e0003 */
[----:B------:R-:W-:Y:S02]  /*6a10*/  @!P0 HADD2.F32 R11, -RZ, R21.H1_H1 ;  /* 0x30000015ff0b8230 */ /* 0x000fe40000004100 */
[--C-:B------:R-:W-:Y:S01]  /*6a20*/  @!P0 HADD2.F32 R6, -RZ, R8.reuse.H0_H0 ;  /* 0x20000008ff068230 */ /* 0x100fe20000004100 */
[-C--:B------:R-:W-:Y:S04]  /*6a30*/  @!P0 FMUL.FTZ R22, R17, R7.reuse ;  /* 0x0000000711168220 */ /* 0x080fe80000410000 */
[C---:B------:R-:W-:Y:S02]  /*6a40*/  @!P0 FFMA.FTZ R23, R6.reuse, R18, -R22 ;  /* 0x0000001206178223 */ /* 0x040fe40000010816 */
[----:B------:R-:W-:Y:S01]  /*6a50*/  @!P0 FMUL.FTZ R7, R6, R7 ;  /* 0x0000000706078220 */ /* 0x000fe20000410000 */
[----:B------:R-:W-:Y:S01]  /*6a60*/  @!P0 HADD2.F32 R6, -RZ, R8.H1_H1 ;  /* 0x30000008ff068230 */ /* 0x000fe20000004100 */
[----:B------:R-:W-:Y:S04]  /*6a70*/  @!P0 FMUL.FTZ R8, R19, R16 ;  /* 0x0000001013088220 */ /* 0x000fe80000410000 */
[C---:B------:R-:W-:Y:S02]  /*6a80*/  @!P0 FFMA.FTZ R22, R6.reuse, R20, -R8 ;  /* 0x0000001406168223 */ /* 0x040fe40000010808 */
[----:B------:R-:W-:Y:S01]  /*6a90*/  @!P0 FMUL.FTZ R8, R6, R16 ;  /* 0x0000001006088220 */ /* 0x000fe20000410000 */
[----:B------:R-:W-:Y:S02]  /*6aa0*/  @!P0 HADD2.F32 R16, -RZ, R26.H0_H0 ;  /* 0x2000001aff108230 */ /* 0x000fe40000004100 */
[----:B------:R-:W-:Y:S01]  /*6ab0*/  @!P0 F2FP.PACK_AB R21, R22, R23 ;  /* 0x000000171615823e */ /* 0x000fe200000000ff */
[----:B------:R-:W-:Y:S01]  /*6ac0*/  @!P0 HADD2.F32 R6, -RZ, R9.H1_H1 ;  /* 0x30000009ff068230 */ /* 0x000fe20000004100 */
[----:B----4-:R-:W-:Y:S01]  /*6ad0*/  LEA R22, P1, R75, R54, 0x1 ;  /* 0x000000364b167211 */ /* 0x010fe200078208ff */
[----:B------:R-:W-:Y:S02]  /*6ae0*/  @!P0 FMUL.FTZ R9, R11, R10 ;  /* 0x0000000a0b098220 */ /* 0x000fe40000410000 */
[----:B------:R-:W-:Y:S01]  /*6af0*/  @!P0 IMAD.MOV.U32 R15, RZ, RZ, R21 ;  /* 0x000000ffff0f8224 */ /* 0x000fe200078e0015 */
[----:B---3--:R-:W-:Y:S01]  /*6b00*/  LEA.HI.X R23, R75, R55, R103, 0x1, P1 ;  /* 0x000000374b177211 */ /* 0x008fe200008f0c67 */
[C---:B------:R-:W-:Y:S02]  /*6b10*/  @!P0 FFMA.FTZ R9, R6.reuse, R16, -R9 ;  /* 0x0000001006098223 */ /* 0x040fe40000010809 */
[----:B------:R-:W-:Y:S03]  /*6b20*/  @!P0 FMUL.FTZ R6, R6, R10 ;  /* 0x0000000a06068220 */ /* 0x000fe60000410000 */
[----:B------:R-:W-:Y:S01]  /*6b30*/  @!P0 F2FP.PACK_AB R10, R9, R31 ;  /* 0x0000001f090a823e */ /* 0x000fe200000000ff */
[----:B------:R-:W-:Y:S01]  /*6b40*/  @!P0 FFMA.FTZ R6, R11, R16, R6 ;  /* 0x000000100b068223 */ /* 0x000fe20000010006 */
[----:B------:R-:W-:Y:S01]  /*6b50*/  @!P0 F2FP.PACK_AB R9, R2, R0 ;  /* 0x000000000209823e */ /* 0x000fe200000000ff */
[----:B------:R-:W-:Y:S01]  /*6b60*/  @!P0 FFMA.FTZ R7, R17, R18, R7 ;  /* 0x0000001211078223 */ /* 0x000fe20000010007 */
[----:B------:R-:W-:Y:S01]  /*6b70*/  @!P0 MOV R14, R10 ;  /* 0x0000000a000e8202 */ /* 0x000fe20000000f00 */
[----:B------:R-:W-:Y:S01]  /*6b80*/  @!P0 FFMA.FTZ R8, R19, R20, R8 ;  /* 0x0000001413088223 */ /* 0x000fe20000010008 */
[----:B------:R-:W-:Y:S02]  /*6b90*/  @!P0 F2FP.PACK_AB R2, R6, R5 ;  /* 0x000000050602823e */ /* 0x000fe400000000ff */
[----:B------:R-:W-:Y:S01]  /*6ba0*/  @!P0 MOV R32, R9 ;  /* 0x0000000900208202 */ /* 0x000fe20000000f00 */
[----:B------:R1:W-:Y:S01]  /*6bb0*/  ST.E.128 [R22.64], R12 ;  /* 0x0000000c16007985 */ /* 0x0003e2000c101d0a */
[----:B------:R-:W-:Y:S02]  /*6bc0*/  @!P0 F2FP.PACK_AB R0, R8, R7 ;  /* 0x000000070800823e */ /* 0x000fe400000000ff */
[----:B------:R-:W-:Y:S03]  /*6bd0*/  @!P0 MOV R34, R2 ;  /* 0x0000000200228202 */ /* 0x000fe60000000f00 */
[----:B------:R-:W-:Y:S01]  /*6be0*/  @!P0 IMAD.MOV.U32 R35, RZ, RZ, R0 ;  /* 0x000000ffff238224 */ /* 0x000fe200078e0000 */
[----:B------:R-:W-:Y:S11]  /*6bf0*/  ISETP.GE.AND P0, PT, R29, c[0x0][0x1d4], PT ;  /* 0x000075001d007a0c */ /* 0x000ff60003f06270 */
[----:B------:R-:W-:Y:S02]  /*6c00*/  @!UPT UIADD3 URZ, URZ, URZ, URZ ;  /* 0x0000003f3f3ff290 */ /* 0x000fe4000fffe03f */
[----:B------:R-:W-:-:S05]  /*6c10*/  @P0 BRA `(.L_x_188) ;  /* 0x000002b000000947 */ /* 0x000fca0003800000 */
[C---:B------:R-:W-:Y:S04]  /*6c20*/  LEA R2, P0, R29.reuse, R54, 0x1 ;  /* 0x000000361d027211 */ /* 0x040fe800078008ff */
[----:B------:R-:W-:Y:S05]  /*6c30*/  LEA.HI.X.SX32 R3, R29, R55, 0x1, P0 ;  /* 0x000000371d037211 */ /* 0x000fea00000f0eff */
[----:B------:R2:W-:Y:S01]  /*6c40*/  ST.E.128 [R2.64], R32 ;  /* 0x0000002002007985 */ /* 0x0005e2000c101d0a */
[----:B------:R-:W-:-:S05]  /*6c50*/  BRA `(.L_x_188) ;  /* 0x0000027000007947 */ /* 0x000fca0003800000 */
.L_x_184:
[----:B------:R1:W2:Y:S01]  /*6c60*/  SHFL.IDX PT, R3, R10, RZ, 0x1c1f ;  /* 0x001c1fff0a037589 */ /* 0x0002a200000e0000 */
[----:B------:R-:W-:Y:S03]  /*6c70*/  IMAD.IADD R0, R69, 0x1, -R66 ;  /* 0x0000000145007824 */ /* 0x000fe600078e0a42 */
[----:B------:R1:W3:Y:S02]  /*6c80*/  SHFL.IDX PT, R2, R11, RZ, 0x1c1f ;  /* 0x001c1fff0b027589 */ /* 0x0002e400000e0000 */
[----:B------:R-:W-:Y:S04]  /*6c90*/  IMNMX R65, R0, 0x40, PT ;  /* 0x0000004000417817 */ /* 0x000fe80003800200 */
[----:B------:R-:W-:Y:S11]  /*6ca0*/  ISETP.GT.AND P0, PT, R65, R209, PT ;  /* 0x000000d14100720c */ /* 0x000ff60003f04270 */
[----:B------:R-:W-:Y:S02]  /*6cb0*/  @!UPT UIADD3 URZ, URZ, URZ, URZ ;  /* 0x0000003f3f3ff290 */ /* 0x000fe4000fffe03f */
[----:B------:R-:W-:-:S05]  /*6cc0*/  @!P0 BRA `(.L_x_188) ;  /* 0x0000020000008947 */ /* 0x000fca0003800000 */
[----:B------:R-:W-:Y:S02]  /*6cd0*/  ISETP.GE.AND P1, PT, R100, c[0x0][0x1d4], PT ;  /* 0x0000750064007a0c */ /* 0x000fe40003f26270 */
[C---:B------:R-:W-:Y:S02]  /*6ce0*/  ISETP.GE.AND P3, PT, R205.reuse, c[0x0][0x1d4], PT ;  /* 0x00007500cd007a0c */ /* 0x040fe40003f66270 */
[----:B------:R-:W-:Y:S09]  /*6cf0*/  ISETP.GE.AND P2, PT, R204, c[0x0][0x1d4], PT ;  /* 0x00007500cc007a0c */ /* 0x000ff20003f46270 */
[----:B------:R-:W4:Y:S01]  /*6d00*/  @!P1 LDS.128 R12, [R200+0x6000] ;  /* 0x00600000c80c9984 */ /* 0x000f220000000c00 */
[CC--:B---3--:R-:W-:Y:S04]  /*6d10*/  @!P1 LEA R4, P0, R100.reuse, R2.reuse, 0x1 ;  /* 0x0000000264049211 */ /* 0x0c8fe800078008ff */
[-C--:B--2---:R-:W-:Y:S02]  /*6d20*/  @!P1 LEA.HI.X R5, R100, R3.reuse, R101, 0x1, P0 ;  /* 0x0000000364059211 */ /* 0x084fe400000f0c65 */
[CC--:B------:R-:W-:Y:S04]  /*6d30*/  @!P3 LEA R8, P0, R205.reuse, R2.reuse, 0x1 ;  /* 0x00000002cd08b211 */ /* 0x0c0fe800078008ff */
[-C--:B------:R-:W-:Y:S02]  /*6d40*/  @!P3 LEA.HI.X R9, R205, R3.reuse, R222, 0x1, P0 ;  /* 0x00000003cd09b211 */ /* 0x080fe400000f0cde */
[CC--:B------:R-:W-:Y:S04]  /*6d50*/  @!P2 LEA R6, P0, R204.reuse, R2.reuse, 0x1 ;  /* 0x00000002cc06a211 */ /* 0x0c0fe800078008ff */
[-C--:B------:R-:W-:Y:S02]  /*6d60*/  @!P2 LEA.HI.X R7, R204, R3.reuse, R221, 0x1, P0 ;  /* 0x00000003cc07a211 */ /* 0x080fe400000f0cdd */
[----:B------:R-:W-:Y:S11]  /*6d70*/  ISETP.GE.AND P0, PT, R25, c[0x0][0x1d4], PT ;  /* 0x0000750019007a0c */ /* 0x000ff60003f06270 */
[----:B------:R-:W-:Y:S02]  /*6d80*/  @!UPT UIADD3 URZ, URZ, URZ, URZ ;  /* 0x0000003f3f3ff290 */ /* 0x000fe4000fffe03f */
[----:B------:R-:W-:Y:S01]  /*6d90*/  @!P0 IMAD.SHL.U32 R0, R215, 0x8, RZ ;  /* 0x00000008d7008824 */ /* 0x000fe200078e00ff */
[----:B----4-:R2:W-:Y:S04]  /*6da0*/  @!P1 ST.E.128 [R4.64], R12 ;  /* 0x0000000c04009985 */ /* 0x0105e8000c101d0a */
[----:B------:R-:W3:Y:S01]  /*6db0*/  @!P0 LDS.128 R12, [R201+0x6000] ;  /* 0x00600000c90c8984 */ /* 0x000ee20000000c00 */
[--C-:B--2---:R-:W-:Y:S05]  /*6dc0*/  @!P0 IMAD.WIDE R4, R0, 0x2, R2.reuse ;  /* 0x0000000200048825 */ /* 0x104fea00078e0202 */
[----:B---3--:R2:W-:Y:S01]  /*6dd0*/  @!P0 ST.E.128 [R4.64], R12 ;  /* 0x0000000c04008985 */ /* 0x0085e2000c101d0a */
[----:B------:R-:W-:Y:S11]  /*6de0*/  ISETP.GE.AND P0, PT, R24, c[0x0][0x1d4], PT ;  /* 0x0000750018007a0c */ /* 0x000ff60003f06270 */
[----:B------:R-:W-:Y:S02]  /*6df0*/  @!UPT UIADD3 URZ, URZ, URZ, URZ ;  /* 0x0000003f3f3ff290 */ /* 0x000fe4000fffe03f */
[----:B------:R-:W3:Y:S01]  /*6e00*/  @!P0 LDS.128 R16, [R200+0x8000] ;  /* 0x00800000c8108984 */ /* 0x000ee20000000c00 */
[----:B------:R-:W-:Y:S04]  /*6e10*/  @!P0 IMAD.SHL.U32 R0, R214, 0x8, RZ ;  /* 0x00000008d6008824 */ /* 0x000fe800078e00ff */
[----:B--2---:R-:W-:Y:S05]  /*6e20*/  @!P0 IMAD.WIDE R4, R0, 0x2, R2 ;  /* 0x0000000200048825 */ /* 0x004fea00078e0202 */
[----:B---3--:R-:W-:Y:S01]  /*6e30*/  @!P0 ST.E.128 [R4.64], R16 ;  /* 0x0000001004008985 */ /* 0x008fe2000c101d0a */
[C---:B------:R-:W-:Y:S03]  /*6e40*/  ISETP.GE.AND P0, PT, R203.reuse, c[0x0][0x1d4], PT ;  /* 0x00007500cb007a0c */ /* 0x040fe60003f06270 */
[----:B------:R-:W2:Y:S10]  /*6e50*/  @!P3 LDS.128 R12, [R201+0x8000] ;  /* 0x00800000c90cb984 */ /* 0x000eb40000000c00 */
[C---:B------:R-:W-:Y:S04]  /*6e60*/  @!P0 LEA R2, P1, R203.reuse, R2, 0x1 ;  /* 0x00000002cb028211 */ /* 0x040fe800078208ff */
[----:B------:R-:W-:Y:S01]  /*6e70*/  @!P0 LEA.HI.X R3, R203, R3, R220, 0x1, P1 ;  /* 0x00000003cb038211 */ /* 0x000fe200008f0cdc */
[----:B--2---:R-:W-:Y:S04]  /*6e80*/  @!P3 ST.E.128 [R8.64], R12 ;  /* 0x0000000c0800b985 */ /* 0x004fe8000c101d0a */
[----:B-1----:R-:W1:Y:S04]  /*6e90*/  @!P2 LDS.128 R8, [R200+0xa000] ;  /* 0x00a00000c808a984 */ /* 0x002e680000000c00 */
[----:B-1----:R-:W-:Y:S04]  /*6ea0*/  @!P2 ST.E.128 [R6.64], R8 ;  /* 0x000000080600a985 */ /* 0x002fe8000c101d0a */
[----:B------:R-:W1:Y:S04]  /*6eb0*/  @!P0 LDS.128 R4, [R201+0xa000] ;  /* 0x00a00000c9048984 */ /* 0x000e680000000c00 */
[----:B-1----:R1:W-:Y:S02]  /*6ec0*/  @!P0 ST.E.128 [R2.64], R4 ;  /* 0x0000000402008985 */ /* 0x0023e4000c101d0a */
.L_x_188:
[----:B------:R-:W-:Y:S05]  /*6ed0*/  BSYNC B1 ;  /* 0x0000000000017941 */ /* 0x000fea0003800000 */
.L_x_183:
[----:B------:R-:W-:Y:S01]  /*6ee0*/  IMAD.IADD R0, R118, 0x1, -R66 ;  /* 0x0000000176007824 */ /* 0x000fe200078e0a42 */
[----:B-123--:R-:W-:Y:S01]  /*6ef0*/  LEA R2, P0, R59, R72, 0x6 ;  /* 0x000000483b027211 */ /* 0x00efe200078030ff */
[----:B-----5:R-:W-:Y:S01]  /*6f00*/  IMAD R6, R67, c[0x0][0x208], RZ ;  /* 0x0000820043067a24 */ /* 0x020fe200078e02ff */
[----:B------:R-:W-:Y:S01]  /*6f10*/  BSSY B0, `(.L_x_205) ;  /* 0x0000051000007945 */ /* 0x000fe20003800000 */
[----:B------:R-:W-:Y:S01]  /*6f20*/  IMAD.WIDE.U32 R4, R64, c[0x0][0x208], RZ ;  /* 0x0000820040047a25 */ /* 0x000fe200078e00ff */
[----:B------:R-:W-:Y:S02]  /*6f30*/  LEA.HI.X.SX32 R3, R59, R73, 0x6, P0 ;  /* 0x000000493b037211 */ /* 0x000fe400000f36ff */
[----:B------:R-:W-:Y:S01]  /*6f40*/  ISETP.GE.AND P0, PT, R0, 0x21, PT ;  /* 0x000000210000780c */ /* 0x000fe20003f06270 */
[----:B------:R-:W-:Y:S04]  /*6f50*/  IMAD R6, R64, c[0x0][0x20c], R6 ;  /* 0x0000830040067a24 */ /* 0x000fe800078e0206 */
[----:B------:R-:W-:Y:S02]  /*6f60*/  IMAD.IADD R5, R5, 0x1, R6 ;  /* 0x0000000105057824 */ /* 0x000fe400078e0206 */
[----:B------:R-:W-:Y:S02]  /*6f70*/  IMAD R6, R68, c[0x0][0x218], RZ ;  /* 0x0000860044067a24 */ /* 0x000fe400078e02ff */
[C---:B------:R-:W-:Y:S04]  /*6f80*/  IMAD.WIDE.U32 R4, R63.reuse, c[0x0][0x218], R4 ;  /* 0x000086003f047a25 */ /* 0x040fe800078e0004 */
[----:B------:R-:W-:Y:S01]  /*6f90*/  @P0 IADD3 R9, P1, R2, 0x20, RZ ;  /* 0x0000002002090810 */ /* 0x000fe20007f3e0ff */
[----:B------:R-:W-:Y:S03]  /*6fa0*/  IMAD R6, R63, c[0x0][0x21c], R6 ;  /* 0x000087003f067a24 */ /* 0x000fe600078e0206 */
[----:B------:R-:W-:Y:S02]  /*6fb0*/  @P0 IADD3.X R12, RZ, R3, RZ, P1, !PT ;  /* 0x00000003ff0c0210 */ /* 0x000fe40000ffe4ff */
[----:B------:R-:W-:Y:S04]  /*6fc0*/  IADD3 R8, P1, R90, R4, RZ ;  /* 0x000000045a087210 */ /* 0x000fe80007f3e0ff */
[----:B------:R-:W-:Y:S02]  /*6fd0*/  IADD3.X R11, R116, R5, R6, P1, !PT ;  /* 0x00000005740b7210 */ /* 0x000fe40000ffe406 */
[----:B------:R-:W-:Y:S11]  /*6fe0*/  ISETP.GE.AND P1, PT, R0, 0x1, PT ;  /* 0x000000010000780c */ /* 0x000ff60003f26270 */
[----:B------:R-:W-:Y:S02]  /*6ff0*/  @!UPT UIADD3 URZ, URZ, URZ, URZ ;  /* 0x0000003f3f3ff290 */ /* 0x000fe4000fffe03f */
[----:B------:R-:W-:Y:S01]  /*7000*/  @P1 MOV R6, R70 ;  /* 0x0000004600061202 */ /* 0x000fe20000000f00 */
[----:B------:R-:W-:Y:S02]  /*7010*/  @P1 IMAD R0, R3, c[0x0][0x258], RZ ;  /* 0x0000960003001a24 */ /* 0x000fe400078e02ff */
[----:B------:R-:W-:Y:S04]  /*7020*/  @P1 IMAD.MOV.U32 R7, RZ, RZ, R74 ;  /* 0x000000ffff071224 */ /* 0x000fe800078e004a */
[C---:B------:R-:W-:Y:S04]  /*7030*/  @P1 IMAD.WIDE.U32 R6, R2.reuse, c[0x0][0x258], R6 ;  /* 0x0000960002061a25 */ /* 0x040fe800078e0006 */
[----:B------:R-:W-:Y:S01]  /*7040*/  @P1 IMAD R2, R2, c[0x0][0x25c], R0 ;  /* 0x0000970002021a24 */ /* 0x000fe200078e0200 */
[----:B------:R-:W-:Y:S01]  /*7050*/  @P1 LEA R4, P2, R6, c[0x0][0x250], 0x1 ;  /* 0x0000940006041a11 */ /* 0x000fe200078408ff */
[----:B------:R-:W-:Y:S03]  /*7060*/  @P0 IMAD R0, R12, c[0x0][0x258], RZ ;  /* 0x000096000c000a24 */ /* 0x000fe600078e02ff */
[----:B------:R-:W-:Y:S01]  /*7070*/  @P1 IADD3 R2, R7, R2, RZ ;  /* 0x0000000207021210 */ /* 0x000fe20007ffe0ff */
[C---:B------:R-:W-:Y:S01]  /*7080*/  @P0 IMAD R0, R9.reuse, c[0x0][0x25c], R0 ;  /* 0x0000970009000a24 */ /* 0x040fe200078e0200 */
[----:B------:R-:W-:Y:S02]  /*7090*/  @P0 MOV R7, R74 ;  /* 0x0000004a00070202 */ /* 0x000fe40000000f00 */
[----:B------:R-:W-:Y:S01]  /*70a0*/  @P1 LEA.HI.X R5, R6, c[0x0][0x254], R2, 0x1, P2 ;  /* 0x0000950006051a11 */ /* 0x000fe200010f0c02 */
[----:B------:R-:W-:Y:S01]  /*70b0*/  @P0 IMAD.MOV.U32 R6, RZ, RZ, R70 ;  /* 0x000000ffff060224 */ /* 0x000fe200078e0046 */
[C---:B------:R-:W-:Y:S03]  /*70c0*/  LEA R10, P2, R8.reuse, c[0x0][0x1f8], 0x1 ;  /* 0x00007e00080a7a11 */ /* 0x040fe600078408ff */
[----:B------:R-:W-:Y:S01]  /*70d0*/  @!PT LDS RZ, [RZ] ;  /* 0x00000000fffff984 */ /* 0x000fe20000000800 */
[----:B------:R-:W-:Y:S01]  /*70e0*/  @!PT LDS RZ, [RZ] ;  /* 0x00000000fffff984 */ /* 0x000fe20000000800 */
[----:B------:R-:W-:Y:S01]  /*70f0*/  @!PT LDS RZ, [RZ] ;  /* 0x00000000fffff984 */ /* 0x000fe20000000800 */
[----:B------:R1:W-:Y:S01]  /*7100*/  @P1 LDGSTS.E.BYPASS.LTC128B.128 [R191+0x100], [R4.64], !P6 ;  /* 0x0010000004bf1fae */ /* 0x0003e2000f101d4a */
[----:B------:R-:W-:Y:S01]  /*7110*/  @P0 IMAD.WIDE.U32 R6, R9, c[0x0][0x258], R6 ;  /* 0x0000960009060a25 */ /* 0x000fe200078e0006 */
[----:B------:R-:W-:Y:S02]  /*7120*/  LEA.HI.X R11, R8, c[0x0][0x1fc], R11, 0x1, P2 ;  /* 0x00007f00080b7a11 */ /* 0x000fe400010f0c0b */
[----:B------:R1:W-:Y:S01]  /*7130*/  @P1 LDGSTS.E.BYPASS.LTC128B.128 [R191+0x2100], [R4.64+0x80], !P5 ;  /* 0x0210008004bf1fae */ /* 0x0003e2000e901d4a */
[----:B------:R-:W-:Y:S01]  /*7140*/  @P0 IMAD.IADD R0, R7, 0x1, R0 ;  /* 0x0000000107000824 */ /* 0x000fe200078e0200 */
[C---:B------:R-:W-:Y:S02]  /*7150*/  @P0 LEA R2, P2, R6.reuse, c[0x0][0x250], 0x1 ;  /* 0x0000940006020a11 */ /* 0x040fe400078408ff */
[----:B------:R1:W-:Y:S02]  /*7160*/  @P1 LDGSTS.E.BYPASS.LTC128B.128 [R191+0x4100], [R4.64+0x100], !P4 ;  /* 0x0410010004bf1fae */ /* 0x0003e4000e101d4a */
[----:B------:R-:W-:Y:S05]  /*7170*/  @P0 LEA.HI.X R3, R6, c[0x0][0x254], R0, 0x1, P2 ;  /* 0x0000950006030a11 */ /* 0x000fea00010f0c00 */
[----:B------:R2:W-:Y:S04]  /*7180*/  @P0 LDGSTS.E.BYPASS.LTC128B.128 [R191+0x1100], [R2.64], !P6 ;  /* 0x0110000002bf0fae */ /* 0x0005e8000f101d4a */
[----:B------:R2:W-:Y:S04]  /*7190*/  @P0 LDGSTS.E.BYPASS.LTC128B.128 [R191+0x3100], [R2.64+0x80], !P5 ;  /* 0x0310008002bf0fae */ /* 0x0005e8000e901d4a */
[----:B------:R2:W-:Y:S01]  /*71a0*/  @P0 LDGSTS.E.BYPASS.LTC128B.128 [R191+0x5100], [R2.64+0x100], !P4 ;  /* 0x0510010002bf0fae */ /* 0x0005e2000e101d4a */
[----:B------:R-:W-:Y:S03]  /*71b0*/  ISETP.GT.AND P0, PT, R65, R209, PT ;  /* 0x000000d14100720c */ /* 0x000fe60003f04270 */
[----:B------:R-:W0:Y:S04]  /*71c0*/  LDGDEPBAR ;  /* 0x00000000000079af */ /* 0x000e280000000000 */
[----:B--2---:R1:W2:Y:S01]  /*71d0*/  SHFL.IDX PT, R2, R10, RZ, 0x1c1f ;  /* 0x001c1fff0a027589 */ /* 0x0042a200000e0000 */
[----:B------:R-:W-:Y:S04]  /*71e0*/  DEPBAR.LE SB0, 0x0 ;  /* 0x000080000000791a */ /* 0x000fe80000000000 */
[----:B------:R1:W3:Y:S04]  /*71f0*/  SHFL.IDX PT, R3, R11, RZ, 0x1c1f ;  /* 0x001c1fff0b037589 */ /* 0x0002e800000e0000 */
[----:B------:R-:W-:Y:S06]  /*7200*/  BAR.SYNC.DEFER_BLOCKING 0x0 ;  /* 0x0000000000007b1d */ /* 0x000fec0000010000 */
[----:B------:R-:W-:-:S05]  /*7210*/  @!P0 BRA `(.L_x_206) ;  /* 0x0000020000008947 */ /* 0x000fca0003800000 */
[----:B------:R-:W-:Y:S02]  /*7220*/  ISETP.GE.AND P1, PT, R100, c[0x0][0x1d4], PT ;  /* 0x0000750064007a0c */ /* 0x000fe40003f26270 */
[C---:B------:R-:W-:Y:S02]  /*7230*/  ISETP.GE.AND P3, PT, R205.reuse, c[0x0][0x1d4], PT ;  /* 0x00007500cd007a0c */ /* 0x040fe40003f66270 */
[----:B------:R-:W-:Y:S09]  /*7240*/  ISETP.GE.AND P2, PT, R204, c[0x0][0x1d4], PT ;  /* 0x00007500cc007a0c */ /* 0x000ff20003f46270 */
[----:B------:R-:W5:Y:S01]  /*7250*/  @!P1 LDS.128 R12, [R200] ;  /* 0x00000000c80c9984 */ /* 0x000f620000000c00 */
[CC--:B-12---:R-:W-:Y:S04]  /*7260*/  @!P1 LEA R4, P0, R100.reuse, R2.reuse, 0x1 ;  /* 0x0000000264049211 */ /* 0x0c6fe800078008ff */
[-C--:B---3--:R-:W-:Y:S02]  /*7270*/  @!P1 LEA.HI.X R5, R100, R3.reuse, R101, 0x1, P0 ;  /* 0x0000000364059211 */ /* 0x088fe400000f0c65 */
[CC--:B------:R-:W-:Y:S04]  /*7280*/  @!P3 LEA R8, P0, R205.reuse, R2.reuse, 0x1 ;  /* 0x00000002cd08b211 */ /* 0x0c0fe800078008ff */
[-C--:B------:R-:W-:Y:S02]  /*7290*/  @!P3 LEA.HI.X R9, R205, R3.reuse, R222, 0x1, P0 ;  /* 0x00000003cd09b211 */ /* 0x080fe400000f0cde */
[CC--:B------:R-:W-:Y:S04]  /*72a0*/  @!P2 LEA R6, P0, R204.reuse, R2.reuse, 0x1 ;  /* 0x00000002cc06a211 */ /* 0x0c0fe800078008ff */
[-C--:B------:R-:W-:Y:S02]  /*72b0*/  @!P2 LEA.HI.X R7, R204, R3.reuse, R221, 0x1, P0 ;  /* 0x00000003cc07a211 */ /* 0x080fe400000f0cdd */
[----:B------:R-:W-:Y:S11]  /*72c0*/  ISETP.GE.AND P0, PT, R25, c[0x0][0x1d4], PT ;  /* 0x0000750019007a0c */ /* 0x000ff60003f06270 */
[----:B------:R-:W-:Y:S02]  /*72d0*/  @!UPT UIADD3 URZ, URZ, URZ, URZ ;  /* 0x0000003f3f3ff290 */ /* 0x000fe4000fffe03f */
[----:B------:R-:W-:Y:S01]  /*72e0*/  @!P0 IMAD.SHL.U32 R0, R215, 0x8, RZ ;  /* 0x00000008d7008824 */ /* 0x000fe200078e00ff */
[----:B-----5:R1:W-:Y:S04]  /*72f0*/  @!P1 ST.E.128 [R4.64], R12 ;  /* 0x0000000c04009985 */ /* 0x0203e8000c101d0a */
[----:B------:R-:W2:Y:S01]  /*7300*/  @!P0 LDS.128 R12, [R201] ;  /* 0x00000000c90c8984 */ /* 0x000ea20000000c00 */
[--C-:B-1----:R-:W-:Y:S05]  /*7310*/  @!P0 IMAD.WIDE R4, R0, 0x2, R2.reuse ;  /* 0x0000000200048825 */ /* 0x102fea00078e0202 */
[----:B--2---:R1:W-:Y:S01]  /*7320*/  @!P0 ST.E.128 [R4.64], R12 ;  /* 0x0000000c04008985 */ /* 0x0043e2000c101d0a */
[----:B------:R-:W-:Y:S11]  /*7330*/  ISETP.GE.AND P0, PT, R24, c[0x0][0x1d4], PT ;  /* 0x0000750018007a0c */ /* 0x000ff60003f06270 */
[----:B------:R-:W-:Y:S02]  /*7340*/  @!UPT UIADD3 URZ, URZ, URZ, URZ ;  /* 0x0000003f3f3ff290 */ /* 0x000fe4000fffe03f */
[----:B------:R-:W2:Y:S01]  /*7350*/  @!P0 LDS.128 R16, [R200+0x2000] ;  /* 0x00200000c8108984 */ /* 0x000ea20000000c00 */
[----:B------:R-:W-:Y:S04]  /*7360*/  @!P0 IMAD.SHL.U32 R0, R214, 0x8, RZ ;  /* 0x00000008d6008824 */ /* 0x000fe800078e00ff */
[----:B-1----:R-:W-:Y:S05]  /*7370*/  @!P0 IMAD.WIDE R4, R0, 0x2, R2 ;  /* 0x0000000200048825 */ /* 0x002fea00078e0202 */
[----:B--2---:R-:W-:Y:S01]  /*7380*/  @!P0 ST.E.128 [R4.64], R16 ;  /* 0x0000001004008985 */ /* 0x004fe2000c101d0a */
[C---:B------:R-:W-:Y:S03]  /*7390*/  ISETP.GE.AND P0, PT, R203.reuse, c[0x0][0x1d4], PT ;  /* 0x00007500cb007a0c */ /* 0x040fe60003f06270 */
[----:B------:R-:W1:Y:S10]  /*73a0*/  @!P3 LDS.128 R12, [R201+0x2000] ;  /* 0x00200000c90cb984 */ /* 0x000e740000000c00 */
[C---:B------:R-:W-:Y:S04]  /*73b0*/  @!P0 LEA R2, P1, R203.reuse, R2, 0x1 ;  /* 0x00000002cb028211 */ /* 0x040fe800078208ff */
[----:B------:R-:W-:Y:S01]  /*73c0*/  @!P0 LEA.HI.X R3, R203, R3, R220, 0x1, P1 ;  /* 0x00000003cb038211 */ /* 0x000fe200008f0cdc */
[----:B-1----:R-:W-:Y:S04]  /*73d0*/  @!P3 ST.E.128 [R8.64], R12 ;  /* 0x0000000c0800b985 */ /* 0x002fe8000c101d0a */
[----:B------:R-:W1:Y:S04]  /*73e0*/  @!P2 LDS.128 R8, [R200+0x4000] ;  /* 0x00400000c808a984 */ /* 0x000e680000000c00 */
[----:B-1----:R-:W-:Y:S04]  /*73f0*/  @!P2 ST.E.128 [R6.64], R8 ;  /* 0x000000080600a985 */ /* 0x002fe8000c101d0a */
[----:B------:R-:W1:Y:S04]  /*7400*/  @!P0 LDS.128 R4, [R201+0x4000] ;  /* 0x00400000c9048984 */ /* 0x000e680000000c00 */
[----:B-1----:R1:W-:Y:S02]  /*7410*/  @!P0 ST.E.128 [R2.64], R4 ;  /* 0x0000000402008985 */ /* 0x0023e4000c101d0a */
.L_x_206:
[----:B------:R-:W-:Y:S05]  /*7420*/  BSYNC B0 ;  /* 0x0000000000007941 */ /* 0x000fea0003800000 */
.L_x_205:
[C---:B------:R-:W-:Y:S02]  /*7430*/  ISETP.GT.AND P0, PT, R59.reuse, R96, PT ;  /* 0x000000603b00720c */ /* 0x040fe40003f04270 */
[----:B------:R-:W-:Y:S11]  /*7440*/  IADD3 R59, R59, -0x1, RZ ;  /* 0xffffffff3b3b7810 */ /* 0x000ff60007ffe0ff */
[----:B-12---:R-:W-:Y:S01]  /*7450*/  @P0 SHF.R.S32.HI R2, RZ, 0x1f, R59 ;  /* 0x0000001fff020819 */ /* 0x006fe2000001143b */
[----:B------:R-:W-:Y:S02]  /*7460*/  @P0 IMAD R0, R125, R59, RZ ;  /* 0x0000003b7d000224 */ /* 0x000fe400078e02ff */
[----:B------:R-:W-:Y:S02]  /*7470*/  @P0 IMAD.MOV.U32 R4, RZ, RZ, R80 ;  /* 0x000000ffff040224 */ /* 0x000fe400078e0050 */
[----:B------:R-:W-:Y:S02]  /*7480*/  @P0 IMAD.MOV.U32 R5, RZ, RZ, R79 ;  /* 0x000000ffff050224 */ /* 0x000fe400078e004f */
[-C--:B------:R-:W-:Y:S02]  /*7490*/  @P0 IMAD R0, R2, R130.reuse, R0 ;  /* 0x0000008202000224 */ /* 0x080fe400078e0200 */
[----:B------:R-:W-:Y:S04]  /*74a0*/  @P0 IMAD.WIDE.U32 R4, R59, R130, R4 ;  /* 0x000000823b040225 */ /* 0x000fe800078e0004 */
[----:B------:R-:W-:Y:S01]  /*74b0*/  @P0 IMAD.IADD R0, R5, 0x1, R0 ;  /* 0x0000000105000824 */ /* 0x000fe200078e0200 */
[C---:B------:R-:W-:Y:S04]  /*74c0*/  @P0 LEA R2, P1, R4.reuse, c[0x0][0x220], 0x1 ;  /* 0x0000880004020a11 */ /* 0x040fe800078208ff */
[----:B---3--:R-:W-:Y:S02]  /*74d0*/  @P0 LEA.HI.X R3, R4, c[0x0][0x224], R0, 0x1, P1 ;  /* 0x0000890004030a11 */ /* 0x008fe400008f0c00 */
[C---:B------:R-:W-:Y:S03]  /*74e0*/  @P0 LEA R4, P1, R131.reuse, R2, 0x1 ;  /* 0x0000000283040211 */ /* 0x040fe600078208ff */
[----:B------:R-:W-:Y:S01]  /*74f0*/  @!PT LDS RZ, [RZ] ;  /* 0x00000000fffff984 */ /* 0x000fe20000000800 */
[----:B------:R-:W-:Y:S01]  /*7500*/  @!PT LDS RZ, [RZ] ;  /* 0x00000000fffff984 */ /* 0x000fe20000000800 */
[----:B------:R-:W-:Y:S01]  /*7510*/  @!PT LDS RZ, [RZ] ;  /* 0x00000000fffff984 */ /* 0x000fe20000000800 */
[----:B------:R1:W-:Y:S01]  /*7520*/  @P0 LDGSTS.E.BYPASS.LTC128B.128 [R191+0x6100], [R2.64], !P6 ;  /* 0x0610000002bf0fae */ /* 0x0003e2000f101d4a */
[----:B------:R-:W-:Y:S03]  /*7530*/  @P0 LEA.HI.X R5, R131, R3, R124, 0x1, P1 ;  /* 0x0000000383050211 */ /* 0x000fe600008f0c7c */
[----:B------:R1:W-:Y:S04]  /*7540*/  @P0 LDGSTS.E.BYPASS.LTC128B.128 [R191+0x8100], [R2.64+0x80], !P5 ;  /* 0x0810008002bf0fae */ /* 0x0003e8000e901d4a */
[----:B------:R1:W-:Y:S04]  /*7550*/  @P0 LDGSTS.E.BYPASS.LTC128B.128 [R191+0xa100], [R2.64+0x100], !P4 ;  /* 0x0a10010002bf0fae */ /* 0x0003e8000e101d4a */
[----:B------:R1:W-:Y:S04]  /*7560*/  @P0 LDGSTS.E.BYPASS.LTC128B.128 [R191+0x7100], [R4.64], !P6 ;  /* 0x0710000004bf0fae */ /* 0x0003e8000f101d4a */
[----:B------:R1:W-:Y:S04]  /*7570*/  @P0 LDGSTS.E.BYPASS.LTC128B.128 [R191+0x9100], [R4.64+0x80], !P5 ;  /* 0x0910008004bf0fae */ /* 0x0003e8000e901d4a */
[----:B------:R1:W-:Y:S04]  /*7580*/  @P0 LDGSTS.E.BYPASS.LTC128B.128 [R191+0xb100], [R4.64+0x100], !P4 ;  /* 0x0b10010004bf0fae */ /* 0x0003e8000e101d4a */
[----:B------:R-:W0:Y:S01]  /*7590*/  LDGDEPBAR ;  /* 0x00000000000079af */ /* 0x000e220000000000 */
[----:B------:R-:W-:-:S05]  /*75a0*/  @P0 BRA `(.L_x_207) ;  /* 0xffffba9000000947 */ /* 0x000fca000383ffff */
[----:B------:R-:W-:Y:S01]  /*75b0*/  WARPSYNC 0xffffffff ;  /* 0xffffffff00007948 */ /* 0x000fe20003800000 */
[----:B------:R-:W-:Y:S06]  /*75c0*/  BAR.SYNC.DEFER_BLOCKING 0x0 ;  /* 0x0000000000007b1d */ /* 0x000fec0000010000 */
.L_x_182:
[----:B------:R-:W-:Y:S01]  /*75d0*/  ISETP.GE.AND P0, PT, R127, 0x1, PT ;  /* 0x000000017f00780c */ /* 0x000fe20003f06270 */
[----:B------:R-:W-:Y:S01]  /*75e0*/  BSSY B0, `(.L_x_208) ;  /* 0x000001f000007945 */ /* 0x000fe20003800000 */
[----:B------:R-:W-:-:S11]  /*75f0*/  MOV R0, RZ ;  /* 0x000000ff00007202 */ /* 0x000fd60000000f00 */
[----:B------:R-:W-:Y:S05]  /*7600*/  @!P0 BRA `(.L_x_209) ;  /* 0x000001c000008947 */ /* 0x000fea0003800000 */
[----:B-1----:R-:W-:Y:S01]  /*7610*/  IABS R2, R121 ;  /* 0x0000007900027213 */ /* 0x002fe20000000000 */
        /* <DEDUP_REMOVED lines=27> */
.L_x_209:
[----:B------:R-:W-:Y:S05]  /*77d0*/  BSYNC B0 ;  /* 0x0000000000007941 */ /* 0x000fea0003800000 */
.L_x_208:
[----:B------:R-:W-:Y:S01]  /*77e0*/  IMAD R216, R245, R0, RZ ;  /* 0x00000000f5d87224 */ /* 0x000fe200078e02ff */
[----:B------:R-:W-:Y:S01]  /*77f0*/  MOV R15, RZ ;  /* 0x000000ff000f7202 */ /* 0x000fe20000000f00 */
[----:B------:R-:W-:Y:S01]  /*7800*/  IMAD.MOV.U32 R18, RZ, RZ, RZ ;  /* 0x000000ffff127224 */ /* 0x000fe200078e00ff */
[----:B------:R-:W-:Y:S01]  /*7810*/  CS2R R50, SRZ ;  /* 0x0000000000327805 */ /* 0x000fe2000001ff00 */
[--C-:B-1----:R-:W-:Y:S01]  /*7820*/  IMAD.IADD R2, R216, 0x1, R0.reuse ;  /* 0x00000001d8027824 */ /* 0x102fe200078e0200 */
[----:B------:R-:W-:Y:S01]  /*7830*/  PRMT R0, RZ, 0x7610, R0 ;  /* 0x00007610ff007816 */ /* 0x000fe20000000000 */
        /* <DEDUP_REMOVED lines=15> */
[----:B----4-:R-:W-:Y:S01]  /*7930*/  CS2R R46, SRZ ;  /* 0x00000000002e7805 */ /* 0x010fe2000001ff00 */
        /* <DEDUP_REMOVED lines=39> */
[----:B------:R-:W-:Y:S01]  /*7bb0*/  IMAD.MOV.U32 R4, RZ, RZ, c[0x0][0x2c4] ;  /* 0x0000b100ff047624 */ /* 0x000fe200078e00ff */
[----:B------:R-:W-:Y:S02]  /*7bc0*/  SHF.R.S32.HI R0, RZ, 0x1f, R134 ;  /* 0x0000001fff007819 */ /* 0x000fe40000011486 */
[----:B------:R-:W-:Y:S02]  /*7bd0*/  ISETP.NE.U32.AND P0, PT, RZ, c[0x0][0x348], PT ;  /* 0x0000d200ff007a0c */ /* 0x000fe40003f05070 */
[----:B------:R-:W-:Y:S01]  /*7be0*/  ISETP.NE.AND P1, PT, R4, 0x1, PT ;  /* 0x000000010400780c */ /* 0x000fe20003f25270 */
[----:B------:R-:W-:Y:S01]  /*7bf0*/  IMAD R0, R0, c[0x0][0x178], RZ ;  /* 0x00005e0000007a24 */ /* 0x000fe200078e02ff */
[----:B------:R-:W-:Y:S02]  /*7c00*/  LEA R4, R237, R213, 0x7 ;  /* 0x000000d5ed047211 */ /* 0x000fe400078e38ff */
[----:B------:R-:W-:Y:S01]  /*7c10*/  LOP3.LUT R64, R238, 0xffff, RZ, 0xc0, !PT ;  /* 0x0000ffffee407812 */ /* 0x000fe200078ec0ff */
[----:B------:R-:W-:Y:S01]  /*7c20*/  IMAD R0, R134, c[0x0][0x17c], R0 ;  /* 0x00005f0086007a24 */ /* 0x000fe200078e0200 */
[----:B------:R-:W-:-:S02]  /*7c30*/  ISETP.NE.AND.EX P0, PT, RZ, c[0x0][0x34c], PT, P0 ;  /* 0x0000d300ff007a0c */ /* 0x000fc40003f05300 */
[----:B------:R-:W-:Y:S02]  /*7c40*/  ISETP.GE.AND P6, PT, R210, c[0x0][0x198], PT ;  /* 0x00006600d2007a0c */ /* 0x000fe40003fc6270 */
[----:B------:R-:W-:Y:S02]  /*7c50*/  SEL R6, R243, RZ, !P0 ;  /* 0x000000fff3067207 */ /* 0x000fe40004000000 */
[----:B------:R-:W-:Y:S01]  /*7c60*/  SEL R5, R242, RZ, !P0 ;  /* 0x000000fff2057207 */ /* 0x000fe20004000000 */
[----:B------:R-:W-:Y:S01]  /*7c70*/  @P1 IMAD.HI.U32 R7, R4, c[0x0][0x2c8], RZ ;  /* 0x0000b20004071a27 */ /* 0x000fe200078e00ff */
[----:B------:R-:W-:Y:S02]  /*7c80*/  ISETP.GE.AND P5, PT, R207, c[0x0][0x198], PT ;  /* 0x00006600cf007a0c */ /* 0x000fe40003fa6270 */
[----:B------:R-:W-:Y:S01]  /*7c90*/  ISETP.GE.AND P4, PT, R208, c[0x0][0x198], PT ;  /* 0x00006600d0007a0c */ /* 0x000fe20003f86270 */
[----:B------:R-:W-:Y:S01]  /*7ca0*/  IMAD R6, R6, c[0x0][0x1c0], RZ ;  /* 0x0000700006067a24 */ /* 0x000fe200078e02ff */
[----:B------:R-:W-:Y:S01]  /*7cb0*/  IADD3 R91, R104, -0x1, RZ ;  /* 0xffffffff685b7810 */ /* 0x000fe20007ffe0ff */
[----:B-1----:R-:W-:-:S04]  /*7cc0*/  IMAD.WIDE.U32 R2, R134, c[0x0][0x178], RZ ;  /* 0x00005e0086027a25 */ /* 0x002fc800078e00ff */
[----:B------:R-:W-:Y:S02]  /*7cd0*/  IMAD.IADD R3, R3, 0x1, R0 ;  /* 0x0000000103037824 */ /* 0x000fe400078e0200 */
[----:B------:R-:W-:Y:S01]  /*7ce0*/  IMAD.MOV.U32 R0, RZ, RZ, R4 ;  /* 0x000000ffff007224 */ /* 0x000fe200078e0004 */
[----:B------:R-:W-:Y:S01]  /*7cf0*/  @P1 SHF.R.U32.HI R0, RZ, c[0x0][0x2cc], R7 ;  /* 0x0000b300ff001a19 */ /* 0x000fe20000011607 */
[----:B------:R-:W-:-:S03]  /*7d00*/  IMAD.WIDE.U32 R2, R64, c[0x0][0x1b8], R2 ;  /* 0x00006e0040027a25 */ /* 0x000fc600078e0002 */
[----:B------:R-:W-:Y:S01]  /*7d10*/  SHF.R.S32.HI R7, RZ, 0x1f, R0 ;  /* 0x0000001fff077819 */ /* 0x000fe20000011400 */
[----:B------:R-:W-:Y:S02]  /*7d20*/  IMAD R3, R64, c[0x0][0x1bc], R3 ;  /* 0x00006f0040037a24 */ /* 0x000fe400078e0203 */
[C---:B------:R-:W-:Y:S02]  /*7d30*/  IMAD R6, R5.reuse, c[0x0][0x1c4], R6 ;  /* 0x0000710005067a24 */ /* 0x040fe400078e0206 */
        /* <DEDUP_REMOVED lines=12> */
[----:B------:R-:W-:Y:S01]  /*7e00*/  LEA R7, P0, R2, c[0x0][0x160], 0x1 ;  /* 0x0000580002077a11 */ /* 0x000fe200078008ff */
[----:B------:R-:W-:-:S03]  /*7e10*/  IMAD R4, R237, 0x80, R246 ;  /* 0x00000080ed047824 */ /* 0x000fc600078e02f6 */
[----:B------:R-:W-:-:S04]  /*7e20*/  IADD3 R0, R3, R0, RZ ;  /* 0x0000000003007210 */ /* 0x000fc80007ffe0ff */
[----:B------:R-:W-:Y:S02]  /*7e30*/  LEA.HI.X R5, R2, c[0x0][0x164], R0, 0x1, P0 ;  /* 0x0000590002057a11 */ /* 0x000fe400000f0c00 */
[----:B------:R-:W-:Y:S01]  /*7e40*/  @!P2 MOV R12, R242 ;  /* 0x000000f2000ca202 */ /* 0x000fe20000000f00 */
[----:B------:R-:W-:Y:S05]  /*7e50*/  BRA.DIV ~URZ, `(.L_x_211) ;  /* 0x00010e027f007947 */ /* 0x000fea000b800000 */
[----:B------:R1:W2:Y:S02]  /*7e60*/  SHFL.IDX PT, R6, R5, RZ, 0x181f ;  /* 0x00181fff05067589 */ /* 0x0002a400000e0000 */
.L_x_340:
[----:B------:R-:W-:Y:S05]  /*7e70*/  BRA.DIV ~URZ, `(.L_x_212) ;  /* 0x00010e527f007947 */ /* 0x000fea000b800000 */
[----:B------:R3:W4:Y:S02]  /*7e80*/  SHFL.IDX PT, R0, R7, RZ, 0x181f ;  /* 0x00181fff07007589 */ /* 0x00072400000e0000 */
.L_x_341:
[----:B------:R-:W-:Y:S01]  /*7e90*/  IMAD R34, R135, c[0x0][0x2c4], RZ ;  /* 0x0000b10087227a24 */ /* 0x000fe200078e02ff */
[----:B------:R-:W-:Y:S04]  /*7ea0*/  BSSY B0, `(.L_x_213) ;  /* 0x000000f000007945 */ /* 0x000fe80003800000 */
[----:B------:R-:W-:-:S13]  /*7eb0*/  ISETP.GE.AND P0, PT, R4, R34, PT ;  /* 0x000000220400720c */ /* 0x000fda0003f06270 */
[----:B------:R-:W-:Y:S05]  /*7ec0*/  @P0 BRA `(.L_x_214) ;  /* 0x000000c000000947 */ /* 0x000fea0003800000 */
[-C--:B----4-:R-:W-:Y:S02]  /*7ed0*/  LEA R10, P2, R210, R0.reuse, 0x1 ;  /* 0x00000000d20a7211 */ /* 0x090fe400078408ff */
[CC--:B------:R-:W-:Y:S02]  /*7ee0*/  LEA R8, P1, R207.reuse, R0.reuse, 0x1 ;  /* 0x00000000cf087211 */ /* 0x0c0fe400078208ff */
[----:B------:R-:W-:Y:S02]  /*7ef0*/  LEA R2, P0, R208, R0, 0x1 ;  /* 0x00000000d0027211 */ /* 0x000fe400078008ff */
        /* <DEDUP_REMOVED lines=9> */
.L_x_214:
[----:B------:R-:W-:Y:S05]  /*7f90*/  BSYNC B0 ;  /* 0x0000000000007941 */ /* 0x000fea0003800000 */
.L_x_213:
[----:B------:R-:W-:Y:S05]  /*7fa0*/  BRA.DIV ~URZ, `(.L_x_215) ;  /* 0x00010d827f007947 */ /* 0x000fea000b800000 */
[----:B--2---:R2:W1:Y:S04]  /*7fb0*/  SHFL.IDX PT, R6, R5, 0x1, 0x181f ;  /* 0x00381f0005067f89 */ /* 0x00446800000e0000 */
[----:B----4-:R2:W4:Y:S02]  /*7fc0*/  SHFL.IDX PT, R0, R7, 0x1, 0x181f ;  /* 0x00381f0007007f89 */ /* 0x01052400000e0000 */
.L_x_342:
[----:B------:R-:W-:Y:S01]  /*7fd0*/  IADD3 R2, R4, 0x20, RZ ;  /* 0x0000002004027810 */ /* 0x000fe20007ffe0ff */
[----:B------:R-:W-:Y:S03]  /*7fe0*/  BSSY B0, `(.L_x_216) ;  /* 0x000000f000007945 */ /* 0x000fe60003800000 */
[----:B------:R-:W-:-:S13]  /*7ff0*/  ISETP.GE.AND P0, PT, R2, R34, PT ;  /* 0x000000220200720c */ /* 0x000fda0003f06270 */
[----:B------:R-:W-:Y:S05]  /*8000*/  @P0 BRA `(.L_x_217) ;  /* 0x000000c000000947 */ /* 0x000fea0003800000 */
[-C--:B----4-:R-:W-:Y:S02]  /*8010*/  LEA R10, P2, R210, R0.reuse, 0x1 ;  /* 0x00000000d20a7211 */ /* 0x090fe400078408ff */
[CC--:B------:R-:W-:Y:S02]  /*8020*/  LEA R8, P1, R207.reuse, R0.reuse, 0x1 ;  /* 0x00000000cf087211 */ /* 0x0c0fe400078208ff */
[----:B------:R-:W-:Y:S02]  /*8030*/  LEA R2, P0, R208, R0, 0x1 ;  /* 0x00000000d0027211 */ /* 0x000fe400078008ff */
        /* <DEDUP_REMOVED lines=9> */
.L_x_217:
[----:B------:R-:W-:Y:S05]  /*80d0*/  BSYNC B0 ;  /* 0x0000000000007941 */ /* 0x000fea0003800000 */
.L_x_216:
[----:B------:R-:W-:Y:S05]  /*80e0*/  BRA.DIV ~URZ, `(.L_x_218) ;  /* 0x00010d027f007947 */ /* 0x000fea000b800000 */
[----:B-1----:R1:W2:Y:S02]  /*80f0*/  SHFL.IDX PT, R6, R5, 0x2, 0x181f ;  /* 0x00581f0005067f89 */ /* 0x0022a400000e0000 */
.L_x_343:
[----:B------:R-:W-:Y:S05]  /*8100*/  BRA.DIV ~URZ, `(.L_x_219) ;  /* 0x00010d527f007947 */ /* 0x000fea000b800000 */
[----:B----4-:R4:W1:Y:S02]  /*8110*/  SHFL.IDX PT, R0, R7, 0x2, 0x181f ;  /* 0x00581f0007007f89 */ /* 0x01086400000e0000 */
.L_x_344:
[----:B------:R-:W-:Y:S01]  /*8120*/  IADD3 R2, R4, 0x40, RZ ;  /* 0x0000004004027810 */ /* 0x000fe20007ffe0ff */
[----:B------:R-:W-:Y:S03]  /*8130*/  BSSY B0, `(.L_x_220) ;  /* 0x000000f000007945 */ /* 0x000fe60003800000 */
[----:B------:R-:W-:-:S13]  /*8140*/  ISETP.GE.AND P0, PT, R2, R34, PT ;  /* 0x000000220200720c */ /* 0x000fda0003f06270 */
[----:B------:R-:W-:Y:S05]  /*8150*/  @P0 BRA `(.L_x_221) ;  /* 0x000000c000000947 */ /* 0x000fea0003800000 */
[-C--:B-1----:R-:W-:Y:S02]  /*8160*/  LEA R10, P2, R210, R0.reuse, 0x1 ;  /* 0x00000000d20a7211 */ /* 0x082fe400078408ff */
        /* <DEDUP_REMOVED lines=11> */
.L_x_221:
[----:B------:R-:W-:Y:S05]  /*8220*/  BSYNC B0 ;  /* 0x0000000000007941 */ /* 0x000fea0003800000 */
.L_x_220:
[----:B------:R-:W-:Y:S05]  /*8230*/  BRA.DIV ~URZ, `(.L_x_222) ;  /* 0x00010c827f007947 */ /* 0x000fea000b800000 */
[----:B-12---:R-:W1:Y:S04]  /*8240*/  SHFL.IDX PT, R5, R5, 0x3, 0x181f ;  /* 0x00781f0005057f89 */ /* 0x006e6800000e0000 */
[----:B------:R2:W3:Y:S02]  /*8250*/  SHFL.IDX PT, R0, R7, 0x3, 0x181f ;  /* 0x00781f0007007f89 */ /* 0x0004e400000e0000 */
.L_x_345:
[----:B------:R-:W-:Y:S01]  /*8260*/  IADD3 R2, R4, 0x60, RZ ;  /* 0x0000006004027810 */ /* 0x000fe20007ffe0ff */
[----:B-----5:R-:W-:Y:S01]  /*8270*/  IMAD.WIDE.U32 R230, R12, c[0x0][0x2b0], RZ ;  /* 0x0000ac000ce67a25 */ /* 0x020fe200078e00ff */
[----:B------:R-:W-:-:S02]  /*8280*/  LOP3.LUT R212, R212, 0xffffffef, RZ, 0xc0, !PT ;  /* 0xffffffefd4d47812 */ /* 0x000fc400078ec0ff */
[----:B------:R-:W-:-:S13]  /*8290*/  ISETP.GE.AND P0, PT, R2, R34, PT ;  /* 0x000000220200720c */ /* 0x000fda0003f06270 */
[-C--:B---3--:R-:W-:Y:S02]  /*82a0*/  @!P0 LEA R8, P3, R210, R0.reuse, 0x1 ;  /* 0x00000000d2088211 */ /* 0x088fe400078608ff */
[CC--:B------:R-:W-:Y:S02]  /*82b0*/  @!P0 LEA R6, P2, R207.reuse, R0.reuse, 0x1 ;  /* 0x00000000cf068211 */ /* 0x0c0fe400078408ff */
[----:B------:R-:W-:Y:S02]  /*82c0*/  @!P0 LEA R2, P1, R208, R0, 0x1 ;  /* 0x00000000d0028211 */ /* 0x000fe400078208ff */
[CC--:B-1----:R-:W-:Y:S02]  /*82d0*/  @!P0 LEA.HI.X R9, R210.reuse, R5.reuse, R211, 0x1, P3 ;  /* 0x00000005d2098211 */ /* 0x0c2fe400018f0cd3 */
[----:B------:R-:W-:Y:S02]  /*82e0*/  SHF.R.S32.HI R0, RZ, 0x1f, R12 ;  /* 0x0000001fff007819 */ /* 0x000fe4000001140c */
[----:B------:R-:W-:Y:S01]  /*82f0*/  ISETP.GE.AND P3, PT, R210, c[0x0][0x1d4], PT ;  /* 0x00007500d2007a0c */ /* 0x000fe20003f66270 */
[----:B------:R-:W-:Y:S01]  /*8300*/  @!PT LDS RZ, [RZ] ;  /* 0x00000000fffff984 */ /* 0x000fe20000000800 */
[----:B------:R-:W-:Y:S01]  /*8310*/  @!PT LDS RZ, [RZ] ;  /* 0x00000000fffff984 */ /* 0x000fe20000000800 */
[----:B------:R-:W-:Y:S01]  /*8320*/  @!PT LDS RZ, [RZ] ;  /* 0x00000000fffff984 */ /* 0x000fe20000000800 */
[----:B------:R1:W-:Y:S01]  /*8330*/  @!P0 LDGSTS.E.BYPASS.LTC128B.128 [R191+0xf100], [R8.64], !P6 ;  /* 0x0f10000008bf8fae */ /* 0x0003e2000f101d4a */
[-C--:B--2-4-:R-:W-:Y:S01]  /*8340*/  @!P0 LEA.HI.X R7, R207, R5.reuse, R224, 0x1, P2 ;  /* 0x00000005cf078211 */ /* 0x094fe200010f0ce0 */
[----:B------:R-:W-:Y:S01]  /*8350*/  IMAD R0, R0, c[0x0][0x2b0], RZ ;  /* 0x0000ac0000007a24 */ /* 0x000fe200078e02ff */
[----:B------:R-:W-:-:S03]  /*8360*/  @!P0 LEA.HI.X R3, R208, R5, R223, 0x1, P1 ;  /* 0x00000005d0038211 */ /* 0x000fc600008f0cdf */
[----:B------:R1:W-:Y:S01]  /*8370*/  @!P0 LDGSTS.E.BYPASS.LTC128B.128 [R191+0x13100], [R6.64], !P5 ;  /* 0x1310000006bf8fae */ /* 0x0003e2000e901d4a */
[----:B------:R-:W-:Y:S01]  /*8380*/  ISETP.GE.AND P5, PT, R208, c[0x0][0x1d4], PT ;  /* 0x00007500d0007a0c */ /* 0x000fe20003fa6270 */
[----:B------:R-:W-:Y:S02]  /*8390*/  IMAD R0, R12, c[0x0][0x2b4], R0 ;  /* 0x0000ad000c007a24 */ /* 0x000fe400078e0200 */
[----:B------:R1:W-:Y:S01]  /*83a0*/  @!P0 LDGSTS.E.BYPASS.LTC128B.128 [R191+0x17100], [R2.64], !P4 ;  /* 0x1710000002bf8fae */ /* 0x0003e2000e101d4a */
[----:B------:R-:W-:Y:S01]  /*83b0*/  ISETP.GE.AND P4, PT, R207, c[0x0][0x1d4], PT ;  /* 0x00007500cf007a0c */ /* 0x000fe20003f86270 */
[----:B------:R-:W-:Y:S01]  /*83c0*/  IMAD.IADD R233, R231, 0x1, R0 ;  /* 0x00000001e7e97824 */ /* 0x000fe200078e0200 */
[----:B------:R-:W-:Y:S01]  /*83d0*/  @P3 LOP3.LUT R212, R212, 0x10, RZ, 0xfc, !PT ;  /* 0x00000010d4d43812 */ /* 0x000fe200078efcff */
[----:B------:R-:W0:Y:S01]  /*83e0*/  LDGDEPBAR ;  /* 0x00000000000079af */ /* 0x000e220000000000 */
[----:B------:R-:W-:Y:S01]  /*83f0*/  WARPSYNC 0xffffffff ;  /* 0xffffffff00007948 */ /* 0x000fe20003800000 */
[----:B------:R-:W-:-:S02]  /*8400*/  SEL R92, RZ, 0x10, P5 ;  /* 0x00000010ff5c7807 */ /* 0x000fc40002800000 */
[----:B------:R-:W-:Y:S01]  /*8410*/  IMAD.MOV.U32 R0, RZ, RZ, c[0x0][0x2b8] ;  /* 0x0000ae00ff007624 */ /* 0x000fe200078e00ff */
[----:B------:R-:W-:Y:S01]  /*8420*/  BAR.SYNC.DEFER_BLOCKING 0x0 ;  /* 0x0000000000007b1d */ /* 0x000fe20000010000 */
[----:B-1----:R-:W-:-:S02]  /*8430*/  IMAD R2, R91, 0x40, R213 ;  /* 0x000000405b027824 */ /* 0x002fc400078e02d5 */
[----:B------:R-:W-:Y:S01]  /*8440*/  IMAD.MOV.U32 R192, RZ, RZ, RZ ;  /* 0x000000ffffc07224 */ /* 0x000fe200078e00ff */
[----:B------:R-:W-:Y:S02]  /*8450*/  ISETP.NE.AND P6, PT, R0, 0x1, PT ;  /* 0x000000010000780c */ /* 0x000fe40003fc5270 */
[C---:B------:R-:W-:Y:S01]  /*8460*/  ISETP.GE.AND P0, PT, R2.reuse, R127, PT ;  /* 0x0000007f0200720c */ /* 0x040fe20003f06270 */
[----:B------:R-:W-:-:S03]  /*8470*/  IMAD.IADD R2, R2, 0x1, R234 ;  /* 0x0000000102027824 */ /* 0x000fc600078e02ea */
[----:B------:R-:W-:Y:S01]  /*8480*/  ISETP.GT.OR P0, PT, R213, 0x3f, P0 ;  /* 0x0000003fd500780c */ /* 0x000fe20000704670 */
[----:B------:R-:W-:-:S06]  /*8490*/  IMAD.MOV.U32 R0, RZ, RZ, R2 ;  /* 0x000000ffff007224 */ /* 0x000fcc00078e0002 */
[----:B------:R-:W-:-:S05]  /*84a0*/  @P6 IMAD.HI.U32 R3, R2, c[0x0][0x2bc], RZ ;  /* 0x0000af0002036a27 */ /* 0x000fca00078e00ff */
[----:B------:R-:W-:-:S04]  /*84b0*/  @P6 SHF.R.U32.HI R0, RZ, c[0x0][0x2c0], R3 ;  /* 0x0000b000ff006a19 */ /* 0x000fc80000011603 */
[----:B------:R-:W-:-:S04]  /*84c0*/  @!P0 IADD3 R3, P1, R0, R230, RZ ;  /* 0x000000e600038210 */ /* 0x000fc80007f3e0ff */
[----:B------:R-:W-:Y:S02]  /*84d0*/  @!P0 LEA.HI.X.SX32 R5, R0, R233, 0x1, P1 ;  /* 0x000000e900058211 */ /* 0x000fe400008f0eff */
[----:B------:R-:W-:-:S04]  /*84e0*/  @!P0 LEA R4, P1, R3, c[0x0][0x2a0], 0x2 ;  /* 0x0000a80003048a11 */ /* 0x000fc800078210ff */
[----:B------:R-:W-:-:S05]  /*84f0*/  @!P0 LEA.HI.X R5, R3, c[0x0][0x2a4], R5, 0x2, P1 ;  /* 0x0000a90003058a11 */ /* 0x000fca00008f1405 */
[----:B------:R-:W2:Y:S01]  /*8500*/  @!P0 LDG.E R192, [R4.64] ;  /* 0x0000000a04c08981 */ /* 0x000ea2000c1e1900 */
[----:B------:R-:W-:Y:S02]  /*8510*/  IMAD.MOV R0, RZ, RZ, -R0 ;  /* 0x000000ffff007224 */ /* 0x000fe400078e0a00 */
[----:B------:R-:W-:-:S04]  /*8520*/  IMAD.WIDE.U32 R228, R64, c[0x0][0x1e8], RZ ;  /* 0x00007a0040e47a25 */ /* 0x000fc800078e00ff */
[----:B------:R-:W-:Y:S02]  /*8530*/  IMAD R194, R0, c[0x0][0x2b8], R2 ;  /* 0x0000ae0000c27a24 */ /* 0x000fe400078e0202 */
[----:B------:R-:W-:Y:S02]  /*8540*/  IMAD R232, R64, c[0x0][0x1ec], R229 ;  /* 0x00007b0040e87a24 */ /* 0x000fe400078e02e5 */
[----:B------:R-:W-:Y:S01]  /*8550*/  IMAD.WIDE.U32 R2, R194, c[0x0][0x1e0], RZ ;  /* 0x00007800c2027a25 */ /* 0x000fe200078e00ff */
[----:B------:R-:W-:-:S03]  /*8560*/  SHF.R.S32.HI R65, RZ, 0x1f, R194 ;  /* 0x0000001fff417819 */ /* 0x000fc600000114c2 */
[----:B------:R-:W-:Y:S02]  /*8570*/  IMAD R127, R91, -0x40, R127 ;  /* 0xffffffc05b7f7824 */ /* 0x000fe400078e027f */
[----:B------:R-:W-:Y:S02]  /*8580*/  IMAD R0, R65, c[0x0][0x1e0], RZ ;  /* 0x0000780041007a24 */ /* 0x000fe400078e02ff */
[----:B------:R-:W-:Y:S02]  /*8590*/  IMAD.IADD R56, R127, 0x1, -R246 ;  /* 0x000000017f387824 */ /* 0x000fe400078e0af6 */
[----:B------:R-:W-:-:S03]  /*85a0*/  IMAD R0, R194, c[0x0][0x1e4], R0 ;  /* 0x00007900c2007a24 */ /* 0x000fc600078e0200 */
[C---:B------:R-:W-:Y:S01]  /*85b0*/  ISETP.GE.AND P2, PT, R56.reuse, 0x1, PT ;  /* 0x000000013800780c */ /* 0x040fe20003f46270 */
[----:B------:R-:W-:Y:S01]  /*85c0*/  IMAD.IADD R3, R3, 0x1, R0 ;  /* 0x0000000103037824 */ /* 0x000fe200078e0200 */
[----:B------:R-:W-:Y:S02]  /*85d0*/  ISETP.GE.AND P1, PT, R56, 0x21, PT ;  /* 0x000000213800780c */ /* 0x000fe40003f26270 */
[----:B--2---:R-:W-:Y:S01]  /*85e0*/  SHF.R.S32.HI R66, RZ, 0x1f, R192 ;  /* 0x0000001fff427819 */ /* 0x004fe200000114c0 */
[----:B------:R-:W-:-:S04]  /*85f0*/  IMAD.WIDE.U32 R2, R192, c[0x0][0x1f0], R2 ;  /* 0x00007c00c0027a25 */ /* 0x000fc800078e0002 */
[----:B------:R-:W-:Y:S01]  /*8600*/  IMAD R0, R66, c[0x0][0x1f0], RZ ;  /* 0x00007c0042007a24 */ /* 0x000fe200078e02ff */
[----:B------:R-:W-:-:S03]  /*8610*/  IADD3 R2, P0, R2, R228, RZ ;  /* 0x000000e402027210 */ /* 0x000fc60007f1e0ff */
[----:B------:R-:W-:-:S05]  /*8620*/  IMAD R0, R192, c[0x0][0x1f4], R0 ;  /* 0x00007d00c0007a24 */ /* 0x000fca00078e0200 */
[----:B------:R-:W-:Y:S02]  /*8630*/  IADD3.X R3, R232, R3, R0, P0, !PT ;  /* 0x00000003e8037210 */ /* 0x000fe400007fe400 */
[----:B------:R-:W-:-:S04]  /*8640*/  LEA R0, P0, R2, c[0x0][0x1c8], 0x1 ;  /* 0x0000720002007a11 */ /* 0x000fc800078008ff */
[----:B------:R-:W-:Y:S02]  /*8650*/  LEA.HI.X R2, R2, c[0x0][0x1cc], R3, 0x1, P0 ;  /* 0x0000730002027a11 */ /* 0x000fe400000f0c03 */
[----:B------:R-:W1:Y:S04]  /*8660*/  SHFL.IDX PT, R3, R0, RZ, 0x181f ;  /* 0x00181fff00037589 */ /* 0x000e6800000e0000 */
[----:B------:R-:W2:Y:S04]  /*8670*/  SHFL.IDX PT, R4, R2, RZ, 0x181f ;  /* 0x00181fff02047589 */ /* 0x000ea800000e0000 */
[----:B------:R-:W3:Y:S04]  /*8680*/  SHFL.IDX PT, R0, R0, 0x1, 0x181f ;  /* 0x00381f0000007f89 */ /* 0x000ee800000e0000 */
[----:B------:R-:W4:Y:S01]  /*8690*/  SHFL.IDX PT, R2, R2, 0x1, 0x181f ;  /* 0x00381f0002027f89 */ /* 0x000f2200000e0000 */
[----:B-1----:R-:W-:-:S04]  /*86a0*/  @P2 LEA R14, P0, R210, R3, 0x1 ;  /* 0x00000003d20e2211 */ /* 0x002fc800078008ff */
[----:B--2---:R-:W-:Y:S02]  /*86b0*/  @P2 LEA.HI.X R15, R210, R4, R211, 0x1, P0 ;  /* 0x00000004d20f2211 */ /* 0x004fe400000f0cd3 */
[----:B------:R-:W-:-:S03]  /*86c0*/  @P2 LEA R12, P0, R207, R3, 0x1 ;  /* 0x00000003cf0c2211 */ /* 0x000fc600078008ff */
[----:B------:R1:W-:Y:S01]  /*86d0*/  @P2 LDGSTS.E.BYPASS.LTC128B.128 [R191+0x6100], [R14.64], !P3 ;  /* 0x061000000ebf2fae */ /* 0x0003e2000d901d4a */
[----:B------:R-:W-:Y:S02]  /*86e0*/  @P2 LEA.HI.X R13, R207, R4, R224, 0x1, P0 ;  /* 0x00000004cf0d2211 */ /* 0x000fe400000f0ce0 */
[----:B------:R-:W-:-:S03]  /*86f0*/  @P2 LEA R10, P0, R208, R3, 0x1 ;  /* 0x00000003d00a2211 */ /* 0x000fc600078008ff */
[----:B------:R1:W-:Y:S01]  /*8700*/  @P2 LDGSTS.E.BYPASS.LTC128B.128 [R191+0x8100], [R12.64], !P4 ;  /* 0x081000000cbf2fae */ /* 0x0003e2000e101d4a */
[----:B------:R-:W-:Y:S02]  /*8710*/  @P2 LEA.HI.X R11, R208, R4, R223, 0x1, P0 ;  /* 0x00000004d00b2211 */ /* 0x000fe400000f0cdf */
[----:B---3--:R-:W-:-:S03]  /*8720*/  @P1 LEA R8, P0, R210, R0, 0x1 ;  /* 0x00000000d2081211 */ /* 0x008fc600078008ff */
[----:B------:R1:W-:Y:S01]  /*8730*/  @P2 LDGSTS.E.BYPASS.LTC128B.128 [R191+0xa100], [R10.64], !P5 ;  /* 0x0a1000000abf2fae */ /* 0x0003e2000e901d4a */
[----:B----4-:R-:W-:Y:S02]  /*8740*/  @P1 LEA.HI.X R9, R210, R2, R211, 0x1, P0 ;  /* 0x00000002d2091211 */ /* 0x010fe400000f0cd3 */
[----:B------:R-:W-:-:S03]  /*8750*/  @P1 LEA R6, P0, R207, R0, 0x1 ;  /* 0x00000000cf061211 */ /* 0x000fc600078008ff */
[----:B------:R1:W-:Y:S01]  /*8760*/  @P1 LDGSTS.E.BYPASS.LTC128B.128 [R191+0x7100], [R8.64], !P3 ;  /* 0x0710000008bf1fae */ /* 0x0003e2000d901d4a */
[----:B------:R-:W-:Y:S02]  /*8770*/  @P1 LEA.HI.X R7, R207, R2, R224, 0x1, P0 ;  /* 0x00000002cf071211 */ /* 0x000fe400000f0ce0 */
[----:B------:R-:W-:-:S03]  /*8780*/  @P1 LEA R4, P0, R208, R0, 0x1 ;  /* 0x00000000d0041211 */ /* 0x000fc600078008ff */
[----:B------:R1:W-:Y:S01]  /*8790*/  @P1 LDGSTS.E.BYPASS.LTC128B.128 [R191+0x9100], [R6.64], !P4 ;  /* 0x0910000006bf1fae */ /* 0x0003e2000e101d4a */
[----:B------:R-:W-:Y:S02]  /*87a0*/  @P1 LEA.HI.X R5, R208, R2, R223, 0x1, P0 ;  /* 0x00000002d0051211 */ /* 0x000fe400000f0cdf */
[----:B------:R-:W-:-:S03]  /*87b0*/  ISETP.LT.AND P0, PT, RZ, c[0x0][0x27c], PT ;  /* 0x00009f00ff007a0c */ /* 0x000fc60003f01270 */
[----:B------:R1:W-:Y:S04]  /*87c0*/  @P1 LDGSTS.E.BYPASS.LTC128B.128 [R191+0xb100], [R4.64], !P5 ;  /* 0x0b10000004bf1fae */ /* 0x0003e8000e901d4a */
[----:B------:R-:W0:Y:S06]  /*87d0*/  LDGDEPBAR ;  /* 0x00000000000079af */ /* 0x000e2c0000000000 */
[----:B------:R-:W-:Y:S05]  /*87e0*/  @P0 BRA `(.L_x_223) ;  /* 0x0000002000000947 */ /* 0x000fea0003800000 */
[----:B------:R-:W-:-:S04]  /*87f0*/  DEPBAR.LE SB0, 0x1 ;  /* 0x000080400000791a */ /* 0x000fc80000000000 */
[----:B------:R-:W-:Y:S05]  /*8800*/  BRA `(.L_x_224) ;  /* 0x0000577000007947 */ /* 0x000fea0003800000 */
.L_x_223:
[----:B------:R-:W-:Y:S01]  /*8810*/  SHF.R.S32.HI R0, RZ, 0x1f, R126 ;  /* 0x0000001fff007819 */ /* 0x000fe2000001147e */
[----:B------:R-:W-:Y:S01]  /*8820*/  ULDC.U8 UR4, c[0x0][0x298] ;  /* 0x0000a60000047ab9 */ /* 0x000fe20000000000 */
[----:B------:R-:W-:Y:S01]  /*8830*/  IMAD.WIDE.U32 R2, R126, c[0x0][0x280], RZ ;  /* 0x0000a0007e027a25 */ /* 0x000fe200078e00ff */
[----:B------:R-:W-:Y:S01]  /*8840*/  ISETP.NE.AND P2, PT, RZ, UR4, PT ;  /* 0x00000004ff007c0c */ /* 0x000fe2000bf45270 */
[----:B------:R-:W-:Y:S02]  /*8850*/  BSSY B2, `(.L_x_224) ;  /* 0x0000572000027945 */ /* 0x000fe40003800000 */
[----:B-1----:R-:W-:Y:S01]  /*8860*/  IMAD R6, R0, c[0x0][0x280], RZ ;  /* 0x0000a00000067a24 */ /* 0x002fe200078e02ff */
[----:B------:R-:W-:Y:S01]  /*8870*/  LEA R7, P1, R2, c[0x0][0x270], 0x1 ;  /* 0x00009c0002077a11 */ /* 0x000fe200078208ff */
[----:B------:R-:W-:Y:S02]  /*8880*/  IMAD R0, R0, c[0x0][0x290], RZ ;  /* 0x0000a40000007a24 */ /* 0x000fe400078e02ff */
[----:B------:R-:W-:-:S02]  /*8890*/  IMAD R6, R126, c[0x0][0x284], R6 ;  /* 0x0000a1007e067a24 */ /* 0x000fc400078e0206 */
[----:B------:R-:W-:-:S03]  /*88a0*/  IMAD.WIDE.U32 R4, R126, c[0x0][0x290], RZ ;  /* 0x0000a4007e047a25 */ /* 0x000fc600078e00ff */
[----:B------:R-:W-:Y:S01]  /*88b0*/  IADD3 R3, R6, R3, RZ ;  /* 0x0000000306037210 */ /* 0x000fe20007ffe0ff */
[----:B------:R-:W-:Y:S01]  /*88c0*/  IMAD R0, R126, c[0x0][0x294], R0 ;  /* 0x0000a5007e007a24 */ /* 0x000fe200078e0200 */
[----:B------:R-:W-:Y:S02]  /*88d0*/  LEA R8, P0, R4, c[0x0][0x288], 0x1 ;  /* 0x0000a20004087a11 */ /* 0x000fe400078008ff */
[----:B------:R-:W-:Y:S02]  /*88e0*/  LEA R6, R237, R209, 0x7 ;  /* 0x000000d1ed067211 */ /* 0x000fe400078e38ff */
[----:B------:R-:W-:Y:S02]  /*88f0*/  IADD3 R5, R0, R5, RZ ;  /* 0x0000000500057210 */ /* 0x000fe40007ffe0ff */
[----:B------:R-:W-:Y:S02]  /*8900*/  LEA.HI.X R0, R2, c[0x0][0x274], R3, 0x1, P1 ;  /* 0x00009d0002007a11 */ /* 0x000fe400008f0c03 */
[----:B------:R-:W-:Y:S01]  /*8910*/  LEA.HI.X R2, R4, c[0x0][0x28c], R5, 0x1, P0 ;  /* 0x0000a30004027a11 */ /* 0x000fe200000f0c05 */
[----:B------:R-:W-:Y:S05]  /*8920*/  @!P2 BRA `(.L_x_225) ;  /* 0x00002a600000a947 */ /* 0x000fea0003800000 */
[----:B------:R-:W-:Y:S01]  /*8930*/  ISETP.GE.AND P0, PT, R6, R34, PT ;  /* 0x000000220600720c */ /* 0x000fe20003f06270 */
[----:B------:R-:W1:Y:S01]  /*8940*/  SHFL.IDX PT, R3, R2, RZ, 0x1c1f ;  /* 0x001c1fff02037589 */ /* 0x000e6200000e0000 */
[----:B------:R-:W-:Y:S01]  /*8950*/  BSSY B0, `(.L_x_226) ;  /* 0x000004f000007945 */ /* 0x000fe20003800000 */
[----:B------:R-:W-:Y:S01]  /*8960*/  CS2R R28, SRZ ;  /* 0x00000000001c7805 */ /* 0x000fe2000001ff00 */
[----:B------:R-:W-:Y:S01]  /*8970*/  CS2R R26, SRZ ;  /* 0x00000000001a7805 */ /* 0x000fe2000001ff00 */
[----:B------:R-:W2:Y:S01]  /*8980*/  SHFL.IDX PT, R5, R0, RZ, 0x1c1f ;  /* 0x001c1fff00057589 */ /* 0x000ea200000e0000 */
[----:B------:R-:W-:Y:S01]  /*8990*/  CS2R R24, SRZ ;  /* 0x0000000000187805 */ /* 0x000fe2000001ff00 */
[----:B------:R-:W-:Y:S01]  /*89a0*/  CS2R R22, SRZ ;  /* 0x0000000000167805 */ /* 0x000fe2000001ff00 */
[----:B------:R-:W-:Y:S01]  /*89b0*/  CS2R R20, SRZ ;  /* 0x0000000000147805 */ /* 0x000fe2000001ff00 */
[----:B------:R3:W4:Y:S01]  /*89c0*/  SHFL.IDX PT, R4, R7, RZ, 0x1c1f ;  /* 0x001c1fff07047589 */ /* 0x00072200000e0000 */
[----:B------:R-:W-:Y:S01]  /*89d0*/  CS2R R18, SRZ ;  /* 0x0000000000127805 */ /* 0x000fe2000001ff00 */
[----:B------:R-:W-:Y:S01]  /*89e0*/  CS2R R16, SRZ ;  /* 0x0000000000107805 */ /* 0x000fe2000001ff00 */
[----:B------:R-:W-:Y:S01]  /*89f0*/  CS2R R14, SRZ ;  /* 0x00000000000e7805 */ /* 0x000fe2000001ff00 */
[----:B------:R5:W1:Y:S01]  /*8a00*/  SHFL.IDX PT, R2, R8, RZ, 0x1c1f ;  /* 0x001c1fff08027589 */ /* 0x000a6200000e0000 */
[----:B------:R-:W-:Y:S01]  /*8a10*/  CS2R R12, SRZ ;  /* 0x00000000000c7805 */ /* 0x000fe2000001ff00 */
[----:B------:R-:W-:Y:S01]  /*8a20*/  CS2R R10, SRZ ;  /* 0x00000000000a7805 */ /* 0x000fe2000001ff00 */
[----:B---3--:R-:W-:Y:S01]  /*8a30*/  CS2R R6, SRZ ;  /* 0x0000000000067805 */ /* 0x008fe2000001ff00 */
[----:B-----5:R-:W-:Y:S01]  /*8a40*/  CS2R R8, SRZ ;  /* 0x0000000000087805 */ /* 0x020fe2000001ff00 */
[----:B------:R-:W-:Y:S05]  /*8a50*/  @P0 BRA `(.L_x_227) ;  /* 0x000003e000000947 */ /* 0x000fea0003800000 */
[----:B-12-4-:R-:W2:Y:S04]  /*8a60*/  LDL R38, [R1+0x40] ;  /* 0x0000400001267983 */ /* 0x016ea80000100800 */
[----:B------:R-:W3:Y:S04]  /*8a70*/  LDL R37, [R1+0x3c] ;  /* 0x00003c0001257983 */ /* 0x000ee80000100800 */
[----:B------:R-:W4:Y:S04]  /*8a80*/  LDL R36, [R1+0x44] ;  /* 0x0000440001247983 */ /* 0x000f280000100800 */
[----:B------:R-:W4:Y:S04]  /*8a90*/  LDL R35, [R1+0x38] ;  /* 0x0000380001237983 */ /* 0x000f280000100800 */
[----:B------:R-:W4:Y:S04]  /*8aa0*/  LDL R33, [R1+0x48] ;  /* 0x0000480001217983 */ /* 0x000f280000100800 */
[----:B------:R-:W4:Y:S04]  /*8ab0*/  LDL R31, [R1+0x34] ;  /* 0x00003400011f7983 */ /* 0x000f280000100800 */
[----:B------:R-:W4:Y:S04]  /*8ac0*/  LDL R30, [R1+0x4c] ;  /* 0x00004c00011e7983 */ /* 0x000f280000100800 */
[----:B------:R-:W4:Y:S01]  /*8ad0*/  LDL R32, [R1+0x30] ;  /* 0x0000300001207983 */ /* 0x000f220000100800 */
[----:B------:R-:W-:Y:S01]  /*8ae0*/  ISETP.GE.AND P1, PT, R106, c[0x0][0x27c], PT ;  /* 0x00009f006a007a0c */ /* 0x000fe20003f26270 */
[----:B------:R-:W-:Y:S01]  /*8af0*/  CS2R R18, SRZ ;  /* 0x0000000000127805 */ /* 0x000fe2000001ff00 */
[----:B------:R-:W-:Y:S01]  /*8b00*/  ISETP.GE.AND P0, PT, R143, c[0x0][0x27c], PT ;  /* 0x00009f008f007a0c */ /* 0x000fe20003f06270 */
[----:B------:R-:W4:Y:S01]  /*8b10*/  LDL R28, [R1+0x50] ;  /* 0x00005000011c7983 */ /* 0x000f220000100800 */
[----:B------:R-:W-:-:S03]  /*8b20*/  CS2R R6, SRZ ;  /* 0x0000000000067805 */ /* 0x000fc6000001ff00 */
[----:B------:R-:W4:Y:S01]  /*8b30*/  LDL R0, [R1+0x2c] ;  /* 0x00002c0001007983 */ /* 0x000f220000100800 */
[----:B------:R-:W-:-:S05]  /*8b40*/  ISETP.GE.AND P3, PT, R140, c[0x0][0x27c], PT ;  /* 0x00009f008c007a0c */ /* 0x000fca0003f66270 */
[----:B------:R-:W-:-:S04]  /*8b50*/  @!P1 IMAD.WIDE R10, R106, 0x2, R4 ;  /* 0x000000026a0a9825 */ /* 0x000fc800078e0204 */
[----:B------:R-:W-:Y:S01]  /*8b60*/  @!P1 IMAD.WIDE R8, R106, 0x2, R2 ;  /* 0x000000026a089825 */ /* 0x000fe200078e0202 */
[----:B------:R1:W5:Y:S04]  /*8b70*/  @!P1 LD.E.64 R18, [R10.64] ;  /* 0x0000000a0a129980 */ /* 0x000368000c101b00 */
[----:B------:R1:W5:Y:S01]  /*8b80*/  @!P1 LD.E.64 R6, [R8.64] ;  /* 0x0000000a08069980 */ /* 0x000362000c101b00 */
[----:B------:R-:W-:Y:S01]  /*8b90*/  CS2R R20, SRZ ;  /* 0x0000000000147805 */ /* 0x000fe2000001ff00 */
[----:B------:R-:W-:Y:S01]  /*8ba0*/  CS2R R22, SRZ ;  /* 0x0000000000167805 */ /* 0x000fe2000001ff00 */
[----:B-1----:R-:W-:Y:S01]  /*8bb0*/  CS2R R8, SRZ ;  /* 0x0000000000087805 */ /* 0x002fe2000001ff00 */
[----:B------:R-:W-:Y:S01]  /*8bc0*/  CS2R R24, SRZ ;  /* 0x0000000000187805 */ /* 0x000fe2000001ff00 */
[----:B------:R-:W-:Y:S01]  /*8bd0*/  CS2R R26, SRZ ;  /* 0x00000000001a7805 */ /* 0x000fe2000001ff00 */
[----:B--2---:R-:W-:-:S02]  /*8be0*/  @!P0 IADD3 R12, P2, R4, R38, RZ ;  /* 0x00000026040c8210 */ /* 0x004fc40007f5e0ff */
[----:B------:R-:W-:-:S03]  /*8bf0*/  @!P0 IADD3 R10, P1, R2, R38, RZ ;  /* 0x00000026020a8210 */ /* 0x000fc60007f3e0ff */
[--C-:B---3--:R-:W-:Y:S02]  /*8c00*/  @!P0 IMAD.X R13, R5, 0x1, R37.reuse, P2 ;  /* 0x00000001050d8824 */ /* 0x108fe400010e0625 */
[----:B------:R-:W-:Y:S01]  /*8c10*/  @!P0 IMAD.X R11, R3, 0x1, R37, P1 ;  /* 0x00000001030b8824 */ /* 0x000fe200008e0625 */
[----:B------:R-:W-:Y:S02]  /*8c20*/  ISETP.GE.AND P2, PT, R142, c[0x0][0x27c], PT ;  /* 0x00009f008e007a0c */ /* 0x000fe40003f46270 */
[----:B------:R1:W5:Y:S04]  /*8c30*/  @!P0 LD.E.64 R20, [R12.64] ;  /* 0x0000000a0c148980 */ /* 0x000368000c101b00 */
[----:B------:R2:W5:Y:S01]  /*8c40*/  @!P0 LD.E.64 R8, [R10.64] ;  /* 0x0000000a0a088980 */ /* 0x000562000c101b00 */
[----:B----4-:R-:W-:-:S05]  /*8c50*/  @!P3 IADD3 R14, P0, R4, R36, RZ ;  /* 0x00000024040eb210 */ /* 0x010fca0007f1e0ff */
[----:B------:R-:W-:-:S05]  /*8c60*/  @!P3 IMAD.X R15, R5, 0x1, R35, P0 ;  /* 0x00000001050fb824 */ /* 0x000fca00000e0623 */
[----:B------:R3:W5:Y:S01]  /*8c70*/  @!P3 LD.E.64 R22, [R14.64] ;  /* 0x0000000a0e16b980 */ /* 0x000762000c101b00 */
[----:B-1----:R-:W-:Y:S01]  /*8c80*/  @!P3 IADD3 R12, P0, R2, R36, RZ ;  /* 0x00000024020cb210 */ /* 0x002fe20007f1e0ff */
[----:B--2---:R-:W-:-:S04]  /*8c90*/  CS2R R10, SRZ ;  /* 0x00000000000a7805 */ /* 0x004fc8000001ff00 */
[----:B------:R-:W-:Y:S01]  /*8ca0*/  @!P3 IMAD.X R13, R3, 0x1, R35, P0 ;  /* 0x00000001030db824 */ /* 0x000fe200000e0623 */
[----:B------:R-:W-:-:S04]  /*8cb0*/  @!P2 IADD3 R16, P0, R4, R33, RZ ;  /* 0x000000210410a210 */ /* 0x000fc80007f1e0ff */
[----:B------:R1:W5:Y:S01]  /*8cc0*/  @!P3 LD.E.64 R10, [R12.64] ;  /* 0x0000000a0c0ab980 */ /* 0x000362000c101b00 */
[----:B------:R-:W-:Y:S01]  /*8cd0*/  ISETP.GE.AND P3, PT, R105, c[0x0][0x27c], PT ;  /* 0x00009f0069007a0c */ /* 0x000fe20003f66270 */
[--C-:B------:R-:W-:Y:S01]  /*8ce0*/  @!P2 IMAD.X R17, R5, 0x1, R31.reuse, P0 ;  /* 0x000000010511a824 */ /* 0x100fe200000e061f */
[----:B---3--:R-:W-:Y:S02]  /*8cf0*/  @!P2 IADD3 R14, P0, R2, R33, RZ ;  /* 0x00000021020ea210 */ /* 0x008fe40007f1e0ff */
[----:B------:R-:W-:Y:S02]  /*8d00*/  ISETP.GE.AND P1, PT, R141, c[0x0][0x27c], PT ;  /* 0x00009f008d007a0c */ /* 0x000fe40003f26270 */
[----:B------:R2:W5:Y:S01]  /*8d10*/  @!P2 LD.E.64 R24, [R16.64] ;  /* 0x0000000a1018a980 */ /* 0x000562000c101b00 */
[----:B------:R-:W-:Y:S01]  /*8d20*/  @!P2 IMAD.X R15, R3, 0x1, R31, P0 ;  /* 0x00000001030fa824 */ /* 0x000fe200000e061f */
[----:B-1----:R-:W-:-:S06]  /*8d30*/  CS2R R12, SRZ ;  /* 0x00000000000c7805 */ /* 0x002fcc000001ff00 */
[----:B------:R1:W5:Y:S01]  /*8d40*/  @!P2 LD.E.64 R12, [R14.64] ;  /* 0x0000000a0e0ca980 */ /* 0x000362000c101b00 */
[----:B--2---:R-:W-:Y:S01]  /*8d50*/  CS2R R16, SRZ ;  /* 0x0000000000107805 */ /* 0x004fe2000001ff00 */
[----:B-1----:R-:W-:-:S05]  /*8d60*/  @!P3 IADD3 R14, P0, R4, R30, RZ ;  /* 0x0000001e040eb210 */ /* 0x002fca0007f1e0ff */
[----:B------:R-:W-:Y:S01]  /*8d70*/  @!P3 IMAD.X R15, R5, 0x1, R32, P0 ;  /* 0x00000001050fb824 */ /* 0x000fe200000e0620 */
[----:B------:R-:W-:-:S04]  /*8d80*/  @!P3 IADD3 R30, P0, R2, R30, RZ ;  /* 0x0000001e021eb210 */ /* 0x000fc80007f1e0ff */
[----:B------:R1:W5:Y:S01]  /*8d90*/  @!P3 LD.E.64 R26, [R14.64] ;  /* 0x0000000a0e1ab980 */ /* 0x000362000c101b00 */
[----:B------:R-:W-:Y:S01]  /*8da0*/  @!P3 IMAD.X R31, R3, 0x1, R32, P0 ;  /* 0x00000001031fb824 */ /* 0x000fe200000e0620 */
[----:B------:R-:W-:-:S05]  /*8db0*/  @!P1 IADD3 R4, P0, R4, R28, RZ ;  /* 0x0000001c04049210 */ /* 0x000fca0007f1e0ff */
[----:B------:R-:W-:Y:S01]  /*8dc0*/  @!P1 IMAD.X R5, R5, 0x1, R0, P0 ;  /* 0x0000000105059824 */ /* 0x000fe200000e0600 */
[----:B------:R-:W-:Y:S02]  /*8dd0*/  @!P1 IADD3 R2, P0, R2, R28, RZ ;  /* 0x0000001c02029210 */ /* 0x000fe40007f1e0ff */
[----:B------:R-:W-:-:S03]  /*8de0*/  CS2R R28, SRZ ;  /* 0x00000000001c7805 */ /* 0x000fc6000001ff00 */
[----:B------:R-:W-:-:S03]  /*8df0*/  @!P1 IMAD.X R3, R3, 0x1, R0, P0 ;  /* 0x0000000103039824 */ /* 0x000fc600000e0600 */
[----:B------:R2:W5:Y:S04]  /*8e00*/  @!P1 LD.E.64 R28, [R4.64] ;  /* 0x0000000a041c9980 */ /* 0x000568000c101b00 */
[----:B------:R2:W5:Y:S01]  /*8e10*/  @!P1 LD.E.64 R16, [R2.64] ;  /* 0x0000000a02109980 */ /* 0x000562000c101b00 */
[----:B-1----:R-:W-:-:S06]  /*8e20*/  CS2R R14, SRZ ;  /* 0x00000000000e7805 */ /* 0x002fcc000001ff00 */
[----:B------:R2:W5:Y:S02]  /*8e30*/  @!P3 LD.E.64 R14, [R30.64] ;  /* 0x0000000a1e0eb980 */ /* 0x000564000c101b00 */
.L_x_227:
[----:B-12-4-:R-:W-:Y:S05]  /*8e40*/  BSYNC B0 ;  /* 0x0000000000007941 */ /* 0x016fea0003800000 */
.L_x_226:
[--C-:B-----5:R-:W-:Y:S01]  /*8e50*/  IMAD.MOV.U32 R39, RZ, RZ, R27.reuse ;  /* 0x000000ffff277224 */ /* 0x120fe200078e001b */
[--C-:B------:R-:W-:Y:S01]  /*8e60*/  SHF.R.U64 R37, R26, 0x10, R27.reuse ;  /* 0x000000101a257819 */ /* 0x100fe2000000121b */
[----:B------:R-:W-:Y:S01]  /*8e70*/  IMAD.MOV.U32 R52, RZ, RZ, R20 ;  /* 0x000000ffff347224 */ /* 0x000fe200078e0014 */
[----:B------:R-:W-:Y:S01]  /*8e80*/  SHF.R.U32.HI R33, RZ, 0x10, R27 ;  /* 0x00000010ff217819 */ /* 0x000fe2000001161b */
[----:B------:R-:W-:Y:S01]  /*8e90*/  IMAD.MOV.U32 R27, RZ, RZ, R8 ;  /* 0x000000ffff1b7224 */ /* 0x000fe200078e0008 */
[----:B------:R-:W-:Y:S01]  /*8ea0*/  SHF.R.U64 R45, R22, 0x10, R23 ;  /* 0x00000010162d7819 */ /* 0x000fe20000001217 */
[----:B------:R-:W-:Y:S01]  /*8eb0*/  IMAD.MOV.U32 R48, RZ, RZ, R22 ;  /* 0x000000ffff307224 */ /* 0x000fe200078e0016 */
[----:B------:R-:W-:Y:S01]  /*8ec0*/  SHF.R.U64 R41, R24, 0x10, R25 ;  /* 0x0000001018297819 */ /* 0x000fe20000001219 */
[----:B------:R-:W-:Y:S01]  /*8ed0*/  IMAD.MOV.U32 R44, RZ, RZ, R24 ;  /* 0x000000ffff2c7224 */ /* 0x000fe200078e0018 */
[----:B------:R-:W-:Y:S01]  /*8ee0*/  SHF.R.U32.HI R50, RZ, 0x10, R19 ;  /* 0x00000010ff327819 */ /* 0x000fe20000011613 */
[----:B------:R-:W-:Y:S01]  /*8ef0*/  IMAD.MOV.U32 R22, RZ, RZ, R11 ;  /* 0x000000ffff167224 */ /* 0x000fe200078e000b */
[----:B------:R-:W-:Y:S01]  /*8f00*/  SHF.R.U64 R24, R8, 0x10, R9 ;  /* 0x0000001008187819 */ /* 0x000fe20000001209 */
[--C-:B------:R-:W-:Y:S01]  /*8f10*/  IMAD.MOV.U32 R47, RZ, RZ, R23.reuse ;  /* 0x000000ffff2f7224 */ /* 0x100fe200078e0017 */
[----:B------:R-:W-:Y:S01]  /*8f20*/  PRMT R27, R27, 0x5410, R52 ;  /* 0x000054101b1b7816 */ /* 0x000fe20000000034 */
[----:B------:R-:W-:Y:S01]  /*8f30*/  IMAD.MOV.U32 R36, RZ, RZ, R28 ;  /* 0x000000ffff247224 */ /* 0x000fe200078e001c */
[----:B------:R-:W-:Y:S01]  /*8f40*/  SHF.R.U32.HI R42, RZ, 0x10, R23 ;  /* 0x00000010ff2a7819 */ /* 0x000fe20000011617 */
[----:B------:R-:W-:Y:S01]  /*8f50*/  IMAD.MOV.U32 R23, RZ, RZ, R10 ;  /* 0x000000ffff177224 */ /* 0x000fe200078e000a */
[----:B------:R-:W-:Y:S01]  /*8f60*/  PRMT R24, R24, 0x5410, R50 ;  /* 0x0000541018187816 */ /* 0x000fe20000000032 */
[----:B------:R-:W-:Y:S01]  /*8f70*/  IMAD.MOV.U32 R31, RZ, RZ, R6 ;  /* 0x000000ffff1f7224 */ /* 0x000fe200078e0006 */
[----:B------:R-:W-:Y:S01]  /*8f80*/  PRMT R22, R22, 0x5410, R27 ;  /* 0x0000541016167816 */ /* 0x000fe2000000001b */
[----:B------:R-:W-:Y:S01]  /*8f90*/  IMAD.MOV.U32 R30, RZ, RZ, R7 ;  /* 0x000000ffff1e7224 */ /* 0x000fe200078e0007 */
[----:B------:R-:W-:Y:S01]  /*8fa0*/  SHF.R.U64 R2, R10, 0x10, R11 ;  /* 0x000000100a027819 */ /* 0x000fe2000000120b */
[----:B------:R-:W-:Y:S01]  /*8fb0*/  IMAD.MOV.U32 R54, RZ, RZ, R19 ;  /* 0x000000ffff367224 */ /* 0x000fe200078e0013 */
[--C-:B------:R-:W-:Y:S01]  /*8fc0*/  PRMT R23, R23, 0x5410, R24.reuse ;  /* 0x0000541017177816 */ /* 0x100fe20000000018 */
[----:B------:R-:W-:Y:S01]  /*8fd0*/  IMAD.MOV.U32 R51, RZ, RZ, R21 ;  /* 0x000000ffff337224 */ /* 0x000fe200078e0015 */
[----:B------:R-:W-:Y:S01]  /*8fe0*/  PRMT R24, R22, 0x7610, R24 ;  /* 0x0000761016187816 */ /* 0x000fe20000000018 */
[--C-:B------:R-:W-:Y:S01]  /*8ff0*/  IMAD.MOV.U32 R35, RZ, RZ, R29.reuse ;  /* 0x000000ffff237224 */ /* 0x100fe200078e001d */
[----:B------:R-:W-:Y:S01]  /*9000*/  PRMT R22, R2, 0x7610, R22 ;  /* 0x0000761002167816 */ /* 0x000fe20000000016 */
[----:B------:R-:W-:Y:S01]  /*9010*/  IMAD R2, R237, -0x80, R34 ;  /* 0xffffff80ed027824 */ /* 0x000fe200078e0222 */
[----:B------:R-:W-:Y:S01]  /*9020*/  SHF.R.U64 R32, R28, 0x10, R29 ;  /* 0x000000101c207819 */ /* 0x000fe2000000121d */
[----:B------:R-:W-:Y:S01]  /*9030*/  IMAD.MOV.U32 R43, RZ, RZ, R25 ;  /* 0x000000ffff2b7224 */ /* 0x000fe200078e0019 */
[----:B------:R-:W-:Y:S01]  /*9040*/  SHF.R.U64 R28, R6, 0x10, R7 ;  /* 0x00000010061c7819 */ /* 0x000fe20000001207 */
[----:B------:R-:W-:Y:S01]  /*9050*/  IMAD.MOV.U32 R6, RZ, RZ, R16 ;  /* 0x000000ffff067224 */ /* 0x000fe200078e0010 */
[----:B------:R-:W-:Y:S01]  /*9060*/  SHF.R.U64 R3, R16, 0x10, R17 ;  /* 0x0000001010037819 */ /* 0x000fe20000001211 */
[----:B------:R-:W-:Y:S01]  /*9070*/  IMAD.MOV.U32 R40, RZ, RZ, R26 ;  /* 0x000000ffff287224 */ /* 0x000fe200078e001a */
[----:B------:R-:W-:Y:S01]  /*9080*/  IMNMX R16, R2, 0x80, PT ;  /* 0x0000008002107817 */ /* 0x000fe20003800200 */
[----:B------:R-:W-:Y:S01]  /*9090*/  IMAD.MOV.U32 R55, RZ, RZ, R18 ;  /* 0x000000ffff377224 */ /* 0x000fe200078e0012 */
[----:B------:R-:W-:Y:S01]  /*90a0*/  SHF.R.U64 R53, R18, 0x10, R19 ;  /* 0x0000001012357819 */ /* 0x000fe20000001213 */
[----:B------:R-:W-:Y:S01]  /*90b0*/  IMAD.MOV.U32 R19, RZ, RZ, R13 ;  /* 0x000000ffff137224 */ /* 0x000fe200078e000d */
[----:B------:R-:W-:Y:S01]  /*90c0*/  ISETP.GE.AND P0, PT, R209, R16, PT ;  /* 0x00000010d100720c */ /* 0x000fe20003f06270 */
[----:B------:R-:W-:Y:S01]  /*90d0*/  IMAD.MOV.U32 R26, RZ, RZ, R9 ;  /* 0x000000ffff1a7224 */ /* 0x000fe200078e0009 */
[----:B------:R-:W-:Y:S01]  /*90e0*/  SHF.R.U32.HI R38, RZ, 0x10, R25 ;  /* 0x00000010ff267819 */ /* 0x000fe20000011619 */
[----:B------:R-:W-:Y:S01]  /*90f0*/  IMAD.MOV.U32 R10, RZ, RZ, R14 ;  /* 0x000000ffff0a7224 */ /* 0x000fe200078e000e */
[----:B------:R-:W-:Y:S01]  /*9100*/  SHF.R.U32.HI R29, RZ, 0x10, R29 ;  /* 0x00000010ff1d7819 */ /* 0x000fe2000001161d */
[----:B------:R-:W-:Y:S01]  /*9110*/  IMAD.MOV.U32 R5, RZ, RZ, R17 ;  /* 0x000000ffff057224 */ /* 0x000fe200078e0011 */
[----:B------:R-:W-:Y:S01]  /*9120*/  SHF.R.U32.HI R46, RZ, 0x10, R21 ;  /* 0x00000010ff2e7819 */ /* 0x000fe20000011615 */
[----:B------:R-:W-:-:S04]  /*9130*/  DEPBAR.LE SB0, 0x1 ;  /* 0x000080400000791a */ /* 0x000fc80000000000 */
[----:B------:R-:W-:Y:S01]  /*9140*/  SHF.R.U32.HI R25, RZ, 0x10, R7 ;  /* 0x00000010ff197819 */ /* 0x000fe20000011607 */
[----:B------:R-:W-:Y:S01]  /*9150*/  BSSY B1, `(.L_x_228) ;  /* 0x0000125000017945 */ /* 0x000fe20003800000 */
[----:B------:R-:W-:Y:S02]  /*9160*/  PRMT R30, R30, 0x5410, R45 ;  /* 0x000054101e1e7816 */ /* 0x000fe4000000002d */
[----:B------:R-:W-:Y:S01]  /*9170*/  SHF.R.U64 R49, R20, 0x10, R21 ;  /* 0x0000001014317819 */ /* 0x000fe20000001215 */
[----:B------:R-:W-:Y:S01]  /*9180*/  IMAD.MOV.U32 R20, RZ, RZ, R12 ;  /* 0x000000ffff147224 */ /* 0x000fe200078e000c */
[----:B------:R-:W-:Y:S01]  /*9190*/  SHF.R.U32.HI R21, RZ, 0x10, R9 ;  /* 0x00000010ff157819 */ /* 0x000fe20000011609 */
[----:B------:R-:W-:Y:S01]  /*91a0*/  IMAD.MOV.U32 R9, RZ, RZ, R15 ;  /* 0x000000ffff097224 */ /* 0x000fe200078e000f */
[----:B------:R-:W-:Y:S02]  /*91b0*/  PRMT R29, R29, 0x5410, R51 ;  /* 0x000054101d1d7816 */ /* 0x000fe40000000033 */
[----:B------:R-:W-:-:S02]  /*91c0*/  PRMT R35, R35, 0x5410, R41 ;  /* 0x0000541023237816 */ /* 0x000fc40000000029 */
[----:B------:R-:W-:Y:S02]  /*91d0*/  SHF.R.U32.HI R18, RZ, 0x10, R11 ;  /* 0x00000010ff127819 */ /* 0x000fe4000001160b */
[----:B------:R-:W-:Y:S02]  /*91e0*/  PRMT R25, R25, 0x5410, R54 ;  /* 0x0000541019197816 */ /* 0x000fe40000000036 */
[----:B------:R-:W-:Y:S02]  /*91f0*/  PRMT R28, R28, 0x5410, R46 ;  /* 0x000054101c1c7816 */ /* 0x000fe4000000002e */
[----:B------:R-:W-:Y:S02]  /*9200*/  PRMT R31, R31, 0x5410, R48 ;  /* 0x000054101f1f7816 */ /* 0x000fe40000000030 */
[----:B------:R-:W-:Y:S02]  /*9210*/  PRMT R33, R33, 0x5410, R47 ;  /* 0x0000541021217816 */ /* 0x000fe4000000002f */
[----:B------:R-:W-:-:S02]  /*9220*/  PRMT R32, R32, 0x5410, R42 ;  /* 0x0000541020207816 */ /* 0x000fc4000000002a */
[----:B------:R-:W-:Y:S02]  /*9230*/  PRMT R19, R19, 0x5410, R30 ;  /* 0x0000541013137816 */ /* 0x000fe4000000001e */
[--C-:B------:R-:W-:Y:S02]  /*9240*/  SHF.R.U64 R11, R12, 0x10, R13.reuse ;  /* 0x000000100c0b7819 */ /* 0x100fe4000000120d */
[----:B------:R-:W-:Y:S02]  /*9250*/  SHF.R.U32.HI R8, RZ, 0x10, R13 ;  /* 0x00000010ff087819 */ /* 0x000fe4000001160d */
[--C-:B------:R-:W-:Y:S02]  /*9260*/  SHF.R.U64 R7, R14, 0x10, R15.reuse ;  /* 0x000000100e077819 */ /* 0x100fe4000000120f */
[----:B------:R-:W-:Y:S02]  /*9270*/  SHF.R.U32.HI R4, RZ, 0x10, R15 ;  /* 0x00000010ff047819 */ /* 0x000fe4000001160f */
[----:B------:R-:W-:-:S02]  /*9280*/  SHF.R.U32.HI R0, RZ, 0x10, R17 ;  /* 0x00000010ff007819 */ /* 0x000fc40000011611 */
[----:B------:R-:W-:Y:S02]  /*9290*/  PRMT R38, R38, 0x5410, R40 ;  /* 0x0000541026267816 */ /* 0x000fe40000000028 */
[----:B------:R-:W-:Y:S02]  /*92a0*/  PRMT R40, R29, 0x5410, R35 ;  /* 0x000054101d287816 */ /* 0x000fe40000000023 */
[----:B------:R-:W-:Y:S02]  /*92b0*/  PRMT R39, R33, 0x5410, R39 ;  /* 0x0000541021277816 */ /* 0x000fe40000000027 */
[----:B------:R-:W-:Y:S02]  /*92c0*/  PRMT R35, R32, 0x7610, R35 ;  /* 0x0000761020237816 */ /* 0x000fe40000000023 */
[----:B------:R-:W-:Y:S02]  /*92d0*/  PRMT R17, R31, 0x5410, R28 ;  /* 0x000054101f117816 */ /* 0x000fe4000000001c */
[----:B------:R-:W-:-:S02]  /*92e0*/  PRMT R18, R18, 0x5410, R25 ;  /* 0x0000541012127816 */ /* 0x000fc40000000019 */
        /* <DEDUP_REMOVED lines=14> */
[----:B------:R-:W-:Y:S01]  /*93d0*/  PRMT R33, R3, 0x7610, R33 ;  /* 0x0000761003217816 */ /* 0x000fe20000000021 */
[----:B------:R-:W-:Y:S06]  /*93e0*/  BAR.SYNC.DEFER_BLOCKING 0x0 ;  /* 0x0000000000007b1d */ /* 0x000fec0000010000 */
[----:B------:R-:W-:Y:S05]  /*93f0*/  @P0 BRA `(.L_x_229) ;  /* 0x00000fa000000947 */ /* 0x000fea0003800000 */
[----:B------:R-:W-:Y:S01]  /*9400*/  ISETP.GE.AND P0, PT, R106, c[0x0][0x27c], PT ;  /* 0x00009f006a007a0c */ /* 0x000fe20003f06270 */
[----:B------:R-:W-:-:S12]  /*9410*/  BSSY B0, `(.L_x_230) ;  /* 0x0000028000007945 */ /* 0x000fd80003800000 */
[----:B------:R-:W-:Y:S05]  /*9420*/  @P0 BRA `(.L_x_231) ;  /* 0x0000026000000947 */ /* 0x000fea0003800000 */
[----:B------:R-:W1:Y:S01]  /*9430*/  LDS.128 R4, [R200+0xc000] ;  /* 0x00c00000c8047984 */ /* 0x000e620000000c00 */
[--C-:B------:R-:W-:Y:S02]  /*9440*/  HADD2.F32 R9, -RZ, R17.reuse.H0_H0 ;  /* 0x20000011ff097230 */ /* 0x100fe40000004100 */
[----:B------:R-:W-:Y:S02]  /*9450*/  HADD2.F32 R0, -RZ, R17.H1_H1 ;  /* 0x30000011ff007230 */ /* 0x000fe40000004100 */
[----:B------:R-:W-:Y:S02]  /*9460*/  HADD2.F32 R3, -RZ, R21.H1_H1 ;  /* 0x30000015ff037230 */ /* 0x000fe40000004100 */
[----:B------:R-:W-:Y:S02]  /*9470*/  HADD2.F32 R2, -RZ, R20.H1_H1 ;  /* 0x30000014ff027230 */ /* 0x000fe40000004100 */
[--C-:B-1----:R-:W-:Y:S02]  /*9480*/  HADD2.F32 R10, -RZ, R4.reuse.H0_H0 ;  /* 0x20000004ff0a7230 */ /* 0x102fe40000004100 */
[----:B------:R-:W-:-:S02]  /*9490*/  HADD2.F32 R8, -RZ, R4.H1_H1 ;  /* 0x30000004ff087230 */ /* 0x000fc40000004100 */
[--C-:B------:R-:W-:Y:S01]  /*94a0*/  HADD2.F32 R4, -RZ, R5.reuse.H0_H0 ;  /* 0x20000005ff047230 */ /* 0x100fe20000004100 */
[-C--:B------:R-:W-:Y:S01]  /*94b0*/  FMUL.FTZ R13, R10, R9.reuse ;  /* 0x000000090a0d7220 */ /* 0x080fe20000410000 */
[----:B------:R-:W-:Y:S01]  /*94c0*/  HADD2.F32 R5, -RZ, R5.H1_H1 ;  /* 0x30000005ff057230 */ /* 0x000fe20000004100 */
[----:B------:R-:W-:Y:S01]  /*94d0*/  FMUL.FTZ R14, R8, R9 ;  /* 0x00000009080e7220 */ /* 0x000fe20000410000 */
[--C-:B------:R-:W-:Y:S02]  /*94e0*/  HADD2.F32 R12, -RZ, R6.reuse.H0_H0 ;  /* 0x20000006ff0c7230 */ /* 0x100fe40000004100 */
[----:B------:R-:W-:Y:S01]  /*94f0*/  HADD2.F32 R11, -RZ, R6.H1_H1 ;  /* 0x30000006ff0b7230 */ /* 0x000fe20000004100 */
[-C--:B------:R-:W-:Y:S01]  /*9500*/  FMUL.FTZ R9, R5, R0.reuse ;  /* 0x0000000005097220 */ /* 0x080fe20000410000 */
[--C-:B------:R-:W-:Y:S01]  /*9510*/  HADD2.F32 R6, -RZ, R7.reuse.H0_H0 ;  /* 0x20000007ff067230 */ /* 0x100fe20000004100 */
[----:B------:R-:W-:Y:S01]  /*9520*/  FMUL.FTZ R0, R4, R0 ;  /* 0x0000000004007220 */ /* 0x000fe20000410000 */
[----:B------:R-:W-:Y:S01]  /*9530*/  HADD2.F32 R7, -RZ, R7.H1_H1 ;  /* 0x30000007ff077230 */ /* 0x000fe20000004100 */
[----:B------:R-:W-:-:S02]  /*9540*/  FFMA.FTZ R15, R10, R3, -R14 ;  /* 0x000000030a0f7223 */ /* 0x000fc4000001080e */
[----:B------:R-:W-:Y:S01]  /*9550*/  FFMA.FTZ R14, R8, R3, R13 ;  /* 0x00000003080e7223 */ /* 0x000fe2000001000d */
[----:B------:R-:W-:Y:S01]  /*9560*/  HADD2.F32 R3, -RZ, R25.H1_H1 ;  /* 0x30000019ff037230 */ /* 0x000fe20000004100 */
[-C--:B------:R-:W-:Y:S01]  /*9570*/  FFMA.FTZ R13, R4, R2.reuse, -R9 ;  /* 0x00000002040d7223 */ /* 0x080fe20000010809 */
[----:B------:R-:W-:Y:S01]  /*9580*/  HADD2.F32 R4, -RZ, R19.H1_H1 ;  /* 0x30000013ff047230 */ /* 0x000fe20000004100 */
[----:B------:R-:W-:Y:S01]  /*9590*/  FFMA.FTZ R10, R5, R2, R0 ;  /* 0x00000002050a7223 */ /* 0x000fe20000010000 */
[----:B------:R-:W-:Y:S02]  /*95a0*/  HADD2.F32 R0, -RZ, R18.H1_H1 ;  /* 0x30000012ff007230 */ /* 0x000fe40000004100 */
[----:B------:R-:W-:Y:S01]  /*95b0*/  HADD2.F32 R2, -RZ, R24.H1_H1 ;  /* 0x30000018ff027230 */ /* 0x000fe20000004100 */
[----:B------:R-:W-:Y:S02]  /*95c0*/  FMUL.FTZ R9, R11, R4 ;  /* 0x000000040b097220 */ /* 0x000fe40000410000 */
[----:B------:R-:W-:-:S02]  /*95d0*/  FMUL.FTZ R8, R7, R0 ;  /* 0x0000000007087220 */ /* 0x000fc40000410000 */
[----:B------:R-:W-:Y:S02]  /*95e0*/  FMUL.FTZ R4, R12, R4 ;  /* 0x000000040c047220 */ /* 0x000fe40000410000 */
[----:B------:R-:W-:Y:S02]  /*95f0*/  FMUL.FTZ R5, R6, R0 ;  /* 0x0000000006057220 */ /* 0x000fe40000410000 */
[-C--:B------:R-:W-:Y:S02]  /*9600*/  FFMA.FTZ R9, R12, R3.reuse, -R9 ;  /* 0x000000030c097223 */ /* 0x080fe40000010809 */
[-C--:B------:R-:W-:Y:S02]  /*9610*/  FFMA.FTZ R0, R6, R2.reuse, -R8 ;  /* 0x0000000206007223 */ /* 0x080fe40000010808 */
[----:B------:R-:W-:Y:S01]  /*9620*/  FFMA.FTZ R3, R11, R3, R4 ;  /* 0x000000030b037223 */ /* 0x000fe20000010004 */
[----:B------:R-:W-:Y:S01]  /*9630*/  F2FP.PACK_AB R4, R14, R15 ;  /* 0x0000000f0e04723e */ /* 0x000fe200000000ff */
[----:B------:R-:W-:Y:S01]  /*9640*/  FFMA.FTZ R2, R7, R2, R5 ;  /* 0x0000000207027223 */ /* 0x000fe20000010005 */
[----:B------:R-:W-:-:S02]  /*9650*/  F2FP.PACK_AB R5, R10, R13 ;  /* 0x0000000d0a05723e */ /* 0x000fc400000000ff */
[----:B------:R-:W-:Y:S02]  /*9660*/  F2FP.PACK_AB R6, R3, R9 ;  /* 0x000000090306723e */ /* 0x000fe400000000ff */
[----:B------:R-:W-:-:S05]  /*9670*/  F2FP.PACK_AB R7, R2, R0 ;  /* 0x000000000207723e */ /* 0x000fca00000000ff */
[----:B------:R1:W-:Y:S02]  /*9680*/  STS.128 [R200+0xc000], R4 ;  /* 0x00c00004c8007388 */ /* 0x0003e40000000c00 */
.L_x_231:
[----:B------:R-:W-:Y:S05]  /*9690*/  BSYNC B0 ;  /* 0x0000000000007941 */ /* 0x000fea0003800000 */
.L_x_230:
[----:B------:R-:W-:Y:S01]  /*96a0*/  ISETP.GE.AND P0, PT, R143, c[0x0][0x27c], PT ;  /* 0x00009f008f007a0c */ /* 0x000fe20003f06270 */
[----:B------:R-:W-:-:S12]  /*96b0*/  BSSY B0, `(.L_x_232) ;  /* 0x0000028000007945 */ /* 0x000fd80003800000 */
[----:B------:R-:W-:Y:S05]  /*96c0*/  @P0 BRA `(.L_x_233) ;  /* 0x0000026000000947 */ /* 0x000fea0003800000 */
[----:B-1----:R-:W1:Y:S01]  /*96d0*/  LDS.128 R4, [R201+0xc000] ;  /* 0x00c00000c9047984 */ /* 0x002e620000000c00 */
[----:B------:R-:W-:Y:S02]  /*96e0*/  HADD2.F32 R9, -RZ, R22.H1_H1 ;  /* 0x30000016ff097230 */ /* 0x000fe40000004100 */
        /* <DEDUP_REMOVED lines=19> */
[----:B------:R-:W-:Y:S01]  /*9820*/  HADD2.F32 R4, -RZ, R26.H0_H0 ;  /* 0x2000001aff047230 */ /* 0x000fe20000004100 */
[----:B------:R-:W-:Y:S01]  /*9830*/  FFMA.FTZ R10, R5, R2, R0 ;  /* 0x00000002050a7223 */ /* 0x000fe20000010000 */
[----:B------:R-:W-:Y:S02]  /*9840*/  HADD2.F32 R0, -RZ, R21.H0_H0 ;  /* 0x20000015ff007230 */ /* 0x000fe40000004100 */
        /* <DEDUP_REMOVED lines=14> */
.L_x_233:
[----:B------:R-:W-:Y:S05]  /*9930*/  BSYNC B0 ;  /* 0x0000000000007941 */ /* 0x000fea0003800000 */
.L_x_232:
[----:B------:R-:W-:Y:S01]  /*9940*/  ISETP.GE.AND P0, PT, R140, c[0x0][0x27c], PT ;  /* 0x00009f008c007a0c */ /* 0x000fe20003f06270 */
[----:B------:R-:W-:-:S12]  /*9950*/  BSSY B0, `(.L_x_234) ;  /* 0x0000028000007945 */ /* 0x000fd80003800000 */
[----:B------:R-:W-:Y:S05]  /*9960*/  @P0 BRA `(.L_x_235) ;  /* 0x0000026000000947 */ /* 0x000fea0003800000 */
[----:B-1----:R-:W1:Y:S01]  /*9970*/  LDS.128 R4, [R200+0x10000] ;  /* 0x01000000c8047984 */ /* 0x002e620000000c00 */
[----:B------:R-:W-:Y:S02]  /*9980*/  HADD2.F32 R9, -RZ, R23.H0_H0 ;  /* 0x20000017ff097230 */ /* 0x000fe40000004100 */
[----:B------:R-:W-:Y:S02]  /*9990*/  HADD2.F32 R0, -RZ, R22.H0_H0 ;  /* 0x20000016ff007230 */ /* 0x000fe40000004100 */
        /* <DEDUP_REMOVED lines=35> */
.L_x_235:
[----:B------:R-:W-:Y:S05]  /*9bd0*/  BSYNC B0 ;  /* 0x0000000000007941 */ /* 0x000fea0003800000 */
.L_x_234:
        /* <DEDUP_REMOVED lines=27> */
[----:B------:R-:W-:Y:S01]  /*9d90*/  HADD2.F32 R2, -RZ, R38.H0_H0 ;  /* 0x20000026ff027230 */ /* 0x000fe20000004100 */
        /* <DEDUP_REMOVED lines=13> */
.L_x_237:
[----:B------:R-:W-:Y:S05]  /*9e70*/  BSYNC B0 ;  /* 0x0000000000007941 */ /* 0x000fea0003800000 */
.L_x_236:
[----:B------:R-:W-:Y:S01]  /*9e80*/  ISETP.GE.AND P0, PT, R105, c[0x0][0x27c], PT ;  /* 0x00009f0069007a0c */ /* 0x000fe20003f06270 */
[----:B------:R-:W-:-:S12]  /*9e90*/  BSSY B0, `(.L_x_238) ;  /* 0x0000028000007945 */ /* 0x000fd80003800000 */
[----:B------:R-:W-:Y:S05]  /*9ea0*/  @P0 BRA `(.L_x_239) ;  /* 0x0000026000000947 */ /* 0x000fea0003800000 */
[----:B-1----:R-:W1:Y:S01]  /*9eb0*/  LDS.128 R4, [R200+0x14000] ;  /* 0x01400000c8047984 */ /* 0x002e620000000c00 */
[----:B------:R-:W-:Y:S02]  /*9ec0*/  HADD2.F32 R9, -RZ, R28.H0_H0 ;  /* 0x2000001cff097230 */ /* 0x000fe40000004100 */
[----:B------:R-:W-:Y:S02]  /*9ed0*/  HADD2.F32 R0, -RZ, R29.H0_H0 ;  /* 0x2000001dff007230 */ /* 0x000fe40000004100 */
[----:B------:R-:W-:Y:S02]  /*9ee0*/  HADD2.F32 R3, -RZ, R38.H1_H1 ;  /* 0x30000026ff037230 */ /* 0x000fe40000004100 */
[----:B------:R-:W-:Y:S02]  /*9ef0*/  HADD2.F32 R2, -RZ, R37.H0_H0 ;  /* 0x20000025ff027230 */ /* 0x000fe40000004100 */
        /* <DEDUP_REMOVED lines=33> */
.L_x_239:
[----:B------:R-:W-:Y:S05]  /*a110*/  BSYNC B0 ;  /* 0x0000000000007941 */ /* 0x000fea0003800000 */
.L_x_238:
[----:B------:R-:W-:-:S13]  /*a120*/  ISETP.GE.AND P0, PT, R141, c[0x0][0x27c], PT ;  /* 0x00009f008d007a0c */ /* 0x000fda0003f06270 */
[----:B------:R-:W-:Y:S05]  /*a130*/  @P0 BRA `(.L_x_229) ;  /* 0x0000026000000947 */ /* 0x000fea0003800000 */
[----:B-1----:R-:W1:Y:S01]  /*a140*/  LDS.128 R4, [R201+0x14000] ;  /* 0x01400000c9047984 */ /* 0x002e620000000c00 */
[----:B------:R-:W-:Y:S02]  /*a150*/  HADD2.F32 R9, -RZ, R32.H0_H0 ;  /* 0x20000020ff097230 */ /* 0x000fe40000004100 */
[----:B------:R-:W-:Y:S02]  /*a160*/  HADD2.F32 R0, -RZ, R33.H0_H0 ;  /* 0x20000021ff007230 */ /* 0x000fe40000004100 */
[----:B------:R-:W-:Y:S02]  /*a170*/  HADD2.F32 R3, -RZ, R36.H0_H0 ;  /* 0x20000024ff037230 */ /* 0x000fe40000004100 */
        /* <DEDUP_REMOVED lines=17> */
[--C-:B------:R-:W-:Y:S01]  /*a290*/  HADD2.F32 R4, -RZ, R34.reuse.H1_H1 ;  /* 0x30000022ff047230 */ /* 0x100fe20000004100 */
        /* <DEDUP_REMOVED lines=16> */
.L_x_229:
[----:B------:R-:W-:Y:S05]  /*a3a0*/  BSYNC B1 ;  /* 0x0000000000017941 */ /* 0x000fea0003800000 */
.L_x_228:
[----:B------:R-:W-:-:S04]  /*a3b0*/  IADD3 R0, R209, 0x40, RZ ;  /* 0x00000040d1007810 */ /* 0x000fc80007ffe0ff */
[----:B------:R-:W-:-:S13]  /*a3c0*/  ISETP.GE.AND P0, PT, R0, R16, PT ;  /* 0x000000100000720c */ /* 0x000fda0003f06270 */
[----:B------:R-:W-:Y:S05]  /*a3d0*/  @P0 BRA `(.L_x_240) ;  /* 0x00003b9000000947 */ /* 0x000fea0003800000 */
[----:B------:R-:W-:Y:S01]  /*a3e0*/  ISETP.GE.AND P0, PT, R106, c[0x0][0x27c], PT ;  /* 0x00009f006a007a0c */ /* 0x000fe20003f06270 */
[----:B------:R-:W-:-:S12]  /*a3f0*/  BSSY B0, `(.L_x_241) ;  /* 0x0000028000007945 */ /* 0x000fd80003800000 */
[----:B------:R-:W-:Y:S05]  /*a400*/  @P0 BRA `(.L_x_242) ;  /* 0x0000026000000947 */ /* 0x000fea0003800000 */
[----:B-1----:R-:W1:Y:S01]  /*a410*/  LDS.128 R4, [R200+0xe000] ;  /* 0x00e00000c8047984 */ /* 0x002e620000000c00 */
[--C-:B------:R-:W-:Y:S02]  /*a420*/  HADD2.F32 R9, -RZ, R17.reuse.H0_H0 ;  /* 0x20000011ff097230 */ /* 0x100fe40000004100 */
[----:B------:R-:W-:Y:S02]  /*a430*/  HADD2.F32 R0, -RZ, R17.H1_H1 ;  /* 0x30000011ff007230 */ /* 0x000fe40000004100 */
[----:B------:R-:W-:Y:S02]  /*a440*/  HADD2.F32 R3, -RZ, R21.H1_H1 ;  /* 0x30000015ff037230 */ /* 0x000fe40000004100 */
[----:B------:R-:W-:Y:S02]  /*a450*/  HADD2.F32 R2, -RZ, R20.H1_H1 ;  /* 0x30000014ff027230 */ /* 0x000fe40000004100 */
[--C-:B-1----:R-:W-:Y:S02]  /*a460*/  HADD2.F32 R10, -RZ, R4.reuse.H0_H0 ;  /* 0x20000004ff0a7230 */ /* 0x102fe40000004100 */
[----:B------:R-:W-:-:S02]  /*a470*/  HADD2.F32 R8, -RZ, R4.H1_H1 ;  /* 0x30000004ff087230 */ /* 0x000fc40000004100 */
[--C-:B------:R-:W-:Y:S01]  /*a480*/  HADD2.F32 R4, -RZ, R5.reuse.H0_H0 ;  /* 0x20000005ff047230 */ /* 0x100fe20000004100 */
[C---:B------:R-:W-:Y:S01]  /*a490*/  FMUL.FTZ R13, R9.reuse, R10 ;  /* 0x0000000a090d7220 */ /* 0x040fe20000410000 */
[----:B------:R-:W-:Y:S01]  /*a4a0*/  HADD2.F32 R5, -RZ, R5.H1_H1 ;  /* 0x30000005ff057230 */ /* 0x000fe20000004100 */
[----:B------:R-:W-:Y:S01]  /*a4b0*/  FMUL.FTZ R14, R9, R8 ;  /* 0x00000008090e7220 */ /* 0x000fe20000410000 */
[--C-:B------:R-:W-:Y:S02]  /*a4c0*/  HADD2.F32 R12, -RZ, R6.reuse.H0_H0 ;  /* 0x20000006ff0c7230 */ /* 0x100fe40000004100 */
[----:B------:R-:W-:Y:S01]  /*a4d0*/  HADD2.F32 R11, -RZ, R6.H1_H1 ;  /* 0x30000006ff0b7230 */ /* 0x000fe20000004100 */
[C---:B------:R-:W-:Y:S01]  /*a4e0*/  FMUL.FTZ R9, R0.reuse, R5 ;  /* 0x0000000500097220 */ /* 0x040fe20000410000 */
[--C-:B------:R-:W-:Y:S01]  /*a4f0*/  HADD2.F32 R6, -RZ, R7.reuse.H0_H0 ;  /* 0x20000007ff067230 */ /* 0x100fe20000004100 */
[----:B------:R-:W-:Y:S01]  /*a500*/  FMUL.FTZ R0, R0, R4 ;  /* 0x0000000400007220 */ /* 0x000fe20000410000 */
[----:B------:R-:W-:Y:S01]  /*a510*/  HADD2.F32 R7, -RZ, R7.H1_H1 ;  /* 0x30000007ff077230 */ /* 0x000fe20000004100 */
[----:B------:R-:W-:-:S02]  /*a520*/  FFMA.FTZ R15, R3, R10, -R14 ;  /* 0x0000000a030f7223 */ /* 0x000fc4000001080e */
[----:B------:R-:W-:Y:S01]  /*a530*/  FFMA.FTZ R14, R3, R8, R13 ;  /* 0x00000008030e7223 */ /* 0x000fe2000001000d */
[----:B------:R-:W-:Y:S01]  /*a540*/  HADD2.F32 R3, -RZ, R25.H1_H1 ;  /* 0x30000019ff037230 */ /* 0x000fe20000004100 */
[C---:B------:R-:W-:Y:S01]  /*a550*/  FFMA.FTZ R13, R2.reuse, R4, -R9 ;  /* 0x00000004020d7223 */ /* 0x040fe20000010809 */
        /* <DEDUP_REMOVED lines=8> */
[C---:B------:R-:W-:Y:S02]  /*a5e0*/  FFMA.FTZ R9, R3.reuse, R12, -R9 ;  /* 0x0000000c03097223 */ /* 0x040fe40000010809 */
[----:B------:R-:W-:Y:S02]  /*a5f0*/  FFMA.FTZ R0, R2, R6, -R8 ;  /* 0x0000000602007223 */ /* 0x000fe40000010808 */
[----:B------:R-:W-:Y:S01]  /*a600*/  FFMA.FTZ R3, R3, R11, R4 ;  /* 0x0000000b03037223 */ /* 0x000fe20000010004 */
[----:B------:R-:W-:Y:S01]  /*a610*/  F2FP.PACK_AB R4, R14, R15 ;  /* 0x0000000f0e04723e */ /* 0x000fe200000000ff */
[----:B------:R-:W-:Y:S01]  /*a620*/  FFMA.FTZ R2, R2, R7, R5 ;  /* 0x0000000702027223 */ /* 0x000fe20000010005 */
[----:B------:R-:W-:-:S02]  /*a630*/  F2FP.PACK_AB R5, R10, R13 ;  /* 0x0000000d0a05723e */ /* 0x000fc400000000ff */
[----:B------:R-:W-:Y:S02]  /*a640*/  F2FP.PACK_AB R6, R3, R9 ;  /* 0x000000090306723e */ /* 0x000fe400000000ff */
[----:B------:R-:W-:-:S05]  /*a650*/  F2FP.PACK_AB R7, R2, R0 ;  /* 0x000000000207723e */ /* 0x000fca00000000ff */
[----:B------:R1:W-:Y:S02]  /*a660*/  STS.128 [R200+0xe000], R4 ;  /* 0x00e00004c8007388 */ /* 0x0003e40000000c00 */
.L_x_242:
[----:B------:R-:W-:Y:S05]  /*a670*/  BSYNC B0 ;  /* 0x0000000000007941 */ /* 0x000fea0003800000 */
.L_x_241:
        /* <DEDUP_REMOVED lines=41> */
.L_x_244:
[----:B------:R-:W-:Y:S05]  /*a910*/  BSYNC B0 ;  /* 0x0000000000007941 */ /* 0x000fea0003800000 */
.L_x_243:
        /* <DEDUP_REMOVED lines=41> */
.L_x_246:
[----:B------:R-:W-:Y:S05]  /*abb0*/  BSYNC B0 ;  /* 0x0000000000007941 */ /* 0x000fea0003800000 */
.L_x_245:
        /* <DEDUP_REMOVED lines=41> */
.L_x_248:
[----:B------:R-:W-:Y:S05]  /*ae50*/  BSYNC B0 ;  /* 0x0000000000007941 */ /* 0x000fea0003800000 */
.L_x_247:
        /* <DEDUP_REMOVED lines=41> */
.L_x_250:
[----:B------:R-:W-:Y:S05]  /*b0f0*/  BSYNC B0 ;  /* 0x0000000000007941 */ /* 0x000fea0003800000 */
.L_x_249:
        /* <DEDUP_REMOVED lines=39> */
[----:B------:R1:W-:Y:S01]  /*b370*/  STS.128 [R201+0x16000], R4 ;  /* 0x01600004c9007388 */ /* 0x0003e20000000c00 */
[----:B------:R-:W-:Y:S05]  /*b380*/  BRA `(.L_x_240) ;  /* 0x00002be000007947 */ /* 0x000fea0003800000 */
.L_x_225:
        /* <DEDUP_REMOVED lines=19> */
[C---:B-12-4-:R-:W-:Y:S01]  /*b4c0*/  ISETP.GE.AND P0, PT, R100.reuse, c[0x0][0x27c], PT ;  /* 0x00009f0064007a0c */ /* 0x056fe20003f06270 */
[----:B------:R-:W-:Y:S01]  /*b4d0*/  CS2R R22, SRZ ;  /* 0x0000000000167805 */ /* 0x000fe2000001ff00 */
[----:B------:R-:W-:Y:S01]  /*b4e0*/  IADD3 R5, R100, 0x20, RZ ;  /* 0x0000002064057810 */ /* 0x000fe20007ffe0ff */
[----:B------:R-:W-:Y:S01]  /*b4f0*/  CS2R R20, SRZ ;  /* 0x0000000000147805 */ /* 0x000fe2000001ff00 */
[----:B------:R-:W-:Y:S01]  /*b500*/  CS2R R10, SRZ ;  /* 0x00000000000a7805 */ /* 0x000fe2000001ff00 */
[----:B------:R-:W-:Y:S01]  /*b510*/  CS2R R8, SRZ ;  /* 0x0000000000087805 */ /* 0x000fe2000001ff00 */
[----:B------:R-:W-:Y:S01]  /*b520*/  ISETP.GE.AND P2, PT, R5, c[0x0][0x27c], PT ;  /* 0x00009f0005007a0c */ /* 0x000fe20003f46270 */
[----:B------:R-:W-:Y:S01]  /*b530*/  CS2R R26, SRZ ;  /* 0x00000000001a7805 */ /* 0x000fe2000001ff00 */
[----:B------:R-:W-:-:S05]  /*b540*/  CS2R R24, SRZ ;  /* 0x0000000000187805 */ /* 0x000fca000001ff00 */
[C---:B------:R-:W-:Y:S01]  /*b550*/  @!P0 IMAD.SHL.U32 R4, R100.reuse, 0x2, RZ ;  /* 0x0000000264048824 */ /* 0x040fe200078e00ff */
[----:B------:R-:W-:-:S04]  /*b560*/  @!P0 SHF.L.U64.HI R0, R100, 0x1, R101 ;  /* 0x0000000164008819 */ /* 0x000fc80000010265 */
[-C--:B------:R-:W-:Y:S02]  /*b570*/  @!P0 IADD3 R32, P1, R28, R4.reuse, RZ ;  /* 0x000000041c208210 */ /* 0x080fe40007f3e0ff */
[----:B------:R-:W-:Y:S02]  /*b580*/  @!P0 IADD3 R30, P3, R2, R4, RZ ;  /* 0x00000004021e8210 */ /* 0x000fe40007f7e0ff */
[----:B------:R-:W-:Y:S01]  /*b590*/  IADD3 R4, R100, 0x40, RZ ;  /* 0x0000004064047810 */ /* 0x000fe20007ffe0ff */
[----:B------:R-:W-:Y:S01]  /*b5a0*/  @!P0 IMAD.X R33, R29, 0x1, R0, P1 ;  /* 0x000000011d218824 */ /* 0x000fe200008e0600 */
[----:B------:R-:W-:Y:S02]  /*b5b0*/  @!P0 IADD3.X R31, R3, R0, RZ, P3, !PT ;  /* 0x00000000031f8210 */ /* 0x000fe40001ffe4ff */
[----:B------:R-:W-:Y:S01]  /*b5c0*/  ISETP.GE.AND P1, PT, R4, c[0x0][0x27c], PT ;  /* 0x00009f0004007a0c */ /* 0x000fe20003f26270 */
[----:B------:R-:W-:-:S04]  /*b5d0*/  @!P2 IMAD.SHL.U32 R4, R215, 0x8, RZ ;  /* 0x00000008d704a824 */ /* 0x000fc800078e00ff */
[----:B------:R-:W-:-:S04]  /*b5e0*/  @!P2 IMAD.WIDE R12, R4, 0x2, R28 ;  /* 0x00000002040ca825 */ /* 0x000fc800078e021c */
[----:B------:R-:W-:Y:S01]  /*b5f0*/  @!P2 IMAD.WIDE R6, R4, 0x2, R2 ;  /* 0x000000020406a825 */ /* 0x000fe200078e0202 */
[----:B------:R1:W5:Y:S03]  /*b600*/  @!P2 LD.E.128 R20, [R12.64] ;  /* 0x0000000a0c14a980 */ /* 0x000366000c101d00 */
[----:B------:R-:W-:Y:S01]  /*b610*/  @!P1 SHF.L.U32 R0, R214, 0x3, RZ ;  /* 0x00000003d6009819 */ /* 0x000fe200000006ff */
[----:B------:R2:W5:Y:S04]  /*b620*/  @!P2 LD.E.128 R8, [R6.64] ;  /* 0x0000000a0608a980 */ /* 0x000568000c101d00 */
[C---:B------:R-:W-:Y:S01]  /*b630*/  @!P1 IMAD.WIDE R4, R0.reuse, 0x2, R28 ;  /* 0x0000000200049825 */ /* 0x040fe200078e021c */
[----:B------:R-:W-:Y:S01]  /*b640*/  CS2R R14, SRZ ;  /* 0x00000000000e7805 */ /* 0x000fe2000001ff00 */
[----:B------:R-:W-:Y:S01]  /*b650*/  CS2R R18, SRZ ;  /* 0x0000000000127805 */ /* 0x000fe2000001ff00 */
[----:B------:R-:W-:Y:S01]  /*b660*/  CS2R R16, SRZ ;  /* 0x0000000000107805 */ /* 0x000fe2000001ff00 */
[----:B------:R-:W-:Y:S01]  /*b670*/  @!P1 IMAD.WIDE R2, R0, 0x2, R2 ;  /* 0x0000000200029825 */ /* 0x000fe200078e0202 */
[----:B------:R3:W5:Y:S04]  /*b680*/  @!P1 LD.E.128 R24, [R4.64] ;  /* 0x0000000a04189980 */ /* 0x000768000c101d00 */
[----:B------:R4:W5:Y:S01]  /*b690*/  @!P0 LD.E.128 R16, [R32.64] ;  /* 0x0000000a20108980 */ /* 0x000962000c101d00 */
[----:B-1----:R-:W-:Y:S01]  /*b6a0*/  CS2R R12, SRZ ;  /* 0x00000000000c7805 */ /* 0x002fe2000001ff00 */
[----:B--2---:R-:W-:-:S05]  /*b6b0*/  CS2R R6, SRZ ;  /* 0x0000000000067805 */ /* 0x004fca000001ff00 */
[----:B------:R4:W5:Y:S01]  /*b6c0*/  @!P1 LD.E.128 R12, [R2.64] ;  /* 0x0000000a020c9980 */ /* 0x000962000c101d00 */
[----:B---3--:R-:W-:-:S06]  /*b6d0*/  CS2R R4, SRZ ;  /* 0x0000000000047805 */ /* 0x008fcc000001ff00 */
[----:B------:R4:W5:Y:S02]  /*b6e0*/  @!P0 LD.E.128 R4, [R30.64] ;  /* 0x0000000a1e048980 */ /* 0x000964000c101d00 */
.L_x_252:
[----:B-12-4-:R-:W-:Y:S05]  /*b6f0*/  BSYNC B0 ;  /* 0x0000000000007941 */ /* 0x016fea0003800000 */
.L_x_251:
[----:B-----5:R-:W-:Y:S01]  /*b700*/  IMAD.MOV.U32 R51, RZ, RZ, R18 ;  /* 0x000000ffff337224 */ /* 0x020fe200078e0012 */
[----:B------:R-:W-:Y:S01]  /*b710*/  SHF.R.U64 R52, R16, 0x10, R17 ;  /* 0x0000001010347819 */ /* 0x000fe20000001211 */
[----:B------:R-:W-:Y:S01]  /*b720*/  IMAD.MOV.U32 R47, RZ, RZ, R20 ;  /* 0x000000ffff2f7224 */ /* 0x000fe200078e0014 */
[----:B------:R-:W-:Y:S01]  /*b730*/  SHF.R.U64 R44, R20, 0x10, R21 ;  /* 0x00000010142c7819 */ /* 0x000fe20000001215 */
[----:B------:R-:W-:Y:S01]  /*b740*/  IMAD.MOV.U32 R38, RZ, RZ, R25 ;  /* 0x000000ffff267224 */ /* 0x000fe200078e0019 */
[----:B------:R-:W-:Y:S01]  /*b750*/  SHF.R.U64 R2, R8, 0x10, R9 ;  /* 0x0000001008027819 */ /* 0x000fe20000001209 */
[----:B------:R-:W-:Y:S01]  /*b760*/  IMAD.MOV.U32 R54, RZ, RZ, R16 ;  /* 0x000000ffff367224 */ /* 0x000fe200078e0010 */
[----:B------:R-:W-:Y:S01]  /*b770*/  PRMT R44, R44, 0x5410, R52 ;  /* 0x000054102c2c7816 */ /* 0x000fe20000000034 */
[----:B------:R-:W-:Y:S01]  /*b780*/  IMAD.MOV.U32 R46, RZ, RZ, R21 ;  /* 0x000000ffff2e7224 */ /* 0x000fe200078e0015 */
[----:B------:R-:W-:Y:S01]  /*b790*/  PRMT R47, R47, 0x5410, R51 ;  /* 0x000054102f2f7816 */ /* 0x000fe20000000033 */
[----:B------:R-:W-:Y:S01]  /*b7a0*/  IMAD.MOV.U32 R43, RZ, RZ, R22 ;  /* 0x000000ffff2b7224 */ /* 0x000fe200078e0016 */
[----:B------:R-:W-:Y:S01]  /*b7b0*/  SHF.R.U32.HI R32, RZ, 0x10, R25 ;  /* 0x00000010ff207819 */ /* 0x000fe20000011619 */
[----:B------:R-:W-:Y:S01]  /*b7c0*/  IMAD.MOV.U32 R53, RZ, RZ, R17 ;  /* 0x000000ffff357224 */ /* 0x000fe200078e0011 */
[--C-:B------:R-:W-:Y:S01]  /*b7d0*/  PRMT R51, R47, 0x5410, R44.reuse ;  /* 0x000054102f337816 */ /* 0x100fe2000000002c */
[----:B------:R-:W-:Y:S01]  /*b7e0*/  IMAD.MOV.U32 R50, RZ, RZ, R19 ;  /* 0x000000ffff327224 */ /* 0x000fe200078e0013 */
[----:B------:R-:W-:Y:S01]  /*b7f0*/  PRMT R44, R2, 0x7610, R44 ;  /* 0x00007610022c7816 */ /* 0x000fe2000000002c */
[----:B------:R-:W-:Y:S01]  /*b800*/  IMAD R2, R237, -0x80, R34 ;  /* 0xffffff80ed027824 */ /* 0x000fe200078e0222 */
[----:B------:R-:W-:Y:S01]  /*b810*/  PRMT R61, R38, 0x5410, R32 ;  /* 0x00005410263d7816 */ /* 0x000fe20000000020 */
[----:B------:R-:W-:Y:S01]  /*b820*/  IMAD.MOV.U32 R42, RZ, RZ, R23 ;  /* 0x000000ffff2a7224 */ /* 0x000fe200078e0017 */
[----:B------:R-:W-:Y:S01]  /*b830*/  SHF.R.U32.HI R49, RZ, 0x10, R17 ;  /* 0x00000010ff317819 */ /* 0x000fe20000011611 */
        /* <DEDUP_REMOVED lines=11> */
[--C-:B------:R-:W-:Y:S01]  /*b8f0*/  SHF.R.U64 R40, R22, 0x10, R23.reuse ;  /* 0x0000001016287819 */ /* 0x100fe20000001217 */
[----:B------:R-:W-:Y:S01]  /*b900*/  IMAD.MOV.U32 R30, RZ, RZ, R4 ;  /* 0x000000ffff1e7224 */ /* 0x000fe200078e0004 */
[----:B------:R-:W-:Y:S01]  /*b910*/  SHF.R.U32.HI R37, RZ, 0x10, R23 ;  /* 0x00000010ff257819 */ /* 0x000fe20000011617 */
[----:B------:R-:W-:Y:S01]  /*b920*/  IMAD.MOV.U32 R22, RZ, RZ, R8 ;  /* 0x000000ffff167224 */ /* 0x000fe200078e0008 */
[----:B------:R-:W-:Y:S01]  /*b930*/  SHF.R.U64 R36, R24, 0x10, R25 ;  /* 0x0000001018247819 */ /* 0x000fe20000001219 */
[----:B------:R-:W-:Y:S01]  /*b940*/  IMAD.MOV.U32 R25, RZ, RZ, R7 ;  /* 0x000000ffff197224 */ /* 0x000fe200078e0007 */
[--C-:B------:R-:W-:Y:S01]  /*b950*/  SHF.R.U64 R31, R26, 0x10, R27.reuse ;  /* 0x000000101a1f7819 */ /* 0x100fe2000000121b */
[----:B------:R-:W-:Y:S01]  /*b960*/  IMAD.MOV.U32 R26, RZ, RZ, R6 ;  /* 0x000000ffff1a7224 */ /* 0x000fe200078e0006 */
[----:B------:R-:W-:Y:S01]  /*b970*/  SHF.R.U32.HI R28, RZ, 0x10, R27 ;  /* 0x00000010ff1c7819 */ /* 0x000fe2000001161b */
[----:B------:R-:W-:Y:S01]  /*b980*/  IMAD.MOV.U32 R18, RZ, RZ, R11 ;  /* 0x000000ffff127224 */ /* 0x000fe200078e000b */
[----:B------:R-:W-:Y:S01]  /*b990*/  SHF.R.U64 R27, R4, 0x10, R5 ;  /* 0x00000010041b7819 */ /* 0x000fe20000001205 */
[----:B------:R-:W-:-:S04]  /*b9a0*/  DEPBAR.LE SB0, 0x1 ;  /* 0x000080400000791a */ /* 0x000fc80000000000 */
[----:B------:R-:W-:Y:S01]  /*b9b0*/  SHF.R.U32.HI R24, RZ, 0x10, R5 ;  /* 0x00000010ff187819 */ /* 0x000fe20000011605 */
[----:B------:R-:W-:Y:S01]  /*b9c0*/  IMAD.MOV.U32 R5, RZ, RZ, R15 ;  /* 0x000000ffff057224 */ /* 0x000fe200078e000f */
[----:B------:R-:W-:Y:S01]  /*b9d0*/  SHF.R.U64 R23, R6, 0x10, R7 ;  /* 0x0000001006177819 */ /* 0x000fe20000001207 */
[----:B------:R-:W-:Y:S01]  /*b9e0*/  IMAD.MOV.U32 R6, RZ, RZ, R14 ;  /* 0x000000ffff067224 */ /* 0x000fe200078e000e */
[----:B------:R-:W-:Y:S01]  /*b9f0*/  SHF.R.U32.HI R17, RZ, 0x10, R9 ;  /* 0x00000010ff117819 */ /* 0x000fe20000011609 */
[----:B------:R-:W-:Y:S01]  /*ba00*/  IMAD.MOV.U32 R9, RZ, RZ, R13 ;  /* 0x000000ffff097224 */ /* 0x000fe200078e000d */
[----:B------:R-:W-:Y:S01]  /*ba10*/  SHF.R.U64 R16, R10, 0x10, R11 ;  /* 0x000000100a107819 */ /* 0x000fe2000000120b */
[----:B------:R-:W-:Y:S01]  /*ba20*/  IMAD.MOV.U32 R10, RZ, RZ, R12 ;  /* 0x000000ffff0a7224 */ /* 0x000fe200078e000c */
[----:B------:R-:W-:Y:S01]  /*ba30*/  SHF.R.U32.HI R20, RZ, 0x10, R7 ;  /* 0x00000010ff147819 */ /* 0x000fe20000011607 */
[----:B------:R-:W-:Y:S01]  /*ba40*/  BSSY B1, `(.L_x_253) ;  /* 0x0000133000017945 */ /* 0x000fe20003800000 */
[----:B------:R-:W-:-:S02]  /*ba50*/  PRMT R43, R43, 0x5410, R54 ;  /* 0x000054102b2b7816 */ /* 0x000fc40000000036 */
[----:B------:R-:W-:Y:S02]  /*ba60*/  PRMT R46, R46, 0x5410, R49 ;  /* 0x000054102e2e7816 */ /* 0x000fe40000000031 */
[----:B------:R-:W-:Y:S02]  /*ba70*/  SHF.R.U32.HI R8, RZ, 0x10, R11 ;  /* 0x00000010ff087819 */ /* 0x000fe4000001160b */
[--C-:B------:R-:W-:Y:S02]  /*ba80*/  SHF.R.U64 R7, R12, 0x10, R13.reuse ;  /* 0x000000100c077819 */ /* 0x100fe4000000120d */
[----:B------:R-:W-:Y:S02]  /*ba90*/  SHF.R.U32.HI R4, RZ, 0x10, R13 ;  /* 0x00000010ff047819 */ /* 0x000fe4000001160d */
[--C-:B------:R-:W-:Y:S02]  /*baa0*/  SHF.R.U64 R3, R14, 0x10, R15.reuse ;  /* 0x000000100e037819 */ /* 0x100fe4000000120f */
        /* <DEDUP_REMOVED lines=27> */
[----:B------:R-:W2:Y:S01]  /*bc60*/  LDL R67, [R1+0x24] ;  /* 0x0000240001437983 */ /* 0x000ea20000100800 */
[----:B------:R-:W-:Y:S01]  /*bc70*/  MOV R0, c[0x0][0x27c] ;  /* 0x00009f0000007a02 */ /* 0x000fe20000000f00 */
[----:B------:R-:W-:-:S03]  /*bc80*/  HADD2.F32 R13, -RZ, R43.H1_H1 ;  /* 0x3000002bff0d7230 */ /* 0x000fc60000004100 */
[----:B------:R-:W-:-:S04]  /*bc90*/  LEA.HI R0, R0, R235, RZ, 0x1d ;  /* 0x000000eb00007211 */ /* 0x000fc800078fe8ff */
[----:B------:R-:W-:Y:S02]  /*bca0*/  SHF.R.S32.HI R3, RZ, 0x1f, R0 ;  /* 0x0000001fff037819 */ /* 0x000fe40000011400 */
[----:B------:R-:W-:Y:S02]  /*bcb0*/  SHF.L.U32 R2, R0, 0x3, RZ ;  /* 0x0000000300027819 */ /* 0x000fe400000006ff */
[----:B------:R-:W-:Y:S02]  /*bcc0*/  LEA.HI R0, R3, R0, RZ, 0x3 ;  /* 0x0000000003007211 */ /* 0x000fe400078f18ff */
[----:B------:R-:W-:Y:S02]  /*bcd0*/  LOP3.LUT R2, R217, 0x38, R2, 0xf8, !PT ;  /* 0x00000038d9027812 */ /* 0x000fe400078ef802 */
[----:B------:R-:W-:Y:S02]  /*bce0*/  SHF.L.U32 R0, R0, 0xa, RZ ;  /* 0x0000000a00007819 */ /* 0x000fe400000006ff */
[----:B------:R-:W-:-:S02]  /*bcf0*/  LOP3.LUT R2, R2, R218, RZ, 0x3c, !PT ;  /* 0x000000da02027212 */ /* 0x000fc400078e3cff */
[----:B------:R-:W-:-:S04]  /*bd00*/  LOP3.LUT R0, R0, 0x7fffe000, RZ, 0xc0, !PT ;  /* 0x7fffe00000007812 */ /* 0x000fc800078ec0ff */
[----:B------:R-:W-:Y:S01]  /*bd10*/  IADD3 R0, R2, R0, R219 ;  /* 0x0000000002007210 */ /* 0x000fe20007ffe0db */
[----:B------:R-:W-:-:S03]  /*bd20*/  HADD2.F32 R2, -RZ, R39.H0_H0 ;  /* 0x20000027ff027230 */ /* 0x000fc60000004100 */
[----:B------:R-:W-:Y:S01]  /*bd30*/  SHF.L.U32 R25, R0, 0x1, RZ ;  /* 0x0000000100197819 */ /* 0x000fe200000006ff */
[----:B------:R-:W-:-:S04]  /*bd40*/  HADD2.F32 R0, -RZ, R39.H1_H1 ;  /* 0x30000027ff007230 */ /* 0x000fc80000004100 */
[----:B------:R-:W1:Y:S02]  /*bd50*/  LDS.128 R8, [R25+0xc100] ;  /* 0x00c1000019087984 */ /* 0x000e640000000c00 */
[--C-:B-1----:R-:W-:Y:S02]  /*bd60*/  HADD2.F32 R15, -RZ, R11.reuse.H0_H0 ;  /* 0x2000000bff0f7230 */ /* 0x102fe40000004100 */
[----:B------:R-:W-:Y:S02]  /*bd70*/  HADD2.F32 R14, -RZ, R11.H1_H1 ;  /* 0x3000000bff0e7230 */ /* 0x000fe40000004100 */
[----:B------:R-:W-:Y:S02]  /*bd80*/  HADD2.F32 R3, -RZ, R8.H1_H1 ;  /* 0x30000008ff037230 */ /* 0x000fe40000004100 */
[----:B------:R-:W-:Y:S02]  /*bd90*/  HADD2.F32 R11, -RZ, R44.H1_H1 ;  /* 0x3000002cff0b7230 */ /* 0x000fe40000004100 */
[----:B------:R-:W-:Y:S01]  /*bda0*/  HADD2.F32 R12, -RZ, R10.H1_H1 ;  /* 0x3000000aff0c7230 */ /* 0x000fe20000004100 */
[----:B------:R-:W-:Y:S01]  /*bdb0*/  FMUL.FTZ R33, R3, R0 ;  /* 0x0000000003217220 */ /* 0x000fe20000410000 */
[----:B--2---:R-:W1:Y:S02]  /*bdc0*/  LDS.128 R4, [R67] ;  /* 0x0000000043047984 */ /* 0x004e640000000c00 */
[----:B-1----:R-:W-:-:S02]  /*bdd0*/  HADD2.F32 R23, -RZ, R4.H0_H0 ;  /* 0x20000004ff177230 */ /* 0x002fc40000004100 */
[----:B------:R-:W-:Y:S02]  /*bde0*/  HADD2.F32 R22, -RZ, R4.H1_H1 ;  /* 0x30000004ff167230 */ /* 0x000fe40000004100 */
[----:B------:R-:W-:Y:S02]  /*bdf0*/  HADD2.F32 R4, -RZ, R8.H0_H0 ;  /* 0x20000008ff047230 */ /* 0x000fe40000004100 */
[--C-:B------:R-:W-:Y:S02]  /*be00*/  HADD2.F32 R17, -RZ, R7.reuse.H0_H0 ;  /* 0x20000007ff117230 */ /* 0x100fe40000004100 */
[----:B------:R-:W-:Y:S01]  /*be10*/  HADD2.F32 R16, -RZ, R7.H1_H1 ;  /* 0x30000007ff107230 */ /* 0x000fe20000004100 */
[-C--:B------:R-:W-:Y:S01]  /*be20*/  FMUL.FTZ R7, R23, R2.reuse ;  /* 0x0000000217077220 */ /* 0x080fe20000410000 */
[--C-:B------:R-:W-:Y:S01]  /*be30*/  HADD2.F32 R21, -RZ, R5.reuse.H0_H0 ;  /* 0x20000005ff157230 */ /* 0x100fe20000004100 */
[----:B------:R-:W-:Y:S01]  /*be40*/  FMUL.FTZ R34, R4, R2 ;  /* 0x0000000204227220 */ /* 0x000fe20000410000 */
[----:B------:R-:W-:Y:S01]  /*be50*/  HADD2.F32 R20, -RZ, R5.H1_H1 ;  /* 0x30000005ff147230 */ /* 0x000fe20000004100 */
[----:B------:R-:W-:Y:S01]  /*be60*/  FMUL.FTZ R2, R22, R0 ;  /* 0x0000000016027220 */ /* 0x000fe20000410000 */
[----:B------:R-:W-:Y:S01]  /*be70*/  HADD2.F32 R5, -RZ, R40.H0_H0 ;  /* 0x20000028ff057230 */ /* 0x000fe20000004100 */
[----:B------:R-:W-:Y:S01]  /*be80*/  FFMA.FTZ R37, R4, R13, R7 ;  /* 0x0000000d04257223 */ /* 0x000fe20000010007 */
[--C-:B------:R-:W-:Y:S01]  /*be90*/  HADD2.F32 R19, -RZ, R6.reuse.H0_H0 ;  /* 0x20000006ff137230 */ /* 0x100fe20000004100 */
[----:B------:R-:W-:Y:S01]  /*bea0*/  FFMA.FTZ R36, R3, R11, R2 ;  /* 0x0000000b03247223 */ /* 0x000fe20000010002 */
[----:B------:R-:W-:Y:S01]  /*beb0*/  HADD2.F32 R18, -RZ, R6.H1_H1 ;  /* 0x30000006ff127230 */ /* 0x000fe20000004100 */
[----:B------:R-:W-:Y:S01]  /*bec0*/  FMUL.FTZ R4, R21, R5 ;  /* 0x0000000515047220 */ /* 0x000fe20000410000 */
[----:B------:R-:W-:Y:S01]  /*bed0*/  HADD2.F32 R8, -RZ, R10.H0_H0 ;  /* 0x2000000aff087230 */ /* 0x000fe20000004100 */
[----:B------:R-:W-:Y:S01]  /*bee0*/  FFMA.FTZ R13, R23, R13, -R34 ;  /* 0x0000000d170d7223 */ /* 0x000fe20000010822 */
[----:B------:R-:W-:-:S02]  /*bef0*/  HADD2.F32 R6, -RZ, R9.H0_H0 ;  /* 0x20000009ff067230 */ /* 0x000fc40000004100 */
[----:B------:R-:W-:Y:S02]  /*bf00*/  HADD2.F32 R10, -RZ, R45.H1_H1 ;  /* 0x3000002dff0a7230 */ /* 0x000fe40000004100 */
[----:B------:R-:W-:Y:S01]  /*bf10*/  HADD2.F32 R2, -RZ, R40.H1_H1 ;  /* 0x30000028ff027230 */ /* 0x000fe20000004100 */
[C---:B------:R-:W-:Y:S01]  /*bf20*/  FMUL.FTZ R31, R6.reuse, R5 ;  /* 0x00000005061f7220 */ /* 0x040fe20000410000 */
[----:B------:R-:W-:Y:S01]  /*bf30*/  HADD2.F32 R0, -RZ, R41.H0_H0 ;  /* 0x20000029ff007230 */ /* 0x000fe20000004100 */
[----:B------:R-:W-:Y:S01]  /*bf40*/  FFMA.FTZ R35, R6, R10, R4 ;  /* 0x0000000a06237223 */ /* 0x000fe20000010004 */
[----:B------:R-:W-:Y:S01]  /*bf50*/  HADD2.F32 R9, -RZ, R9.H1_H1 ;  /* 0x30000009ff097230 */ /* 0x000fe20000004100 */
[----:B------:R-:W-:Y:S01]  /*bf60*/  FMUL.FTZ R5, R20, R2 ;  /* 0x0000000214057220 */ /* 0x000fe20000410000 */
[----:B------:R-:W-:Y:S01]  /*bf70*/  HADD2.F32 R7, -RZ, R46.H1_H1 ;  /* 0x3000002eff077230 */ /* 0x000fe20000004100 */
[----:B------:R-:W-:Y:S01]  /*bf80*/  FMUL.FTZ R4, R19, R0 ;  /* 0x0000000013047220 */ /* 0x000fe20000410000 */
[----:B------:R-:W-:Y:S01]  /*bf90*/  HADD2.F32 R6, -RZ, R47.H1_H1 ;  /* 0x3000002fff067230 */ /* 0x000fe20000004100 */
[C---:B------:R-:W-:Y:S01]  /*bfa0*/  FMUL.FTZ R29, R9.reuse, R2 ;  /* 0x00000002091d7220 */ /* 0x040fe20000410000 */
[----:B------:R-:W-:Y:S01]  /*bfb0*/  HADD2.F32 R3, -RZ, R41.H1_H1 ;  /* 0x30000029ff037230 */ /* 0x000fe20000004100 */
[----:B------:R-:W-:Y:S01]  /*bfc0*/  FFMA.FTZ R32, R9, R7, R5 ;  /* 0x0000000709207223 */ /* 0x000fe20000010005 */
[----:B------:R-:W-:Y:S01]  /*bfd0*/  HADD2.F32 R5, -RZ, R48.H0_H0 ;  /* 0x20000030ff057230 */ /* 0x000fe20000004100 */
[----:B------:R-:W-:Y:S01]  /*bfe0*/  FFMA.FTZ R30, R8, R6, R4 ;  /* 0x00000006081e7223 */ /* 0x000fe20000010004 */
[----:B------:R-:W-:Y:S01]  /*bff0*/  HADD2.F32 R2, -RZ, R42.H1_H1 ;  /* 0x3000002aff027230 */ /* 0x000fe20000004100 */
[----:B------:R-:W-:-:S02]  /*c000*/  FMUL.FTZ R4, R18, R3 ;  /* 0x0000000312047220 */ /* 0x000fc40000410000 */
[----:B------:R-:W-:Y:S01]  /*c010*/  FMUL.FTZ R27, R8, R0 ;  /* 0x00000000081b7220 */ /* 0x000fe20000410000 */
[----:B------:R-:W-:Y:S01]  /*c020*/  HADD2.F32 R0, -RZ, R42.H0_H0 ;  /* 0x2000002aff007230 */ /* 0x000fe20000004100 */
[C---:B------:R-:W-:Y:S01]  /*c030*/  FFMA.FTZ R28, R12.reuse, R5, R4 ;  /* 0x000000050c1c7223 */ /* 0x040fe20000010004 */
[----:B------:R-:W-:Y:S01]  /*c040*/  HADD2.F32 R4, -RZ, R50.H0_H0 ;  /* 0x20000032ff047230 */ /* 0x000fe20000004100 */
[----:B------:R-:W-:Y:S01]  /*c050*/  FMUL.FTZ R26, R12, R3 ;  /* 0x000000030c1a7220 */ /* 0x000fe20000410000 */
[----:B------:R-:W-:Y:S01]  /*c060*/  HADD2.F32 R3, -RZ, R45.H0_H0 ;  /* 0x2000002dff037230 */ /* 0x000fe20000004100 */
[----:B------:R-:W-:Y:S02]  /*c070*/  FMUL.FTZ R9, R17, R2 ;  /* 0x0000000211097220 */ /* 0x000fe40000410000 */
[----:B------:R-:W-:Y:S02]  /*c080*/  FMUL.FTZ R8, R16, R0 ;  /* 0x0000000010087220 */ /* 0x000fe40000410000 */
[----:B------:R-:W-:-:S02]  /*c090*/  FMUL.FTZ R24, R15, R2 ;  /* 0x000000020f187220 */ /* 0x000fc40000410000 */
[C---:B------:R-:W-:Y:S02]  /*c0a0*/  FMUL.FTZ R12, R14.reuse, R0 ;  /* 0x000000000e0c7220 */ /* 0x040fe40000410000 */
[----:B------:R-:W-:Y:S02]  /*c0b0*/  FFMA.FTZ R15, R15, R4, R9 ;  /* 0x000000040f0f7223 */ /* 0x000fe40000010009 */
[----:B------:R-:W-:Y:S02]  /*c0c0*/  FFMA.FTZ R14, R14, R3, R8 ;  /* 0x000000030e0e7223 */ /* 0x000fe40000010008 */
[----:B------:R-:W-:Y:S02]  /*c0d0*/  FFMA.FTZ R10, R21, R10, -R31 ;  /* 0x0000000a150a7223 */ /* 0x000fe4000001081f */
[----:B------:R-:W-:Y:S02]  /*c0e0*/  FFMA.FTZ R9, R20, R7, -R29 ;  /* 0x0000000714097223 */ /* 0x000fe4000001081d */
[----:B------:R-:W-:-:S02]  /*c0f0*/  FFMA.FTZ R8, R22, R11, -R33 ;  /* 0x0000000b16087223 */ /* 0x000fc40000010821 */
[----:B------:R-:W-:Y:S01]  /*c100*/  FFMA.FTZ R7, R19, R6, -R27 ;  /* 0x0000000613077223 */ /* 0x000fe2000001081b */
[----:B------:R-:W-:Y:S01]  /*c110*/  F2FP.PACK_AB R9, R9, R10 ;  /* 0x0000000a0909723e */ /* 0x000fe200000000ff */
[----:B------:R-:W-:Y:S01]  /*c120*/  FFMA.FTZ R2, R18, R5, -R26 ;  /* 0x0000000512027223 */ /* 0x000fe2000001081a */
[----:B------:R-:W-:Y:S01]  /*c130*/  F2FP.PACK_AB R8, R8, R13 ;  /* 0x0000000d0808723e */ /* 0x000fe200000000ff */
[----:B------:R-:W-:Y:S01]  /*c140*/  FFMA.FTZ R0, R17, R4, -R24 ;  /* 0x0000000411007223 */ /* 0x000fe20000010818 */
[----:B------:R-:W-:Y:S01]  /*c150*/  F2FP.PACK_AB R4, R36, R37 ;  /* 0x000000252404723e */ /* 0x000fe200000000ff */
[----:B------:R-:W-:Y:S01]  /*c160*/  FFMA.FTZ R3, R16, R3, -R12 ;  /* 0x0000000310037223 */ /* 0x000fe2000001080c */
[----:B------:R-:W-:Y:S02]  /*c170*/  F2FP.PACK_AB R10, R2, R7 ;  /* 0x00000007020a723e */ /* 0x000fe400000000ff */
[----:B------:R-:W-:Y:S02]  /*c180*/  F2FP.PACK_AB R5, R32, R35 ;  /* 0x000000232005723e */ /* 0x000fe400000000ff */
[----:B------:R-:W-:-:S02]  /*c190*/  F2FP.PACK_AB R11, R3, R0 ;  /* 0x00000000030b723e */ /* 0x000fc400000000ff */
[----:B------:R-:W-:Y:S02]  /*c1a0*/  F2FP.PACK_AB R6, R28, R30 ;  /* 0x0000001e1c06723e */ /* 0x000fe400000000ff */
[----:B------:R-:W-:Y:S01]  /*c1b0*/  F2FP.PACK_AB R7, R14, R15 ;  /* 0x0000000f0e07723e */ /* 0x000fe200000000ff */
[----:B------:R1:W-:Y:S04]  /*c1c0*/  STS.128 [R67], R8 ;  /* 0x0000000843007388 */ /* 0x0003e80000000c00 */
[----:B------:R1:W-:Y:S02]  /*c1d0*/  STS.128 [R25+0xc100], R4 ;  /* 0x00c1000419007388 */ /* 0x0003e40000000c00 */
.L_x_256:
[----:B------:R-:W-:Y:S05]  /*c1e0*/  BSYNC B0 ;  /* 0x0000000000007941 */ /* 0x000fea0003800000 */
.L_x_255:
[----:B------:R-:W-:Y:S01]  /*c1f0*/  IADD3 R0, R100, 0x20, RZ ;  /* 0x0000002064007810 */ /* 0x000fe20007ffe0ff */
[----:B------:R-:W-:Y:S03]  /*c200*/  BSSY B0, `(.L_x_257) ;  /* 0x000005b000007945 */ /* 0x000fe60003800000 */
[----:B------:R-:W-:-:S13]  /*c210*/  ISETP.GE.AND P0, PT, R0, c[0x0][0x27c], PT ;  /* 0x00009f0000007a0c */ /* 0x000fda0003f06270 */
[----:B------:R-:W-:Y:S05]  /*c220*/  @P0 BRA `(.L_x_258) ;  /* 0x0000058000000947 */ /* 0x000fea0003800000 */
[----:B-1----:R-:W2:Y:S01]  /*c230*/  LDL R67, [R1+0x20] ;  /* 0x0000200001437983 */ /* 0x002ea20000100800 */
[----:B------:R-:W-:Y:S01]  /*c240*/  MOV R0, c[0x0][0x27c] ;  /* 0x00009f0000007a02 */ /* 0x000fe20000000f00 */
[----:B------:R-:W-:-:S03]  /*c250*/  HADD2.F32 R13, -RZ, R51.H0_H0 ;  /* 0x20000033ff0d7230 */ /* 0x000fc60000004100 */
        /* <DEDUP_REMOVED lines=11> */
[----:B------:R-:W-:-:S04]  /*c310*/  HADD2.F32 R0, -RZ, R44.H0_H0 ;  /* 0x2000002cff007230 */ /* 0x000fc80000004100 */
        /* <DEDUP_REMOVED lines=27> */
[----:B------:R-:W-:Y:S02]  /*c4d0*/  HADD2.F32 R10, -RZ, R52.H0_H0 ;  /* 0x20000034ff0a7230 */ /* 0x000fe40000004100 */
[----:B------:R-:W-:Y:S01]  /*c4e0*/  HADD2.F32 R2, -RZ, R47.H0_H0 ;  /* 0x2000002fff027230 */ /* 0x000fe20000004100 */
[C---:B------:R-:W-:Y:S01]  /*c4f0*/  FMUL.FTZ R31, R6.reuse, R5 ;  /* 0x00000005061f7220 */ /* 0x040fe20000410000 */
[----:B------:R-:W-:Y:S01]  /*c500*/  HADD2.F32 R0, -RZ, R48.H1_H1 ;  /* 0x30000030ff007230 */ /* 0x000fe20000004100 */
[----:B------:R-:W-:Y:S01]  /*c510*/  FFMA.FTZ R35, R6, R10, R4 ;  /* 0x0000000a06237223 */ /* 0x000fe20000010004 */
[----:B------:R-:W-:Y:S01]  /*c520*/  HADD2.F32 R9, -RZ, R9.H1_H1 ;  /* 0x30000009ff097230 */ /* 0x000fe20000004100 */
[----:B------:R-:W-:Y:S01]  /*c530*/  FMUL.FTZ R5, R20, R2 ;  /* 0x0000000214057220 */ /* 0x000fe20000410000 */
[----:B------:R-:W-:Y:S01]  /*c540*/  HADD2.F32 R7, -RZ, R52.H1_H1 ;  /* 0x30000034ff077230 */ /* 0x000fe20000004100 */
[----:B------:R-:W-:Y:S01]  /*c550*/  FMUL.FTZ R4, R19, R0 ;  /* 0x0000000013047220 */ /* 0x000fe20000410000 */
[----:B------:R-:W-:Y:S01]  /*c560*/  HADD2.F32 R6, -RZ, R53.H0_H0 ;  /* 0x20000035ff067230 */ /* 0x000fe20000004100 */
[C---:B------:R-:W-:Y:S01]  /*c570*/  FMUL.FTZ R29, R9.reuse, R2 ;  /* 0x00000002091d7220 */ /* 0x040fe20000410000 */
[----:B------:R-:W-:Y:S01]  /*c580*/  HADD2.F32 R3, -RZ, R49.H0_H0 ;  /* 0x20000031ff037230 */ /* 0x000fe20000004100 */
[----:B------:R-:W-:Y:S01]  /*c590*/  FFMA.FTZ R32, R9, R7, R5 ;  /* 0x0000000709207223 */ /* 0x000fe20000010005 */
[----:B------:R-:W-:Y:S01]  /*c5a0*/  HADD2.F32 R5, -RZ, R53.H1_H1 ;  /* 0x30000035ff057230 */ /* 0x000fe20000004100 */
[----:B------:R-:W-:Y:S01]  /*c5b0*/  FFMA.FTZ R30, R8, R6, R4 ;  /* 0x00000006081e7223 */ /* 0x000fe20000010004 */
[----:B------:R-:W-:Y:S01]  /*c5c0*/  HADD2.F32 R2, -RZ, R50.H1_H1 ;  /* 0x30000032ff027230 */ /* 0x000fe20000004100 */
[----:B------:R-:W-:-:S02]  /*c5d0*/  FMUL.FTZ R4, R18, R3 ;  /* 0x0000000312047220 */ /* 0x000fc40000410000 */
[----:B------:R-:W-:Y:S01]  /*c5e0*/  FMUL.FTZ R27, R8, R0 ;  /* 0x00000000081b7220 */ /* 0x000fe20000410000 */
[----:B------:R-:W-:Y:S01]  /*c5f0*/  HADD2.F32 R0, -RZ, R49.H1_H1 ;  /* 0x30000031ff007230 */ /* 0x000fe20000004100 */
[C---:B------:R-:W-:Y:S01]  /*c600*/  FFMA.FTZ R28, R12.reuse, R5, R4 ;  /* 0x000000050c1c7223 */ /* 0x040fe20000010004 */
[--C-:B------:R-:W-:Y:S01]  /*c610*/  HADD2.F32 R4, -RZ, R54.reuse.H1_H1 ;  /* 0x30000036ff047230 */ /* 0x100fe20000004100 */
        /* <DEDUP_REMOVED lines=25> */
.L_x_258:
[----:B------:R-:W-:Y:S05]  /*c7b0*/  BSYNC B0 ;  /* 0x0000000000007941 */ /* 0x000fea0003800000 */
.L_x_257:
[----:B------:R-:W-:-:S04]  /*c7c0*/  IADD3 R0, R100, 0x40, RZ ;  /* 0x0000004064007810 */ /* 0x000fc80007ffe0ff */
        /* <DEDUP_REMOVED lines=53> */
[----:B------:R-:W-:Y:S01]  /*cb20*/  HADD2.F32 R6, -RZ, R62.H0_H0 ;  /* 0x2000003eff067230 */ /* 0x000fe20000004100 */
[C---:B------:R-:W-:Y:S01]  /*cb30*/  FMUL.FTZ R29, R9.reuse, R2 ;  /* 0x00000002091d7220 */ /* 0x040fe20000410000 */
[----:B------:R-:W-:Y:S01]  /*cb40*/  HADD2.F32 R3, -RZ, R58.H1_H1 ;  /* 0x3000003aff037230 */ /* 0x000fe20000004100 */
[----:B------:R-:W-:Y:S01]  /*cb50*/  FFMA.FTZ R32, R9, R7, R5 ;  /* 0x0000000709207223 */ /* 0x000fe20000010005 */
[----:B------:R-:W-:Y:S01]  /*cb60*/  HADD2.F32 R5, -RZ, R62.H1_H1 ;  /* 0x3000003eff057230 */ /* 0x000fe20000004100 */
[----:B------:R-:W-:Y:S01]  /*cb70*/  FFMA.FTZ R30, R8, R6, R4 ;  /* 0x00000006081e7223 */ /* 0x000fe20000010004 */
[----:B------:R-:W-:Y:S01]  /*cb80*/  HADD2.F32 R2, -RZ, R59.H1_H1 ;  /* 0x3000003bff027230 */ /* 0x000fe20000004100 */
[----:B------:R-:W-:-:S02]  /*cb90*/  FMUL.FTZ R4, R18, R3 ;  /* 0x0000000312047220 */ /* 0x000fc40000410000 */
[----:B------:R-:W-:Y:S01]  /*cba0*/  FMUL.FTZ R27, R8, R0 ;  /* 0x00000000081b7220 */ /* 0x000fe20000410000 */
[----:B------:R-:W-:Y:S01]  /*cbb0*/  HADD2.F32 R0, -RZ, R59.H0_H0 ;  /* 0x2000003bff007230 */ /* 0x000fe20000004100 */
        /* <DEDUP_REMOVED lines=27> */
.L_x_254:
[----:B------:R-:W-:Y:S05]  /*cd70*/  BSYNC B1 ;  /* 0x0000000000017941 */ /* 0x000fea0003800000 */
.L_x_253:
[----:B------:R-:W-:-:S04]  /*cd80*/  IADD3 R0, R209, 0x40, RZ ;  /* 0x00000040d1007810 */ /* 0x000fc80007ffe0ff */
[----:B------:R-:W-:-:S13]  /*cd90*/  ISETP.GE.AND P0, PT, R0, R38, PT ;  /* 0x000000260000720c */ /* 0x000fda0003f06270 */
[----:B------:R-:W-:Y:S05]  /*cda0*/  @P0 BRA `(.L_x_240) ;  /* 0x000011c000000947 */ /* 0x000fea0003800000 */
[----:B-1----:R1:W5:Y:S01]  /*cdb0*/  LDL R67, [R1+0x10] ;  /* 0x0000100001437983 */ /* 0x0023620000100800 */
[----:B------:R-:W-:Y:S01]  /*cdc0*/  ISETP.GE.AND P0, PT, R100, c[0x0][0x27c], PT ;  /* 0x00009f0064007a0c */ /* 0x000fe20003f06270 */
[----:B------:R-:W-:Y:S01]  /*cdd0*/  BSSY B0, `(.L_x_259) ;  /* 0x0000061000007945 */ /* 0x000fe20003800000 */
[C---:B------:R-:W-:Y:S02]  /*cde0*/  IADD3 R68, R209.reuse, 0x40, RZ ;  /* 0x00000040d1447810 */ /* 0x040fe40007ffe0ff */
[----:B------:R-:W-:-:S03]  /*cdf0*/  IADD3 R69, R209, 0x40, RZ ;  /* 0x00000040d1457810 */ /* 0x000fc60007ffe0ff */
[----:B------:R-:W-:Y:S02]  /*ce00*/  IMAD.SHL.U32 R68, R68, 0x40, RZ ;  /* 0x0000004044447824 */ /* 0x000fe400078e00ff */
[----:B------:R-:W-:-:S03]  /*ce10*/  IMAD.SHL.U32 R69, R69, 0x40, RZ ;  /* 0x0000004045457824 */ /* 0x000fc600078e00ff */
[----:B------:R-:W-:Y:S02]  /*ce20*/  LOP3.LUT R68, R68, 0x1c0, RZ, 0xc0, !PT ;  /* 0x000001c044447812 */ /* 0x000fe400078ec0ff */
[----:B------:R-:W-:Y:S02]  /*ce30*/  LOP3.LUT R69, R69, 0x1c0, RZ, 0xc0, !PT ;  /* 0x000001c045457812 */ /* 0x000fe400078ec0ff */
[----:B------:R-:W-:Y:S01]  /*ce40*/  SHF.R.U32.HI R68, RZ, 0x3, R68 ;  /* 0x00000003ff447819 */ /* 0x000fe20000011644 */
        /* <DEDUP_REMOVED lines=12> */
[----:B-----5:R-:W-:Y:S01]  /*cf10*/  IADD3 R0, R2, R0, R67 ;  /* 0x0000000002007210 */ /* 0x020fe20007ffe043 */
[----:B------:R-:W-:-:S03]  /*cf20*/  HADD2.F32 R2, -RZ, R39.H0_H0 ;  /* 0x20000027ff027230 */ /* 0x000fc60000004100 */
[----:B------:R-:W-:Y:S01]  /*cf30*/  SHF.L.U32 R25, R0, 0x1, RZ ;  /* 0x0000000100197819 */ /* 0x000fe200000006ff */
[----:B------:R-:W-:-:S04]  /*cf40*/  HADD2.F32 R0, -RZ, R39.H1_H1 ;  /* 0x30000027ff007230 */ /* 0x000fc80000004100 */
[----:B------:R-:W3:Y:S02]  /*cf50*/  LDS.128 R8, [R25+0xc100] ;  /* 0x00c1000019087984 */ /* 0x000ee40000000c00 */
[--C-:B---3--:R-:W-:Y:S02]  /*cf60*/  HADD2.F32 R15, -RZ, R11.reuse.H0_H0 ;  /* 0x2000000bff0f7230 */ /* 0x108fe40000004100 */
[----:B------:R-:W-:Y:S02]  /*cf70*/  HADD2.F32 R14, -RZ, R11.H1_H1 ;  /* 0x3000000bff0e7230 */ /* 0x000fe40000004100 */
[----:B------:R-:W-:Y:S02]  /*cf80*/  HADD2.F32 R3, -RZ, R8.H1_H1 ;  /* 0x30000008ff037230 */ /* 0x000fe40000004100 */
[----:B------:R-:W-:Y:S02]  /*cf90*/  HADD2.F32 R11, -RZ, R44.H1_H1 ;  /* 0x3000002cff0b7230 */ /* 0x000fe40000004100 */
[----:B------:R-:W-:Y:S01]  /*cfa0*/  HADD2.F32 R12, -RZ, R10.H1_H1 ;  /* 0x3000000aff0c7230 */ /* 0x000fe20000004100 */
[----:B------:R-:W-:Y:S01]  /*cfb0*/  FMUL.FTZ R33, R0, R3 ;  /* 0x0000000300217220 */ /* 0x000fe20000410000 */
[----:B--2---:R-:W2:Y:S02]  /*cfc0*/  LDS.128 R4, [R70] ;  /* 0x0000000046047984 */ /* 0x004ea40000000c00 */
[----:B--2---:R-:W-:-:S02]  /*cfd0*/  HADD2.F32 R23, -RZ, R4.H0_H0 ;  /* 0x20000004ff177230 */ /* 0x004fc40000004100 */
[----:B------:R-:W-:Y:S02]  /*cfe0*/  HADD2.F32 R22, -RZ, R4.H1_H1 ;  /* 0x30000004ff167230 */ /* 0x000fe40000004100 */
[----:B------:R-:W-:Y:S02]  /*cff0*/  HADD2.F32 R4, -RZ, R8.H0_H0 ;  /* 0x20000008ff047230 */ /* 0x000fe40000004100 */
[--C-:B------:R-:W-:Y:S02]  /*d000*/  HADD2.F32 R17, -RZ, R7.reuse.H0_H0 ;  /* 0x20000007ff117230 */ /* 0x100fe40000004100 */
[----:B------:R-:W-:Y:S01]  /*d010*/  HADD2.F32 R16, -RZ, R7.H1_H1 ;  /* 0x30000007ff107230 */ /* 0x000fe20000004100 */
[C---:B------:R-:W-:Y:S01]  /*d020*/  FMUL.FTZ R7, R2.reuse, R23 ;  /* 0x0000001702077220 */ /* 0x040fe20000410000 */
        /* <DEDUP_REMOVED lines=15> */
[-C--:B------:R-:W-:Y:S01]  /*d120*/  FMUL.FTZ R31, R5, R6.reuse ;  /* 0x00000006051f7220 */ /* 0x080fe20000410000 */
[----:B------:R-:W-:Y:S01]  /*d130*/  HADD2.F32 R0, -RZ, R41.H0_H0 ;  /* 0x20000029ff007230 */ /* 0x000fe20000004100 */
[----:B------:R-:W-:Y:S01]  /*d140*/  FFMA.FTZ R35, R10, R6, R4 ;  /* 0x000000060a237223 */ /* 0x000fe20000010004 */
[----:B------:R-:W-:Y:S01]  /*d150*/  HADD2.F32 R9, -RZ, R9.H1_H1 ;  /* 0x30000009ff097230 */ /* 0x000fe20000004100 */
[----:B------:R-:W-:Y:S01]  /*d160*/  FMUL.FTZ R5, R2, R20 ;  /* 0x0000001402057220 */ /* 0x000fe20000410000 */
[----:B------:R-:W-:Y:S01]  /*d170*/  HADD2.F32 R7, -RZ, R46.H1_H1 ;  /* 0x3000002eff077230 */ /* 0x000fe20000004100 */
[----:B------:R-:W-:Y:S01]  /*d180*/  FMUL.FTZ R4, R0, R19 ;  /* 0x0000001300047220 */ /* 0x000fe20000410000 */
[----:B------:R-:W-:Y:S01]  /*d190*/  HADD2.F32 R6, -RZ, R47.H1_H1 ;  /* 0x3000002fff067230 */ /* 0x000fe20000004100 */
[-C--:B------:R-:W-:Y:S01]  /*d1a0*/  FMUL.FTZ R29, R2, R9.reuse ;  /* 0x00000009021d7220 */ /* 0x080fe20000410000 */
        /* <DEDUP_REMOVED lines=8> */
[-C--:B------:R-:W-:Y:S01]  /*d230*/  FFMA.FTZ R28, R5, R12.reuse, R4 ;  /* 0x0000000c051c7223 */ /* 0x080fe20000010004 */
[----:B------:R-:W-:Y:S01]  /*d240*/  HADD2.F32 R4, -RZ, R50.H0_H0 ;  /* 0x20000032ff047230 */ /* 0x000fe20000004100 */
[----:B------:R-:W-:Y:S01]  /*d250*/  FMUL.FTZ R26, R3, R12 ;  /* 0x0000000c031a7220 */ /* 0x000fe20000410000 */
[----:B------:R-:W-:Y:S01]  /*d260*/  HADD2.F32 R3, -RZ, R45.H0_H0 ;  /* 0x2000002dff037230 */ /* 0x000fe20000004100 */
[----:B------:R-:W-:Y:S02]  /*d270*/  FMUL.FTZ R9, R2, R17 ;  /* 0x0000001102097220 */ /* 0x000fe40000410000 */
[----:B------:R-:W-:Y:S02]  /*d280*/  FMUL.FTZ R8, R0, R16 ;  /* 0x0000001000087220 */ /* 0x000fe40000410000 */
[----:B------:R-:W-:-:S02]  /*d290*/  FMUL.FTZ R24, R2, R15 ;  /* 0x0000000f02187220 */ /* 0x000fc40000410000 */
[-C--:B------:R-:W-:Y:S02]  /*d2a0*/  FMUL.FTZ R12, R0, R14.reuse ;  /* 0x0000000e000c7220 */ /* 0x080fe40000410000 */
        /* <DEDUP_REMOVED lines=19> */
.L_x_260:
[----:B------:R-:W-:Y:S05]  /*d3e0*/  BSYNC B0 ;  /* 0x0000000000007941 */ /* 0x000fea0003800000 */
.L_x_259:
[----:B------:R-:W-:Y:S01]  /*d3f0*/  IADD3 R0, R100, 0x20, RZ ;  /* 0x0000002064007810 */ /* 0x000fe20007ffe0ff */
[----:B------:R-:W-:Y:S03]  /*d400*/  BSSY B0, `(.L_x_261) ;  /* 0x000005b000007945 */ /* 0x000fe60003800000 */
[----:B------:R-:W-:-:S13]  /*d410*/  ISETP.GE.AND P0, PT, R0, c[0x0][0x27c], PT ;  /* 0x00009f0000007a0c */ /* 0x000fda0003f06270 */
[----:B------:R-:W-:Y:S05]  /*d420*/  @P0 BRA `(.L_x_262) ;  /* 0x0000058000000947 */ /* 0x000fea0003800000 */
[----:B------:R-:W3:Y:S01]  /*d430*/  LDL R38, [R1+0x1c] ;  /* 0x00001c0001267983 */ /* 0x000ee20000100800 */
        /* <DEDUP_REMOVED lines=12> */
[----:B--2---:R-:W-:Y:S01]  /*d500*/  SHF.L.U32 R25, R0, 0x1, RZ ;  /* 0x0000000100197819 */ /* 0x004fe200000006ff */
[----:B------:R-:W-:-:S04]  /*d510*/  HADD2.F32 R0, -RZ, R44.H0_H0 ;  /* 0x2000002cff007230 */ /* 0x000fc80000004100 */
[----:B------:R-:W2:Y:S02]  /*d520*/  LDS.128 R8, [R25+0xc100] ;  /* 0x00c1000019087984 */ /* 0x000ea40000000c00 */
[--C-:B--2---:R-:W-:Y:S02]  /*d530*/  HADD2.F32 R15, -RZ, R11.reuse.H0_H0 ;  /* 0x2000000bff0f7230 */ /* 0x104fe40000004100 */
[----:B------:R-:W-:Y:S02]  /*d540*/  HADD2.F32 R14, -RZ, R11.H1_H1 ;  /* 0x3000000bff0e7230 */ /* 0x000fe40000004100 */
[----:B------:R-:W-:Y:S02]  /*d550*/  HADD2.F32 R3, -RZ, R8.H1_H1 ;  /* 0x30000008ff037230 */ /* 0x000fe40000004100 */
[----:B------:R-:W-:Y:S02]  /*d560*/  HADD2.F32 R11, -RZ, R51.H1_H1 ;  /* 0x30000033ff0b7230 */ /* 0x000fe40000004100 */
[----:B------:R-:W-:Y:S01]  /*d570*/  HADD2.F32 R12, -RZ, R10.H1_H1 ;  /* 0x3000000aff0c7230 */ /* 0x000fe20000004100 */
[----:B------:R-:W-:Y:S01]  /*d580*/  FMUL.FTZ R33, R0, R3 ;  /* 0x0000000300217220 */ /* 0x000fe20000410000 */
[----:B---3--:R-:W2:Y:S02]  /*d590*/  LDS.128 R4, [R38] ;  /* 0x0000000026047984 */ /* 0x008ea40000000c00 */
        /* <DEDUP_REMOVED lines=21> */
[-C--:B------:R-:W-:Y:S01]  /*d6f0*/  FMUL.FTZ R31, R5, R6.reuse ;  /* 0x00000006051f7220 */ /* 0x080fe20000410000 */
[----:B------:R-:W-:Y:S01]  /*d700*/  HADD2.F32 R0, -RZ, R48.H1_H1 ;  /* 0x30000030ff007230 */ /* 0x000fe20000004100 */
[----:B------:R-:W-:Y:S01]  /*d710*/  FFMA.FTZ R35, R10, R6, R4 ;  /* 0x000000060a237223 */ /* 0x000fe20000010004 */
[----:B------:R-:W-:Y:S01]  /*d720*/  HADD2.F32 R9, -RZ, R9.H1_H1 ;  /* 0x30000009ff097230 */ /* 0x000fe20000004100 */
[----:B------:R-:W-:Y:S01]  /*d730*/  FMUL.FTZ R5, R2, R20 ;  /* 0x0000001402057220 */ /* 0x000fe20000410000 */
[----:B------:R-:W-:Y:S01]  /*d740*/  HADD2.F32 R7, -RZ, R52.H1_H1 ;  /* 0x30000034ff077230 */ /* 0x000fe20000004100 */
[----:B------:R-:W-:Y:S01]  /*d750*/  FMUL.FTZ R4, R0, R19 ;  /* 0x0000001300047220 */ /* 0x000fe20000410000 */
[----:B------:R-:W-:Y:S01]  /*d760*/  HADD2.F32 R6, -RZ, R53.H0_H0 ;  /* 0x20000035ff067230 */ /* 0x000fe20000004100 */
[-C--:B------:R-:W-:Y:S01]  /*d770*/  FMUL.FTZ R29, R2, R9.reuse ;  /* 0x00000009021d7220 */ /* 0x080fe20000410000 */
        /* <DEDUP_REMOVED lines=8> */
[-C--:B------:R-:W-:Y:S01]  /*d800*/  FFMA.FTZ R28, R5, R12.reuse, R4 ;  /* 0x0000000c051c7223 */ /* 0x080fe20000010004 */
[--C-:B------:R-:W-:Y:S01]  /*d810*/  HADD2.F32 R4, -RZ, R54.reuse.H1_H1 ;  /* 0x30000036ff047230 */ /* 0x100fe20000004100 */
        /* <DEDUP_REMOVED lines=25> */
.L_x_262:
[----:B------:R-:W-:Y:S05]  /*d9b0*/  BSYNC B0 ;  /* 0x0000000000007941 */ /* 0x000fea0003800000 */
.L_x_261:
[----:B------:R-:W-:-:S04]  /*d9c0*/  IADD3 R0, R100, 0x40, RZ ;  /* 0x0000004064007810 */ /* 0x000fc80007ffe0ff */
[----:B------:R-:W-:-:S13]  /*d9d0*/  ISETP.GE.AND P0, PT, R0, c[0x0][0x27c], PT ;  /* 0x00009f0000007a0c */ /* 0x000fda0003f06270 */
[----:B------:R-:W-:Y:S05]  /*d9e0*/  @P0 BRA `(.L_x_240) ;  /* 0x0000058000000947 */ /* 0x000fea0003800000 */
[----:B--2---:R-:W2:Y:S01]  /*d9f0*/  LDL R38, [R1+0x14] ;  /* 0x0000140001267983 */ /* 0x004ea20000100800 */
        /* <DEDUP_REMOVED lines=50> */
[----:B------:R-:W-:Y:S01]  /*dd20*/  HADD2.F32 R6, -RZ, R62.H0_H0 ;  /* 0x2000003eff067230 */ /* 0x000fe20000004100 */
[-C--:B------:R-:W-:Y:S01]  /*dd30*/  FMUL.FTZ R29, R2, R9.reuse ;  /* 0x00000009021d7220 */ /* 0x080fe20000410000 */
        /* <DEDUP_REMOVED lines=35> */
.L_x_240:
[----:B------:R-:W-:Y:S05]  /*df70*/  BSYNC B2 ;  /* 0x0000000000027941 */ /* 0x000fea0003800000 */
.L_x_224:
[----:B------:R-:W-:Y:S01]  /*df80*/  IMAD R0, R65, c[0x0][0x208], RZ ;  /* 0x0000820041007a24 */ /* 0x000fe200078e02ff */
[----:B------:R-:W-:Y:S01]  /*df90*/  SHF.L.U32 R85, R210, 0x1, RZ ;  /* 0x00000001d2557819 */ /* 0x000fe200000006ff */
[----:B------:R-:W-:Y:S01]  /*dfa0*/  IMAD.WIDE.U32 R2, R194, c[0x0][0x208], RZ ;  /* 0x00008200c2027a25 */ /* 0x000fe200078e00ff */
[----:B------:R-:W-:Y:S01]  /*dfb0*/  SHF.L.U64.HI R87, R210, 0x1, R211 ;  /* 0x00000001d2577819 */ /* 0x000fe200000102d3 */
[----:B------:R-:W-:-:S04]  /*dfc0*/  DEPBAR.LE SB0, 0x0 ;  /* 0x000080000000791a */ /* 0x000fc80000000000 */
[----:B------:R-:W-:Y:S01]  /*dfd0*/  IMAD R0, R194, c[0x0][0x20c], R0 ;  /* 0x00008300c2007a24 */ /* 0x000fe200078e0200 */
[----:B------:R-:W-:Y:S01]  /*dfe0*/  BAR.SYNC.DEFER_BLOCKING 0x0 ;  /* 0x0000000000007b1d */ /* 0x000fe20000010000 */
[----:B------:R-:W-:Y:S01]  /*dff0*/  IMAD.WIDE.U32 R226, R64, c[0x0][0x210], RZ ;  /* 0x0000840040e27a25 */ /* 0x000fe200078e00ff */
[----:B------:R-:W-:Y:S02]  /*e000*/  SHF.L.U32 R86, R207, 0x1, RZ ;  /* 0x00000001cf567819 */ /* 0x000fe400000006ff */
[----:B------:R-:W-:Y:S01]  /*e010*/  IADD3 R3, R3, R0, RZ ;  /* 0x0000000003037210 */ /* 0x000fe20007ffe0ff */
[----:B------:R-:W-:Y:S01]  /*e020*/  IMAD R0, R66, c[0x0][0x218], RZ ;  /* 0x0000860042007a24 */ /* 0x000fe200078e02ff */
[----:B------:R-:W-:Y:S01]  /*e030*/  SHF.L.U64.HI R88, R207, 0x1, R224 ;  /* 0x00000001cf587819 */ /* 0x000fe200000102e0 */
[----:B------:R-:W-:Y:S01]  /*e040*/  IMAD R225, R64, c[0x0][0x214], R227 ;  /* 0x0000850040e17a24 */ /* 0x000fe200078e02e3 */
[----:B------:R-:W-:Y:S01]  /*e050*/  ISETP.GE.AND P3, PT, R210, c[0x0][0x1d4], PT ;  /* 0x00007500d2007a0c */ /* 0x000fe20003f66270 */
[----:B------:R-:W-:Y:S01]  /*e060*/  IMAD.WIDE.U32 R2, R192, c[0x0][0x218], R2 ;  /* 0x00008600c0027a25 */ /* 0x000fe200078e0002 */
[C---:B------:R-:W-:Y:S01]  /*e070*/  SHF.L.U32 R89, R208.reuse, 0x1, RZ ;  /* 0x00000001d0597819 */ /* 0x040fe200000006ff */
[----:B------:R-:W-:Y:S01]  /*e080*/  BSSY B0, `(.L_x_263) ;  /* 0x000014e000007945 */ /* 0x000fe20003800000 */
[----:B------:R-:W-:Y:S01]  /*e090*/  SHF.L.U64.HI R90, R208, 0x1, R223 ;  /* 0x00000001d05a7819 */ /* 0x000fe200000102df */
[----:B-12---:R-:W-:Y:S01]  /*e0a0*/  IMAD R4, R192, c[0x0][0x21c], R0 ;  /* 0x00008700c0047a24 */ /* 0x006fe200078e0200 */
[----:B------:R-:W-:-:S04]  /*e0b0*/  IADD3 R0, P0, R2, R226, RZ ;  /* 0x000000e202007210 */ /* 0x000fc80007f1e0ff */
[----:B------:R-:W-:Y:S02]  /*e0c0*/  IADD3.X R2, R225, R3, R4, P0, !PT ;  /* 0x00000003e1027210 */ /* 0x000fe400007fe404 */
[----:B------:R-:W-:-:S04]  /*e0d0*/  LEA R3, P0, R0, c[0x0][0x1f8], 0x1 ;  /* 0x00007e0000037a11 */ /* 0x000fc800078008ff */
[----:B------:R-:W-:Y:S01]  /*e0e0*/  LEA.HI.X R4, R0, c[0x0][0x1fc], R2, 0x1, P0 ;  /* 0x00007f0000047a11 */ /* 0x000fe200000f0c02 */
[----:B------:R-:W-:Y:S04]  /*e0f0*/  LDSM.16.M88.4 R8, [R175] ;  /* 0x00000000af08783b */ /* 0x000fe80000000200 */
[----:B------:R-:W1:Y:S04]  /*e100*/  SHFL.IDX PT, R0, R3, RZ, 0x181f ;  /* 0x00181fff03007589 */ /* 0x000e6800000e0000 */
[----:B------:R-:W2:Y:S04]  /*e110*/  SHFL.IDX PT, R2, R4, RZ, 0x181f ;  /* 0x00181fff04027589 */ /* 0x000ea800000e0000 */
[----:B------:R-:W3:Y:S04]  /*e120*/  SHFL.IDX PT, R3, R3, 0x1, 0x181f ;  /* 0x00381f0003037f89 */ /* 0x000ee800000e0000 */
[----:B------:R-:W4:Y:S04]  /*e130*/  SHFL.IDX PT, R12, R4, 0x1, 0x181f ;  /* 0x00381f00040c7f89 */ /* 0x000f2800000e0000 */
[----:B------:R-:W4:Y:S04]  /*e140*/  LDSM.16.M88.4 R28, [R168] ;  /* 0x00000000a81c783b */ /* 0x000f280000000200 */
[----:B------:R-:W4:Y:S01]  /*e150*/  LDSM.16.M88.4 R24, [R168+0x800] ;  /* 0x00080000a818783b */ /* 0x000f220000000200 */
[----:B-1----:R-:W-:-:S03]  /*e160*/  IADD3 R22, P0, R0, R85, RZ ;  /* 0x0000005500167210 */ /* 0x002fc60007f1e0ff */
[----:B------:R-:W1:Y:S01]  /*e170*/  LDSM.16.M88.4 R32, [R168+0x1000] ;  /* 0x00100000a820783b */ /* 0x000e620000000200 */
[----:B------:R-:W-:Y:S02]  /*e180*/  IADD3 R16, P1, R0, R89, RZ ;  /* 0x0000005900107210 */ /* 0x000fe40007f3e0ff */
[C---:B--2---:R-:W-:Y:S01]  /*e190*/  IADD3.X R23, R2.reuse, R87, RZ, P0, !PT ;  /* 0x0000005702177210 */ /* 0x044fe200007fe4ff */
[----:B------:R-:W-:Y:S01]  /*e1a0*/  LDSM.16.M88.4 R48, [R168+0x1800] ;  /* 0x00180000a830783b */ /* 0x000fe20000000200 */
[----:B------:R-:W-:Y:S02]  /*e1b0*/  IADD3.X R17, R2, R90, RZ, P1, !PT ;  /* 0x0000005a02117210 */ /* 0x000fe40000ffe4ff */
[----:B---3--:R-:W-:Y:S01]  /*e1c0*/  IADD3 R18, P0, R3, R85, RZ ;  /* 0x0000005503127210 */ /* 0x008fe20007f1e0ff */
[----:B------:R-:W-:Y:S01]  /*e1d0*/  LDSM.16.M88.4 R4, [R176] ;  /* 0x00000000b004783b */ /* 0x000fe20000000200 */
[----:B------:R-:W-:Y:S02]  /*e1e0*/  ISETP.GE.AND P1, PT, R207, c[0x0][0x1d4], PT ;  /* 0x00007500cf007a0c */ /* 0x000fe40003f26270 */
[----:B----4-:R-:W-:Y:S01]  /*e1f0*/  IADD3.X R19, R12, R87, RZ, P0, !PT ;  /* 0x000000570c137210 */ /* 0x010fe200007fe4ff */
[----:B------:R-:W2:Y:S01]  /*e200*/  LDSM.16.M88.4 R52, [R179] ;  /* 0x00000000b334783b */ /* 0x000ea20000000200 */
[----:B------:R-:W-:-:S02]  /*e210*/  IADD3 R14, P0, R3, R86, RZ ;  /* 0x00000056030e7210 */ /* 0x000fc40007f1e0ff */
[----:B------:R-:W-:Y:S01]  /*e220*/  IADD3 R20, P2, R0, R86, RZ ;  /* 0x0000005600147210 */ /* 0x000fe20007f5e0ff */
[----:B-----5:R-:W3:Y:S01]  /*e230*/  LDSM.16.M88.4 R64, [R190] ;  /* 0x00000000be40783b */ /* 0x020ee20000000200 */
[-C--:B------:R-:W-:Y:S02]  /*e240*/  IADD3.X R15, R12, R88.reuse, RZ, P0, !PT ;  /* 0x000000580c0f7210 */ /* 0x080fe400007fe4ff */
[----:B------:R-:W-:Y:S01]  /*e250*/  ISETP.LT.OR P0, PT, R56, 0x1, P3 ;  /* 0x000000013800780c */ /* 0x000fe20001f01670 */
[----:B------:R-:W4:Y:S01]  /*e260*/  LDSM.16.M88.4 R68, [R189] ;  /* 0x00000000bd44783b */ /* 0x000f220000000200 */
[----:B------:R-:W-:Y:S02]  /*e270*/  IADD3.X R21, R2, R88, RZ, P2, !PT ;  /* 0x0000005802157210 */ /* 0x000fe400017fe4ff */
[----:B------:R-:W-:Y:S01]  /*e280*/  ISETP.GE.AND P2, PT, R208, c[0x0][0x1d4], PT ;  /* 0x00007500d0007a0c */ /* 0x000fe20003f46270 */
[----:B------:R-:W1:Y:S01]  /*e290*/  LDSM.16.M88.4 R72, [R188] ;  /* 0x00000000bc48783b */ /* 0x000e620000000200 */
[C---:B------:R-:W-:Y:S01]  /*e2a0*/  ISETP.LT.OR P3, PT, R56.reuse, 0x21, P3 ;  /* 0x000000213800780c */ /* 0x040fe20001f61670 */
[----:B------:R-:W-:Y:S06]  /*e2b0*/  HMMA.16816.F32 R44, R8, R28, RZ ;  /* 0x0000001c082c723c */ /* 0x000fec00000018ff */
[----:B------:R-:W-:Y:S01]  /*e2c0*/  @!PT LDS RZ, [RZ] ;  /* 0x00000000fffff984 */ /* 0x000fe20000000800 */
[----:B------:R-:W-:Y:S01]  /*e2d0*/  @!PT LDS RZ, [RZ] ;  /* 0x00000000fffff984 */ /* 0x000fe20000000800 */
[----:B------:R-:W-:Y:S01]  /*e2e0*/  @!PT LDS RZ, [RZ] ;  /* 0x00000000fffff984 */ /* 0x000fe20000000800 */
[----:B------:R1:W-:Y:S01]  /*e2f0*/  LDGSTS.E.BYPASS.LTC128B.128 [R191+0x100], [R22.64], !P0 ;  /* 0x0010000016bf7fae */ /* 0x0003e2000c101d4a */
[----:B------:R-:W-:-:S02]  /*e300*/  ISETP.LT.OR P0, PT, R56, 0x1, P1 ;  /* 0x000000013800780c */ /* 0x000fc40000f01670 */
[C---:B------:R-:W-:Y:S01]  /*e310*/  ISETP.LT.OR P1, PT, R56.reuse, 0x21, P1 ;  /* 0x000000213800780c */ /* 0x040fe20000f21670 */
[C---:B------:R-:W-:Y:S10]  /*e320*/  HMMA.16816.F32 R36, R8.reuse, R24, RZ ;  /* 0x000000180824723c */ /* 0x040ff400000018ff */
[----:B------:R2:W-:Y:S01]  /*e330*/  LDGSTS.E.BYPASS.LTC128B.128 [R191+0x2100], [R20.64], !P0 ;  /* 0x0210000014bf7fae */ /* 0x0005e2000c101d4a */
[----:B------:R-:W-:Y:S01]  /*e340*/  ISETP.LT.OR P0, PT, R56, 0x1, P2 ;  /* 0x000000013800780c */ /* 0x000fe20001701670 */
[C---:B------:R-:W-:Y:S08]  /*e350*/  HMMA.16816.F32 R40, R8.reuse, R30, RZ ;  /* 0x0000001e0828723c */ /* 0x040ff000000018ff */
[----:B------:R-:W-:Y:S04]  /*e360*/  HMMA.16816.F32 R28, R8, R26, RZ ;  /* 0x0000001a081c723c */ /* 0x000fe800000018ff */
[----:B------:R3:W-:Y:S01]  /*e370*/  LDGSTS.E.BYPASS.LTC128B.128 [R191+0x4100], [R16.64], !P0 ;  /* 0x0410000010bf7fae */ /* 0x0007e2000c101d4a */
[----:B------:R-:W-:-:S03]  /*e380*/  IADD3 R2, P0, R3, R89, RZ ;  /* 0x0000005903027210 */ /* 0x000fc60007f1e0ff */
[----:B------:R4:W-:Y:S01]  /*e390*/  LDGSTS.E.BYPASS.LTC128B.128 [R191+0x1100], [R18.64], !P3 ;  /* 0x0110000012bf7fae */ /* 0x0009e2000d901d4a */
[----:B------:R-:W-:Y:S01]  /*e3a0*/  IADD3.X R3, R12, R90, RZ, P0, !PT ;  /* 0x0000005a0c037210 */ /* 0x000fe200007fe4ff */
[C---:B-1----:R-:W-:Y:S01]  /*e3b0*/  HMMA.16816.F32 R24, R8.reuse, R32, RZ ;  /* 0x000000200818723c */ /* 0x042fe200000018ff */
[----:B------:R-:W-:Y:S01]  /*e3c0*/  ISETP.LT.OR P0, PT, R56, 0x21, P2 ;  /* 0x000000213800780c */ /* 0x000fe20001701670 */
[----:B------:R1:W-:Y:S06]  /*e3d0*/  LDGSTS.E.BYPASS.LTC128B.128 [R191+0x3100], [R14.64], !P1 ;  /* 0x031000000ebf7fae */ /* 0x0003ec000c901d4a */
[----:B--2---:R-:W-:Y:S06]  /*e3e0*/  HMMA.16816.F32 R20, R8, R34, RZ ;  /* 0x000000220814723c */ /* 0x004fec00000018ff */
[----:B------:R2:W-:Y:S01]  /*e3f0*/  LDGSTS.E.BYPASS.LTC128B.128 [R191+0x5100], [R2.64], !P0 ;  /* 0x0510000002bf7fae */ /* 0x0005e2000c101d4a */
[----:B------:R-:W-:Y:S01]  /*e400*/  ISETP.GT.AND P0, PT, R91, R216, PT ;  /* 0x000000d85b00720c */ /* 0x000fe20003f04270 */
[C---:B------:R-:W-:Y:S02]  /*e410*/  HMMA.16816.F32 R60, R4.reuse, R52, R44 ;  /* 0x00000034043c723c */ /* 0x040fe4000000182c */
[----:B------:R-:W-:Y:S04]  /*e420*/  LDSM.16.M88.4 R76, [R174] ;  /* 0x00000000ae4c783b */ /* 0x000fe80000000200 */
[----:B------:R-:W-:Y:S02]  /*e430*/  LDSM.16.M88.4 R80, [R174+0x800] ;  /* 0x00080000ae50783b */ /* 0x000fe40000000200 */
[----:B---3--:R-:W-:Y:S02]  /*e440*/  HMMA.16816.F32 R56, R4, R64, R36 ;  /* 0x000000400438723c */ /* 0x008fe40000001824 */
[----:B------:R-:W-:Y:S04]  /*e450*/  LDSM.16.M88.4 R36, [R174+0x1000] ;  /* 0x00100000ae24783b */ /* 0x000fe80000000200 */
[----:B-1----:R-:W1:Y:S02]  /*e460*/  LDSM.16.M88.4 R12, [R178] ;  /* 0x00000000b20c783b */ /* 0x002e640000000200 */
[C---:B----4-:R-:W-:Y:S02]  /*e470*/  HMMA.16816.F32 R16, R8.reuse, R48, RZ ;  /* 0x000000300810723c */ /* 0x050fe400000018ff */
[----:B------:R-:W0:Y:S06]  /*e480*/  LDGDEPBAR ;  /* 0x00000000000079af */ /* 0x000e2c0000000000 */
[----:B------:R-:W-:Y:S08]  /*e490*/  HMMA.16816.F32 R8, R8, R50, RZ ;  /* 0x000000320808723c */ /* 0x000ff000000018ff */
[C---:B------:R-:W-:Y:S08]  /*e4a0*/  HMMA.16816.F32 R52, R4.reuse, R54, R40 ;  /* 0x000000360434723c */ /* 0x040ff00000001828 */
[C---:B------:R-:W-:Y:S01]  /*e4b0*/  HMMA.16816.F32 R48, R4.reuse, R66, R28 ;  /* 0x000000420430723c */ /* 0x040fe2000000181c */
[----:B------:R-:W3:Y:S07]  /*e4c0*/  LDSM.16.M88.4 R28, [R174+0x1800] ;  /* 0x00180000ae1c783b */ /* 0x000eee0000000200 */
[C---:B------:R-:W-:Y:S08]  /*e4d0*/  HMMA.16816.F32 R44, R4.reuse, R68, R24 ;  /* 0x00000044042c723c */ /* 0x040ff00000001818 */
[C---:B------:R-:W-:Y:S01]  /*e4e0*/  HMMA.16816.F32 R40, R4.reuse, R70, R20 ;  /* 0x000000460428723c */ /* 0x040fe20000001814 */
[----:B------:R-:W-:Y:S07]  /*e4f0*/  LDSM.16.M88.4 R20, [R171] ;  /* 0x00000000ab14783b */ /* 0x000fee0000000200 */
[C---:B------:R-:W-:Y:S01]  /*e500*/  HMMA.16816.F32 R24, R4.reuse, R74, R8 ;  /* 0x0000004a0418723c */ /* 0x040fe20000001808 */
[----:B------:R-:W4:Y:S07]  /*e510*/  LDSM.16.M88.4 R8, [R177] ;  /* 0x00000000b108783b */ /* 0x000f2e0000000200 */
[----:B------:R-:W-:Y:S01]  /*e520*/  HMMA.16816.F32 R32, R4, R72, R16 ;  /* 0x000000480420723c */ /* 0x000fe20000001810 */
[----:B------:R-:W2:Y:S07]  /*e530*/  LDSM.16.M88.4 R72, [R171+0x800] ;  /* 0x00080000ab48783b */ /* 0x000eae0000000200 */
[C---:B-1----:R-:W-:Y:S08]  /*e540*/  HMMA.16816.F32 R16, R12.reuse, R76, R60 ;  /* 0x0000004c0c10723c */ /* 0x042ff0000000183c */
[C---:B------:R-:W-:Y:S01]  /*e550*/  HMMA.16816.F32 R4, R12.reuse, R78, R52 ;  /* 0x0000004e0c04723c */ /* 0x040fe20000001834 */
[----:B------:R-:W1:Y:S07]  /*e560*/  LDSM.16.M88.4 R76, [R171+0x1000] ;  /* 0x00100000ab4c783b */ /* 0x000e6e0000000200 */
[C---:B------:R-:W-:Y:S08]  /*e570*/  HMMA.16816.F32 R56, R12.reuse, R80, R56 ;  /* 0x000000500c38723c */ /* 0x040ff00000001838 */
[C---:B------:R-:W-:Y:S01]  /*e580*/  HMMA.16816.F32 R52, R12.reuse, R82, R48 ;  /* 0x000000520c34723c */ /* 0x040fe20000001830 */
[----:B------:R-:W1:Y:S07]  /*e590*/  LDSM.16.M88.4 R80, [R171+0x1800] ;  /* 0x00180000ab50783b */ /* 0x000e6e0000000200 */
[C---:B------:R-:W-:Y:S01]  /*e5a0*/  HMMA.16816.F32 R64, R12.reuse, R36, R44 ;  /* 0x000000240c40723c */ /* 0x040fe2000000182c */
[----:B------:R-:W-:Y:S07]  /*e5b0*/  LDSM.16.M88.4 R44, [R168+0x2000] ;  /* 0x00200000a82c783b */ /* 0x000fee0000000200 */
[C---:B------:R-:W-:Y:S01]  /*e5c0*/  HMMA.16816.F32 R36, R12.reuse, R38, R40 ;  /* 0x000000260c24723c */ /* 0x040fe20000001828 */
[----:B------:R-:W-:Y:S07]  /*e5d0*/  LDSM.16.M88.4 R40, [R168+0x2800] ;  /* 0x00280000a828783b */ /* 0x000fee0000000200 */
[----:B---3--:R-:W-:Y:S08]  /*e5e0*/  HMMA.16816.F32 R60, R12, R28, R32 ;  /* 0x0000001c0c3c723c */ /* 0x008ff00000001820 */
[----:B----4-:R-:W-:Y:S01]  /*e5f0*/  HMMA.16816.F32 R32, R8, R22, R4 ;  /* 0x000000160820723c */ /* 0x010fe20000001804 */
[----:B------:R-:W3:Y:S07]  /*e600*/  LDSM.16.M88.4 R4, [R175+0x4000] ;  /* 0x00400000af04783b */ /* 0x000eee0000000200 */
[----:B------:R-:W-:Y:S01]  /*e610*/  HMMA.16816.F32 R68, R12, R30, R24 ;  /* 0x0000001e0c44723c */ /* 0x000fe20000001818 */
[----:B------:R-:W-:Y:S07]  /*e620*/  LDSM.16.M88.4 R12, [R176+0x4000] ;  /* 0x00400000b00c783b */ /* 0x000fee0000000200 */
[C---:B------:R-:W-:Y:S08]  /*e630*/  HMMA.16816.F32 R48, R8.reuse, R20, R16 ;  /* 0x000000140830723c */ /* 0x040ff00000001810 */
[C---:B--2---:R-:W-:Y:S01]  /*e640*/  HMMA.16816.F32 R28, R8.reuse, R72, R56 ;  /* 0x00000048081c723c */ /* 0x044fe20000001838 */
[----:B------:R-:W-:Y:S07]  /*e650*/  LDSM.16.M88.4 R56, [R168+0x3800] ;  /* 0x00380000a838783b */ /* 0x000fee0000000200 */
[C---:B-1----:R-:W-:Y:S01]  /*e660*/  HMMA.16816.F32 R16, R8.reuse, R78, R36 ;  /* 0x0000004e0810723c */ /* 0x042fe20000001824 */
[----:B------:R-:W1:Y:S07]  /*e670*/  LDSM.16.M88.4 R36, [R168+0x3000] ;  /* 0x00300000a824783b */ /* 0x000e6e0000000200 */
[C---:B------:R-:W-:Y:S01]  /*e680*/  HMMA.16816.F32 R24, R8.reuse, R74, R52 ;  /* 0x0000004a0818723c */ /* 0x040fe20000001834 */
[----:B------:R-:W2:Y:S07]  /*e690*/  LDSM.16.M88.4 R72, [R187] ;  /* 0x00000000bb48783b */ /* 0x000eae0000000200 */
[C---:B------:R-:W-:Y:S01]  /*e6a0*/  HMMA.16816.F32 R20, R8.reuse, R76, R64 ;  /* 0x0000004c0814723c */ /* 0x040fe20000001840 */
[----:B------:R-:W-:Y:S07]  /*e6b0*/  LDSM.16.M88.4 R76, [R185] ;  /* 0x00000000b94c783b */ /* 0x000fee0000000200 */
[C---:B------:R-:W-:Y:S08]  /*e6c0*/  HMMA.16816.F32 R52, R8.reuse, R80, R60 ;  /* 0x000000500834723c */ /* 0x040ff0000000183c */
[----:B------:R-:W-:Y:S01]  /*e6d0*/  HMMA.16816.F32 R8, R8, R82, R68 ;  /* 0x000000520808723c */ /* 0x000fe20000001844 */
[----:B------:R-:W4:Y:S04]  /*e6e0*/  LDSM.16.M88.4 R68, [R186] ;  /* 0x00000000ba44783b */ /* 0x000f280000000200 */
[----:B------:R-:W-:Y:S03]  /*e6f0*/  LDSM.16.M88.4 R80, [R174+0x3800] ;  /* 0x00380000ae50783b */ /* 0x000fe60000000200 */
[C---:B---3--:R-:W-:Y:S08]  /*e700*/  HMMA.16816.F32 R64, R4.reuse, R46, R32 ;  /* 0x0000002e0440723c */ /* 0x048ff00000001820 */
[C---:B------:R-:W-:Y:S08]  /*e710*/  HMMA.16816.F32 R48, R4.reuse, R44, R48 ;  /* 0x0000002c0430723c */ /* 0x040ff00000001830 */
[C---:B------:R-:W-:Y:S01]  /*e720*/  HMMA.16816.F32 R60, R4.reuse, R40, R28 ;  /* 0x00000028043c723c */ /* 0x040fe2000000181c */
[----:B------:R-:W3:Y:S07]  /*e730*/  LDSM.16.M88.4 R28, [R184] ;  /* 0x00000000b81c783b */ /* 0x000eee0000000200 */
[C---:B------:R-:W-:Y:S08]  /*e740*/  HMMA.16816.F32 R44, R4.reuse, R42, R24 ;  /* 0x0000002a042c723c */ /* 0x040ff00000001818 */
[C---:B-1----:R-:W-:Y:S01]  /*e750*/  HMMA.16816.F32 R40, R4.reuse, R36, R20 ;  /* 0x000000240428723c */ /* 0x042fe20000001814 */
[----:B------:R-:W-:Y:S07]  /*e760*/  LDSM.16.M88.4 R20, [R174+0x2000] ;  /* 0x00200000ae14783b */ /* 0x000fee0000000200 */
[C---:B------:R-:W-:Y:S01]  /*e770*/  HMMA.16816.F32 R24, R4.reuse, R58, R8 ;  /* 0x0000003a0418723c */ /* 0x040fe20000001808 */
[----:B------:R-:W1:Y:S07]  /*e780*/  LDSM.16.M88.4 R8, [R178+0x4000] ;  /* 0x00400000b208783b */ /* 0x000e6e0000000200 */
[C---:B------:R-:W-:Y:S08]  /*e790*/  HMMA.16816.F32 R36, R4.reuse, R38, R16 ;  /* 0x000000260424723c */ /* 0x040ff00000001810 */
[----:B------:R-:W-:Y:S08]  /*e7a0*/  HMMA.16816.F32 R32, R4, R56, R52 ;  /* 0x000000380420723c */ /* 0x000ff00000001834 */
[C---:B--2---:R-:W-:Y:S01]  /*e7b0*/  HMMA.16816.F32 R4, R12.reuse, R74, R64 ;  /* 0x0000004a0c04723c */ /* 0x044fe20000001840 */
[----:B------:R-:W2:Y:S07]  /*e7c0*/  LDSM.16.M88.4 R64, [R174+0x2800] ;  /* 0x00280000ae40783b */ /* 0x000eae0000000200 */
[C---:B------:R-:W-:Y:S01]  /*e7d0*/  HMMA.16816.F32 R16, R12.reuse, R72, R48 ;  /* 0x000000480c10723c */ /* 0x040fe20000001830 */
[----:B------:R-:W-:Y:S07]  /*e7e0*/  LDSM.16.M88.4 R72, [R168+0x4000] ;  /* 0x00400000a848783b */ /* 0x000fee0000000200 */
[C---:B----4-:R-:W-:Y:S08]  /*e7f0*/  HMMA.16816.F32 R60, R12.reuse, R68, R60 ;  /* 0x000000440c3c723c */ /* 0x050ff0000000183c */
[C---:B------:R-:W-:Y:S01]  /*e800*/  HMMA.16816.F32 R56, R12.reuse, R70, R44 ;  /* 0x000000460c38723c */ /* 0x040fe2000000182c */
[----:B------:R-:W4:Y:S07]  /*e810*/  LDSM.16.M88.4 R68, [R174+0x3000] ;  /* 0x00300000ae44783b */ /* 0x000f2e0000000200 */
[C---:B------:R-:W-:Y:S08]  /*e820*/  HMMA.16816.F32 R44, R12.reuse, R76, R40 ;  /* 0x0000004c0c2c723c */ /* 0x040ff00000001828 */
[C---:B---3--:R-:W-:Y:S08]  /*e830*/  HMMA.16816.F32 R40, R12.reuse, R30, R24 ;  /* 0x0000001e0c28723c */ /* 0x048ff00000001818 */
[----:B------:R-:W-:Y:S01]  /*e840*/  HMMA.16816.F32 R48, R12, R28, R32 ;  /* 0x0000001c0c30723c */ /* 0x000fe20000001820 */
[----:B------:R-:W-:Y:S04]  /*e850*/  LDSM.16.M88.4 R32, [R171+0x2000] ;  /* 0x00200000ab20783b */ /* 0x000fe80000000200 */
[----:B------:R-:W-:Y:S03]  /*e860*/  LDSM.16.M88.4 R28, [R171+0x2800] ;  /* 0x00280000ab1c783b */ /* 0x000fe60000000200 */
[----:B-1----:R-:W-:Y:S01]  /*e870*/  HMMA.16816.F32 R24, R8, R22, R4 ;  /* 0x000000160818723c */ /* 0x002fe20000001804 */
[----:B------:R-:W1:Y:S07]  /*e880*/  LDSM.16.M88.4 R4, [R177+0x4000] ;  /* 0x00400000b104783b */ /* 0x000e6e0000000200 */
[----:B------:R-:W-:Y:S08]  /*e890*/  HMMA.16816.F32 R52, R12, R78, R36 ;  /* 0x0000004e0c34723c */ /* 0x000ff00000001824 */
[C---:B------:R-:W-:Y:S01]  /*e8a0*/  HMMA.16816.F32 R36, R8.reuse, R20, R16 ;  /* 0x000000140824723c */ /* 0x040fe20000001810 */
[----:B------:R-:W-:Y:S07]  /*e8b0*/  LDSM.16.M88.4 R16, [R175+0x8000] ;  /* 0x00800000af10783b */ /* 0x000fee0000000200 */
[C---:B--2---:R-:W-:Y:S01]  /*e8c0*/  HMMA.16816.F32 R20, R8.reuse, R64, R60 ;  /* 0x000000400814723c */ /* 0x044fe2000000183c */
[----:B------:R-:W2:Y:S07]  /*e8d0*/  LDSM.16.M88.4 R60, [R171+0x3000] ;  /* 0x00300000ab3c783b */ /* 0x000eae0000000200 */
[C---:B------:R-:W-:Y:S08]  /*e8e0*/  HMMA.16816.F32 R12, R8.reuse, R66, R56 ;  /* 0x00000042080c723c */ /* 0x040ff00000001838 */
[C---:B----4-:R-:W-:Y:S08]  /*e8f0*/  HMMA.16816.F32 R44, R8.reuse, R68, R44 ;  /* 0x00000044082c723c */ /* 0x050ff0000000182c */
[----:B------:R-:W-:Y:S01]  /*e900*/  HMMA.16816.F32 R52, R8, R70, R52 ;  /* 0x000000460834723c */ /* 0x000fe20000001834 */
[----:B------:R-:W3:Y:S07]  /*e910*/  LDSM.16.M88.4 R68, [R171+0x3800] ;  /* 0x00380000ab44783b */ /* 0x000eee0000000200 */
[----:B-1----:R-:W-:Y:S08]  /*e920*/  HMMA.16816.F32 R36, R4, R32, R36 ;  /* 0x000000200424723c */ /* 0x002ff00000001824 */
[C---:B------:R-:W-:Y:S08]  /*e930*/  HMMA.16816.F32 R56, R8.reuse, R80, R48 ;  /* 0x000000500838723c */ /* 0x040ff00000001830 */
[----:B------:R-:W-:Y:S08]  /*e940*/  HMMA.16816.F32 R8, R8, R82, R40 ;  /* 0x000000520808723c */ /* 0x000ff00000001828 */
[C---:B------:R-:W-:Y:S08]  /*e950*/  HMMA.16816.F32 R40, R4.reuse, R34, R24 ;  /* 0x000000220428723c */ /* 0x040ff00000001818 */
[C---:B------:R-:W-:Y:S08]  /*e960*/  HMMA.16816.F32 R32, R4.reuse, R28, R20 ;  /* 0x0000001c0420723c */ /* 0x040ff00000001814 */
[C---:B------:R-:W-:Y:S01]  /*e970*/  HMMA.16816.F32 R24, R4.reuse, R30, R12 ;  /* 0x0000001e0418723c */ /* 0x040fe2000000180c */
[----:B------:R-:W1:Y:S04]  /*e980*/  LDSM.16.M88.4 R28, [R168+0x4800] ;  /* 0x00480000a81c783b */ /* 0x000e680000000200 */
[----:B------:R-:W-:Y:S03]  /*e990*/  LDSM.16.M88.4 R12, [R176+0x8000] ;  /* 0x00800000b00c783b */ /* 0x000fe60000000200 */
[C---:B--2---:R-:W-:Y:S01]  /*e9a0*/  HMMA.16816.F32 R48, R4.reuse, R60, R44 ;  /* 0x0000003c0430723c */ /* 0x044fe2000000182c */
[----:B------:R-:W2:Y:S07]  /*e9b0*/  LDSM.16.M88.4 R44, [R183] ;  /* 0x00000000b72c783b */ /* 0x000eae0000000200 */
[----:B------:R-:W-:Y:S01]  /*e9c0*/  HMMA.16816.F32 R64, R4, R62, R52 ;  /* 0x0000003e0440723c */ /* 0x000fe20000001834 */
[----:B------:R-:W4:Y:S04]  /*e9d0*/  LDSM.16.M88.4 R52, [R168+0x5000] ;  /* 0x00500000a834783b */ /* 0x000f280000000200 */
[----:B------:R-:W-:Y:S03]  /*e9e0*/  LDSM.16.M88.4 R60, [R174+0x4000] ;  /* 0x00400000ae3c783b */ /* 0x000fe60000000200 */
[----:B------:R-:W-:Y:S08]  /*e9f0*/  HMMA.16816.F32 R20, R16, R72, R36 ;  /* 0x000000481014723c */ /* 0x000ff00000001824 */
[----:B---3--:R-:W-:Y:S01]  /*ea00*/  HMMA.16816.F32 R80, R4, R70, R8 ;  /* 0x000000460450723c */ /* 0x008fe20000001808 */
[----:B------:R-:W3:Y:S07]  /*ea10*/  LDSM.16.M88.4 R8, [R178+0x8000] ;  /* 0x00800000b208783b */ /* 0x000eee0000000200 */
[C---:B------:R-:W-:Y:S08]  /*ea20*/  HMMA.16816.F32 R40, R16.reuse, R74, R40 ;  /* 0x0000004a1028723c */ /* 0x040ff00000001828 */
[C---:B-1----:R-:W-:Y:S08]  /*ea30*/  HMMA.16816.F32 R32, R16.reuse, R28, R32 ;  /* 0x0000001c1020723c */ /* 0x042ff00000001820 */
[----:B------:R-:W-:Y:S01]  /*ea40*/  HMMA.16816.F32 R36, R16, R30, R24 ;  /* 0x0000001e1024723c */ /* 0x000fe20000001818 */
[----:B------:R-:W1:Y:S07]  /*ea50*/  LDSM.16.M88.4 R28, [R182] ;  /* 0x00000000b61c783b */ /* 0x000e6e0000000200 */
[----:B--2---:R-:W-:Y:S08]  /*ea60*/  HMMA.16816.F32 R20, R12, R44, R20 ;  /* 0x0000002c0c14723c */ /* 0x004ff00000001814 */
[----:B------:R-:W-:Y:S01]  /*ea70*/  HMMA.16816.F32 R76, R4, R68, R56 ;  /* 0x00000044044c723c */ /* 0x000fe20000001838 */
[----:B------:R-:W-:Y:S07]  /*ea80*/  LDSM.16.M88.4 R4, [R177+0x8000] ;  /* 0x00800000b104783b */ /* 0x000fee0000000200 */
[----:B----4-:R-:W-:Y:S01]  /*ea90*/  HMMA.16816.F32 R56, R16, R52, R48 ;  /* 0x000000341038723c */ /* 0x010fe20000001830 */
[----:B------:R-:W2:Y:S07]  /*eaa0*/  LDSM.16.M88.4 R48, [R171+0x4000] ;  /* 0x00400000ab30783b */ /* 0x000eae0000000200 */
[----:B------:R-:W-:Y:S01]  /*eab0*/  HMMA.16816.F32 R24, R12, R46, R40 ;  /* 0x0000002e0c18723c */ /* 0x000fe20000001828 */
[----:B------:R-:W-:Y:S04]  /*eac0*/  LDSM.16.M88.4 R40, [R174+0x4800] ;  /* 0x00480000ae28783b */ /* 0x000fe80000000200 */
[----:B------:R-:W-:Y:S03]  /*ead0*/  LDSM.16.M88.4 R44, [R171+0x4800] ;  /* 0x00480000ab2c783b */ /* 0x000fe60000000200 */
[----:B------:R-:W-:Y:S01]  /*eae0*/  HMMA.16816.F32 R72, R16, R54, R64 ;  /* 0x000000361048723c */ /* 0x000fe20000001840 */
[----:B------:R-:W4:Y:S04]  /*eaf0*/  LDSM.16.M88.4 R64, [R181] ;  /* 0x00000000b540783b */ /* 0x000f280000000200 */
[----:B------:R-:W4:Y:S03]  /*eb00*/  LDSM.16.M88.4 R52, [R168+0x5800] ;  /* 0x00580000a834783b */ /* 0x000f260000000200 */
[----:B---3--:R-:W-:Y:S08]  /*eb10*/  HMMA.16816.F32 R20, R8, R60, R20 ;  /* 0x0000003c0814723c */ /* 0x008ff00000001814 */
[C---:B-1----:R-:W-:Y:S08]  /*eb20*/  HMMA.16816.F32 R32, R12.reuse, R28, R32 ;  /* 0x0000001c0c20723c */ /* 0x042ff00000001820 */
[----:B------:R-:W-:Y:S08]  /*eb30*/  HMMA.16816.F32 R36, R12, R30, R36 ;  /* 0x0000001e0c24723c */ /* 0x000ff00000001824 */
[----:B------:R-:W-:Y:S08]  /*eb40*/  HMMA.16816.F32 R28, R8, R62, R24 ;  /* 0x0000003e081c723c */ /* 0x000ff00000001818 */
[----:B--2---:R-:W-:Y:S08]  /*eb50*/  HMMA.16816.F32 R20, R4, R48, R20 ;  /* 0x000000300414723c */ /* 0x004ff00000001814 */
[----:B----4-:R-:W-:Y:S01]  /*eb60*/  HMMA.16816.F32 R60, R12, R64, R56 ;  /* 0x000000400c3c723c */ /* 0x010fe20000001838 */
[----:B------:R-:W1:Y:S07]  /*eb70*/  LDSM.16.M88.4 R56, [R174+0x5000] ;  /* 0x00500000ae38783b */ /* 0x000e6e0000000200 */
[----:B------:R-:W-:Y:S08]  /*eb80*/  HMMA.16816.F32 R24, R8, R40, R32 ;  /* 0x000000280818723c */ /* 0x000ff00000001820 */
[----:B------:R-:W-:Y:S01]  /*eb90*/  HMMA.16816.F32 R28, R4, R50, R28 ;  /* 0x00000032041c723c */ /* 0x000fe2000000181c */
[----:B------:R-:W-:Y:S01]  /*eba0*/  FMUL.FTZ R0, R20, c[0x0][0x320] ;  /* 0x0000c80014007a20 */ /* 0x000fe20000410000 */
[----:B------:R-:W-:Y:S03]  /*ebb0*/  LDSM.16.M88.4 R48, [R171+0x5000] ;  /* 0x00500000ab30783b */ /* 0x000fe60000000200 */
[----:B------:R2:W3:Y:S03]  /*ebc0*/  MUFU.TANH R84, R0 ;  /* 0x0000000000547308 */ /* 0x0004e60000002400 */
[----:B------:R-:W-:Y:S01]  /*ebd0*/  HMMA.16816.F32 R32, R8, R42, R36 ;  /* 0x0000002a0820723c */ /* 0x000fe20000001824 */
[----:B------:R-:W4:Y:S07]  /*ebe0*/  LDSM.16.M88.4 R40, [R180] ;  /* 0x00000000b428783b */ /* 0x000f2e0000000200 */
[----:B------:R-:W-:Y:S01]  /*ebf0*/  HMMA.16816.F32 R68, R16, R52, R76 ;  /* 0x000000341044723c */ /* 0x000fe2000000184c */
[----:B--2---:R-:W-:-:S07]  /*ec00*/  FMUL.FTZ R0, R21, c[0x0][0x320] ;  /* 0x0000c80015007a20 */ /* 0x004fce0000410000 */
[----:B------:R-:W-:Y:S01]  /*ec10*/  HMMA.16816.F32 R36, R4, R44, R24 ;  /* 0x0000002c0424723c */ /* 0x000fe20000001818 */
[----:B------:R2:W1:Y:S07]  /*ec20*/  MUFU.TANH R79, R0 ;  /* 0x00000000004f7308 */ /* 0x00046e0000002400 */
[----:B------:R-:W-:Y:S08]  /*ec30*/  HMMA.16816.F32 R52, R16, R54, R80 ;  /* 0x000000361034723c */ /* 0x000ff00000001850 */
[----:B------:R-:W-:Y:S01]  /*ec40*/  HMMA.16816.F32 R24, R4, R46, R32 ;  /* 0x0000002e0418723c */ /* 0x000fe20000001820 */
[----:B--2---:R-:W-:Y:S01]  /*ec50*/  FMUL.FTZ R0, R22, c[0x0][0x320] ;  /* 0x0000c80016007a20 */ /* 0x004fe20000410000 */
[----:B------:R-:W2:Y:S03]  /*ec60*/  LDSM.16.M88.4 R44, [R174+0x5800] ;  /* 0x00580000ae2c783b */ /* 0x000ea60000000200 */
[----:B------:R3:W2:Y:S03]  /*ec70*/  MUFU.TANH R78, R0 ;  /* 0x00000000004e7308 */ /* 0x0006a60000002400 */
[----:B-1----:R-:W-:Y:S08]  /*ec80*/  HMMA.16816.F32 R16, R8, R56, R60 ;  /* 0x000000380810723c */ /* 0x002ff0000000183c */
[----:B----4-:R-:W-:Y:S01]  /*ec90*/  HMMA.16816.F32 R32, R12, R40, R68 ;  /* 0x000000280c20723c */ /* 0x010fe20000001844 */
[----:B---3--:R-:W-:-:S07]  /*eca0*/  FMUL.FTZ R0, R23, c[0x0][0x320] ;  /* 0x0000c80017007a20 */ /* 0x008fce0000410000 */
[C---:B------:R-:W-:Y:S01]  /*ecb0*/  HMMA.16816.F32 R20, R12.reuse, R66, R72 ;  /* 0x000000420c14723c */ /* 0x040fe20000001848 */
[----:B------:R1:W3:Y:S07]  /*ecc0*/  MUFU.TANH R76, R0 ;  /* 0x00000000004c7308 */ /* 0x0002ee0000002400 */
[----:B------:R-:W-:Y:S01]  /*ecd0*/  HMMA.16816.F32 R12, R12, R42, R52 ;  /* 0x0000002a0c0c723c */ /* 0x000fe20000001834 */
[----:B-1----:R-:W-:-:S04]  /*ece0*/  FMUL.FTZ R0, R28, c[0x0][0x320] ;  /* 0x0000c8001c007a20 */ /* 0x002fc80000410000 */
[----:B------:R1:W4:Y:S11]  /*ecf0*/  MUFU.TANH R77, R0 ;  /* 0x00000000004d7308 */ /* 0x0003360000002400 */
[----:B------:R-:W-:Y:S01]  /*ed00*/  HMMA.16816.F32 R20, R8, R58, R20 ;  /* 0x0000003a0814723c */ /* 0x000fe20000001814 */
[----:B-1----:R-:W-:-:S04]  /*ed10*/  FMUL.FTZ R0, R29, c[0x0][0x320] ;  /* 0x0000c8001d007a20 */ /* 0x002fc80000410000 */
[----:B------:R1:W1:Y:S11]  /*ed20*/  MUFU.TANH R65, R0 ;  /* 0x0000000000417308 */ /* 0x0002760000002400 */
[----:B------:R-:W-:Y:S08]  /*ed30*/  @!UPT UIADD3 URZ, URZ, URZ, URZ ;  /* 0x0000003f3f3ff290 */ /* 0x000ff0000fffe03f */
[----:B------:R-:W-:Y:S01]  /*ed40*/  HMMA.16816.F32 R20, R4, R50, R20 ;  /* 0x000000320414723c */ /* 0x000fe20000001814 */
[----:B-1----:R-:W-:-:S04]  /*ed50*/  FMUL.FTZ R0, R30, c[0x0][0x320] ;  /* 0x0000c8001e007a20 */ /* 0x002fc80000410000 */
[----:B------:R1:W1:Y:S02]  /*ed60*/  MUFU.TANH R64, R0 ;  /* 0x0000000000407308 */ /* 0x0002640000002400 */
[----:B-1----:R-:W-:Y:S02]  /*ed70*/  FMUL.FTZ R0, R31, c[0x0][0x320] ;  /* 0x0000c8001f007a20 */ /* 0x002fe40000410000 */
[----:B------:R-:W-:Y:S04]  /*ed80*/  HMMA.16816.F32 R28, R4, R48, R16 ;  /* 0x00000030041c723c */ /* 0x000fe80000001810 */
[----:B------:R1:W1:Y:S04]  /*ed90*/  MUFU.TANH R62, R0 ;  /* 0x00000000003e7308 */ /* 0x0002680000002400 */
[C---:B--2---:R-:W-:Y:S08]  /*eda0*/  HMMA.16816.F32 R16, R8.reuse, R44, R32 ;  /* 0x0000002c0810723c */ /* 0x044ff00000001820 */
[----:B------:R-:W-:Y:S01]  /*edb0*/  HMMA.16816.F32 R8, R8, R46, R12 ;  /* 0x0000002e0808723c */ /* 0x000fe2000000180c */
[----:B-1----:R-:W-:-:S04]  /*edc0*/  FMUL.FTZ R0, R36, c[0x0][0x320] ;  /* 0x0000c80024007a20 */ /* 0x002fc80000410000 */
[----:B------:R1:W2:Y:S02]  /*edd0*/  MUFU.TANH R61, R0 ;  /* 0x00000000003d7308 */ /* 0x0002a40000002400 */
[----:B-1----:R-:W-:-:S06]  /*ede0*/  FMUL.FTZ R0, R37, c[0x0][0x320] ;  /* 0x0000c80025007a20 */ /* 0x002fcc0000410000 */
[----:B------:R1:W1:Y:S02]  /*edf0*/  MUFU.TANH R60, R0 ;  /* 0x00000000003c7308 */ /* 0x0002640000002400 */
[----:B-1----:R-:W-:-:S06]  /*ee00*/  FMUL.FTZ R0, R38, c[0x0][0x320] ;  /* 0x0000c80026007a20 */ /* 0x002fcc0000410000 */
[----:B------:R1:W1:Y:S02]  /*ee10*/  MUFU.TANH R57, R0 ;  /* 0x0000000000397308 */ /* 0x0002640000002400 */
[----:B-1----:R-:W-:Y:S02]  /*ee20*/  FMUL.FTZ R0, R39, c[0x0][0x320] ;  /* 0x0000c80027007a20 */ /* 0x002fe40000410000 */
[----:B------:R-:W1:Y:S01]  /*ee30*/  LDSM.16.M88.4 R36, [R171+0x5800] ;  /* 0x00580000ab24783b */ /* 0x000e620000000200 */
[----:B------:R-:W-:-:S04]  /*ee40*/  DEPBAR.LE SB0, 0x0 ;  /* 0x000080000000791a */ /* 0x000fc80000000000 */
[----:B------:R2:W1:Y:S02]  /*ee50*/  MUFU.TANH R56, R0 ;  /* 0x0000000000387308 */ /* 0x0004640000002400 */
[----:B--2---:R-:W-:-:S06]  /*ee60*/  FMUL.FTZ R0, R24, c[0x0][0x320] ;  /* 0x0000c80018007a20 */ /* 0x004fcc0000410000 */
[----:B------:R2:W2:Y:S01]  /*ee70*/  MUFU.TANH R48, R0 ;  /* 0x0000000000307308 */ /* 0x0004a20000002400 */
[----:B-1----:R-:W-:Y:S01]  /*ee80*/  HMMA.16816.F32 R12, R4, R36, R16 ;  /* 0x00000024040c723c */ /* 0x002fe20000001810 */
[----:B--2---:R-:W-:-:S06]  /*ee90*/  FMUL.FTZ R0, R25, c[0x0][0x320] ;  /* 0x0000c80019007a20 */ /* 0x004fcc0000410000 */
[----:B------:R1:W2:Y:S01]  /*eea0*/  MUFU.TANH R49, R0 ;  /* 0x0000000000317308 */ /* 0x0002a20000002400 */
[----:B------:R-:W-:Y:S01]  /*eeb0*/  HMMA.16816.F32 R4, R4, R38, R8 ;  /* 0x000000260404723c */ /* 0x000fe20000001808 */
        /* <DEDUP_REMOVED lines=38> */
[----:B--234-:R-:W-:Y:S01]  /*f120*/  IMAD R2, R91, 0x40, R234 ;  /* 0x000000405b027824 */ /* 0x01cfe200078e02ea */
[----:B------:R-:W-:Y:S01]  /*f130*/  ISETP.GT.AND P0, PT, R213, 0x3f, PT ;  /* 0x0000003fd500780c */ /* 0x000fe20003f04270 */
        /* <DEDUP_REMOVED lines=10> */
[----:B------:R-:W-:-:S04]  /*f1e0*/  IMAD.MOV R0, RZ, RZ, -R0 ;  /* 0x000000ffff007224 */ /* 0x000fc800078e0a00 */
        /* <DEDUP_REMOVED lines=16> */
.L_x_346:
[----:B------:R-:W-:Y:S05]  /*f2f0*/  BRA.DIV ~URZ, `(.L_x_266) ;  /* 0x00009cf27f007947 */ /* 0x000fea000b800000 */
[----:B------:R-:W3:Y:S01]  /*f300*/  SHFL.IDX PT, R0, R10, RZ, 0x181f ;  /* 0x00181fff0a007589 */ /* 0x000ee200000e0000 */
[----:B------:R-:W-:Y:S02]  /*f310*/  LOP3.LUT P3, RZ, R212, 0x10, RZ, 0xc0, !PT ;  /* 0x00000010d4ff7812 */ /* 0x000fe4000786c0ff */
[C---:B---3--:R-:W-:Y:S02]  /*f320*/  IADD3 R2, P2, R0.reuse, R85, RZ ;  /* 0x0000005500027210 */ /* 0x048fe40007f5e0ff */
[C---:B------:R-:W-:Y:S02]  /*f330*/  IADD3 R8, P1, R0.reuse, R86, RZ ;  /* 0x0000005600087210 */ /* 0x040fe40007f3e0ff */
[----:B------:R-:W-:Y:S01]  /*f340*/  IADD3 R6, P0, R0, R89, RZ ;  /* 0x0000005900067210 */ /* 0x000fe20007f1e0ff */
[C---:B--2---:R-:W-:Y:S01]  /*f350*/  IMAD.X R3, R4.reuse, 0x1, R87, P2 ;  /* 0x0000000104037824 */ /* 0x044fe200010e0657 */
[----:B------:R-:W2:Y:S01]  /*f360*/  SHFL.IDX PT, R0, R10, 0x1, 0x181f ;  /* 0x00381f000a007f89 */ /* 0x000ea200000e0000 */
[----:B------:R-:W-:-:S02]  /*f370*/  IMAD.X R9, R4, 0x1, R88, P1 ;  /* 0x0000000104097824 */ /* 0x000fc400008e0658 */
[----:B------:R-:W-:Y:S02]  /*f380*/  IMAD.X R7, R4, 0x1, R90, P0 ;  /* 0x0000000104077824 */ /* 0x000fe400000e065a */
[----:B------:R-:W-:Y:S01]  /*f390*/  @!PT LDS RZ, [RZ] ;  /* 0x00000000fffff984 */ /* 0x000fe20000000800 */
[----:B------:R3:W-:Y:S04]  /*f3a0*/  LDGSTS.E.BYPASS.LTC128B.128 [R191+0x6100], [R2.64], !P3 ;  /* 0x0610000002bf7fae */ /* 0x0007e8000d901d4a */
[----:B------:R3:W-:Y:S04]  /*f3b0*/  LDGSTS.E.BYPASS.LTC128B.128 [R191+0x8100], [R8.64], !P4 ;  /* 0x0810000008bf7fae */ /* 0x0007e8000e101d4a */
[----:B------:R4:W1:Y:S04]  /*f3c0*/  SHFL.IDX PT, R4, R5, 0x1, 0x181f ;  /* 0x00381f0005047f89 */ /* 0x00086800000e0000 */
[----:B------:R5:W-:Y:S01]  /*f3d0*/  LDGSTS.E.BYPASS.LTC128B.128 [R191+0xa100], [R6.64], !P5 ;  /* 0x0a10000006bf7fae */ /* 0x000be2000e901d4a */
[----:B-1--4-:R-:W-:Y:S01]  /*f3e0*/  SEL R5, RZ, 0x10, P3 ;  /* 0x00000010ff057807 */ /* 0x012fe20001800000 */
[----:B-----5:R-:W-:Y:S01]  /*f3f0*/  IMAD.MOV.U32 R7, RZ, RZ, R92 ;  /* 0x000000ffff077224 */ /* 0x020fe200078e005c */
[----:B------:R-:W-:-:S02]  /*f400*/  SEL R6, RZ, 0x10, P4 ;  /* 0x00000010ff067807 */ /* 0x000fc40002000000 */
.L_x_347:
[----:B--23--:R-:W-:Y:S02]  /*f410*/  IADD3 R3, -R5, 0x10, RZ ;  /* 0x0000001005037810 */ /* 0x00cfe40007ffe1ff */
[----:B------:R-:W-:-:S02]  /*f420*/  IADD3 R2, -R6, 0x10, RZ ;  /* 0x0000001006027810 */ /* 0x000fc40007ffe1ff */
[----:B------:R-:W-:Y:S02]  /*f430*/  LOP3.LUT R3, R3, 0xf, RZ, 0xc0, !PT ;  /* 0x0000000f03037812 */ /* 0x000fe400078ec0ff */
[----:B------:R-:W-:Y:S02]  /*f440*/  ISETP.NE.U32.AND P5, PT, R5, RZ, PT ;  /* 0x000000ff0500720c */ /* 0x000fe40003fa5070 */
[----:B------:R-:W-:Y:S02]  /*f450*/  LOP3.LUT R2, R2, 0xf, RZ, 0xc0, !PT ;  /* 0x0000000f02027812 */ /* 0x000fe400078ec0ff */
[----:B------:R-:W-:Y:S02]  /*f460*/  IADD3 R8, P3, P2, R3, R0, R85 ;  /* 0x0000000003087210 */ /* 0x000fe40007a7e055 */
[----:B------:R-:W-:Y:S02]  /*f470*/  IADD3 R5, -R7, 0x10, RZ ;  /* 0x0000001007057810 */ /* 0x000fe40007ffe1ff */
[----:B------:R-:W-:-:S02]  /*f480*/  ISETP.NE.U32.AND P4, PT, R6, RZ, PT ;  /* 0x000000ff0600720c */ /* 0x000fc40003f85070 */
[----:B------:R-:W-:Y:S02]  /*f490*/  IADD3 R6, P1, P0, R2, R0, R86 ;  /* 0x0000000002067210 */ /* 0x000fe4000783e056 */
[-C--:B------:R-:W-:Y:S02]  /*f4a0*/  IADD3.X R9, RZ, R4.reuse, R87, P3, P2 ;  /* 0x00000004ff097210 */ /* 0x080fe40001fe4457 */
[----:B------:R-:W-:Y:S02]  /*f4b0*/  LOP3.LUT R2, R5, 0xf, RZ, 0xc0, !PT ;  /* 0x0000000f05027812 */ /* 0x000fe400078ec0ff */
[----:B------:R-:W-:Y:S01]  /*f4c0*/  ISETP.NE.U32.AND P2, PT, R7, RZ, PT ;  /* 0x000000ff0700720c */ /* 0x000fe20003f45070 */
[----:B------:R-:W-:Y:S01]  /*f4d0*/  @!PT LDS RZ, [RZ] ;  /* 0x00000000fffff984 */ /* 0x000fe20000000800 */
[----:B------:R-:W-:Y:S01]  /*f4e0*/  @!PT LDS RZ, [RZ] ;  /* 0x00000000fffff984 */ /* 0x000fe20000000800 */
[----:B------:R-:W-:Y:S01]  /*f4f0*/  @!PT LDS RZ, [RZ] ;  /* 0x00000000fffff984 */ /* 0x000fe20000000800 */
[----:B------:R1:W-:Y:S01]  /*f500*/  LDGSTS.E.BYPASS.LTC128B.128.ZFILL [R191+0x7100], [R8.64], P5 ;  /* 0x0710000008bf7fae */ /* 0x0003e2000a941d4a */
[----:B------:R-:W-:Y:S02]  /*f510*/  IADD3.X R7, RZ, R4, R88, P1, P0 ;  /* 0x00000004ff077210 */ /* 0x000fe40000fe0458 */
[----:B------:R-:W-:-:S03]  /*f520*/  IADD3 R2, P1, P0, R2, R0, R89 ;  /* 0x0000000002027210 */ /* 0x000fc6000783e059 */
[----:B------:R1:W-:Y:S01]  /*f530*/  LDGSTS.E.BYPASS.LTC128B.128.ZFILL [R191+0x9100], [R6.64], P4 ;  /* 0x0910000006bf7fae */ /* 0x0003e2000a141d4a */
[----:B------:R-:W-:-:S05]  /*f540*/  IADD3.X R3, RZ, R4, R90, P1, P0 ;  /* 0x00000004ff037210 */ /* 0x000fca0000fe045a */
[----:B------:R1:W-:Y:S04]  /*f550*/  LDGSTS.E.BYPASS.LTC128B.128.ZFILL [R191+0xb100], [R2.64], P2 ;  /* 0x0b10000002bf7fae */ /* 0x0003e80009141d4a */
.L_x_264:
[----:B--234-:R-:W-:Y:S05]  /*f560*/  BSYNC B0 ;  /* 0x0000000000007941 */ /* 0x01cfea0003800000 */
.L_x_263:
[----:B-1----:R-:W-:Y:S01]  /*f570*/  IMAD.IADD R0, R127, 0x1, -R247 ;  /* 0x000000017f007824 */ /* 0x002fe200078e0af7 */
[----:B------:R-:W0:Y:S04]  /*f580*/  LDGDEPBAR ;  /* 0x00000000000079af */ /* 0x000e280000000000 */
[C---:B------:R-:W-:Y:S02]  /*f590*/  ISETP.GT.AND P4, PT, R0.reuse, RZ, PT ;  /* 0x000000ff0000720c */ /* 0x040fe40003f84270 */
[C---:B------:R-:W-:Y:S02]  /*f5a0*/  ISETP.GT.AND P3, PT, R0.reuse, 0x1, PT ;  /* 0x000000010000780c */ /* 0x040fe40003f64270 */
[----:B------:R-:W-:Y:S02]  /*f5b0*/  ISETP.GT.AND P2, PT, R0, 0x8, PT ;  /* 0x000000080000780c */ /* 0x000fe40003f44270 */
[----:B------:R-:W-:-:S02]  /*f5c0*/  FSEL R6, R84, -INF , P4 ;  /* 0xff80000054067808 */ /* 0x000fc40002000000 */
[----:B------:R-:W-:Y:S02]  /*f5d0*/  FSEL R7, R79, -INF , P3 ;  /* 0xff8000004f077808 */ /* 0x000fe40001800000 */
[----:B------:R-:W-:Y:S02]  /*f5e0*/  FSEL R10, R78, -INF , P4 ;  /* 0xff8000004e0a7808 */ /* 0x000fe40002000000 */
[----:B------:R-:W-:Y:S02]  /*f5f0*/  FSEL R12, R76, -INF , P3 ;  /* 0xff8000004c0c7808 */ /* 0x000fe40001800000 */
        /* <DEDUP_REMOVED lines=15> */
[----:B------:R-:W-:Y:S02]  /*f6f0*/  FSEL R17, R60, -INF , P4 ;  /* 0xff8000003c117808 */ /* 0x000fe40002000000 */
[----:B------:R-:W-:Y:S02]  /*f700*/  ISETP.GT.AND P3, PT, R0, 0x18, PT ;  /* 0x000000180000780c */ /* 0x000fe40003f64270 */
[----:B------:R-:W-:Y:S02]  /*f710*/  FMNMX.FTZ R2, R11, R2, !PT ;  /* 0x000000020b027209 */ /* 0x000fe40007810000 */
[----:B------:R-:W-:Y:S02]  /*f720*/  FSEL R20, R56, -INF , P4 ;  /* 0xff80000038147808 */ /* 0x000fe40002000000 */
[----:B------:R-:W-:Y:S02]  /*f730*/  FMNMX.FTZ R3, R19, R3, !PT ;  /* 0x0000000313037209 */ /* 0x000fe40007810000 */
[----:B------:R-:W-:-:S02]  /*f740*/  FSEL R14, R48, -INF , P3 ;  /* 0xff800000300e7808 */ /* 0x000fc40001800000 */
[----:B------:R-:W-:Y:S02]  /*f750*/  ISETP.GT.AND P2, PT, R0, 0x19, PT ;  /* 0x000000190000780c */ /* 0x000fe40003f44270 */
[----:B------:R-:W-:Y:S02]  /*f760*/  FMNMX.FTZ R2, R17, R2, !PT ;  /* 0x0000000211027209 */ /* 0x000fe40007810000 */
[----:B------:R-:W-:Y:S02]  /*f770*/  FSEL R21, R43, -INF , P3 ;  /* 0xff8000002b157808 */ /* 0x000fe40001800000 */
[----:B------:R-:W-:Y:S02]  /*f780*/  FMNMX.FTZ R3, R20, R3, !PT ;  /* 0x0000000314037209 */ /* 0x000fe40007810000 */
[----:B------:R-:W-:Y:S02]  /*f790*/  FSEL R18, R49, -INF , P2 ;  /* 0xff80000031127808 */ /* 0x000fe40001000000 */
[----:B------:R-:W-:-:S02]  /*f7a0*/  ISETP.GT.AND P1, PT, R0, 0x20, PT ;  /* 0x000000200000780c */ /* 0x000fc40003f24270 */
[----:B------:R-:W-:Y:S02]  /*f7b0*/  FMNMX.FTZ R2, R14, R2, !PT ;  /* 0x000000020e027209 */ /* 0x000fe40007810000 */
[----:B------:R-:W-:Y:S02]  /*f7c0*/  FSEL R52, R42, -INF , P2 ;  /* 0xff8000002a347808 */ /* 0x000fe40001000000 */
[----:B------:R-:W-:Y:S02]  /*f7d0*/  FMNMX.FTZ R3, R21, R3, !PT ;  /* 0x0000000315037209 */ /* 0x000fe40007810000 */
[----:B------:R-:W-:Y:S02]  /*f7e0*/  FSEL R75, R40, -INF , P1 ;  /* 0xff800000284b7808 */ /* 0x000fe40000800000 */
[----:B------:R-:W-:Y:S02]  /*f7f0*/  FMNMX.FTZ R2, R18, R2, !PT ;  /* 0x0000000212027209 */ /* 0x000fe40007810000 */
[----:B------:R-:W-:-:S02]  /*f800*/  ISETP.GT.AND P6, PT, R0, 0x21, PT ;  /* 0x000000210000780c */ /* 0x000fc40003fc4270 */
[----:B------:R-:W-:Y:S02]  /*f810*/  FSEL R83, R35, -INF , P1 ;  /* 0xff80000023537808 */ /* 0x000fe40000800000 */
[----:B------:R-:W-:Y:S02]  /*f820*/  FMNMX.FTZ R3, R52, R3, !PT ;  /* 0x0000000334037209 */ /* 0x000fe40007810000 */
[C---:B------:R-:W-:Y:S02]  /*f830*/  ISETP.GT.AND P5, PT, R0.reuse, 0x28, PT ;  /* 0x000000280000780c */ /* 0x040fe40003fa4270 */
[C---:B------:R-:W-:Y:S02]  /*f840*/  ISETP.GT.AND P4, PT, R0.reuse, 0x29, PT ;  /* 0x000000290000780c */ /* 0x040fe40003f84270 */
[C---:B------:R-:W-:Y:S02]  /*f850*/  ISETP.GT.AND P3, PT, R0.reuse, 0x30, PT ;  /* 0x000000300000780c */ /* 0x040fe40003f64270 */
[----:B------:R-:W-:-:S02]  /*f860*/  ISETP.GT.AND P2, PT, R0, 0x31, PT ;  /* 0x000000310000780c */ /* 0x000fc40003f44270 */
[C---:B------:R-:W-:Y:S02]  /*f870*/  ISETP.GT.AND P1, PT, R0.reuse, 0x38, PT ;  /* 0x000000380000780c */ /* 0x040fe40003f24270 */
[----:B------:R-:W-:Y:S02]  /*f880*/  ISETP.GT.AND P0, PT, R0, 0x39, PT ;  /* 0x000000390000780c */ /* 0x000fe40003f04270 */
[----:B------:R-:W-:Y:S02]  /*f890*/  FMNMX.FTZ R0, R75, R2, !PT ;  /* 0x000000024b007209 */ /* 0x000fe40007810000 */
[----:B------:R-:W-:Y:S02]  /*f8a0*/  FSEL R82, R34, -INF , P6 ;  /* 0xff80000022527808 */ /* 0x000fe40003000000 */
[----:B------:R-:W-:Y:S02]  /*f8b0*/  FSEL R74, R41, -INF , P6 ;  /* 0xff800000294a7808 */ /* 0x000fe40003000000 */
        /* <DEDUP_REMOVED lines=25> */
[----:B------:R-:W-:Y:S02]  /*fa50*/  FMNMX.FTZ R4, R68, R0, !PT ;  /* 0x0000000044047209 */ /* 0x000fe40007810000 */
[----:B------:R-:W-:Y:S01]  /*fa60*/  FMNMX.FTZ R5, R76, R2, !PT ;  /* 0x000000024c057209 */ /* 0x000fe20007810000 */
[----:B------:R-:W-:Y:S05]  /*fa70*/  BRA.DIV ~URZ, `(.L_x_267) ;  /* 0x000097827f007947 */ /* 0x000fea000b800000 */
[----:B------:R-:W1:Y:S04]  /*fa80*/  SHFL.BFLY PT, R0, R4, 0x2, 0x1f ;  /* 0x0c401f0004007f89 */ /* 0x000e6800000e0000 */
[----:B------:R-:W2:Y:S01]  /*fa90*/  SHFL.BFLY PT, R3, R5, 0x2, 0x1f ;  /* 0x0c401f0005037f89 */ /* 0x000ea200000e0000 */
[----:B-1----:R-:W-:Y:S02]  /*faa0*/  FMNMX.FTZ R0, R4, R0, !PT ;  /* 0x0000000004007209 */ /* 0x002fe40007810000 */
[----:B--2---:R-:W-:-:S03]  /*fab0*/  FMNMX.FTZ R4, R5, R3, !PT ;  /* 0x0000000305047209 */ /* 0x004fc60007810000 */
[----:B------:R-:W1:Y:S04]  /*fac0*/  SHFL.BFLY PT, R2, R0, 0x1, 0x1f ;  /* 0x0c201f0000027f89 */ /* 0x000e6800000e0000 */
[----:B------:R2:W3:Y:S01]  /*fad0*/  SHFL.BFLY PT, R3, R4, 0x1, 0x1f ;  /* 0x0c201f0004037f89 */ /* 0x0004e200000e0000 */
[----:B-1----:R-:W-:-:S05]  /*fae0*/  FMNMX.FTZ R102, R0, R2, !PT ;  /* 0x0000000200667209 */ /* 0x002fca0007810000 */
.L_x_348:
[C---:B------:R-:W-:Y:S01]  /*faf0*/  FMUL.FTZ R2, R102.reuse, c[0x0][0x2d0] ;  /* 0x0000b40066027a20 */ /* 0x040fe20000410000 */
[----:B------:R-:W-:Y:S01]  /*fb00*/  FSETP.NEU.FTZ.AND P0, PT, R102, -INF , PT ;  /* 0xff8000006600780b */ /* 0x000fe20003f1d000 */
[----:B------:R-:W-:Y:S01]  /*fb10*/  WARPSYNC 0xffffffff ;  /* 0xffffffff00007948 */ /* 0x000fe20003800000 */
[----:B---3--:R-:W-:Y:S01]  /*fb20*/  FMNMX.FTZ R16, R3, R4, !PT ;  /* 0x0000000403107209 */ /* 0x008fe20007810000 */
[----:B------:R-:W-:Y:S01]  /*fb30*/  LDSM.16.MT88.4 R32, [R170+0x800] ;  /* 0x00080000aa20783b */ /* 0x000fe20000004200 */
[----:B------:R-:W-:-:S02]  /*fb40*/  FSEL R2, R2, RZ, P0 ;  /* 0x000000ff02027208 */ /* 0x000fc40000000000 */
[----:B------:R-:W-:Y:S01]  /*fb50*/  FSETP.NEU.FTZ.AND P0, PT, R16, -INF , PT ;  /* 0xff8000001000780b */ /* 0x000fe20003f1d000 */
[----:B------:R-:W-:Y:S02]  /*fb60*/  LDSM.16.MT88.4 R40, [R172] ;  /* 0x00000000ac28783b */ /* 0x000fe40000004200 */
[--C-:B------:R-:W-:Y:S02]  /*fb70*/  FFMA.FTZ R0, R6, c[0x0][0x2d0], -R2.reuse ;  /* 0x0000b40006007a23 */ /* 0x100fe40000010802 */
[--C-:B------:R-:W-:Y:S01]  /*fb80*/  FFMA.FTZ R3, R9, c[0x0][0x2d0], -R2.reuse ;  /* 0x0000b40009037a23 */ /* 0x100fe20000010802 */
[----:B------:R-:W-:Y:S01]  /*fb90*/  LDSM.16.MT88.4 R48, [R173] ;  /* 0x00000000ad30783b */ /* 0x000fe20000004200 */
        /* <DEDUP_REMOVED lines=8> */
[----:B------:R2:W4:Y:S01]  /*fc20*/  MUFU.EX2 R84, R0 ;  /* 0x0000000000547308 */ /* 0x0005220000000800 */
[----:B---3--:R-:W-:-:S07]  /*fc30*/  FFMA.FTZ R3, R11, c[0x0][0x2d0], -R2 ;  /* 0x0000b4000b037a23 */ /* 0x008fce0000010802 */
[----:B------:R-:W-:Y:S01]  /*fc40*/  MUFU.EX2 R95, R3 ;  /* 0x00000003005f7308 */ /* 0x000fe20000000800 */
[----:B--2---:R-:W-:-:S07]  /*fc50*/  FFMA.FTZ R0, R8, c[0x0][0x2d0], -R2 ;  /* 0x0000b40008007a23 */ /* 0x004fce0000010802 */
[----:B------:R2:W-:Y:S02]  /*fc60*/  MUFU.EX2 R88, R0 ;  /* 0x0000000000587308 */ /* 0x0005e40000000800 */
[----:B--2---:R-:W-:-:S05]  /*fc70*/  FMUL.FTZ R0, R16, c[0x0][0x2d0] ;  /* 0x0000b40010007a20 */ /* 0x004fca0000410000 */
[----:B------:R-:W-:-:S05]  /*fc80*/  FSEL R0, R0, RZ, P0 ;  /* 0x000000ff00007208 */ /* 0x000fca0000000000 */
[--C-:B------:R-:W-:Y:S02]  /*fc90*/  FFMA.FTZ R3, R10, c[0x0][0x2d0], -R0.reuse ;  /* 0x0000b4000a037a23 */ /* 0x100fe40000010800 */
[----:B------:R-:W2:Y:S02]  /*fca0*/  LDSM.16.MT88.4 R8, [R169] ;  /* 0x00000000a908783b */ /* 0x000ea40000004200 */
[----:B------:R3:W-:Y:S02]  /*fcb0*/  MUFU.EX2 R87, R3 ;  /* 0x0000000300577308 */ /* 0x0007e40000000800 */
[----:B---3--:R-:W-:Y:S01]  /*fcc0*/  FFMA.FTZ R3, R12, c[0x0][0x2d0], -R0 ;  /* 0x0000b4000c037a23 */ /* 0x008fe20000010800 */
[----:B----4-:R-:W-:-:S05]  /*fcd0*/  F2FP.PACK_AB R12, R84, R86 ;  /* 0x00000056540c723e */ /* 0x010fca00000000ff */
[----:B------:R3:W4:Y:S02]  /*fce0*/  MUFU.EX2 R85, R3 ;  /* 0x0000000300557308 */ /* 0x0007240000000800 */
[----:B---3--:R-:W-:Y:S01]  /*fcf0*/  FFMA.FTZ R3, R13, c[0x0][0x2d0], -R0 ;  /* 0x0000b4000d037a23 */ /* 0x008fe20000010800 */
[----:B----4-:R-:W-:-:S05]  /*fd00*/  F2FP.PACK_AB R13, R85, R87 ;  /* 0x00000057550d723e */ /* 0x010fca00000000ff */
[----:B------:R3:W-:Y:S02]  /*fd10*/  MUFU.EX2 R89, R3 ;  /* 0x0000000300597308 */ /* 0x0007e40000000800 */
[----:B---3--:R-:W-:-:S06]  /*fd20*/  FFMA.FTZ R3, R15, c[0x0][0x2d0], -R0 ;  /* 0x0000b4000f037a23 */ /* 0x008fcc0000010800 */
[----:B------:R3:W4:Y:S02]  /*fd30*/  MUFU.EX2 R92, R3 ;  /* 0x00000003005c7308 */ /* 0x0007240000000800 */
[----:B---3--:R-:W-:Y:S01]  /*fd40*/  FFMA.FTZ R3, R17, c[0x0][0x2d0], -R2 ;  /* 0x0000b40011037a23 */ /* 0x008fe20000010802 */
[----:B----4-:R-:W-:Y:S01]  /*fd50*/  F2FP.PACK_AB R15, R92, R89 ;  /* 0x000000595c0f723e */ /* 0x010fe200000000ff */
[----:B------:R-:W-:-:S04]  /*fd60*/  FADD.FTZ R17, R87, R85 ;  /* 0x0000005557117221 */ /* 0x000fc80000010000 */
[----:B------:R3:W4:Y:S01]  /*fd70*/  MUFU.EX2 R93, R3 ;  /* 0x00000003005d7308 */ /* 0x0007220000000800 */
[----:B------:R-:W-:Y:S02]  /*fd80*/  FADD.FTZ R17, R89, R17 ;  /* 0x0000001159117221 */ /* 0x000fe40000010000 */
[----:B---3--:R-:W-:Y:S01]  /*fd90*/  FFMA.FTZ R3, R14, c[0x0][0x2d0], -R2 ;  /* 0x0000b4000e037a23 */ /* 0x008fe20000010802 */
[----:B------:R-:W-:-:S04]  /*fda0*/  F2FP.PACK_AB R14, R90, R88 ;  /* 0x000000585a0e723e */ /* 0x000fc800000000ff */
[----:B------:R3:W-:Y:S03]  /*fdb0*/  MUFU.EX2 R96, R3 ;  /* 0x0000000300607308 */ /* 0x0007e60000000800 */
[C---:B-1----:R-:W-:Y:S08]  /*fdc0*/  HMMA.16816.F32 R24, R12.reuse, R4, RZ ;  /* 0x000000040c18723c */ /* 0x042ff000000018ff */
[----:B--2---:R-:W-:Y:S01]  /*fdd0*/  HMMA.16816.F32 R44, R12, R8, RZ ;  /* 0x000000080c2c723c */ /* 0x004fe200000018ff */
[----:B---3--:R-:W-:-:S02]  /*fde0*/  FFMA.FTZ R3, R18, c[0x0][0x2d0], -R2 ;  /* 0x0000b40012037a23 */ /* 0x008fc40000010802 */
[----:B------:R-:W-:-:S04]  /*fdf0*/  FFMA.FTZ R18, R73, c[0x0][0x2d0], -R2 ;  /* 0x0000b40049127a23 */ /* 0x000fc80000010802 */
[----:B----4-:R-:W-:Y:S01]  /*fe00*/  F2FP.PACK_AB R8, R93, R95 ;  /* 0x0000005f5d08723e */ /* 0x010fe200000000ff */
[----:B------:R1:W2:Y:S01]  /*fe10*/  MUFU.EX2 R99, R3 ;  /* 0x0000000300637308 */ /* 0x0002a20000000800 */
[----:B------:R-:W-:Y:S01]  /*fe20*/  HMMA.16816.F32 R28, R12, R10, RZ ;  /* 0x0000000a0c1c723c */ /* 0x000fe200000018ff */
[----:B-1----:R-:W-:-:S06]  /*fe30*/  FFMA.FTZ R3, R19, c[0x0][0x2d0], -R0 ;  /* 0x0000b40013037a23 */ /* 0x002fcc0000010800 */
[----:B--2---:R-:W-:Y:S01]  /*fe40*/  F2FP.PACK_AB R10, R99, R96 ;  /* 0x00000060630a723e */ /* 0x004fe200000000ff */
[----:B------:R-:W-:Y:S01]  /*fe50*/  FFMA.FTZ R19, R74, c[0x0][0x2d0], -R2 ;  /* 0x0000b4004a137a23 */ /* 0x000fe20000010802 */
[----:B------:R1:W-:Y:S02]  /*fe60*/  MUFU.EX2 R94, R3 ;  /* 0x00000003005e7308 */ /* 0x0003e40000000800 */
[----:B-1----:R-:W-:-:S06]  /*fe70*/  FFMA.FTZ R3, R20, c[0x0][0x2d0], -R0 ;  /* 0x0000b40014037a23 */ /* 0x002fcc0000010800 */
[----:B------:R1:W2:Y:S02]  /*fe80*/  MUFU.EX2 R97, R3 ;  /* 0x0000000300617308 */ /* 0x0002a40000000800 */
[--C-:B-1----:R-:W-:Y:S01]  /*fe90*/  FFMA.FTZ R3, R21, c[0x0][0x2d0], -R0.reuse ;  /* 0x0000b40015037a23 */ /* 0x102fe20000010800 */
[----:B--2---:R-:W-:Y:S01]  /*fea0*/  F2FP.PACK_AB R9, R97, R94 ;  /* 0x0000005e6109723e */ /* 0x004fe200000000ff */
[C---:B------:R-:W-:Y:S04]  /*feb0*/  HMMA.16816.F32 R20, R12.reuse, R6, RZ ;  /* 0x000000060c14723c */ /* 0x040fe800000018ff */
[----:B------:R1:W-:Y:S04]  /*fec0*/  MUFU.EX2 R98, R3 ;  /* 0x0000000300627308 */ /* 0x0003e80000000800 */
[----:B------:R-:W-:Y:S01]  /*fed0*/  HMMA.16816.F32 R4, R12, R48, RZ ;  /* 0x000000300c04723c */ /* 0x000fe200000018ff */
[----:B-1----:R-:W-:-:S02]  /*fee0*/  FFMA.FTZ R3, R52, c[0x0][0x2d0], -R0 ;  /* 0x0000b40034037a23 */ /* 0x002fc40000010800 */
[----:B------:R-:W1:Y:S02]  /*fef0*/  LDSM.16.MT88.4 R52, [R172+0x800] ;  /* 0x00080000ac34783b */ /* 0x000e640000004200 */
[----:B------:R-:W2:Y:S02]  /*ff00*/  MUFU.EX2 R103, R3 ;  /* 0x0000000300677308 */ /* 0x000ea40000000800 */
[----:B--2---:R-:W-:Y:S01]  /*ff10*/  F2FP.PACK_AB R11, R103, R98 ;  /* 0x00000062670b723e */ /* 0x004fe200000000ff */
[----:B------:R-:W-:-:S04]  /*ff20*/  FADD.FTZ R3, R86, R84 ;  /* 0x0000005456037221 */ /* 0x000fc80000010000 */
[----:B------:R-:W-:Y:S02]  /*ff30*/  FADD.FTZ R3, R88, R3 ;  /* 0x0000000358037221 */ /* 0x000fe40000010000 */
[----:B------:R-:W-:Y:S02]  /*ff40*/  HMMA.16816.F32 R160, R8, R32, R24 ;  /* 0x0000002008a0723c */ /* 0x000fe40000001818 */
[----:B------:R-:W-:-:S04]  /*ff50*/  FADD.FTZ R3, R90, R3 ;  /* 0x000000035a037221 */ /* 0x000fc80000010000 */
[----:B------:R-:W-:Y:S02]  /*ff60*/  FADD.FTZ R3, R95, R3 ;  /* 0x000000035f037221 */ /* 0x000fe40000010000 */
[----:B------:R-:W-:Y:S01]  /*ff70*/  HMMA.16816.F32 R120, R8, R34, R20 ;  /* 0x000000220878723c */ /* 0x000fe20000001814 */
[----:B------:R-:W-:Y:S01]  /*ff80*/  LDSM.16.MT88.4 R32, [R170+0x2800] ;  /* 0x00280000aa20783b */ /* 0x000fe20000004200 */
[----:B------:R-:W-:-:S06]  /*ff90*/  FADD.FTZ R3, R93, R3 ;  /* 0x000000035d037221 */ /* 0x000fcc0000010000 */
[C---:B------:R-:W-:Y:S08]  /*ffa0*/  HMMA.16816.F32 R24, R12.reuse, R40, RZ ;  /* 0x000000280c18723c */ /* 0x040ff000000018ff */
[----:B------:R-:W-:Y:S01]  /*ffb0*/  HMMA.16816.F32 R20, R12, R42, RZ ;  /* 0x0000002a0c14723c */ /* 0x000fe200000018ff */
[----:B------:R-:W2:Y:S07]  /*ffc0*/  LDSM.16.MT88.4 R40, [R170+0x2000] ;  /* 0x00200000aa28783b */ /* 0x000eae0000004200 */
[C---:B------:R-:W-:Y:S01]  /*ffd0*/  HMMA.16816.F32 R136, R8.reuse, R36, R44 ;  /* 0x000000240888723c */ /* 0x040fe2000000182c */
[----:B------:R-:W3:Y:S07]  /*ffe0*/  LDSM.16.MT88.4 R44, [R173+0x2000] ;  /* 0x00200000ad2c783b */ /* 0x000eee0000004200 */
[----:B------:R-:W-:Y:S08]  /*fff0*/  HMMA.16816.F32 R156, R8, R56, R4 ;  /* 0x00000038089c723c */ /* 0x000ff00000001804 */
[----:B------:R-:W-:Y:S08]  /*10000*/  HMMA.16816.F32 R4, R12, R60, RZ ;  /* 0x0000003c0c04723c */ /* 0x000ff000000018ff */
[----:B------:R-:W-:Y:S01]  /*10010*/  HMMA.16816.F32 R128, R8, R38, R28 ;  /* 0x000000260880723c */ /* 0x000fe2000000181c */
[----:B------:R-:W4:Y:S07]  /*10020*/  LDSM.16.MT88.4 R36, [R173+0x2800] ;  /* 0x00280000ad24783b */ /* 0x000f2e0000004200 */
[----:B------:R-:W-:Y:S08]  /*10030*/  HMMA.16816.F32 R28, R12, R50, RZ ;  /* 0x000000320c1c723c */ /* 0x000ff000000018ff */
[C---:B-1----:R-:W-:Y:S08]  /*10040*/  HMMA.16816.F32 R152, R8.reuse, R52, R24 ;  /* 0x000000340898723c */ /* 0x042ff00000001818 */
[----:B------:R-:W-:Y:S08]  /*10050*/  HMMA.16816.F32 R132, R8, R54, R20 ;  /* 0x000000360884723c */ /* 0x000ff00000001814 */
[C---:B--2---:R-:W-:Y:S08]  /*10060*/  HMMA.16816.F32 R24, R12.reuse, R40, RZ ;  /* 0x000000280c18723c */ /* 0x044ff000000018ff */
[----:B------:R-:W-:Y:S01]  /*10070*/  HMMA.16816.F32 R20, R12, R42, RZ ;  /* 0x0000002a0c14723c */ /* 0x000fe200000018ff */
[----:B------:R-:W1:Y:S07]  /*10080*/  LDSM.16.MT88.4 R40, [R172+0x2000] ;  /* 0x00200000ac28783b */ /* 0x000e6e0000004200 */
[----:B------:R-:W-:Y:S08]  /*10090*/  HMMA.16816.F32 R148, R8, R64, R4 ;  /* 0x000000400894723c */ /* 0x000ff00000001804 */
[----:B---3--:R-:W-:Y:S08]  /*100a0*/  HMMA.16816.F32 R4, R12, R44, RZ ;  /* 0x0000002c0c04723c */ /* 0x008ff000000018ff */
[C---:B------:R-:W-:Y:S08]  /*100b0*/  HMMA.16816.F32 R112, R8.reuse, R58, R28 ;  /* 0x0000003a0870723c */ /* 0x040ff0000000181c */
[----:B------:R-:W-:Y:S01]  /*100c0*/  HMMA.16816.F32 R56, R8, R32, R24 ;  /* 0x000000200838723c */ /* 0x000fe20000001818 */
[----:B------:R-:W2:Y:S06]  /*100d0*/  LDSM.16.MT88.4 R24, [R172+0x2800] ;  /* 0x00280000ac18783b */ /* 0x000eac0000004200 */
[--C-:B------:R-:W-:Y:S01]  /*100e0*/  FFMA.FTZ R32, R78, c[0x0][0x2d0], -R0.reuse ;  /* 0x0000b4004e207a23 */ /* 0x100fe20000010800 */
[----:B------:R-:W-:Y:S01]  /*100f0*/  HMMA.16816.F32 R28, R12, R62, RZ ;  /* 0x0000003e0c1c723c */ /* 0x000fe200000018ff */
[----:B------:R-:W-:-:S07]  /*10100*/  FFMA.FTZ R33, R76, c[0x0][0x2d0], -R0 ;  /* 0x0000b4004c217a23 */ /* 0x000fce0000010800 */
[----:B----4-:R-:W-:Y:S07]  /*10110*/  HMMA.16816.F32 R124, R8, R36, R4 ;  /* 0x00000024087c723c */ /* 0x010fee0000001804 */
[--C-:B------:R-:W-:Y:S01]  /*10120*/  FFMA.FTZ R36, R69, c[0x0][0x2d0], -R2.reuse ;  /* 0x0000b40045247a23 */ /* 0x100fe20000010802 */
[----:B-1----:R-:W-:Y:S08]  /*10130*/  HMMA.16816.F32 R4, R12, R40, RZ ;  /* 0x000000280c04723c */ /* 0x002ff000000018ff */
[C---:B------:R-:W-:Y:S07]  /*10140*/  HMMA.16816.F32 R60, R8.reuse, R34, R20 ;  /* 0x00000022083c723c */ /* 0x040fee0000001814 */
[----:B------:R-:W-:Y:S01]  /*10150*/  FFMA.FTZ R35, R68, c[0x0][0x2d0], -R2 ;  /* 0x0000b40044237a23 */ /* 0x000fe20000010802 */
[----:B------:R-:W-:Y:S01]  /*10160*/  HMMA.16816.F32 R52, R8, R66, R28 ;  /* 0x000000420834723c */ /* 0x000fe2000000181c */
[----:B------:R-:W1:Y:S01]  /*10170*/  LDSM.16.MT88.4 R28, [R169+0x4000] ;  /* 0x00400000a91c783b */ /* 0x000e620000004200 */
[----:B------:R-:W-:-:S06]  /*10180*/  FFMA.FTZ R34, R77, c[0x0][0x2d0], -R0 ;  /* 0x0000b4004d227a23 */ /* 0x000fcc0000010800 */
[----:B------:R-:W-:Y:S08]  /*10190*/  HMMA.16816.F32 R20, R12, R46, RZ ;  /* 0x0000002e0c14723c */ /* 0x000ff000000018ff */
[----:B--2---:R-:W-:Y:S08]  /*101a0*/  HMMA.16816.F32 R116, R8, R24, R4 ;  /* 0x000000180874723c */ /* 0x004ff00000001804 */
[----:B------:R-:W-:Y:S08]  /*101b0*/  HMMA.16816.F32 R4, R12, R42, RZ ;  /* 0x0000002a0c04723c */ /* 0x000ff000000018ff */
[C---:B------:R-:W-:Y:S01]  /*101c0*/  HMMA.16816.F32 R108, R8.reuse, R38, R20 ;  /* 0x00000026086c723c */ /* 0x040fe20000001814 */
[----:B------:R-:W2:Y:S11]  /*101d0*/  LDSM.16.MT88.4 R20, [R169+0x4800] ;  /* 0x00480000a914783b */ /* 0x000eb60000004200 */
[----:B------:R-:W-:Y:S04]  /*101e0*/  @!UPT UIADD3 URZ, URZ, URZ, URZ ;  /* 0x0000003f3f3ff290 */ /* 0x000fe8000fffe03f */
[----:B------:R-:W-:Y:S01]  /*101f0*/  HMMA.16816.F32 R64, R8, R26, R4 ;  /* 0x0000001a0840723c */ /* 0x000fe20000001804 */
[----:B------:R-:W-:Y:S07]  /*10200*/  LDSM.16.MT88.4 R24, [R170+0x4800] ;  /* 0x00480000aa18783b */ /* 0x000fee0000004200 */
[----:B-1----:R-:W-:Y:S07]  /*10210*/  HMMA.16816.F32 R4, R12, R28, RZ ;  /* 0x0000001c0c04723c */ /* 0x002fee00000018ff */
[--C-:B------:R-:W-:Y:S11]  /*10220*/  FFMA.FTZ R28, R75, c[0x0][0x2d0], -R2.reuse ;  /* 0x0000b4004b1c7a23 */ /* 0x100ff60000010802 */
[----:B------:R-:W-:Y:S06]  /*10230*/  @!UPT UIADD3 URZ, URZ, URZ, URZ ;  /* 0x0000003f3f3ff290 */ /* 0x000fec000fffe03f */
[----:B--2---:R-:W-:Y:S08]  /*10240*/  HMMA.16816.F32 R84, R8, R20, R4 ;  /* 0x000000140854723c */ /* 0x004ff00000001804 */
[----:B------:R-:W-:Y:S07]  /*10250*/  HMMA.16816.F32 R4, R12, R30, RZ ;  /* 0x0000001e0c04723c */ /* 0x000fee00000018ff */
[----:B------:R-:W-:-:S02]  /*10260*/  FFMA.FTZ R30, R71, c[0x0][0x2d0], -R2 ;  /* 0x0000b400471e7a23 */ /* 0x000fc40000010802 */
[--C-:B------:R-:W-:Y:S11]  /*10270*/  FFMA.FTZ R31, R70, c[0x0][0x2d0], -R2.reuse ;  /* 0x0000b400461f7a23 */ /* 0x100ff60000010802 */
[----:B------:R-:W-:Y:S04]  /*10280*/  @!UPT UIADD3 URZ, URZ, URZ, URZ ;  /* 0x0000003f3f3ff290 */ /* 0x000fe8000fffe03f */
[----:B------:R-:W-:Y:S01]  /*10290*/  HMMA.16816.F32 R88, R8, R22, R4 ;  /* 0x000000160858723c */ /* 0x000fe20000001804 */
[----:B------:R-:W1:Y:S06]  /*102a0*/  LDSM.16.MT88.4 R20, [R170+0x4000] ;  /* 0x00400000aa14783b */ /* 0x000e6c0000004200 */
[----:B------:R-:W-:Y:S02]  /*102b0*/  FADD.FTZ R4, R92, R17 ;  /* 0x000000115c047221 */ /* 0x000fe40000010000 */
[----:B------:R-:W-:Y:S02]  /*102c0*/  FFMA.FTZ R17, R72, c[0x0][0x2d0], -R2 ;  /* 0x0000b40048117a23 */ /* 0x000fe40000010802 */
[----:B------:R-:W-:-:S02]  /*102d0*/  FADD.FTZ R29, R94, R4 ;  /* 0x000000045e1d7221 */ /* 0x000fc40000010000 */
[----:B------:R-:W-:Y:S02]  /*102e0*/  FADD.FTZ R2, R96, R3 ;  /* 0x0000000360027221 */ /* 0x000fe40000010000 */
[----:B------:R-:W-:Y:S02]  /*102f0*/  FADD.FTZ R3, R97, R29 ;  /* 0x0000001d61037221 */ /* 0x000fe40000010000 */
[----:B------:R-:W-:Y:S02]  /*10300*/  FADD.FTZ R2, R99, R2 ;  /* 0x0000000263027221 */ /* 0x000fe40000010000 */
[----:B------:R-:W-:Y:S01]  /*10310*/  FADD.FTZ R3, R98, R3 ;  /* 0x0000000362037221 */ /* 0x000fe20000010000 */
[----:B-1----:R-:W-:Y:S01]  /*10320*/  HMMA.16816.F32 R4, R12, R20, RZ ;  /* 0x000000140c04723c */ /* 0x002fe200000018ff */
[----:B------:R-:W-:Y:S08]  /*10330*/  MUFU.EX2 R21, R30 ;  /* 0x0000001e00157308 */ /* 0x000ff00000000800 */
[----:B------:R-:W1:Y:S11]  /*10340*/  MUFU.EX2 R20, R31 ;  /* 0x0000001f00147308 */ /* 0x000e760000000800 */
[----:B------:R-:W-:Y:S04]  /*10350*/  @!UPT UIADD3 URZ, URZ, URZ, URZ ;  /* 0x0000003f3f3ff290 */ /* 0x000fe8000fffe03f */
[----:B------:R-:W-:Y:S01]  /*10360*/  HMMA.16816.F32 R92, R8, R24, R4 ;  /* 0x00000018085c723c */ /* 0x000fe20000001804 */
[----:B------:R2:W-:Y:S01]  /*10370*/  MUFU.EX2 R25, R28 ;  /* 0x0000001c00197308 */ /* 0x0005e20000000800 */
[----:B-1----:R-:W-:-:S06]  /*10380*/  F2FP.PACK_AB R96, R20, R21 ;  /* 0x000000151460723e */ /* 0x002fcc00000000ff */
[----:B------:R-:W-:Y:S01]  /*10390*/  HMMA.16816.F32 R4, R12, R22, RZ ;  /* 0x000000160c04723c */ /* 0x000fe200000018ff */
[----:B------:R1:W3:Y:S01]  /*103a0*/  MUFU.EX2 R23, R19 ;  /* 0x0000001300177308 */ /* 0x0002e20000000800 */
[----:B--2---:R-:W2:Y:S07]  /*103b0*/  LDSM.16.MT88.4 R28, [R173+0x4000] ;  /* 0x00400000ad1c783b */ /* 0x004eae0000004200 */
[----:B------:R4:W-:Y:S01]  /*103c0*/  MUFU.EX2 R24, R18 ;  /* 0x0000001200187308 */ /* 0x0009e20000000800 */
[----:B-1----:R-:W-:-:S07]  /*103d0*/  FFMA.FTZ R19, R83, c[0x0][0x2d0], -R0 ;  /* 0x0000b40053137a23 */ /* 0x002fce0000010800 */
[----:B------:R-:W1:Y:S07]  /*103e0*/  MUFU.EX2 R22, R17 ;  /* 0x0000001100167308 */ /* 0x000e6e0000000800 */
[----:B------:R-:W-:Y:S01]  /*103f0*/  HMMA.16816.F32 R144, R8, R26, R4 ;  /* 0x0000001a0890723c */ /* 0x000fe20000001804 */
[----:B----4-:R-:W-:-:S06]  /*10400*/  FFMA.FTZ R18, R82, c[0x0][0x2d0], -R0 ;  /* 0x0000b40052127a23 */ /* 0x010fcc0000010800 */
[--C-:B------:R-:W-:Y:S01]  /*10410*/  FFMA.FTZ R7, R80, c[0x0][0x2d0], -R0.reuse ;  /* 0x0000b40050077a23 */ /* 0x100fe20000010800 */
[----:B---3--:R-:W-:Y:S01]  /*10420*/  F2FP.PACK_AB R4, R23, R25 ;  /* 0x000000191704723e */ /* 0x008fe200000000ff */
[--C-:B------:R-:W-:Y:S01]  /*10430*/  FFMA.FTZ R5, R79, c[0x0][0x2d0], -R0.reuse ;  /* 0x0000b4004f057a23 */ /* 0x100fe20000010800 */
[----:B-1----:R-:W-:Y:S01]  /*10440*/  F2FP.PACK_AB R6, R22, R24 ;  /* 0x000000181606723e */ /* 0x002fe200000000ff */
[----:B------:R-:W-:Y:S01]  /*10450*/  FFMA.FTZ R17, R81, c[0x0][0x2d0], -R0 ;  /* 0x0000b40051117a23 */ /* 0x000fe20000010800 */
[----:B------:R-:W-:Y:S01]  /*10460*/  MUFU.EX2 R18, R18 ;  /* 0x0000001200127308 */ /* 0x000fe20000000800 */
[----:B------:R-:W-:Y:S02]  /*10470*/  FADD.FTZ R0, R25, R2 ;  /* 0x0000000219007221 */ /* 0x000fe40000010000 */
[----:B------:R-:W-:Y:S02]  /*10480*/  FADD.FTZ R2, R103, R3 ;  /* 0x0000000367027221 */ /* 0x000fe40000010000 */
[----:B------:R-:W-:-:S03]  /*10490*/  FADD.FTZ R0, R23, R0 ;  /* 0x0000000017007221 */ /* 0x000fc60000010000 */
[----:B------:R-:W-:Y:S01]  /*104a0*/  MUFU.EX2 R7, R7 ;  /* 0x0000000700077308 */ /* 0x000fe20000000800 */
[----:B------:R-:W-:Y:S02]  /*104b0*/  FADD.FTZ R0, R24, R0 ;  /* 0x0000000018007221 */ /* 0x000fe40000010000 */
[----:B------:R-:W1:Y:S02]  /*104c0*/  LDSM.16.MT88.4 R24, [R173+0x4800] ;  /* 0x00480000ad18783b */ /* 0x000e640000004200 */
[----:B------:R-:W-:-:S04]  /*104d0*/  FADD.FTZ R0, R22, R0 ;  /* 0x0000000016007221 */ /* 0x000fc80000010000 */
[----:B------:R-:W-:-:S04]  /*104e0*/  FADD.FTZ R0, R21, R0 ;  /* 0x0000000015007221 */ /* 0x000fc80000010000 */
[----:B------:R-:W-:Y:S02]  /*104f0*/  FADD.FTZ R3, R20, R0 ;  /* 0x0000000014037221 */ /* 0x000fe40000010000 */
[----:B--2---:R-:W-:Y:S01]  /*10500*/  HMMA.16816.F32 R20, R12, R28, RZ ;  /* 0x0000001c0c14723c */ /* 0x004fe200000018ff */
[----:B------:R-:W-:Y:S08]  /*10510*/  MUFU.EX2 R29, R36 ;  /* 0x00000024001d7308 */ /* 0x000ff00000000800 */
[----:B------:R-:W2:Y:S02]  /*10520*/  MUFU.EX2 R28, R35 ;  /* 0x00000023001c7308 */ /* 0x000ea40000000800 */
[----:B--2---:R-:W-:Y:S11]  /*10530*/  F2FP.PACK_AB R98, R28, R29 ;  /* 0x0000001d1c62723e */ /* 0x004ff600000000ff */
[----:B------:R-:W-:Y:S02]  /*10540*/  @!UPT UIADD3 URZ, URZ, URZ, URZ ;  /* 0x0000003f3f3ff290 */ /* 0x000fe4000fffe03f */
[----:B-1----:R-:W-:Y:S01]  /*10550*/  HMMA.16816.F32 R48, R8, R24, R20 ;  /* 0x000000180830723c */ /* 0x002fe20000001814 */
[----:B------:R-:W1:Y:S07]  /*10560*/  MUFU.EX2 R25, R19 ;  /* 0x0000001300197308 */ /* 0x000e6e0000000800 */
[----:B------:R-:W-:Y:S01]  /*10570*/  HMMA.16816.F32 R20, R12, R30, RZ ;  /* 0x0000001e0c14723c */ /* 0x000fe200000018ff */
[----:B------:R-:W2:Y:S01]  /*10580*/  MUFU.EX2 R24, R17 ;  /* 0x0000001100187308 */ /* 0x000ea20000000800 */
[----:B-1----:R-:W-:-:S07]  /*10590*/  FADD.FTZ R0, R25, R2 ;  /* 0x0000000219007221 */ /* 0x002fce0000010000 */
[----:B------:R1:W3:Y:S01]  /*105a0*/  MUFU.EX2 R19, R5 ;  /* 0x0000000500137308 */ /* 0x0002e20000000800 */
[----:B------:R-:W-:Y:S02]  /*105b0*/  FADD.FTZ R2, R18, R0 ;  /* 0x0000000012027221 */ /* 0x000fe40000010000 */
[----:B------:R-:W-:Y:S02]  /*105c0*/  FADD.FTZ R0, R29, R3 ;  /* 0x000000031d007221 */ /* 0x000fe40000010000 */
[----:B--2---:R-:W-:-:S03]  /*105d0*/  FADD.FTZ R2, R24, R2 ;  /* 0x0000000218027221 */ /* 0x004fc60000010000 */
[----:B------:R-:W2:Y:S01]  /*105e0*/  MUFU.EX2 R17, R32 ;  /* 0x0000002000117308 */ /* 0x000ea20000000800 */
[----:B------:R-:W-:Y:S02]  /*105f0*/  FADD.FTZ R206, R28, R0 ;  /* 0x000000001cce7221 */ /* 0x000fe40000010000 */
[C---:B------:R-:W-:Y:S01]  /*10600*/  FADD.FTZ R0, R7.reuse, R2 ;  /* 0x0000000207007221 */ /* 0x040fe20000010000 */
[----:B------:R-:W-:-:S03]  /*10610*/  F2FP.PACK_AB R7, R7, R24 ;  /* 0x000000180707723e */ /* 0x000fc600000000ff */
[----:B------:R-:W-:Y:S01]  /*10620*/  HMMA.16816.F32 R40, R8, R26, R20 ;  /* 0x0000001a0828723c */ /* 0x000fe20000001814 */
[----:B------:R-:W4:Y:S01]  /*10630*/  LDSM.16.MT88.4 R20, [R172+0x4000] ;  /* 0x00400000ac14783b */ /* 0x000f220000004200 */
[----:B-1----:R-:W-:Y:S01]  /*10640*/  F2FP.PACK_AB R5, R18, R25 ;  /* 0x000000191205723e */ /* 0x002fe200000000ff */
[----:B------:R-:W1:Y:S01]  /*10650*/  MUFU.EX2 R3, R34 ;  /* 0x0000002200037308 */ /* 0x000e620000000800 */
[----:B---3--:R-:W-:Y:S01]  /*10660*/  FADD.FTZ R0, R19, R0 ;  /* 0x0000000013007221 */ /* 0x008fe20000010000 */
[----:B--2---:R-:W-:-:S06]  /*10670*/  F2FP.PACK_AB R97, R17, R19 ;  /* 0x000000131161723e */ /* 0x004fcc00000000ff */
[----:B------:R-:W2:Y:S01]  /*10680*/  MUFU.EX2 R2, R33 ;  /* 0x0000002100027308 */ /* 0x000ea20000000800 */
[----:B------:R-:W-:-:S04]  /*10690*/  FADD.FTZ R0, R17, R0 ;  /* 0x0000000011007221 */ /* 0x000fc80000010000 */
[----:B-1----:R-:W-:Y:S01]  /*106a0*/  FADD.FTZ R0, R3, R0 ;  /* 0x0000000003007221 */ /* 0x002fe20000010000 */
[----:B--2---:R-:W-:-:S03]  /*106b0*/  F2FP.PACK_AB R99, R2, R3 ;  /* 0x000000030263723e */ /* 0x004fc600000000ff */
[----:B------:R-:W-:Y:S01]  /*106c0*/  FADD.FTZ R202, R2, R0 ;  /* 0x0000000002ca7221 */ /* 0x000fe20000010000 */
[----:B------:R-:W-:-:S04]  /*106d0*/  IADD3 R0, R104, -0x2, RZ ;  /* 0xfffffffe68007810 */ /* 0x000fc80007ffe0ff */
[----:B------:R-:W-:Y:S01]  /*106e0*/  ISETP.GE.AND P0, PT, R0, R216, PT ;  /* 0x000000d80000720c */ /* 0x000fe20003f06270 */
[C---:B----4-:R-:W-:Y:S08]  /*106f0*/  HMMA.16816.F32 R24, R12.reuse, R20, RZ ;  /* 0x000000140c18723c */ /* 0x050ff000000018ff */
[----:B------:R-:W-:Y:S01]  /*10700*/  HMMA.16816.F32 R12, R12, R22, RZ ;  /* 0x000000160c0c723c */ /* 0x000fe200000018ff */
[----:B------:R-:W1:Y:S11]  /*10710*/  LDSM.16.MT88.4 R20, [R172+0x4800] ;  /* 0x00480000ac14783b */ /* 0x000e760000004200 */
[----:B------:R-:W-:Y:S04]  /*10720*/  @!UPT UIADD3 URZ, URZ, URZ, URZ ;  /* 0x0000003f3f3ff290 */ /* 0x000fe8000fffe03f */
[C---:B-1----:R-:W-:Y:S08]  /*10730*/  HMMA.16816.F32 R24, R8.reuse, R20, R24 ;  /* 0x000000140818723c */ /* 0x042ff00000001818 */
[----:B------:R-:W-:Y:S01]  /*10740*/  HMMA.16816.F32 R12, R8, R22, R12 ;  /* 0x00000016080c723c */ /* 0x000fe2000000180c */
        /* <DEDUP_REMOVED lines=13> */
[----:B------:R-:W2:Y:S03]  /*10820*/  LDSM.16.MT88.4 R132, [R169+0x1800] ;  /* 0x00180000a984783b */ /* 0x000ea60000004200 */
[C---:B-1----:R-:W-:Y:S08]  /*10830*/  HMMA.16816.F32 R44, R4.reuse, R8, R148 ;  /* 0x00000008042c723c */ /* 0x042ff00000001894 */
[----:B------:R-:W-:Y:S01]  /*10840*/  HMMA.16816.F32 R52, R4, R10, R52 ;  /* 0x0000000a0434723c */ /* 0x000fe20000001834 */
[----:B------:R-:W1:Y:S07]  /*10850*/  LDSM.16.MT88.4 R8, [R170+0x3000] ;  /* 0x00300000aa08783b */ /* 0x000e6e0000004200 */
[C---:B--2---:R-:W-:Y:S08]  /*10860*/  HMMA.16816.F32 R136, R96.reuse, R132, R136 ;  /* 0x000000846088723c */ /* 0x044ff00000001888 */
[----:B------:R-:W-:Y:S08]  /*10870*/  HMMA.16816.F32 R132, R96, R134, R20 ;  /* 0x000000866084723c */ /* 0x000ff00000001814 */
[C---:B-1----:R-:W-:Y:S08]  /*10880*/  HMMA.16816.F32 R56, R4.reuse, R8, R56 ;  /* 0x000000080438723c */ /* 0x042ff00000001838 */
[C---:B------:R-:W-:Y:S01]  /*10890*/  HMMA.16816.F32 R60, R4.reuse, R10, R60 ;  /* 0x0000000a043c723c */ /* 0x040fe2000000183c */
[----:B------:R-:W1:Y:S07]  /*108a0*/  LDSM.16.MT88.4 R8, [R173+0x3000] ;  /* 0x00300000ad08783b */ /* 0x000e6e0000004200 */
[C---:B-1----:R-:W-:Y:S01]  /*108b0*/  HMMA.16816.F32 R68, R4.reuse, R8, R124 ;  /* 0x000000080444723c */ /* 0x042fe2000000187c */
[----:B------:R-:W1:Y:S07]  /*108c0*/  LDSM.16.MT88.4 R124, [R170+0x1800] ;  /* 0x00180000aa7c783b */ /* 0x000e6e0000004200 */
[----:B------:R-:W-:Y:S01]  /*108d0*/  HMMA.16816.F32 R72, R4, R10, R108 ;  /* 0x0000000a0448723c */ /* 0x000fe2000000186c */
[----:B------:R-:W2:Y:S04]  /*108e0*/  LDSM.16.MT88.4 R8, [R172+0x3000] ;  /* 0x00300000ac08783b */ /* 0x000ea80000004200 */
[----:B------:R-:W3:Y:S03]  /*108f0*/  LDSM.16.MT88.4 R108, [R172+0x1800] ;  /* 0x00180000ac6c783b */ /* 0x000ee60000004200 */
[----:B-1----:R-:W-:Y:S08]  /*10900*/  HMMA.16816.F32 R128, R96, R124, R128 ;  /* 0x0000007c6080723c */ /* 0x002ff00000001880 */
[C---:B--2---:R-:W-:Y:S01]  /*10910*/  HMMA.16816.F32 R76, R4.reuse, R8, R116 ;  /* 0x00000008044c723c */ /* 0x044fe20000001874 */
[----:B------:R-:W1:Y:S07]  /*10920*/  LDSM.16.MT88.4 R116, [R173+0x1800] ;  /* 0x00180000ad74783b */ /* 0x000e6e0000004200 */
[----:B------:R-:W-:Y:S01]  /*10930*/  HMMA.16816.F32 R80, R4, R10, R64 ;  /* 0x0000000a0450723c */ /* 0x000fe20000001840 */
[----:B------:R-:W2:Y:S04]  /*10940*/  LDSM.16.MT88.4 R8, [R169+0x5000] ;  /* 0x00500000a908783b */ /* 0x000ea80000004200 */
[----:B------:R-:W-:Y:S03]  /*10950*/  LDSM.16.MT88.4 R64, [R172+0x3800] ;  /* 0x00380000ac40783b */ /* 0x000fe60000004200 */
[C---:B---3--:R-:W-:Y:S08]  /*10960*/  HMMA.16816.F32 R112, R96.reuse, R108, R112 ;  /* 0x0000006c6070723c */ /* 0x048ff00000001870 */
[C---:B------:R-:W-:Y:S08]  /*10970*/  HMMA.16816.F32 R108, R96.reuse, R110, R36 ;  /* 0x0000006e606c723c */ /* 0x040ff00000001824 */
[C---:B------:R-:W-:Y:S08]  /*10980*/  HMMA.16816.F32 R124, R96.reuse, R126, R28 ;  /* 0x0000007e607c723c */ /* 0x040ff0000000181c */
[----:B-1----:R-:W-:Y:S08]  /*10990*/  HMMA.16816.F32 R120, R96, R116, R120 ;  /* 0x000000746078723c */ /* 0x002ff00000001878 */
[C---:B--2---:R-:W-:Y:S08]  /*109a0*/  HMMA.16816.F32 R84, R4.reuse, R8, R84 ;  /* 0x000000080454723c */ /* 0x044ff00000001854 */
[----:B------:R-:W-:Y:S01]  /*109b0*/  HMMA.16816.F32 R88, R4, R10, R88 ;  /* 0x0000000a0458723c */ /* 0x000fe20000001858 */
[----:B------:R-:W1:Y:S07]  /*109c0*/  LDSM.16.MT88.4 R8, [R170+0x5000] ;  /* 0x00500000aa08783b */ /* 0x000e6e0000004200 */
        /* <DEDUP_REMOVED lines=9> */
[C---:B-1----:R-:W-:Y:S08]  /*10a60*/  HMMA.16816.F32 R36, R96.reuse, R40, R44 ;  /* 0x000000286024723c */ /* 0x042ff0000000182c */
[C---:B--2---:R-:W-:Y:S01]  /*10a70*/  HMMA.16816.F32 R44, R96.reuse, R48, R56 ;  /* 0x00000030602c723c */ /* 0x044fe20000001838 */
[----:B------:R-:W1:Y:S07]  /*10a80*/  LDSM.16.MT88.4 R56, [R173+0x3800] ;  /* 0x00380000ad38783b */ /* 0x000e6e0000004200 */
[C---:B------:R-:W-:Y:S08]  /*10a90*/  HMMA.16816.F32 R40, R96.reuse, R42, R52 ;  /* 0x0000002a6028723c */ /* 0x040ff00000001834 */
[C---:B------:R-:W-:Y:S08]  /*10aa0*/  HMMA.16816.F32 R48, R96.reuse, R50, R60 ;  /* 0x000000326030723c */ /* 0x040ff0000000183c */
[C---:B------:R-:W-:Y:S08]  /*10ab0*/  HMMA.16816.F32 R60, R96.reuse, R64, R76 ;  /* 0x00000040603c723c */ /* 0x040ff0000000184c */
[----:B------:R-:W-:Y:S01]  /*10ac0*/  HMMA.16816.F32 R64, R96, R66, R80 ;  /* 0x000000426040723c */ /* 0x000fe20000001850 */
[----:B------:R-:W2:Y:S07]  /*10ad0*/  LDSM.16.MT88.4 R80, [R170+0x5800] ;  /* 0x00580000aa50783b */ /* 0x000eae0000004200 */
[----:B---3--:R-:W-:Y:S08]  /*10ae0*/  HMMA.16816.F32 R24, R4, R8, R24 ;  /* 0x000000080418723c */ /* 0x008ff00000001818 */
[C---:B-1----:R-:W-:Y:S08]  /*10af0*/  HMMA.16816.F32 R52, R96.reuse, R56, R68 ;  /* 0x000000386034723c */ /* 0x042ff00000001844 */
[----:B------:R-:W-:Y:S01]  /*10b00*/  HMMA.16816.F32 R56, R96, R58, R72 ;  /* 0x0000003a6038723c */ /* 0x000fe20000001848 */
[----:B------:R-:W1:Y:S07]  /*10b10*/  LDSM.16.MT88.4 R72, [R169+0x5800] ;  /* 0x00580000a948783b */ /* 0x000e6e0000004200 */
[----:B------:R-:W-:Y:S01]  /*10b20*/  HMMA.16816.F32 R12, R4, R10, R12 ;  /* 0x0000000a040c723c */ /* 0x000fe2000000180c */
[----:B------:R-:W3:Y:S07]  /*10b30*/  LDSM.16.MT88.4 R4, [R172+0x5800] ;  /* 0x00580000ac04783b */ /* 0x000eee0000004200 */
[C---:B--2---:R-:W-:Y:S08]  /*10b40*/  HMMA.16816.F32 R76, R96.reuse, R80, R92 ;  /* 0x00000050604c723c */ /* 0x044ff0000000185c */
[C---:B------:R-:W-:Y:S08]  /*10b50*/  HMMA.16816.F32 R80, R96.reuse, R82, R144 ;  /* 0x000000526050723c */ /* 0x040ff00000001890 */
[C---:B-1----:R-:W-:Y:S08]  /*10b60*/  HMMA.16816.F32 R68, R96.reuse, R72, R84 ;  /* 0x000000486044723c */ /* 0x042ff00000001854 */
[C---:B------:R-:W-:Y:S01]  /*10b70*/  HMMA.16816.F32 R72, R96.reuse, R74, R88 ;  /* 0x0000004a6048723c */ /* 0x040fe20000001858 */
[----:B------:R-:W1:Y:S07]  /*10b80*/  LDSM.16.MT88.4 R88, [R173+0x5800] ;  /* 0x00580000ad58783b */ /* 0x000e6e0000004200 */
[C---:B---3--:R-:W-:Y:S08]  /*10b90*/  HMMA.16816.F32 R92, R96.reuse, R4, R24 ;  /* 0x00000004605c723c */ /* 0x048ff00000001818 */
[C---:B-1----:R-:W-:Y:S08]  /*10ba0*/  HMMA.16816.F32 R84, R96.reuse, R88, R152 ;  /* 0x000000586054723c */ /* 0x042ff00000001898 */
[C---:B------:R-:W-:Y:S08]  /*10bb0*/  HMMA.16816.F32 R88, R96.reuse, R90, R148 ;  /* 0x0000005a6058723c */ /* 0x040ff00000001894 */
[----:B------:R-:W-:Y:S01]  /*10bc0*/  HMMA.16816.F32 R96, R96, R6, R12 ;  /* 0x000000066060723c */ /* 0x000fe2000000180c */
[----:B------:R-:W-:Y:S07]  /*10bd0*/  @!UPT UIADD3 URZ, URZ, URZ, URZ ;  /* 0x0000003f3f3ff290 */ /* 0x000fee000fffe03f */
[----:B------:R-:W-:Y:S11]  /*10be0*/  @!P0 BRA `(.L_x_268) ;  /* 0x0000303000008947 */ /* 0x000ff60003800000 */
[----:B------:R-:W-:Y:S02]  /*10bf0*/  MOV R195, R0 ;  /* 0x0000000000c37202 */ /* 0x000fe40000000f00 */
[----:B------:R-:W-:-:S02]  /*10c00*/  MOV R104, R16 ;  /* 0x0000001000687202 */ /* 0x000fc40000000f00 */
[----:B------:R-:W-:Y:S02]  /*10c10*/  MOV R103, R102 ;  /* 0x0000006600677202 */ /* 0x000fe40000000f00 */
.L_x_275:
[----:B------:R-:W-:Y:S04]  /*10c20*/  DEPBAR.LE SB0, 0x0 ;  /* 0x000080000000791a */ /* 0x000fe80000000000 */
[----:B------:R-:W-:Y:S01]  /*10c30*/  WARPSYNC 0xffffffff ;  /* 0xffffffff00007948 */ /* 0x000fe20003800000 */
[----:B------:R-:W-:Y:S01]  /*10c40*/  BAR.SYNC.DEFER_BLOCKING 0x0 ;  /* 0x0000000000007b1d */ /* 0x000fe20000010000 */
[----:B------:R-:W-:Y:S01]  /*10c50*/  SHF.R.S32.HI R0, RZ, 0x1f, R194 ;  /* 0x0000001fff007819 */ /* 0x000fe200000114c2 */
[----:B------:R-:W-:Y:S01]  /*10c60*/  IMAD.WIDE.U32 R2, R194, c[0x0][0x208], RZ ;  /* 0x00008200c2027a25 */ /* 0x000fe200078e00ff */
[----:B------:R-:W-:Y:S02]  /*10c70*/  ISETP.GE.AND P4, PT, R208, c[0x0][0x1d4], PT ;  /* 0x00007500d0007a0c */ /* 0x000fe40003f86270 */
[C---:B------:R-:W-:Y:S01]  /*10c80*/  ISETP.GE.AND P3, PT, R207.reuse, c[0x0][0x1d4], PT ;  /* 0x00007500cf007a0c */ /* 0x040fe20003f66270 */
[----:B------:R-:W-:Y:S01]  /*10c90*/  IMAD R0, R0, c[0x0][0x208], RZ ;  /* 0x0000820000007a24 */ /* 0x000fe200078e02ff */
[C---:B------:R-:W-:Y:S01]  /*10ca0*/  SHF.L.U64.HI R30, R208.reuse, 0x1, R223 ;  /* 0x00000001d01e7819 */ /* 0x040fe200000102df */
[----:B------:R-:W-:Y:S01]  /*10cb0*/  IMAD.SHL.U32 R23, R208, 0x2, RZ ;  /* 0x00000002d0177824 */ /* 0x000fe200078e00ff */
[C---:B------:R-:W-:Y:S01]  /*10cc0*/  SHF.L.U64.HI R22, R207.reuse, 0x1, R224 ;  /* 0x00000001cf167819 */ /* 0x040fe200000102e0 */
[----:B------:R-:W-:Y:S01]  /*10cd0*/  IMAD R0, R194, c[0x0][0x20c], R0 ;  /* 0x00008300c2007a24 */ /* 0x000fe200078e0200 */
[C---:B------:R-:W-:Y:S01]  /*10ce0*/  SHF.L.U64.HI R14, R210.reuse, 0x1, R211 ;  /* 0x00000001d20e7819 */ /* 0x040fe200000102d3 */
[----:B------:R-:W-:Y:S02]  /*10cf0*/  IMAD.SHL.U32 R15, R207, 0x2, RZ ;  /* 0x00000002cf0f7824 */ /* 0x000fe400078e00ff */
[----:B------:R-:W-:Y:S01]  /*10d00*/  IMAD.IADD R3, R3, 0x1, R0 ;  /* 0x0000000103037824 */ /* 0x000fe200078e0200 */
[----:B------:R-:W-:Y:S01]  /*10d10*/  SHF.R.S32.HI R0, RZ, 0x1f, R192 ;  /* 0x0000001fff007819 */ /* 0x000fe200000114c0 */
[----:B------:R-:W-:Y:S02]  /*10d20*/  IMAD.SHL.U32 R13, R210, 0x2, RZ ;  /* 0x00000002d20d7824 */ /* 0x000fe400078e00ff */
[----:B------:R-:W-:Y:S04]  /*10d30*/  IMAD.WIDE.U32 R2, R192, c[0x0][0x218], R2 ;  /* 0x00008600c0027a25 */ /* 0x000fe800078e0002 */
[----:B------:R-:W-:Y:S01]  /*10d40*/  IMAD R4, R0, c[0x0][0x218], RZ ;  /* 0x0000860000047a24 */ /* 0x000fe200078e02ff */
[----:B------:R-:W-:Y:S01]  /*10d50*/  IADD3 R0, P0, R226, R2, RZ ;  /* 0x00000002e2007210 */ /* 0x000fe20007f1e0ff */
[----:B------:R1:W2:Y:S02]  /*10d60*/  LDSM.16.M88.4 R32, [R175] ;  /* 0x00000000af20783b */ /* 0x0002a40000000200 */
[----:B------:R-:W-:Y:S02]  /*10d70*/  IMAD R4, R192, c[0x0][0x21c], R4 ;  /* 0x00008700c0047a24 */ /* 0x000fe400078e0204 */
[----:B------:R1:W3:Y:S03]  /*10d80*/  LDSM.16.M88.4 R8, [R168] ;  /* 0x00000000a808783b */ /* 0x0002e60000000200 */
[----:B------:R-:W-:Y:S01]  /*10d90*/  IADD3.X R2, R225, R3, R4, P0, !PT ;  /* 0x00000003e1027210 */ /* 0x000fe200007fe404 */
[----:B------:R1:W4:Y:S01]  /*10da0*/  LDSM.16.M88.4 R16, [R168+0x800] ;  /* 0x00080000a810783b */ /* 0x0003220000000200 */
[C---:B------:R-:W-:Y:S03]  /*10db0*/  LEA R5, P0, R0.reuse, c[0x0][0x1f8], 0x1 ;  /* 0x00007e0000057a11 */ /* 0x040fe600078008ff */
[----:B------:R1:W1:Y:S01]  /*10dc0*/  LDSM.16.M88.4 R24, [R168+0x1000] ;  /* 0x00100000a818783b */ /* 0x0002620000000200 */
[----:B------:R-:W-:Y:S03]  /*10dd0*/  LEA.HI.X R4, R0, c[0x0][0x1fc], R2, 0x1, P0 ;  /* 0x00007f0000047a11 */ /* 0x000fe600000f0c02 */
[----:B------:R1:W1:Y:S04]  /*10de0*/  LDSM.16.M88.4 R144, [R168+0x1800] ;  /* 0x00180000a890783b */ /* 0x0002680000000200 */
[----:B------:R1:W1:Y:S04]  /*10df0*/  LDSM.16.M88.4 R148, [R176] ;  /* 0x00000000b094783b */ /* 0x0002680000000200 */
[----:B------:R1:W1:Y:S04]  /*10e00*/  LDSM.16.M88.4 R152, [R179] ;  /* 0x00000000b398783b */ /* 0x0002680000000200 */
[----:B------:R1:W1:Y:S04]  /*10e10*/  LDSM.16.M88.4 R156, [R190] ;  /* 0x00000000be9c783b */ /* 0x0002680000000200 */
[----:B------:R1:W1:Y:S04]  /*10e20*/  LDSM.16.M88.4 R160, [R189] ;  /* 0x00000000bda0783b */ /* 0x0002680000000200 */
[----:B------:R1:W1:Y:S01]  /*10e30*/  LDSM.16.M88.4 R164, [R188] ;  /* 0x00000000bca4783b */ /* 0x0002620000000200 */
[----:B------:R-:W-:-:S05]  /*10e40*/  BRA.DIV ~URZ, `(.L_x_269) ;  /* 0x000084d27f007947 */ /* 0x000fca000b800000 */
[----:B------:R4:W3:Y:S02]  /*10e50*/  SHFL.IDX PT, R0, R4, RZ, 0x181f ;  /* 0x00181fff04007589 */ /* 0x0008e400000e0000 */
.L_x_349:
[----:B------:R-:W5:Y:S01]  /*10e60*/  SHFL.IDX PT, R3, R5, RZ, 0x181f ;  /* 0x00181fff05037589 */ /* 0x000f6200000e0000 */
[----:B------:R-:W-:Y:S01]  /*10e70*/  LOP3.LUT P1, RZ, R212, 0x10, RZ, 0xc0, !PT ;  /* 0x00000010d4ff7812 */ /* 0x000fe2000782c0ff */
[----:B------:R-:W-:Y:S03]  /*10e80*/  BSSY B0, `(.L_x_270) ;  /* 0x000013e000007945 */ /* 0x000fe60003800000 */
[----:B------:R-:W-:Y:S03]  /*10e90*/  SEL R102, RZ, 0x10, P1 ;  /* 0x00000010ff667807 */ /* 0x000fe60000800000 */
[----:B------:R4:W-:Y:S08]  /*10ea0*/  SHFL.IDX PT, R12, R4, 0x1, 0x181f ;  /* 0x00381f00040c7f89 */ /* 0x0009f000000e0000 */
[----:B------:R3:W2:Y:S01]  /*10eb0*/  SHFL.IDX PT, R2, R5, 0x1, 0x181f ;  /* 0x00381f0005027f89 */ /* 0x0006a200000e0000 */
[C---:B-----5:R-:W-:Y:S04]  /*10ec0*/  IADD3 R6, P0, R3.reuse, R13, RZ ;  /* 0x0000000d03067210 */ /* 0x060fe80007f1e0ff */
[C---:B---3--:R-:W-:Y:S02]  /*10ed0*/  IADD3.X R7, R0.reuse, R14, RZ, P0, !PT ;  /* 0x0000000e00077210 */ /* 0x048fe400007fe4ff */
[----:B----4-:R-:W-:Y:S03]  /*10ee0*/  IADD3 R4, P0, R3, R15, RZ ;  /* 0x0000000f03047210 */ /* 0x010fe60007f1e0ff */
[----:B------:R3:W-:Y:S01]  /*10ef0*/  LDGSTS.E.BYPASS.LTC128B.128 [R191+0x100], [R6.64], !P1 ;  /* 0x0010000006bf7fae */ /* 0x0007e2000c901d4a */
[----:B------:R-:W-:Y:S07]  /*10f00*/  IADD3.X R5, R0, R22, RZ, P0, !PT ;  /* 0x0000001600057210 */ /* 0x000fee00007fe4ff */
[----:B------:R4:W-:Y:S02]  /*10f10*/  LDGSTS.E.BYPASS.LTC128B.128 [R191+0x2100], [R4.64], !P3 ;  /* 0x0210000004bf7fae */ /* 0x0009e4000d901d4a */
[----:B----4-:R-:W-:Y:S02]  /*10f20*/  IADD3 R5, -R102, 0x10, RZ ;  /* 0x0000001066057810 */ /* 0x010fe40007ffe1ff */
[----:B------:R-:W-:Y:S02]  /*10f30*/  SEL R4, RZ, 0x10, P3 ;  /* 0x00000010ff047807 */ /* 0x000fe40001800000 */
[----:B------:R-:W-:Y:S02]  /*10f40*/  LOP3.LUT R5, R5, 0xf, RZ, 0xc0, !PT ;  /* 0x0000000f05057812 */ /* 0x000fe400078ec0ff */
[C---:B------:R-:W-:Y:S02]  /*10f50*/  ISETP.NE.U32.AND P5, PT, R4.reuse, RZ, PT ;  /* 0x000000ff0400720c */ /* 0x040fe40003fa5070 */
[----:B--2---:R-:W-:Y:S02]  /*10f60*/  IADD3 R20, P1, P0, R5, R2, R13 ;  /* 0x0000000205147210 */ /* 0x004fe4000783e00d */
[----:B------:R-:W-:Y:S02]  /*10f70*/  IADD3 R4, -R4, 0x10, RZ ;  /* 0x0000001004047810 */ /* 0x000fe40007ffe1ff */
[----:B------:R-:W-:Y:S02]  /*10f80*/  IADD3.X R21, RZ, R12, R14, P1, P0 ;  /* 0x0000000cff157210 */ /* 0x000fe40000fe040e */
[----:B------:R-:W-:Y:S02]  /*10f90*/  IADD3 R14, P2, R3, R23, RZ ;  /* 0x00000017030e7210 */ /* 0x000fe40007f5e0ff */
[----:B------:R-:W-:Y:S02]  /*10fa0*/  LOP3.LUT R4, R4, 0xf, RZ, 0xc0, !PT ;  /* 0x0000000f04047812 */ /* 0x000fe400078ec0ff */
[----:B------:R-:W-:Y:S02]  /*10fb0*/  SEL R13, RZ, 0x10, P4 ;  /* 0x00000010ff0d7807 */ /* 0x000fe40002000000 */
[----:B------:R-:W-:Y:S02]  /*10fc0*/  IADD3 R28, P1, P0, R4, R2, R15 ;  /* 0x00000002041c7210 */ /* 0x000fe4000783e00f */
[----:B------:R-:W-:Y:S02]  /*10fd0*/  IADD3.X R15, R0, R30, RZ, P2, !PT ;  /* 0x0000001e000f7210 */ /* 0x000fe400017fe4ff */
[C---:B------:R-:W-:Y:S02]  /*10fe0*/  IADD3 R4, -R13.reuse, 0x10, RZ ;  /* 0x000000100d047810 */ /* 0x040fe40007ffe1ff */
[----:B------:R-:W-:Y:S01]  /*10ff0*/  ISETP.NE.U32.AND P2, PT, R102, RZ, PT ;  /* 0x000000ff6600720c */ /* 0x000fe20003f45070 */
[----:B------:R2:W-:Y:S01]  /*11000*/  LDGSTS.E.BYPASS.LTC128B.128 [R191+0x4100], [R14.64], !P4 ;  /* 0x041000000ebf7fae */ /* 0x0005e2000e101d4a */
[----:B------:R-:W-:Y:S02]  /*11010*/  LOP3.LUT R4, R4, 0xf, RZ, 0xc0, !PT ;  /* 0x0000000f04047812 */ /* 0x000fe400078ec0ff */
[----:B------:R-:W-:Y:S02]  /*11020*/  IADD3.X R29, RZ, R12, R22, P1, P0 ;  /* 0x0000000cff1d7210 */ /* 0x000fe40000fe0416 */
[----:B------:R-:W-:Y:S02]  /*11030*/  IADD3 R2, P1, P0, R4, R2, R23 ;  /* 0x0000000204027210 */ /* 0x000fe4000783e017 */
[C---:B---3--:R-:W-:Y:S03]  /*11040*/  HMMA.16816.F32 R4, R32.reuse, R8, RZ ;  /* 0x000000082004723c */ /* 0x048fe600000018ff */
[----:B------:R-:W-:Y:S02]  /*11050*/  IADD3.X R3, RZ, R12, R30, P1, P0 ;  /* 0x0000000cff037210 */ /* 0x000fe40000fe041e */
[----:B------:R3:W-:Y:S01]  /*11060*/  LDGSTS.E.BYPASS.LTC128B.128.ZFILL [R191+0x1100], [R20.64], P2 ;  /* 0x0110000014bf7fae */ /* 0x0007e20009141d4a */
[----:B------:R-:W-:Y:S02]  /*11070*/  ISETP.NE.U32.AND P0, PT, R13, RZ, PT ;  /* 0x000000ff0d00720c */ /* 0x000fe40003f05070 */
[C---:B------:R-:W-:Y:S05]  /*11080*/  HMMA.16816.F32 R8, R32.reuse, R10, RZ ;  /* 0x0000000a2008723c */ /* 0x040fea00000018ff */
[----:B------:R4:W-:Y:S03]  /*11090*/  LDGSTS.E.BYPASS.LTC128B.128.ZFILL [R191+0x3100], [R28.64], P5 ;  /* 0x031000001cbf7fae */ /* 0x0009e6000a941d4a */
[C---:B--2---:R-:W-:Y:S05]  /*110a0*/  HMMA.16816.F32 R12, R32.reuse, R16, RZ ;  /* 0x00000010200c723c */ /* 0x044fea00000018ff */
[----:B------:R2:W-:Y:S01]  /*110b0*/  LDGSTS.E.BYPASS.LTC128B.128.ZFILL [R191+0x5100], [R2.64], P0 ;  /* 0x0510000002bf7fae */ /* 0x0005e20008141d4a */
[----:B------:R-:W-:Y:S02]  /*110c0*/  ISETP.GT.AND P0, PT, R195, R216, PT ;  /* 0x000000d8c300720c */ /* 0x000fe40003f04270 */
[C---:B------:R-:W-:Y:S05]  /*110d0*/  HMMA.16816.F32 R16, R32.reuse, R18, RZ ;  /* 0x000000122010723c */ /* 0x040fea00000018ff */
[----:B------:R-:W0:Y:S03]  /*110e0*/  LDGDEPBAR ;  /* 0x00000000000079af */ /* 0x000e260000000000 */
[C---:B-1-3--:R-:W-:Y:S08]  /*110f0*/  HMMA.16816.F32 R20, R32.reuse, R24, RZ ;  /* 0x000000182014723c */ /* 0x04aff000000018ff */
[C---:B------:R-:W-:Y:S08]  /*11100*/  HMMA.16816.F32 R24, R32.reuse, R26, RZ ;  /* 0x0000001a2018723c */ /* 0x040ff000000018ff */
[C---:B----4-:R-:W-:Y:S08]  /*11110*/  HMMA.16816.F32 R28, R32.reuse, R144, RZ ;  /* 0x00000090201c723c */ /* 0x050ff000000018ff */
[----:B------:R-:W-:Y:S01]  /*11120*/  HMMA.16816.F32 R32, R32, R146, RZ ;  /* 0x000000922020723c */ /* 0x000fe200000018ff */
[----:B------:R-:W-:Y:S07]  /*11130*/  LDSM.16.M88.4 R144, [R178] ;  /* 0x00000000b290783b */ /* 0x000fee0000000200 */
[C---:B------:R-:W-:Y:S08]  /*11140*/  HMMA.16816.F32 R4, R148.reuse, R152, R4 ;  /* 0x000000989404723c */ /* 0x040ff00000001804 */
[C---:B------:R-:W-:Y:S01]  /*11150*/  HMMA.16816.F32 R8, R148.reuse, R154, R8 ;  /* 0x0000009a9408723c */ /* 0x040fe20000001808 */
[----:B------:R-:W1:Y:S07]  /*11160*/  LDSM.16.M88.4 R152, [R174] ;  /* 0x00000000ae98783b */ /* 0x000e6e0000000200 */
[C---:B------:R-:W-:Y:S08]  /*11170*/  HMMA.16816.F32 R12, R148.reuse, R156, R12 ;  /* 0x0000009c940c723c */ /* 0x040ff0000000180c */
[C---:B------:R-:W-:Y:S01]  /*11180*/  HMMA.16816.F32 R16, R148.reuse, R158, R16 ;  /* 0x0000009e9410723c */ /* 0x040fe20000001810 */
[----:B------:R-:W3:Y:S07]  /*11190*/  LDSM.16.M88.4 R156, [R174+0x800] ;  /* 0x00080000ae9c783b */ /* 0x000eee0000000200 */
[C---:B------:R-:W-:Y:S08]  /*111a0*/  HMMA.16816.F32 R20, R148.reuse, R160, R20 ;  /* 0x000000a09414723c */ /* 0x040ff00000001814 */
[C---:B------:R-:W-:Y:S01]  /*111b0*/  HMMA.16816.F32 R24, R148.reuse, R162, R24 ;  /* 0x000000a29418723c */ /* 0x040fe20000001818 */
[----:B------:R-:W-:Y:S07]  /*111c0*/  LDSM.16.M88.4 R160, [R174+0x1800] ;  /* 0x00180000aea0783b */ /* 0x000fee0000000200 */
[C---:B------:R-:W-:Y:S08]  /*111d0*/  HMMA.16816.F32 R28, R148.reuse, R164, R28 ;  /* 0x000000a4941c723c */ /* 0x040ff0000000181c */
[----:B------:R-:W-:Y:S01]  /*111e0*/  HMMA.16816.F32 R32, R148, R166, R32 ;  /* 0x000000a69420723c */ /* 0x000fe20000001820 */
[----:B------:R-:W4:Y:S07]  /*111f0*/  LDSM.16.M88.4 R148, [R174+0x1000] ;  /* 0x00100000ae94783b */ /* 0x000f2e0000000200 */
[C---:B-1----:R-:W-:Y:S08]  /*11200*/  HMMA.16816.F32 R4, R144.reuse, R152, R4 ;  /* 0x000000989004723c */ /* 0x042ff00000001804 */
[C---:B------:R-:W-:Y:S01]  /*11210*/  HMMA.16816.F32 R8, R144.reuse, R154, R8 ;  /* 0x0000009a9008723c */ /* 0x040fe20000001808 */
[----:B------:R-:W-:Y:S07]  /*11220*/  LDSM.16.M88.4 R152, [R171] ;  /* 0x00000000ab98783b */ /* 0x000fee0000000200 */
[C---:B---3--:R-:W-:Y:S08]  /*11230*/  HMMA.16816.F32 R12, R144.reuse, R156, R12 ;  /* 0x0000009c900c723c */ /* 0x048ff0000000180c */
[C---:B------:R-:W-:Y:S01]  /*11240*/  HMMA.16816.F32 R16, R144.reuse, R158, R16 ;  /* 0x0000009e9010723c */ /* 0x040fe20000001810 */
[----:B------:R-:W-:Y:S07]  /*11250*/  LDSM.16.M88.4 R156, [R171+0x800] ;  /* 0x00080000ab9c783b */ /* 0x000fee0000000200 */
[C---:B----4-:R-:W-:Y:S08]  /*11260*/  HMMA.16816.F32 R20, R144.reuse, R148, R20 ;  /* 0x000000949014723c */ /* 0x050ff00000001814 */
[C---:B------:R-:W-:Y:S01]  /*11270*/  HMMA.16816.F32 R24, R144.reuse, R150, R24 ;  /* 0x000000969018723c */ /* 0x040fe20000001818 */
[----:B------:R-:W1:Y:S07]  /*11280*/  LDSM.16.M88.4 R148, [R177] ;  /* 0x00000000b194783b */ /* 0x000e6e0000000200 */
[C---:B------:R-:W-:Y:S08]  /*11290*/  HMMA.16816.F32 R28, R144.reuse, R160, R28 ;  /* 0x000000a0901c723c */ /* 0x040ff0000000181c */
[----:B------:R-:W-:Y:S01]  /*112a0*/  HMMA.16816.F32 R32, R144, R162, R32 ;  /* 0x000000a29020723c */ /* 0x000fe20000001820 */
[----:B------:R-:W3:Y:S08]  /*112b0*/  LDSM.16.M88.4 R144, [R171+0x1000] ;  /* 0x00100000ab90783b */ /* 0x000ef00000000200 */
[----:B------:R-:W4:Y:S01]  /*112c0*/  LDSM.16.M88.4 R160, [R171+0x1800] ;  /* 0x00180000aba0783b */ /* 0x000f220000000200 */
[C---:B-1----:R-:W-:Y:S08]  /*112d0*/  HMMA.16816.F32 R4, R148.reuse, R152, R4 ;  /* 0x000000989404723c */ /* 0x042ff00000001804 */
[C---:B------:R-:W-:Y:S01]  /*112e0*/  HMMA.16816.F32 R8, R148.reuse, R154, R8 ;  /* 0x0000009a9408723c */ /* 0x040fe20000001808 */
[----:B------:R-:W-:Y:S07]  /*112f0*/  LDSM.16.M88.4 R152, [R168+0x2000] ;  /* 0x00200000a898783b */ /* 0x000fee0000000200 */
[C---:B------:R-:W-:Y:S08]  /*11300*/  HMMA.16816.F32 R12, R148.reuse, R156, R12 ;  /* 0x0000009c940c723c */ /* 0x040ff0000000180c */
[C---:B------:R-:W-:Y:S01]  /*11310*/  HMMA.16816.F32 R16, R148.reuse, R158, R16 ;  /* 0x0000009e9410723c */ /* 0x040fe20000001810 */
[----:B------:R-:W-:Y:S07]  /*11320*/  LDSM.16.M88.4 R156, [R168+0x2800] ;  /* 0x00280000a89c783b */ /* 0x000fee0000000200 */
[C---:B---3--:R-:W-:Y:S08]  /*11330*/  HMMA.16816.F32 R20, R148.reuse, R144, R20 ;  /* 0x000000909414723c */ /* 0x048ff00000001814 */
[C---:B------:R-:W-:Y:S01]  /*11340*/  HMMA.16816.F32 R24, R148.reuse, R146, R24 ;  /* 0x000000929418723c */ /* 0x040fe20000001818 */
[----:B------:R-:W1:Y:S07]  /*11350*/  LDSM.16.M88.4 R144, [R175+0x4000] ;  /* 0x00400000af90783b */ /* 0x000e6e0000000200 */
[C---:B----4-:R-:W-:Y:S08]  /*11360*/  HMMA.16816.F32 R28, R148.reuse, R160, R28 ;  /* 0x000000a0941c723c */ /* 0x050ff0000000181c */
[----:B------:R-:W-:Y:S01]  /*11370*/  HMMA.16816.F32 R32, R148, R162, R32 ;  /* 0x000000a29420723c */ /* 0x000fe20000001820 */
[----:B------:R-:W3:Y:S08]  /*11380*/  LDSM.16.M88.4 R148, [R168+0x3000] ;  /* 0x00300000a894783b */ /* 0x000ef00000000200 */
[----:B------:R-:W4:Y:S01]  /*11390*/  LDSM.16.M88.4 R160, [R168+0x3800] ;  /* 0x00380000a8a0783b */ /* 0x000f220000000200 */
[C---:B-1----:R-:W-:Y:S08]  /*113a0*/  HMMA.16816.F32 R4, R144.reuse, R152, R4 ;  /* 0x000000989004723c */ /* 0x042ff00000001804 */
[C---:B------:R-:W-:Y:S01]  /*113b0*/  HMMA.16816.F32 R8, R144.reuse, R154, R8 ;  /* 0x0000009a9008723c */ /* 0x040fe20000001808 */
[----:B------:R-:W-:Y:S07]  /*113c0*/  LDSM.16.M88.4 R152, [R187] ;  /* 0x00000000bb98783b */ /* 0x000fee0000000200 */
[C---:B------:R-:W-:Y:S08]  /*113d0*/  HMMA.16816.F32 R12, R144.reuse, R156, R12 ;  /* 0x0000009c900c723c */ /* 0x040ff0000000180c */
[C---:B------:R-:W-:Y:S01]  /*113e0*/  HMMA.16816.F32 R16, R144.reuse, R158, R16 ;  /* 0x0000009e9010723c */ /* 0x040fe20000001810 */
[----:B------:R-:W-:Y:S07]  /*113f0*/  LDSM.16.M88.4 R156, [R186] ;  /* 0x00000000ba9c783b */ /* 0x000fee0000000200 */
[C---:B---3--:R-:W-:Y:S08]  /*11400*/  HMMA.16816.F32 R20, R144.reuse, R148, R20 ;  /* 0x000000949014723c */ /* 0x048ff00000001814 */
[C---:B------:R-:W-:Y:S01]  /*11410*/  HMMA.16816.F32 R24, R144.reuse, R150, R24 ;  /* 0x000000969018723c */ /* 0x040fe20000001818 */
[----:B------:R-:W1:Y:S07]  /*11420*/  LDSM.16.M88.4 R148, [R176+0x4000] ;  /* 0x00400000b094783b */ /* 0x000e6e0000000200 */
[C---:B----4-:R-:W-:Y:S08]  /*11430*/  HMMA.16816.F32 R28, R144.reuse, R160, R28 ;  /* 0x000000a0901c723c */ /* 0x050ff0000000181c */
[----:B------:R-:W-:Y:S01]  /*11440*/  HMMA.16816.F32 R32, R144, R162, R32 ;  /* 0x000000a29020723c */ /* 0x000fe20000001820 */
[----:B------:R-:W3:Y:S08]  /*11450*/  LDSM.16.M88.4 R144, [R185] ;  /* 0x00000000b990783b */ /* 0x000ef00000000200 */
[----:B------:R-:W4:Y:S01]  /*11460*/  LDSM.16.M88.4 R160, [R184] ;  /* 0x00000000b8a0783b */ /* 0x000f220000000200 */
        /* <DEDUP_REMOVED lines=51> */
[----:B------:R-:W-:Y:S01]  /*117a0*/  LDSM.16.M88.4 R160, [R174+0x4000] ;  /* 0x00400000aea0783b */ /* 0x000fe20000000200 */
[C---:B-1----:R-:W-:Y:S08]  /*117b0*/  HMMA.16816.F32 R4, R148.reuse, R152, R4 ;  /* 0x000000989404723c */ /* 0x042ff00000001804 */
[C---:B------:R-:W-:Y:S01]  /*117c0*/  HMMA.16816.F32 R8, R148.reuse, R154, R8 ;  /* 0x0000009a9408723c */ /* 0x040fe20000001808 */
[----:B------:R-:W1:Y:S07]  /*117d0*/  LDSM.16.M88.4 R152, [R180] ;  /* 0x00000000b498783b */ /* 0x000e6e0000000200 */
[C---:B------:R-:W-:Y:S08]  /*117e0*/  HMMA.16816.F32 R12, R148.reuse, R156, R12 ;  /* 0x0000009c940c723c */ /* 0x040ff0000000180c */
[C---:B------:R-:W-:Y:S01]  /*117f0*/  HMMA.16816.F32 R16, R148.reuse, R158, R16 ;  /* 0x0000009e9410723c */ /* 0x040fe20000001810 */
[----:B------:R-:W4:Y:S07]  /*11800*/  LDSM.16.M88.4 R156, [R178+0x8000] ;  /* 0x00800000b29c783b */ /* 0x000f2e0000000200 */
[C---:B---3--:R-:W-:Y:S08]  /*11810*/  HMMA.16816.F32 R20, R148.reuse, R144, R20 ;  /* 0x000000909414723c */ /* 0x048ff00000001814 */
[C---:B------:R-:W-:Y:S01]  /*11820*/  HMMA.16816.F32 R24, R148.reuse, R146, R24 ;  /* 0x000000929418723c */ /* 0x040fe20000001818 */
[----:B------:R-:W3:Y:S07]  /*11830*/  LDSM.16.M88.4 R144, [R174+0x4800] ;  /* 0x00480000ae90783b */ /* 0x000eee0000000200 */
[C---:B-1----:R-:W-:Y:S08]  /*11840*/  HMMA.16816.F32 R28, R148.reuse, R152, R28 ;  /* 0x00000098941c723c */ /* 0x042ff0000000181c */
[----:B------:R-:W-:Y:S01]  /*11850*/  HMMA.16816.F32 R32, R148, R154, R32 ;  /* 0x0000009a9420723c */ /* 0x000fe20000001820 */
[----:B------:R-:W1:Y:S07]  /*11860*/  LDSM.16.M88.4 R148, [R174+0x5000] ;  /* 0x00500000ae94783b */ /* 0x000e6e0000000200 */
[C---:B----4-:R-:W-:Y:S01]  /*11870*/  HMMA.16816.F32 R4, R156.reuse, R160, R4 ;  /* 0x000000a09c04723c */ /* 0x050fe20000001804 */
[----:B------:R-:W4:Y:S07]  /*11880*/  LDSM.16.M88.4 R152, [R174+0x5800] ;  /* 0x00580000ae98783b */ /* 0x000f2e0000000200 */
[C---:B------:R-:W-:Y:S01]  /*11890*/  HMMA.16816.F32 R8, R156.reuse, R162, R8 ;  /* 0x000000a29c08723c */ /* 0x040fe20000001808 */
[----:B------:R-:W-:Y:S07]  /*118a0*/  LDSM.16.M88.4 R160, [R171+0x4000] ;  /* 0x00400000aba0783b */ /* 0x000fee0000000200 */
[C---:B---3--:R-:W-:Y:S08]  /*118b0*/  HMMA.16816.F32 R12, R156.reuse, R144, R12 ;  /* 0x000000909c0c723c */ /* 0x048ff0000000180c */
[C---:B------:R-:W-:Y:S01]  /*118c0*/  HMMA.16816.F32 R16, R156.reuse, R146, R16 ;  /* 0x000000929c10723c */ /* 0x040fe20000001810 */
[----:B------:R-:W3:Y:S07]  /*118d0*/  LDSM.16.M88.4 R144, [R177+0x8000] ;  /* 0x00800000b190783b */ /* 0x000eee0000000200 */
[C---:B-1----:R-:W-:Y:S08]  /*118e0*/  HMMA.16816.F32 R20, R156.reuse, R148, R20 ;  /* 0x000000949c14723c */ /* 0x042ff00000001814 */
[C---:B------:R-:W-:Y:S01]  /*118f0*/  HMMA.16816.F32 R24, R156.reuse, R150, R24 ;  /* 0x000000969c18723c */ /* 0x040fe20000001818 */
[----:B------:R-:W1:Y:S07]  /*11900*/  LDSM.16.M88.4 R148, [R171+0x4800] ;  /* 0x00480000ab94783b */ /* 0x000e6e0000000200 */
[C---:B----4-:R-:W-:Y:S08]  /*11910*/  HMMA.16816.F32 R28, R156.reuse, R152, R28 ;  /* 0x000000989c1c723c */ /* 0x050ff0000000181c */
[----:B------:R-:W-:Y:S08]  /*11920*/  HMMA.16816.F32 R32, R156, R154, R32 ;  /* 0x0000009a9c20723c */ /* 0x000ff00000001820 */
[C---:B---3--:R-:W-:Y:S08]  /*11930*/  HMMA.16816.F32 R4, R144.reuse, R160, R4 ;  /* 0x000000a09004723c */ /* 0x048ff00000001804 */
[C---:B------:R-:W-:Y:S08]  /*11940*/  HMMA.16816.F32 R8, R144.reuse, R162, R8 ;  /* 0x000000a29008723c */ /* 0x040ff00000001808 */
[C---:B-1----:R-:W-:Y:S08]  /*11950*/  HMMA.16816.F32 R12, R144.reuse, R148, R12 ;  /* 0x00000094900c723c */ /* 0x042ff0000000180c */
[----:B------:R-:W-:Y:S01]  /*11960*/  FMUL.FTZ R0, R4, c[0x0][0x320] ;  /* 0x0000c80004007a20 */ /* 0x000fe20000410000 */
[C---:B------:R-:W-:Y:S03]  /*11970*/  HMMA.16816.F32 R16, R144.reuse, R150, R16 ;  /* 0x000000969010723c */ /* 0x040fe60000001810 */
[----:B------:R1:W3:Y:S04]  /*11980*/  MUFU.TANH R161, R0 ;  /* 0x0000000000a17308 */ /* 0x0002e80000002400 */
[----:B------:R-:W-:Y:S02]  /*11990*/  FMUL.FTZ R10, R10, c[0x0][0x320] ;  /* 0x0000c8000a0a7a20 */ /* 0x000fe40000410000 */
[----:B--2---:R-:W-:Y:S04]  /*119a0*/  FMUL.FTZ R3, R11, c[0x0][0x320] ;  /* 0x0000c8000b037a20 */ /* 0x004fe80000410000 */
[----:B------:R-:W2:Y:S02]  /*119b0*/  MUFU.TANH R165, R10 ;  /* 0x0000000a00a57308 */ /* 0x000ea40000002400 */
[----:B------:R-:W-:Y:S08]  /*119c0*/  FMUL.FTZ R2, R12, c[0x0][0x320] ;  /* 0x0000c8000c027a20 */ /* 0x000ff00000410000 */
[----:B------:R-:W4:Y:S01]  /*119d0*/  MUFU.TANH R157, R2 ;  /* 0x00000002009d7308 */ /* 0x000f220000002400 */
[----:B-1----:R-:W-:Y:S09]  /*119e0*/  FMUL.FTZ R0, R5, c[0x0][0x320] ;  /* 0x0000c80005007a20 */ /* 0x002ff20000410000 */
[----:B------:R1:W1:Y:S10]  /*119f0*/  MUFU.TANH R164, R0 ;  /* 0x0000000000a47308 */ /* 0x0002740000002400 */
[----:B------:R5:W2:Y:S01]  /*11a00*/  MUFU.TANH R163, R3 ;  /* 0x0000000300a37308 */ /* 0x000aa20000002400 */
[----:B-1----:R-:W-:Y:S09]  /*11a10*/  FMUL.FTZ R0, R6, c[0x0][0x320] ;  /* 0x0000c80006007a20 */ /* 0x002ff20000410000 */
[----:B------:R1:W1:Y:S01]  /*11a20*/  MUFU.TANH R166, R0 ;  /* 0x0000000000a67308 */ /* 0x0002620000002400 */
[----:B-----5:R-:W-:Y:S09]  /*11a30*/  FMUL.FTZ R3, R19, c[0x0][0x320] ;  /* 0x0000c80013037a20 */ /* 0x020ff20000410000 */
[----:B------:R-:W2:Y:S01]  /*11a40*/  MUFU.TANH R153, R3 ;  /* 0x0000000300997308 */ /* 0x000ea20000002400 */
[----:B-1----:R-:W-:Y:S02]  /*11a50*/  FMUL.FTZ R0, R7, c[0x0][0x320] ;  /* 0x0000c80007007a20 */ /* 0x002fe40000410000 */
[----:B------:R-:W1:Y:S07]  /*11a60*/  LDSM.16.M88.4 R4, [R171+0x5000] ;  /* 0x00500000ab04783b */ /* 0x000e6e0000000200 */
[----:B------:R5:W1:Y:S02]  /*11a70*/  MUFU.TANH R167, R0 ;  /* 0x0000000000a77308 */ /* 0x000a640000002400 */
[----:B-----5:R-:W-:Y:S08]  /*11a80*/  FMUL.FTZ R0, R8, c[0x0][0x320] ;  /* 0x0000c80008007a20 */ /* 0x020ff00000410000 */
[----:B------:R5:W2:Y:S01]  /*11a90*/  MUFU.TANH R162, R0 ;  /* 0x0000000000a27308 */ /* 0x000aa20000002400 */
[C---:B-1----:R-:W-:Y:S07]  /*11aa0*/  HMMA.16816.F32 R20, R144.reuse, R4, R20 ;  /* 0x000000049014723c */ /* 0x042fee0000001814 */
[----:B------:R-:W-:Y:S01]  /*11ab0*/  FMUL.FTZ R4, R18, c[0x0][0x320] ;  /* 0x0000c80012047a20 */ /* 0x000fe20000410000 */
[C---:B------:R-:W-:Y:S03]  /*11ac0*/  HMMA.16816.F32 R24, R144.reuse, R6, R24 ;  /* 0x000000069018723c */ /* 0x040fe60000001818 */
[----:B------:R-:W1:Y:S01]  /*11ad0*/  MUFU.TANH R154, R4 ;  /* 0x00000004009a7308 */ /* 0x000e620000002400 */
[----:B-----5:R-:W-:Y:S02]  /*11ae0*/  FMUL.FTZ R0, R9, c[0x0][0x320] ;  /* 0x0000c80009007a20 */ /* 0x020fe40000410000 */
[----:B------:R-:W5:Y:S02]  /*11af0*/  LDSM.16.M88.4 R8, [R171+0x5800] ;  /* 0x00580000ab08783b */ /* 0x000f640000000200 */
[----:B------:R-:W-:Y:S05]  /*11b00*/  DEPBAR.LE SB0, 0x0 ;  /* 0x000080000000791a */ /* 0x000fea0000000000 */
[----:B------:R1:W1:Y:S01]  /*11b10*/  MUFU.TANH R160, R0 ;  /* 0x0000000000a07308 */ /* 0x0002620000002400 */
[----:B------:R-:W-:Y:S02]  /*11b20*/  BAR.SYNC.DEFER_BLOCKING 0x0 ;  /* 0x0000000000007b1d */ /* 0x000fe40000010000 */
[----:B------:R-:W-:Y:S07]  /*11b30*/  FMUL.FTZ R2, R21, c[0x0][0x320] ;  /* 0x0000c80015027a20 */ /* 0x000fee0000410000 */
[----:B------:R-:W2:Y:S01]  /*11b40*/  MUFU.TANH R148, R2 ;  /* 0x0000000200947308 */ /* 0x000ea20000002400 */
[----:B-1----:R-:W-:Y:S09]  /*11b50*/  FMUL.FTZ R0, R13, c[0x0][0x320] ;  /* 0x0000c8000d007a20 */ /* 0x002ff20000410000 */
[----:B------:R1:W1:Y:S01]  /*11b60*/  MUFU.TANH R156, R0 ;  /* 0x00000000009c7308 */ /* 0x0002620000002400 */
[C---:B-----5:R-:W-:Y:S08]  /*11b70*/  HMMA.16816.F32 R28, R144.reuse, R8, R28 ;  /* 0x00000008901c723c */ /* 0x060ff0000000181c */
[----:B------:R-:W-:Y:S04]  /*11b80*/  HMMA.16816.F32 R32, R144, R10, R32 ;  /* 0x0000000a9020723c */ /* 0x000fe80000001820 */
[----:B-1----:R-:W-:Y:S04]  /*11b90*/  FMUL.FTZ R0, R14, c[0x0][0x320] ;  /* 0x0000c8000e007a20 */ /* 0x002fe80000410000 */
        /* <DEDUP_REMOVED lines=39> */
[----:B------:R-:W-:Y:S01]  /*11e10*/  ISETP.GT.AND P0, PT, R213, 0x3f, PT ;  /* 0x0000003fd500780c */ /* 0x000fe20003f04270 */
[----:B------:R-:W-:Y:S01]  /*11e20*/  IMAD R2, R195, 0x40, R234 ;  /* 0x00000040c3027824 */ /* 0x000fe200078e02ea */
[----:B------:R-:W-:Y:S01]  /*11e30*/  SHF.L.U64.HI R14, R208, 0x1, R223 ;  /* 0x00000001d00e7819 */ /* 0x000fe200000102df */
[----:B------:R-:W-:Y:S01]  /*11e40*/  IMAD.MOV.U32 R192, RZ, RZ, RZ ;  /* 0x000000ffffc07224 */ /* 0x000fe200078e00ff */
[----:B------:R-:W-:Y:S01]  /*11e50*/  ISETP.NE.AND P1, PT, R0, c[0x0][0x2b8], PT ;  /* 0x0000ae0000007a0c */ /* 0x000fe20003f25270 */
[----:B------:R-:W-:Y:S01]  /*11e60*/  IMAD.SHL.U32 R12, R208, 0x2, RZ ;  /* 0x00000002d00c7824 */ /* 0x000fe200078e00ff */
[----:B------:R-:W-:Y:S01]  /*11e70*/  IADD3 R2, R2, -0x40, R213 ;  /* 0xffffffc002027810 */ /* 0x000fe20007ffe0d5 */
[C---:B------:R-:W-:Y:S01]  /*11e80*/  IMAD.SHL.U32 R11, R207.reuse, 0x2, RZ ;  /* 0x00000002cf0b7824 */ /* 0x040fe200078e00ff */
[----:B------:R-:W-:Y:S01]  /*11e90*/  SHF.L.U64.HI R13, R207, 0x1, R224 ;  /* 0x00000001cf0d7819 */ /* 0x000fe200000102e0 */
[C---:B------:R-:W-:Y:S01]  /*11ea0*/  IMAD.SHL.U32 R9, R210.reuse, 0x2, RZ ;  /* 0x00000002d2097824 */ /* 0x040fe200078e00ff */
[----:B------:R-:W-:Y:S01]  /*11eb0*/  SHF.L.U64.HI R10, R210, 0x1, R211 ;  /* 0x00000001d20a7819 */ /* 0x000fe200000102d3 */
[----:B------:R-:W-:Y:S06]  /*11ec0*/  IMAD.MOV.U32 R0, RZ, RZ, R2 ;  /* 0x000000ffff007224 */ /* 0x000fec00078e0002 */
        /* <DEDUP_REMOVED lines=8> */
[----:B------:R-:W-:Y:S01]  /*11f50*/  IMAD.WIDE.U32 R2, R194, c[0x0][0x1e0], RZ ;  /* 0x00007800c2027a25 */ /* 0x000fe200078e00ff */
        /* <DEDUP_REMOVED lines=15> */
.L_x_350:
        /* <DEDUP_REMOVED lines=18> */
.L_x_351:
[C---:B---3--:R-:W-:Y:S02]  /*12170*/  IADD3 R2, -R102.reuse, 0x10, RZ ;  /* 0x0000001066027810 */ /* 0x048fe40007ffe1ff */
[----:B------:R-:W-:Y:S02]  /*12180*/  ISETP.NE.U32.AND P0, PT, R102, RZ, PT ;  /* 0x000000ff6600720c */ /* 0x000fe40003f05070 */
[----:B------:R-:W-:Y:S04]  /*12190*/  LOP3.LUT R2, R2, 0xf, RZ, 0xc0, !PT ;  /* 0x0000000f02027812 */ /* 0x000fe800078ec0ff */
[----:B--2---:R-:W-:Y:S04]  /*121a0*/  IADD3 R2, P2, P1, R2, R0, R9 ;  /* 0x0000000002027210 */ /* 0x004fe8000795e009 */
[----:B----4-:R-:W-:Y:S02]  /*121b0*/  IADD3.X R3, RZ, R4, R10, P2, P1 ;  /* 0x00000004ff037210 */ /* 0x010fe400017e240a */
[----:B------:R-:W-:Y:S03]  /*121c0*/  IADD3 R6, P1, R0, R11, RZ ;  /* 0x0000000b00067210 */ /* 0x000fe60007f3e0ff */
[----:B------:R-:W-:Y:S01]  /*121d0*/  @!PT LDS RZ, [RZ] ;  /* 0x00000000fffff984 */ /* 0x000fe20000000800 */
[----:B------:R-:W-:Y:S01]  /*121e0*/  @!PT LDS RZ, [RZ] ;  /* 0x00000000fffff984 */ /* 0x000fe20000000800 */
[----:B------:R-:W-:Y:S01]  /*121f0*/  @!PT LDS RZ, [RZ] ;  /* 0x00000000fffff984 */ /* 0x000fe20000000800 */
[----:B------:R2:W-:Y:S02]  /*12200*/  LDGSTS.E.BYPASS.LTC128B.128.ZFILL [R191+0x7100], [R2.64], P0 ;  /* 0x0710000002bf7fae */ /* 0x0005e40008141d4a */
[----:B------:R-:W-:Y:S05]  /*12210*/  IMAD.X R7, R4, 0x1, R13, P1 ;  /* 0x0000000104077824 */ /* 0x000fea00008e060d */
[----:B------:R3:W-:Y:S01]  /*12220*/  LDGSTS.E.BYPASS.LTC128B.128 [R191+0x9100], [R6.64], !P3 ;  /* 0x0910000006bf7fae */ /* 0x0007e2000d901d4a */
[----:B--2---:R-:W-:Y:S05]  /*12230*/  IADD3 R2, P0, R0, R12, RZ ;  /* 0x0000000c00027210 */ /* 0x004fea0007f1e0ff */
[----:B------:R-:W-:Y:S05]  /*12240*/  IMAD.X R3, R4, 0x1, R14, P0 ;  /* 0x0000000104037824 */ /* 0x000fea00000e060e */
[----:B------:R3:W-:Y:S03]  /*12250*/  LDGSTS.E.BYPASS.LTC128B.128 [R191+0xb100], [R2.64], !P4 ;  /* 0x0b10000002bf7fae */ /* 0x0007e6000e101d4a */
.L_x_271:
[----:B--234-:R-:W-:Y:S05]  /*12260*/  BSYNC B0 ;  /* 0x0000000000007941 */ /* 0x01cfea0003800000 */
.L_x_270:
        /* <DEDUP_REMOVED lines=34> */
[----:B------:R-:W1:Y:S02]  /*12490*/  SHFL.BFLY PT, R0, R4, 0x2, 0x1f ;  /* 0x0c401f0004007f89 */ /* 0x000e6400000e0000 */
[----:B-1----:R-:W-:Y:S05]  /*124a0*/  FMNMX.FTZ R0, R4, R0, !PT ;  /* 0x0000000004007209 */ /* 0x002fea0007810000 */
[----:B------:R-:W1:Y:S02]  /*124b0*/  SHFL.BFLY PT, R2, R0, 0x1, 0x1f ;  /* 0x0c201f0000027f89 */ /* 0x000e6400000e0000 */
[----:B-1----:R-:W-:Y:S02]  /*124c0*/  FMNMX.FTZ R102, R0, R2, !PT ;  /* 0x0000000200667209 */ /* 0x002fe40007810000 */
[----:B------:R-:W1:Y:S02]  /*124d0*/  SHFL.BFLY PT, R0, R5, 0x2, 0x1f ;  /* 0x0c401f0005007f89 */ /* 0x000e6400000e0000 */
[----:B-1----:R-:W-:Y:S05]  /*124e0*/  FMNMX.FTZ R4, R5, R0, !PT ;  /* 0x0000000005047209 */ /* 0x002fea0007810000 */
[----:B------:R1:W2:Y:S02]  /*124f0*/  SHFL.BFLY PT, R0, R4, 0x1, 0x1f ;  /* 0x0c201f0004007f89 */ /* 0x0002a400000e0000 */
.L_x_352:
[----:B--2---:R-:W-:Y:S01]  /*12500*/  FMNMX.FTZ R3, R0, R4, !PT ;  /* 0x0000000400037209 */ /* 0x004fe20007810000 */
[C---:B------:R-:W-:Y:S01]  /*12510*/  FADD.FTZ R0, -R102.reuse, R103 ;  /* 0x0000006766007221 */ /* 0x040fe20000010100 */
[----:B------:R-:W-:Y:S01]  /*12520*/  WARPSYNC 0xffffffff ;  /* 0xffffffff00007948 */ /* 0x000fe20003800000 */
[----:B-1----:R-:W-:Y:S01]  /*12530*/  FMUL.FTZ R4, R102, c[0x0][0x2d0] ;  /* 0x0000b40066047a20 */ /* 0x002fe20000410000 */
[----:B------:R-:W-:Y:S01]  /*12540*/  ISETP.GT.AND P0, PT, R195, R216, PT ;  /* 0x000000d8c300720c */ /* 0x000fe20003f04270 */
[----:B------:R-:W-:Y:S02]  /*12550*/  FMUL.FTZ R0, R0, c[0x0][0x2d0] ;  /* 0x0000b40000007a20 */ /* 0x000fe40000410000 */
[--C-:B------:R-:W-:Y:S02]  /*12560*/  FFMA.FTZ R7, R161, c[0x0][0x2d0], -R4.reuse ;  /* 0x0000b400a1077a23 */ /* 0x100fe40000010804 */
[--C-:B------:R-:W-:Y:S01]  /*12570*/  FFMA.FTZ R155, R155, c[0x0][0x2d0], -R4.reuse ;  /* 0x0000b4009b9b7a23 */ /* 0x100fe20000010804 */
        /* <DEDUP_REMOVED lines=16> */
[----:B------:R-:W-:Y:S03]  /*12680*/  FFMA.FTZ R156, R156, c[0x0][0x2d0], -R4 ;  /* 0x0000b4009c9c7a23 */ /* 0x000fe60000010804 */
[----:B------:R-:W-:Y:S10]  /*12690*/  MUFU.EX2 R4, R7 ;  /* 0x0000000700047308 */ /* 0x000ff40000000800 */
[----:B------:R-:W1:Y:S02]  /*126a0*/  MUFU.EX2 R6, R6 ;  /* 0x0000000600067308 */ /* 0x000e640000000800 */
[----:B-1----:R-:W-:Y:S01]  /*126b0*/  F2FP.PACK_AB R144, R6, R4 ;  /* 0x000000040690723e */ /* 0x002fe200000000ff */
[----:B------:R-:W-:Y:S01]  /*126c0*/  FFMA.FTZ R0, R2, R206, R4 ;  /* 0x000000ce02007223 */ /* 0x000fe20000010004 */
[----:B------:R-:W-:Y:S01]  /*126d0*/  F2FP.PACK_AB R146, R8, R9 ;  /* 0x000000090892723e */ /* 0x000fe200000000ff */
[C---:B------:R-:W-:Y:S02]  /*126e0*/  FMUL.FTZ R4, R3.reuse, c[0x0][0x2d0] ;  /* 0x0000b40003047a20 */ /* 0x040fe40000410000 */
[----:B------:R-:W-:Y:S02]  /*126f0*/  FADD.FTZ R7, R6, R0 ;  /* 0x0000000006077221 */ /* 0x000fe40000010000 */
[----:B------:R-:W-:Y:S02]  /*12700*/  FADD.FTZ R0, -R3, R104 ;  /* 0x0000006803007221 */ /* 0x000fe40000010100 */
[----:B------:R-:W-:Y:S02]  /*12710*/  FMUL.FTZ R32, R2, R108 ;  /* 0x0000006c02207220 */ /* 0x000fe40000410000 */
[----:B------:R-:W-:Y:S02]  /*12720*/  FMUL.FTZ R0, R0, c[0x0][0x2d0] ;  /* 0x0000b40000007a20 */ /* 0x000fe40000410000 */
[----:B------:R-:W-:Y:S02]  /*12730*/  FMUL.FTZ R33, R2, R109 ;  /* 0x0000006d02217220 */ /* 0x000fe40000410000 */
[--C-:B------:R-:W-:Y:S02]  /*12740*/  FFMA.FTZ R5, R166, c[0x0][0x2d0], -R4.reuse ;  /* 0x0000b400a6057a23 */ /* 0x100fe40000010804 */
[----:B------:R-:W1:Y:S01]  /*12750*/  MUFU.EX2 R0, R0 ;  /* 0x0000000000007308 */ /* 0x000e620000000800 */
[--C-:B------:R-:W-:Y:S02]  /*12760*/  FFMA.FTZ R6, R167, c[0x0][0x2d0], -R4.reuse ;  /* 0x0000b400a7067a23 */ /* 0x100fe40000010804 */
[--C-:B------:R-:W-:Y:S02]  /*12770*/  FFMA.FTZ R103, R165, c[0x0][0x2d0], -R4.reuse ;  /* 0x0000b400a5677a23 */ /* 0x100fe40000010804 */
[--C-:B------:R-:W-:Y:S02]  /*12780*/  FFMA.FTZ R104, R163, c[0x0][0x2d0], -R4.reuse ;  /* 0x0000b400a3687a23 */ /* 0x100fe40000010804 */
[--C-:B------:R-:W-:Y:S02]  /*12790*/  FFMA.FTZ R160, R25, c[0x0][0x2d0], -R4.reuse ;  /* 0x0000b40019a07a23 */ /* 0x100fe40000010804 */
[--C-:B------:R-:W-:Y:S01]  /*127a0*/  FFMA.FTZ R163, R21, c[0x0][0x2d0], -R4.reuse ;  /* 0x0000b40015a37a23 */ /* 0x100fe20000010804 */
[----:B------:R2:W-:Y:S01]  /*127b0*/  MUFU.EX2 R10, R5 ;  /* 0x00000005000a7308 */ /* 0x0005e20000000800 */
[--C-:B------:R-:W-:Y:S02]  /*127c0*/  FFMA.FTZ R151, R159, c[0x0][0x2d0], -R4.reuse ;  /* 0x0000b4009f977a23 */ /* 0x100fe40000010804 */
[--C-:B------:R-:W-:Y:S02]  /*127d0*/  FFMA.FTZ R159, R26, c[0x0][0x2d0], -R4.reuse ;  /* 0x0000b4001a9f7a23 */ /* 0x100fe40000010804 */
[--C-:B------:R-:W-:Y:S02]  /*127e0*/  FFMA.FTZ R148, R158, c[0x0][0x2d0], -R4.reuse ;  /* 0x0000b4009e947a23 */ /* 0x100fe40000010804 */
[--C-:B------:R-:W-:Y:S02]  /*127f0*/  FFMA.FTZ R154, R154, c[0x0][0x2d0], -R4.reuse ;  /* 0x0000b4009a9a7a23 */ /* 0x100fe40000010804 */
[--C-:B------:R-:W-:Y:S02]  /*12800*/  FFMA.FTZ R153, R153, c[0x0][0x2d0], -R4.reuse ;  /* 0x0000b40099997a23 */ /* 0x100fe40000010804 */
[--C-:B------:R-:W-:Y:S02]  /*12810*/  FFMA.FTZ R158, R150, c[0x0][0x2d0], -R4.reuse ;  /* 0x0000b400969e7a23 */ /* 0x100fe40000010804 */
[--C-:B------:R-:W-:Y:S02]  /*12820*/  FFMA.FTZ R150, R149, c[0x0][0x2d0], -R4.reuse ;  /* 0x0000b40095967a23 */ /* 0x100fe40000010804 */
[C---:B-1----:R-:W-:Y:S02]  /*12830*/  FMUL.FTZ R34, R0.reuse, R110 ;  /* 0x0000006e00227220 */ /* 0x042fe40000410000 */
[----:B------:R-:W-:Y:S02]  /*12840*/  FMUL.FTZ R35, R0, R111 ;  /* 0x0000006f00237220 */ /* 0x000fe40000410000 */
[----:B------:R-:W1:Y:S01]  /*12850*/  LDSM.16.MT88.4 R108, [R169] ;  /* 0x00000000a96c783b */ /* 0x000e620000004200 */
[--C-:B------:R-:W-:Y:S02]  /*12860*/  FFMA.FTZ R165, R20, c[0x0][0x2d0], -R4.reuse ;  /* 0x0000b40014a57a23 */ /* 0x100fe40000010804 */
[--C-:B------:R-:W-:Y:S02]  /*12870*/  FFMA.FTZ R166, R19, c[0x0][0x2d0], -R4.reuse ;  /* 0x0000b40013a67a23 */ /* 0x100fe40000010804 */
[----:B------:R-:W-:Y:S02]  /*12880*/  FFMA.FTZ R167, R18, c[0x0][0x2d0], -R4 ;  /* 0x0000b40012a77a23 */ /* 0x000fe40000010804 */
[----:B------:R-:W-:Y:S02]  /*12890*/  FADD.FTZ R4, R9, R7 ;  /* 0x0000000709047221 */ /* 0x000fe40000010000 */
[----:B------:R-:W3:Y:S01]  /*128a0*/  MUFU.EX2 R7, R6 ;  /* 0x0000000600077308 */ /* 0x000ee20000000800 */
[C---:B------:R-:W-:Y:S02]  /*128b0*/  FMUL.FTZ R18, R0.reuse, R126 ;  /* 0x0000007e00127220 */ /* 0x040fe40000410000 */
[----:B------:R-:W-:Y:S02]  /*128c0*/  FMUL.FTZ R19, R0, R127 ;  /* 0x0000007f00137220 */ /* 0x000fe40000410000 */
[----:B------:R-:W-:Y:S02]  /*128d0*/  FADD.FTZ R149, R8, R4 ;  /* 0x0000000408957221 */ /* 0x000fe40000010000 */
[C---:B------:R-:W-:Y:S02]  /*128e0*/  FMUL.FTZ R4, R2.reuse, R136 ;  /* 0x0000008802047220 */ /* 0x040fe40000410000 */
[C---:B--2---:R-:W-:Y:S01]  /*128f0*/  FMUL.FTZ R5, R2.reuse, R137 ;  /* 0x0000008902057220 */ /* 0x044fe20000410000 */
[----:B------:R-:W-:Y:S01]  /*12900*/  MUFU.EX2 R126, R103 ;  /* 0x00000067007e7308 */ /* 0x000fe20000000800 */
[C---:B------:R-:W-:Y:S02]  /*12910*/  FMUL.FTZ R17, R2.reuse, R125 ;  /* 0x0000007d02117220 */ /* 0x040fe40000410000 */
[C---:B------:R-:W-:Y:S02]  /*12920*/  FMUL.FTZ R8, R2.reuse, R132 ;  /* 0x0000008402087220 */ /* 0x040fe40000410000 */
[----:B------:R-:W-:Y:S02]  /*12930*/  FMUL.FTZ R9, R2, R133 ;  /* 0x0000008502097220 */ /* 0x000fe40000410000 */
[----:B------:R-:W-:Y:S02]  /*12940*/  FMUL.FTZ R11, R0, R135 ;  /* 0x00000087000b7220 */ /* 0x000fe40000410000 */
[C---:B------:R-:W-:Y:S01]  /*12950*/  FMUL.FTZ R12, R2.reuse, R128 ;  /* 0x00000080020c7220 */ /* 0x040fe20000410000 */
[----:B------:R-:W2:Y:S01]  /*12960*/  MUFU.EX2 R127, R104 ;  /* 0x00000068007f7308 */ /* 0x000ea20000000800 */
[----:B------:R-:W-:Y:S02]  /*12970*/  FMUL.FTZ R13, R2, R129 ;  /* 0x00000081020d7220 */ /* 0x000fe40000410000 */
[C---:B------:R-:W-:Y:S01]  /*12980*/  FMUL.FTZ R14, R0.reuse, R130 ;  /* 0x00000082000e7220 */ /* 0x040fe20000410000 */
[C---:B---3--:R-:W-:Y:S01]  /*12990*/  F2FP.PACK_AB R145, R7.reuse, R10 ;  /* 0x0000000a0791723e */ /* 0x048fe200000000ff */
[C---:B------:R-:W-:Y:S02]  /*129a0*/  FFMA.FTZ R6, R0.reuse, R202, R10 ;  /* 0x000000ca00067223 */ /* 0x040fe4000001000a */
[C---:B------:R-:W-:Y:S02]  /*129b0*/  FMUL.FTZ R10, R0.reuse, R134 ;  /* 0x00000086000a7220 */ /* 0x040fe40000410000 */
[----:B------:R-:W-:Y:S01]  /*129c0*/  FADD.FTZ R125, R7, R6 ;  /* 0x00000006077d7221 */ /* 0x000fe20000010000 */
[----:B------:R-:W-:Y:S01]  /*129d0*/  LDSM.16.MT88.4 R132, [R169+0x1800] ;  /* 0x00180000a984783b */ /* 0x000fe20000004200 */
[C---:B------:R-:W-:Y:S01]  /*129e0*/  FMUL.FTZ R6, R0.reuse, R138 ;  /* 0x0000008a00067220 */ /* 0x040fe20000410000 */
[----:B------:R-:W-:Y:S01]  /*129f0*/  MUFU.EX2 R104, R152 ;  /* 0x0000009800687308 */ /* 0x000fe20000000800 */
[C---:B------:R-:W-:Y:S02]  /*12a00*/  FMUL.FTZ R7, R0.reuse, R139 ;  /* 0x0000008b00077220 */ /* 0x040fe40000410000 */
[----:B------:R-:W-:Y:S02]  /*12a10*/  FMUL.FTZ R15, R0, R131 ;  /* 0x00000083000f7220 */ /* 0x000fe40000410000 */
[C---:B------:R-:W-:Y:S02]  /*12a20*/  FMUL.FTZ R16, R2.reuse, R124 ;  /* 0x0000007c02107220 */ /* 0x040fe40000410000 */
[----:B------:R-:W-:Y:S02]  /*12a30*/  FMUL.FTZ R21, R2, R121 ;  /* 0x0000007902157220 */ /* 0x000fe40000410000 */
[C---:B------:R-:W-:Y:S01]  /*12a40*/  FMUL.FTZ R22, R0.reuse, R122 ;  /* 0x0000007a00167220 */ /* 0x040fe20000410000 */
[----:B------:R-:W-:Y:S01]  /*12a50*/  MUFU.EX2 R124, R196 ;  /* 0x000000c4007c7308 */ /* 0x000fe20000000800 */
[----:B------:R-:W-:Y:S01]  /*12a60*/  FMUL.FTZ R23, R0, R123 ;  /* 0x0000007b00177220 */ /* 0x000fe20000410000 */
[----:B--2---:R-:W-:Y:S01]  /*12a70*/  F2FP.PACK_AB R147, R127, R126 ;  /* 0x0000007e7f93723e */ /* 0x004fe200000000ff */
[----:B------:R-:W-:Y:S02]  /*12a80*/  FMUL.FTZ R25, R2, R117 ;  /* 0x0000007502197220 */ /* 0x000fe40000410000 */
[C---:B------:R-:W-:Y:S02]  /*12a90*/  FMUL.FTZ R26, R0.reuse, R118 ;  /* 0x00000076001a7220 */ /* 0x040fe40000410000 */
[----:B------:R-:W-:Y:S02]  /*12aa0*/  FMUL.FTZ R27, R0, R119 ;  /* 0x00000077001b7220 */ /* 0x000fe40000410000 */
[C---:B-1----:R-:W-:Y:S01]  /*12ab0*/  HMMA.16816.F32 R4, R144.reuse, R108, R4 ;  /* 0x0000006c9004723c */ /* 0x042fe20000001804 */
[----:B------:R-:W-:Y:S04]  /*12ac0*/  MUFU.EX2 R152, R150 ;  /* 0x0000009600987308 */ /* 0x000fe80000000800 */
[C---:B------:R-:W-:Y:S02]  /*12ad0*/  FMUL.FTZ R28, R2.reuse, R112 ;  /* 0x00000070021c7220 */ /* 0x040fe40000410000 */
[----:B------:R-:W-:Y:S01]  /*12ae0*/  FMUL.FTZ R29, R2, R113 ;  /* 0x00000071021d7220 */ /* 0x000fe20000410000 */
[C---:B------:R-:W-:Y:S01]  /*12af0*/  HMMA.16816.F32 R8, R144.reuse, R110, R8 ;  /* 0x0000006e9008723c */ /* 0x040fe20000001808 */
[----:B------:R-:W1:Y:S02]  /*12b00*/  LDSM.16.MT88.4 R108, [R170] ;  /* 0x00000000aa6c783b */ /* 0x000e640000004200 */
[----:B------:R-:W-:Y:S01]  /*12b10*/  MUFU.EX2 R150, R160 ;  /* 0x000000a000967308 */ /* 0x000fe20000000800 */
[C---:B------:R-:W-:Y:S02]  /*12b20*/  FMUL.FTZ R30, R0.reuse, R114 ;  /* 0x00000072001e7220 */ /* 0x040fe40000410000 */
[----:B------:R-:W-:Y:S02]  /*12b30*/  FMUL.FTZ R31, R0, R115 ;  /* 0x00000073001f7220 */ /* 0x000fe40000410000 */
[C---:B------:R-:W-:Y:S01]  /*12b40*/  FMUL.FTZ R20, R2.reuse, R120 ;  /* 0x0000007802147220 */ /* 0x040fe20000410000 */
[----:B------:R-:W-:Y:S03]  /*12b50*/  LDSM.16.MT88.4 R112, [R169+0x800] ;  /* 0x00080000a970783b */ /* 0x000fe60000004200 */
        /* <DEDUP_REMOVED lines=15> */
[----:B------:R-:W-:Y:S02]  /*12c50*/  FMUL.FTZ R47, R0, R47 ;  /* 0x0000002f002f7220 */ /* 0x000fe40000410000 */
[C---:B------:R-:W-:Y:S02]  /*12c60*/  FMUL.FTZ R48, R2.reuse, R48 ;  /* 0x0000003002307220 */ /* 0x040fe40000410000 */
[----:B------:R-:W-:Y:S01]  /*12c70*/  FMUL.FTZ R49, R2, R49 ;  /* 0x0000003102317220 */ /* 0x000fe20000410000 */
[C---:B-1----:R-:W-:Y:S02]  /*12c80*/  HMMA.16816.F32 R12, R144.reuse, R108, R12 ;  /* 0x0000006c900c723c */ /* 0x042fe4000000180c */
[----:B------:R-:W-:Y:S01]  /*12c90*/  MUFU.EX2 R157, R151 ;  /* 0x00000097009d7308 */ /* 0x000fe20000000800 */
[C---:B------:R-:W-:Y:S02]  /*12ca0*/  FMUL.FTZ R50, R0.reuse, R50 ;  /* 0x0000003200327220 */ /* 0x040fe40000410000 */
[----:B------:R-:W-:Y:S02]  /*12cb0*/  FMUL.FTZ R51, R0, R51 ;  /* 0x0000003300337220 */ /* 0x000fe40000410000 */
[C---:B------:R-:W-:Y:S01]  /*12cc0*/  FMUL.FTZ R52, R2.reuse, R52 ;  /* 0x0000003402347220 */ /* 0x040fe20000410000 */
[C---:B------:R-:W-:Y:S01]  /*12cd0*/  HMMA.16816.F32 R16, R144.reuse, R110, R16 ;  /* 0x0000006e9010723c */ /* 0x040fe20000001810 */
[----:B------:R-:W1:Y:S03]  /*12ce0*/  LDSM.16.MT88.4 R108, [R173] ;  /* 0x00000000ad6c783b */ /* 0x000e660000004200 */
[----:B------:R-:W-:Y:S01]  /*12cf0*/  FMUL.FTZ R53, R2, R53 ;  /* 0x0000003502357220 */ /* 0x000fe20000410000 */
[----:B------:R-:W-:Y:S01]  /*12d00*/  MUFU.EX2 R151, R159 ;  /* 0x0000009f00977308 */ /* 0x000fe20000000800 */
[C---:B------:R-:W-:Y:S02]  /*12d10*/  FMUL.FTZ R54, R0.reuse, R54 ;  /* 0x0000003600367220 */ /* 0x040fe40000410000 */
[----:B------:R-:W-:Y:S04]  /*12d20*/  FMUL.FTZ R55, R0, R55 ;  /* 0x0000003700377220 */ /* 0x000fe80000410000 */
[C---:B------:R-:W-:Y:S02]  /*12d30*/  FMUL.FTZ R56, R2.reuse, R56 ;  /* 0x0000003802387220 */ /* 0x040fe40000410000 */
[----:B------:R-:W-:Y:S01]  /*12d40*/  FMUL.FTZ R57, R2, R57 ;  /* 0x0000003902397220 */ /* 0x000fe20000410000 */
        /* <DEDUP_REMOVED lines=12> */
[----:B------:R-:W-:Y:S01]  /*12e10*/  MUFU.EX2 R153, R158 ;  /* 0x0000009e00997308 */ /* 0x000fe20000000800 */
        /* <DEDUP_REMOVED lines=8> */
[----:B------:R-:W1:Y:S03]  /*12ea0*/  LDSM.16.MT88.4 R108, [R172] ;  /* 0x00000000ac6c783b */ /* 0x000e660000004200 */
[C---:B------:R-:W-:Y:S02]  /*12eb0*/  FMUL.FTZ R74, R0.reuse, R74 ;  /* 0x0000004a004a7220 */ /* 0x040fe40000410000 */
[----:B------:R-:W-:Y:S02]  /*12ec0*/  FMUL.FTZ R75, R0, R75 ;  /* 0x0000004b004b7220 */ /* 0x000fe40000410000 */
[C---:B------:R-:W-:Y:S04]  /*12ed0*/  FMUL.FTZ R76, R2.reuse, R76 ;  /* 0x0000004c024c7220 */ /* 0x040fe80000410000 */
[----:B------:R-:W-:Y:S02]  /*12ee0*/  FMUL.FTZ R77, R2, R77 ;  /* 0x0000004d024d7220 */ /* 0x000fe40000410000 */
[C---:B------:R-:W-:Y:S02]  /*12ef0*/  FMUL.FTZ R78, R0.reuse, R78 ;  /* 0x0000004e004e7220 */ /* 0x040fe40000410000 */
        /* <DEDUP_REMOVED lines=12> */
[----:B------:R-:W-:Y:S01]  /*12fc0*/  FMUL.FTZ R91, R0, R91 ;  /* 0x0000005b005b7220 */ /* 0x000fe20000410000 */
[C---:B-1----:R-:W-:Y:S03]  /*12fd0*/  HMMA.16816.F32 R28, R144.reuse, R108, R28 ;  /* 0x0000006c901c723c */ /* 0x042fe6000000181c */
[C---:B------:R-:W-:Y:S02]  /*12fe0*/  FMUL.FTZ R92, R2.reuse, R92 ;  /* 0x0000005c025c7220 */ /* 0x040fe40000410000 */
[C---:B------:R-:W-:Y:S02]  /*12ff0*/  FMUL.FTZ R93, R2.reuse, R93 ;  /* 0x0000005d025d7220 */ /* 0x040fe40000410000 */
[C---:B------:R-:W-:Y:S01]  /*13000*/  FMUL.FTZ R96, R2.reuse, R96 ;  /* 0x0000006002607220 */ /* 0x040fe20000410000 */
[C---:B------:R-:W-:Y:S01]  /*13010*/  HMMA.16816.F32 R32, R144.reuse, R110, R32 ;  /* 0x0000006e9020723c */ /* 0x040fe20000001820 */
[----:B------:R-:W1:Y:S03]  /*13020*/  LDSM.16.MT88.4 R108, [R169+0x2000] ;  /* 0x00200000a96c783b */ /* 0x000e660000004200 */
[----:B------:R-:W-:Y:S02]  /*13030*/  FMUL.FTZ R97, R2, R97 ;  /* 0x0000006102617220 */ /* 0x000fe40000410000 */
[----:B------:R-:W3:Y:S01]  /*13040*/  MUFU.EX2 R2, R156 ;  /* 0x0000009c00027308 */ /* 0x000ee20000000800 */
[C---:B------:R-:W-:Y:S02]  /*13050*/  FMUL.FTZ R94, R0.reuse, R94 ;  /* 0x0000005e005e7220 */ /* 0x040fe40000410000 */
[C---:B------:R-:W-:Y:S03]  /*13060*/  FMUL.FTZ R95, R0.reuse, R95 ;  /* 0x0000005f005f7220 */ /* 0x040fe60000410000 */
[C---:B------:R-:W-:Y:S02]  /*13070*/  FMUL.FTZ R98, R0.reuse, R98 ;  /* 0x0000006200627220 */ /* 0x040fe40000410000 */
[----:B------:R-:W-:Y:S02]  /*13080*/  FMUL.FTZ R99, R0, R99 ;  /* 0x0000006300637220 */ /* 0x000fe40000410000 */
[----:B--2---:R-:W-:Y:S01]  /*13090*/  FADD.FTZ R0, R103, R149 ;  /* 0x0000009567007221 */ /* 0x004fe20000010000 */
[----:B------:R-:W2:Y:S10]  /*130a0*/  MUFU.EX2 R156, R148 ;  /* 0x00000094009c7308 */ /* 0x000eb40000000800 */
[----:B------:R-:W-:Y:S01]  /*130b0*/  MUFU.EX2 R149, R163 ;  /* 0x000000a300957308 */ /* 0x000fe20000000800 */
[----:B---3--:R-:W-:Y:S04]  /*130c0*/  FADD.FTZ R0, R2, R0 ;  /* 0x0000000002007221 */ /* 0x008fe80000010000 */
[----:B------:R-:W-:Y:S05]  /*130d0*/  FADD.FTZ R0, R116, R0 ;  /* 0x0000000074007221 */ /* 0x000fea0000010000 */
[----:B------:R-:W3:Y:S01]  /*130e0*/  MUFU.EX2 R148, R165 ;  /* 0x000000a500947308 */ /* 0x000ee20000000800 */
[----:B------:R-:W-:Y:S01]  /*130f0*/  FADD.FTZ R0, R104, R0 ;  /* 0x0000000068007221 */ /* 0x000fe20000010000 */
        /* <DEDUP_REMOVED lines=21> */
[C---:B-1----:R-:W-:Y:S07]  /*13250*/  HMMA.16816.F32 R92, R144.reuse, R108, R92 ;  /* 0x0000006c905c723c */ /* 0x042fee000000185c */
[----:B------:R-:W-:Y:S01]  /*13260*/  F2FP.PACK_AB R108, R2, R103 ;  /* 0x00000067026c723e */ /* 0x000fe200000000ff */
[----:B------:R-:W-:Y:S01]  /*13270*/  HMMA.16816.F32 R96, R144, R110, R96 ;  /* 0x0000006e9060723c */ /* 0x000fe20000001860 */
[----:B------:R-:W1:Y:S03]  /*13280*/  MUFU.EX2 R103, R193 ;  /* 0x000000c100677308 */ /* 0x000e660000000800 */
[----:B--2---:R-:W-:Y:S03]  /*13290*/  F2FP.PACK_AB R109, R156, R157 ;  /* 0x0000009d9c6d723e */ /* 0x004fe600000000ff */
[----:B------:R-:W-:Y:S02]  /*132a0*/  F2FP.PACK_AB R110, R104, R116 ;  /* 0x00000074686e723e */ /* 0x000fe400000000ff */
[----:B------:R-:W2:Y:S02]  /*132b0*/  LDSM.16.MT88.4 R116, [R170+0x800] ;  /* 0x00080000aa74783b */ /* 0x000ea40000004200 */
[----:B------:R-:W4:Y:S01]  /*132c0*/  MUFU.EX2 R2, R164 ;  /* 0x000000a400027308 */ /* 0x000f220000000800 */
[----:B------:R-:W-:Y:S02]  /*132d0*/  F2FP.PACK_AB R111, R154, R155 ;  /* 0x0000009b9a6f723e */ /* 0x000fe400000000ff */
[----:B---3--:R-:W-:Y:S05]  /*132e0*/  F2FP.PACK_AB R145, R148, R149 ;  /* 0x000000959491723e */ /* 0x008fea00000000ff */
[C---:B------:R-:W-:Y:S02]  /*132f0*/  HMMA.16816.F32 R4, R108.reuse, R112, R4 ;  /* 0x000000706c04723c */ /* 0x040fe40000001804 */
[----:B------:R-:W3:Y:S03]  /*13300*/  MUFU.EX2 R104, R161 ;  /* 0x000000a100687308 */ /* 0x000ee60000000800 */
[----:B-1----:R-:W-:Y:S03]  /*13310*/  FADD.FTZ R0, R103, R0 ;  /* 0x0000000067007221 */ /* 0x002fe60000010000 */
[C---:B------:R-:W-:Y:S01]  /*13320*/  HMMA.16816.F32 R8, R108.reuse, R114, R8 ;  /* 0x000000726c08723c */ /* 0x040fe20000001808 */
[----:B------:R-:W1:Y:S03]  /*13330*/  LDSM.16.MT88.4 R112, [R173+0x800] ;  /* 0x00080000ad70783b */ /* 0x000e660000004200 */
[----:B----4-:R-:W-:Y:S04]  /*13340*/  FADD.FTZ R0, R2, R0 ;  /* 0x0000000002007221 */ /* 0x010fe80000010000 */
[----:B------:R-:W-:Y:S04]  /*13350*/  FADD.FTZ R0, R120, R0 ;  /* 0x0000000078007221 */ /* 0x000fe80000010000 */
[----:B---3--:R-:W-:Y:S01]  /*13360*/  FADD.FTZ R0, R104, R0 ;  /* 0x0000000068007221 */ /* 0x008fe20000010000 */
[C---:B--2---:R-:W-:Y:S03]  /*13370*/  HMMA.16816.F32 R12, R108.reuse, R116, R12 ;  /* 0x000000746c0c723c */ /* 0x044fe6000000180c */
[----:B------:R-:W-:Y:S05]  /*13380*/  FADD.FTZ R0, R124, R0 ;  /* 0x000000007c007221 */ /* 0x000fea0000010000 */
        /* <DEDUP_REMOVED lines=30> */
[----:B------:R-:W-:Y:S01]  /*13570*/  HMMA.16816.F32 R96, R108, R118, R96 ;  /* 0x000000766c60723c */ /* 0x000fe20000001860 */
[----:B------:R-:W2:Y:S06]  /*13580*/  LDSM.16.MT88.4 R116, [R170+0x1000] ;  /* 0x00100000aa74783b */ /* 0x000eac0000004200 */
[----:B------:R-:W-:Y:S02]  /*13590*/  F2FP.PACK_AB R110, R104, R120 ;  /* 0x00000078686e723e */ /* 0x000fe400000000ff */
[----:B------:R-:W3:Y:S01]  /*135a0*/  LDSM.16.MT88.4 R120, [R173+0x1000] ;  /* 0x00100000ad78783b */ /* 0x000ee20000004200 */
[----:B------:R-:W-:Y:S02]  /*135b0*/  MUFU.EX2 R104, R199 ;  /* 0x000000c700687308 */ /* 0x000fe40000000800 */
[----:B------:R-:W-:Y:S02]  /*135c0*/  F2FP.PACK_AB R108, R2, R103 ;  /* 0x00000067026c723e */ /* 0x000fe400000000ff */
[----:B------:R-:W-:Y:S02]  /*135d0*/  F2FP.PACK_AB R109, R152, R153 ;  /* 0x00000099986d723e */ /* 0x000fe400000000ff */
[----:B------:R-:W-:Y:S04]  /*135e0*/  F2FP.PACK_AB R111, R150, R151 ;  /* 0x00000097966f723e */ /* 0x000fe800000000ff */
[----:B------:R-:W4:Y:S03]  /*135f0*/  MUFU.EX2 R2, R197 ;  /* 0x000000c500027308 */ /* 0x000f260000000800 */
[C---:B-1----:R-:W-:Y:S07]  /*13600*/  HMMA.16816.F32 R4, R108.reuse, R112, R4 ;  /* 0x000000706c04723c */ /* 0x042fee0000001804 */
[----:B------:R-:W1:Y:S01]  /*13610*/  MUFU.EX2 R103, R198 ;  /* 0x000000c600677308 */ /* 0x000e620000000800 */
[C---:B------:R-:W-:Y:S01]  /*13620*/  HMMA.16816.F32 R8, R108.reuse, R114, R8 ;  /* 0x000000726c08723c */ /* 0x040fe20000001808 */
[----:B------:R-:W5:Y:S07]  /*13630*/  LDSM.16.MT88.4 R112, [R172+0x1000] ;  /* 0x00100000ac70783b */ /* 0x000f6e0000004200 */
[C---:B--2---:R-:W-:Y:S04]  /*13640*/  HMMA.16816.F32 R12, R108.reuse, R116, R12 ;  /* 0x000000746c0c723c */ /* 0x044fe8000000180c */
[C---:B----4-:R-:W-:Y:S01]  /*13650*/  F2FP.PACK_AB R144, R2.reuse, R124 ;  /* 0x0000007c0290723e */ /* 0x050fe200000000ff */
[----:B------:R-:W-:Y:S02]  /*13660*/  FADD.FTZ R0, R2, R0 ;  /* 0x0000000002007221 */ /* 0x000fe40000010000 */
[----:B------:R-:W-:Y:S01]  /*13670*/  FADD.FTZ R2, R126, R125 ;  /* 0x0000007d7e027221 */ /* 0x000fe20000010000 */
[C---:B------:R-:W-:Y:S01]  /*13680*/  HMMA.16816.F32 R16, R108.reuse, R118, R16 ;  /* 0x000000766c10723c */ /* 0x040fe20000001810 */
[----:B------:R-:W2:Y:S03]  /*13690*/  LDSM.16.MT88.4 R116, [R169+0x3000] ;  /* 0x00300000a974783b */ /* 0x000ea60000004200 */
[----:B------:R-:W-:Y:S01]  /*136a0*/  FADD.FTZ R0, R104, R0 ;  /* 0x0000000068007221 */ /* 0x000fe20000010000 */
[C---:B-1----:R-:W-:Y:S02]  /*136b0*/  F2FP.PACK_AB R146, R103.reuse, R104 ;  /* 0x000000686792723e */ /* 0x042fe400000000ff */
[----:B------:R-:W-:Y:S01]  /*136c0*/  MUFU.EX2 R104, R166 ;  /* 0x000000a600687308 */ /* 0x000fe20000000800 */
[C---:B---3--:R-:W-:Y:S04]  /*136d0*/  HMMA.16816.F32 R20, R108.reuse, R120, R20 ;  /* 0x000000786c14723c */ /* 0x048fe80000001814 */
[----:B------:R-:W-:Y:S02]  /*136e0*/  FADD.FTZ R206, R103, R0 ;  /* 0x0000000067ce7221 */ /* 0x000fe40000010000 */
[----:B------:R-:W-:Y:S02]  /*136f0*/  FADD.FTZ R0, R127, R2 ;  /* 0x000000027f007221 */ /* 0x000fe40000010000 */
[C---:B------:R-:W-:Y:S01]  /*13700*/  HMMA.16816.F32 R24, R108.reuse, R122, R24 ;  /* 0x0000007a6c18723c */ /* 0x040fe20000001818 */
[----:B------:R-:W1:Y:S01]  /*13710*/  LDSM.16.MT88.4 R120, [R170+0x3000] ;  /* 0x00300000aa78783b */ /* 0x000e620000004200 */
[----:B------:R-:W3:Y:S02]  /*13720*/  MUFU.EX2 R103, R167 ;  /* 0x000000a700677308 */ /* 0x000ee40000000800 */
[----:B------:R-:W-:Y:S04]  /*13730*/  FADD.FTZ R0, R157, R0 ;  /* 0x000000009d007221 */ /* 0x000fe80000010000 */
[C---:B-----5:R-:W-:Y:S01]  /*13740*/  HMMA.16816.F32 R28, R108.reuse, R112, R28 ;  /* 0x000000706c1c723c */ /* 0x060fe2000000181c */
[----:B------:R-:W-:Y:S03]  /*13750*/  LDSM.16.MT88.4 R124, [R170+0x1800] ;  /* 0x00180000aa7c783b */ /* 0x000fe60000004200 */
[----:B------:R-:W-:Y:S04]  /*13760*/  FADD.FTZ R0, R156, R0 ;  /* 0x000000009c007221 */ /* 0x000fe80000010000 */
[C---:B------:R-:W-:Y:S01]  /*13770*/  HMMA.16816.F32 R32, R108.reuse, R114, R32 ;  /* 0x000000726c20723c */ /* 0x040fe20000001820 */
[----:B------:R-:W4:Y:S03]  /*13780*/  LDSM.16.MT88.4 R112, [R173+0x3000] ;  /* 0x00300000ad70783b */ /* 0x000f260000004200 */
[----:B------:R-:W-:Y:S04]  /*13790*/  FADD.FTZ R0, R155, R0 ;  /* 0x000000009b007221 */ /* 0x000fe80000010000 */
[----:B------:R-:W-:Y:S01]  /*137a0*/  FADD.FTZ R0, R154, R0 ;  /* 0x000000009a007221 */ /* 0x000fe20000010000 */
[C---:B--2---:R-:W-:Y:S03]  /*137b0*/  HMMA.16816.F32 R36, R108.reuse, R116, R36 ;  /* 0x000000746c24723c */ /* 0x044fe60000001824 */
[----:B---3--:R-:W-:Y:S01]  /*137c0*/  F2FP.PACK_AB R147, R103, R104 ;  /* 0x000000686793723e */ /* 0x008fe200000000ff */
[----:B------:R-:W-:Y:S04]  /*137d0*/  FADD.FTZ R0, R153, R0 ;  /* 0x0000000099007221 */ /* 0x000fe80000010000 */
        /* <DEDUP_REMOVED lines=8> */
[C---:B----4-:R-:W-:Y:S04]  /*13860*/  HMMA.16816.F32 R52, R108.reuse, R112, R52 ;  /* 0x000000706c34723c */ /* 0x050fe80000001834 */
[----:B------:R-:W-:Y:S04]  /*13870*/  FADD.FTZ R0, R149, R0 ;  /* 0x0000000095007221 */ /* 0x000fe80000010000 */
[C---:B------:R-:W-:Y:S01]  /*13880*/  HMMA.16816.F32 R56, R108.reuse, R114, R56 ;  /* 0x000000726c38723c */ /* 0x040fe20000001838 */
[----:B------:R-:W3:Y:S03]  /*13890*/  LDSM.16.MT88.4 R112, [R170+0x5000] ;  /* 0x00500000aa70783b */ /* 0x000ee60000004200 */
[----:B------:R-:W-:Y:S04]  /*138a0*/  FADD.FTZ R0, R148, R0 ;  /* 0x0000000094007221 */ /* 0x000fe80000010000 */
[----:B------:R-:W-:Y:S01]  /*138b0*/  FADD.FTZ R2, R104, R0 ;  /* 0x0000000068027221 */ /* 0x000fe20000010000 */
[C---:B--2---:R-:W-:Y:S03]  /*138c0*/  HMMA.16816.F32 R60, R108.reuse, R116, R60 ;  /* 0x000000746c3c723c */ /* 0x044fe6000000183c */
[----:B------:R-:W-:Y:S01]  /*138d0*/  IADD3 R0, R195, -0x1, RZ ;  /* 0xffffffffc3007810 */ /* 0x000fe20007ffe0ff */
[----:B------:R-:W-:Y:S01]  /*138e0*/  FADD.FTZ R202, R103, R2 ;  /* 0x0000000267ca7221 */ /* 0x000fe20000010000 */
[----:B------:R-:W-:Y:S02]  /*138f0*/  MOV R103, R102 ;  /* 0x0000006600677202 */ /* 0x000fe40000000f00 */
[----:B------:R-:W-:Y:S01]  /*13900*/  MOV R195, R0 ;  /* 0x0000000000c37202 */ /* 0x000fe20000000f00 */
[C---:B------:R-:W-:Y:S01]  /*13910*/  HMMA.16816.F32 R64, R108.reuse, R118, R64 ;  /* 0x000000766c40723c */ /* 0x040fe20000001840 */
[----:B------:R-:W2:Y:S03]  /*13920*/  LDSM.16.MT88.4 R116, [R173+0x5000] ;  /* 0x00500000ad74783b */ /* 0x000ea60000004200 */
[-C--:B------:R-:W-:Y:S04]  /*13930*/  MOV R104, R3.reuse ;  /* 0x0000000300687202 */ /* 0x080fe80000000f00 */
[C---:B-1----:R-:W-:Y:S08]  /*13940*/  HMMA.16816.F32 R68, R108.reuse, R120, R68 ;  /* 0x000000786c44723c */ /* 0x042ff00000001844 */
[C---:B------:R-:W-:Y:S01]  /*13950*/  HMMA.16816.F32 R72, R108.reuse, R122, R72 ;  /* 0x0000007a6c48723c */ /* 0x040fe20000001848 */
[----:B------:R-:W1:Y:S07]  /*13960*/  LDSM.16.MT88.4 R120, [R172+0x5000] ;  /* 0x00500000ac78783b */ /* 0x000e6e0000004200 */
[C---:B---3--:R-:W-:Y:S08]  /*13970*/  HMMA.16816.F32 R76, R108.reuse, R112, R76 ;  /* 0x000000706c4c723c */ /* 0x048ff0000000184c */
[C---:B------:R-:W-:Y:S08]  /*13980*/  HMMA.16816.F32 R80, R108.reuse, R114, R80 ;  /* 0x000000726c50723c */ /* 0x040ff00000001850 */
[C---:B--2---:R-:W-:Y:S08]  /*13990*/  HMMA.16816.F32 R84, R108.reuse, R116, R84 ;  /* 0x000000746c54723c */ /* 0x044ff00000001854 */
[C---:B------:R-:W-:Y:S01]  /*139a0*/  HMMA.16816.F32 R88, R108.reuse, R118, R88 ;  /* 0x000000766c58723c */ /* 0x040fe20000001858 */
[----:B------:R-:W2:Y:S07]  /*139b0*/  LDSM.16.MT88.4 R116, [R173+0x1800] ;  /* 0x00180000ad74783b */ /* 0x000eae0000004200 */
[C---:B-1----:R-:W-:Y:S08]  /*139c0*/  HMMA.16816.F32 R92, R108.reuse, R120, R92 ;  /* 0x000000786c5c723c */ /* 0x042ff0000000185c */
[----:B------:R-:W-:Y:S01]  /*139d0*/  HMMA.16816.F32 R96, R108, R122, R96 ;  /* 0x0000007a6c60723c */ /* 0x000fe20000001860 */
[----:B------:R-:W1:Y:S07]  /*139e0*/  LDSM.16.MT88.4 R108, [R172+0x1800] ;  /* 0x00180000ac6c783b */ /* 0x000e6e0000004200 */
        /* <DEDUP_REMOVED lines=8> */
[C---:B--2---:R-:W-:Y:S08]  /*13a70*/  HMMA.16816.F32 R120, R144.reuse, R116, R20 ;  /* 0x000000749078723c */ /* 0x044ff00000001814 */
[C---:B------:R-:W-:Y:S08]  /*13a80*/  HMMA.16816.F32 R116, R144.reuse, R118, R24 ;  /* 0x000000769074723c */ /* 0x040ff00000001818 */
[C---:B-1----:R-:W-:Y:S08]  /*13a90*/  HMMA.16816.F32 R112, R144.reuse, R108, R28 ;  /* 0x0000006c9070723c */ /* 0x042ff0000000181c */
        /* <DEDUP_REMOVED lines=13> */
[C---:B-1----:R-:W-:Y:S08]  /*13b70*/  HMMA.16816.F32 R68, R144.reuse, R4, R68 ;  /* 0x000000049044723c */ /* 0x042ff00000001844 */
[C---:B------:R-:W-:Y:S08]  /*13b80*/  HMMA.16816.F32 R72, R144.reuse, R6, R72 ;  /* 0x000000069048723c */ /* 0x040ff00000001848 */
[C---:B--2---:R-:W-:Y:S08]  /*13b90*/  HMMA.16816.F32 R76, R144.reuse, R8, R76 ;  /* 0x00000008904c723c */ /* 0x044ff0000000184c */
[C---:B------:R-:W-:Y:S08]  /*13ba0*/  HMMA.16816.F32 R80, R144.reuse, R10, R80 ;  /* 0x0000000a9050723c */ /* 0x040ff00000001850 */
[C---:B---3--:R-:W-:Y:S08]  /*13bb0*/  HMMA.16816.F32 R84, R144.reuse, R12, R84 ;  /* 0x0000000c9054723c */ /* 0x048ff00000001854 */
[C---:B------:R-:W-:Y:S08]  /*13bc0*/  HMMA.16816.F32 R88, R144.reuse, R14, R88 ;  /* 0x0000000e9058723c */ /* 0x040ff00000001858 */
[C---:B----4-:R-:W-:Y:S07]  /*13bd0*/  HMMA.16816.F32 R92, R144.reuse, R16, R92 ;  /* 0x00000010905c723c */ /* 0x050fee000000185c */
[----:B------:R-:W-:Y:S01]  /*13be0*/  MOV R16, R3 ;  /* 0x0000000300107202 */ /* 0x000fe20000000f00 */
[----:B------:R-:W-:Y:S01]  /*13bf0*/  HMMA.16816.F32 R96, R144, R18, R96 ;  /* 0x000000129060723c */ /* 0x000fe20000001860 */
[----:B------:R-:W-:Y:S07]  /*13c00*/  @!UPT UIADD3 URZ, URZ, URZ, URZ ;  /* 0x0000003f3f3ff290 */ /* 0x000fee000fffe03f */
[----:B------:R-:W-:-:S11]  /*13c10*/  @P0 BRA `(.L_x_275) ;  /* 0xffffd00000000947 */ /* 0x000fd6000383ffff */
.L_x_268:
[----:B------:R-:W-:Y:S05]  /*13c20*/  BRA.DIV ~URZ, `(.L_x_276) ;  /* 0x00005ad27f007947 */ /* 0x000fea000b800000 */
[----:B------:R1:W2:Y:S02]  /*13c30*/  SHFL.BFLY PT, R0, R206, 0x2, 0x1f ;  /* 0x0c401f00ce007f89 */ /* 0x0002a400000e0000 */
.L_x_353:
[----:B--2---:R-:W-:Y:S01]  /*13c40*/  FADD.FTZ R5, R0, R206 ;  /* 0x000000ce00057221 */ /* 0x004fe20000010000 */
[----:B------:R-:W-:Y:S05]  /*13c50*/  BRA.DIV ~URZ, `(.L_x_277) ;  /* 0x00005af27f007947 */ /* 0x000fea000b800000 */
[----:B------:R-:W2:Y:S02]  /*13c60*/  SHFL.BFLY PT, R0, R5, 0x1, 0x1f ;  /* 0x0c201f0005007f89 */ /* 0x000ea400000e0000 */
[----:B--2---:R-:W-:-:S02]  /*13c70*/  FADD.FTZ R5, R5, R0 ;  /* 0x0000000005057221 */ /* 0x004fc40000010000 */
[----:B------:R-:W2:Y:S02]  /*13c80*/  SHFL.BFLY PT, R0, R202, 0x2, 0x1f ;  /* 0x0c401f00ca007f89 */ /* 0x000ea400000e0000 */
[----:B--2---:R-:W-:-:S05]  /*13c90*/  FADD.FTZ R4, R0, R202 ;  /* 0x000000ca00047221 */ /* 0x004fca0000010000 */
[----:B------:R2:W3:Y:S02]  /*13ca0*/  SHFL.BFLY PT, R3, R4, 0x1, 0x1f ;  /* 0x0c201f0004037f89 */ /* 0x0004e400000e0000 */
.L_x_354:
[----:B------:R-:W-:Y:S01]  /*13cb0*/  FSETP.NE.FTZ.AND P0, PT, R5, RZ, PT ;  /* 0x000000ff0500720b */ /* 0x000fe20003f15000 */
[----:B---3--:R-:W-:Y:S01]  /*13cc0*/  FADD.FTZ R3, R3, R4 ;  /* 0x0000000403037221 */ /* 0x008fe20000010000 */
[----:B------:R-:W-:Y:S02]  /*13cd0*/  MOV R2, RZ ;  /* 0x000000ff00027202 */ /* 0x000fe40000000f00 */
[----:B------:R-:W-:Y:S02]  /*13ce0*/  MOV R18, 0xff800000 ;  /* 0xff80000000127802 */ /* 0x000fe40000000f00 */
[----:B------:R-:W-:-:S07]  /*13cf0*/  MOV R15, 0xff800000 ;  /* 0xff800000000f7802 */ /* 0x000fce0000000f00 */
[----:B------:R-:W3:Y:S08]  /*13d00*/  @P0 MUFU.LG2 R0, R5 ;  /* 0x0000000500000308 */ /* 0x000ef00000000c00 */
[----:B------:R4:W5:Y:S01]  /*13d10*/  @P0 MUFU.RCP R2, R5 ;  /* 0x0000000500020308 */ /* 0x0009620000001000 */
[----:B--23--:R-:W-:Y:S01]  /*13d20*/  @P0 FMUL.FTZ R4, R0, 0.69314718246459960938 ;  /* 0x3f31721800040820 */ /* 0x00cfe20000410000 */
[----:B----4-:R-:W-:Y:S01]  /*13d30*/  @P0 MOV R5, 0x3f317218 ;  /* 0x3f31721800050802 */ /* 0x010fe20000000f00 */
[----:B-----5:R-:W-:-:S02]  /*13d40*/  FMUL.FTZ R34, R2, R116 ;  /* 0x0000007402227220 */ /* 0x020fc40000410000 */
[C---:B------:R-:W-:Y:S02]  /*13d50*/  FMUL.FTZ R35, R2.reuse, R117 ;  /* 0x0000007502237220 */ /* 0x040fe40000410000 */
[----:B------:R-:W-:Y:S02]  /*13d60*/  @P0 FMUL.FTZ R0, R5, c[0x0][0x2d0] ;  /* 0x0000b40005000a20 */ /* 0x000fe40000410000 */
[----:B------:R-:W-:Y:S02]  /*13d70*/  FMUL.FTZ R103, R2, R113 ;  /* 0x0000007102677220 */ /* 0x000fe40000410000 */
[----:B------:R-:W-:Y:S01]  /*13d80*/  @P0 FFMA.FTZ R18, R0, R102, R4 ;  /* 0x0000006600120223 */ /* 0x000fe20000010004 */
[----:B------:R-:W-:Y:S01]  /*13d90*/  FSETP.NE.FTZ.AND P0, PT, R3, RZ, PT ;  /* 0x000000ff0300720b */ /* 0x000fe20003f15000 */
[C---:B------:R-:W-:Y:S01]  /*13da0*/  FMUL.FTZ R102, R2.reuse, R112 ;  /* 0x0000007002667220 */ /* 0x040fe20000410000 */
[----:B------:R-:W-:Y:S01]  /*13db0*/  MOV R0, RZ ;  /* 0x000000ff00007202 */ /* 0x000fe20000000f00 */
[----:B------:R-:W-:-:S02]  /*13dc0*/  FMUL.FTZ R116, R2, R88 ;  /* 0x0000005802747220 */ /* 0x000fc40000410000 */
[C---:B------:R-:W-:Y:S02]  /*13dd0*/  FMUL.FTZ R117, R2.reuse, R89 ;  /* 0x0000005902757220 */ /* 0x040fe40000410000 */
[C---:B------:R-:W-:Y:S02]  /*13de0*/  FMUL.FTZ R112, R2.reuse, R68 ;  /* 0x0000004402707220 */ /* 0x040fe40000410000 */
[C---:B------:R-:W-:Y:S02]  /*13df0*/  FMUL.FTZ R113, R2.reuse, R69 ;  /* 0x0000004502717220 */ /* 0x040fe40000410000 */
[C---:B------:R-:W-:Y:S02]  /*13e00*/  FMUL.FTZ R24, R2.reuse, R132 ;  /* 0x0000008402187220 */ /* 0x040fe40000410000 */
[----:B------:R-:W2:Y:S01]  /*13e10*/  @P0 MUFU.RCP R0, R3 ;  /* 0x0000000300000308 */ /* 0x000ea20000001000 */
[----:B------:R-:W-:Y:S01]  /*13e20*/  @P0 MOV R4, 0x3f317218 ;  /* 0x3f31721800040802 */ /* 0x000fe20000000f00 */
[----:B------:R-:W-:-:S02]  /*13e30*/  FMUL.FTZ R25, R2, R133 ;  /* 0x0000008502197220 */ /* 0x000fc40000410000 */
[C---:B------:R-:W-:Y:S02]  /*13e40*/  FMUL.FTZ R68, R2.reuse, R72 ;  /* 0x0000004802447220 */ /* 0x040fe40000410000 */
[C---:B------:R-:W-:Y:S02]  /*13e50*/  FMUL.FTZ R69, R2.reuse, R73 ;  /* 0x0000004902457220 */ /* 0x040fe40000410000 */
[----:B------:R-:W3:Y:S01]  /*13e60*/  @P0 MUFU.LG2 R3, R3 ;  /* 0x0000000300030308 */ /* 0x000ee20000000c00 */
[C---:B------:R-:W-:Y:S02]  /*13e70*/  FMUL.FTZ R20, R2.reuse, R96 ;  /* 0x0000006002147220 */ /* 0x040fe40000410000 */
[----:B------:R-:W-:Y:S02]  /*13e80*/  FMUL.FTZ R21, R2, R97 ;  /* 0x0000006102157220 */ /* 0x000fe40000410000 */
[----:B------:R-:W-:Y:S02]  /*13e90*/  @P0 FMUL.FTZ R4, R4, c[0x0][0x2d0] ;  /* 0x0000b40004040a20 */ /* 0x000fe40000410000 */
[----:B------:R-:W-:-:S02]  /*13ea0*/  FMUL.FTZ R72, R2, R76 ;  /* 0x0000004c02487220 */ /* 0x000fc40000410000 */
[C---:B--2---:R-:W-:Y:S02]  /*13eb0*/  FMUL.FTZ R88, R0.reuse, R122 ;  /* 0x0000007a00587220 */ /* 0x044fe40000410000 */
[C---:B------:R-:W-:Y:S02]  /*13ec0*/  FMUL.FTZ R89, R0.reuse, R123 ;  /* 0x0000007b00597220 */ /* 0x040fe40000410000 */
[C---:B------:R-:W-:Y:S02]  /*13ed0*/  FMUL.FTZ R122, R0.reuse, R38 ;  /* 0x00000026007a7220 */ /* 0x040fe40000410000 */
[----:B------:R-:W-:Y:S02]  /*13ee0*/  FMUL.FTZ R123, R0, R39 ;  /* 0x00000027007b7220 */ /* 0x000fe40000410000 */
[----:B---3--:R-:W-:Y:S02]  /*13ef0*/  @P0 FMUL.FTZ R3, R3, 0.69314718246459960938 ;  /* 0x3f31721803030820 */ /* 0x008fe40000410000 */
        /* <DEDUP_REMOVED lines=58> */
[----:B------:R-:W-:Y:S02]  /*142a0*/  @P0 FFMA.FTZ R15, R4, R16, R3 ;  /* 0x00000010040f0223 */ /* 0x000fe40000010003 */
        /* <DEDUP_REMOVED lines=19> */
[----:B------:R-:W-:Y:S02]  /*143e0*/  FMUL.FTZ R65, R2, R65 ;  /* 0x0000004102417220 */ /* 0x000fe40000410000 */
.L_x_210:
[----:B------:R-:W2:Y:S01]  /*143f0*/  S2R R2, SR_TID.X ;  /* 0x0000000000027919 */ /* 0x000ea20000002100 */
[----:B------:R-:W-:Y:S01]  /*14400*/  BSSY B0, `(.L_x_278) ;  /* 0x0000010000007945 */ /* 0x000fe20003800000 */
[----:B--2---:R-:W-:-:S13]  /*14410*/  LOP3.LUT P0, RZ, R2, 0xff, RZ, 0xc0, !PT ;  /* 0x000000ff02ff7812 */ /* 0x004fda000780c0ff */
[----:B------:R-:W-:Y:S05]  /*14420*/  @P0 BRA `(.L_x_279) ;  /* 0x000000d000000947 */ /* 0x000fea0003800000 */
[----:B------:R-:W2:Y:S01]  /*14430*/  S2R R2, SR_LANEID ;  /* 0x0000000000027919 */ /* 0x000ea20000000000 */
[----:B------:R-:W-:Y:S01]  /*14440*/  VOTEU.ANY UR4, UPT, PT ;  /* 0x0000000000047886 */ /* 0x000fe200038e0100 */
[----:B------:R-:W-:Y:S01]  /*14450*/  IMAD.MOV.U32 R4, RZ, RZ, c[0x0][0x560] ;  /* 0x00015800ff047624 */ /* 0x000fe200078e00ff */
[----:B------:R-:W2:Y:S01]  /*14460*/  FLO.U32 R3, UR4 ;  /* 0x0000000400037d00 */ /* 0x000ea200080e0000 */
[----:B------:R-:W-:Y:S01]  /*14470*/  IMAD.MOV.U32 R5, RZ, RZ, c[0x0][0x564] ;  /* 0x00015900ff057624 */ /* 0x000fe200078e00ff */
[----:B--2---:R-:W-:-:S06]  /*14480*/  ISETP.EQ.U32.AND P0, PT, R3, R2, PT ;  /* 0x000000020300720c */ /* 0x004fcc0003f02070 */
[----:B------:R-:W2:Y:S07]  /*14490*/  POPC R2, UR4 ;  /* 0x0000000400027d09 */ /* 0x000eae0008000000 */
[----:B--2---:R2:W3:Y:S04]  /*144a0*/  @P0 ATOMG.E.ADD.STRONG.GPU PT, R2, [R4.64], R2 ;  /* 0x00000002040209a8 */ /* 0x0044e800081ee1ca */
[----:B--2---:R-:W2:Y:S04]  /*144b0*/  S2R R4, SR_LTMASK ;  /* 0x0000000000047919 */ /* 0x004ea80000003900 */
[----:B---3--:R2:W3:Y:S02]  /*144c0*/  SHFL.IDX PT, R3, R2, R3, 0x1f ;  /* 0x00001f0302037589 */ /* 0x0084e400000e0000 */
[----:B--2---:R-:W-:-:S06]  /*144d0*/  LOP3.LUT R2, R4, UR4, RZ, 0xc0, !PT ;  /* 0x0000000404027c12 */ /* 0x004fcc000f8ec0ff */
[----:B------:R-:W3:Y:S02]  /*144e0*/  POPC R2, R2 ;  /* 0x0000000200027309 */ /* 0x000ee40000000000 */
[----:B---3--:R-:W-:-:S06]  /*144f0*/  IADD3 R236, R3, c[0x0][0xc], R2 ;  /* 0x0000030003ec7a10 */ /* 0x008fcc0007ffe002 */
.L_x_279:
[----:B------:R-:W-:Y:S05]  /*14500*/  BSYNC B0 ;  /* 0x0000000000007941 */ /* 0x000fea0003800000 */
.L_x_278:
[----:B------:R-:W-:Y:S01]  /*14510*/  PRMT R0, R0, 0x9910, RZ ;  /* 0x0000991000007816 */ /* 0x000fe200000000ff */
[----:B------:R-:W-:Y:S01]  /*14520*/  BSSY B1, `(.L_x_280) ;  /* 0x0000381000017945 */ /* 0x000fe20003800000 */
[----:B------:R-:W-:Y:S02]  /*14530*/  IMAD.MOV.U32 R29, RZ, RZ, R236 ;  /* 0x000000ffff1d7224 */ /* 0x000fe400078e00ec */
[----:B------:R-:W-:-:S13]  /*14540*/  ISETP.NE.AND P0, PT, R0, RZ, PT ;  /* 0x000000ff0000720c */ /* 0x000fda0003f05270 */
[----:B------:R-:W-:Y:S05]  /*14550*/  @!P0 BRA `(.L_x_281) ;  /* 0x00002bf000008947 */ /* 0x000fea0003800000 */
[----:B------:R-:W2:Y:S04]  /*14560*/  LDL R6, [R1+0xc] ;  /* 0x00000c0001067983 */ /* 0x000ea80000100800 */
[----:B------:R-:W3:Y:S04]  /*14570*/  LDL R5, [R1+0x4] ;  /* 0x0000040001057983 */ /* 0x000ee80000100800 */
[----:B------:R-:W4:Y:S04]  /*14580*/  LDL R4, [R1+0x8] ;  /* 0x0000080001047983 */ /* 0x000f280000100800 */
[----:B------:R-:W3:Y:S01]  /*14590*/  LDL R3, [R1] ;  /* 0x0000000001037983 */ /* 0x000ee20000100800 */
[----:B------:R-:W-:Y:S01]  /*145a0*/  WARPSYNC 0xffffffff ;  /* 0xffffffff00007948 */ /* 0x000fe20003800000 */
[----:B------:R-:W-:Y:S01]  /*145b0*/  F2FP.PACK_AB R2, R23, R22 ;  /* 0x000000161702723e */ /* 0x000fe200000000ff */
[----:B------:R-:W-:Y:S01]  /*145c0*/  IMAD.MOV.U32 R14, RZ, RZ, c[0x0][0x388] ;  /* 0x0000e200ff0e7624 */ /* 0x000fe200078e00ff */
[----:B------:R-:W-:Y:S01]  /*145d0*/  BAR.SYNC.DEFER_BLOCKING 0x1, 0x100 ;  /* 0x0044000000007b1d */ /* 0x000fe20000010000 */
[----:B------:R-:W-:-:S02]  /*145e0*/  F2FP.PACK_AB R0, R93, R92 ;  /* 0x0000005c5d00723e */ /* 0x000fc400000000ff */
[----:B------:R-:W-:-:S04]  /*145f0*/  ISETP.NE.U32.AND P0, PT, RZ, c[0x0][0x508], PT ;  /* 0x00014200ff007a0c */ /* 0x000fc80003f05070 */
[----:B------:R-:W-:Y:S01]  /*14600*/  ISETP.NE.AND.EX P1, PT, RZ, c[0x0][0x50c], PT, P0 ;  /* 0x00014300ff007a0c */ /* 0x000fe20003f25300 */
[----:B------:R1:W-:Y:S04]  /*14610*/  STS [R248], R2 ;  /* 0x00000002f8007388 */ /* 0x0003e80000000800 */
[----:B------:R1:W-:Y:S02]  /*14620*/  STS [R248+0x400], R0 ;  /* 0x00040000f8007388 */ /* 0x0003e40000000800 */
[----:B-1----:R-:W-:Y:S02]  /*14630*/  F2FP.PACK_AB R2, R25, R24 ;  /* 0x000000181902723e */ /* 0x002fe400000000ff */
[----:B------:R-:W-:-:S03]  /*14640*/  F2FP.PACK_AB R0, R85, R84 ;  /* 0x000000545500723e */ /* 0x000fc600000000ff */
        /* <DEDUP_REMOVED lines=11> */
[----:B------:R-:W-:Y:S02]  /*14700*/  F2FP.PACK_AB R0, R89, R88 ;  /* 0x000000585900723e */ /* 0x000fe400000000ff */
[----:B------:R-:W-:-:S04]  /*14710*/  ISETP.NE.U32.AND P2, PT, RZ, c[0x0][0x500], PT ;  /* 0x00014000ff007a0c */ /* 0x000fc80003f45070 */
[----:B------:R-:W-:Y:S01]  /*14720*/  ISETP.NE.AND.EX P2, PT, RZ, c[0x0][0x504], PT, P2 ;  /* 0x00014100ff007a0c */ /* 0x000fe20003f45320 */
[----:B--2---:R1:W-:Y:S04]  /*14730*/  STS [R6], R2 ;  /* 0x0000000206007388 */ /* 0x0043e80000000800 */
[----:B------:R2:W-:Y:S01]  /*14740*/  STS [R6+0x400], R0 ;  /* 0x0004000006007388 */ /* 0x0005e20000000800 */
[----:B-1----:R-:W-:Y:S02]  /*14750*/  F2FP.PACK_AB R2, R35, R34 ;  /* 0x000000222302723e */ /* 0x002fe400000000ff */
[----:B--2---:R-:W-:-:S03]  /*14760*/  F2FP.PACK_AB R0, R119, R118 ;  /* 0x000000767700723e */ /* 0x004fc600000000ff */
[----:B---3--:R1:W-:Y:S04]  /*14770*/  STS [R5], R2 ;  /* 0x0000000205007388 */ /* 0x0083e80000000800 */
[----:B------:R2:W-:Y:S01]  /*14780*/  STS [R5+0x400], R0 ;  /* 0x0004000005007388 */ /* 0x0005e20000000800 */
[----:B-1----:R-:W-:Y:S02]  /*14790*/  F2FP.PACK_AB R2, R103, R102 ;  /* 0x000000666702723e */ /* 0x002fe400000000ff */
[----:B--2---:R-:W-:-:S03]  /*147a0*/  F2FP.PACK_AB R0, R115, R114 ;  /* 0x000000727300723e */ /* 0x004fc600000000ff */
[----:B----4-:R1:W-:Y:S04]  /*147b0*/  STS [R4], R2 ;  /* 0x0000000204007388 */ /* 0x0103e80000000800 */
[----:B------:R2:W-:Y:S01]  /*147c0*/  STS [R4+0x400], R0 ;  /* 0x0004000004007388 */ /* 0x0005e20000000800 */
[----:B-1----:R-:W-:Y:S02]  /*147d0*/  F2FP.PACK_AB R2, R109, R108 ;  /* 0x0000006c6d02723e */ /* 0x002fe400000000ff */
[----:B--2---:R-:W-:-:S03]  /*147e0*/  F2FP.PACK_AB R0, R97, R96 ;  /* 0x000000606100723e */ /* 0x004fc600000000ff */
[----:B------:R1:W-:Y:S04]  /*147f0*/  STS [R3], R2 ;  /* 0x0000000203007388 */ /* 0x0003e80000000800 */
[----:B------:R2:W-:Y:S01]  /*14800*/  STS [R3+0x400], R0 ;  /* 0x0004000003007388 */ /* 0x0005e20000000800 */
[----:B-1----:R-:W-:Y:S02]  /*14810*/  F2FP.PACK_AB R2, R37, R36 ;  /* 0x000000242502723e */ /* 0x002fe400000000ff */
[----:B--2---:R-:W-:-:S03]  /*14820*/  F2FP.PACK_AB R0, R123, R122 ;  /* 0x0000007a7b00723e */ /* 0x004fc600000000ff */
[----:B------:R1:W-:Y:S04]  /*14830*/  STS [R248+0x4000], R2 ;  /* 0x00400002f8007388 */ /* 0x0003e80000000800 */
        /* <DEDUP_REMOVED lines=60> */
[----:B------:R2:W-:Y:S04]  /*14c00*/  STS [R3+0x8400], R0 ;  /* 0x0084000003007388 */ /* 0x0005e80000000800 */
[----:B------:R-:W-:Y:S01]  /*14c10*/  BAR.SYNC.DEFER_BLOCKING 0x1, 0x100 ;  /* 0x0044000000007b1d */ /* 0x000fe20000010000 */
[----:B-1----:R-:W-:-:S04]  /*14c20*/  @P1 IADD3 R2, P0, R240, c[0x0][0x508], RZ ;  /* 0x00014200f0021a10 */ /* 0x002fc80007f1e0ff */
[----:B--2---:R-:W-:Y:S02]  /*14c30*/  @P1 IADD3.X R3, R241, c[0x0][0x50c], RZ, P0, !PT ;  /* 0x00014300f1031a10 */ /* 0x004fe400007fe4ff */
[----:B------:R-:W-:-:S03]  /*14c40*/  IADD3 R4, P0, R240, c[0x0][0x500], RZ ;  /* 0x00014000f0047a10 */ /* 0x000fc60007f1e0ff */
[----:B------:R1:W5:Y:S01]  /*14c50*/  @P1 LDG.E R14, [R2.64] ;  /* 0x0000000a020e1981 */ /* 0x000362000c1e1900 */
[----:B------:R-:W-:Y:S01]  /*14c60*/  IADD3.X R5, R241, c[0x0][0x504], RZ, P0, !PT ;  /* 0x00014100f1057a10 */ /* 0x000fe200007fe4ff */
[----:B-1----:R-:W-:-:S06]  /*14c70*/  IMAD.MOV.U32 R2, RZ, RZ, RZ ;  /* 0x000000ffff027224 */ /* 0x002fcc00078e00ff */
[----:B------:R1:W5:Y:S01]  /*14c80*/  @P2 LDG.E R2, [R4.64] ;  /* 0x0000000a04022981 */ /* 0x000362000c1e1900 */
[----:B------:R-:W-:-:S04]  /*14c90*/  ISETP.NE.AND P0, PT, R244, RZ, PT ;  /* 0x000000fff400720c */ /* 0x000fc80003f05270 */
[----:B------:R-:W-:Y:S01]  /*14ca0*/  SEL R0, R244, c[0x0][0x3d4], P0 ;  /* 0x0000f500f4007a07 */ /* 0x000fe20000000000 */
[----:B------:R-:W-:Y:S05]  /*14cb0*/  @P1 BRA `(.L_x_282) ;  /* 0x0000004000001947 */ /* 0x000fea0003800000 */
[----:B------:R-:W-:Y:S05]  /*14cc0*/  @!P2 BRA `(.L_x_282) ;  /* 0x000000300000a947 */ /* 0x000fea0003800000 */
[----:B-----5:R2:W3:Y:S04]  /*14cd0*/  LDG.E R14, [R4.64] ;  /* 0x0000000a040e7981 */ /* 0x0204e8000c1e1900 */
[----:B-12---:R-:W3:Y:S02]  /*14ce0*/  LDG.E R4, [R4.64+0x4] ;  /* 0x0000040a04047981 */ /* 0x006ee4000c1e1900 */
[----:B---3--:R-:W-:Y:S02]  /*14cf0*/  IADD3 R14, -R14, R4, RZ ;  /* 0x000000040e0e7210 */ /* 0x008fe40007ffe1ff */
.L_x_282:
[----:B------:R-:W2:Y:S01]  /*14d00*/  LDL R19, [R1+0x58] ;  /* 0x0000580001137983 */ /* 0x000ea20000100800 */
[----:B------:R-:W-:Y:S01]  /*14d10*/  IMAD.MOV.U32 R13, RZ, RZ, 0x368 ;  /* 0x00000368ff0d7424 */ /* 0x000fe200078e00ff */
[----:B------:R-:W-:Y:S02]  /*14d20*/  ISETP.GT.AND P2, PT, R0, 0x1, PT ;  /* 0x000000010000780c */ /* 0x000fe40003f44270 */
[----:B------:R-:W-:-:S02]  /*14d30*/  ISETP.NE.U32.AND P0, PT, RZ, c[0x0][0x500], PT ;  /* 0x00014000ff007a0c */ /* 0x000fc40003f05070 */
[----:B------:R-:W-:Y:S02]  /*14d40*/  SEL R13, R13, 0x328, P2 ;  /* 0x000003280d0d7807 */ /* 0x000fe40001000000 */
[----:B------:R-:W-:Y:S02]  /*14d50*/  ISETP.NE.AND.EX P0, PT, RZ, c[0x0][0x504], PT, P0 ;  /* 0x00014100ff007a0c */ /* 0x000fe40003f05300 */
[----:B------:R-:W3:Y:S01]  /*14d60*/  LDC.64 R6, c[0x0][R13+0x170] ;  /* 0x00005c000d067b82 */ /* 0x000ee20000000a00 */
[----:B-1----:R-:W-:Y:S02]  /*14d70*/  LOP3.LUT R5, R238, 0xffff, RZ, 0xc0, !PT ;  /* 0x0000ffffee057812 */ /* 0x002fe400078ec0ff */
[----:B------:R-:W-:Y:S02]  /*14d80*/  SEL R0, R242, RZ, !P0 ;  /* 0x000000fff2007207 */ /* 0x000fe40004000000 */
[----:B------:R-:W-:-:S03]  /*14d90*/  SEL R4, R243, RZ, !P0 ;  /* 0x000000fff3047207 */ /* 0x000fc60004000000 */
[----:B------:R-:W1:Y:S08]  /*14da0*/  LDC.64 R10, c[0x0][R13+0x168] ;  /* 0x00005a000d0a7b82 */ /* 0x000e700000000a00 */
[----:B------:R-:W4:Y:S01]  /*14db0*/  LDC.64 R16, c[0x0][R13+0x178] ;  /* 0x00005e000d107b82 */ /* 0x000f220000000a00 */
[----:B---3--:R-:W-:-:S04]  /*14dc0*/  IMAD R3, R7, R0, RZ ;  /* 0x0000000007037224 */ /* 0x008fc800078e02ff */
[C---:B------:R-:W-:Y:S02]  /*14dd0*/  IMAD R4, R6.reuse, R4, R3 ;  /* 0x0000000406047224 */ /* 0x040fe400078e0203 */
[----:B------:R-:W-:-:S04]  /*14de0*/  IMAD.WIDE.U32 R6, R6, R0, RZ ;  /* 0x0000000006067225 */ /* 0x000fc800078e00ff */
[----:B-1----:R-:W-:-:S04]  /*14df0*/  IMAD.WIDE.U32 R8, R10, R5, RZ ;  /* 0x000000050a087225 */ /* 0x002fc800078e00ff */
[----:B------:R-:W-:Y:S01]  /*14e00*/  IMAD.IADD R4, R7, 0x1, R4 ;  /* 0x0000000107047824 */ /* 0x000fe200078e0204 */
[--C-:B-----5:R-:W-:Y:S01]  /*14e10*/  IADD3 R12, P1, P0, R6, R8, R2.reuse ;  /* 0x00000008060c7210 */ /* 0x120fe2000783e002 */
[----:B------:R-:W-:Y:S01]  /*14e20*/  IMAD R3, R11, R5, RZ ;  /* 0x000000050b037224 */ /* 0x000fe200078e02ff */
[----:B------:R-:W-:Y:S02]  /*14e30*/  SEL R6, R245, RZ, P2 ;  /* 0x000000fff5067207 */ /* 0x000fe40001000000 */
[----:B------:R-:W-:Y:S01]  /*14e40*/  SHF.R.S32.HI R8, RZ, 0x1f, R2 ;  /* 0x0000001fff087819 */ /* 0x000fe20000011402 */
[----:B------:R-:W-:Y:S02]  /*14e50*/  IMAD.IADD R9, R9, 0x1, R3 ;  /* 0x0000000109097824 */ /* 0x000fe400078e0203 */
[-C--:B----4-:R-:W-:Y:S02]  /*14e60*/  IMAD R10, R17, R6.reuse, RZ ;  /* 0x00000006110a7224 */ /* 0x090fe400078e02ff */
[----:B------:R-:W-:Y:S01]  /*14e70*/  IMAD.WIDE.U32 R6, R16, R6, RZ ;  /* 0x0000000610067225 */ /* 0x000fe200078e00ff */
[----:B------:R-:W-:Y:S01]  /*14e80*/  IADD3.X R11, R4, R9, R8, P1, P0 ;  /* 0x00000009040b7210 */ /* 0x000fe20000fe0408 */
[----:B------:R-:W3:Y:S02]  /*14e90*/  LDL R16, [R1+0x54] ;  /* 0x0000540001107983 */ /* 0x000ee40000100800 */
[----:B------:R-:W-:-:S05]  /*14ea0*/  IMAD.MOV.U32 R3, RZ, RZ, c[0x0][0x4e8] ;  /* 0x00013a00ff037624 */ /* 0x000fca00078e00ff */
[----:B------:R-:W-:Y:S01]  /*14eb0*/  ISETP.NE.AND P3, PT, R3, 0x1, PT ;  /* 0x000000010300780c */ /* 0x000fe20003f65270 */
[----:B------:R-:W-:Y:S01]  /*14ec0*/  IMAD.IADD R10, R7, 0x1, R10 ;  /* 0x00000001070a7824 */ /* 0x000fe200078e020a */
[----:B------:R-:W1:Y:S01]  /*14ed0*/  S2R R28, SR_TID.X ;  /* 0x00000000001c7919 */ /* 0x000e620000002100 */
[----:B--2---:R-:W-:-:S10]  /*14ee0*/  IMAD R3, R237, 0x80, R19 ;  /* 0x00000080ed037824 */ /* 0x004fd400078e0213 */
[----:B------:R-:W-:-:S04]  /*14ef0*/  @P3 IMAD.HI.U32 R9, R3, c[0x0][0x4ec], RZ ;  /* 0x00013b0003093a27 */ /* 0x000fc800078e00ff */
[----:B------:R-:W-:Y:S01]  /*14f00*/  IMAD.MOV.U32 R4, RZ, RZ, R3 ;  /* 0x000000ffff047224 */ /* 0x000fe200078e0003 */
[----:B------:R-:W-:-:S04]  /*14f10*/  @P3 SHF.R.U32.HI R4, RZ, c[0x0][0x4f0], R9 ;  /* 0x00013c00ff043a19 */ /* 0x000fc80000011609 */
[----:B------:R-:W-:Y:S02]  /*14f20*/  IADD3 R6, P1, P0, R4, R12, R6 ;  /* 0x0000000c04067210 */ /* 0x000fe4000783e006 */
[----:B------:R-:W-:-:S04]  /*14f30*/  SHF.R.S32.HI R7, RZ, 0x1f, R4 ;  /* 0x0000001fff077819 */ /* 0x000fc80000011404 */
[----:B------:R-:W-:Y:S02]  /*14f40*/  IADD3.X R7, R7, R11, R10, P1, P0 ;  /* 0x0000000b07077210 */ /* 0x000fe40000fe040a */
[----:B------:R-:W2:Y:S01]  /*14f50*/  LDC.64 R10, c[0x0][R13+0x160] ;  /* 0x000058000d0a7b82 */ /* 0x000ea20000000a00 */
[----:B------:R-:W-:-:S04]  /*14f60*/  IMAD.MOV R4, RZ, RZ, -R4 ;  /* 0x000000ffff047224 */ /* 0x000fc800078e0a04 */
[----:B------:R-:W-:-:S05]  /*14f70*/  IMAD R4, R4, c[0x0][0x4e8], R3 ;  /* 0x00013a0004047a24 */ /* 0x000fca00078e0203 */
[----:B------:R-:W-:Y:S02]  /*14f80*/  SHF.R.S32.HI R9, RZ, 0x1f, R4 ;  /* 0x0000001fff097819 */ /* 0x000fe40000011404 */
[----:B-1----:R-:W-:-:S04]  /*14f90*/  SHF.R.S32.HI R19, RZ, 0x1f, R28 ;  /* 0x0000001fff137819 */ /* 0x002fc8000001141c */
[----:B------:R-:W-:-:S04]  /*14fa0*/  LEA.HI R19, R19, R28, RZ, 0x5 ;  /* 0x0000001c13137211 */ /* 0x000fc800078f28ff */
[----:B------:R-:W-:Y:S01]  /*14fb0*/  LOP3.LUT R19, R19, 0xffffffe0, RZ, 0xc0, !PT ;  /* 0xffffffe013137812 */ /* 0x000fe200078ec0ff */
[----:B--2---:R-:W-:-:S04]  /*14fc0*/  IMAD.WIDE.U32 R6, R10, R4, R6 ;  /* 0x000000040a067225 */ /* 0x004fc800078e0006 */
[----:B------:R-:W-:-:S04]  /*14fd0*/  IMAD R4, R11, R4, RZ ;  /* 0x000000040b047224 */ /* 0x000fc800078e02ff */
[----:B------:R-:W-:Y:S02]  /*14fe0*/  IMAD R4, R10, R9, R4 ;  /* 0x000000090a047224 */ /* 0x000fe400078e0204 */
[----:B------:R-:W-:Y:S02]  /*14ff0*/  IMAD.MOV.U32 R10, RZ, RZ, c[0x0][0x4a8] ;  /* 0x00012a00ff0a7624 */ /* 0x000fe400078e00ff */
[----:B------:R-:W-:-:S03]  /*15000*/  IMAD.MOV.U32 R9, RZ, RZ, c[0x0][0x4ac] ;  /* 0x00012b00ff097624 */ /* 0x000fc600078e00ff */
[----:B------:R-:W-:Y:S01]  /*15010*/  SEL R10, R10, c[0x0][0x450], P2 ;  /* 0x000114000a0a7a07 */ /* 0x000fe20001000000 */
[----:B------:R-:W-:Y:S01]  /*15020*/  IMAD.IADD R4, R7, 0x1, R4 ;  /* 0x0000000107047824 */ /* 0x000fe200078e0204 */
[----:B------:R-:W-:Y:S02]  /*15030*/  SEL R9, R9, c[0x0][0x454], P2 ;  /* 0x0001150009097a07 */ /* 0x000fe40001000000 */
[----:B------:R-:W-:-:S04]  /*15040*/  LEA R10, P0, R6, R10, 0x2 ;  /* 0x0000000a060a7211 */ /* 0x000fc800078010ff */
[----:B------:R-:W-:Y:S01]  /*15050*/  LEA.HI.X R6, R6, R9, R4, 0x2, P0 ;  /* 0x0000000906067211 */ /* 0x000fe200000f1404 */
[----:B------:R-:W-:Y:S01]  /*15060*/  SHFL.IDX PT, R12, R10, RZ, 0x1c1f ;  /* 0x001c1fff0a0c7589 */ /* 0x000fe200000e0000 */
[----:B------:R-:W-:-:S03]  /*15070*/  IMAD.IADD R19, R28, 0x1, -R19 ;  /* 0x000000011c137824 */ /* 0x000fc600078e0a13 */
[----:B------:R-:W1:Y:S01]  /*15080*/  SHFL.IDX PT, R13, R6, RZ, 0x1c1f ;  /* 0x001c1fff060d7589 */ /* 0x000e6200000e0000 */
[----:B------:R-:W-:-:S03]  /*15090*/  IMAD R4, R14, c[0x0][0x4e8], RZ ;  /* 0x00013a000e047a24 */ /* 0x000fc600078e02ff */
[----:B------:R-:W-:Y:S01]  /*150a0*/  SHFL.IDX PT, R10, R10, 0x1, 0x1c1f ;  /* 0x003c1f000a0a7f89 */ /* 0x000fe200000e0000 */
[----:B------:R-:W-:-:S03]  /*150b0*/  LOP3.LUT P0, RZ, R19, 0x3, RZ, 0xc0, !PT ;  /* 0x0000000313ff7812 */ /* 0x000fc6000780c0ff */
[----:B------:R3:W2:Y:S02]  /*150c0*/  SHFL.IDX PT, R11, R6, 0x1, 0x1c1f ;  /* 0x003c1f00060b7f89 */ /* 0x0006a400000e0000 */
[----:B---3--:R-:W-:-:S05]  /*150d0*/  IMAD R6, R237, 0x80, R16 ;  /* 0x00000080ed067824 */ /* 0x008fca00078e0210 */
[C---:B------:R-:W-:Y:S02]  /*150e0*/  IADD3 R7, R6.reuse, 0x8, RZ ;  /* 0x0000000806077810 */ /* 0x040fe40007ffe0ff */
[-C--:B------:R-:W-:Y:S02]  /*150f0*/  ISETP.GE.OR P1, PT, R6, R4.reuse, P0 ;  /* 0x000000040600720c */ /* 0x080fe40000726670 */
[----:B------:R-:W-:-:S11]  /*15100*/  ISETP.GE.OR P0, PT, R7, R4, P0 ;  /* 0x000000040700720c */ /* 0x000fd60000706670 */
[----:B-1----:R1:W-:Y:S01]  /*15110*/  @!P1 ST.E [R12.64], R18 ;  /* 0x000000120c009985 */ /* 0x0023e2000c10190a */
[----:B------:R-:W-:-:S03]  /*15120*/  ISETP.GE.AND P1, PT, R7, R4, PT ;  /* 0x000000040700720c */ /* 0x000fc60003f26270 */
[----:B--2---:R2:W-:Y:S01]  /*15130*/  @!P0 ST.E [R10.64], R15 ;  /* 0x0000000f0a008985 */ /* 0x0045e2000c10190a */
[----:B------:R-:W-:Y:S02]  /*15140*/  ISETP.GE.AND P0, PT, R6, R4, PT ;  /* 0x000000040600720c */ /* 0x000fe40003f06270 */
[----:B-1----:R-:W-:Y:S01]  /*15150*/  P2R R13, PR, RZ, 0x2 ;  /* 0x00000002ff0d7803 */ /* 0x002fe20000000000 */
[----:B------:R-:W-:Y:S05]  /*15160*/  @P2 BRA `(.L_x_283) ;  /* 0x000007c000002947 */ /* 0x000fea0003800000 */
[----:B------:R-:W-:Y:S01]  /*15170*/  IMAD R8, R8, c[0x0][0x3a0], RZ ;  /* 0x0000e80008087a24 */ /* 0x000fe200078e02ff */
[----:B------:R-:W-:Y:S01]  /*15180*/  SHF.R.S32.HI R9, RZ, 0x1f, R0 ;  /* 0x0000001fff097819 */ /* 0x000fe20000011400 */
[C---:B------:R-:W-:Y:S01]  /*15190*/  IMAD.WIDE.U32 R6, R2.reuse, c[0x0][0x3a0], RZ ;  /* 0x0000e80002067a25 */ /* 0x040fe200078e00ff */
[----:B------:R1:W3:Y:S03]  /*151a0*/  LDS.128 R24, [R191+0x80] ;  /* 0x00008000bf187984 */ /* 0x0002e60000000c00 */
[----:B------:R-:W-:Y:S01]  /*151b0*/  IMAD R2, R2, c[0x0][0x3a4], R8 ;  /* 0x0000e90002027a24 */ /* 0x000fe200078e0208 */
[----:B------:R-:W-:Y:S01]  /*151c0*/  LEA R8, R237, R213, 0x7 ;  /* 0x000000d5ed087211 */ /* 0x000fe200078e38ff */
[----:B------:R1:W4:Y:S03]  /*151d0*/  LDS.128 R40, [R191+0x1080] ;  /* 0x00108000bf287984 */ /* 0x0003260000000c00 */
[----:B------:R-:W-:Y:S01]  /*151e0*/  IADD3 R3, R7, R2, RZ ;  /* 0x0000000207037210 */ /* 0x000fe20007ffe0ff */
[----:B------:R1:W2:Y:S01]  /*151f0*/  LDS.128 R52, [R191+0x2080] ;  /* 0x00208000bf347984 */ /* 0x0002a20000000c00 */
[----:B------:R-:W-:-:S03]  /*15200*/  MOV R2, R6 ;  /* 0x0000000600027202 */ /* 0x000fc60000000f00 */
[----:B------:R1:W1:Y:S02]  /*15210*/  LDS.128 R60, [R191+0x3080] ;  /* 0x00308000bf3c7984 */ /* 0x0002640000000c00 */
[----:B------:R-:W-:Y:S01]  /*15220*/  IMAD.WIDE.U32 R6, R5, c[0x0][0x3e8], R2 ;  /* 0x0000fa0005067a25 */ /* 0x000fe200078e0002 */
[----:B------:R-:W-:Y:S01]  /*15230*/  MOV R2, R8 ;  /* 0x0000000800027202 */ /* 0x000fe20000000f00 */
[----:B------:R1:W1:Y:S02]  /*15240*/  LDS.128 R20, [R191+0x4080] ;  /* 0x00408000bf147984 */ /* 0x0002640000000c00 */
[----:B------:R-:W-:Y:S02]  /*15250*/  IMAD R3, R9, c[0x0][0x3f0], RZ ;  /* 0x0000fc0009037a24 */ /* 0x000fe400078e02ff */
[----:B------:R-:W-:Y:S01]  /*15260*/  @P3 IMAD.HI.U32 R9, R8, c[0x0][0x4ec], RZ ;  /* 0x00013b0008093a27 */ /* 0x000fe200078e00ff */
[----:B------:R1:W1:Y:S03]  /*15270*/  LDS.128 R36, [R191+0x5080] ;  /* 0x00508000bf247984 */ /* 0x0002660000000c00 */
[----:B------:R-:W-:Y:S01]  /*15280*/  IMAD R7, R5, c[0x0][0x3ec], R7 ;  /* 0x0000fb0005077a24 */ /* 0x000fe200078e0207 */
[----:B------:R1:W1:Y:S01]  /*15290*/  LDS.128 R48, [R191+0x6080] ;  /* 0x00608000bf307984 */ /* 0x0002620000000c00 */
[----:B------:R-:W-:Y:S01]  /*152a0*/  @P3 SHF.R.U32.HI R2, RZ, c[0x0][0x4f0], R9 ;  /* 0x00013c00ff023a19 */ /* 0x000fe20000011609 */
[----:B------:R-:W-:-:S02]  /*152b0*/  IMAD R5, R0, c[0x0][0x3f4], R3 ;  /* 0x0000fd0000057a24 */ /* 0x000fc400078e0203 */
[----:B------:R1:W1:Y:S01]  /*152c0*/  LDS.128 R56, [R191+0x7080] ;  /* 0x00708000bf387984 */ /* 0x0002620000000c00 */
[----:B------:R-:W-:Y:S01]  /*152d0*/  IMAD.WIDE.U32 R6, R0, c[0x0][0x3f0], R6 ;  /* 0x0000fc0000067a25 */ /* 0x000fe200078e0006 */
[----:B------:R-:W-:Y:S02]  /*152e0*/  SHF.R.S32.HI R3, RZ, 0x1f, R2 ;  /* 0x0000001fff037819 */ /* 0x000fe40000011402 */
[----:B------:R1:W1:Y:S01]  /*152f0*/  LDS.128 R16, [R191+0x8080] ;  /* 0x00808000bf107984 */ /* 0x0002620000000c00 */
[----:B------:R-:W-:Y:S02]  /*15300*/  IADD3 R0, -R2, RZ, RZ ;  /* 0x000000ff02007210 */ /* 0x000fe40007ffe1ff */
[----:B------:R-:W-:Y:S01]  /*15310*/  IADD3 R7, R7, R5, RZ ;  /* 0x0000000507077210 */ /* 0x000fe20007ffe0ff */
[----:B------:R1:W1:Y:S01]  /*15320*/  LDS.128 R32, [R191+0x9080] ;  /* 0x00908000bf207984 */ /* 0x0002620000000c00 */
[----:B------:R-:W-:Y:S02]  /*15330*/  IMAD R3, R3, c[0x0][0x3e0], RZ ;  /* 0x0000f80003037a24 */ /* 0x000fe400078e02ff */
[----:B------:R-:W-:Y:S01]  /*15340*/  IMAD R0, R0, c[0x0][0x4e8], R8 ;  /* 0x00013a0000007a24 */ /* 0x000fe200078e0208 */
[----:B------:R1:W1:Y:S01]  /*15350*/  LDS.128 R44, [R191+0xa080] ;  /* 0x00a08000bf2c7984 */ /* 0x0002620000000c00 */
[----:B------:R-:W-:-:S02]  /*15360*/  IMAD R8, R2, c[0x0][0x3e4], R3 ;  /* 0x0000f90002087a24 */ /* 0x000fc400078e0203 */
[----:B------:R-:W-:Y:S01]  /*15370*/  IMAD.WIDE.U32 R2, R2, c[0x0][0x3e0], R6 ;  /* 0x0000f80002027a25 */ /* 0x000fe200078e0006 */
[----:B------:R1:W1:Y:S01]  /*15380*/  LDS.128 R64, [R191+0xb080] ;  /* 0x00b08000bf407984 */ /* 0x0002620000000c00 */
[----:B------:R-:W-:-:S03]  /*15390*/  SHF.R.S32.HI R5, RZ, 0x1f, R0 ;  /* 0x0000001fff057819 */ /* 0x000fc60000011400 */
[----:B------:R-:W-:Y:S02]  /*153a0*/  IADD3 R3, R3, R8, RZ ;  /* 0x0000000803037210 */ /* 0x000fe40007ffe0ff */
[----:B------:R-:W-:-:S03]  /*153b0*/  IMAD R5, R5, c[0x0][0x3d8], RZ ;  /* 0x0000f60005057a24 */ /* 0x000fc600078e02ff */
[----:B------:R-:W-:-:S04]  /*153c0*/  IMAD.WIDE.U32 R2, R0, c[0x0][0x3d8], R2 ;  /* 0x0000f60000027a25 */ /* 0x000fc800078e0002 */
[----:B------:R-:W-:Y:S01]  /*153d0*/  IMAD R0, R0, c[0x0][0x3dc], R5 ;  /* 0x0000f70000007a24 */ /* 0x000fe200078e0205 */
[----:B------:R-:W-:Y:S02]  /*153e0*/  LEA R12, P0, R2, c[0x0][0x380], 0x1 ;  /* 0x0000e000020c7a11 */ /* 0x000fe400078008ff */
[----:B------:R-:W-:Y:S02]  /*153f0*/  LEA R5, R237, R246, 0x7 ;  /* 0x000000f6ed057211 */ /* 0x000fe400078e38ff */
[----:B------:R-:W-:-:S04]  /*15400*/  IADD3 R0, R3, R0, RZ ;  /* 0x0000000003007210 */ /* 0x000fc80007ffe0ff */
[----:B------:R-:W-:Y:S01]  /*15410*/  LEA.HI.X R6, R2, c[0x0][0x384], R0, 0x1, P0 ;  /* 0x0000e10002067a11 */ /* 0x000fe200000f0c00 */
[----:B------:R-:W-:Y:S05]  /*15420*/  BRA.DIV ~URZ, `(.L_x_284) ;  /* 0x000044127f007947 */ /* 0x000fea000b800000 */
[----:B--234-:R2:W3:Y:S02]  /*15430*/  SHFL.IDX PT, R7, R6, RZ, 0x181f ;  /* 0x00181fff06077589 */ /* 0x01c4e400000e0000 */
.L_x_355:
[----:B------:R-:W-:Y:S05]  /*15440*/  BRA.DIV ~URZ, `(.L_x_285) ;  /* 0x000044627f007947 */ /* 0x000fea000b800000 */
[----:B------:R4:W2:Y:S02]  /*15450*/  SHFL.IDX PT, R0, R12, RZ, 0x181f ;  /* 0x00181fff0c007589 */ /* 0x0008a400000e0000 */
.L_x_356:
[----:B------:R-:W-:Y:S01]  /*15460*/  ISETP.GE.AND P0, PT, R5, R4, PT ;  /* 0x000000040500720c */ /* 0x000fe20003f06270 */
[----:B------:R-:W-:-:S12]  /*15470*/  BSSY B0, `(.L_x_286) ;  /* 0x000000e000007945 */ /* 0x000fd80003800000 */
[----:B------:R-:W-:Y:S05]  /*15480*/  @P0 BRA `(.L_x_287) ;  /* 0x000000c000000947 */ /* 0x000fea0003800000 */
[----:B------:R-:W-:Y:S02]  /*15490*/  ISETP.GE.AND P2, PT, R210, c[0x0][0x3c8], PT ;  /* 0x0000f200d2007a0c */ /* 0x000fe40003f46270 */
[----:B------:R-:W-:Y:S02]  /*154a0*/  ISETP.GE.AND P1, PT, R207, c[0x0][0x3c8], PT ;  /* 0x0000f200cf007a0c */ /* 0x000fe40003f26270 */
[----:B------:R-:W-:-:S09]  /*154b0*/  ISETP.GE.AND P0, PT, R208, c[0x0][0x3c8], PT ;  /* 0x0000f200d0007a0c */ /* 0x000fd20003f06270 */
        /* <DEDUP_REMOVED lines=9> */
.L_x_287:
[----:B------:R-:W-:Y:S05]  /*15550*/  BSYNC B0 ;  /* 0x0000000000007941 */ /* 0x000fea0003800000 */
.L_x_286:
[----:B------:R-:W-:Y:S05]  /*15560*/  BRA.DIV ~URZ, `(.L_x_288) ;  /* 0x000043a27f007947 */ /* 0x000fea000b800000 */
[----:B---3--:R3:W4:Y:S04]  /*15570*/  SHFL.IDX PT, R7, R6, 0x1, 0x181f ;  /* 0x00381f0006077f89 */ /* 0x00872800000e0000 */
[----:B--2---:R3:W2:Y:S02]  /*15580*/  SHFL.IDX PT, R0, R12, 0x1, 0x181f ;  /* 0x00381f000c007f89 */ /* 0x0046a400000e0000 */
.L_x_357:
[----:B------:R-:W-:Y:S01]  /*15590*/  IADD3 R2, R5, 0x20, RZ ;  /* 0x0000002005027810 */ /* 0x000fe20007ffe0ff */
[----:B------:R-:W-:Y:S03]  /*155a0*/  BSSY B0, `(.L_x_289) ;  /* 0x000000f000007945 */ /* 0x000fe60003800000 */
[----:B------:R-:W-:-:S13]  /*155b0*/  ISETP.GE.AND P0, PT, R2, R4, PT ;  /* 0x000000040200720c */ /* 0x000fda0003f06270 */
[----:B------:R-:W-:Y:S05]  /*155c0*/  @P0 BRA `(.L_x_290) ;  /* 0x000000c000000947 */ /* 0x000fea0003800000 */
[----:B------:R-:W-:Y:S02]  /*155d0*/  ISETP.GE.AND P2, PT, R210, c[0x0][0x3c8], PT ;  /* 0x0000f200d2007a0c */ /* 0x000fe40003f46270 */
[----:B------:R-:W-:Y:S02]  /*155e0*/  ISETP.GE.AND P1, PT, R207, c[0x0][0x3c8], PT ;  /* 0x0000f200cf007a0c */ /* 0x000fe40003f26270 */
[----:B------:R-:W-:-:S09]  /*155f0*/  ISETP.GE.AND P0, PT, R208, c[0x0][0x3c8], PT ;  /* 0x0000f200d0007a0c */ /* 0x000fd20003f06270 */
        /* <DEDUP_REMOVED lines=9> */
.L_x_290:
[----:B------:R-:W-:Y:S05]  /*15690*/  BSYNC B0 ;  /* 0x0000000000007941 */ /* 0x000fea0003800000 */
.L_x_289:
[----:B------:R-:W-:Y:S05]  /*156a0*/  BRA.DIV ~URZ, `(.L_x_291) ;  /* 0x000043227f007947 */ /* 0x000fea000b800000 */
[----:B----4-:R4:W3:Y:S02]  /*156b0*/  SHFL.IDX PT, R7, R6, 0x2, 0x181f ;  /* 0x00581f0006077f89 */ /* 0x0108e400000e0000 */
.L_x_358:
[----:B------:R-:W-:Y:S05]  /*156c0*/  BRA.DIV ~URZ, `(.L_x_292) ;  /* 0x000043727f007947 */ /* 0x000fea000b800000 */
[----:B--2---:R2:W4:Y:S02]  /*156d0*/  SHFL.IDX PT, R0, R12, 0x2, 0x181f ;  /* 0x00581f000c007f89 */ /* 0x00452400000e0000 */
.L_x_359:
[----:B------:R-:W-:Y:S01]  /*156e0*/  IADD3 R2, R5, 0x40, RZ ;  /* 0x0000004005027810 */ /* 0x000fe20007ffe0ff */
[----:B------:R-:W-:Y:S03]  /*156f0*/  BSSY B0, `(.L_x_293) ;  /* 0x000000f000007945 */ /* 0x000fe60003800000 */
[----:B------:R-:W-:-:S13]  /*15700*/  ISETP.GE.AND P0, PT, R2, R4, PT ;  /* 0x000000040200720c */ /* 0x000fda0003f06270 */
[----:B------:R-:W-:Y:S05]  /*15710*/  @P0 BRA `(.L_x_294) ;  /* 0x000000c000000947 */ /* 0x000fea0003800000 */
[----:B------:R-:W-:Y:S02]  /*15720*/  ISETP.GE.AND P2, PT, R210, c[0x0][0x3c8], PT ;  /* 0x0000f200d2007a0c */ /* 0x000fe40003f46270 */
[----:B------:R-:W-:Y:S02]  /*15730*/  ISETP.GE.AND P1, PT, R207, c[0x0][0x3c8], PT ;  /* 0x0000f200cf007a0c */ /* 0x000fe40003f26270 */
[----:B------:R-:W-:-:S09]  /*15740*/  ISETP.GE.AND P0, PT, R208, c[0x0][0x3c8], PT ;  /* 0x0000f200d0007a0c */ /* 0x000fd20003f06270 */
        /* <DEDUP_REMOVED lines=9> */
.L_x_294:
[----:B------:R-:W-:Y:S05]  /*157e0*/  BSYNC B0 ;  /* 0x0000000000007941 */ /* 0x000fea0003800000 */
.L_x_293:
[----:B------:R-:W-:Y:S05]  /*157f0*/  BRA.DIV ~URZ, `(.L_x_295) ;  /* 0x000042a27f007947 */ /* 0x000fea000b800000 */
[----:B---34-:R-:W3:Y:S04]  /*15800*/  SHFL.IDX PT, R6, R6, 0x3, 0x181f ;  /* 0x00781f0006067f89 */ /* 0x018ee800000e0000 */
[----:B------:R4:W2:Y:S02]  /*15810*/  SHFL.IDX PT, R0, R12, 0x3, 0x181f ;  /* 0x00781f000c007f89 */ /* 0x0008a400000e0000 */
.L_x_360:
[----:B------:R-:W-:-:S04]  /*15820*/  IADD3 R2, R5, 0x60, RZ ;  /* 0x0000006005027810 */ /* 0x000fc80007ffe0ff */
[----:B------:R-:W-:-:S13]  /*15830*/  ISETP.GE.AND P0, PT, R2, R4, PT ;  /* 0x000000040200720c */ /* 0x000fda0003f06270 */
[----:B------:R-:W-:Y:S05]  /*15840*/  @P0 BRA `(.L_x_296) ;  /* 0x000024e000000947 */ /* 0x000fea0003800000 */
[----:B------:R-:W-:Y:S02]  /*15850*/  ISETP.GE.AND P1, PT, R210, c[0x0][0x3c8], PT ;  /* 0x0000f200d2007a0c */ /* 0x000fe40003f26270 */
[----:B------:R-:W-:-:S11]  /*15860*/  ISETP.GE.AND P0, PT, R207, c[0x0][0x3c8], PT ;  /* 0x0000f200cf007a0c */ /* 0x000fd60003f06270 */
[CC--:B--2---:R-:W-:Y:S02]  /*15870*/  @!P1 LEA R4, P3, R210.reuse, R0.reuse, 0x1 ;  /* 0x00000000d2049211 */ /* 0x0c4fe400078608ff */
[C---:B------:R-:W-:Y:S02]  /*15880*/  @!P0 LEA R2, P2, R207.reuse, R0, 0x1 ;  /* 0x00000000cf028211 */ /* 0x040fe400078408ff */
[-C--:B---3--:R-:W-:Y:S02]  /*15890*/  @!P1 LEA.HI.X R5, R210, R6.reuse, R211, 0x1, P3 ;  /* 0x00000006d2059211 */ /* 0x088fe400018f0cd3 */
[----:B------:R-:W-:-:S03]  /*158a0*/  @!P0 LEA.HI.X R3, R207, R6, R224, 0x1, P2 ;  /* 0x00000006cf038211 */ /* 0x000fc600010f0ce0 */
[----:B-1----:R1:W-:Y:S04]  /*158b0*/  @!P1 ST.E.128 [R4.64], R60 ;  /* 0x0000003c04009985 */ /* 0x0023e8000c101d0a */
[----:B------:R1:W-:Y:S01]  /*158c0*/  @!P0 ST.E.128 [R2.64], R56 ;  /* 0x0000003802008985 */ /* 0x0003e2000c101d0a */
[----:B------:R-:W-:-:S13]  /*158d0*/  ISETP.GE.AND P0, PT, R208, c[0x0][0x3c8], PT ;  /* 0x0000f200d0007a0c */ /* 0x000fda0003f06270 */
[----:B------:R-:W-:Y:S05]  /*158e0*/  @P0 BRA `(.L_x_296) ;  /* 0x0000244000000947 */ /* 0x000fea0003800000 */
[----:B-1----:R-:W-:-:S04]  /*158f0*/  LEA R2, P0, R208, R0, 0x1 ;  /* 0x00000000d0027211 */ /* 0x002fc800078008ff */
[----:B------:R-:W-:-:S05]  /*15900*/  LEA.HI.X R3, R208, R6, R223, 0x1, P0 ;  /* 0x00000006d0037211 */ /* 0x000fca00000f0cdf */
[----:B------:R1:W-:Y:S01]  /*15910*/  ST.E.128 [R2.64], R64 ;  /* 0x0000004002007985 */ /* 0x0003e2000c101d0a */
[----:B------:R-:W-:Y:S05]  /*15920*/  BRA `(.L_x_296) ;  /* 0x0000240000007947 */ /* 0x000fea0003800000 */
.L_x_283:
[----:B------:R-:W-:Y:S02]  /*15930*/  IMAD R8, R8, c[0x0][0x408], RZ ;  /* 0x0001020008087a24 */ /* 0x000fe400078e02ff */
[----:B------:R-:W-:-:S04]  /*15940*/  IMAD.WIDE.U32 R6, R2, c[0x0][0x408], RZ ;  /* 0x0001020002067a25 */ /* 0x000fc800078e00ff */
[----:B------:R-:W-:Y:S01]  /*15950*/  IMAD R8, R2, c[0x0][0x40c], R8 ;  /* 0x0001030002087a24 */ /* 0x000fe200078e0208 */
[----:B------:R-:W-:-:S04]  /*15960*/  SHF.R.S32.HI R2, RZ, 0x1f, R0 ;  /* 0x0000001fff027819 */ /* 0x000fc80000011400 */
[----:B------:R-:W-:Y:S01]  /*15970*/  IADD3 R7, R7, R8, RZ ;  /* 0x0000000807077210 */ /* 0x000fe20007ffe0ff */
[----:B------:R-:W-:-:S04]  /*15980*/  IMAD R2, R2, c[0x0][0x440], RZ ;  /* 0x0001100002027a24 */ /* 0x000fc800078e02ff */
[----:B------:R-:W-:-:S04]  /*15990*/  IMAD.WIDE.U32 R6, R5, c[0x0][0x438], R6 ;  /* 0x00010e0005067a25 */ /* 0x000fc800078e0006 */
[----:B------:R-:W-:Y:S01]  /*159a0*/  IMAD R5, R5, c[0x0][0x43c], R7 ;  /* 0x00010f0005057a24 */ /* 0x000fe200078e0207 */
[----:B------:R-:W-:Y:S01]  /*159b0*/  MOV R4, R6 ;  /* 0x0000000600047202 */ /* 0x000fe20000000f00 */
[----:B------:R-:W-:-:S04]  /*159c0*/  IMAD R2, R0, c[0x0][0x444], R2 ;  /* 0x0001110000027a24 */ /* 0x000fc800078e0202 */
[----:B------:R-:W-:Y:S01]  /*159d0*/  IMAD.WIDE.U32 R4, R0, c[0x0][0x440], R4 ;  /* 0x0001100000047a25 */ /* 0x000fe200078e0004 */
[----:B------:R-:W-:-:S04]  /*159e0*/  MOV R0, R3 ;  /* 0x0000000300007202 */ /* 0x000fc80000000f00 */
[----:B------:R-:W-:Y:S01]  /*159f0*/  IADD3 R5, R5, R2, RZ ;  /* 0x0000000205057210 */ /* 0x000fe20007ffe0ff */
[----:B------:R-:W-:-:S04]  /*15a00*/  @P3 IMAD.HI.U32 R2, R3, c[0x0][0x4ec], RZ ;  /* 0x00013b0003023a27 */ /* 0x000fc800078e00ff */
[----:B------:R-:W-:Y:S01]  /*15a10*/  IMAD.WIDE.U32 R4, R245, c[0x0][0x448], R4 ;  /* 0x00011200f5047a25 */ /* 0x000fe200078e0004 */
[----:B------:R-:W-:-:S03]  /*15a20*/  @P3 SHF.R.U32.HI R0, RZ, c[0x0][0x4f0], R2 ;  /* 0x00013c00ff003a19 */ /* 0x000fc60000011602 */
[----:B------:R-:W-:Y:S01]  /*15a30*/  IMAD R5, R245, c[0x0][0x44c], R5 ;  /* 0x00011300f5057a24 */ /* 0x000fe200078e0205 */
[----:B------:R-:W-:-:S03]  /*15a40*/  SHF.R.S32.HI R2, RZ, 0x1f, R0 ;  /* 0x0000001fff027819 */ /* 0x000fc60000011400 */
[----:B------:R-:W-:-:S04]  /*15a50*/  IMAD.WIDE.U32 R4, R0, c[0x0][0x430], R4 ;  /* 0x00010c0000047a25 */ /* 0x000fc800078e0004 */
[----:B------:R-:W-:-:S04]  /*15a60*/  IMAD R2, R2, c[0x0][0x430], RZ ;  /* 0x00010c0002027a24 */ /* 0x000fc800078e02ff */
[C---:B------:R-:W-:Y:S01]  /*15a70*/  IMAD R2, R0.reuse, c[0x0][0x434], R2 ;  /* 0x00010d0000027a24 */ /* 0x040fe200078e0202 */
[----:B------:R-:W-:-:S05]  /*15a80*/  IADD3 R0, -R0, RZ, RZ ;  /* 0x000000ff00007210 */ /* 0x000fca0007ffe1ff */
[----:B------:R-:W-:Y:S01]  /*15a90*/  IMAD R0, R0, c[0x0][0x4e8], R3 ;  /* 0x00013a0000007a24 */ /* 0x000fe200078e0203 */
[----:B------:R-:W-:Y:S02]  /*15aa0*/  IADD3 R3, R5, R2, RZ ;  /* 0x0000000205037210 */ /* 0x000fe40007ffe0ff */
[----:B------:R-:W-:Y:S02]  /*15ab0*/  MOV R2, R4 ;  /* 0x0000000400027202 */ /* 0x000fe40000000f00 */
[----:B------:R-:W-:-:S03]  /*15ac0*/  SHF.R.S32.HI R4, RZ, 0x1f, R0 ;  /* 0x0000001fff047819 */ /* 0x000fc60000011400 */
[----:B------:R-:W-:-:S04]  /*15ad0*/  IMAD.WIDE.U32 R2, R0, c[0x0][0x428], R2 ;  /* 0x00010a0000027a25 */ /* 0x000fc800078e0002 */
[----:B------:R-:W-:Y:S01]  /*15ae0*/  IMAD R4, R4, c[0x0][0x428], RZ ;  /* 0x00010a0004047a24 */ /* 0x000fe200078e02ff */
[----:B------:R-:W-:-:S03]  /*15af0*/  LEA R12, P1, R2, c[0x0][0x400], 0x2 ;  /* 0x00010000020c7a11 */ /* 0x000fc600078210ff */
[----:B------:R-:W-:-:S05]  /*15b00*/  IMAD R0, R0, c[0x0][0x42c], R4 ;  /* 0x00010b0000007a24 */ /* 0x000fca00078e0204 */
[----:B------:R-:W-:-:S04]  /*15b10*/  IADD3 R0, R3, R0, RZ ;  /* 0x0000000003007210 */ /* 0x000fc80007ffe0ff */
[----:B------:R-:W-:Y:S01]  /*15b20*/  LEA.HI.X R5, R2, c[0x0][0x404], R0, 0x2, P1 ;  /* 0x0001010002057a11 */ /* 0x000fe200008f1400 */
[----:B------:R-:W-:Y:S05]  /*15b30*/  BRA.DIV ~URZ, `(.L_x_297) ;  /* 0x000040227f007947 */ /* 0x000fea000b800000 */
[----:B------:R1:W3:Y:S02]  /*15b40*/  SHFL.IDX PT, R4, R5, RZ, 0x1c1f ;  /* 0x001c1fff05047589 */ /* 0x0002e400000e0000 */
.L_x_361:
[----:B------:R-:W-:Y:S05]  /*15b50*/  BRA.DIV ~URZ, `(.L_x_298) ;  /* 0x000040727f007947 */ /* 0x000fea000b800000 */
[----:B------:R4:W1:Y:S02]  /*15b60*/  SHFL.IDX PT, R0, R12, RZ, 0x1c1f ;  /* 0x001c1fff0c007589 */ /* 0x00086400000e0000 */
.L_x_362:
[----:B------:R-:W-:Y:S01]  /*15b70*/  BSSY B0, `(.L_x_299) ;  /* 0x00000a6000007945 */ /* 0x000fe20003800000 */
[----:B------:R-:W-:Y:S05]  /*15b80*/  @P0 BRA `(.L_x_300) ;  /* 0x00000a4000000947 */ /* 0x000fea0003800000 */
[C---:B------:R-:W-:Y:S02]  /*15b90*/  ISETP.GE.AND P0, PT, R247.reuse, c[0x0][0x3c8], PT ;  /* 0x0000f200f7007a0c */ /* 0x040fe40003f06270 */
[C---:B------:R-:W-:Y:S02]  /*15ba0*/  IADD3 R7, R247.reuse, 0x8, RZ ;  /* 0x00000008f7077810 */ /* 0x040fe40007ffe0ff */
[----:B------:R-:W-:Y:S02]  /*15bb0*/  IADD3 R6, R247, 0x10, RZ ;  /* 0x00000010f7067810 */ /* 0x000fe40007ffe0ff */
[----:B------:R-:W-:Y:S02]  /*15bc0*/  ISETP.GE.AND P1, PT, R7, c[0x0][0x3c8], PT ;  /* 0x0000f20007007a0c */ /* 0x000fe40003f26270 */
[----:B------:R-:W-:-:S02]  /*15bd0*/  IADD3 R9, R247, 0x8, RZ ;  /* 0x00000008f7097810 */ /* 0x000fc40007ffe0ff */
[----:B------:R-:W-:Y:S02]  /*15be0*/  ISETP.GE.AND P2, PT, R6, c[0x0][0x3c8], PT ;  /* 0x0000f20006007a0c */ /* 0x000fe40003f46270 */
[----:B------:R-:W-:Y:S01]  /*15bf0*/  SHF.R.S32.HI R9, RZ, 0x1f, R9 ;  /* 0x0000001fff097819 */ /* 0x000fe20000011409 */
[----:B-1----:R-:W-:Y:S01]  /*15c00*/  @!P0 IMAD.MOV.U32 R2, RZ, RZ, R0 ;  /* 0x000000ffff028224 */ /* 0x002fe200078e0000 */
[C---:B------:R-:W-:Y:S01]  /*15c10*/  IADD3 R8, R247.reuse, 0x18, RZ ;  /* 0x00000018f7087810 */ /* 0x040fe20007ffe0ff */
[----:B---3--:R-:W-:Y:S01]  /*15c20*/  @!P0 IMAD.MOV.U32 R3, RZ, RZ, R4 ;  /* 0x000000ffff038224 */ /* 0x008fe200078e0004 */
[C---:B--2---:R-:W-:Y:S02]  /*15c30*/  IADD3 R10, R247.reuse, 0x30, RZ ;  /* 0x00000030f70a7810 */ /* 0x044fe40007ffe0ff */
[C---:B------:R-:W-:Y:S01]  /*15c40*/  IADD3 R14, R247.reuse, 0x40, RZ ;  /* 0x00000040f70e7810 */ /* 0x040fe20007ffe0ff */
[----:B------:R-:W-:Y:S01]  /*15c50*/  @!P0 IMAD.WIDE R2, R247, 0x4, R2 ;  /* 0x00000004f7028825 */ /* 0x000fe200078e0202 */
[----:B------:R-:W-:-:S02]  /*15c60*/  ISETP.GE.AND P3, PT, R10, c[0x0][0x3c8], PT ;  /* 0x0000f2000a007a0c */ /* 0x000fc40003f66270 */
[C---:B------:R-:W-:Y:S02]  /*15c70*/  IADD3 R15, R247.reuse, 0x30, RZ ;  /* 0x00000030f70f7810 */ /* 0x040fe40007ffe0ff */
[----:B------:R1:W-:Y:S01]  /*15c80*/  @!P0 ST.E.64 [R2.64], R22 ;  /* 0x0000001602008985 */ /* 0x0003e2000c101b0a */
[----:B------:R-:W-:Y:S02]  /*15c90*/  ISETP.GE.AND P4, PT, R14, c[0x0][0x3c8], PT ;  /* 0x0000f2000e007a0c */ /* 0x000fe40003f86270 */
[C---:B------:R-:W-:Y:S02]  /*15ca0*/  IADD3 R11, R247.reuse, 0x38, RZ ;  /* 0x00000038f70b7810 */ /* 0x040fe40007ffe0ff */
[----:B------:R-:W-:Y:S02]  /*15cb0*/  SHF.R.S32.HI R15, RZ, 0x1f, R15 ;  /* 0x0000001fff0f7819 */ /* 0x000fe4000001140f */
[----:B------:R-:W-:Y:S02]  /*15cc0*/  SHF.R.S32.HI R11, RZ, 0x1f, R11 ;  /* 0x0000001fff0b7819 */ /* 0x000fe4000001140b */
[----:B------:R-:W-:-:S02]  /*15cd0*/  IADD3 R16, R247, 0x60, RZ ;  /* 0x00000060f7107810 */ /* 0x000fc40007ffe0ff */
[C---:B------:R-:W-:Y:S02]  /*15ce0*/  IADD3 R17, R247.reuse, 0x80, RZ ;  /* 0x00000080f7117810 */ /* 0x040fe40007ffe0ff */
[----:B------:R-:W-:Y:S02]  /*15cf0*/  SHF.R.S32.HI R16, RZ, 0x1f, R16 ;  /* 0x0000001fff107819 */ /* 0x000fe40000011410 */
[----:B------:R-:W-:Y:S02]  /*15d00*/  SHF.R.S32.HI R17, RZ, 0x1f, R17 ;  /* 0x0000001fff117819 */ /* 0x000fe40000011411 */
[----:B------:R-:W-:-:S04]  /*15d10*/  IADD3 R18, R247, 0xa8, RZ ;  /* 0x000000a8f7127810 */ /* 0x000fc80007ffe0ff */
[----:B------:R-:W-:Y:S02]  /*15d20*/  SHF.R.S32.HI R18, RZ, 0x1f, R18 ;  /* 0x0000001fff127819 */ /* 0x000fe40000011412 */
[----:B-1----:R-:W-:-:S04]  /*15d30*/  @!P1 LEA R2, P0, R7, R0, 0x2 ;  /* 0x0000000007029211 */ /* 0x002fc800078010ff */
[----:B------:R-:W-:Y:S02]  /*15d40*/  @!P1 LEA.HI.X R3, R7, R4, R9, 0x2, P0 ;  /* 0x0000000407039211 */ /* 0x000fe400000f1409 */
[C---:B------:R-:W-:Y:S02]  /*15d50*/  IADD3 R9, R247.reuse, 0x10, RZ ;  /* 0x00000010f7097810 */ /* 0x040fe40007ffe0ff */
[----:B------:R-:W-:Y:S01]  /*15d60*/  IADD3 R7, R247, 0x20, RZ ;  /* 0x00000020f7077810 */ /* 0x000fe20007ffe0ff */
[----:B------:R1:W-:Y:S01]  /*15d70*/  @!P1 ST.E.64 [R2.64], R24 ;  /* 0x0000001802009985 */ /* 0x0003e2000c101b0a */
[----:B------:R-:W-:Y:S02]  /*15d80*/  ISETP.GE.AND P1, PT, R8, c[0x0][0x3c8], PT ;  /* 0x0000f20008007a0c */ /* 0x000fe40003f26270 */
[----:B------:R-:W-:Y:S02]  /*15d90*/  SHF.R.S32.HI R9, RZ, 0x1f, R9 ;  /* 0x0000001fff097819 */ /* 0x000fe40000011409 */
[----:B-1----:R-:W-:-:S04]  /*15da0*/  @!P2 LEA R2, P0, R6, R0, 0x2 ;  /* 0x000000000602a211 */ /* 0x002fc800078010ff */
[----:B------:R-:W-:Y:S02]  /*15db0*/  @!P2 LEA.HI.X R3, R6, R4, R9, 0x2, P0 ;  /* 0x000000040603a211 */ /* 0x000fe400000f1409 */
[C---:B------:R-:W-:Y:S02]  /*15dc0*/  IADD3 R9, R247.reuse, 0x18, RZ ;  /* 0x00000018f7097810 */ /* 0x040fe40007ffe0ff */
[----:B------:R-:W-:Y:S01]  /*15dd0*/  IADD3 R6, R247, 0x28, RZ ;  /* 0x00000028f7067810 */ /* 0x000fe20007ffe0ff */
[----:B------:R1:W-:Y:S01]  /*15de0*/  @!P2 ST.E.64 [R2.64], R26 ;  /* 0x0000001a0200a985 */ /* 0x0003e2000c101b0a */
[----:B------:R-:W-:Y:S02]  /*15df0*/  SHF.R.S32.HI R9, RZ, 0x1f, R9 ;  /* 0x0000001fff097819 */ /* 0x000fe40000011409 */
[----:B------:R-:W-:Y:S02]  /*15e00*/  ISETP.GE.AND P2, PT, R7, c[0x0][0x3c8], PT ;  /* 0x0000f20007007a0c */ /* 0x000fe40003f46270 */
        /* <DEDUP_REMOVED lines=16> */
[----:B------:R-:W-:-:S03]  /*15f10*/  @!P3 LEA R6, P5, R10, R0, 0x2 ;  /* 0x000000000a06b211 */ /* 0x000fc600078a10ff */
[----:B------:R1:W-:Y:S01]  /*15f20*/  @!P1 ST.E.64 [R2.64], R34 ;  /* 0x0000002202009985 */ /* 0x0003e2000c101b0a */
[----:B------:R-:W-:Y:S02]  /*15f30*/  ISETP.GE.AND P1, PT, R9, c[0x0][0x3c8], PT ;  /* 0x0000f20009007a0c */ /* 0x000fe40003f26270 */
[----:B------:R-:W-:Y:S02]  /*15f40*/  @!P3 LEA.HI.X R7, R10, R4, R15, 0x2, P5 ;  /* 0x000000040a07b211 */ /* 0x000fe400028f140f */
[C---:B------:R-:W-:Y:S02]  /*15f50*/  IADD3 R10, R247.reuse, 0x50, RZ ;  /* 0x00000050f70a7810 */ /* 0x040fe40007ffe0ff */
[----:B------:R-:W-:Y:S01]  /*15f60*/  IADD3 R15, R247, 0x40, RZ ;  /* 0x00000040f70f7810 */ /* 0x000fe20007ffe0ff */
[----:B------:R2:W-:Y:S01]  /*15f70*/  @!P3 ST.E.64 [R6.64], R102 ;  /* 0x000000660600b985 */ /* 0x0005e2000c101b0a */
[----:B------:R-:W-:Y:S02]  /*15f80*/  ISETP.GE.AND P3, PT, R10, c[0x0][0x3c8], PT ;  /* 0x0000f2000a007a0c */ /* 0x000fe40003f66270 */
[----:B------:R-:W-:-:S02]  /*15f90*/  SHF.R.S32.HI R15, RZ, 0x1f, R15 ;  /* 0x0000001fff0f7819 */ /* 0x000fc4000001140f */
[----:B-1----:R-:W-:-:S04]  /*15fa0*/  @!P2 LEA R2, P0, R8, R0, 0x2 ;  /* 0x000000000802a211 */ /* 0x002fc800078010ff */
[----:B------:R-:W-:Y:S02]  /*15fb0*/  @!P2 LEA.HI.X R3, R8, R4, R11, 0x2, P0 ;  /* 0x000000040803a211 */ /* 0x000fe400000f140b */
[C---:B------:R-:W-:Y:S02]  /*15fc0*/  IADD3 R8, R247.reuse, 0x58, RZ ;  /* 0x00000058f7087810 */ /* 0x040fe40007ffe0ff */
[----:B------:R-:W-:Y:S01]  /*15fd0*/  IADD3 R11, R247, 0x48, RZ ;  /* 0x00000048f70b7810 */ /* 0x000fe20007ffe0ff */
[----:B------:R1:W-:Y:S01]  /*15fe0*/  @!P2 ST.E.64 [R2.64], R108 ;  /* 0x0000006c0200a985 */ /* 0x0003e2000c101b0a */
[----:B--2---:R-:W-:Y:S02]  /*15ff0*/  @!P4 LEA R6, P5, R14, R0, 0x2 ;  /* 0x000000000e06c211 */ /* 0x004fe400078a10ff */
[----:B------:R-:W-:Y:S02]  /*16000*/  ISETP.GE.AND P2, PT, R8, c[0x0][0x3c8], PT ;  /* 0x0000f20008007a0c */ /* 0x000fe40003f46270 */
[----:B------:R-:W-:-:S02]  /*16010*/  SHF.R.S32.HI R11, RZ, 0x1f, R11 ;  /* 0x0000001fff0b7819 */ /* 0x000fc4000001140b */
        /* <DEDUP_REMOVED lines=11> */
[----:B------:R-:W-:Y:S02]  /*160d0*/  ISETP.GE.AND P1, PT, R9, c[0x0][0x3c8], PT ;  /* 0x0000f20009007a0c */ /* 0x000fe40003f26270 */
[----:B--2---:R-:W-:Y:S02]  /*160e0*/  @!P3 LEA R6, P5, R10, R0, 0x2 ;  /* 0x000000000a06b211 */ /* 0x004fe400078a10ff */
[----:B------:R-:W-:-:S02]  /*160f0*/  SHF.R.S32.HI R11, RZ, 0x1f, R11 ;  /* 0x0000001fff0b7819 */ /* 0x000fc4000001140b */
[----:B------:R-:W-:Y:S02]  /*16100*/  @!P3 LEA.HI.X R7, R10, R4, R14, 0x2, P5 ;  /* 0x000000040a07b211 */ /* 0x000fe400028f140e */
[C---:B------:R-:W-:Y:S02]  /*16110*/  IADD3 R10, R247.reuse, 0x70, RZ ;  /* 0x00000070f70a7810 */ /* 0x040fe40007ffe0ff */
[----:B------:R-:W-:Y:S01]  /*16120*/  IADD3 R14, R247, 0x80, RZ ;  /* 0x00000080f70e7810 */ /* 0x000fe20007ffe0ff */
[----:B------:R2:W-:Y:S01]  /*16130*/  @!P3 ST.E.64 [R6.64], R44 ;  /* 0x0000002c0600b985 */ /* 0x0005e2000c101b0a */
[----:B------:R-:W-:Y:S02]  /*16140*/  ISETP.GE.AND P3, PT, R10, c[0x0][0x3c8], PT ;  /* 0x0000f2000a007a0c */ /* 0x000fe40003f66270 */
        /* <DEDUP_REMOVED lines=23> */
[----:B------:R-:W-:Y:S02]  /*162c0*/  ISETP.GE.AND P6, PT, R11, c[0x0][0x3c8], PT ;  /* 0x0000f2000b007a0c */ /* 0x000fe40003fc6270 */
[C---:B------:R-:W-:Y:S01]  /*162d0*/  IADD3 R16, R247.reuse, 0x88, RZ ;  /* 0x00000088f7107810 */ /* 0x040fe20007ffe0ff */
[----:B------:R2:W-:Y:S01]  /*162e0*/  @!P3 ST.E.64 [R6.64], R60 ;  /* 0x0000003c0600b985 */ /* 0x0005e2000c101b0a */
[----:B------:R-:W-:Y:S02]  /*162f0*/  IADD3 R10, R247, 0x98, RZ ;  /* 0x00000098f70a7810 */ /* 0x000fe40007ffe0ff */
[----:B------:R-:W-:Y:S02]  /*16300*/  SHF.R.S32.HI R16, RZ, 0x1f, R16 ;  /* 0x0000001fff107819 */ /* 0x000fe40000011410 */
[----:B------:R-:W-:-:S02]  /*16310*/  ISETP.GE.AND P5, PT, R10, c[0x0][0x3c8], PT ;  /* 0x0000f2000a007a0c */ /* 0x000fc40003fa6270 */
[----:B-1----:R-:W-:-:S04]  /*16320*/  @!P2 LEA R2, P0, R8, R0, 0x2 ;  /* 0x000000000802a211 */ /* 0x002fc800078010ff */
[----:B------:R-:W-:Y:S02]  /*16330*/  @!P2 LEA.HI.X R3, R8, R4, R9, 0x2, P0 ;  /* 0x000000040803a211 */ /* 0x000fe400000f1409 */
[----:B------:R-:W-:-:S03]  /*16340*/  @!P4 LEA R8, P0, R14, R0, 0x2 ;  /* 0x000000000e08c211 */ /* 0x000fc600078010ff */
[----:B------:R1:W-:Y:S01]  /*16350*/  @!P2 ST.E.64 [R2.64], R64 ;  /* 0x000000400200a985 */ /* 0x0003e2000c101b0a */
[----:B------:R-:W-:Y:S02]  /*16360*/  @!P4 LEA.HI.X R9, R14, R4, R17, 0x2, P0 ;  /* 0x000000040e09c211 */ /* 0x000fe400000f1411 */
[----:B------:R-:W-:Y:S02]  /*16370*/  IADD3 R14, R247, 0xa0, RZ ;  /* 0x000000a0f70e7810 */ /* 0x000fe40007ffe0ff */
[-C--:B--2---:R-:W-:Y:S01]  /*16380*/  @!P6 LEA R6, P0, R11, R0.reuse, 0x2 ;  /* 0x000000000b06e211 */ /* 0x084fe200078010ff */
[----:B------:R-:W-:Y:S01]  /*16390*/  @!P4 ST.E.64 [R8.64], R112 ;  /* 0x000000700800c985 */ /* 0x000fe2000c101b0a */
[----:B------:R-:W-:Y:S02]  /*163a0*/  ISETP.GE.AND P4, PT, R14, c[0x0][0x3c8], PT ;  /* 0x0000f2000e007a0c */ /* 0x000fe40003f86270 */
[----:B------:R-:W-:Y:S02]  /*163b0*/  IADD3 R17, R247, 0xa8, RZ ;  /* 0x000000a8f7117810 */ /* 0x000fe40007ffe0ff */
[----:B-1----:R-:W-:-:S04]  /*163c0*/  @!P1 LEA R2, P2, R15, R0, 0x2 ;  /* 0x000000000f029211 */ /* 0x002fc800078410ff */
[-C--:B------:R-:W-:Y:S02]  /*163d0*/  @!P1 LEA.HI.X R3, R15, R4.reuse, R16, 0x2, P2 ;  /* 0x000000040f039211 */ /* 0x080fe400010f1410 */
[C---:B------:R-:W-:Y:S02]  /*163e0*/  IADD3 R16, R247.reuse, 0x90, RZ ;  /* 0x00000090f7107810 */ /* 0x040fe40007ffe0ff */
[----:B------:R-:W-:Y:S01]  /*163f0*/  IADD3 R15, R247, 0xb0, RZ ;  /* 0x000000b0f70f7810 */ /* 0x000fe20007ffe0ff */
[----:B------:R1:W-:Y:S01]  /*16400*/  @!P1 ST.E.64 [R2.64], R68 ;  /* 0x0000004402009985 */ /* 0x0003e2000c101b0a */
[----:B------:R-:W-:Y:S02]  /*16410*/  SHF.R.S32.HI R16, RZ, 0x1f, R16 ;  /* 0x0000001fff107819 */ /* 0x000fe40000011410 */
[----:B------:R-:W-:Y:S02]  /*16420*/  ISETP.GE.AND P2, PT, R17, c[0x0][0x3c8], PT ;  /* 0x0000f20011007a0c */ /* 0x000fe40003f46270 */
[----:B------:R-:W-:-:S02]  /*16430*/  @!P6 LEA.HI.X R7, R11, R4, R16, 0x2, P0 ;  /* 0x000000040b07e211 */ /* 0x000fc400000f1410 */
[----:B------:R-:W-:Y:S02]  /*16440*/  IADD3 R11, R247, 0x98, RZ ;  /* 0x00000098f70b7810 */ /* 0x000fe40007ffe0ff */
[----:B------:R-:W-:Y:S01]  /*16450*/  ISETP.GE.AND P1, PT, R15, c[0x0][0x3c8], PT ;  /* 0x0000f2000f007a0c */ /* 0x000fe20003f26270 */
[----:B------:R2:W-:Y:S01]  /*16460*/  @!P6 ST.E.64 [R6.64], R72 ;  /* 0x000000480600e985 */ /* 0x0005e2000c101b0a */
[----:B------:R-:W-:Y:S02]  /*16470*/  SHF.R.S32.HI R11, RZ, 0x1f, R11 ;  /* 0x0000001fff0b7819 */ /* 0x000fe4000001140b */
[----:B------:R-:W-:Y:S02]  /*16480*/  IADD3 R16, R247, 0xa0, RZ ;  /* 0x000000a0f7107810 */ /* 0x000fe40007ffe0ff */
[----:B------:R-:W-:Y:S02]  /*16490*/  ISETP.GE.AND P0, PT, R252, c[0x0][0x3c8], PT ;  /* 0x0000f200fc007a0c */ /* 0x000fe40003f06270 */
[----:B------:R-:W-:-:S02]  /*164a0*/  SHF.R.S32.HI R16, RZ, 0x1f, R16 ;  /* 0x0000001fff107819 */ /* 0x000fc40000011410 */
[----:B-1----:R-:W-:-:S04]  /*164b0*/  @!P5 LEA R2, P3, R10, R0, 0x2 ;  /* 0x000000000a02d211 */ /* 0x002fc800078610ff */
[----:B------:R-:W-:Y:S02]  /*164c0*/  @!P5 LEA.HI.X R3, R10, R4, R11, 0x2, P3 ;  /* 0x000000040a03d211 */ /* 0x000fe400018f140b */
[CC--:B------:R-:W-:Y:S02]  /*164d0*/  @!P4 LEA R10, P6, R14.reuse, R0.reuse, 0x2 ;  /* 0x000000000e0ac211 */ /* 0x0c0fe400078c10ff */
[----:B------:R-:W-:Y:S01]  /*164e0*/  @!P2 LEA R8, P3, R17, R0, 0x2 ;  /* 0x000000001108a211 */ /* 0x000fe200078610ff */
[----:B------:R1:W-:Y:S01]  /*164f0*/  @!P5 ST.E.64 [R2.64], R76 ;  /* 0x0000004c0200d985 */ /* 0x0003e2000c101b0a */
[----:B------:R-:W-:Y:S02]  /*16500*/  @!P4 LEA.HI.X R11, R14, R4, R16, 0x2, P6 ;  /* 0x000000040e0bc211 */ /* 0x000fe400030f1410 */
[----:B------:R-:W-:Y:S02]  /*16510*/  IADD3 R16, R247, 0xb0, RZ ;  /* 0x000000b0f7107810 */ /* 0x000fe40007ffe0ff */
[----:B--2---:R-:W-:Y:S01]  /*16520*/  @!P1 LEA R6, P5, R15, R0, 0x2 ;  /* 0x000000000f069211 */ /* 0x004fe200078a10ff */
[----:B------:R2:W-:Y:S01]  /*16530*/  @!P4 ST.E.64 [R10.64], R124 ;  /* 0x0000007c0a00c985 */ /* 0x0005e2000c101b0a */
[----:B------:R-:W-:-:S02]  /*16540*/  SHF.R.S32.HI R16, RZ, 0x1f, R16 ;  /* 0x0000001fff107819 */ /* 0x000fc40000011410 */
[-C--:B------:R-:W-:Y:S02]  /*16550*/  @!P2 LEA.HI.X R9, R17, R4.reuse, R18, 0x2, P3 ;  /* 0x000000041109a211 */ /* 0x080fe400018f1412 */
[----:B------:R-:W-:Y:S02]  /*16560*/  SHF.R.S32.HI R14, RZ, 0x1f, R252 ;  /* 0x0000001fff0e7819 */ /* 0x000fe400000114fc */
[----:B------:R-:W-:Y:S01]  /*16570*/  @!P1 LEA.HI.X R7, R15, R4, R16, 0x2, P5 ;  /* 0x000000040f079211 */ /* 0x000fe200028f1410 */
[----:B------:R2:W-:Y:S04]  /*16580*/  @!P2 ST.E.64 [R8.64], R116 ;  /* 0x000000740800a985 */ /* 0x0005e8000c101b0a */
[----:B------:R2:W-:Y:S01]  /*16590*/  @!P1 ST.E.64 [R6.64], R80 ;  /* 0x0000005006009985 */ /* 0x0005e2000c101b0a */
[----:B-1----:R-:W-:-:S04]  /*165a0*/  @!P0 LEA R2, P3, R252, R0, 0x2 ;  /* 0x00000000fc028211 */ /* 0x002fc800078610ff */
[----:B------:R-:W-:-:S05]  /*165b0*/  @!P0 LEA.HI.X R3, R252, R4, R14, 0x2, P3 ;  /* 0x00000004fc038211 */ /* 0x000fca00018f140e */
[----:B------:R2:W-:Y:S04]  /*165c0*/  @!P0 ST.E.64 [R2.64], R20 ;  /* 0x0000001402008985 */ /* 0x0005e8000c101b0a */
.L_x_300:
[----:B------:R-:W-:Y:S05]  /*165d0*/  BSYNC B0 ;  /* 0x0000000000007941 */ /* 0x000fea0003800000 */
.L_x_299:
[----:B------:R-:W-:Y:S05]  /*165e0*/  BRA.DIV ~URZ, `(.L_x_301) ;  /* 0x000036427f007947 */ /* 0x000fea000b800000 */
[----:B---3--:R3:W2:Y:S04]  /*165f0*/  SHFL.IDX PT, R4, R5, 0x1, 0x1c1f ;  /* 0x003c1f0005047f89 */ /* 0x0086a800000e0000 */
[----:B-1----:R3:W1:Y:S02]  /*16600*/  SHFL.IDX PT, R0, R12, 0x1, 0x1c1f ;  /* 0x003c1f000c007f89 */ /* 0x00266400000e0000 */
.L_x_363:
[----:B------:R-:W-:-:S13]  /*16610*/  ISETP.NE.AND P0, PT, R13, RZ, PT ;  /* 0x000000ff0d00720c */ /* 0x000fda0003f05270 */
[----:B------:R-:W-:Y:S05]  /*16620*/  @P0 BRA `(.L_x_296) ;  /* 0x0000170000000947 */ /* 0x000fea0003800000 */
[C---:B------:R-:W-:Y:S02]  /*16630*/  ISETP.GE.AND P4, PT, R247.reuse, c[0x0][0x3c8], PT ;  /* 0x0000f200f7007a0c */ /* 0x040fe40003f86270 */
[C---:B--2---:R-:W-:Y:S02]  /*16640*/  IADD3 R15, R247.reuse, 0x18, RZ ;  /* 0x00000018f70f7810 */ /* 0x044fe40007ffe0ff */
[----:B------:R-:W-:Y:S02]  /*16650*/  IADD3 R8, R247, 0x8, RZ ;  /* 0x00000008f7087810 */ /* 0x000fe40007ffe0ff */
[----:B------:R-:W-:Y:S02]  /*16660*/  ISETP.GE.AND P1, PT, R15, c[0x0][0x3c8], PT ;  /* 0x0000f2000f007a0c */ /* 0x000fe40003f26270 */
[----:B------:R-:W-:Y:S02]  /*16670*/  ISETP.GE.AND P3, PT, R8, c[0x0][0x3c8], PT ;  /* 0x0000f20008007a0c */ /* 0x000fe40003f66270 */
[----:B---3--:R-:W-:-:S02]  /*16680*/  IADD3 R5, R247, 0x10, RZ ;  /* 0x00000010f7057810 */ /* 0x008fc40007ffe0ff */
[----:B------:R-:W-:Y:S01]  /*16690*/  IADD3 R9, R247, 0x8, RZ ;  /* 0x00000008f7097810 */ /* 0x000fe20007ffe0ff */
[----:B-1----:R-:W-:Y:S01]  /*166a0*/  @!P4 IMAD.MOV.U32 R6, RZ, RZ, R0 ;  /* 0x000000ffff06c224 */ /* 0x002fe200078e0000 */
[----:B------:R-:W-:Y:S01]  /*166b0*/  ISETP.GE.AND P2, PT, R5, c[0x0][0x3c8], PT ;  /* 0x0000f20005007a0c */ /* 0x000fe20003f46270 */
[----:B------:R-:W-:Y:S01]  /*166c0*/  @!P4 IMAD.MOV.U32 R7, RZ, RZ, R4 ;  /* 0x000000ffff07c224 */ /* 0x000fe200078e0004 */
[----:B------:R-:W-:Y:S02]  /*166d0*/  SHF.R.S32.HI R9, RZ, 0x1f, R9 ;  /* 0x0000001fff097819 */ /* 0x000fe40000011409 */
[C---:B------:R-:W-:Y:S01]  /*166e0*/  IADD3 R10, R247.reuse, 0x20, RZ ;  /* 0x00000020f70a7810 */ /* 0x040fe20007ffe0ff */
[C---:B------:R-:W-:Y:S01]  /*166f0*/  @!P4 IMAD.WIDE R6, R247.reuse, 0x4, R6 ;  /* 0x00000004f706c825 */ /* 0x040fe200078e0206 */
[----:B----4-:R-:W-:Y:S02]  /*16700*/  IADD3 R12, R247, 0x10, RZ ;  /* 0x00000010f70c7810 */ /* 0x010fe40007ffe0ff */
[----:B------:R-:W-:-:S02]  /*16710*/  @!P3 LEA R2, P5, R8, R0, 0x2 ;  /* 0x000000000802b211 */ /* 0x000fc400078a10ff */
[----:B------:R1:W-:Y:S01]  /*16720*/  @!P4 ST.E.64 [R6.64], R92 ;  /* 0x0000005c0600c985 */ /* 0x0003e2000c101b0a */
[----:B------:R-:W-:Y:S02]  /*16730*/  ISETP.GE.AND P0, PT, R10, c[0x0][0x3c8], PT ;  /* 0x0000f2000a007a0c */ /* 0x000fe40003f06270 */
[----:B------:R-:W-:Y:S02]  /*16740*/  @!P3 LEA.HI.X R3, R8, R4, R9, 0x2, P5 ;  /* 0x000000040803b211 */ /* 0x000fe400028f1409 */
[----:B------:R-:W-:Y:S02]  /*16750*/  SHF.R.S32.HI R12, RZ, 0x1f, R12 ;  /* 0x0000001fff0c7819 */ /* 0x000fe4000001140c */
[----:B------:R-:W-:Y:S01]  /*16760*/  IADD3 R16, R247, 0x18, RZ ;  /* 0x00000018f7107810 */ /* 0x000fe20007ffe0ff */
[----:B------:R2:W-:Y:S01]  /*16770*/  @!P3 ST.E.64 [R2.64], R84 ;  /* 0x000000540200b985 */ /* 0x0005e2000c101b0a */
[----:B------:R-:W-:Y:S02]  /*16780*/  @!P2 LEA R8, P3, R5, R0, 0x2 ;  /* 0x000000000508a211 */ /* 0x000fe400078610ff */
[----:B------:R-:W-:-:S02]  /*16790*/  SHF.R.S32.HI R16, RZ, 0x1f, R16 ;  /* 0x0000001fff107819 */ /* 0x000fc40000011410 */
[----:B------:R-:W-:Y:S02]  /*167a0*/  @!P2 LEA.HI.X R9, R5, R4, R12, 0x2, P3 ;  /* 0x000000040509a211 */ /* 0x000fe400018f140c */
[C---:B------:R-:W-:Y:S02]  /*167b0*/  IADD3 R5, R247.reuse, 0x38, RZ ;  /* 0x00000038f7057810 */ /* 0x040fe40007ffe0ff */
[C---:B------:R-:W-:Y:S01]  /*167c0*/  IADD3 R12, R247.reuse, 0x20, RZ ;  /* 0x00000020f70c7810 */ /* 0x040fe20007ffe0ff */
[----:B------:R3:W-:Y:S01]  /*167d0*/  @!P2 ST.E.64 [R8.64], R130 ;  /* 0x000000820800a985 */ /* 0x0007e2000c101b0a */
[C---:B------:R-:W-:Y:S02]  /*167e0*/  IADD3 R11, R247.reuse, 0x28, RZ ;  /* 0x00000028f70b7810 */ /* 0x040fe40007ffe0ff */
[----:B------:R-:W-:Y:S02]  /*167f0*/  SHF.R.S32.HI R12, RZ, 0x1f, R12 ;  /* 0x0000001fff0c7819 */ /* 0x000fe4000001140c */
[----:B------:R-:W-:-:S02]  /*16800*/  IADD3 R14, R247, 0x30, RZ ;  /* 0x00000030f70e7810 */ /* 0x000fc40007ffe0ff */
[----:B------:R-:W-:Y:S02]  /*16810*/  ISETP.GE.AND P5, PT, R11, c[0x0][0x3c8], PT ;  /* 0x0000f2000b007a0c */ /* 0x000fe40003fa6270 */
[----:B------:R-:W-:Y:S02]  /*16820*/  ISETP.GE.AND P4, PT, R14, c[0x0][0x3c8], PT ;  /* 0x0000f2000e007a0c */ /* 0x000fe40003f86270 */
[----:B-1----:R-:W-:Y:S02]  /*16830*/  @!P1 LEA R6, P6, R15, R0, 0x2 ;  /* 0x000000000f069211 */ /* 0x002fe400078c10ff */
[----:B------:R-:W-:-:S04]  /*16840*/  IADD3 R13, R247, 0x30, RZ ;  /* 0x00000030f70d7810 */ /* 0x000fc80007ffe0ff */
[----:B------:R-:W-:-:S07]  /*16850*/  SHF.R.S32.HI R13, RZ, 0x1f, R13 ;  /* 0x0000001fff0d7819 */ /* 0x000fce000001140d */
[----:B--2---:R-:W-:-:S04]  /*16860*/  P2R R2, PR, RZ, 0x40 ;  /* 0x00000040ff027803 */ /* 0x004fc80000000000 */
[----:B------:R-:W-:Y:S02]  /*16870*/  ISETP.NE.AND P3, PT, R2, RZ, PT ;  /* 0x000000ff0200720c */ /* 0x000fe40003f65270 */
[C---:B------:R-:W-:Y:S02]  /*16880*/  @!P0 LEA R2, P6, R10.reuse, R0, 0x2 ;  /* 0x000000000a028211 */ /* 0x040fe400078c10ff */
[-C--:B------:R-:W-:Y:S02]  /*16890*/  @!P1 LEA.HI.X R7, R15, R4.reuse, R16, 0x2, P3 ;  /* 0x000000040f079211 */ /* 0x080fe400018f1410 */
[----:B------:R-:W-:Y:S02]  /*168a0*/  ISETP.GE.AND P3, PT, R5, c[0x0][0x3c8], PT ;  /* 0x0000f20005007a0c */ /* 0x000fe40003f66270 */
[----:B------:R-:W-:Y:S01]  /*168b0*/  @!P0 LEA.HI.X R3, R10, R4, R12, 0x2, P6 ;  /* 0x000000040a038211 */ /* 0x000fe200030f140c */
[----:B------:R1:W-:Y:S01]  /*168c0*/  @!P1 ST.E.64 [R6.64], R120 ;  /* 0x0000007806009985 */ /* 0x0003e2000c101b0a */
[----:B------:R-:W-:-:S02]  /*168d0*/  IADD3 R12, R247, 0x28, RZ ;  /* 0x00000028f70c7810 */ /* 0x000fc40007ffe0ff */
[----:B------:R-:W-:Y:S01]  /*168e0*/  IADD3 R15, R247, 0x48, RZ ;  /* 0x00000048f70f7810 */ /* 0x000fe20007ffe0ff */
[----:B------:R2:W-:Y:S01]  /*168f0*/  @!P0 ST.E.64 [R2.64], R88 ;  /* 0x0000005802008985 */ /* 0x0005e2000c101b0a */
[----:B---3--:R-:W-:Y:S02]  /*16900*/  @!P5 LEA R8, P0, R11, R0, 0x2 ;  /* 0x000000000b08d211 */ /* 0x008fe400078010ff */
[----:B------:R-:W-:Y:S02]  /*16910*/  SHF.R.S32.HI R12, RZ, 0x1f, R12 ;  /* 0x0000001fff0c7819 */ /* 0x000fe4000001140c */
[----:B------:R-:W-:Y:S02]  /*16920*/  IADD3 R10, R247, 0x40, RZ ;  /* 0x00000040f70a7810 */ /* 0x000fe40007ffe0ff */
[----:B------:R-:W-:Y:S02]  /*16930*/  @!P5 LEA.HI.X R9, R11, R4, R12, 0x2, P0 ;  /* 0x000000040b09d211 */ /* 0x000fe400000f140c */
[----:B------:R-:W-:-:S02]  /*16940*/  IADD3 R12, R247, 0x38, RZ ;  /* 0x00000038f70c7810 */ /* 0x000fc40007ffe0ff */
[----:B------:R-:W-:Y:S01]  /*16950*/  ISETP.GE.AND P2, PT, R10, c[0x0][0x3c8], PT ;  /* 0x0000f2000a007a0c */ /* 0x000fe20003f46270 */
[----:B------:R3:W-:Y:S01]  /*16960*/  @!P5 ST.E.64 [R8.64], R118 ;  /* 0x000000760800d985 */ /* 0x0007e2000c101b0a */
[----:B------:R-:W-:Y:S02]  /*16970*/  SHF.R.S32.HI R12, RZ, 0x1f, R12 ;  /* 0x0000001fff0c7819 */ /* 0x000fe4000001140c */
[C---:B------:R-:W-:Y:S02]  /*16980*/  IADD3 R11, R247.reuse, 0x50, RZ ;  /* 0x00000050f70b7810 */ /* 0x040fe40007ffe0ff */
[----:B------:R-:W-:Y:S02]  /*16990*/  IADD3 R16, R247, 0x88, RZ ;  /* 0x00000088f7107810 */ /* 0x000fe40007ffe0ff */
[----:B------:R-:W-:Y:S02]  /*169a0*/  ISETP.GE.AND P0, PT, R11, c[0x0][0x3c8], PT ;  /* 0x0000f2000b007a0c */ /* 0x000fe40003f06270 */
[----:B------:R-:W-:-:S02]  /*169b0*/  SHF.R.S32.HI R16, RZ, 0x1f, R16 ;  /* 0x0000001fff107819 */ /* 0x000fc40000011410 */
[CC--:B-1----:R-:W-:Y:S02]  /*169c0*/  @!P4 LEA R6, P6, R14.reuse, R0.reuse, 0x2 ;  /* 0x000000000e06c211 */ /* 0x0c2fe400078c10ff */
[----:B--2---:R-:W-:Y:S02]  /*169d0*/  @!P3 LEA R2, P1, R5, R0, 0x2 ;  /* 0x000000000502b211 */ /* 0x004fe400078210ff */
[----:B------:R-:W-:Y:S02]  /*169e0*/  @!P4 LEA.HI.X R7, R14, R4, R13, 0x2, P6 ;  /* 0x000000040e07c211 */ /* 0x000fe400030f140d */
[C---:B------:R-:W-:Y:S02]  /*169f0*/  IADD3 R14, R247.reuse, 0x60, RZ ;  /* 0x00000060f70e7810 */ /* 0x040fe40007ffe0ff */
[----:B------:R-:W-:Y:S01]  /*16a00*/  IADD3 R13, R247, 0x48, RZ ;  /* 0x00000048f70d7810 */ /* 0x000fe20007ffe0ff */
[----:B------:R1:W-:Y:S01]  /*16a10*/  @!P4 ST.E.64 [R6.64], R114 ;  /* 0x000000720600c985 */ /* 0x0003e2000c101b0a */
[----:B------:R-:W-:-:S02]  /*16a20*/  ISETP.GE.AND P4, PT, R14, c[0x0][0x3c8], PT ;  /* 0x0000f2000e007a0c */ /* 0x000fc40003f86270 */
[----:B------:R-:W-:-:S03]  /*16a30*/  SHF.R.S32.HI R13, RZ, 0x1f, R13 ;  /* 0x0000001fff0d7819 */ /* 0x000fc6000001140d */
[----:B------:R-:W-:Y:S02]  /*16a40*/  P2R R3, PR, RZ, 0x2 ;  /* 0x00000002ff037803 */ /* 0x000fe40000000000 */
[----:B------:R-:W-:Y:S02]  /*16a50*/  ISETP.GE.AND P1, PT, R15, c[0x0][0x3c8], PT ;  /* 0x0000f2000f007a0c */ /* 0x000fe40003f26270 */
[----:B------:R-:W-:-:S04]  /*16a60*/  ISETP.NE.AND P6, PT, R3, RZ, PT ;  /* 0x000000ff0300720c */ /* 0x000fc80003fc5270 */
[----:B------:R-:W-:Y:S02]  /*16a70*/  @!P3 LEA.HI.X R3, R5, R4, R12, 0x2, P6 ;  /* 0x000000040503b211 */ /* 0x000fe400030f140c */
[C---:B------:R-:W-:Y:S02]  /*16a80*/  IADD3 R12, R247.reuse, 0x40, RZ ;  /* 0x00000040f70c7810 */ /* 0x040fe40007ffe0ff */
[----:B------:R-:W-:Y:S01]  /*16a90*/  IADD3 R5, R247, 0x58, RZ ;  /* 0x00000058f7057810 */ /* 0x000fe20007ffe0ff */
[----:B------:R2:W-:Y:S01]  /*16aa0*/  @!P3 ST.E.64 [R2.64], R96 ;  /* 0x000000600200b985 */ /* 0x0005e2000c101b0a */
[----:B---3--:R-:W-:Y:S02]  /*16ab0*/  @!P2 LEA R8, P3, R10, R0, 0x2 ;  /* 0x000000000a08a211 */ /* 0x008fe400078610ff */
[----:B------:R-:W-:Y:S02]  /*16ac0*/  SHF.R.S32.HI R12, RZ, 0x1f, R12 ;  /* 0x0000001fff0c7819 */ /* 0x000fe4000001140c */
[----:B------:R-:W-:-:S02]  /*16ad0*/  ISETP.GE.AND P5, PT, R5, c[0x0][0x3c8], PT ;  /* 0x0000f20005007a0c */ /* 0x000fc40003fa6270 */
[----:B------:R-:W-:Y:S02]  /*16ae0*/  @!P2 LEA.HI.X R9, R10, R4, R12, 0x2, P3 ;  /* 0x000000040a09a211 */ /* 0x000fe400018f140c */
[----:B------:R-:W-:Y:S02]  /*16af0*/  IADD3 R12, R247, 0x50, RZ ;  /* 0x00000050f70c7810 */ /* 0x000fe40007ffe0ff */
[----:B-1----:R-:W-:Y:S01]  /*16b00*/  @!P1 LEA R6, P6, R15, R0, 0x2 ;  /* 0x000000000f069211 */ /* 0x002fe200078c10ff */
[----:B------:R1:W-:Y:S01]  /*16b10*/  @!P2 ST.E.64 [R8.64], R122 ;  /* 0x0000007a0800a985 */ /* 0x0003e2000c101b0a */
[----:B------:R-:W-:Y:S02]  /*16b20*/  SHF.R.S32.HI R12, RZ, 0x1f, R12 ;  /* 0x0000001fff0c7819 */ /* 0x000fe4000001140c */
[----:B------:R-:W-:-:S09]  /*16b30*/  IADD3 R10, R247, 0x68, RZ ;  /* 0x00000068f70a7810 */ /* 0x000fd20007ffe0ff */
[----:B--2---:R-:W-:-:S04]  /*16b40*/  P2R R2, PR, RZ, 0x40 ;  /* 0x00000040ff027803 */ /* 0x004fc80000000000 */
[----:B------:R-:W-:Y:S02]  /*16b50*/  ISETP.NE.AND P3, PT, R2, RZ, PT ;  /* 0x000000ff0200720c */ /* 0x000fe40003f65270 */
[----:B------:R-:W-:Y:S02]  /*16b60*/  @!P0 LEA R2, P6, R11, R0, 0x2 ;  /* 0x000000000b028211 */ /* 0x000fe400078c10ff */
[-C--:B------:R-:W-:Y:S02]  /*16b70*/  @!P1 LEA.HI.X R7, R15, R4.reuse, R13, 0x2, P3 ;  /* 0x000000040f079211 */ /* 0x080fe400018f140d */
[----:B------:R-:W-:Y:S02]  /*16b80*/  @!P0 LEA.HI.X R3, R11, R4, R12, 0x2, P6 ;  /* 0x000000040b038211 */ /* 0x000fe400030f140c */
[C---:B------:R-:W-:Y:S01]  /*16b90*/  IADD3 R13, R247.reuse, 0x58, RZ ;  /* 0x00000058f70d7810 */ /* 0x040fe20007ffe0ff */
[----:B------:R2:W-:Y:S01]  /*16ba0*/  @!P1 ST.E.64 [R6.64], R110 ;  /* 0x0000006e06009985 */ /* 0x0005e2000c101b0a */
[----:B------:R-:W-:-:S02]  /*16bb0*/  IADD3 R12, R247, 0x78, RZ ;  /* 0x00000078f70c7810 */ /* 0x000fc40007ffe0ff */
[----:B------:R-:W-:Y:S01]  /*16bc0*/  ISETP.GE.AND P3, PT, R10, c[0x0][0x3c8], PT ;  /* 0x0000f2000a007a0c */ /* 0x000fe20003f66270 */
[----:B------:R3:W-:Y:S01]  /*16bd0*/  @!P0 ST.E.64 [R2.64], R38 ;  /* 0x0000002602008985 */ /* 0x0007e2000c101b0a */
[----:B-1----:R-:W-:Y:S02]  /*16be0*/  @!P5 LEA R8, P0, R5, R0, 0x2 ;  /* 0x000000000508d211 */ /* 0x002fe400078010ff */
[----:B------:R-:W-:Y:S02]  /*16bf0*/  SHF.R.S32.HI R13, RZ, 0x1f, R13 ;  /* 0x0000001fff0d7819 */ /* 0x000fe4000001140d */
[----:B------:R-:W-:Y:S02]  /*16c00*/  IADD3 R15, R247, 0x60, RZ ;  /* 0x00000060f70f7810 */ /* 0x000fe40007ffe0ff */
[----:B------:R-:W-:Y:S02]  /*16c10*/  ISETP.GE.AND P1, PT, R12, c[0x0][0x3c8], PT ;  /* 0x0000f2000c007a0c */ /* 0x000fe40003f26270 */
[----:B------:R-:W-:-:S02]  /*16c20*/  @!P5 LEA.HI.X R9, R5, R4, R13, 0x2, P0 ;  /* 0x000000040509d211 */ /* 0x000fc400000f140d */
[----:B------:R-:W-:Y:S02]  /*16c30*/  SHF.R.S32.HI R15, RZ, 0x1f, R15 ;  /* 0x0000001fff0f7819 */ /* 0x000fe4000001140f */
[C---:B------:R-:W-:Y:S01]  /*16c40*/  IADD3 R11, R247.reuse, 0x70, RZ ;  /* 0x00000070f70b7810 */ /* 0x040fe20007ffe0ff */
[----:B------:R1:W-:Y:S01]  /*16c50*/  @!P5 ST.E.64 [R8.64], R128 ;  /* 0x000000800800d985 */ /* 0x0003e2000c101b0a */
[----:B------:R-:W-:Y:S02]  /*16c60*/  IADD3 R13, R247, 0x68, RZ ;  /* 0x00000068f70d7810 */ /* 0x000fe40007ffe0ff */
[----:B------:R-:W-:Y:S02]  /*16c70*/  ISETP.GE.AND P2, PT, R11, c[0x0][0x3c8], PT ;  /* 0x0000f2000b007a0c */ /* 0x000fe40003f46270 */
[----:B------:R-:W-:Y:S02]  /*16c80*/  SHF.R.S32.HI R13, RZ, 0x1f, R13 ;  /* 0x0000001fff0d7819 */ /* 0x000fe4000001140d */
[----:B------:R-:W-:-:S02]  /*16c90*/  IADD3 R5, R247, 0x80, RZ ;  /* 0x00000080f7057810 */ /* 0x000fc40007ffe0ff */
[----:B--2---:R-:W-:-:S13]  /*16ca0*/  @!P4 LEA R6, P6, R14, R0, 0x2 ;  /* 0x000000000e06c211 */ /* 0x004fda00078c10ff */
[----:B---3--:R-:W-:-:S04]  /*16cb0*/  P2R R2, PR, RZ, 0x40 ;  /* 0x00000040ff027803 */ /* 0x008fc80000000000 */
[----:B------:R-:W-:Y:S02]  /*16cc0*/  ISETP.NE.AND P0, PT, R2, RZ, PT ;  /* 0x000000ff0200720c */ /* 0x000fe40003f05270 */
[----:B------:R-:W-:Y:S02]  /*16cd0*/  @!P3 LEA R2, P6, R10, R0, 0x2 ;  /* 0x000000000a02b211 */ /* 0x000fe400078c10ff */
[-C--:B------:R-:W-:Y:S02]  /*16ce0*/  @!P4 LEA.HI.X R7, R14, R4.reuse, R15, 0x2, P0 ;  /* 0x000000040e07c211 */ /* 0x080fe400000f140f */
[----:B------:R-:W-:Y:S02]  /*16cf0*/  @!P3 LEA.HI.X R3, R10, R4, R13, 0x2, P6 ;  /* 0x000000040a03b211 */ /* 0x000fe400030f140d */
[----:B------:R-:W-:Y:S01]  /*16d00*/  IADD3 R13, R247, 0x70, RZ ;  /* 0x00000070f70d7810 */ /* 0x000fe20007ffe0ff */
[----:B------:R2:W-:Y:S01]  /*16d10*/  @!P4 ST.E.64 [R6.64], R54 ;  /* 0x000000360600c985 */ /* 0x0005e2000c101b0a */
[----:B------:R-:W-:-:S02]  /*16d20*/  ISETP.GE.AND P0, PT, R5, c[0x0][0x3c8], PT ;  /* 0x0000f20005007a0c */ /* 0x000fc40003f06270 */
[----:B------:R-:W-:Y:S01]  /*16d30*/  SHF.R.S32.HI R13, RZ, 0x1f, R13 ;  /* 0x0000001fff0d7819 */ /* 0x000fe2000001140d */
[----:B------:R3:W-:Y:S01]  /*16d40*/  @!P3 ST.E.64 [R2.64], R42 ;  /* 0x0000002a0200b985 */ /* 0x0007e2000c101b0a */
[----:B-1----:R-:W-:Y:S02]  /*16d50*/  @!P2 LEA R8, P3, R11, R0, 0x2 ;  /* 0x000000000b08a211 */ /* 0x002fe400078610ff */
[----:B------:R-:W-:Y:S02]  /*16d60*/  IADD3 R14, R247, 0x88, RZ ;  /* 0x00000088f70e7810 */ /* 0x000fe40007ffe0ff */
[----:B------:R-:W-:Y:S02]  /*16d70*/  @!P2 LEA.HI.X R9, R11, R4, R13, 0x2, P3 ;  /* 0x000000040b09a211 */ /* 0x000fe400018f140d */
[C---:B------:R-:W-:Y:S02]  /*16d80*/  IADD3 R13, R247.reuse, 0x78, RZ ;  /* 0x00000078f70d7810 */ /* 0x040fe40007ffe0ff */
[----:B------:R-:W-:Y:S01]  /*16d90*/  IADD3 R11, R247, 0x80, RZ ;  /* 0x00000080f70b7810 */ /* 0x000fe20007ffe0ff */
[----:B------:R-:W-:Y:S01]  /*16da0*/  @!P2 ST.E.64 [R8.64], R132 ;  /* 0x000000840800a985 */ /* 0x000fe2000c101b0a */
[----:B------:R-:W-:-:S02]  /*16db0*/  ISETP.GE.AND P5, PT, R14, c[0x0][0x3c8], PT ;  /* 0x0000f2000e007a0c */ /* 0x000fc40003fa6270 */
[C---:B------:R-:W-:Y:S02]  /*16dc0*/  IADD3 R10, R247.reuse, 0x90, RZ ;  /* 0x00000090f70a7810 */ /* 0x040fe40007ffe0ff */
[----:B------:R-:W-:Y:S02]  /*16dd0*/  SHF.R.S32.HI R13, RZ, 0x1f, R13 ;  /* 0x0000001fff0d7819 */ /* 0x000fe4000001140d */
[----:B------:R-:W-:Y:S02]  /*16de0*/  SHF.R.S32.HI R11, RZ, 0x1f, R11 ;  /* 0x0000001fff0b7819 */ /* 0x000fe4000001140b */
[----:B------:R-:W-:-:S04]  /*16df0*/  IADD3 R15, R247, 0xa0, RZ ;  /* 0x000000a0f70f7810 */ /* 0x000fc80007ffe0ff */
[----:B------:R-:W-:Y:S02]  /*16e00*/  ISETP.GE.AND P2, PT, R15, c[0x0][0x3c8], PT ;  /* 0x0000f2000f007a0c */ /* 0x000fe40003f46270 */
[-C--:B--2---:R-:W-:Y:S02]  /*16e10*/  @!P1 LEA R6, P4, R12, R0.reuse, 0x2 ;  /* 0x000000000c069211 */ /* 0x084fe400078810ff */
[----:B---3--:R-:W-:-:S11]  /*16e20*/  @!P0 LEA R2, P6, R5, R0, 0x2 ;  /* 0x0000000005028211 */ /* 0x008fd600078c10ff */
[----:B------:R-:W-:Y:S02]  /*16e30*/  P2R R3, PR, RZ, 0x10 ;  /* 0x00000010ff037803 */ /* 0x000fe40000000000 */
[----:B------:R-:W-:Y:S02]  /*16e40*/  ISETP.GE.AND P4, PT, R10, c[0x0][0x3c8], PT ;  /* 0x0000f2000a007a0c */ /* 0x000fe40003f86270 */
[----:B------:R-:W-:Y:S02]  /*16e50*/  ISETP.NE.AND P3, PT, R3, RZ, PT ;  /* 0x000000ff0300720c */ /* 0x000fe40003f65270 */
[-C--:B------:R-:W-:Y:S02]  /*16e60*/  @!P0 LEA.HI.X R3, R5, R4.reuse, R11, 0x2, P6 ;  /* 0x0000000405038211 */ /* 0x080fe400030f140b */
[----:B------:R-:W-:Y:S02]  /*16e70*/  @!P1 LEA.HI.X R7, R12, R4, R13, 0x2, P3 ;  /* 0x000000040c079211 */ /* 0x000fe400018f140d */
[----:B------:R-:W-:-:S02]  /*16e80*/  IADD3 R12, R247, 0x98, RZ ;  /* 0x00000098f70c7810 */ /* 0x000fc40007ffe0ff */
[C---:B------:R-:W-:Y:S01]  /*16e90*/  IADD3 R11, R247.reuse, 0x90, RZ ;  /* 0x00000090f70b7810 */ /* 0x040fe20007ffe0ff */
[----:B------:R1:W-:Y:S01]  /*16ea0*/  @!P1 ST.E.64 [R6.64], R62 ;  /* 0x0000003e06009985 */ /* 0x0003e2000c101b0a */
[----:B------:R-:W-:Y:S02]  /*16eb0*/  ISETP.GE.AND P3, PT, R12, c[0x0][0x3c8], PT ;  /* 0x0000f2000c007a0c */ /* 0x000fe40003f66270 */
[----:B------:R-:W-:Y:S01]  /*16ec0*/  SHF.R.S32.HI R11, RZ, 0x1f, R11 ;  /* 0x0000001fff0b7819 */ /* 0x000fe2000001140b */
[----:B------:R2:W-:Y:S01]  /*16ed0*/  @!P0 ST.E.64 [R2.64], R46 ;  /* 0x0000002e02008985 */ /* 0x0005e2000c101b0a */
[C---:B------:R-:W-:Y:S02]  /*16ee0*/  IADD3 R13, R247.reuse, 0xa8, RZ ;  /* 0x000000a8f70d7810 */ /* 0x040fe40007ffe0ff */
[----:B------:R-:W-:Y:S02]  /*16ef0*/  IADD3 R5, R247, 0xb0, RZ ;  /* 0x000000b0f7057810 */ /* 0x000fe40007ffe0ff */
[----:B------:R-:W-:-:S02]  /*16f00*/  ISETP.GE.AND P1, PT, R13, c[0x0][0x3c8], PT ;  /* 0x0000f2000d007a0c */ /* 0x000fc40003f26270 */
[----:B-1----:R-:W-:-:S04]  /*16f10*/  @!P5 LEA R6, P0, R14, R0, 0x2 ;  /* 0x000000000e06d211 */ /* 0x002fc800078010ff */
[----:B------:R-:W-:Y:S02]  /*16f20*/  @!P5 LEA.HI.X R7, R14, R4, R16, 0x2, P0 ;  /* 0x000000040e07d211 */ /* 0x000fe400000f1410 */
[C---:B--2---:R-:W-:Y:S02]  /*16f30*/  @!P4 LEA R2, P6, R10.reuse, R0, 0x2 ;  /* 0x000000000a02c211 */ /* 0x044fe400078c10ff */
[----:B------:R-:W-:Y:S01]  /*16f40*/  IADD3 R14, R247, 0x98, RZ ;  /* 0x00000098f70e7810 */ /* 0x000fe20007ffe0ff */
[----:B------:R-:W-:Y:S01]  /*16f50*/  @!P5 ST.E.64 [R6.64], R66 ;  /* 0x000000420600d985 */ /* 0x000fe2000c101b0a */
[----:B------:R-:W-:Y:S02]  /*16f60*/  @!P4 LEA.HI.X R3, R10, R4, R11, 0x2, P6 ;  /* 0x000000040a03c211 */ /* 0x000fe400030f140b */
[----:B------:R-:W-:Y:S02]  /*16f70*/  @!P3 LEA R10, P5, R12, R0, 0x2 ;  /* 0x000000000c0ab211 */ /* 0x000fe400078a10ff */
[----:B------:R-:W-:Y:S01]  /*16f80*/  ISETP.GE.AND P0, PT, R5, c[0x0][0x3c8], PT ;  /* 0x0000f20005007a0c */ /* 0x000fe20003f06270 */
[----:B------:R1:W-:Y:S01]  /*16f90*/  @!P4 ST.E.64 [R2.64], R70 ;  /* 0x000000460200c985 */ /* 0x0003e2000c101b0a */
[----:B------:R-:W-:-:S02]  /*16fa0*/  SHF.R.S32.HI R14, RZ, 0x1f, R14 ;  /* 0x0000001fff0e7819 */ /* 0x000fc4000001140e */
[----:B------:R-:W-:Y:S02]  /*16fb0*/  IADD3 R16, R247, 0xa0, RZ ;  /* 0x000000a0f7107810 */ /* 0x000fe40007ffe0ff */
[----:B------:R-:W-:Y:S02]  /*16fc0*/  @!P2 LEA R8, P6, R15, R0, 0x2 ;  /* 0x000000000f08a211 */ /* 0x000fe400078c10ff */
[----:B------:R-:W-:-:S04]  /*16fd0*/  SHF.R.S32.HI R16, RZ, 0x1f, R16 ;  /* 0x0000001fff107819 */ /* 0x000fc80000011410 */
[----:B------:R-:W-:Y:S02]  /*16fe0*/  @!P2 LEA.HI.X R9, R15, R4, R16, 0x2, P6 ;  /* 0x000000040f09a211 */ /* 0x000fe400030f1410 */
[----:B-1----:R-:W-:Y:S02]  /*16ff0*/  P2R R2, PR, RZ, 0x20 ;  /* 0x00000020ff027803 */ /* 0x002fe40000000000 */
[----:B------:R-:W-:Y:S02]  /*17000*/  @!P1 LEA R6, P5, R13, R0, 0x2 ;  /* 0x000000000d069211 */ /* 0x000fe400078a10ff */
[----:B------:R-:W-:-:S04]  /*17010*/  ISETP.NE.AND P4, PT, R2, RZ, PT ;  /* 0x000000ff0200720c */ /* 0x000fc80003f85270 */
[----:B------:R-:W-:Y:S02]  /*17020*/  @!P3 LEA.HI.X R11, R12, R4, R14, 0x2, P4 ;  /* 0x000000040c0bb211 */ /* 0x000fe400020f140e */
[C---:B------:R-:W-:Y:S02]  /*17030*/  IADD3 R14, R247.reuse, 0xa8, RZ ;  /* 0x000000a8f70e7810 */ /* 0x040fe40007ffe0ff */
[----:B------:R-:W-:Y:S01]  /*17040*/  IADD3 R12, R247, 0xb0, RZ ;  /* 0x000000b0f70c7810 */ /* 0x000fe20007ffe0ff */
[----:B------:R1:W-:Y:S01]  /*17050*/  @!P3 ST.E.64 [R10.64], R82 ;  /* 0x000000520a00b985 */ /* 0x0003e2000c101b0a */
[----:B------:R-:W-:Y:S02]  /*17060*/  SHF.R.S32.HI R14, RZ, 0x1f, R14 ;  /* 0x0000001fff0e7819 */ /* 0x000fe4000001140e */
[----:B------:R-:W-:Y:S01]  /*17070*/  SHF.R.S32.HI R12, RZ, 0x1f, R12 ;  /* 0x0000001fff0c7819 */ /* 0x000fe2000001140c */
[----:B------:R1:W-:Y:S01]  /*17080*/  @!P2 ST.E.64 [R8.64], R78 ;  /* 0x0000004e0800a985 */ /* 0x0003e2000c101b0a */
[----:B------:R-:W-:-:S02]  /*17090*/  @!P0 LEA R2, P4, R5, R0, 0x2 ;  /* 0x0000000005028211 */ /* 0x000fc400078810ff */
[-C--:B------:R-:W-:Y:S02]  /*170a0*/  @!P1 LEA.HI.X R7, R13, R4.reuse, R14, 0x2, P5 ;  /* 0x000000040d079211 */ /* 0x080fe400028f140e */
[----:B------:R-:W-:-:S03]  /*170b0*/  @!P0 LEA.HI.X R3, R5, R4, R12, 0x2, P4 ;  /* 0x0000000405038211 */ /* 0x000fc600020f140c */
[----:B------:R1:W-:Y:S04]  /*170c0*/  @!P1 ST.E.64 [R6.64], R74 ;  /* 0x0000004a06009985 */ /* 0x0003e8000c101b0a */
[----:B------:R1:W-:Y:S01]  /*170d0*/  @!P0 ST.E.64 [R2.64], R58 ;  /* 0x0000003a02008985 */ /* 0x0003e2000c101b0a */
[----:B------:R-:W-:-:S13]  /*170e0*/  ISETP.GE.AND P0, PT, R252, c[0x0][0x3c8], PT ;  /* 0x0000f200fc007a0c */ /* 0x000fda0003f06270 */
[----:B------:R-:W-:Y:S05]  /*170f0*/  @P0 BRA `(.L_x_296) ;  /* 0x00000c3000000947 */ /* 0x000fea0003800000 */
[----:B------:R-:W-:Y:S02]  /*17100*/  SHF.R.S32.HI R5, RZ, 0x1f, R252 ;  /* 0x0000001fff057819 */ /* 0x000fe400000114fc */
[----:B-1----:R-:W-:-:S04]  /*17110*/  LEA R2, P0, R252, R0, 0x2 ;  /* 0x00000000fc027211 */ /* 0x002fc800078010ff */
[----:B------:R-:W-:-:S05]  /*17120*/  LEA.HI.X R3, R252, R4, R5, 0x2, P0 ;  /* 0x00000004fc037211 */ /* 0x000fca00000f1405 */
[----:B------:R1:W-:Y:S01]  /*17130*/  ST.E.64 [R2.64], R50 ;  /* 0x0000003202007985 */ /* 0x0003e2000c101b0a */
[----:B------:R-:W-:Y:S05]  /*17140*/  BRA `(.L_x_296) ;  /* 0x00000be000007947 */ /* 0x000fea0003800000 */
.L_x_281:
        /* <DEDUP_REMOVED lines=16> */
[----:B--2---:R2:W3:Y:S04]  /*17250*/  LDG.E R4, [R2.64] ;  /* 0x0000000a02047981 */ /* 0x0044e8000c1e1900 */
[----:B--2---:R-:W3:Y:S02]  /*17260*/  LDG.E R2, [R2.64+0x4] ;  /* 0x0000040a02027981 */ /* 0x004ee4000c1e1900 */
[----:B---3-5:R-:W-:Y:S02]  /*17270*/  IADD3 R19, -R4, R2, RZ ;  /* 0x0000000204137210 */ /* 0x028fe40007ffe1ff */
.L_x_302:
        /* <DEDUP_REMOVED lines=31> */
[-C--:B-----5:R-:W-:Y:S01]  /*17470*/  IMAD R10, R17, R5.reuse, RZ ;  /* 0x00000005110a7224 */ /* 0x0a0fe200078e02ff */
[----:B------:R-:W-:Y:S02]  /*17480*/  @P0 SHF.R.U32.HI R2, RZ, c[0x0][0x4f0], R20 ;  /* 0x00013c00ff020a19 */ /* 0x000fe40000011614 */
[----:B------:R-:W-:Y:S01]  /*17490*/  IADD3 R20, P1, P0, R6, R8, R0 ;  /* 0x0000000806147210 */ /* 0x000fe2000783e000 */
[----:B------:R-:W-:Y:S01]  /*174a0*/  IMAD.WIDE.U32 R8, R16, R5, RZ ;  /* 0x0000000510087225 */ /* 0x000fe200078e00ff */
[--C-:B------:R-:W-:Y:S02]  /*174b0*/  SHF.R.S32.HI R5, RZ, 0x1f, R2.reuse ;  /* 0x0000001fff057819 */ /* 0x100fe40000011402 */
[----:B------:R-:W-:Y:S01]  /*174c0*/  IADD3.X R11, R7, R11, R15, P1, P0 ;  /* 0x0000000b070b7210 */ /* 0x000fe20000fe040f */
[----:B------:R-:W-:Y:S01]  /*174d0*/  IMAD.MOV R6, RZ, RZ, -R2 ;  /* 0x000000ffff067224 */ /* 0x000fe200078e0a02 */
[----:B------:R-:W-:Y:S01]  /*174e0*/  IADD3 R9, R9, R10, RZ ;  /* 0x0000000a09097210 */ /* 0x000fe20007ffe0ff */
[----:B------:R-:W-:Y:S01]  /*174f0*/  IMAD.MOV.U32 R10, RZ, RZ, c[0x0][0x4a8] ;  /* 0x00012a00ff0a7624 */ /* 0x000fe200078e00ff */
[----:B------:R-:W-:Y:S01]  /*17500*/  IADD3 R8, P1, P0, R2, R20, R8 ;  /* 0x0000001402087210 */ /* 0x000fe2000783e008 */
[----:B------:R-:W-:-:S03]  /*17510*/  IMAD R6, R6, c[0x0][0x4e8], R14 ;  /* 0x00013a0006067a24 */ /* 0x000fc600078e020e */
[----:B------:R-:W-:Y:S01]  /*17520*/  IADD3.X R9, R5, R11, R9, P1, P0 ;  /* 0x0000000b05097210 */ /* 0x000fe20000fe0409 */
[----:B-1----:R-:W-:Y:S01]  /*17530*/  IMAD R2, R13, R6, RZ ;  /* 0x000000060d027224 */ /* 0x002fe200078e02ff */
[----:B------:R-:W-:Y:S02]  /*17540*/  SHF.R.S32.HI R7, RZ, 0x1f, R6 ;  /* 0x0000001fff077819 */ /* 0x000fe40000011406 */
[----:B------:R-:W-:-:S03]  /*17550*/  MOV R5, c[0x0][0x4ac] ;  /* 0x00012b0000057a02 */ /* 0x000fc60000000f00 */
[C---:B------:R-:W-:Y:S01]  /*17560*/  IMAD R2, R12.reuse, R7, R2 ;  /* 0x000000070c027224 */ /* 0x040fe200078e0202 */
[----:B------:R-:W-:Y:S01]  /*17570*/  SEL R5, R5, c[0x0][0x454], P2 ;  /* 0x0001150005057a07 */ /* 0x000fe20001000000 */
[----:B------:R-:W-:Y:S01]  /*17580*/  IMAD.WIDE.U32 R6, R12, R6, R8 ;  /* 0x000000060c067225 */ /* 0x000fe200078e0008 */
[----:B------:R-:W-:-:S03]  /*17590*/  SEL R8, R10, c[0x0][0x450], P2 ;  /* 0x000114000a087a07 */ /* 0x000fc60001000000 */
[----:B------:R-:W-:Y:S01]  /*175a0*/  IMAD.IADD R2, R7, 0x1, R2 ;  /* 0x0000000107027824 */ /* 0x000fe200078e0202 */
[----:B------:R-:W-:-:S04]  /*175b0*/  LEA R8, P0, R6, R8, 0x2 ;  /* 0x0000000806087211 */ /* 0x000fc800078010ff */
[----:B------:R-:W-:Y:S02]  /*175c0*/  LEA.HI.X R9, R6, R5, R2, 0x2, P0 ;  /* 0x0000000506097211 */ /* 0x000fe400000f1402 */
[----:B------:R-:W-:-:S05]  /*175d0*/  MOV R2, 0xff800000 ;  /* 0xff80000000027802 */ /* 0x000fca0000000f00 */
[----:B------:R1:W-:Y:S02]  /*175e0*/  STG.E [R8.64], R2 ;  /* 0x0000000208007986 */ /* 0x0003e4000c10190a */
.L_x_304:
[----:B------:R-:W-:Y:S05]  /*175f0*/  BSYNC B0 ;  /* 0x0000000000007941 */ /* 0x000fea0003800000 */
.L_x_303:
[----:B------:R-:W-:-:S13]  /*17600*/  ISETP.GT.AND P0, PT, R18, 0x1, PT ;  /* 0x000000011200780c */ /* 0x000fda0003f04270 */
[----:B------:R-:W-:Y:S05]  /*17610*/  @P0 BRA `(.L_x_296) ;  /* 0x0000071000000947 */ /* 0x000fea0003800000 */
[----:B------:R-:W-:Y:S01]  /*17620*/  MOV R5, c[0x0][0x4e8] ;  /* 0x00013a0000057a02 */ /* 0x000fe20000000f00 */
[----:B-1----:R-:W-:Y:S01]  /*17630*/  IMAD R2, R15, c[0x0][0x3a0], RZ ;  /* 0x0000e8000f027a24 */ /* 0x002fe200078e02ff */
[----:B------:R-:W-:Y:S01]  /*17640*/  LEA R11, R237, R246, 0x7 ;  /* 0x000000f6ed0b7211 */ /* 0x000fe200078e38ff */
[----:B------:R-:W-:Y:S01]  /*17650*/  IMAD.WIDE.U32 R6, R0, c[0x0][0x3a0], RZ ;  /* 0x0000e80000067a25 */ /* 0x000fe200078e00ff */
[----:B------:R-:W-:-:S03]  /*17660*/  ISETP.NE.AND P0, PT, R5, 0x1, PT ;  /* 0x000000010500780c */ /* 0x000fc60003f05270 */
[----:B------:R-:W-:Y:S01]  /*17670*/  IMAD R0, R0, c[0x0][0x3a4], R2 ;  /* 0x0000e90000007a24 */ /* 0x000fe200078e0202 */
[----:B------:R-:W-:Y:S01]  /*17680*/  LEA R2, R237, R213, 0x7 ;  /* 0x000000d5ed027211 */ /* 0x000fe200078e38ff */
[----:B------:R-:W-:-:S03]  /*17690*/  IMAD R8, R21, c[0x0][0x3f0], RZ ;  /* 0x0000fc0015087a24 */ /* 0x000fc600078e02ff */
[----:B------:R-:W-:Y:S01]  /*176a0*/  IADD3 R7, R7, R0, RZ ;  /* 0x0000000007077210 */ /* 0x000fe20007ffe0ff */
[----:B------:R-:W-:Y:S01]  /*176b0*/  IMAD R9, R3, c[0x0][0x3f4], R8 ;  /* 0x0000fd0003097a24 */ /* 0x000fe200078e0208 */
[----:B------:R-:W-:-:S03]  /*176c0*/  MOV R0, R2 ;  /* 0x0000000200007202 */ /* 0x000fc60000000f00 */
[----:B------:R-:W-:-:S04]  /*176d0*/  @P0 IMAD.HI.U32 R5, R2, c[0x0][0x4ec], RZ ;  /* 0x00013b0002050a27 */ /* 0x000fc800078e00ff */
[----:B------:R-:W-:Y:S01]  /*176e0*/  IMAD.WIDE.U32 R6, R4, c[0x0][0x3e8], R6 ;  /* 0x0000fa0004067a25 */ /* 0x000fe200078e0006 */
[----:B------:R-:W-:-:S03]  /*176f0*/  @P0 SHF.R.U32.HI R0, RZ, c[0x0][0x4f0], R5 ;  /* 0x00013c00ff000a19 */ /* 0x000fc60000011605 */
[----:B------:R-:W-:Y:S01]  /*17700*/  IMAD R5, R4, c[0x0][0x3ec], R7 ;  /* 0x0000fb0004057a24 */ /* 0x000fe200078e0207 */
[----:B------:R-:W-:Y:S02]  /*17710*/  MOV R4, R6 ;  /* 0x0000000600047202 */ /* 0x000fe40000000f00 */
[----:B------:R-:W-:-:S03]  /*17720*/  SHF.R.S32.HI R8, RZ, 0x1f, R0 ;  /* 0x0000001fff087819 */ /* 0x000fc60000011400 */
[----:B------:R-:W-:Y:S01]  /*17730*/  IMAD.WIDE.U32 R6, R3, c[0x0][0x3f0], R4 ;  /* 0x0000fc0003067a25 */ /* 0x000fe200078e0004 */
[----:B------:R-:W-:-:S03]  /*17740*/  IADD3 R4, -R0, RZ, RZ ;  /* 0x000000ff00047210 */ /* 0x000fc60007ffe1ff */
[----:B------:R-:W-:Y:S01]  /*17750*/  IMAD R5, R8, c[0x0][0x3e0], RZ ;  /* 0x0000f80008057a24 */ /* 0x000fe200078e02ff */
[----:B------:R-:W-:Y:S01]  /*17760*/  IADD3 R3, R7, R9, RZ ;  /* 0x0000000907037210 */ /* 0x000fe20007ffe0ff */
[----:B------:R-:W-:Y:S01]  /*17770*/  IMAD R4, R4, c[0x0][0x4e8], R2 ;  /* 0x00013a0004047a24 */ /* 0x000fe200078e0202 */
[----:B------:R-:W-:Y:S01]  /*17780*/  MOV R2, R6 ;  /* 0x0000000600027202 */ /* 0x000fe20000000f00 */
[----:B------:R-:W-:-:S04]  /*17790*/  IMAD R5, R0, c[0x0][0x3e4], R5 ;  /* 0x0000f90000057a24 */ /* 0x000fc800078e0205 */
        /* <DEDUP_REMOVED lines=11> */
.L_x_364:
[----:B------:R-:W-:Y:S05]  /*17850*/  BRA.DIV ~URZ, `(.L_x_306) ;  /* 0x000025027f007947 */ /* 0x000fea000b800000 */
[----:B------:R3:W4:Y:S02]  /*17860*/  SHFL.IDX PT, R0, R12, RZ, 0x181f ;  /* 0x00181fff0c007589 */ /* 0x00072400000e0000 */
.L_x_365:
[----:B------:R-:W-:Y:S01]  /*17870*/  IMAD R10, R19, c[0x0][0x4e8], RZ ;  /* 0x00013a00130a7a24 */ /* 0x000fe200078e02ff */
[----:B------:R-:W-:Y:S04]  /*17880*/  BSSY B0, `(.L_x_307) ;  /* 0x000000f000007945 */ /* 0x000fe80003800000 */
        /* <DEDUP_REMOVED lines=14> */
.L_x_308:
[----:B------:R-:W-:Y:S05]  /*17970*/  BSYNC B0 ;  /* 0x0000000000007941 */ /* 0x000fea0003800000 */
.L_x_307:
[----:B------:R-:W-:Y:S05]  /*17980*/  BRA.DIV ~URZ, `(.L_x_309) ;  /* 0x000024327f007947 */ /* 0x000fea000b800000 */
[----:B--2---:R2:W1:Y:S04]  /*17990*/  SHFL.IDX PT, R4, R5, 0x1, 0x181f ;  /* 0x00381f0005047f89 */ /* 0x00446800000e0000 */
[----:B----4-:R2:W4:Y:S02]  /*179a0*/  SHFL.IDX PT, R0, R12, 0x1, 0x181f ;  /* 0x00381f000c007f89 */ /* 0x01052400000e0000 */
.L_x_366:
        /* <DEDUP_REMOVED lines=16> */
.L_x_311:
[----:B------:R-:W-:Y:S05]  /*17ab0*/  BSYNC B0 ;  /* 0x0000000000007941 */ /* 0x000fea0003800000 */
.L_x_310:
[----:B------:R-:W-:Y:S05]  /*17ac0*/  BRA.DIV ~URZ, `(.L_x_312) ;  /* 0x000023b27f007947 */ /* 0x000fea000b800000 */
[----:B-1----:R1:W2:Y:S02]  /*17ad0*/  SHFL.IDX PT, R4, R5, 0x2, 0x181f ;  /* 0x00581f0005047f89 */ /* 0x0022a400000e0000 */
.L_x_367:
[----:B------:R-:W-:Y:S05]  /*17ae0*/  BRA.DIV ~URZ, `(.L_x_313) ;  /* 0x000024027f007947 */ /* 0x000fea000b800000 */
[----:B----4-:R4:W1:Y:S02]  /*17af0*/  SHFL.IDX PT, R0, R12, 0x2, 0x181f ;  /* 0x00581f000c007f89 */ /* 0x01086400000e0000 */
.L_x_368:
[----:B------:R-:W-:Y:S01]  /*17b00*/  IADD3 R2, R11, 0x40, RZ ;  /* 0x000000400b027810 */ /* 0x000fe20007ffe0ff */
[----:B------:R-:W-:Y:S03]  /*17b10*/  BSSY B0, `(.L_x_314) ;  /* 0x000000f000007945 */ /* 0x000fe60003800000 */
[----:B------:R-:W-:-:S13]  /*17b20*/  ISETP.GE.AND P0, PT, R2, R10, PT ;  /* 0x0000000a0200720c */ /* 0x000fda0003f06270 */
[----:B------:R-:W-:Y:S05]  /*17b30*/  @P0 BRA `(.L_x_315) ;  /* 0x000000c000000947 */ /* 0x000fea0003800000 */
[----:B------:R-:W-:Y:S02]  /*17b40*/  ISETP.GE.AND P2, PT, R210, c[0x0][0x3c8], PT ;  /* 0x0000f200d2007a0c */ /* 0x000fe40003f46270 */
[----:B------:R-:W-:Y:S02]  /*17b50*/  ISETP.GE.AND P1, PT, R207, c[0x0][0x3c8], PT ;  /* 0x0000f200cf007a0c */ /* 0x000fe40003f26270 */
[----:B------:R-:W-:-:S09]  /*17b60*/  ISETP.GE.AND P0, PT, R208, c[0x0][0x3c8], PT ;  /* 0x0000f200d0007a0c */ /* 0x000fd20003f06270 */
        /* <DEDUP_REMOVED lines=9> */
.L_x_315:
[----:B------:R-:W-:Y:S05]  /*17c00*/  BSYNC B0 ;  /* 0x0000000000007941 */ /* 0x000fea0003800000 */
.L_x_314:
[----:B------:R-:W-:Y:S05]  /*17c10*/  BRA.DIV ~URZ, `(.L_x_316) ;  /* 0x000023327f007947 */ /* 0x000fea000b800000 */
[----:B--2---:R2:W3:Y:S04]  /*17c20*/  SHFL.IDX PT, R4, R5, 0x3, 0x181f ;  /* 0x00781f0005047f89 */ /* 0x0044e800000e0000 */
[----:B-1----:R2:W1:Y:S02]  /*17c30*/  SHFL.IDX PT, R0, R12, 0x3, 0x181f ;  /* 0x00781f000c007f89 */ /* 0x00246400000e0000 */
.L_x_369:
[----:B------:R-:W-:-:S04]  /*17c40*/  IADD3 R11, R11, 0x60, RZ ;  /* 0x000000600b0b7810 */ /* 0x000fc80007ffe0ff */
        /* <DEDUP_REMOVED lines=8> */
[-C--:B---3--:R-:W-:Y:S02]  /*17cd0*/  @!P2 LEA.HI.X R9, R210, R4.reuse, R211, 0x1, P5 ;  /* 0x00000004d209a211 */ /* 0x088fe400028f0cd3 */
[-C--:B------:R-:W-:Y:S02]  /*17ce0*/  @!P1 LEA.HI.X R7, R207, R4.reuse, R224, 0x1, P4 ;  /* 0x00000004cf079211 */ /* 0x080fe400020f0ce0 */
[----:B------:R-:W-:Y:S01]  /*17cf0*/  @!P0 LEA.HI.X R3, R208, R4, R223, 0x1, P3 ;  /* 0x00000004d0038211 */ /* 0x000fe200018f0cdf */
[----:B------:R1:W-:Y:S04]  /*17d00*/  @!P2 ST.E.128 [R8.64], RZ ;  /* 0x000000ff0800a985 */ /* 0x0003e8000c101d0a */
[----:B------:R1:W-:Y:S04]  /*17d10*/  @!P1 ST.E.128 [R6.64], RZ ;  /* 0x000000ff06009985 */ /* 0x0003e8000c101d0a */
[----:B------:R1:W-:Y:S02]  /*17d20*/  @!P0 ST.E.128 [R2.64], RZ ;  /* 0x000000ff02008985 */ /* 0x0003e4000c101d0a */
.L_x_296:
[----:B------:R-:W-:Y:S05]  /*17d30*/  BSYNC B1 ;  /* 0x0000000000017941 */ /* 0x000fea0003800000 */
.L_x_280:
[----:B------:R-:W-:-:S13]  /*17d40*/  ISETP.NE.AND P0, PT, RZ, UR9, PT ;  /* 0x00000009ff007c0c */ /* 0x000fda000bf05270 */
[----:B------:R-:W-:Y:S01]  /*17d50*/  @P0 WARPSYNC 0xffffffff ;  /* 0xffffffff00000948 */ /* 0x000fe20003800000 */
[----:B------:R-:W-:Y:S06]  /*17d60*/  @P0 BAR.SYNC.DEFER_BLOCKING 0x5, 0x100 ;  /* 0x0144000000000b1d */ /* 0x000fec0000010000 */
[----:B------:R-:W4:Y:S04]  /*17d70*/  @P0 LDS.128 R236, [0x18100] ;  /* 0x01810000ffec0984 */ /* 0x000f280000000c00 */
[----:B------:R-:W-:Y:S06]  /*17d80*/  @P0 BAR.ARV 0x4, 0x100 ;  /* 0x0104000000000b1d */ /* 0x000fec0000002000 */
[----:B------:R-:W-:Y:S05]  /*17d90*/  @P0 BRA `(.L_x_317) ;  /* 0x00000ae000000947 */ /* 0x000fea0003800000 */
[----:B-12---:R-:W1:Y:S01]  /*17da0*/  S2R R0, SR_TID.X ;  /* 0x0000000000007919 */ /* 0x006e620000002100 */
[----:B------:R-:W-:Y:S01]  /*17db0*/  IMAD.MOV.U32 R8, RZ, RZ, RZ ;  /* 0x000000ffff087224 */ /* 0x000fe200078e00ff */
[----:B-1----:R-:W-:-:S04]  /*17dc0*/  LOP3.LUT R14, R0, 0x1f, RZ, 0xc0, !PT ;  /* 0x0000001f000e7812 */ /* 0x002fc800078ec0ff */
[----:B------:R-:W-:Y:S01]  /*17dd0*/  ISETP.NE.AND P6, PT, R14, 0x1f, PT ;  /* 0x0000001f0e00780c */ /* 0x000fe20003fc5270 */
[----:B------:R-:W-:Y:S10]  /*17de0*/  BRA.DIV ~URZ, `(.L_x_318) ;  /* 0x000022227f007947 */ /* 0x000ff4000b800000 */
[----:B------:R1:W2:Y:S02]  /*17df0*/  SHFL.IDX PT, R9, R29, RZ, 0x1f ;  /* 0x00001fff1d097589 */ /* 0x0002a400000e0000 */
.L_x_370:
[----:B------:R-:W-:Y:S05]  /*17e00*/  BRA.DIV ~URZ, `(.L_x_319) ;  /* 0x000022727f007947 */ /* 0x000fea000b800000 */
[----:B---3--:R3:W1:Y:S02]  /*17e10*/  SHFL.IDX PT, R6, R29, 0x1, 0x1f ;  /* 0x00201f001d067f89 */ /* 0x00866400000e0000 */
.L_x_371:
[----:B----4-:R-:W-:Y:S02]  /*17e20*/  IMAD.IADD R0, R239, 0x1, R14 ;  /* 0x00000001ef007824 */ /* 0x010fe400078e020e */
[----:B------:R-:W-:-:S03]  /*17e30*/  IMAD.MOV.U32 R7, RZ, RZ, RZ ;  /* 0x000000ffff077224 */ /* 0x000fc600078e00ff */
[----:B------:R-:W-:-:S13]  /*17e40*/  ISETP.GE.OR P0, PT, R0, c[0x0][0x53c], !P6 ;  /* 0x00014f0000007a0c */ /* 0x000fda0007706670 */
[----:B------:R-:W-:Y:S01]  /*17e50*/  @!P0 MOV R2, 0x4 ;  /* 0x0000000400028802 */ /* 0x000fe20000000f00 */
[----:B------:R-:W-:-:S04]  /*17e60*/  @!P0 IMAD.MOV.U32 R4, RZ, RZ, 0x4 ;  /* 0x00000004ff048424 */ /* 0x000fc800078e00ff */
[----:B------:R-:W-:-:S04]  /*17e70*/  @!P0 IMAD.WIDE R4, R0, R4, c[0x0][0x580] ;  /* 0x0001600000048625 */ /* 0x000fc800078e0204 */
[----:B------:R-:W-:Y:S01]  /*17e80*/  @!P0 IMAD.WIDE R2, R0, R2, c[0x0][0x578] ;  /* 0x00015e0000028625 */ /* 0x000fe200078e0202 */
[----:B------:R-:W4:Y:S04]  /*17e90*/  @!P0 LDG.E R7, [R4.64] ;  /* 0x0000000a04078981 */ /* 0x000f28000c1e1900 */
[----:B------:R-:W4:Y:S01]  /*17ea0*/  @!P0 LDG.E R8, [R2.64] ;  /* 0x0000000a02088981 */ /* 0x000f22000c1e1900 */
[C---:B------:R-:W-:Y:S02]  /*17eb0*/  ISETP.GE.U32.AND P4, PT, R14.reuse, 0x10, PT ;  /* 0x000000100e00780c */ /* 0x040fe40003f86070 */
[C---:B------:R-:W-:Y:S02]  /*17ec0*/  ISETP.GE.U32.AND P3, PT, R14.reuse, 0x8, PT ;  /* 0x000000080e00780c */ /* 0x040fe40003f66070 */
[----:B------:R-:W-:-:S02]  /*17ed0*/  ISETP.GE.U32.AND P2, PT, R14, 0x4, PT ;  /* 0x000000040e00780c */ /* 0x000fc40003f46070 */
[C---:B------:R-:W-:Y:S02]  /*17ee0*/  ISETP.GE.U32.AND P1, PT, R14.reuse, 0x2, PT ;  /* 0x000000020e00780c */ /* 0x040fe40003f26070 */
[----:B------:R-:W-:Y:S02]  /*17ef0*/  ISETP.NE.AND P5, PT, R14, RZ, PT ;  /* 0x000000ff0e00720c */ /* 0x000fe40003fa5270 */
[----:B------:R-:W-:Y:S01]  /*17f00*/  MOV R13, RZ ;  /* 0x000000ff000d7202 */ /* 0x000fe20000000f00 */
[----:B----4-:R-:W-:Y:S01]  /*17f10*/  IMAD R0, R8, R7, RZ ;  /* 0x0000000708007224 */ /* 0x010fe200078e02ff */
[----:B------:R-:W-:Y:S07]  /*17f20*/  BRA.DIV ~URZ, `(.L_x_320) ;  /* 0x000021c27f007947 */ /* 0x000fee000b800000 */
[----:B------:R4:W3:Y:S02]  /*17f30*/  SHFL.UP PT, R4, R0, 0x1, RZ ;  /* 0x0420000000047989 */ /* 0x0008e400000e00ff */
.L_x_372:
[----:B---3--:R-:W-:-:S04]  /*17f40*/  SEL R4, R4, RZ, P5 ;  /* 0x000000ff04047207 */ /* 0x008fc80002800000 */
[----:B----4-:R-:W-:Y:S01]  /*17f50*/  IADD3 R0, R0, R4, RZ ;  /* 0x0000000400007210 */ /* 0x010fe20007ffe0ff */
[----:B------:R-:W-:Y:S05]  /*17f60*/  BRA.DIV ~URZ, `(.L_x_321) ;  /* 0x000021c27f007947 */ /* 0x000fea000b800000 */
        /* <DEDUP_REMOVED lines=12> */
[----:B------:R3:W4:Y:S02]  /*18030*/  SHFL.IDX PT, R0, R4, 0x1f, 0x1f ;  /* 0x03e01f0004007f89 */ /* 0x00072400000e0000 */
.L_x_373:
[----:B----4-:R-:W-:Y:S01]  /*18040*/  IMAD R0, R0, c[0x0][0x538], RZ ;  /* 0x00014e0000007a24 */ /* 0x010fe200078e02ff */
[----:B------:R-:W-:Y:S04]  /*18050*/  BSSY B1, `(.L_x_322) ;  /* 0x000007d000017945 */ /* 0x000fe80003800000 */
[----:B-1----:R-:W-:-:S04]  /*18060*/  IADD3 R6, R0, R6, RZ ;  /* 0x0000000600067210 */ /* 0x002fc80007ffe0ff */
[----:B--2---:R-:W-:-:S13]  /*18070*/  ISETP.GT.AND P0, PT, R6, R9, PT ;  /* 0x000000090600720c */ /* 0x004fda0003f04270 */
[----:B------:R-:W-:Y:S05]  /*18080*/  @P0 BRA `(.L_x_323) ;  /* 0x0000025000000947 */ /* 0x000fea0003800000 */
.L_x_327:
        /* <DEDUP_REMOVED lines=8> */
[----:B---3--:R-:W-:Y:S01]  /*18110*/  @!P0 MOV R4, 0x4 ;  /* 0x0000000400048802 */ /* 0x008fe20000000f00 */
[----:B------:R-:W-:-:S04]  /*18120*/  @!P0 IMAD.MOV.U32 R2, RZ, RZ, 0x4 ;  /* 0x00000004ff028424 */ /* 0x000fc800078e00ff */
[----:B------:R-:W-:-:S04]  /*18130*/  @!P0 IMAD.WIDE R4, R0, R4, c[0x0][0x580] ;  /* 0x0001600000048625 */ /* 0x000fc800078e0204 */
[----:B------:R-:W-:Y:S01]  /*18140*/  @!P0 IMAD.WIDE R2, R0, R2, c[0x0][0x578] ;  /* 0x00015e0000028625 */ /* 0x000fe200078e0202 */
[----:B------:R-:W2:Y:S04]  /*18150*/  @!P0 LDG.E R7, [R4.64] ;  /* 0x0000000a04078981 */ /* 0x000ea8000c1e1900 */
[----:B------:R-:W2:Y:S02]  /*18160*/  @!P0 LDG.E R8, [R2.64] ;  /* 0x0000000a02088981 */ /* 0x000ea4000c1e1900 */
[----:B--2---:R-:W-:Y:S01]  /*18170*/  IMAD R0, R8, R7, RZ ;  /* 0x0000000708007224 */ /* 0x004fe200078e02ff */
[----:B------:R-:W-:Y:S05]  /*18180*/  BRA.DIV ~URZ, `(.L_x_325) ;  /* 0x000021427f007947 */ /* 0x000fea000b800000 */
[----:B------:R1:W2:Y:S02]  /*18190*/  SHFL.UP PT, R2, R0, 0x1, RZ ;  /* 0x0420000000027989 */ /* 0x0002a400000e00ff */
.L_x_374:
        /* <DEDUP_REMOVED lines=16> */
.L_x_375:
[----:B--2---:R-:W-:-:S05]  /*182a0*/  IMAD R0, R0, c[0x0][0x538], RZ ;  /* 0x00014e0000007a24 */ /* 0x004fca00078e02ff */
[----:B------:R-:W-:-:S04]  /*182b0*/  IADD3 R6, R0, R6, RZ ;  /* 0x0000000600067210 */ /* 0x000fc80007ffe0ff */
[----:B------:R-:W-:-:S13]  /*182c0*/  ISETP.GT.AND P0, PT, R6, R9, PT ;  /* 0x000000090600720c */ /* 0x000fda0003f04270 */
[----:B-1----:R-:W-:Y:S05]  /*182d0*/  @!P0 BRA `(.L_x_327) ;  /* 0xfffffdb000008947 */ /* 0x002fea000383ffff */
.L_x_323:
[----:B------:R-:W-:-:S05]  /*182e0*/  IADD3 R12, -R0, R6, RZ ;  /* 0x00000006000c7210 */ /* 0x000fca0007ffe1ff */
[----:B------:R-:W-:-:S05]  /*182f0*/  IMAD R0, R4, c[0x0][0x538], R12 ;  /* 0x00014e0004007a24 */ /* 0x000fca00078e020c */
[----:B------:R-:W-:Y:S01]  /*18300*/  ISETP.GT.AND P0, PT, R0, R9, PT ;  /* 0x000000090000720c */ /* 0x000fe20003f04270 */
[----:B------:R-:W-:-:S12]  /*18310*/  BRA.DIV ~URZ, `(.L_x_328) ;  /* 0x000021a27f007947 */ /* 0x000fd8000b800000 */
[----:B------:R-:W-:-:S04]  /*18320*/  VOTE.ANY R10, PT, !P0 ;  /* 0x00000000000a7806 */ /* 0x000fc800040e0100 */
.L_x_376:
[----:B------:R1:W2:Y:S01]  /*18330*/  POPC R6, R10 ;  /* 0x0000000a00067309 */ /* 0x0002a20000000000 */
[----:B------:R-:W-:Y:S05]  /*18340*/  BRA.DIV ~URZ, `(.L_x_329) ;  /* 0x000021c27f007947 */ /* 0x000fea000b800000 */
[----:B--2---:R2:W4:Y:S04]  /*18350*/  SHFL.IDX PT, R7, R7, R6, 0x1f ;  /* 0x00001f0607077589 */ /* 0x00452800000e0000 */
[----:B------:R2:W1:Y:S02]  /*18360*/  SHFL.IDX PT, R5, R8, R6, 0x1f ;  /* 0x00001f0608057589 */ /* 0x00046400000e0000 */
.L_x_377:
[----:B------:R-:W-:Y:S01]  /*18370*/  ISETP.NE.AND P0, PT, R10, RZ, PT ;  /* 0x000000ff0a00720c */ /* 0x000fe20003f05270 */
[----:B------:R-:W-:-:S12]  /*18380*/  BSSY B0, `(.L_x_330) ;  /* 0x0000005000007945 */ /* 0x000fd80003800000 */
[----:B------:R-:W-:Y:S05]  /*18390*/  @!P0 BRA `(.L_x_331) ;  /* 0x0000003000008947 */ /* 0x000fea0003800000 */
[----:B------:R-:W-:Y:S01]  /*183a0*/  IADD3 R28, R6, -0x1, RZ ;  /* 0xffffffff061c7810 */ /* 0x000fe20007ffe0ff */
[----:B------:R-:W-:Y:S05]  /*183b0*/  BRA.DIV ~URZ, `(.L_x_332) ;  /* 0x000022227f007947 */ /* 0x000fea000b800000 */
[----:B------:R2:W3:Y:S02]  /*183c0*/  SHFL.IDX PT, R13, R4, R28, 0x1f ;  /* 0x00001f1c040d7589 */ /* 0x0004e400000e0000 */
.L_x_331:
[----:B------:R-:W-:Y:S05]  /*183d0*/  BSYNC B0 ;  /* 0x0000000000007941 */ /* 0x000fea0003800000 */
.L_x_330:
[----:B----4-:R-:W-:Y:S01]  /*183e0*/  IABS R2, R7 ;  /* 0x0000000700027213 */ /* 0x010fe20000000000 */
[----:B---3--:R-:W-:Y:S01]  /*183f0*/  IMAD R236, R13, c[0x0][0x538], R12 ;  /* 0x00014e000dec7a24 */ /* 0x008fe200078e020c */
[----:B-1----:R-:W-:Y:S01]  /*18400*/  IABS R3, R5 ;  /* 0x0000000500037213 */ /* 0x002fe20000000000 */
[----:B------:R-:W-:Y:S01]  /*18410*/  IMAD.IADD R239, R6, 0x1, R239 ;  /* 0x0000000106ef7824 */ /* 0x000fe200078e02ef */
[----:B------:R-:W1:Y:S01]  /*18420*/  I2F.RP R10, R2 ;  /* 0x00000002000a7306 */ /* 0x000e620000209400 */
[----:B------:R-:W-:-:S05]  /*18430*/  IMAD.IADD R12, R9, 0x1, -R236 ;  /* 0x00000001090c7824 */ /* 0x000fca00078e0aec */
[----:B--2---:R-:W-:Y:S02]  /*18440*/  IABS R8, R12 ;  /* 0x0000000c00087213 */ /* 0x004fe40000000000 */
[----:B------:R-:W-:Y:S08]  /*18450*/  I2F.RP R9, R3 ;  /* 0x0000000300097306 */ /* 0x000ff00000209400 */
[----:B-1----:R-:W1:Y:S02]  /*18460*/  MUFU.RCP R10, R10 ;  /* 0x0000000a000a7308 */ /* 0x002e640000001000 */
[----:B-1----:R-:W-:-:S06]  /*18470*/  IADD3 R10, R10, 0xffffffe, RZ ;  /* 0x0ffffffe0a0a7810 */ /* 0x002fcc0007ffe0ff */
[----:B------:R-:W1:Y:S02]  /*18480*/  F2I.FTZ.U32.TRUNC.NTZ R11, R10 ;  /* 0x0000000a000b7305 */ /* 0x000e64000021f000 */
[----:B-1----:R-:W-:Y:S01]  /*18490*/  IMAD.MOV R0, RZ, RZ, -R11 ;  /* 0x000000ffff007224 */ /* 0x002fe200078e0a0b */
[----:B------:R-:W-:-:S03]  /*184a0*/  MOV R10, RZ ;  /* 0x000000ff000a7202 */ /* 0x000fc60000000f00 */
        /* <DEDUP_REMOVED lines=12> */
[-C--:B------:R-:W-:Y:S01]  /*18570*/  @!P0 IADD3 R4, R4, -R2.reuse, RZ ;  /* 0x8000000204048210 */ /* 0x080fe20007ffe0ff */
[----:B------:R-:W1:Y:S01]  /*18580*/  F2I.FTZ.U32.TRUNC.NTZ R9, R8 ;  /* 0x0000000800097305 */ /* 0x000e62000021f000 */
[----:B------:R-:W-:Y:S02]  /*18590*/  @!P0 IADD3 R0, R0, 0x1, RZ ;  /* 0x0000000100008810 */ /* 0x000fe40007ffe0ff */
[----:B------:R-:W-:Y:S02]  /*185a0*/  ISETP.GE.U32.AND P2, PT, R4, R2, PT ;  /* 0x000000020400720c */ /* 0x000fe40003f46070 */
[----:B------:R-:W-:Y:S02]  /*185b0*/  LOP3.LUT R2, R12, R7, RZ, 0x3c, !PT ;  /* 0x000000070c027212 */ /* 0x000fe400078e3cff */
[----:B------:R-:W-:Y:S02]  /*185c0*/  ISETP.NE.AND P0, PT, R7, RZ, PT ;  /* 0x000000ff0700720c */ /* 0x000fe40003f05270 */
[----:B------:R-:W-:-:S07]  /*185d0*/  ISETP.GE.AND P1, PT, R2, RZ, PT ;  /* 0x000000ff0200720c */ /* 0x000fce0003f26270 */
[----:B------:R-:W-:Y:S01]  /*185e0*/  @P2 IADD3 R0, R0, 0x1, RZ ;  /* 0x0000000100002810 */ /* 0x000fe20007ffe0ff */
[----:B-1----:R-:W-:Y:S02]  /*185f0*/  IMAD.MOV R2, RZ, RZ, -R9 ;  /* 0x000000ffff027224 */ /* 0x002fe400078e0a09 */
[----:B------:R-:W-:Y:S02]  /*18600*/  IMAD.MOV.U32 R8, RZ, RZ, RZ ;  /* 0x000000ffff087224 */ /* 0x000fe400078e00ff */
[----:B------:R-:W-:Y:S01]  /*18610*/  IMAD.MOV.U32 R4, RZ, RZ, R2 ;  /* 0x000000ffff047224 */ /* 0x000fe200078e0002 */
[----:B------:R-:W-:Y:S01]  /*18620*/  IABS R2, R5 ;  /* 0x0000000500027213 */ /* 0x000fe20000000000 */
[----:B------:R-:W-:Y:S01]  /*18630*/  @!P1 IMAD.MOV R0, RZ, RZ, -R0 ;  /* 0x000000ffff009224 */ /* 0x000fe200078e0a00 */
[----:B------:R-:W-:Y:S01]  /*18640*/  @!P0 LOP3.LUT R0, RZ, R7, RZ, 0x33, !PT ;  /* 0x00000007ff008212 */ /* 0x000fe200078e33ff */
[----:B------:R-:W-:Y:S01]  /*18650*/  IMAD R4, R4, R3, RZ ;  /* 0x0000000304047224 */ /* 0x000fe200078e02ff */
[----:B------:R-:W-:-:S02]  /*18660*/  IADD3 R10, RZ, -R2, RZ ;  /* 0x80000002ff0a7210 */ /* 0x000fc40007ffe0ff */
[----:B------:R-:W-:Y:S01]  /*18670*/  IABS R11, R0 ;  /* 0x00000000000b7213 */ /* 0x000fe20000000000 */
[----:B------:R-:W-:Y:S01]  /*18680*/  IMAD.HI.U32 R2, R9, R4, R8 ;  /* 0x0000000409027227 */ /* 0x000fe200078e0008 */
[----:B------:R-:W-:-:S03]  /*18690*/  MOV R8, R10 ;  /* 0x0000000a00087202 */ /* 0x000fc60000000f00 */
[----:B------:R-:W-:Y:S02]  /*186a0*/  IMAD.MOV.U32 R4, RZ, RZ, R11 ;  /* 0x000000ffff047224 */ /* 0x000fe400078e000b */
[----:B------:R-:W-:Y:S02]  /*186b0*/  IMAD R7, R0, R7, RZ ;  /* 0x0000000700077224 */ /* 0x000fe400078e02ff */
[----:B------:R-:W-:-:S03]  /*186c0*/  IMAD.HI.U32 R2, R2, R4, RZ ;  /* 0x0000000402027227 */ /* 0x000fc600078e00ff */
[----:B------:R-:W-:Y:S01]  /*186d0*/  IADD3 R237, R12, -R7, RZ ;  /* 0x800000070ced7210 */ /* 0x000fe20007ffe0ff */
        /* <DEDUP_REMOVED lines=16> */
.L_x_324:
[----:B------:R-:W-:Y:S01]  /*187e0*/  IMAD.MOV.U32 R236, RZ, RZ, R9 ;  /* 0x000000ffffec7224 */ /* 0x000fe200078e0009 */
[----:B------:R-:W-:Y:S01]  /*187f0*/  MOV R238, RZ ;  /* 0x000000ff00ee7202 */ /* 0x000fe20000000f00 */
[----:B------:R-:W-:Y:S01]  /*18800*/  IMAD.MOV.U32 R237, RZ, RZ, RZ ;  /* 0x000000ffffed7224 */ /* 0x000fe200078e00ff */
[----:B------:R-:W-:Y:S02]  /*18810*/  MOV R239, c[0x0][0x53c] ;  /* 0x00014f0000ef7a02 */ /* 0x000fe40000000f00 */
.L_x_333:
[----:B------:R-:W-:Y:S05]  /*18820*/  BSYNC B1 ;  /* 0x0000000000017941 */ /* 0x000fea0003800000 */
.L_x_322:
[----:B------:R-:W-:Y:S01]  /*18830*/  WARPSYNC 0xffffffff ;  /* 0xffffffff00007948 */ /* 0x000fe20003800000 */
[----:B------:R-:W-:Y:S01]  /*18840*/  BAR.SYNC.DEFER_BLOCKING 0x4, 0x100 ;  /* 0x0104000000007b1d */ /* 0x000fe20000010000 */
[----:B------:R-:W-:-:S13]  /*18850*/  ISETP.NE.AND P0, PT, R14, RZ, PT ;  /* 0x000000ff0e00720c */ /* 0x000fda0003f05270 */
[----:B------:R1:W-:Y:S04]  /*18860*/  @!P0 STS.128 [0x18100], R236 ;  /* 0x018100ecff008388 */ /* 0x0003e80000000c00 */
[----:B------:R-:W-:Y:S06]  /*18870*/  BAR.ARV 0x5, 0x100 ;  /* 0x0144000000007b1d */ /* 0x000fec0000002000 */
.L_x_317:
[----:B----4-:R-:W-:-:S13]  /*18880*/  ISETP.GE.AND P0, PT, R239, c[0x0][0x53c], PT ;  /* 0x00014f00ef007a0c */ /* 0x010fda0003f06270 */
[----:B-123--:R-:W-:Y:S01]  /*18890*/  @P0 CALL.REL.NOINC `(.L_x_334) ;  /* 0x0000001000000944 */ /* 0x00efe20003c00000 */
[----:B------:R-:W-:Y:S05]  /*188a0*/  BRA `(.L_x_335) ;  /* 0xfffe942000007947 */ /* 0x000fea000383ffff */
.L_x_334:
[----:B------:R-:W-:Y:S05]  /*188b0*/  EXIT ;  /* 0x000000000000794d */ /* 0x000fea0003800000 */
.L_x_168:
[----:B------:R-:W-:Y:S01]  /*188c0*/  IMAD.MOV.U32 R0, RZ, RZ, R5 ;  /* 0x000000ffff007224 */ /* 0x000fe200078e0005 */
[----:B------:R-:W-:Y:S02]  /*188d0*/  MOV R3, 0x1 ;  /* 0x0000000100037802 */ /* 0x000fe40000000f00 */
[----:B------:R-:W-:Y:S02]  /*188e0*/  MOV R2, 0x18900 ;  /* 0x0001890000027802 */ /* 0x000fe40000000f00 */
[----:B-1----:R-:W-:Y:S05]  /*188f0*/  CALL.REL.NOINC `($__internal_6_$__cuda_sm70_shflsync_up_p) ;  /* 0x00001df000007944 */ /* 0x002fea0003c00000 */
[----:B------:R-:W-:Y:S01]  /*18900*/  MOV R0, R4 ;  /* 0x0000000400007202 */ /* 0x000fe20000000f00 */
[----:B------:R-:W-:Y:S05]  /*18910*/  BRA `(.L_x_336) ;  /* 0xfffe7b3000007947 */ /* 0x000fea000383ffff */
.L_x_169:
[----:B------:R-:W-:Y:S01]  /*18920*/  IMAD.MOV.U32 R0, RZ, RZ, R5 ;  /* 0x000000ffff007224 */ /* 0x000fe200078e0005 */
[----:B------:R-:W-:Y:S02]  /*18930*/  MOV R3, 0x2 ;  /* 0x0000000200037802 */ /* 0x000fe40000000f00 */
[----:B------:R-:W-:Y:S02]  /*18940*/  MOV R2, 0x18960 ;  /* 0x0001896000027802 */ /* 0x000fe40000000f00 */
[----:B-1----:R-:W-:Y:S05]  /*18950*/  CALL.REL.NOINC `($__internal_6_$__cuda_sm70_shflsync_up_p) ;  /* 0x00001d9000007944 */ /* 0x002fea0003c00000 */
[----:B------:R-:W-:Y:S01]  /*18960*/  SEL R4, R4, RZ, P4 ;  /* 0x000000ff04047207 */ /* 0x000fe20002000000 */
[----:B------:R-:W-:Y:S01]  /*18970*/  IMAD.MOV.U32 R3, RZ, RZ, 0x4 ;  /* 0x00000004ff037424 */ /* 0x000fe200078e00ff */
[----:B------:R-:W-:-:S03]  /*18980*/  MOV R2, 0x189b0 ;  /* 0x000189b000027802 */ /* 0x000fc60000000f00 */
[----:B------:R-:W-:Y:S02]  /*18990*/  IMAD.IADD R0, R5, 0x1, R4 ;  /* 0x0000000105007824 */ /* 0x000fe400078e0204 */
[----:B------:R-:W-:Y:S05]  /*189a0*/  CALL.REL.NOINC `($__internal_6_$__cuda_sm70_shflsync_up_p) ;  /* 0x00001d4000007944 */ /* 0x000fea0003c00000 */
        /* <DEDUP_REMOVED lines=12> */
[----:B------:R-:W-:Y:S02]  /*18a70*/  MOV R3, 0x1f ;  /* 0x0000001f00037802 */ /* 0x000fe40000000f00 */
[----:B------:R-:W-:Y:S01]  /*18a80*/  MOV R2, 0x18ac0 ;  /* 0x00018ac000027802 */ /* 0x000fe20000000f00 */
[----:B------:R-:W-:-:S04]  /*18a90*/  IMAD.IADD R4, R0, 0x1, R4 ;  /* 0x0000000100047824 */ /* 0x000fc800078e0204 */
[----:B------:R-:W-:Y:S02]  /*18aa0*/  IMAD.MOV.U32 R0, RZ, RZ, R4 ;  /* 0x000000ffff007224 */ /* 0x000fe400078e0004 */
[----:B------:R-:W-:Y:S05]  /*18ab0*/  CALL.REL.NOINC `($__internal_5_$__cuda_sm70_shflsync_idx_p) ;  /* 0x00001be000007944 */ /* 0x000fea0003c00000 */
[----:B------:R-:W-:Y:S05]  /*18ac0*/  BRA `(.L_x_337) ;  /* 0xfffe7a8000007947 */ /* 0x000fea000383ffff */
.L_x_171:
[----:B------:R-:W-:Y:S02]  /*18ad0*/  SEL R0, RZ, 0x1, P0 ;  /* 0x00000001ff007807 */ /* 0x000fe40000000000 */
[----:B------:R-:W-:Y:S02]  /*18ae0*/  MOV R2, 0x18b00 ;  /* 0x00018b0000027802 */ /* 0x000fe40000000f00 */
[----:B-1----:R-:W-:Y:S05]  /*18af0*/  CALL.REL.NOINC `($__internal_7_$__cuda_sm70_votesync_ballot) ;  /* 0x00001c5000007944 */ /* 0x002fea0003c00000 */
[----:B------:R-:W-:Y:S01]  /*18b00*/  MOV R5, R0 ;  /* 0x0000000000057202 */ /* 0x000fe20000000f00 */
[----:B------:R-:W-:Y:S05]  /*18b10*/  BRA `(.L_x_338) ;  /* 0xfffe7ac000007947 */ /* 0x000fea000383ffff */
.L_x_172:
[----:B------:R-:W-:Y:S01]  /*18b20*/  IMAD.MOV.U32 R0, RZ, RZ, R8 ;  /* 0x000000ffff007224 */ /* 0x000fe200078e0008 */
[----:B---3--:R-:W-:Y:S01]  /*18b30*/  MOV R28, R13 ;  /* 0x0000000d001c7202 */ /* 0x008fe20000000f00 */
[----:B------:R-:W-:Y:S01]  /*18b40*/  IMAD.MOV.U32 R3, RZ, RZ, 0x1f ;  /* 0x0000001fff037424 */ /* 0x000fe200078e00ff */
[----:B------:R-:W-:Y:S02]  /*18b50*/  MOV R2, 0x18b70 ;  /* 0x00018b7000027802 */ /* 0x000fe40000000f00 */
[----:B-12---:R-:W-:Y:S05]  /*18b60*/  CALL.REL.NOINC `($__internal_5_$__cuda_sm70_shflsync_idx_p) ;  /* 0x00001b3000007944 */ /* 0x006fea0003c00000 */
[----:B------:R-:W-:Y:S01]  /*18b70*/  IMAD.MOV.U32 R11, RZ, RZ, R0 ;  /* 0x000000ffff0b7224 */ /* 0x000fe200078e0000 */
[----:B------:R-:W-:Y:S01]  /*18b80*/  MOV R0, R7 ;  /* 0x0000000700007202 */ /* 0x000fe20000000f00 */
[----:B------:R-:W-:Y:S01]  /*18b90*/  IMAD.MOV.U32 R6, RZ, RZ, RZ ;  /* 0x000000ffff067224 */ /* 0x000fe200078e00ff */
[----:B------:R-:W-:Y:S01]  /*18ba0*/  MOV R28, R13 ;  /* 0x0000000d001c7202 */ /* 0x000fe20000000f00 */
[----:B------:R-:W-:Y:S01]  /*18bb0*/  IMAD.MOV.U32 R3, RZ, RZ, 0x1f ;  /* 0x0000001fff037424 */ /* 0x000fe200078e00ff */
[----:B------:R-:W-:-:S02]  /*18bc0*/  MOV R2, 0x18be0 ;  /* 0x00018be000027802 */ /* 0x000fc40000000f00 */
[----:B------:R-:W-:Y:S05]  /*18bd0*/  CALL.REL.NOINC `($__internal_5_$__cuda_sm70_shflsync_idx_p) ;  /* 0x00001ac000007944 */ /* 0x000fea0003c00000 */
[----:B------:R-:W-:Y:S01]  /*18be0*/  MOV R10, R0 ;  /* 0x00000000000a7202 */ /* 0x000fe20000000f00 */
[----:B------:R-:W-:Y:S05]  /*18bf0*/  BRA `(.L_x_339) ;  /* 0xfffe7a3000007947 */ /* 0x000fea000383ffff */
.L_x_175:
[----:B------:R-:W-:Y:S01]  /*18c00*/  IMAD.MOV.U32 R0, RZ, RZ, R4 ;  /* 0x000000ffff007224 */ /* 0x000fe200078e0004 */
[----:B------:R-:W-:-:S02]  /*18c10*/  MOV R3, 0x1f ;  /* 0x0000001f00037802 */ /* 0x000fc40000000f00 */
[----:B------:R-:W-:Y:S02]  /*18c20*/  MOV R2, 0x18c40 ;  /* 0x00018c4000027802 */ /* 0x000fe40000000f00 */
[----:B-1234-:R-:W-:Y:S05]  /*18c30*/  CALL.REL.NOINC `($__internal_5_$__cuda_sm70_shflsync_idx_p) ;  /* 0x00001a6000007944 */ /* 0x01efea0003c00000 */
[----:B------:R-:W-:Y:S01]  /*18c40*/  MOV R6, R0 ;  /* 0x0000000000067202 */ /* 0x000fe20000000f00 */
[----:B------:R-:W-:Y:S05]  /*18c50*/  BRA `(.L_x_174) ;  /* 0xfffe7a3000007947 */ /* 0x000fea000383ffff */
.L_x_211:
[----:B------:R-:W-:Y:S01]  /*18c60*/  IMAD.MOV.U32 R0, RZ, RZ, R5 ;  /* 0x000000ffff007224 */ /* 0x000fe200078e0005 */
[----:B------:R-:W-:Y:S01]  /*18c70*/  MOV R28, RZ ;  /* 0x000000ff001c7202 */ /* 0x000fe20000000f00 */
[----:B------:R-:W-:Y:S01]  /*18c80*/  IMAD.MOV.U32 R3, RZ, RZ, 0x181f ;  /* 0x0000181fff037424 */ /* 0x000fe200078e00ff */
[----:B------:R-:W-:Y:S02]  /*18c90*/  MOV R2, 0x18cb0 ;  /* 0x00018cb000027802 */ /* 0x000fe40000000f00 */
[----:B-----5:R-:W-:Y:S05]  /*18ca0*/  CALL.REL.NOINC `($__internal_5_$__cuda_sm70_shflsync_idx_p) ;  /* 0x000019f000007944 */ /* 0x020fea0003c00000 */
[----:B------:R-:W-:Y:S01]  /*18cb0*/  MOV R6, R0 ;  /* 0x0000000000067202 */ /* 0x000fe20000000f00 */
[----:B------:R-:W-:Y:S05]  /*18cc0*/  BRA `(.L_x_340) ;  /* 0xfffef1a000007947 */ /* 0x000fea000383ffff */
.L_x_212:
[----:B------:R-:W-:Y:S01]  /*18cd0*/  IMAD.MOV.U32 R0, RZ, RZ, R7 ;  /* 0x000000ffff007224 */ /* 0x000fe200078e0007 */
[----:B------:R-:W-:Y:S01]  /*18ce0*/  MOV R28, RZ ;  /* 0x000000ff001c7202 */ /* 0x000fe20000000f00 */
[----:B------:R-:W-:Y:S01]  /*18cf0*/  IMAD.MOV.U32 R3, RZ, RZ, 0x181f ;  /* 0x0000181fff037424 */ /* 0x000fe200078e00ff */
[----:B------:R-:W-:Y:S02]  /*18d00*/  MOV R2, 0x18d20 ;  /* 0x00018d2000027802 */ /* 0x000fe40000000f00 */
[----:B-12--5:R-:W-:Y:S05]  /*18d10*/  CALL.REL.NOINC `($__internal_5_$__cuda_sm70_shflsync_idx_p) ;  /* 0x0000198000007944 */ /* 0x026fea0003c00000 */
[----:B------:R-:W-:Y:S05]  /*18d20*/  BRA `(.L_x_341) ;  /* 0xfffef16000007947 */ /* 0x000fea000383ffff */
.L_x_215:
[----:B----4-:R-:W-:Y:S01]  /*18d30*/  IMAD.MOV.U32 R0, RZ, RZ, R5 ;  /* 0x000000ffff007224 */ /* 0x010fe200078e0005 */
[----:B------:R-:W-:Y:S01]  /*18d40*/  MOV R28, 0x1 ;  /* 0x00000001001c7802 */ /* 0x000fe20000000f00 */
[----:B--2---:R-:W-:Y:S01]  /*18d50*/  IMAD.MOV.U32 R3, RZ, RZ, 0x181f ;  /* 0x0000181fff037424 */ /* 0x004fe200078e00ff */
[----:B------:R-:W-:-:S02]  /*18d60*/  MOV R2, 0x18d80 ;  /* 0x00018d8000027802 */ /* 0x000fc40000000f00 */
[----:B-1-3-5:R-:W-:Y:S05]  /*18d70*/  CALL.REL.NOINC `($__internal_5_$__cuda_sm70_shflsync_idx_p) ;  /* 0x0000192000007944 */ /* 0x02afea0003c00000 */
[----:B------:R-:W-:Y:S01]  /*18d80*/  IMAD.MOV.U32 R6, RZ, RZ, R0 ;  /* 0x000000ffff067224 */ /* 0x000fe200078e0000 */
[----:B------:R-:W-:Y:S01]  /*18d90*/  MOV R28, 0x1 ;  /* 0x00000001001c7802 */ /* 0x000fe20000000f00 */
[----:B------:R-:W-:Y:S01]  /*18da0*/  IMAD.MOV.U32 R0, RZ, RZ, R7 ;  /* 0x000000ffff007224 */ /* 0x000fe200078e0007 */
[----:B------:R-:W-:-:S02]  /*18db0*/  MOV R3, 0x181f ;  /* 0x0000181f00037802 */ /* 0x000fc40000000f00 */
[----:B------:R-:W-:Y:S02]  /*18dc0*/  MOV R2, 0x18de0 ;  /* 0x00018de000027802 */ /* 0x000fe40000000f00 */
[----:B------:R-:W-:Y:S05]  /*18dd0*/  CALL.REL.NOINC `($__internal_5_$__cuda_sm70_shflsync_idx_p) ;  /* 0x000018c000007944 */ /* 0x000fea0003c00000 */
[----:B------:R-:W-:Y:S05]  /*18de0*/  BRA `(.L_x_342) ;  /* 0xfffef1e000007947 */ /* 0x000fea000383ffff */
.L_x_218:
[----:B----4-:R-:W-:Y:S01]  /*18df0*/  IMAD.MOV.U32 R0, RZ, RZ, R5 ;  /* 0x000000ffff007224 */ /* 0x010fe200078e0005 */
[----:B------:R-:W-:Y:S01]  /*18e00*/  MOV R28, 0x2 ;  /* 0x00000002001c7802 */ /* 0x000fe20000000f00 */
[----:B-1----:R-:W-:Y:S01]  /*18e10*/  IMAD.MOV.U32 R3, RZ, RZ, 0x181f ;  /* 0x0000181fff037424 */ /* 0x002fe200078e00ff */
[----:B------:R-:W-:Y:S02]  /*18e20*/  MOV R2, 0x18e40 ;  /* 0x00018e4000027802 */ /* 0x000fe40000000f00 */
[----:B--23-5:R-:W-:Y:S05]  /*18e30*/  CALL.REL.NOINC `($__internal_5_$__cuda_sm70_shflsync_idx_p) ;  /* 0x0000186000007944 */ /* 0x02cfea0003c00000 */
[----:B------:R-:W-:Y:S01]  /*18e40*/  MOV R6, R0 ;  /* 0x0000000000067202 */ /* 0x000fe20000000f00 */
[----:B------:R-:W-:Y:S05]  /*18e50*/  BRA `(.L_x_343) ;  /* 0xfffef2a000007947 */ /* 0x000fea000383ffff */
.L_x_219:
[----:B----4-:R-:W-:Y:S01]  /*18e60*/  IMAD.MOV.U32 R0, RZ, RZ, R7 ;  /* 0x000000ffff007224 */ /* 0x010fe200078e0007 */
[----:B------:R-:W-:Y:S01]  /*18e70*/  MOV R28, 0x2 ;  /* 0x00000002001c7802 */ /* 0x000fe20000000f00 */
[----:B------:R-:W-:Y:S01]  /*18e80*/  IMAD.MOV.U32 R3, RZ, RZ, 0x181f ;  /* 0x0000181fff037424 */ /* 0x000fe200078e00ff */
[----:B------:R-:W-:Y:S02]  /*18e90*/  MOV R2, 0x18eb0 ;  /* 0x00018eb000027802 */ /* 0x000fe40000000f00 */
[----:B-123-5:R-:W-:Y:S05]  /*18ea0*/  CALL.REL.NOINC `($__internal_5_$__cuda_sm70_shflsync_idx_p) ;  /* 0x000017f000007944 */ /* 0x02efea0003c00000 */
[----:B------:R-:W-:Y:S05]  /*18eb0*/  BRA `(.L_x_344) ;  /* 0xfffef26000007947 */ /* 0x000fea000383ffff */
.L_x_222:
[----:B-1----:R-:W-:Y:S01]  /*18ec0*/  IMAD.MOV.U32 R0, RZ, RZ, R5 ;  /* 0x000000ffff007224 */ /* 0x002fe200078e0005 */
[----:B------:R-:W-:Y:S01]  /*18ed0*/  MOV R28, 0x3 ;  /* 0x00000003001c7802 */ /* 0x000fe20000000f00 */
[----:B------:R-:W-:Y:S01]  /*18ee0*/  IMAD.MOV.U32 R3, RZ, RZ, 0x181f ;  /* 0x0000181fff037424 */ /* 0x000fe200078e00ff */
[----:B------:R-:W-:-:S02]  /*18ef0*/  MOV R2, 0x18f10 ;  /* 0x00018f1000027802 */ /* 0x000fc40000000f00 */
[----:B--2345:R-:W-:Y:S05]  /*18f00*/  CALL.REL.NOINC `($__internal_5_$__cuda_sm70_shflsync_idx_p) ;  /* 0x0000179000007944 */ /* 0x03cfea0003c00000 */
[----:B------:R-:W-:Y:S01]  /*18f10*/  IMAD.MOV.U32 R5, RZ, RZ, R0 ;  /* 0x000000ffff057224 */ /* 0x000fe200078e0000 */
[----:B------:R-:W-:Y:S01]  /*18f20*/  MOV R28, 0x3 ;  /* 0x00000003001c7802 */ /* 0x000fe20000000f00 */
[----:B------:R-:W-:Y:S01]  /*18f30*/  IMAD.MOV.U32 R0, RZ, RZ, R7 ;  /* 0x000000ffff007224 */ /* 0x000fe200078e0007 */
[----:B------:R-:W-:-:S02]  /*18f40*/  MOV R3, 0x181f ;  /* 0x0000181f00037802 */ /* 0x000fc40000000f00 */
[----:B------:R-:W-:Y:S02]  /*18f50*/  MOV R2, 0x18f70 ;  /* 0x00018f7000027802 */ /* 0x000fe40000000f00 */
[----:B------:R-:W-:Y:S05]  /*18f60*/  CALL.REL.NOINC `($__internal_5_$__cuda_sm70_shflsync_idx_p) ;  /* 0x0000173000007944 */ /* 0x000fea0003c00000 */
[----:B------:R-:W-:Y:S05]  /*18f70*/  BRA `(.L_x_345) ;  /* 0xfffef2e000007947 */ /* 0x000fea000383ffff */
.L_x_265:
[----:B------:R-:W-:Y:S01]  /*18f80*/  IMAD.MOV.U32 R0, RZ, RZ, R5 ;  /* 0x000000ffff007224 */ /* 0x000fe200078e0005 */
[----:B------:R-:W-:Y:S01]  /*18f90*/  MOV R28, RZ ;  /* 0x000000ff001c7202 */ /* 0x000fe20000000f00 */
[----:B------:R-:W-:Y:S01]  /*18fa0*/  IMAD.MOV.U32 R3, RZ, RZ, 0x181f ;  /* 0x0000181fff037424 */ /* 0x000fe200078e00ff */
[----:B------:R-:W-:Y:S02]  /*18fb0*/  MOV R2, 0x18fd0 ;  /* 0x00018fd000027802 */ /* 0x000fe40000000f00 */
[----:B------:R-:W-:Y:S05]  /*18fc0*/  CALL.REL.NOINC `($__internal_5_$__cuda_sm70_shflsync_idx_p) ;  /* 0x000016d000007944 */ /* 0x000fea0003c00000 */
[----:B------:R-:W-:Y:S01]  /*18fd0*/  MOV R4, R0 ;  /* 0x0000000000047202 */ /* 0x000fe20000000f00 */
[----:B------:R-:W-:Y:S05]  /*18fe0*/  BRA `(.L_x_346) ;  /* 0xffff630000007947 */ /* 0x000fea000383ffff */
.L_x_266:
[----:B------:R-:W-:Y:S01]  /*18ff0*/  IMAD.MOV.U32 R0, RZ, RZ, R10 ;  /* 0x000000ffff007224 */ /* 0x000fe200078e000a */
[----:B------:R-:W-:Y:S01]  /*19000*/  MOV R28, RZ ;  /* 0x000000ff001c7202 */ /* 0x000fe20000000f00 */
[----:B------:R-:W-:Y:S01]  /*19010*/  IMAD.MOV.U32 R3, RZ, RZ, 0x181f ;  /* 0x0000181fff037424 */ /* 0x000fe200078e00ff */
[----:B------:R-:W-:Y:S02]  /*19020*/  MOV R2, 0x19040 ;  /* 0x0001904000027802 */ /* 0x000fe40000000f00 */
[----:B-12---:R-:W-:Y:S05]  /*19030*/  CALL.REL.NOINC `($__internal_5_$__cuda_sm70_shflsync_idx_p) ;  /* 0x0000166000007944 */ /* 0x006fea0003c00000 */
[----:B------:R-:W-:Y:S01]  /*19040*/  LOP3.LUT P1, RZ, R212, 0x10, RZ, 0xc0, !PT ;  /* 0x00000010d4ff7812 */ /* 0x000fe2000782c0ff */
[----:B------:R-:W-:Y:S01]  /*19050*/  IMAD.MOV.U32 R7, RZ, RZ, R92 ;  /* 0x000000ffff077224 */ /* 0x000fe200078e005c */
[----:B------:R-:W-:Y:S01]  /*19060*/  IADD3 R2, P0, R0, R85, RZ ;  /* 0x0000005500027210 */ /* 0x000fe20007f1e0ff */
[----:B------:R-:W-:Y:S01]  /*19070*/  IMAD.MOV.U32 R28, RZ, RZ, 0x1 ;  /* 0x00000001ff1c7424 */ /* 0x000fe200078e00ff */
[----:B------:R-:W-:-:S03]  /*19080*/  SEL R6, RZ, 0x10, P4 ;  /* 0x00000010ff067807 */ /* 0x000fc60002000000 */
[----:B------:R-:W-:-:S06]  /*19090*/  IMAD.X R3, R4, 0x1, R87, P0 ;  /* 0x0000000104037824 */ /* 0x000fcc00000e0657 */
[----:B------:R-:W-:Y:S01]  /*190a0*/  @!PT LDS RZ, [RZ] ;  /* 0x00000000fffff984 */ /* 0x000fe20000000800 */
[----:B------:R-:W-:Y:S01]  /*190b0*/  @!PT LDS RZ, [RZ] ;  /* 0x00000000fffff984 */ /* 0x000fe20000000800 */
[----:B------:R-:W-:Y:S01]  /*190c0*/  @!PT LDS RZ, [RZ] ;  /* 0x00000000fffff984 */ /* 0x000fe20000000800 */
[----:B------:R1:W-:Y:S02]  /*190d0*/  LDGSTS.E.BYPASS.LTC128B.128 [R191+0x6100], [R2.64], !P1 ;  /* 0x0610000002bf7fae */ /* 0x0003e4000c901d4a */
[----:B-1----:R-:W-:-:S05]  /*190e0*/  IADD3 R2, P0, R0, R86, RZ ;  /* 0x0000005600027210 */ /* 0x002fca0007f1e0ff */
[----:B------:R-:W-:-:S05]  /*190f0*/  IMAD.X R3, R4, 0x1, R88, P0 ;  /* 0x0000000104037824 */ /* 0x000fca00000e0658 */
[----:B------:R1:W-:Y:S02]  /*19100*/  LDGSTS.E.BYPASS.LTC128B.128 [R191+0x8100], [R2.64], !P4 ;  /* 0x0810000002bf7fae */ /* 0x0003e4000e101d4a */
[----:B-1----:R-:W-:Y:S01]  /*19110*/  IADD3 R2, P0, R0, R89, RZ ;  /* 0x0000005900027210 */ /* 0x002fe20007f1e0ff */
[----:B------:R-:W-:Y:S01]  /*19120*/  IMAD.MOV.U32 R0, RZ, RZ, R5 ;  /* 0x000000ffff007224 */ /* 0x000fe200078e0005 */
[----:B------:R-:W-:-:S03]  /*19130*/  SEL R5, RZ, 0x10, P1 ;  /* 0x00000010ff057807 */ /* 0x000fc60000800000 */
[----:B------:R-:W-:-:S05]  /*19140*/  IMAD.X R3, R4, 0x1, R90, P0 ;  /* 0x0000000104037824 */ /* 0x000fca00000e065a */
[----:B------:R1:W-:Y:S02]  /*19150*/  LDGSTS.E.BYPASS.LTC128B.128 [R191+0xa100], [R2.64], !P5 ;  /* 0x0a10000002bf7fae */ /* 0x0003e4000e901d4a */
[----:B-1----:R-:W-:Y:S01]  /*19160*/  IMAD.MOV.U32 R3, RZ, RZ, 0x181f ;  /* 0x0000181fff037424 */ /* 0x002fe200078e00ff */
[----:B------:R-:W-:Y:S02]  /*19170*/  MOV R2, 0x19190 ;  /* 0x0001919000027802 */ /* 0x000fe40000000f00 */
[----:B------:R-:W-:Y:S05]  /*19180*/  CALL.REL.NOINC `($__internal_5_$__cuda_sm70_shflsync_idx_p) ;  /* 0x0000151000007944 */ /* 0x000fea0003c00000 */
[----:B------:R-:W-:Y:S01]  /*19190*/  IMAD.MOV.U32 R4, RZ, RZ, R0 ;  /* 0x000000ffff047224 */ /* 0x000fe200078e0000 */
[----:B------:R-:W-:Y:S01]  /*191a0*/  MOV R28, 0x1 ;  /* 0x00000001001c7802 */ /* 0x000fe20000000f00 */
[----:B------:R-:W-:Y:S01]  /*191b0*/  IMAD.MOV.U32 R0, RZ, RZ, R10 ;  /* 0x000000ffff007224 */ /* 0x000fe200078e000a */
[----:B------:R-:W-:Y:S02]  /*191c0*/  MOV R3, 0x181f ;  /* 0x0000181f00037802 */ /* 0x000fe40000000f00 */
[----:B------:R-:W-:Y:S02]  /*191d0*/  MOV R2, 0x191f0 ;  /* 0x000191f000027802 */ /* 0x000fe40000000f00 */
[----:B------:R-:W-:Y:S05]  /*191e0*/  CALL.REL.NOINC `($__internal_5_$__cuda_sm70_shflsync_idx_p) ;  /* 0x000014b000007944 */ /* 0x000fea0003c00000 */
[----:B------:R-:W-:Y:S05]  /*191f0*/  BRA `(.L_x_347) ;  /* 0xffff621000007947 */ /* 0x000fea000383ffff */
.L_x_267:
[----:B------:R-:W-:Y:S02]  /*19200*/  MOV R0, 0x2 ;  /* 0x0000000200007802 */ /* 0x000fe40000000f00 */
[----:B------:R-:W-:-:S02]  /*19210*/  MOV R2, 0x19230 ;  /* 0x0001923000027802 */ /* 0x000fc40000000f00 */
[----:B------:R-:W-:Y:S05]  /*19220*/  CALL.REL.NOINC `($__internal_4_$__cuda_sm70_shflsync_bfly_p) ;  /* 0x0000141000007944 */ /* 0x000fea0003c00000 */
[----:B------:R-:W-:Y:S01]  /*19230*/  FMNMX.FTZ R4, R4, R0, !PT ;  /* 0x0000000004047209 */ /* 0x000fe20007810000 */
[----:B------:R-:W-:Y:S01]  /*19240*/  IMAD.MOV.U32 R0, RZ, RZ, 0x1 ;  /* 0x00000001ff007424 */ /* 0x000fe200078e00ff */
[----:B------:R-:W-:-:S02]  /*19250*/  MOV R2, 0x19270 ;  /* 0x0001927000027802 */ /* 0x000fc40000000f00 */
[----:B------:R-:W-:Y:S05]  /*19260*/  CALL.REL.NOINC `($__internal_4_$__cuda_sm70_shflsync_bfly_p) ;  /* 0x000013d000007944 */ /* 0x000fea0003c00000 */
[----:B------:R-:W-:Y:S01]  /*19270*/  FMNMX.FTZ R102, R4, R0, !PT ;  /* 0x0000000004667209 */ /* 0x000fe20007810000 */
[----:B------:R-:W-:Y:S01]  /*19280*/  IMAD.MOV.U32 R4, RZ, RZ, R5 ;  /* 0x000000ffff047224 */ /* 0x000fe200078e0005 */
[----:B------:R-:W-:Y:S01]  /*19290*/  MOV R2, 0x192c0 ;  /* 0x000192c000027802 */ /* 0x000fe20000000f00 */
[----:B------:R-:W-:-:S02]  /*192a0*/  IMAD.MOV.U32 R0, RZ, RZ, 0x2 ;  /* 0x00000002ff007424 */ /* 0x000fc400078e00ff */
[----:B------:R-:W-:Y:S05]  /*192b0*/  CALL.REL.NOINC `($__internal_4_$__cuda_sm70_shflsync_bfly_p) ;  /* 0x0000138000007944 */ /* 0x000fea0003c00000 */
[----:B------:R-:W-:Y:S01]  /*192c0*/  FMNMX.FTZ R4, R5, R0, !PT ;  /* 0x0000000005047209 */ /* 0x000fe20007810000 */
[----:B------:R-:W-:Y:S01]  /*192d0*/  IMAD.MOV.U32 R0, RZ, RZ, 0x1 ;  /* 0x00000001ff007424 */ /* 0x000fe200078e00ff */
[----:B------:R-:W-:-:S02]  /*192e0*/  MOV R2, 0x19300 ;  /* 0x0001930000027802 */ /* 0x000fc40000000f00 */
[----:B------:R-:W-:Y:S05]  /*192f0*/  CALL.REL.NOINC `($__internal_4_$__cuda_sm70_shflsync_bfly_p) ;  /* 0x0000134000007944 */ /* 0x000fea0003c00000 */
[----:B------:R-:W-:Y:S01]  /*19300*/  MOV R3, R0 ;  /* 0x0000000000037202 */ /* 0x000fe20000000f00 */
[----:B------:R-:W-:Y:S05]  /*19310*/  BRA `(.L_x_348) ;  /* 0xffff67d000007947 */ /* 0x000fea000383ffff */
.L_x_269:
[----:B------:R-:W-:Y:S01]  /*19320*/  MOV R28, RZ ;  /* 0x000000ff001c7202 */ /* 0x000fe20000000f00 */
[----:B------:R-:W-:Y:S01]  /*19330*/  IMAD.MOV.U32 R0, RZ, RZ, R4 ;  /* 0x000000ffff007224 */ /* 0x000fe200078e0004 */
[----:B------:R-:W-:Y:S01]  /*19340*/  MOV R2, 0x19370 ;  /* 0x0001937000027802 */ /* 0x000fe20000000f00 */
[----:B------:R-:W-:Y:S02]  /*19350*/  IMAD.MOV.U32 R3, RZ, RZ, 0x181f ;  /* 0x0000181fff037424 */ /* 0x000fe400078e00ff */
[----:B-1234-:R-:W-:Y:S05]  /*19360*/  CALL.REL.NOINC `($__internal_5_$__cuda_sm70_shflsync_idx_p) ;  /* 0x0000133000007944 */ /* 0x01efea0003c00000 */
[----:B------:R-:W-:-:S05]  /*19370*/  BRA `(.L_x_349) ;  /* 0xffff7ae000007947 */ /* 0x000fca000383ffff */
.L_x_272:
[----:B------:R-:W-:Y:S01]  /*19380*/  MOV R28, RZ ;  /* 0x000000ff001c7202 */ /* 0x000fe20000000f00 */
[----:B------:R-:W-:Y:S01]  /*19390*/  IMAD.MOV.U32 R0, RZ, RZ, R5 ;  /* 0x000000ffff007224 */ /* 0x000fe200078e0005 */
[----:B------:R-:W-:Y:S01]  /*193a0*/  MOV R2, 0x193d0 ;  /* 0x000193d000027802 */ /* 0x000fe20000000f00 */
[----:B------:R-:W-:Y:S02]  /*193b0*/  IMAD.MOV.U32 R3, RZ, RZ, 0x181f ;  /* 0x0000181fff037424 */ /* 0x000fe400078e00ff */
[----:B------:R-:W-:Y:S05]  /*193c0*/  CALL.REL.NOINC `($__internal_5_$__cuda_sm70_shflsync_idx_p) ;  /* 0x000012d000007944 */ /* 0x000fea0003c00000 */
[----:B------:R-:W-:Y:S01]  /*193d0*/  MOV R4, R0 ;  /* 0x0000000000047202 */ /* 0x000fe20000000f00 */
[----:B------:R-:W-:-:S05]  /*193e0*/  BRA `(.L_x_350) ;  /* 0xffff8c6000007947 */ /* 0x000fca000383ffff */
.L_x_273:
[----:B------:R-:W-:Y:S01]  /*193f0*/  MOV R28, RZ ;  /* 0x000000ff001c7202 */ /* 0x000fe20000000f00 */
[----:B------:R-:W-:Y:S01]  /*19400*/  IMAD.MOV.U32 R0, RZ, RZ, R8 ;  /* 0x000000ffff007224 */ /* 0x000fe200078e0008 */
[----:B------:R-:W-:Y:S01]  /*19410*/  MOV R2, 0x19440 ;  /* 0x0001944000027802 */ /* 0x000fe20000000f00 */
[----:B------:R-:W-:Y:S02]  /*19420*/  IMAD.MOV.U32 R3, RZ, RZ, 0x181f ;  /* 0x0000181fff037424 */ /* 0x000fe400078e00ff */
[----:B-12---:R-:W-:Y:S05]  /*19430*/  CALL.REL.NOINC `($__internal_5_$__cuda_sm70_shflsync_idx_p) ;  /* 0x0000126000007944 */ /* 0x006fea0003c00000 */
        /* <DEDUP_REMOVED lines=10> */
[----:B------:R-:W-:Y:S05]  /*194e0*/  IADD3 R6, P0, R0, R11, RZ ;  /* 0x0000000b00067210 */ /* 0x000fea0007f1e0ff */
[----:B------:R-:W-:Y:S05]  /*194f0*/  IMAD.X R7, R4, 0x1, R13, P0 ;  /* 0x0000000104077824 */ /* 0x000fea00000e060d */
[----:B------:R2:W-:Y:S01]  /*19500*/  LDGSTS.E.BYPASS.LTC128B.128 [R191+0x8100], [R6.64], !P3 ;  /* 0x0810000006bf7fae */ /* 0x0005e2000d901d4a */
[----:B-1----:R-:W-:Y:S01]  /*19510*/  IADD3 R2, P0, R0, R12, RZ ;  /* 0x0000000c00027210 */ /* 0x002fe20007f1e0ff */
[----:B------:R-:W-:Y:S04]  /*19520*/  IMAD.MOV.U32 R0, RZ, RZ, R5 ;  /* 0x000000ffff007224 */ /* 0x000fe800078e0005 */
[----:B------:R-:W-:Y:S05]  /*19530*/  IMAD.X R3, R4, 0x1, R14, P0 ;  /* 0x0000000104037824 */ /* 0x000fea00000e060e */
[----:B------:R1:W-:Y:S02]  /*19540*/  LDGSTS.E.BYPASS.LTC128B.128 [R191+0xa100], [R2.64], !P4 ;  /* 0x0a10000002bf7fae */ /* 0x0003e4000e101d4a */
[----:B-1----:R-:W-:Y:S01]  /*19550*/  MOV R2, 0x19580 ;  /* 0x0001958000027802 */ /* 0x002fe20000000f00 */
[----:B------:R-:W-:Y:S02]  /*19560*/  IMAD.MOV.U32 R3, RZ, RZ, 0x181f ;  /* 0x0000181fff037424 */ /* 0x000fe400078e00ff */
[----:B--2---:R-:W-:Y:S05]  /*19570*/  CALL.REL.NOINC `($__internal_5_$__cuda_sm70_shflsync_idx_p) ;  /* 0x0000112000007944 */ /* 0x004fea0003c00000 */
[----:B------:R-:W-:Y:S01]  /*19580*/  MOV R28, 0x1 ;  /* 0x00000001001c7802 */ /* 0x000fe20000000f00 */
[----:B------:R-:W-:Y:S01]  /*19590*/  IMAD.MOV.U32 R4, RZ, RZ, R0 ;  /* 0x000000ffff047224 */ /* 0x000fe200078e0000 */
[----:B------:R-:W-:Y:S01]  /*195a0*/  MOV R3, 0x181f ;  /* 0x0000181f00037802 */ /* 0x000fe20000000f00 */
[----:B------:R-:W-:Y:S01]  /*195b0*/  IMAD.MOV.U32 R0, RZ, RZ, R8 ;  /* 0x000000ffff007224 */ /* 0x000fe200078e0008 */
[----:B------:R-:W-:Y:S02]  /*195c0*/  MOV R2, 0x195e0 ;  /* 0x000195e000027802 */ /* 0x000fe40000000f00 */
[----:B------:R-:W-:Y:S05]  /*195d0*/  CALL.REL.NOINC `($__internal_5_$__cuda_sm70_shflsync_idx_p) ;  /* 0x000010c000007944 */ /* 0x000fea0003c00000 */
[----:B------:R-:W-:-:S05]  /*195e0*/  BRA `(.L_x_351) ;  /* 0xffff8b8000007947 */ /* 0x000fca000383ffff */
.L_x_274:
[----:B------:R-:W-:Y:S02]  /*195f0*/  MOV R0, 0x2 ;  /* 0x0000000200007802 */ /* 0x000fe40000000f00 */
[----:B------:R-:W-:Y:S02]  /*19600*/  MOV R2, 0x19620 ;  /* 0x0001962000027802 */ /* 0x000fe40000000f00 */
[----:B------:R-:W-:Y:S05]  /*19610*/  CALL.REL.NOINC `($__internal_4_$__cuda_sm70_shflsync_bfly_p) ;  /* 0x0000102000007944 */ /* 0x000fea0003c00000 */
[----:B------:R-:W-:Y:S01]  /*19620*/  FMNMX.FTZ R4, R4, R0, !PT ;  /* 0x0000000004047209 */ /* 0x000fe20007810000 */
[----:B------:R-:W-:Y:S01]  /*19630*/  IMAD.MOV.U32 R0, RZ, RZ, 0x1 ;  /* 0x00000001ff007424 */ /* 0x000fe200078e00ff */
[----:B------:R-:W-:Y:S02]  /*19640*/  MOV R2, 0x19660 ;  /* 0x0001966000027802 */ /* 0x000fe40000000f00 */
[----:B------:R-:W-:Y:S05]  /*19650*/  CALL.REL.NOINC `($__internal_4_$__cuda_sm70_shflsync_bfly_p) ;  /* 0x00000fe000007944 */ /* 0x000fea0003c00000 */
[----:B------:R-:W-:Y:S01]  /*19660*/  FMNMX.FTZ R102, R4, R0, !PT ;  /* 0x0000000004667209 */ /* 0x000fe20007810000 */
[----:B------:R-:W-:Y:S01]  /*19670*/  IMAD.MOV.U32 R4, RZ, RZ, R5 ;  /* 0x000000ffff047224 */ /* 0x000fe200078e0005 */
[----:B------:R-:W-:Y:S01]  /*19680*/  MOV R2, 0x196b0 ;  /* 0x000196b000027802 */ /* 0x000fe20000000f00 */
[----:B------:R-:W-:Y:S02]  /*19690*/  IMAD.MOV.U32 R0, RZ, RZ, 0x2 ;  /* 0x00000002ff007424 */ /* 0x000fe400078e00ff */
[----:B------:R-:W-:Y:S05]  /*196a0*/  CALL.REL.NOINC `($__internal_4_$__cuda_sm70_shflsync_bfly_p) ;  /* 0x00000f9000007944 */ /* 0x000fea0003c00000 */
[----:B------:R-:W-:Y:S01]  /*196b0*/  FMNMX.FTZ R4, R5, R0, !PT ;  /* 0x0000000005047209 */ /* 0x000fe20007810000 */
[----:B------:R-:W-:Y:S01]  /*196c0*/  IMAD.MOV.U32 R0, RZ, RZ, 0x1 ;  /* 0x00000001ff007424 */ /* 0x000fe200078e00ff */
[----:B------:R-:W-:Y:S02]  /*196d0*/  MOV R2, 0x196f0 ;  /* 0x000196f000027802 */ /* 0x000fe40000000f00 */
[----:B------:R-:W-:Y:S05]  /*196e0*/  CALL.REL.NOINC `($__internal_4_$__cuda_sm70_shflsync_bfly_p) ;  /* 0x00000f5000007944 */ /* 0x000fea0003c00000 */
[----:B------:R-:W-:-:S05]  /*196f0*/  BRA `(.L_x_352) ;  /* 0xffff8e0000007947 */ /* 0x000fca000383ffff */
.L_x_276:
[----:B------:R-:W-:Y:S01]  /*19700*/  IMAD.MOV.U32 R4, RZ, RZ, R206 ;  /* 0x000000ffff047224 */ /* 0x000fe200078e00ce */
[----:B------:R-:W-:-:S02]  /*19710*/  MOV R0, 0x2 ;  /* 0x0000000200007802 */ /* 0x000fc40000000f00 */
[----:B------:R-:W-:Y:S02]  /*19720*/  MOV R2, 0x19740 ;  /* 0x0001974000027802 */ /* 0x000fe40000000f00 */
[----:B------:R-:W-:Y:S05]  /*19730*/  CALL.REL.NOINC `($__internal_4_$__cuda_sm70_shflsync_bfly_p) ;  /* 0x00000f0000007944 */ /* 0x000fea0003c00000 */
[----:B------:R-:W-:Y:S05]  /*19740*/  BRA `(.L_x_353) ;  /* 0xffffa4f000007947 */ /* 0x000fea000383ffff */
.L_x_277:
[----:B------:R-:W-:Y:S01]  /*19750*/  IMAD.MOV.U32 R4, RZ, RZ, R5 ;  /* 0x000000ffff047224 */ /* 0x000fe200078e0005 */
[----:B------:R-:W-:Y:S02]  /*19760*/  MOV R0, 0x1 ;  /* 0x0000000100007802 */ /* 0x000fe40000000f00 */
[----:B------:R-:W-:Y:S02]  /*19770*/  MOV R2, 0x19790 ;  /* 0x0001979000027802 */ /* 0x000fe40000000f00 */
[----:B-1----:R-:W-:Y:S05]  /*19780*/  CALL.REL.NOINC `($__internal_4_$__cuda_sm70_shflsync_bfly_p) ;  /* 0x00000eb000007944 */ /* 0x002fea0003c00000 */
[----:B------:R-:W-:Y:S01]  /*19790*/  FADD.FTZ R5, R5, R0 ;  /* 0x0000000005057221 */ /* 0x000fe20000010000 */
[----:B------:R-:W-:Y:S02]  /*197a0*/  MOV R4, R202 ;  /* 0x000000ca00047202 */ /* 0x000fe40000000f00 */
[----:B------:R-:W-:Y:S02]  /*197b0*/  MOV R0, 0x2 ;  /* 0x0000000200007802 */ /* 0x000fe40000000f00 */
[----:B------:R-:W-:Y:S02]  /*197c0*/  MOV R2, 0x197e0 ;  /* 0x000197e000027802 */ /* 0x000fe40000000f00 */
[----:B------:R-:W-:Y:S05]  /*197d0*/  CALL.REL.NOINC `($__internal_4_$__cuda_sm70_shflsync_bfly_p) ;  /* 0x00000e6000007944 */ /* 0x000fea0003c00000 */
[----:B------:R-:W-:Y:S01]  /*197e0*/  FADD.FTZ R4, R202, R0 ;  /* 0x00000000ca047221 */ /* 0x000fe20000010000 */
[----:B------:R-:W-:Y:S02]  /*197f0*/  MOV R0, 0x1 ;  /* 0x0000000100007802 */ /* 0x000fe40000000f00 */
[----:B------:R-:W-:-:S02]  /*19800*/  MOV R2, 0x19820 ;  /* 0x0001982000027802 */ /* 0x000fc40000000f00 */
[----:B------:R-:W-:Y:S05]  /*19810*/  CALL.REL.NOINC `($__internal_4_$__cuda_sm70_shflsync_bfly_p) ;  /* 0x00000e2000007944 */ /* 0x000fea0003c00000 */
[----:B------:R-:W-:Y:S01]  /*19820*/  MOV R3, R0 ;  /* 0x0000000000037202 */ /* 0x000fe20000000f00 */
[----:B------:R-:W-:Y:S05]  /*19830*/  BRA `(.L_x_354) ;  /* 0xffffa47000007947 */ /* 0x000fea000383ffff */
.L_x_284:
[----:B--234-:R-:W-:Y:S01]  /*19840*/  IMAD.MOV.U32 R0, RZ, RZ, R6 ;  /* 0x000000ffff007224 */ /* 0x01cfe200078e0006 */
[----:B------:R-:W-:Y:S01]  /*19850*/  MOV R28, RZ ;  /* 0x000000ff001c7202 */ /* 0x000fe20000000f00 */
[----:B------:R-:W-:Y:S01]  /*19860*/  IMAD.MOV.U32 R3, RZ, RZ, 0x181f ;  /* 0x0000181fff037424 */ /* 0x000fe200078e00ff */
[----:B------:R-:W-:-:S02]  /*19870*/  MOV R2, 0x19890 ;  /* 0x0001989000027802 */ /* 0x000fc40000000f00 */
[----:B-1----:R-:W-:Y:S05]  /*19880*/  CALL.REL.NOINC `($__internal_5_$__cuda_sm70_shflsync_idx_p) ;  /* 0x00000e1000007944 */ /* 0x002fea0003c00000 */
[----:B------:R-:W-:Y:S01]  /*19890*/  MOV R7, R0 ;  /* 0x0000000000077202 */ /* 0x000fe20000000f00 */
[----:B------:R-:W-:Y:S05]  /*198a0*/  BRA `(.L_x_355) ;  /* 0xffffbb9000007947 */ /* 0x000fea000383ffff */
.L_x_285:
[----:B------:R-:W-:Y:S01]  /*198b0*/  IMAD.MOV.U32 R0, RZ, RZ, R12 ;  /* 0x000000ffff007224 */ /* 0x000fe200078e000c */
[----:B------:R-:W-:Y:S01]  /*198c0*/  MOV R28, RZ ;  /* 0x000000ff001c7202 */ /* 0x000fe20000000f00 */
[----:B------:R-:W-:Y:S01]  /*198d0*/  IMAD.MOV.U32 R3, RZ, RZ, 0x181f ;  /* 0x0000181fff037424 */ /* 0x000fe200078e00ff */
[----:B------:R-:W-:-:S02]  /*198e0*/  MOV R2, 0x19900 ;  /* 0x0001990000027802 */ /* 0x000fc40000000f00 */
[----:B-123--:R-:W-:Y:S05]  /*198f0*/  CALL.REL.NOINC `($__internal_5_$__cuda_sm70_shflsync_idx_p) ;  /* 0x00000da000007944 */ /* 0x00efea0003c00000 */
[----:B------:R-:W-:Y:S05]  /*19900*/  BRA `(.L_x_356) ;  /* 0xffffbb5000007947 */ /* 0x000fea000383ffff */
.L_x_288:
[----:B--2---:R-:W-:Y:S01]  /*19910*/  IMAD.MOV.U32 R0, RZ, RZ, R6 ;  /* 0x000000ffff007224 */ /* 0x004fe200078e0006 */
[----:B------:R-:W-:Y:S01]  /*19920*/  MOV R28, 0x1 ;  /* 0x00000001001c7802 */ /* 0x000fe20000000f00 */
[----:B------:R-:W-:Y:S01]  /*19930*/  IMAD.MOV.U32 R3, RZ, RZ, 0x181f ;  /* 0x0000181fff037424 */ /* 0x000fe200078e00ff */
[----:B------:R-:W-:-:S02]  /*19940*/  MOV R2, 0x19960 ;  /* 0x0001996000027802 */ /* 0x000fc40000000f00 */
[----:B-1-34-:R-:W-:Y:S05]  /*19950*/  CALL.REL.NOINC `($__internal_5_$__cuda_sm70_shflsync_idx_p) ;  /* 0x00000d4000007944 */ /* 0x01afea0003c00000 */
[----:B------:R-:W-:Y:S01]  /*19960*/  IMAD.MOV.U32 R7, RZ, RZ, R0 ;  /* 0x000000ffff077224 */ /* 0x000fe200078e0000 */
[----:B------:R-:W-:Y:S01]  /*19970*/  MOV R28, 0x1 ;  /* 0x00000001001c7802 */ /* 0x000fe20000000f00 */
[----:B------:R-:W-:Y:S01]  /*19980*/  IMAD.MOV.U32 R0, RZ, RZ, R12 ;  /* 0x000000ffff007224 */ /* 0x000fe200078e000c */
[----:B------:R-:W-:-:S02]  /*19990*/  MOV R3, 0x181f ;  /* 0x0000181f00037802 */ /* 0x000fc40000000f00 */
[----:B------:R-:W-:Y:S02]  /*199a0*/  MOV R2, 0x199c0 ;  /* 0x000199c000027802 */ /* 0x000fe40000000f00 */
[----:B------:R-:W-:Y:S05]  /*199b0*/  CALL.REL.NOINC `($__internal_5_$__cuda_sm70_shflsync_idx_p) ;  /* 0x00000ce000007944 */ /* 0x000fea0003c00000 */
[----:B------:R-:W-:Y:S05]  /*199c0*/  BRA `(.L_x_357) ;  /* 0xffffbbc000007947 */ /* 0x000fea000383ffff */
.L_x_291:
[----:B--2---:R-:W-:Y:S01]  /*199d0*/  IMAD.MOV.U32 R0, RZ, RZ, R6 ;  /* 0x000000ffff007224 */ /* 0x004fe200078e0006 */
[----:B------:R-:W-:Y:S01]  /*199e0*/  MOV R28, 0x2 ;  /* 0x00000002001c7802 */ /* 0x000fe20000000f00 */
[----:B------:R-:W-:Y:S01]  /*199f0*/  IMAD.MOV.U32 R3, RZ, RZ, 0x181f ;  /* 0x0000181fff037424 */ /* 0x000fe200078e00ff */
[----:B------:R-:W-:Y:S02]  /*19a00*/  MOV R2, 0x19a20 ;  /* 0x00019a2000027802 */ /* 0x000fe40000000f00 */
[----:B-1-34-:R-:W-:Y:S05]  /*19a10*/  CALL.REL.NOINC `($__internal_5_$__cuda_sm70_shflsync_idx_p) ;  /* 0x00000c8000007944 */ /* 0x01afea0003c00000 */
[----:B------:R-:W-:Y:S01]  /*19a20*/  MOV R7, R0 ;  /* 0x0000000000077202 */ /* 0x000fe20000000f00 */
[----:B------:R-:W-:Y:S05]  /*19a30*/  BRA `(.L_x_358) ;  /* 0xffffbc8000007947 */ /* 0x000fea000383ffff */
.L_x_292:
[----:B--2---:R-:W-:Y:S01]  /*19a40*/  IMAD.MOV.U32 R0, RZ, RZ, R12 ;  /* 0x000000ffff007224 */ /* 0x004fe200078e000c */
[----:B------:R-:W-:Y:S01]  /*19a50*/  MOV R28, 0x2 ;  /* 0x00000002001c7802 */ /* 0x000fe20000000f00 */
[----:B------:R-:W-:Y:S01]  /*19a60*/  IMAD.MOV.U32 R3, RZ, RZ, 0x181f ;  /* 0x0000181fff037424 */ /* 0x000fe200078e00ff */
[----:B------:R-:W-:Y:S02]  /*19a70*/  MOV R2, 0x19a90 ;  /* 0x00019a9000027802 */ /* 0x000fe40000000f00 */
[----:B-1-34-:R-:W-:Y:S05]  /*19a80*/  CALL.REL.NOINC `($__internal_5_$__cuda_sm70_shflsync_idx_p) ;  /* 0x00000c1000007944 */ /* 0x01afea0003c00000 */
[----:B------:R-:W-:Y:S05]  /*19a90*/  BRA `(.L_x_359) ;  /* 0xffffbc4000007947 */ /* 0x000fea000383ffff */
.L_x_295:
[----:B----4-:R-:W-:Y:S01]  /*19aa0*/  IMAD.MOV.U32 R0, RZ, RZ, R6 ;  /* 0x000000ffff007224 */ /* 0x010fe200078e0006 */
[----:B------:R-:W-:Y:S01]  /*19ab0*/  MOV R28, 0x3 ;  /* 0x00000003001c7802 */ /* 0x000fe20000000f00 */
[----:B---3--:R-:W-:Y:S01]  /*19ac0*/  IMAD.MOV.U32 R3, RZ, RZ, 0x181f ;  /* 0x0000181fff037424 */ /* 0x008fe200078e00ff */
[----:B------:R-:W-:-:S02]  /*19ad0*/  MOV R2, 0x19af0 ;  /* 0x00019af000027802 */ /* 0x000fc40000000f00 */
[----:B-12---:R-:W-:Y:S05]  /*19ae0*/  CALL.REL.NOINC `($__internal_5_$__cuda_sm70_shflsync_idx_p) ;  /* 0x00000bb000007944 */ /* 0x006fea0003c00000 */
[----:B------:R-:W-:Y:S01]  /*19af0*/  IMAD.MOV.U32 R6, RZ, RZ, R0 ;  /* 0x000000ffff067224 */ /* 0x000fe200078e0000 */
[----:B------:R-:W-:Y:S01]  /*19b00*/  MOV R28, 0x3 ;  /* 0x00000003001c7802 */ /* 0x000fe20000000f00 */
[----:B------:R-:W-:Y:S01]  /*19b10*/  IMAD.MOV.U32 R0, RZ, RZ, R12 ;  /* 0x000000ffff007224 */ /* 0x000fe200078e000c */
[----:B------:R-:W-:-:S02]  /*19b20*/  MOV R3, 0x181f ;  /* 0x0000181f00037802 */ /* 0x000fc40000000f00 */
[----:B------:R-:W-:Y:S02]  /*19b30*/  MOV R2, 0x19b50 ;  /* 0x00019b5000027802 */ /* 0x000fe40000000f00 */
[----:B------:R-:W-:Y:S05]  /*19b40*/  CALL.REL.NOINC `($__internal_5_$__cuda_sm70_shflsync_idx_p) ;  /* 0x00000b5000007944 */ /* 0x000fea0003c00000 */
[----:B------:R-:W-:Y:S05]  /*19b50*/  BRA `(.L_x_360) ;  /* 0xffffbcc000007947 */ /* 0x000fea000383ffff */
.L_x_297:
[----:B------:R-:W-:Y:S01]  /*19b60*/  IMAD.MOV.U32 R0, RZ, RZ, R5 ;  /* 0x000000ffff007224 */ /* 0x000fe200078e0005 */
[----:B------:R-:W-:Y:S01]  /*19b70*/  MOV R28, RZ ;  /* 0x000000ff001c7202 */ /* 0x000fe20000000f00 */
[----:B------:R-:W-:Y:S01]  /*19b80*/  IMAD.MOV.U32 R3, RZ, RZ, 0x1c1f ;  /* 0x00001c1fff037424 */ /* 0x000fe200078e00ff */
[----:B------:R-:W-:Y:S02]  /*19b90*/  MOV R2, 0x19bb0 ;  /* 0x00019bb000027802 */ /* 0x000fe40000000f00 */
[----:B--2---:R-:W-:Y:S05]  /*19ba0*/  CALL.REL.NOINC `($__internal_5_$__cuda_sm70_shflsync_idx_p) ;  /* 0x00000af000007944 */ /* 0x004fea0003c00000 */
[----:B------:R-:W-:Y:S01]  /*19bb0*/  MOV R4, R0 ;  /* 0x0000000000047202 */ /* 0x000fe20000000f00 */
[----:B------:R-:W-:Y:S05]  /*19bc0*/  BRA `(.L_x_361) ;  /* 0xffffbf8000007947 */ /* 0x000fea000383ffff */
.L_x_298:
[----:B------:R-:W-:Y:S01]  /*19bd0*/  IMAD.MOV.U32 R0, RZ, RZ, R12 ;  /* 0x000000ffff007224 */ /* 0x000fe200078e000c */
[----:B------:R-:W-:Y:S01]  /*19be0*/  MOV R28, RZ ;  /* 0x000000ff001c7202 */ /* 0x000fe20000000f00 */
[----:B------:R-:W-:Y:S01]  /*19bf0*/  IMAD.MOV.U32 R3, RZ, RZ, 0x1c1f ;  /* 0x00001c1fff037424 */ /* 0x000fe200078e00ff */
[----:B------:R-:W-:Y:S02]  /*19c00*/  MOV R2, 0x19c20 ;  /* 0x00019c2000027802 */ /* 0x000fe40000000f00 */
[----:B-123--:R-:W-:Y:S05]  /*19c10*/  CALL.REL.NOINC `($__internal_5_$__cuda_sm70_shflsync_idx_p) ;  /* 0x00000a8000007944 */ /* 0x00efea0003c00000 */
[----:B------:R-:W-:Y:S05]  /*19c20*/  BRA `(.L_x_362) ;  /* 0xffffbf4000007947 */ /* 0x000fea000383ffff */
.L_x_301:
[----:B-1----:R-:W-:Y:S01]  /*19c30*/  IMAD.MOV.U32 R0, RZ, RZ, R5 ;  /* 0x000000ffff007224 */ /* 0x002fe200078e0005 */
[----:B------:R-:W-:Y:S01]  /*19c40*/  MOV R28, 0x1 ;  /* 0x00000001001c7802 */ /* 0x000fe20000000f00 */
[----:B--2---:R-:W-:Y:S01]  /*19c50*/  IMAD.MOV.U32 R3, RZ, RZ, 0x1c1f ;  /* 0x00001c1fff037424 */ /* 0x004fe200078e00ff */
[----:B------:R-:W-:-:S02]  /*19c60*/  MOV R2, 0x19c80 ;  /* 0x00019c8000027802 */ /* 0x000fc40000000f00 */
[----:B---34-:R-:W-:Y:S05]  /*19c70*/  CALL.REL.NOINC `($__internal_5_$__cuda_sm70_shflsync_idx_p) ;  /* 0x00000a2000007944 */ /* 0x018fea0003c00000 */
[----:B------:R-:W-:Y:S01]  /*19c80*/  IMAD.MOV.U32 R4, RZ, RZ, R0 ;  /* 0x000000ffff047224 */ /* 0x000fe200078e0000 */
[----:B------:R-:W-:Y:S01]  /*19c90*/  MOV R28, 0x1 ;  /* 0x00000001001c7802 */ /* 0x000fe20000000f00 */
[----:B------:R-:W-:Y:S01]  /*19ca0*/  IMAD.MOV.U32 R0, RZ, RZ, R12 ;  /* 0x000000ffff007224 */ /* 0x000fe200078e000c */
[----:B------:R-:W-:-:S02]  /*19cb0*/  MOV R3, 0x1c1f ;  /* 0x00001c1f00037802 */ /* 0x000fc40000000f00 */
[----:B------:R-:W-:Y:S02]  /*19cc0*/  MOV R2, 0x19ce0 ;  /* 0x00019ce000027802 */ /* 0x000fe40000000f00 */
[----:B------:R-:W-:Y:S05]  /*19cd0*/  CALL.REL.NOINC `($__internal_5_$__cuda_sm70_shflsync_idx_p) ;  /* 0x000009c000007944 */ /* 0x000fea0003c00000 */
[----:B------:R-:W-:Y:S05]  /*19ce0*/  BRA `(.L_x_363) ;  /* 0xffffc92000007947 */ /* 0x000fea000383ffff */
.L_x_305:
[----:B------:R-:W-:Y:S01]  /*19cf0*/  IMAD.MOV.U32 R0, RZ, RZ, R5 ;  /* 0x000000ffff007224 */ /* 0x000fe200078e0005 */
[----:B------:R-:W-:Y:S01]  /*19d00*/  MOV R28, RZ ;  /* 0x000000ff001c7202 */ /* 0x000fe20000000f00 */
[----:B------:R-:W-:Y:S01]  /*19d10*/  IMAD.MOV.U32 R3, RZ, RZ, 0x181f ;  /* 0x0000181fff037424 */ /* 0x000fe200078e00ff */
[----:B------:R-:W-:Y:S02]  /*19d20*/  MOV R2, 0x19d40 ;  /* 0x00019d4000027802 */ /* 0x000fe40000000f00 */
[----:B------:R-:W-:Y:S05]  /*19d30*/  CALL.REL.NOINC `($__internal_5_$__cuda_sm70_shflsync_idx_p) ;  /* 0x0000096000007944 */ /* 0x000fea0003c00000 */
[----:B------:R-:W-:Y:S01]  /*19d40*/  MOV R4, R0 ;  /* 0x0000000000047202 */ /* 0x000fe20000000f00 */
[----:B------:R-:W-:Y:S05]  /*19d50*/  BRA `(.L_x_364) ;  /* 0xffffdaf000007947 */ /* 0x000fea000383ffff */
.L_x_306:
[----:B------:R-:W-:Y:S01]  /*19d60*/  IMAD.MOV.U32 R0, RZ, RZ, R12 ;  /* 0x000000ffff007224 */ /* 0x000fe200078e000c */
[----:B------:R-:W-:Y:S01]  /*19d70*/  MOV R28, RZ ;  /* 0x000000ff001c7202 */ /* 0x000fe20000000f00 */
[----:B------:R-:W-:Y:S01]  /*19d80*/  IMAD.MOV.U32 R3, RZ, RZ, 0x181f ;  /* 0x0000181fff037424 */ /* 0x000fe200078e00ff */
[----:B------:R-:W-:Y:S02]  /*19d90*/  MOV R2, 0x19db0 ;  /* 0x00019db000027802 */ /* 0x000fe40000000f00 */
[----:B-12---:R-:W-:Y:S05]  /*19da0*/  CALL.REL.NOINC `($__internal_5_$__cuda_sm70_shflsync_idx_p) ;  /* 0x000008f000007944 */ /* 0x006fea0003c00000 */
[----:B------:R-:W-:Y:S05]  /*19db0*/  BRA `(.L_x_365) ;  /* 0xffffdab000007947 */ /* 0x000fea000383ffff */
.L_x_309:
[----:B----4-:R-:W-:Y:S01]  /*19dc0*/  IMAD.MOV.U32 R0, RZ, RZ, R5 ;  /* 0x000000ffff007224 */ /* 0x010fe200078e0005 */
[----:B------:R-:W-:Y:S01]  /*19dd0*/  MOV R28, 0x1 ;  /* 0x00000001001c7802 */ /* 0x000fe20000000f00 */
[----:B--2---:R-:W-:Y:S01]  /*19de0*/  IMAD.MOV.U32 R3, RZ, RZ, 0x181f ;  /* 0x0000181fff037424 */ /* 0x004fe200078e00ff */
[----:B------:R-:W-:-:S02]  /*19df0*/  MOV R2, 0x19e10 ;  /* 0x00019e1000027802 */ /* 0x000fc40000000f00 */
[----:B-1-3--:R-:W-:Y:S05]  /*19e00*/  CALL.REL.NOINC `($__internal_5_$__cuda_sm70_shflsync_idx_p) ;  /* 0x0000089000007944 */ /* 0x00afea0003c00000 */
[----:B------:R-:W-:Y:S01]  /*19e10*/  IMAD.MOV.U32 R4, RZ, RZ, R0 ;  /* 0x000000ffff047224 */ /* 0x000fe200078e0000 */
[----:B------:R-:W-:Y:S01]  /*19e20*/  MOV R28, 0x1 ;  /* 0x00000001001c7802 */ /* 0x000fe20000000f00 */
[----:B------:R-:W-:Y:S01]  /*19e30*/  IMAD.MOV.U32 R0, RZ, RZ, R12 ;  /* 0x000000ffff007224 */ /* 0x000fe200078e000c */
[----:B------:R-:W-:-:S02]  /*19e40*/  MOV R3, 0x181f ;  /* 0x0000181f00037802 */ /* 0x000fc40000000f00 */
[----:B------:R-:W-:Y:S02]  /*19e50*/  MOV R2, 0x19e70 ;  /* 0x00019e7000027802 */ /* 0x000fe40000000f00 */
[----:B------:R-:W-:Y:S05]  /*19e60*/  CALL.REL.NOINC `($__internal_5_$__cuda_sm70_shflsync_idx_p) ;  /* 0x0000083000007944 */ /* 0x000fea0003c00000 */
[----:B------:R-:W-:Y:S05]  /*19e70*/  BRA `(.L_x_366) ;  /* 0xffffdb3000007947 */ /* 0x000fea000383ffff */
.L_x_312:
[----:B----4-:R-:W-:Y:S01]  /*19e80*/  IMAD.MOV.U32 R0, RZ, RZ, R5 ;  /* 0x000000ffff007224 */ /* 0x010fe200078e0005 */
[----:B------:R-:W-:Y:S01]  /*19e90*/  MOV R28, 0x2 ;  /* 0x00000002001c7802 */ /* 0x000fe20000000f00 */
[----:B-1----:R-:W-:Y:S01]  /*19ea0*/  IMAD.MOV.U32 R3, RZ, RZ, 0x181f ;  /* 0x0000181fff037424 */ /* 0x002fe200078e00ff */
[----:B------:R-:W-:Y:S02]  /*19eb0*/  MOV R2, 0x19ed0 ;  /* 0x00019ed000027802 */ /* 0x000fe40000000f00 */
[----:B--23--:R-:W-:Y:S05]  /*19ec0*/  CALL.REL.NOINC `($__internal_5_$__cuda_sm70_shflsync_idx_p) ;  /* 0x000007d000007944 */ /* 0x00cfea0003c00000 */
[----:B------:R-:W-:Y:S01]  /*19ed0*/  MOV R4, R0 ;  /* 0x0000000000047202 */ /* 0x000fe20000000f00 */
[----:B------:R-:W-:Y:S05]  /*19ee0*/  BRA `(.L_x_367) ;  /* 0xffffdbf000007947 */ /* 0x000fea000383ffff */
.L_x_313:
[----:B----4-:R-:W-:Y:S01]  /*19ef0*/  IMAD.MOV.U32 R0, RZ, RZ, R12 ;  /* 0x000000ffff007224 */ /* 0x010fe200078e000c */
[----:B------:R-:W-:Y:S01]  /*19f00*/  MOV R28, 0x2 ;  /* 0x00000002001c7802 */ /* 0x000fe20000000f00 */
[----:B------:R-:W-:Y:S01]  /*19f10*/  IMAD.MOV.U32 R3, RZ, RZ, 0x181f ;  /* 0x0000181fff037424 */ /* 0x000fe200078e00ff */
[----:B------:R-:W-:Y:S02]  /*19f20*/  MOV R2, 0x19f40 ;  /* 0x00019f4000027802 */ /* 0x000fe40000000f00 */
[----:B-123--:R-:W-:Y:S05]  /*19f30*/  CALL.REL.NOINC `($__internal_5_$__cuda_sm70_shflsync_idx_p) ;  /* 0x0000076000007944 */ /* 0x00efea0003c00000 */
[----:B------:R-:W-:Y:S05]  /*19f40*/  BRA `(.L_x_368) ;  /* 0xffffdbb000007947 */ /* 0x000fea000383ffff */
.L_x_316:
[----:B-1----:R-:W-:Y:S01]  /*19f50*/  IMAD.MOV.U32 R0, RZ, RZ, R5 ;  /* 0x000000ffff007224 */ /* 0x002fe200078e0005 */
[----:B------:R-:W-:Y:S01]  /*19f60*/  MOV R28, 0x3 ;  /* 0x00000003001c7802 */ /* 0x000fe20000000f00 */
[----:B------:R-:W-:Y:S01]  /*19f70*/  IMAD.MOV.U32 R3, RZ, RZ, 0x181f ;  /* 0x0000181fff037424 */ /* 0x000fe200078e00ff */
[----:B------:R-:W-:-:S02]  /*19f80*/  MOV R2, 0x19fa0 ;  /* 0x00019fa000027802 */ /* 0x000fc40000000f00 */
[----:B--234-:R-:W-:Y:S05]  /*19f90*/  CALL.REL.NOINC `($__internal_5_$__cuda_sm70_shflsync_idx_p) ;  /* 0x0000070000007944 */ /* 0x01cfea0003c00000 */
[----:B------:R-:W-:Y:S01]  /*19fa0*/  IMAD.MOV.U32 R4, RZ, RZ, R0 ;  /* 0x000000ffff047224 */ /* 0x000fe200078e0000 */
[----:B------:R-:W-:Y:S01]  /*19fb0*/  MOV R28, 0x3 ;  /* 0x00000003001c7802 */ /* 0x000fe20000000f00 */
[----:B------:R-:W-:Y:S01]  /*19fc0*/  IMAD.MOV.U32 R0, RZ, RZ, R12 ;  /* 0x000000ffff007224 */ /* 0x000fe200078e000c */
[----:B------:R-:W-:-:S02]  /*19fd0*/  MOV R3, 0x181f ;  /* 0x0000181f00037802 */ /* 0x000fc40000000f00 */
[----:B------:R-:W-:Y:S02]  /*19fe0*/  MOV R2, 0x1a000 ;  /* 0x0001a00000027802 */ /* 0x000fe40000000f00 */
[----:B------:R-:W-:Y:S05]  /*19ff0*/  CALL.REL.NOINC `($__internal_5_$__cuda_sm70_shflsync_idx_p) ;  /* 0x000006a000007944 */ /* 0x000fea0003c00000 */
[----:B------:R-:W-:Y:S05]  /*1a000*/  BRA `(.L_x_369) ;  /* 0xffffdc3000007947 */ /* 0x000fea000383ffff */
.L_x_318:
[----:B------:R-:W-:Y:S01]  /*1a010*/  IMAD.MOV.U32 R0, RZ, RZ, R29 ;  /* 0x000000ffff007224 */ /* 0x000fe200078e001d */
[----:B------:R-:W-:Y:S01]  /*1a020*/  MOV R28, RZ ;  /* 0x000000ff001c7202 */ /* 0x000fe20000000f00 */
[----:B------:R-:W-:Y:S01]  /*1a030*/  IMAD.MOV.U32 R3, RZ, RZ, 0x1f ;  /* 0x0000001fff037424 */ /* 0x000fe200078e00ff */
[----:B------:R-:W-:Y:S02]  /*1a040*/  MOV R2, 0x1a060 ;  /* 0x0001a06000027802 */ /* 0x000fe40000000f00 */
[----:B---34-:R-:W-:Y:S05]  /*1a050*/  CALL.REL.NOINC `($__internal_5_$__cuda_sm70_shflsync_idx_p) ;  /* 0x0000064000007944 */ /* 0x018fea0003c00000 */
[----:B------:R-:W-:Y:S01]  /*1a060*/  MOV R9, R0 ;  /* 0x0000000000097202 */ /* 0x000fe20000000f00 */
[----:B------:R-:W-:Y:S05]  /*1a070*/  BRA `(.L_x_370) ;  /* 0xffffdd8000007947 */ /* 0x000fea000383ffff */
.L_x_319:
[----:B------:R-:W-:Y:S01]  /*1a080*/  IMAD.MOV.U32 R0, RZ, RZ, R29 ;  /* 0x000000ffff007224 */ /* 0x000fe200078e001d */
[----:B------:R-:W-:Y:S01]  /*1a090*/  MOV R28, 0x1 ;  /* 0x00000001001c7802 */ /* 0x000fe20000000f00 */
[----:B------:R-:W-:Y:S01]  /*1a0a0*/  IMAD.MOV.U32 R3, RZ, RZ, 0x1f ;  /* 0x0000001fff037424 */ /* 0x000fe200078e00ff */
[----:B------:R-:W-:Y:S02]  /*1a0b0*/  MOV R2, 0x1a0d0 ;  /* 0x0001a0d000027802 */ /* 0x000fe40000000f00 */
[----:B-1234-:R-:W-:Y:S05]  /*1a0c0*/  CALL.REL.NOINC `($__internal_5_$__cuda_sm70_shflsync_idx_p) ;  /* 0x000005d000007944 */ /* 0x01efea0003c00000 */
[----:B------:R-:W-:Y:S01]  /*1a0d0*/  MOV R6, R0 ;  /* 0x0000000000067202 */ /* 0x000fe20000000f00 */
[----:B------:R-:W-:Y:S05]  /*1a0e0*/  BRA `(.L_x_371) ;  /* 0xffffdd3000007947 */ /* 0x000fea000383ffff */
.L_x_320:
[----:B------:R-:W-:Y:S02]  /*1a0f0*/  MOV R3, 0x1 ;  /* 0x0000000100037802 */ /* 0x000fe40000000f00 */
[----:B------:R-:W-:-:S02]  /*1a100*/  MOV R2, 0x1a120 ;  /* 0x0001a12000027802 */ /* 0x000fc40000000f00 */
[----:B-123--:R-:W-:Y:S05]  /*1a110*/  CALL.REL.NOINC `($__internal_6_$__cuda_sm70_shflsync_up_p) ;  /* 0x000005d000007944 */ /* 0x00efea0003c00000 */
[----:B------:R-:W-:Y:S05]  /*1a120*/  BRA `(.L_x_372) ;  /* 0xffffde1000007947 */ /* 0x000fea000383ffff */
.L_x_321:
[----:B------:R-:W-:Y:S02]  /*1a130*/  MOV R3, 0x2 ;  /* 0x0000000200037802 */ /* 0x000fe40000000f00 */
[----:B------:R-:W-:-:S02]  /*1a140*/  MOV R2, 0x1a160 ;  /* 0x0001a16000027802 */ /* 0x000fc40000000f00 */
[----:B-12---:R-:W-:Y:S05]  /*1a150*/  CALL.REL.NOINC `($__internal_6_$__cuda_sm70_shflsync_up_p) ;  /* 0x0000059000007944 */ /* 0x006fea0003c00000 */
[----:B------:R-:W-:Y:S02]  /*1a160*/  SEL R3, R4, RZ, P1 ;  /* 0x000000ff04037207 */ /* 0x000fe40000800000 */
[----:B------:R-:W-:-:S03]  /*1a170*/  MOV R2, 0x1a1b0 ;  /* 0x0001a1b000027802 */ /* 0x000fc60000000f00 */
[----:B------:R-:W-:Y:S02]  /*1a180*/  IMAD.IADD R0, R0, 0x1, R3 ;  /* 0x0000000100007824 */ /* 0x000fe400078e0203 */
[----:B------:R-:W-:Y:S02]  /*1a190*/  IMAD.MOV.U32 R3, RZ, RZ, 0x4 ;  /* 0x00000004ff037424 */ /* 0x000fe400078e00ff */
        /* <DEDUP_REMOVED lines=19> */
.L_x_325:
[----:B------:R-:W-:Y:S02]  /*1a2d0*/  MOV R3, 0x1 ;  /* 0x0000000100037802 */ /* 0x000fe40000000f00 */
[----:B------:R-:W-:Y:S02]  /*1a2e0*/  MOV R2, 0x1a300 ;  /* 0x0001a30000027802 */ /* 0x000fe40000000f00 */
[----:B------:R-:W-:Y:S05]  /*1a2f0*/  CALL.REL.NOINC `($__internal_6_$__cuda_sm70_shflsync_up_p) ;  /* 0x000003f000007944 */ /* 0x000fea0003c00000 */
[----:B------:R-:W-:Y:S01]  /*1a300*/  MOV R2, R4 ;  /* 0x0000000400027202 */ /* 0x000fe20000000f00 */
[----:B------:R-:W-:Y:S05]  /*1a310*/  BRA `(.L_x_374) ;  /* 0xffffde8000007947 */ /* 0x000fea000383ffff */
.L_x_326:
[----:B------:R-:W-:Y:S02]  /*1a320*/  MOV R3, 0x2 ;  /* 0x0000000200037802 */ /* 0x000fe40000000f00 */
[----:B------:R-:W-:Y:S02]  /*1a330*/  MOV R2, 0x1a350 ;  /* 0x0001a35000027802 */ /* 0x000fe40000000f00 */
        /* <DEDUP_REMOVED lines=24> */
.L_x_328:
[----:B------:R-:W-:Y:S02]  /*1a4c0*/  SEL R0, RZ, 0x1, P0 ;  /* 0x00000001ff007807 */ /* 0x000fe40000000000 */
[----:B------:R-:W-:Y:S02]  /*1a4d0*/  MOV R2, 0x1a4f0 ;  /* 0x0001a4f000027802 */ /* 0x000fe40000000f00 */
[----:B---3--:R-:W-:Y:S05]  /*1a4e0*/  CALL.REL.NOINC `($__internal_7_$__cuda_sm70_votesync_ballot) ;  /* 0x0000026000007944 */ /* 0x008fea0003c00000 */
[----:B------:R-:W-:Y:S01]  /*1a4f0*/  MOV R10, R0 ;  /* 0x00000000000a7202 */ /* 0x000fe20000000f00 */
[----:B------:R-:W-:Y:S05]  /*1a500*/  BRA `(.L_x_376) ;  /* 0xffffde2000007947 */ /* 0x000fea000383ffff */
.L_x_329:
[----:B------:R-:W-:Y:S01]  /*1a510*/  IMAD.MOV.U32 R0, RZ, RZ, R7 ;  /* 0x000000ffff007224 */ /* 0x000fe200078e0007 */
[----:B--2---:R-:W-:Y:S01]  /*1a520*/  MOV R28, R6 ;  /* 0x00000006001c7202 */ /* 0x004fe20000000f00 */
[----:B------:R-:W-:Y:S01]  /*1a530*/  IMAD.MOV.U32 R3, RZ, RZ, 0x1f ;  /* 0x0000001fff037424 */ /* 0x000fe200078e00ff */
[----:B------:R-:W-:Y:S02]  /*1a540*/  MOV R2, 0x1a560 ;  /* 0x0001a56000027802 */ /* 0x000fe40000000f00 */
[----:B-1-3--:R-:W-:Y:S05]  /*1a550*/  CALL.REL.NOINC `($__internal_5_$__cuda_sm70_shflsync_idx_p) ;  /* 0x0000014000007944 */ /* 0x00afea0003c00000 */
[----:B------:R-:W-:Y:S01]  /*1a560*/  IMAD.MOV.U32 R7, RZ, RZ, R0 ;  /* 0x000000ffff077224 */ /* 0x000fe200078e0000 */
[----:B------:R-:W-:Y:S01]  /*1a570*/  MOV R28, R6 ;  /* 0x00000006001c7202 */ /* 0x000fe20000000f00 */
[----:B------:R-:W-:Y:S01]  /*1a580*/  IMAD.MOV.U32 R0, RZ, RZ, R8 ;  /* 0x000000ffff007224 */ /* 0x000fe200078e0008 */
[----:B------:R-:W-:Y:S02]  /*1a590*/  MOV R3, 0x1f ;  /* 0x0000001f00037802 */ /* 0x000fe40000000f00 */
[----:B------:R-:W-:-:S02]  /*1a5a0*/  MOV R2, 0x1a5c0 ;  /* 0x0001a5c000027802 */ /* 0x000fc40000000f00 */
[----:B------:R-:W-:Y:S05]  /*1a5b0*/  CALL.REL.NOINC `($__internal_5_$__cuda_sm70_shflsync_idx_p) ;  /* 0x000000e000007944 */ /* 0x000fea0003c00000 */
[----:B------:R-:W-:Y:S01]  /*1a5c0*/  MOV R5, R0 ;  /* 0x0000000000057202 */ /* 0x000fe20000000f00 */
[----:B------:R-:W-:Y:S05]  /*1a5d0*/  BRA `(.L_x_377) ;  /* 0xffffdd9000007947 */ /* 0x000fea000383ffff */
.L_x_332:
[----:B------:R-:W-:Y:S01]  /*1a5e0*/  IMAD.MOV.U32 R0, RZ, RZ, R4 ;  /* 0x000000ffff007224 */ /* 0x000fe200078e0004 */
[----:B------:R-:W-:-:S02]  /*1a5f0*/  MOV R3, 0x1f ;  /* 0x0000001f00037802 */ /* 0x000fc40000000f00 */
[----:B------:R-:W-:Y:S02]  /*1a600*/  MOV R2, 0x1a620 ;  /* 0x0001a62000027802 */ /* 0x000fe40000000f00 */
[----:B-1234-:R-:W-:Y:S05]  /*1a610*/  CALL.REL.NOINC `($__internal_5_$__cuda_sm70_shflsync_idx_p) ;  /* 0x0000008000007944 */ /* 0x01efea0003c00000 */
[----:B------:R-:W-:Y:S01]  /*1a620*/  MOV R13, R0 ;  /* 0x00000000000d7202 */ /* 0x000fe20000000f00 */
[----:B------:R-:W-:Y:S05]  /*1a630*/  BRA `(.L_x_331) ;  /* 0xffffdd9000007947 */ /* 0x000fea000383ffff */
        .weak           $__internal_4_$__cuda_sm70_shflsync_bfly_p
        .type           $__internal_4_$__cuda_sm70_shflsync_bfly_p,@function
        .size           $__internal_4_$__cuda_sm70_shflsync_bfly_p,($__internal_5_$__cuda_sm70_shflsync_idx_p - $__internal_4_$__cuda_sm70_shflsync_bfly_p)
$__internal_4_$__cuda_sm70_shflsync_bfly_p:
[----:B------:R-:W-:Y:S02]  /*1a640*/  MOV R27, 0xffffffff ;  /* 0xffffffff001b7802 */ /* 0x000fe40000000f00 */
[----:B------:R-:W-:Y:S02]  /*1a650*/  MOV R3, 0x1f ;  /* 0x0000001f00037802 */ /* 0x000fe40000000f00 */
[----:B------:R-:W-:Y:S04]  /*1a660*/  WARPSYNC R27 ;  /* 0x0000001b00007348 */ /* 0x000fe80003800000 */
[----:B------:R1:W2:Y:S02]  /*1a670*/  SHFL.BFLY PT, R0, R4, R0, R3 ;  /* 0x0c00000004007389 */ /* 0x0002a400000e0003 */
[----:B-1----:R-:W-:-:S04]  /*1a680*/  MOV R3, 0x0 ;  /* 0x0000000000037802 */ /* 0x002fc80000000f00 */
[----:B--2---:R-:W-:Y:S05]  /*1a690*/  RET.REL.NODEC R2 `(_ZN7cutlass13device_kernelIN5flash19enable_sm80_to_sm89INS1_16FlashAttnFwdSm80INS1_25CollectiveMainloopFwdSm80ILi8ELi1ELb0EN4cute5tupleIJNS5_1CILi128EEENS7_ILi64EEENS7_ILi192EEEEEELi192ENS_6half_tEfNS_4arch4Sm80ELb0ELb0ELb1ELb1ELb1ELb1ELb1ELb1EEENS1_21CollectiveEpilogueFwdINS6_IJS8_SA_S9_EEENS6_IJNS7_ILi1EEESI_SI_EEESC_SE_Li256ELb1ELb1ELb1ELb0EEENS1_36VarlenDynamicPersistentTileSchedulerILi128ELi64ELi256ELi256ELb1ELb1ELb0ELb0ELb1ELb1EEEEEEEEEvNT_6ParamsE) ;  /* 0xfffe596002007950 */ /* 0x004fea0003c3ffff */
        .weak           $__internal_5_$__cuda_sm70_shflsync_idx_p
        .type           $__internal_5_$__cuda_sm70_shflsync_idx_p,@function
        .size           $__internal_5_$__cuda_sm70_shflsync_idx_p,($__internal_6_$__cuda_sm70_shflsync_up_p - $__internal_5_$__cuda_sm70_shflsync_idx_p)
$__internal_5_$__cuda_sm70_shflsync_idx_p:
[----:B------:R-:W-:-:S04]  /*1a6a0*/  MOV R193, 0xffffffff ;  /* 0xffffffff00c17802 */ /* 0x000fc80000000f00 */
[----:B------:R-:W-:Y:S04]  /*1a6b0*/  WARPSYNC R193 ;  /* 0x000000c100007348 */ /* 0x000fe80003800000 */
[----:B------:R1:W2:Y:S02]  /*1a6c0*/  SHFL.IDX PT, R0, R0, R28, R3 ;  /* 0x0000001c00007389 */ /* 0x0002a400000e0003 */
[----:B-1----:R-:W-:-:S04]  /*1a6d0*/  MOV R3, 0x0 ;  /* 0x0000000000037802 */ /* 0x002fc80000000f00 */
[----:B--2---:R-:W-:Y:S05]  /*1a6e0*/  RET.REL.NODEC R2 `(_ZN7cutlass13device_kernelIN5flash19enable_sm80_to_sm89INS1_16FlashAttnFwdSm80INS1_25CollectiveMainloopFwdSm80ILi8ELi1ELb0EN4cute5tupleIJNS5_1CILi128EEENS7_ILi64EEENS7_ILi192EEEEEELi192ENS_6half_tEfNS_4arch4Sm80ELb0ELb0ELb1ELb1ELb1ELb1ELb1ELb1EEENS1_21CollectiveEpilogueFwdINS6_IJS8_SA_S9_EEENS6_IJNS7_ILi1EEESI_SI_EEESC_SE_Li256ELb1ELb1ELb1ELb0EEENS1_36VarlenDynamicPersistentTileSchedulerILi128ELi64ELi256ELi256ELb1ELb1ELb0ELb0ELb1ELb1EEEEEEEEEvNT_6ParamsE) ;  /* 0xfffe591002007950 */ /* 0x004fea0003c3ffff */
        .weak           $__internal_6_$__cuda_sm70_shflsync_up_p
        .type           $__internal_6_$__cuda_sm70_shflsync_up_p,@function
        .size           $__internal_6_$__cuda_sm70_shflsync_up_p,($__internal_7_$__cuda_sm70_votesync_ballot - $__internal_6_$__cuda_sm70_shflsync_up_p)
$__internal_6_$__cuda_sm70_shflsync_up_p:
[----:B------:R-:W-:Y:S02]  /*1a6f0*/  MOV R4, RZ ;  /* 0x000000ff00047202 */ /* 0x000fe40000000f00 */
[----:B------:R-:W-:-:S04]  /*1a700*/  MOV R10, 0xffffffff ;  /* 0xffffffff000a7802 */ /* 0x000fc80000000f00 */
[----:B------:R-:W-:Y:S04]  /*1a710*/  WARPSYNC R10 ;  /* 0x0000000a00007348 */ /* 0x000fe80003800000 */
[----:B------:R1:W2:Y:S02]  /*1a720*/  SHFL.UP PT, R4, R0, R3, R4 ;  /* 0x0400000300047389 */ /* 0x0002a400000e0004 */
[----:B-1----:R-:W-:-:S04]  /*1a730*/  MOV R3, 0x0 ;  /* 0x0000000000037802 */ /* 0x002fc80000000f00 */
[----:B--2---:R-:W-:Y:S05]  /*1a740*/  RET.REL.NODEC R2 `(_ZN7cutlass13device_kernelIN5flash19enable_sm80_to_sm89INS1_16FlashAttnFwdSm80INS1_25CollectiveMainloopFwdSm80ILi8ELi1ELb0EN4cute5tupleIJNS5_1CILi128EEENS7_ILi64EEENS7_ILi192EEEEEELi192ENS_6half_tEfNS_4arch4Sm80ELb0ELb0ELb1ELb1ELb1ELb1ELb1ELb1EEENS1_21CollectiveEpilogueFwdINS6_IJS8_SA_S9_EEENS6_IJNS7_ILi1EEESI_SI_EEESC_SE_Li256ELb1ELb1ELb1ELb0EEENS1_36VarlenDynamicPersistentTileSchedulerILi128ELi64ELi256ELi256ELb1ELb1ELb0ELb0ELb1ELb1EEEEEEEEEvNT_6ParamsE) ;  /* 0xfffe58b002007950 */ /* 0x004fea0003c3ffff */
        .weak           $__internal_7_$__cuda_sm70_votesync_ballot
        .type           $__internal_7_$__cuda_sm70_votesync_ballot,@function
        .size           $__internal_7_$__cuda_sm70_votesync_ballot,(.L_x_3091 - $__internal_7_$__cuda_sm70_votesync_ballot)
$__internal_7_$__cuda_sm70_votesync_ballot:
[----:B------:R-:W-:Y:S01]  /*1a750*/  ISETP.NE.U32.AND P0, PT, R0, 0x1, PT ;  /* 0x000000010000780c */ /* 0x000fe20003f05070 */
[----:B------:R-:W-:-:S04]  /*1a760*/  IMAD.MOV.U32 R3, RZ, RZ, -0x1 ;  /* 0xffffffffff037424 */ /* 0x000fc800078e00ff */
[----:B------:R-:W-:Y:S08]  /*1a770*/  WARPSYNC R3 ;  /* 0x0000000300007348 */ /* 0x000ff00003800000 */
[----:B------:R-:W-:-:S04]  /*1a780*/  VOTE.ANY R0, PT, !P0 ;  /* 0x0000000000007806 */ /* 0x000fc800040e0100 */
[----:B------:R-:W-:Y:S01]  /*1a790*/  LOP3.LUT R0, R0, R3, RZ, 0xc0, !PT ;  /* 0x0000000300007212 */ /* 0x000fe200078ec0ff */
[----:B------:R-:W-:-:S04]  /*1a7a0*/  IMAD.MOV.U32 R3, RZ, RZ, 0x0 ;  /* 0x00000000ff037424 */ /* 0x000fc800078e00ff */
[----:B------:R-:W-:Y:S05]  /*1a7b0*/  RET.REL.NODEC R2 `(_ZN7cutlass13device_kernelIN5flash19enable_sm80_to_sm89INS1_16FlashAttnFwdSm80INS1_25CollectiveMainloopFwdSm80ILi8ELi1ELb0EN4cute5tupleIJNS5_1CILi128EEENS7_ILi64EEENS7_ILi192EEEEEELi192ENS_6half_tEfNS_4arch4Sm80ELb0ELb0ELb1ELb1ELb1ELb1ELb1ELb1EEENS1_21CollectiveEpilogueFwdINS6_IJS8_SA_S9_EEENS6_IJNS7_ILi1EEESI_SI_EEESC_SE_Li256ELb1ELb1ELb1ELb0EEENS1_36VarlenDynamicPersistentTileSchedulerILi128ELi64ELi256ELi256ELb1ELb1ELb0ELb0ELb1ELb1EEEEEEEEEvNT_6ParamsE) ;  /* 0xfffe584002007950 */ /* 0x000fea0003c3ffff */
.L_x_378:
        /* <DEDUP_REMOVED lines=12> */
.L_x_3091:


//--------------------- .text._ZN7cutlass13device_kernelIN5flash19enable_sm80_to_sm89INS1_16FlashAttnFwdSm80INS1_25CollectiveMainloopFwdSm80ILi8ELi1ELb0EN4cute5tupleIJNS5_1CILi128EEENS7_ILi64EEENS7_ILi192EEEEEELi192ENS_6half_tEfNS_4arch4Sm80ELb0ELb1ELb1ELb0ELb1ELb0ELb1ELb1EEENS1_21CollectiveEpilogueFwdINS6_IJS8_SA_S9_EEENS6_IJNS7_ILi1EEESI_SI_EEESC_SE_Li256ELb0ELb1ELb1ELb0EEENS1_19SingleTileSchedulerILb0ELb1ELb1ELi128EEEEEEEEEvNT_6ParamsE --------------------------
	.section	.text._ZN7cutlass13device_kernelIN5flash19enable_sm80_to_sm89INS1_16FlashAttnFwdSm80INS1_25CollectiveMainloopFwdSm80ILi8ELi1ELb0EN4cute5tupleIJNS5_1CILi128EEENS7_ILi64EEENS7_ILi192EEEEEELi192ENS_6half_tEfNS_4arch4Sm80ELb0ELb1ELb1ELb0ELb1ELb0ELb1ELb1EEENS1_21CollectiveEpilogueFwdINS6_IJS8_SA_S9_EEENS6_IJNS7_ILi1EEESI_SI_EEESC_SE_Li256ELb0ELb1ELb1ELb0EEENS1_19SingleTileSchedulerILb0ELb1ELb1ELi128EEEEEEEEEvNT_6ParamsE,"ax",@progbits
	.sectioninfo	@"SHI_REGISTERS=255"
	.align	128
.text._ZN7cutlass13device_kernelIN5flash19enable_sm80_to_sm89INS1_16FlashAttnFwdSm80INS1_25CollectiveMainloopFwdSm80ILi8ELi1ELb0EN4cute5tupleIJNS5_1CILi128EEENS7_ILi64EEENS7_ILi192EEEEEELi192ENS_6half_tEfNS_4arch4Sm80ELb0ELb1ELb1ELb0ELb1ELb0ELb1ELb1EEENS1_21CollectiveEpilogueFwdINS6_IJS8_SA_S9_EEENS6_IJNS7_ILi1EEESI_SI_EEESC_SE_Li256ELb0ELb1ELb1ELb0EEENS1_19SingleTileSchedulerILb0ELb1ELb1ELi128EEEEEEEEEvNT_6ParamsE:
        .type           _ZN7cutlass13device_kernelIN5flash19enable_sm80_to_sm89INS1_16FlashAttnFwdSm80INS1_25CollectiveMainloopFwdSm80ILi8ELi1ELb0EN4cute5tupleIJNS5_1CILi128EEENS7_ILi64EEENS7_ILi192EEEEEELi192ENS_6half_tEfNS_4arch4Sm80ELb0ELb1ELb1ELb0ELb1ELb0ELb1ELb1EEENS1_21CollectiveEpilogueFwdINS6_IJS8_SA_S9_EEENS6_IJNS7_ILi1EEESI_SI_EEESC_SE_Li256ELb0ELb1ELb1ELb0EEENS1_19SingleTileSchedulerILb0ELb1ELb1ELi128EEEEEEEEEvNT_6ParamsE,@function
        .size           _ZN7cutlass13device_kernelIN5flash19enable_sm80_to_sm89INS1_16FlashAttnFwdSm80INS1_25CollectiveMainloopFwdSm80ILi8ELi1ELb0EN4cute5tupleIJNS5_1CILi128EEENS7_ILi64EEENS7_ILi192EEEEEELi192ENS_6half_tEfNS_4arch4Sm80ELb0ELb1ELb1ELb0ELb1ELb0ELb1ELb1EEENS1_21CollectiveEpilogueFwdINS6_IJS8_SA_S9_EEENS6_IJNS7_ILi1EEESI_SI_EEESC_SE_Li256ELb0ELb1ELb1ELb0EEENS1_19SingleTileSchedulerILb0ELb1ELb1ELi128EEEEEEEEEvNT_6ParamsE,(.L_x_3096 - _ZN7cutlass13device_kernelIN5flash19enable_sm80_to_sm89INS1_16FlashAttnFwdSm80INS1_25CollectiveMainloopFwdSm80ILi8ELi1ELb0EN4cute5tupleIJNS5_1CILi128EEENS7_ILi64EEENS7_ILi192EEEEEELi192ENS_6half_tEfNS_4arch4Sm80ELb0ELb1ELb1ELb0ELb1ELb0ELb1ELb1EEENS1_21CollectiveEpilogueFwdINS6_IJS8_SA_S9_EEENS6_IJNS7_ILi1EEESI_SI_EEESC_SE_Li256ELb0ELb1ELb1ELb0EEENS1_19SingleTileSchedulerILb0ELb1ELb1ELi128EEEEEEEEEvNT_6ParamsE)
        .other          _ZN7cutlass13device_kernelIN5flash19enable_sm80_to_sm89INS1_16FlashAttnFwdSm80INS1_25CollectiveMainloopFwdSm80ILi8ELi1ELb0EN4cute5tupleIJNS5_1CILi128EEENS7_ILi64EEENS7_ILi192EEEEEELi192ENS_6half_tEfNS_4arch4Sm80ELb0ELb1ELb1ELb0ELb1ELb0ELb1ELb1EEENS1_21CollectiveEpilogueFwdINS6_IJS8_SA_S9_EEENS6_IJNS7_ILi1EEESI_SI_EEESC_SE_Li256ELb0ELb1ELb1ELb0EEENS1_19SingleTileSchedulerILb0ELb1ELb1ELi128EEEEEEEEEvNT_6ParamsE,@"STO_CUDA_ENTRY STV_DEFAULT"
_ZN7cutlass13device_kernelIN5flash19enable_sm80_to_sm89INS1_16FlashAttnFwdSm80INS1_25CollectiveMainloopFwdSm80ILi8ELi1ELb0EN4cute5tupleIJNS5_1CILi128EEENS7_ILi64EEENS7_ILi192EEEEEELi192ENS_6half_tEfNS_4arch4Sm80ELb0ELb1ELb1ELb0ELb1ELb0ELb1ELb1EEENS1_21CollectiveEpilogueFwdINS6_IJS8_SA_S9_EEENS6_IJNS7_ILi1EEESI_SI_EEESC_SE_Li256ELb0ELb1ELb1ELb0EEENS1_19SingleTileSchedulerILb0ELb1ELb1ELi128EEEEEEEEEvNT_6ParamsE:
        /* <DEDUP_REMOVED lines=17> */
.L_x_379:
[----:B------:R-:W-:Y:S02]  /*0110*/  ULDC.64 UR4, c[0x0][0x550] ;  /* 0x0001540000047ab9 */ /* 0x000fe40000000a00 */
[----:B------:R-:W-:Y:S02]  /*0120*/  UISETP.NE.AND UP0, UPT, UR4, 0x1, UPT ;  /* 0x000000010400788c */ /* 0x000fe4000bf05270 */
[----:B------:R-:W-:-:S02]  /*0130*/  UIMAD.WIDE.U32 UR8, UR7, UR5, URZ ;  /* 0x00000005070872a5 */ /* 0x000fc4000f8e003f */
[----:B------:R-:W-:Y:S02]  /*0140*/  ULDC UR4, c[0x0][0x558] ;  /* 0x0001560000047ab9 */ /* 0x000fe40000000800 */
[----:B------:R-:W-:-:S05]  /*0150*/  UMOV UR13, UR7 ;  /* 0x00000007000d7c82 */ /* 0x000fca0008000000 */
[----:B------:R-:W-:-:S03]  /*0160*/  @UP0 USHF.R.U32.HI UR13, URZ, UR4, UR9 ;  /* 0x000000043f0d0299 */ /* 0x000fc60008011609 */
.L_x_380:
        /* <DEDUP_REMOVED lines=16> */
[----:B------:R-:W1:Y:S01]  /*0270*/  S2UR UR24, SR_CTAID.X ;  /* 0x00000000001879c3 */ /* 0x000e620000002500 */
[----:B------:R-:W-:Y:S02]  /*0280*/  ULDC UR4, c[0x0][0x2c4] ;  /* 0x0000b10000047ab9 */ /* 0x000fe40000000800 */
[----:B------:R-:W-:Y:S02]  /*0290*/  UISETP.NE.AND UP1, UPT, UR4, 0x1, UPT ;  /* 0x000000010400788c */ /* 0x000fe4000bf25270 */
[----:B------:R-:W-:Y:S02]  /*02a0*/  UMOV UR12, URZ ;  /* 0x0000003f000c7c82 */ /* 0x000fe40008000000 */
[----:B------:R-:W-:Y:S02]  /*02b0*/  ULDC.64 UR4, c[0x0][0x2c8] ;  /* 0x0000b20000047ab9 */ /* 0x000fe40000000a00 */
[----:B-1----:R-:W-:-:S05]  /*02c0*/  USHF.L.U32 UR24, UR24, 0x7, URZ ;  /* 0x0000000718187899 */ /* 0x002fca000800063f */
[----:B------:R-:W-:Y:S02]  /*02d0*/  @UP1 UIADD3 UR10, UR24, 0x7f, URZ ;  /* 0x0000007f180a1890 */ /* 0x000fe4000fffe03f */
[----:B------:R-:W-:Y:S02]  /*02e0*/  UIADD3 UR8, UR24, 0x7f, URZ ;  /* 0x0000007f18087890 */ /* 0x000fe4000fffe03f */
[----:B------:R-:W-:-:S03]  /*02f0*/  UIMAD.WIDE.U32 UR10, UR10, UR4, URZ ;  /* 0x000000040a0a72a5 */ /* 0x000fc6000f8e003f */
[----:B------:R-:W-:-:S04]  /*0300*/  ULDC UR4, c[0x0][0x2ac] ;  /* 0x0000ab0000047ab9 */ /* 0x000fc80000000800 */
[----:B------:R-:W-:Y:S02]  /*0310*/  @UP1 UMOV UR9, UR11 ;  /* 0x0000000b00091c82 */ /* 0x000fe40008000000 */
[----:B------:R-:W-:Y:S02]  /*0320*/  ULDC UR10, c[0x0][0x1d0] ;  /* 0x00007400000a7ab9 */ /* 0x000fe40000000800 */
[----:B------:R-:W-:Y:S02]  /*0330*/  @UP1 USHF.R.U32.HI UR8, URZ, UR5, UR9 ;  /* 0x000000053f081299 */ /* 0x000fe40008011609 */
[----:B------:R-:W-:Y:S02]  /*0340*/  UIMAD UR10, UR4, UR10, URZ ;  /* 0x0000000a040a72a4 */ /* 0x000fe4000f8e023f */
[----:B------:R-:W-:Y:S02]  /*0350*/  UMOV UR9, 0x1 ;  /* 0x0000000100097882 */ /* 0x000fe40000000000 */
[----:B------:R-:W-:-:S02]  /*0360*/  ULDC.64 UR4, c[0x0][0x328] ;  /* 0x0000ca0000047ab9 */ /* 0x000fc40000000a00 */
[----:B------:R-:W-:Y:S02]  /*0370*/  UISETP.LE.AND UP0, UPT, UR9, UR5, UPT ;  /* 0x000000050900728c */ /* 0x000fe4000bf03270 */
[----:B------:R-:W-:Y:S02]  /*0380*/  ULDC UR11, c[0x0][0x168] ;  /* 0x00005a00000b7ab9 */ /* 0x000fe40000000800 */
[----:B------:R-:W-:-:S04]  /*0390*/  UIADD3 UR11, UR10, -UR11, UR9 ;  /* 0x8000000b0a0b7290 */ /* 0x000fc8000fffe009 */
[----:B------:R-:W-:-:S04]  /*03a0*/  UIADD3 UR5, UR11, UR8, URZ ;  /* 0x000000080b057290 */ /* 0x000fc8000fffe03f */
[----:B------:R-:W-:Y:S01]  /*03b0*/  UIADD3 UR8, UR5, UR4, URZ ;  /* 0x0000000405087290 */ /* 0x000fe2000fffe03f */
[----:B--2---:R1:W2:Y:S01]  /*03c0*/  @P0 R2UR UR12, R2 ;  /* 0x00000000020c03c2 */ /* 0x0042a200000e0000 */
[----:B------:R-:W-:-:S13]  /*03d0*/  PLOP3.LUT P0, PT, PT, PT, UP0, 0x40, 0x0 ;  /* 0x000000000000781c */ /* 0x000fda0003f0e808 */
[----:B------:R-:W-:Y:S05]  /*03e0*/  @P0 BRA `(.L_x_381) ;  /* 0x0000016000000947 */ /* 0x000fea0003800000 */
[----:B------:R-:W-:Y:S01]  /*03f0*/  ISETP.LT.AND P0, PT, RZ, UR5, PT ;  /* 0x00000005ff007c0c */ /* 0x000fe2000bf01270 */
[----:B------:R-:W-:-:S12]  /*0400*/  UIADD3 UR11, UR5, -0x1, URZ ;  /* 0xffffffff050b7890 */ /* 0x000fd8000fffe03f */
[----:B------:R-:W-:Y:S05]  /*0410*/  @P0 BRA `(.L_x_382) ;  /* 0x0000009000000947 */ /* 0x000fea0003800000 */
[----:B------:R-:W-:Y:S02]  /*0420*/  ULDC UR4, c[0x0][0x32c] ;  /* 0x0000cb0000047ab9 */ /* 0x000fe40000000800 */
[----:B------:R-:W-:Y:S02]  /*0430*/  UISETP.NE.AND UP2, UPT, UR9, UR4, UPT ;  /* 0x000000040900728c */ /* 0x000fe4000bf45270 */
[----:B------:R-:W-:-:S03]  /*0440*/  UIADD3 UR11, -UR5, URZ, URZ ;  /* 0x0000003f050b7290 */ /* 0x000fc6000fffe13f */
[----:B------:R-:W-:Y:S02]  /*0450*/  ULDC.64 UR4, c[0x0][0x330] ;  /* 0x0000cc0000047ab9 */ /* 0x000fe40000000a00 */
[----:B------:R-:W-:-:S07]  /*0460*/  UIMAD.WIDE.U32 UR14, UR11, UR4, URZ ;  /* 0x000000040b0e72a5 */ /* 0x000fce000f8e003f */
[----:B------:R-:W-:Y:S02]  /*0470*/  @UP2 UMOV UR9, UR15 ;  /* 0x0000000f00092c82 */ /* 0x000fe40008000000 */
[----:B------:R-:W-:-:S04]  /*0480*/  @UP2 USHF.R.U32.HI UR11, URZ, UR5, UR9 ;  /* 0x000000053f0b2299 */ /* 0x000fc80008011609 */
[----:B------:R-:W-:Y:S01]  /*0490*/  ULOP3.LUT UR11, URZ, UR11, URZ, 0x33, !UPT ;  /* 0x0000000b3f0b7292 */ /* 0x000fe2000f8e333f */
[----:B------:R-:W-:Y:S05]  /*04a0*/  BRA `(.L_x_383) ;  /* 0x0000006000007947 */ /* 0x000fea0003800000 */
.L_x_382:
[----:B------:R-:W-:Y:S02]  /*04b0*/  ULDC UR4, c[0x0][0x32c] ;  /* 0x0000cb0000047ab9 */ /* 0x000fe40000000800 */
[----:B------:R-:W-:-:S03]  /*04c0*/  UISETP.NE.AND UP2, UPT, UR9, UR4, UPT ;  /* 0x000000040900728c */ /* 0x000fc6000bf45270 */
[----:B------:R-:W-:Y:S02]  /*04d0*/  ULDC.64 UR4, c[0x0][0x330] ;  /* 0x0000cc0000047ab9 */ /* 0x000fe40000000a00 */
[----:B------:R-:W-:-:S07]  /*04e0*/  UIMAD.WIDE.U32 UR14, UR11, UR4, URZ ;  /* 0x000000040b0e72a5 */ /* 0x000fce000f8e003f */
[----:B------:R-:W-:Y:S02]  /*04f0*/  @UP2 UMOV UR9, UR15 ;  /* 0x0000000f00092c82 */ /* 0x000fe40008000000 */
[----:B------:R-:W-:Y:S02]  /*0500*/  @UP2 USHF.R.U32.HI UR11, URZ, UR5, UR9 ;  /* 0x000000053f0b2299 */ /* 0x000fe40008011609 */
.L_x_383:
[----:B------:R-:W-:Y:S02]  /*0510*/  ULDC UR4, c[0x0][0x32c] ;  /* 0x0000cb0000047ab9 */ /* 0x000fe40000000800 */
[----:B------:R-:W-:-:S04]  /*0520*/  UIMAD UR4, UR11, UR4, UR4 ;  /* 0x000000040b0472a4 */ /* 0x000fc8000f8e0204 */
[----:B------:R-:W-:-:S04]  /*0530*/  UISETP.LT.AND UP2, UPT, UR8, UR4, UPT ;  /* 0x000000040800728c */ /* 0x000fc8000bf41270 */
[----:B------:R-:W-:Y:S02]  /*0540*/  USEL UR8, UR8, UR4, UP2 ;  /* 0x0000000408087287 */ /* 0x000fe40009000000 */
.L_x_381:
[----:B------:R-:W-:Y:S01]  /*0550*/  UIADD3 UR9, UR10, 0x3f, URZ ;  /* 0x0000003f0a097890 */ /* 0x000fe2000fffe03f */
[----:B------:R-:W-:Y:S01]  /*0560*/  PLOP3.LUT P0, PT, PT, PT, UP0, 0x40, 0x0 ;  /* 0x000000000000781c */ /* 0x000fe20003f0e808 */
[----:B------:R-:W-:Y:S02]  /*0570*/  UIADD3 UR11, UR8, 0x3f, URZ ;  /* 0x0000003f080b7890 */ /* 0x000fe4000fffe03f */
[----:B------:R-:W-:Y:S02]  /*0580*/  ULDC.64 UR4, c[0x0][0x2c8] ;  /* 0x0000b20000047ab9 */ /* 0x000fe40000000a00 */
[----:B------:R-:W-:Y:S02]  /*0590*/  UIMAD.WIDE.U32 UR16, UR24, UR4, URZ ;  /* 0x00000004181072a5 */ /* 0x000fe4000f8e003f */
[----:B------:R-:W-:Y:S02]  /*05a0*/  USHF.R.S32.HI UR14, URZ, 0x1f, UR9 ;  /* 0x0000001f3f0e7899 */ /* 0x000fe40008011409 */
[----:B------:R-:W-:-:S02]  /*05b0*/  USHF.R.S32.HI UR8, URZ, 0x1f, UR11 ;  /* 0x0000001f3f087899 */ /* 0x000fc4000801140b */
[----:B------:R-:W-:Y:S02]  /*05c0*/  UMOV UR4, UR24 ;  /* 0x0000001800047c82 */ /* 0x000fe40008000000 */
[----:B------:R-:W-:Y:S02]  /*05d0*/  @UP1 USHF.R.U32.HI UR4, URZ, UR5, UR17 ;  /* 0x000000053f041299 */ /* 0x000fe40008011611 */
[----:B------:R-:W-:Y:S02]  /*05e0*/  ULEA.HI UR5, UR14, UR9, URZ, 0x6 ;  /* 0x000000090e057291 */ /* 0x000fe4000f8f303f */
[----:B------:R-:W-:Y:S02]  /*05f0*/  ULEA.HI UR20, UR8, UR11, URZ, 0x6 ;  /* 0x0000000b08147291 */ /* 0x000fe4000f8f303f */
[----:B------:R-:W-:Y:S02]  /*0600*/  ULDC UR21, c[0x0][0x168] ;  /* 0x00005a0000157ab9 */ /* 0x000fe40000000800 */
[----:B------:R-:W-:-:S02]  /*0610*/  USHF.R.S32.HI UR5, URZ, 0x6, UR5 ;  /* 0x000000063f057899 */ /* 0x000fc40008011405 */
[----:B------:R-:W-:Y:S02]  /*0620*/  USHF.R.S32.HI UR20, URZ, 0x6, UR20 ;  /* 0x000000063f147899 */ /* 0x000fe40008011414 */
[----:B------:R-:W-:Y:S02]  /*0630*/  UIADD3 UR21, UR10, -UR21, URZ ;  /* 0x800000150a157290 */ /* 0x000fe4000fffe03f */
[----:B------:R-:W-:Y:S02]  /*0640*/  UISETP.LT.AND UP2, UPT, UR5, UR20, UPT ;  /* 0x000000140500728c */ /* 0x000fe4000bf41270 */
[----:B------:R-:W-:Y:S02]  /*0650*/  UIADD3 UR4, UR21, UR4, URZ ;  /* 0x0000000415047290 */ /* 0x000fe4000fffe03f */
[----:B------:R-:W-:Y:S02]  /*0660*/  ULDC UR8, c[0x0][0x324] ;  /* 0x0000c90000087ab9 */ /* 0x000fe40000000800 */
[----:B------:R-:W-:-:S02]  /*0670*/  USEL UR20, UR5, UR20, UP2 ;  /* 0x0000001405147287 */ /* 0x000fc40009000000 */
[----:B------:R-:W-:Y:S01]  /*0680*/  UIADD3 UR8, UR4, -UR8, URZ ;  /* 0x8000000804087290 */ /* 0x000fe2000fffe03f */
[----:B------:R-:W-:Y:S05]  /*0690*/  @P0 BRA `(.L_x_384) ;  /* 0x0000017000000947 */ /* 0x000fea0003800000 */
[----:B------:R-:W-:Y:S02]  /*06a0*/  UMOV UR9, UR4 ;  /* 0x0000000400097c82 */ /* 0x000fe40008000000 */
[----:B------:R-:W-:-:S06]  /*06b0*/  UISETP.GT.AND UP2, UPT, UR9, -0x1, UPT ;  /* 0xffffffff0900788c */ /* 0x000fcc000bf44270 */
[----:B------:R-:W-:-:S13]  /*06c0*/  PLOP3.LUT P0, PT, PT, PT, UP2, 0x80, 0x0 ;  /* 0x000000000000781c */ /* 0x000fda0003f0f028 */
[----:B------:R-:W-:Y:S05]  /*06d0*/  @P0 BRA `(.L_x_385) ;  /* 0x0000009000000947 */ /* 0x000fea0003800000 */
[----:B------:R-:W-:Y:S02]  /*06e0*/  ULDC UR4, c[0x0][0x32c] ;  /* 0x0000cb0000047ab9 */ /* 0x000fe40000000800 */
[----:B------:R-:W-:Y:S02]  /*06f0*/  UISETP.NE.AND UP2, UPT, UR4, 0x1, UPT ;  /* 0x000000010400788c */ /* 0x000fe4000bf45270 */
[----:B------:R-:W-:Y:S02]  /*0700*/  ULOP3.LUT UR9, URZ, UR9, URZ, 0x33, !UPT ;  /* 0x000000093f097292 */ /* 0x000fe4000f8e333f */
[----:B------:R-:W-:Y:S02]  /*0710*/  ULDC.64 UR4, c[0x0][0x330] ;  /* 0x0000cc0000047ab9 */ /* 0x000fe40000000a00 */
[----:B------:R-:W-:-:S07]  /*0720*/  UIMAD.WIDE.U32 UR14, UR9, UR4, URZ ;  /* 0x00000004090e72a5 */ /* 0x000fce000f8e003f */
[----:B------:R-:W-:Y:S02]  /*0730*/  @UP2 UMOV UR11, UR15 ;  /* 0x0000000f000b2c82 */ /* 0x000fe40008000000 */
[----:B------:R-:W-:-:S04]  /*0740*/  @UP2 USHF.R.U32.HI UR9, URZ, UR5, UR11 ;  /* 0x000000053f092299 */ /* 0x000fc8000801160b */
[----:B------:R-:W-:Y:S01]  /*0750*/  ULOP3.LUT UR9, URZ, UR9, URZ, 0x33, !UPT ;  /* 0x000000093f097292 */ /* 0x000fe2000f8e333f */
[----:B------:R-:W-:Y:S05]  /*0760*/  BRA `(.L_x_386) ;  /* 0x0000006000007947 */ /* 0x000fea0003800000 */
.L_x_385:
[----:B------:R-:W-:Y:S02]  /*0770*/  ULDC UR4, c[0x0][0x32c] ;  /* 0x0000cb0000047ab9 */ /* 0x000fe40000000800 */
[----:B------:R-:W-:-:S03]  /*0780*/  UISETP.NE.AND UP2, UPT, UR4, 0x1, UPT ;  /* 0x000000010400788c */ /* 0x000fc6000bf45270 */
[----:B------:R-:W-:Y:S02]  /*0790*/  ULDC.64 UR4, c[0x0][0x330] ;  /* 0x0000cc0000047ab9 */ /* 0x000fe40000000a00 */
[----:B------:R-:W-:-:S07]  /*07a0*/  UIMAD.WIDE.U32 UR14, UR9, UR4, URZ ;  /* 0x00000004090e72a5 */ /* 0x000fce000f8e003f */
[----:B------:R-:W-:Y:S02]  /*07b0*/  @UP2 UMOV UR11, UR15 ;  /* 0x0000000f000b2c82 */ /* 0x000fe40008000000 */
[----:B------:R-:W-:Y:S02]  /*07c0*/  @UP2 USHF.R.U32.HI UR9, URZ, UR5, UR11 ;  /* 0x000000053f092299 */ /* 0x000fe4000801160b */
.L_x_386:
[----:B------:R-:W-:Y:S02]  /*07d0*/  ULDC UR4, c[0x0][0x32c] ;  /* 0x0000cb0000047ab9 */ /* 0x000fe40000000800 */
[----:B------:R-:W-:-:S04]  /*07e0*/  UIMAD UR4, UR9, UR4, URZ ;  /* 0x00000004090472a4 */ /* 0x000fc8000f8e023f */
[----:B------:R-:W-:-:S04]  /*07f0*/  UISETP.LT.AND UP2, UPT, UR8, UR4, UPT ;  /* 0x000000040800728c */ /* 0x000fc8000bf41270 */
[----:B------:R-:W-:-:S04]  /*0800*/  USEL UR8, UR8, UR4, !UP2 ;  /* 0x0000000408087287 */ /* 0x000fc8000d000000 */
.L_x_384:
[----:B------:R-:W-:Y:S02]  /*0810*/  USHF.R.S32.HI UR4, URZ, 0x1f, UR8 ;  /* 0x0000001f3f047899 */ /* 0x000fe40008011408 */
[----:B------:R-:W-:Y:S02]  /*0820*/  ULDC UR5, c[0x0][0x338] ;  /* 0x0000ce0000057ab9 */ /* 0x000fe40000000800 */
[----:B------:R-:W-:-:S04]  /*0830*/  ULEA.HI UR4, UR4, UR8, URZ, 0x6 ;  /* 0x0000000804047291 */ /* 0x000fc8000f8f303f */
[----:B------:R-:W-:Y:S02]  /*0840*/  USHF.R.S32.HI UR9, URZ, 0x6, UR4 ;  /* 0x000000063f097899 */ /* 0x000fe40008011404 */
[----:B------:R-:W-:Y:S02]  /*0850*/  USHF.R.U32.HI UR4, URZ, 0x10, UR7 ;  /* 0x000000103f047899 */ /* 0x000fe40008011607 */
[----:B------:R-:W-:Y:S02]  /*0860*/  UISETP.LT.AND UP2, UPT, URZ, UR9, UPT ;  /* 0x000000093f00728c */ /* 0x000fe4000bf41270 */
[----:B------:R-:W-:Y:S02]  /*0870*/  UISETP.NE.AND UP3, UPT, UR4, URZ, UPT ;  /* 0x0000003f0400728c */ /* 0x000fe4000bf65270 */
[----:B------:R-:W-:Y:S02]  /*0880*/  USEL UR9, URZ, UR9, !UP2 ;  /* 0x000000093f097287 */ /* 0x000fe4000d000000 */
[----:B------:R-:W-:-:S02]  /*0890*/  USEL UR5, UR4, UR5, UP3 ;  /* 0x0000000504057287 */ /* 0x000fc40009800000 */
[----:B------:R-:W-:Y:S02]  /*08a0*/  UISETP.GT.AND UP2, UPT, UR20, UR9, UPT ;  /* 0x000000091400728c */ /* 0x000fe4000bf44270 */
[----:B------:R-:W-:-:S04]  /*08b0*/  UMOV UR4, URZ ;  /* 0x0000003f00047c82 */ /* 0x000fc80008000000 */
[----:B------:R-:W-:-:S13]  /*08c0*/  PLOP3.LUT P0, PT, PT, PT, UP2, 0x80, 0x0 ;  /* 0x000000000000781c */ /* 0x000fda0003f0f028 */
[----:B------:R-:W-:Y:S05]  /*08d0*/  @!P0 BRA `(.L_x_387) ;  /* 0x0000021000008947 */ /* 0x000fea0003800000 */
[----:B------:R-:W-:Y:S01]  /*08e0*/  IMAD.U32 R0, RZ, RZ, UR5 ;  /* 0x00000005ff007e24 */ /* 0x000fe2000f8e00ff */
[----:B------:R-:W-:Y:S02]  /*08f0*/  UIADD3 UR15, UR5, -0x1, UR20 ;  /* 0xffffffff050f7890 */ /* 0x000fe4000fffe014 */
[----:B------:R-:W-:Y:S02]  /*0900*/  UMOV UR16, URZ ;  /* 0x0000003f00107c82 */ /* 0x000fe40008000000 */
[-C--:B-1----:R-:W-:Y:S01]  /*0910*/  IABS R2, R0.reuse ;  /* 0x0000000000027213 */ /* 0x082fe20000000000 */
[----:B------:R-:W-:Y:S01]  /*0920*/  UIADD3 UR15, -UR9, UR15, URZ ;  /* 0x0000000f090f7290 */ /* 0x000fe2000fffe13f */
[----:B------:R-:W-:Y:S02]  /*0930*/  IABS R0, R0 ;  /* 0x0000000000007213 */ /* 0x000fe40000000000 */
[----:B------:R1:W3:Y:S03]  /*0940*/  R2UR UR14, R2 ;  /* 0x00000000020e73c2 */ /* 0x0002e600000e0000 */
[----:B------:R-:W-:Y:S01]  /*0950*/  IMAD.U32 R4, RZ, RZ, UR15 ;  /* 0x0000000fff047e24 */ /* 0x000fe2000f8e00ff */
[----:B------:R-:W-:Y:S01]  /*0960*/  ULOP3.LUT UR15, UR15, UR5, URZ, 0x3c, !UPT ;  /* 0x000000050f0f7292 */ /* 0x000fe2000f8e3c3f */
[----:B------:R-:W-:-:S04]  /*0970*/  IMAD.MOV R0, RZ, RZ, -R0 ;  /* 0x000000ffff007224 */ /* 0x000fc800078e0a00 */
[----:B------:R-:W4:Y:S01]  /*0980*/  R2UR UR8, R0 ;  /* 0x00000000000873c2 */ /* 0x000f2200000e0000 */
[----:B-1----:R-:W-:Y:S01]  /*0990*/  IABS R2, R4 ;  /* 0x0000000400027213 */ /* 0x002fe20000000000 */
[----:B---3--:R-:W1:Y:S06]  /*09a0*/  I2F.RP R5, UR14 ;  /* 0x0000000e00057d06 */ /* 0x008e6c0008209400 */
[----:B------:R-:W3:Y:S02]  /*09b0*/  R2UR UR11, R2 ;  /* 0x00000000020b73c2 */ /* 0x000ee400000e0000 */
[----:B-1----:R-:W1:Y:S02]  /*09c0*/  MUFU.RCP R3, R5 ;  /* 0x0000000500037308 */ /* 0x002e640000001000 */
[----:B-1----:R-:W-:-:S06]  /*09d0*/  IADD3 R3, R3, 0xffffffe, RZ ;  /* 0x0ffffffe03037810 */ /* 0x002fcc0007ffe0ff */
[----:B------:R-:W1:Y:S02]  /*09e0*/  F2I.FTZ.U32.TRUNC.NTZ R3, R3 ;  /* 0x0000000300037305 */ /* 0x000e64000021f000 */
[----:B-1----:R-:W1:Y:S02]  /*09f0*/  R2UR UR17, R3 ;  /* 0x00000000031173c2 */ /* 0x002e6400000e0000 */
[----:B-1----:R-:W-:-:S04]  /*0a00*/  UIADD3 UR4, URZ, -UR17, URZ ;  /* 0x800000113f047290 */ /* 0x002fc8000fffe03f */
[----:B------:R-:W-:-:S04]  /*0a10*/  UIMAD UR4, UR4, UR14, URZ ;  /* 0x0000000e040472a4 */ /* 0x000fc8000f8e023f */
[----:B------:R-:W-:-:S04]  /*0a20*/  UIMAD.WIDE.U32 UR16, UR17, UR4, UR16 ;  /* 0x00000004111072a5 */ /* 0x000fc8000f8e0010 */
[----:B---3--:R-:W-:-:S04]  /*0a30*/  UIMAD.WIDE.U32 UR16, UR17, UR11, URZ ;  /* 0x0000000b111072a5 */ /* 0x008fc8000f8e003f */
[----:B----4-:R-:W-:-:S04]  /*0a40*/  UIMAD UR8, UR17, UR8, UR11 ;  /* 0x00000008110872a4 */ /* 0x010fc8000f8e020b */
[----:B------:R-:W-:-:S11]  /*0a50*/  UISETP.GT.U32.AND UP2, UPT, UR14, UR8, UPT ;  /* 0x000000080e00728c */ /* 0x000fd6000bf44070 */
[----:B------:R-:W-:Y:S02]  /*0a60*/  @!UP2 UIADD3 UR8, UR8, -UR14, URZ ;  /* 0x8000000e0808a290 */ /* 0x000fe4000fffe03f */
[----:B------:R-:W-:Y:S02]  /*0a70*/  @!UP2 UIADD3 UR17, UR17, 0x1, URZ ;  /* 0x000000011111a890 */ /* 0x000fe4000fffe03f */
[----:B------:R-:W-:Y:S02]  /*0a80*/  UISETP.GE.U32.AND UP3, UPT, UR8, UR14, UPT ;  /* 0x0000000e0800728c */ /* 0x000fe4000bf66070 */
[----:B------:R-:W-:-:S09]  /*0a90*/  UISETP.GE.AND UP2, UPT, UR15, URZ, UPT ;  /* 0x0000003f0f00728c */ /* 0x000fd2000bf46270 */
[----:B------:R-:W-:Y:S02]  /*0aa0*/  @UP3 UIADD3 UR17, UR17, 0x1, URZ ;  /* 0x0000000111113890 */ /* 0x000fe4000fffe03f */
[----:B------:R-:W-:-:S05]  /*0ab0*/  UISETP.NE.AND UP3, UPT, UR5, URZ, UPT ;  /* 0x0000003f0500728c */ /* 0x000fca000bf65270 */
[----:B------:R-:W-:Y:S02]  /*0ac0*/  UMOV UR4, UR17 ;  /* 0x0000001100047c82 */ /* 0x000fe40008000000 */
[----:B------:R-:W-:-:S04]  /*0ad0*/  @!UP2 UIADD3 UR4, -UR4, URZ, URZ ;  /* 0x0000003f0404a290 */ /* 0x000fc8000fffe13f */
[----:B------:R-:W-:Y:S02]  /*0ae0*/  @!UP3 ULOP3.LUT UR4, URZ, UR5, URZ, 0x33, !UPT ;  /* 0x000000053f04b292 */ /* 0x000fe4000f8e333f */
.L_x_387:
[----:B------:R-:W-:Y:S01]  /*0af0*/  ULOP3.LUT UR7, UR7, 0xffff, URZ, 0xc0, !UPT ;  /* 0x0000ffff07077892 */ /* 0x000fe2000f8ec03f */
[----:B------:R-:W-:Y:S01]  /*0b00*/  PLOP3.LUT P2, PT, PT, PT, PT, 0x80, 0x0 ;  /* 0x000000000000781c */ /* 0x000fe20003f4f070 */
[----:B------:R-:W-:Y:S01]  /*0b10*/  IMAD.MOV.U32 R7, RZ, RZ, RZ ;  /* 0x000000ffff077224 */ /* 0x000fe200078e00ff */
[----:B------:R-:W-:Y:S01]  /*0b20*/  CS2R R96, SRZ ;  /* 0x0000000000607805 */ /* 0x000fe2000001ff00 */
[----:B------:R-:W-:Y:S01]  /*0b30*/  UIMAD UR9, UR7, UR4, UR9 ;  /* 0x00000004070972a4 */ /* 0x000fe2000f8e0209 */
        /* <DEDUP_REMOVED lines=8> */
[----:B-1----:R-:W-:Y:S01]  /*0bc0*/  CS2R R2, SRZ ;  /* 0x0000000000027805 */ /* 0x002fe2000001ff00 */
        /* <DEDUP_REMOVED lines=54> */
[----:B------:R-:W-:Y:S01]  /*0f30*/  SHF.R.S32.HI R87, RZ, 0x1f, R84 ;  /* 0x0000001fff577819 */ /* 0x000fe20000011454 */
[----:B------:R-:W-:Y:S01]  /*0f40*/  USHF.R.S32.HI UR7, URZ, 0x1f, UR13 ;  /* 0x0000001f3f077899 */ /* 0x000fe2000801140d */
[----:B------:R-:W-:Y:S01]  /*0f50*/  PLOP3.LUT P1, PT, PT, PT, UP1, 0x80, 0x0 ;  /* 0x000000000000781c */ /* 0x000fe20003f2f018 */
[----:B------:R-:W-:Y:S01]  /*0f60*/  ULDC.64 UR4, c[0x0][0x1b8] ;  /* 0x00006e0000047ab9 */ /* 0x000fe20000000a00 */
[----:B------:R1:W3:Y:S01]  /*0f70*/  @P2 LDG.E R3, [R2.64] ;  /* 0x0000001202032981 */ /* 0x0002e2000c1e1900 */
[CC--:B------:R-:W-:Y:S01]  /*0f80*/  LEA.HI R8, R87.reuse, R84.reuse, RZ, 0x3 ;  /* 0x0000005457087211 */ /* 0x0c0fe200078f18ff */
[----:B------:R-:W-:Y:S01]  /*0f90*/  UIMAD UR7, UR7, UR4, URZ ;  /* 0x00000004070772a4 */ /* 0x000fe2000f8e023f */
[----:B------:R-:W-:Y:S01]  /*0fa0*/  PLOP3.LUT P0, PT, PT, PT, UP1, 0x80, 0x0 ;  /* 0x000000000000781c */ /* 0x000fe20003f0f018 */
[----:B------:R-:W-:Y:S01]  /*0fb0*/  UIMAD.WIDE.U32 UR14, UR13, UR4, URZ ;  /* 0x000000040d0e72a5 */ /* 0x000fe2000f8e003f */
[----:B------:R-:W-:Y:S01]  /*0fc0*/  LOP3.LUT R5, R8, 0xfffffff8, RZ, 0xc0, !PT ;  /* 0xfffffff808057812 */ /* 0x000fe200078ec0ff */
[----:B------:R-:W-:Y:S01]  /*0fd0*/  UIMAD UR7, UR13, UR5, UR7 ;  /* 0x000000050d0772a4 */ /* 0x000fe2000f8e0207 */
[----:B------:R-:W-:Y:S01]  /*0fe0*/  SHF.R.S32.HI R8, RZ, 0x3, R8 ;  /* 0x00000003ff087819 */ /* 0x000fe20000011408 */
[----:B------:R-:W-:Y:S01]  /*0ff0*/  USHF.R.S32.HI UR8, URZ, 0x1f, UR6 ;  /* 0x0000001f3f087899 */ /* 0x000fe20008011406 */
[----:B------:R-:W-:Y:S01]  /*1000*/  LEA.HI R12, R87, R84, RZ, 0x6 ;  /* 0x00000054570c7211 */ /* 0x000fe200078f30ff */
[----:B------:R-:W-:Y:S01]  /*1010*/  IMAD.IADD R0, R84, 0x1, -R5 ;  /* 0x0000000154007824 */ /* 0x000fe200078e0a05 */
[----:B------:R-:W-:Y:S01]  /*1020*/  ULDC.64 UR4, c[0x0][0x1c0] ;  /* 0x0000700000047ab9 */ /* 0x000fe20000000a00 */
[----:B------:R-:W-:Y:S01]  /*1030*/  IMAD.SHL.U32 R207, R8, 0x40, RZ ;  /* 0x0000004008cf7824 */ /* 0x000fe200078e00ff */
[----:B------:R-:W-:Y:S01]  /*1040*/  UIADD3 UR15, UR15, UR7, URZ ;  /* 0x000000070f0f7290 */ /* 0x000fe2000fffe03f */
[C---:B------:R-:W-:Y:S01]  /*1050*/  IMAD R210, R0.reuse, 0x20, R8 ;  /* 0x0000002000d27824 */ /* 0x040fe200078e0208 */
[----:B------:R-:W-:Y:S01]  /*1060*/  UIMAD UR8, UR8, UR4, URZ ;  /* 0x00000004080872a4 */ /* 0x000fe2000f8e023f */
[----:B------:R-:W-:Y:S01]  /*1070*/  IMAD.SHL.U32 R218, R0, 0x8, RZ ;  /* 0x0000000800da7824 */ /* 0x000fe200078e00ff */
[----:B------:R-:W-:Y:S01]  /*1080*/  UIMAD.WIDE.U32 UR14, UR6, UR4, UR14 ;  /* 0x00000004060e72a5 */ /* 0x000fe2000f8e000e */
[----:B------:R-:W-:Y:S01]  /*1090*/  LOP3.LUT R207, R207, 0x1c0, RZ, 0xc0, !PT ;  /* 0x000001c0cfcf7812 */ /* 0x000fe200078ec0ff */
[----:B------:R-:W-:Y:S01]  /*10a0*/  UIMAD UR5, UR6, UR5, UR8 ;  /* 0x00000005060572a4 */ /* 0x000fe2000f8e0208 */
[----:B------:R-:W-:Y:S01]  /*10b0*/  IMAD.SHL.U32 R12, R12, 0x8, RZ ;  /* 0x000000080c0c7824 */ /* 0x000fe200078e00ff */
[----:B------:R-:W-:Y:S01]  /*10c0*/  ULDC UR4, c[0x0][0x168] ;  /* 0x00005a0000047ab9 */ /* 0x000fe20000000800 */
[----:B------:R-:W-:Y:S01]  /*10d0*/  ISETP.GE.AND P3, PT, R218, c[0x0][0x198], PT ;  /* 0x00006600da007a0c */ /* 0x000fe20003f66270 */
[----:B------:R-:W-:Y:S01]  /*10e0*/  UIADD3 UR5, UR15, UR5, URZ ;  /* 0x000000050f057290 */ /* 0x000fe2000fffe03f */
[----:B------:R-:W-:Y:S01]  /*10f0*/  IMAD.U32 R11, RZ, RZ, UR15 ;  /* 0x0000000fff0b7e24 */ /* 0x000fe2000f8e00ff */
[----:B-1----:R-:W-:Y:S01]  /*1100*/  IADD3 R2, R210, UR24, RZ ;  /* 0x00000018d2027c10 */ /* 0x002fe2000fffe0ff */
[----:B------:R-:W-:Y:S01]  /*1110*/  IMAD.U32 R10, RZ, RZ, UR14 ;  /* 0x0000000eff0a7e24 */ /* 0x000fe2000f8e00ff */
[----:B------:R-:W-:Y:S02]  /*1120*/  BSSY B0, `(.L_x_389) ;  /* 0x000003f000007945 */ /* 0x000fe40003800000 */
[----:B------:R-:W-:Y:S01]  /*1130*/  IMAD.U32 R11, RZ, RZ, UR5 ;  /* 0x00000005ff0b7e24 */ /* 0x000fe2000f8e00ff */
[----:B------:R-:W-:Y:S01]  /*1140*/  ULDC UR5, c[0x0][0x2c4] ;  /* 0x0000b10000057ab9 */ /* 0x000fe20000000800 */
[----:B------:R-:W-:Y:S01]  /*1150*/  @P1 IMAD.HI.U32 R4, R2, c[0x0][0x2c8], RZ ;  /* 0x0000b20002041a27 */ /* 0x000fe200078e00ff */
[----:B------:R-:W-:-:S03]  /*1160*/  UIMAD UR4, UR5, UR4, URZ ;  /* 0x00000004050472a4 */ /* 0x000fc6000f8e023f */
[----:B------:R-:W-:Y:S01]  /*1170*/  IMAD.MOV.U32 R7, RZ, RZ, R2 ;  /* 0x000000ffff077224 */ /* 0x000fe200078e0002 */
[----:B------:R-:W-:-:S04]  /*1180*/  @P0 SHF.R.U32.HI R7, RZ, c[0x0][0x2cc], R4 ;  /* 0x0000b300ff070a19 */ /* 0x000fc80000011604 */
[--C-:B------:R-:W-:Y:S01]  /*1190*/  SHF.R.S32.HI R4, RZ, 0x1f, R7.reuse ;  /* 0x0000001fff047819 */ /* 0x100fe20000011407 */
[----:B------:R-:W-:Y:S02]  /*11a0*/  IMAD.MOV R5, RZ, RZ, -R7 ;  /* 0x000000ffff057224 */ /* 0x000fe400078e0a07 */
[----:B------:R-:W-:-:S04]  /*11b0*/  IMAD.WIDE.U32 R10, R7, c[0x0][0x1b0], R10 ;  /* 0x00006c00070a7a25 */ /* 0x000fc800078e000a */
[----:B------:R-:W-:Y:S02]  /*11c0*/  IMAD R5, R5, c[0x0][0x2c4], R2 ;  /* 0x0000b10005057a24 */ /* 0x000fe400078e0202 */
[----:B------:R-:W-:Y:S02]  /*11d0*/  IMAD R4, R4, c[0x0][0x1b0], RZ ;  /* 0x00006c0004047a24 */ /* 0x000fe400078e02ff */
[----:B------:R-:W-:Y:S01]  /*11e0*/  IMAD.MOV.U32 R6, RZ, RZ, R10 ;  /* 0x000000ffff067224 */ /* 0x000fe200078e000a */
[----:B------:R-:W-:Y:S01]  /*11f0*/  SHF.R.S32.HI R2, RZ, 0x1f, R5 ;  /* 0x0000001fff027819 */ /* 0x000fe20000011405 */
[----:B------:R-:W-:Y:S01]  /*1200*/  IMAD R7, R7, c[0x0][0x1b4], R4 ;  /* 0x00006d0007077a24 */ /* 0x000fe200078e0204 */
[----:B------:R-:W-:Y:S02]  /*1210*/  SHF.R.U32.HI R4, RZ, 0x3, R207 ;  /* 0x00000003ff047819 */ /* 0x000fe400000116cf */
[----:B------:R-:W-:Y:S01]  /*1220*/  LOP3.LUT R207, R207, 0x38, R218, 0xf8, !PT ;  /* 0x00000038cfcf7812 */ /* 0x000fe200078ef8da */
[----:B------:R-:W-:-:S02]  /*1230*/  IMAD.IADD R7, R11, 0x1, R7 ;  /* 0x000000010b077824 */ /* 0x000fc400078e0207 */
[----:B------:R-:W-:Y:S01]  /*1240*/  IMAD R2, R2, c[0x0][0x1a8], RZ ;  /* 0x00006a0002027a24 */ /* 0x000fe200078e02ff */
[----:B------:R-:W-:Y:S01]  /*1250*/  LOP3.LUT R207, R207, R4, RZ, 0x3c, !PT ;  /* 0x00000004cfcf7212 */ /* 0x000fe200078e3cff */
[----:B------:R-:W-:Y:S01]  /*1260*/  IMAD.WIDE.U32 R6, R5, c[0x0][0x1a8], R6 ;  /* 0x00006a0005067a25 */ /* 0x000fe200078e0006 */
[----:B------:R-:W-:Y:S02]  /*1270*/  IADD3 R4, R218, 0x40, RZ ;  /* 0x00000040da047810 */ /* 0x000fe40007ffe0ff */
[----:B------:R-:W-:Y:S01]  /*1280*/  LOP3.LUT R207, R207, 0xfffffe00, R12, 0xf8, !PT ;  /* 0xfffffe00cfcf7812 */ /* 0x000fe200078ef80c */
[----:B------:R-:W-:Y:S01]  /*1290*/  IMAD R11, R5, c[0x0][0x1ac], R2 ;  /* 0x00006b00050b7a24 */ /* 0x000fe200078e0202 */
[----:B------:R-:W-:Y:S02]  /*12a0*/  LEA.HI R5, R87, R84, RZ, 0x4 ;  /* 0x0000005457057211 */ /* 0x000fe400078f20ff */
[----:B------:R-:W-:Y:S01]  /*12b0*/  LEA R15, P0, R6, c[0x0][0x160], 0x1 ;  /* 0x00005800060f7a11 */ /* 0x000fe200078008ff */
[----:B------:R-:W-:Y:S01]  /*12c0*/  IMAD.IADD R10, R7, 0x1, R11 ;  /* 0x00000001070a7824 */ /* 0x000fe200078e020b */
[----:B------:R-:W-:-:S02]  /*12d0*/  LOP3.LUT R9, R5, 0xfffffff0, RZ, 0xc0, !PT ;  /* 0xfffffff005097812 */ /* 0x000fc400078ec0ff */
[----:B------:R-:W-:Y:S01]  /*12e0*/  ISETP.GE.AND P4, PT, R4, c[0x0][0x198], PT ;  /* 0x0000660004007a0c */ /* 0x000fe20003f86270 */
[----:B------:R1:W4:Y:S01]  /*12f0*/  SHFL.IDX PT, R16, R15, RZ, 0x181f ;  /* 0x00181fff0f107589 */ /* 0x00032200000e0000 */
[----:B------:R-:W-:Y:S01]  /*1300*/  LEA.HI.X R10, R6, c[0x0][0x164], R10, 0x1, P0 ;  /* 0x00005900060a7a11 */ /* 0x000fe200000f0c0a */
[----:B------:R-:W-:Y:S01]  /*1310*/  IMAD.IADD R2, R84, 0x1, -R9 ;  /* 0x0000000154027824 */ /* 0x000fe200078e0a09 */
[----:B------:R-:W-:Y:S02]  /*1320*/  IADD3 R6, R8, UR24, RZ ;  /* 0x0000001808067c10 */ /* 0x000fe4000fffe0ff */
[----:B------:R-:W-:Y:S01]  /*1330*/  IADD3 R9, R218, 0x80, RZ ;  /* 0x00000080da097810 */ /* 0x000fe20007ffe0ff */
[----:B------:R1:W2:Y:S01]  /*1340*/  SHFL.IDX PT, R17, R10, RZ, 0x181f ;  /* 0x00181fff0a117589 */ /* 0x0002a200000e0000 */
[----:B------:R-:W-:Y:S02]  /*1350*/  SHF.R.S32.HI R7, RZ, 0x1f, R2 ;  /* 0x0000001fff077819 */ /* 0x000fe40000011402 */
[----:B------:R-:W-:-:S02]  /*1360*/  ISETP.GE.AND P5, PT, R6, UR4, PT ;  /* 0x0000000406007c0c */ /* 0x000fc4000bfa6270 */
[----:B------:R-:W-:Y:S02]  /*1370*/  LEA.HI R7, R7, R2, RZ, 0x3 ;  /* 0x0000000207077211 */ /* 0x000fe400078f18ff */
[----:B------:R-:W-:Y:S02]  /*1380*/  ISETP.GE.AND P0, PT, R9, c[0x0][0x198], PT ;  /* 0x0000660009007a0c */ /* 0x000fe40003f06270 */
[----:B------:R-:W-:-:S05]  /*1390*/  LOP3.LUT R11, R7, 0xfffffff8, RZ, 0xc0, !PT ;  /* 0xfffffff8070b7812 */ /* 0x000fca00078ec0ff */
[----:B------:R-:W-:Y:S02]  /*13a0*/  IMAD.IADD R11, R2, 0x1, -R11 ;  /* 0x00000001020b7824 */ /* 0x000fe400078e0a0b */
[----:B------:R-:W-:Y:S01]  /*13b0*/  IMAD.MOV.U32 R2, RZ, RZ, 0x10 ;  /* 0x00000010ff027424 */ /* 0x000fe200078e00ff */
[----:B---3--:R3:W5:Y:S02]  /*13c0*/  @P2 R2UR UR7, R3 ;  /* 0x00000000030723c2 */ /* 0x00876400000e0000 */
[----:B------:R-:W-:Y:S01]  /*13d0*/  R2P PR, R11, 0x6 ;  /* 0x000000060b007804 */ /* 0x000fe20000000000 */
[----:B-----5:R-:W-:-:S04]  /*13e0*/  @!UP2 UMOV UR7, UR6 ;  /* 0x000000060007ac82 */ /* 0x020fc80008000000 */
[----:B------:R-:W-:Y:S01]  /*13f0*/  SEL R2, R2, 0xfffffff0, !P1 ;  /* 0xfffffff002027807 */ /* 0x000fe20004800000 */
[----:B---3--:R-:W-:-:S05]  /*1400*/  IMAD.MOV.U32 R3, RZ, RZ, 0x20 ;  /* 0x00000020ff037424 */ /* 0x008fca00078e00ff */
[----:B------:R-:W-:Y:S01]  /*1410*/  SEL R3, R3, 0xffffffe0, !P2 ;  /* 0xffffffe003037807 */ /* 0x000fe20005000000 */
[----:B------:R-:W-:Y:S05]  /*1420*/  @P5 BRA `(.L_x_390) ;  /* 0x000000e000005947 */ /* 0x000fea0003800000 */
[----:B-12-4-:R-:W-:Y:S01]  /*1430*/  SHF.R.S32.HI R13, RZ, 0x1f, R4 ;  /* 0x0000001fff0d7819 */ /* 0x016fe20000011404 */
[----:B------:R-:W-:Y:S01]  /*1440*/  IMAD.SHL.U32 R14, R207, 0x2, RZ ;  /* 0x00000002cf0e7824 */ /* 0x000fe200078e00ff */
[----:B------:R-:W-:Y:S01]  /*1450*/  SHF.R.S32.HI R12, RZ, 0x1f, R9 ;  /* 0x0000001fff0c7819 */ /* 0x000fe20000011409 */
[----:B------:R-:W-:Y:S01]  /*1460*/  IMAD.WIDE R18, R218, 0x2, R16 ;  /* 0x00000002da127825 */ /* 0x000fe200078e0210 */
[----:B------:R-:W-:Y:S02]  /*1470*/  LEA.HI R13, R13, R4, RZ, 0x3 ;  /* 0x000000040d0d7211 */ /* 0x000fe400078f18ff */
[----:B------:R-:W-:Y:S02]  /*1480*/  LEA.HI R12, R12, R9, RZ, 0x3 ;  /* 0x000000090c0c7211 */ /* 0x000fe400078f18ff */
[----:B------:R-:W-:Y:S01]  /*1490*/  LOP3.LUT R13, R13, 0xfffffff8, RZ, 0xc0, !PT ;  /* 0xfffffff80d0d7812 */ /* 0x000fe200078ec0ff */
[----:B------:R-:W-:Y:S01]  /*14a0*/  @!PT LDS RZ, [RZ] ;  /* 0x00000000fffff984 */ /* 0x000fe20000000800 */
[----:B------:R1:W-:Y:S01]  /*14b0*/  LDGSTS.E.BYPASS.LTC128B.128 [R14+0xc100], [R18.64], !P3 ;  /* 0x0c100000120e7fae */ /* 0x0003e2000d901d52 */
[----:B------:R-:W-:-:S03]  /*14c0*/  LOP3.LUT R12, R12, 0xfffffff8, RZ, 0xc0, !PT ;  /* 0xfffffff80c0c7812 */ /* 0x000fc600078ec0ff */
[----:B------:R-:W-:-:S04]  /*14d0*/  IMAD.WIDE R20, R13, 0x2, R16 ;  /* 0x000000020d147825 */ /* 0x000fc800078e0210 */
[----:B------:R-:W-:Y:S01]  /*14e0*/  IMAD.WIDE R12, R12, 0x2, R16 ;  /* 0x000000020c0c7825 */ /* 0x000fe200078e0210 */
[----:B------:R1:W-:Y:S04]  /*14f0*/  LDGSTS.E.BYPASS.LTC128B.128 [R14+0x10100], [R20.64], !P4 ;  /* 0x10100000140e7fae */ /* 0x0003e8000e101d52 */
[----:B------:R1:W-:Y:S02]  /*1500*/  LDGSTS.E.BYPASS.LTC128B.128 [R14+0x14100], [R12.64], !P0 ;  /* 0x141000000c0e7fae */ /* 0x0003e4000c101d52 */
.L_x_390:
[----:B-12-4-:R-:W-:Y:S05]  /*1510*/  BSYNC B0 ;  /* 0x0000000000007941 */ /* 0x016fea0003800000 */
.L_x_389:
[----:B------:R-:W-:Y:S01]  /*1520*/  IADD3 R12, R6, 0x20, RZ ;  /* 0x00000020060c7810 */ /* 0x000fe20007ffe0ff */
[----:B------:R1:W2:Y:S01]  /*1530*/  SHFL.IDX PT, R17, R10, 0x1, 0x181f ;  /* 0x00381f000a117f89 */ /* 0x0002a200000e0000 */
[----:B------:R-:W-:Y:S02]  /*1540*/  BSSY B0, `(.L_x_391) ;  /* 0x0000012000007945 */ /* 0x000fe40003800000 */
[----:B------:R-:W-:Y:S01]  /*1550*/  ISETP.GE.AND P1, PT, R12, UR4, PT ;  /* 0x000000040c007c0c */ /* 0x000fe2000bf26270 */
[----:B------:R1:W3:-:S12]  /*1560*/  SHFL.IDX PT, R16, R15, 0x1, 0x181f ;  /* 0x00381f000f107f89 */ /* 0x0002d800000e0000 */
[----:B------:R-:W-:Y:S05]  /*1570*/  @P1 BRA `(.L_x_392) ;  /* 0x000000e000001947 */ /* 0x000fea0003800000 */
[----:B------:R-:W-:Y:S01]  /*1580*/  SHF.R.S32.HI R13, RZ, 0x1f, R4 ;  /* 0x0000001fff0d7819 */ /* 0x000fe20000011404 */
[----:B------:R-:W-:Y:S01]  /*1590*/  IMAD.SHL.U32 R14, R207, 0x2, RZ ;  /* 0x00000002cf0e7824 */ /* 0x000fe200078e00ff */
[----:B------:R-:W-:Y:S01]  /*15a0*/  SHF.R.S32.HI R12, RZ, 0x1f, R9 ;  /* 0x0000001fff0c7819 */ /* 0x000fe20000011409 */
[----:B--23--:R-:W-:Y:S01]  /*15b0*/  IMAD.WIDE R18, R218, 0x2, R16 ;  /* 0x00000002da127825 */ /* 0x00cfe200078e0210 */
        /* <DEDUP_REMOVED lines=10> */
.L_x_392:
[----:B------:R-:W-:Y:S05]  /*1660*/  BSYNC B0 ;  /* 0x0000000000007941 */ /* 0x000fea0003800000 */
.L_x_391:
[----:B--2---:R-:W-:Y:S01]  /*1670*/  IADD3 R12, R6, 0x40, RZ ;  /* 0x00000040060c7810 */ /* 0x004fe20007ffe0ff */
[----:B------:R2:W4:Y:S01]  /*1680*/  SHFL.IDX PT, R17, R10, 0x2, 0x181f ;  /* 0x00581f000a117f89 */ /* 0x00052200000e0000 */
[----:B------:R-:W-:Y:S02]  /*1690*/  BSSY B0, `(.L_x_393) ;  /* 0x0000012000007945 */ /* 0x000fe40003800000 */
[----:B------:R-:W-:Y:S01]  /*16a0*/  ISETP.GE.AND P1, PT, R12, UR4, PT ;  /* 0x000000040c007c0c */ /* 0x000fe2000bf26270 */
[----:B---3--:R2:W3:-:S12]  /*16b0*/  SHFL.IDX PT, R16, R15, 0x2, 0x181f ;  /* 0x00581f000f107f89 */ /* 0x0084d800000e0000 */
[----:B------:R-:W-:Y:S05]  /*16c0*/  @P1 BRA `(.L_x_394) ;  /* 0x000000e000001947 */ /* 0x000fea0003800000 */
[----:B------:R-:W-:Y:S01]  /*16d0*/  SHF.R.S32.HI R13, RZ, 0x1f, R4 ;  /* 0x0000001fff0d7819 */ /* 0x000fe20000011404 */
[----:B------:R-:W-:Y:S01]  /*16e0*/  IMAD.SHL.U32 R14, R207, 0x2, RZ ;  /* 0x00000002cf0e7824 */ /* 0x000fe200078e00ff */
[----:B------:R-:W-:Y:S01]  /*16f0*/  SHF.R.S32.HI R12, RZ, 0x1f, R9 ;  /* 0x0000001fff0c7819 */ /* 0x000fe20000011409 */
[----:B---34-:R-:W-:Y:S01]  /*1700*/  IMAD.WIDE R18, R218, 0x2, R16 ;  /* 0x00000002da127825 */ /* 0x018fe200078e0210 */
        /* <DEDUP_REMOVED lines=10> */
.L_x_394:
[----:B------:R-:W-:Y:S05]  /*17b0*/  BSYNC B0 ;  /* 0x0000000000007941 */ /* 0x000fea0003800000 */
.L_x_393:
[----:B---3--:R-:W-:Y:S01]  /*17c0*/  SHFL.IDX PT, R16, R15, 0x3, 0x181f ;  /* 0x00781f000f107f89 */ /* 0x008fe200000e0000 */
[----:B------:R-:W-:Y:S01]  /*17d0*/  IMAD.MOV.U32 R12, RZ, RZ, c[0x0][0x2b8] ;  /* 0x0000ae00ff0c7624 */ /* 0x000fe200078e00ff */
[----:B------:R-:W-:Y:S01]  /*17e0*/  UIADD3 UR25, UR20, -0x1, URZ ;  /* 0xffffffff14197890 */ /* 0x000fe2000fffe03f */
[----:B------:R-:W-:Y:S01]  /*17f0*/  SHF.R.S32.HI R217, RZ, 0x1f, R4 ;  /* 0x0000001fffd97819 */ /* 0x000fe20000011404 */
[----:B----4-:R-:W3:Y:S01]  /*1800*/  SHFL.IDX PT, R17, R10, 0x3, 0x181f ;  /* 0x00781f000a117f89 */ /* 0x010ee200000e0000 */
[----:B------:R-:W-:Y:S01]  /*1810*/  SHF.R.S32.HI R216, RZ, 0x1f, R9 ;  /* 0x0000001fffd87819 */ /* 0x000fe20000011409 */
[----:B------:R-:W-:Y:S01]  /*1820*/  USHF.L.U32 UR11, UR25, 0x6, URZ ;  /* 0x00000006190b7899 */ /* 0x000fe2000800063f */
[----:B------:R-:W-:Y:S01]  /*1830*/  ISETP.NE.AND P2, PT, R12, 0x1, PT ;  /* 0x000000010c00780c */ /* 0x000fe20003f45270 */
[----:B------:R-:W-:Y:S01]  /*1840*/  IMAD.SHL.U32 R207, R207, 0x2, RZ ;  /* 0x00000002cfcf7824 */ /* 0x000fe200078e00ff */
[----:B------:R-:W-:Y:S01]  /*1850*/  IADD3 R12, R6, 0x60, RZ ;  /* 0x00000060060c7810 */ /* 0x000fe20007ffe0ff */
[----:B------:R-:W-:Y:S01]  /*1860*/  USHF.R.S32.HI UR6, URZ, 0x1f, UR7 ;  /* 0x0000001f3f067899 */ /* 0x000fe20008011407 */
[----:B------:R-:W-:Y:S01]  /*1870*/  LEA.HI R217, R217, R4, RZ, 0x3 ;  /* 0x00000004d9d97211 */ /* 0x000fe200078f18ff */
[----:B------:R-:W-:Y:S01]  /*1880*/  IMAD.MOV.U32 R208, RZ, RZ, RZ ;  /* 0x000000ffffd07224 */ /* 0x000fe200078e00ff */
[----:B------:R-:W-:Y:S01]  /*1890*/  ISETP.GE.AND P5, PT, R12, UR4, PT ;  /* 0x000000040c007c0c */ /* 0x000fe2000bfa6270 */
[----:B------:R-:W-:Y:S01]  /*18a0*/  ULDC.64 UR4, c[0x0][0x2b0] ;  /* 0x0000ac0000047ab9 */ /* 0x000fe20000000a00 */
[----:B------:R-:W-:Y:S01]  /*18b0*/  LEA.HI R216, R216, R9, RZ, 0x3 ;  /* 0x00000009d8d87211 */ /* 0x000fe200078f18ff */
[----:B------:R-:W-:Y:S01]  /*18c0*/  UIMAD UR6, UR6, UR4, URZ ;  /* 0x00000004060672a4 */ /* 0x000fe2000f8e023f */
[----:B------:R-:W-:Y:S01]  /*18d0*/  LOP3.LUT R217, R217, 0xfffffff8, RZ, 0xc0, !PT ;  /* 0xfffffff8d9d97812 */ /* 0x000fe200078ec0ff */
[----:B------:R-:W-:Y:S01]  /*18e0*/  UIMAD.WIDE.U32 UR16, UR7, UR4, URZ ;  /* 0x00000004071072a5 */ /* 0x000fe2000f8e003f */
[----:B------:R-:W-:Y:S01]  /*18f0*/  LOP3.LUT R216, R216, 0xfffffff8, RZ, 0xc0, !PT ;  /* 0xfffffff8d8d87812 */ /* 0x000fe200078ec0ff */
[----:B------:R-:W-:Y:S01]  /*1900*/  UIMAD UR5, UR7, UR5, UR6 ;  /* 0x00000005070572a4 */ /* 0x000fe2000f8e0206 */
[----:B------:R-:W-:-:S03]  /*1910*/  IADD3 R6, R210, UR11, RZ ;  /* 0x0000000bd2067c10 */ /* 0x000fc6000fffe0ff */
[----:B------:R-:W-:Y:S01]  /*1920*/  UIADD3 UR8, UR17, UR5, URZ ;  /* 0x0000000511087290 */ /* 0x000fe2000fffe03f */
[C---:B------:R-:W-:Y:S02]  /*1930*/  ISETP.GE.AND P6, PT, R6.reuse, UR10, PT ;  /* 0x0000000a06007c0c */ /* 0x040fe4000bfc6270 */
[----:B------:R-:W-:Y:S01]  /*1940*/  IADD3 R209, R6, UR12, RZ ;  /* 0x0000000c06d17c10 */ /* 0x000fe2000fffe0ff */
[----:B-123--:R-:W-:Y:S01]  /*1950*/  @!P5 IMAD.WIDE R14, R218, 0x2, R16 ;  /* 0x00000002da0ed825 */ /* 0x00efe200078e0210 */
[----:B------:R-:W-:-:S03]  /*1960*/  ISETP.GT.OR P6, PT, R210, 0x3f, P6 ;  /* 0x0000003fd200780c */ /* 0x000fc600037c4670 */
[--C-:B------:R-:W-:Y:S01]  /*1970*/  @!P5 IMAD.WIDE R18, R217, 0x2, R16.reuse ;  /* 0x00000002d912d825 */ /* 0x100fe200078e0210 */
[----:B------:R-:W-:Y:S01]  /*1980*/  @!PT LDS RZ, [RZ] ;  /* 0x00000000fffff984 */ /* 0x000fe20000000800 */
[----:B------:R1:W-:Y:S01]  /*1990*/  @!P5 LDGSTS.E.BYPASS.LTC128B.128 [R207+0xf100], [R14.64], !P3 ;  /* 0x0f1000000ecfdfae */ /* 0x0003e2000d901d52 */
[----:B------:R-:W-:Y:S02]  /*19a0*/  USHF.R.S32.HI UR6, URZ, 0x1f, UR13 ;  /* 0x0000001f3f067899 */ /* 0x000fe4000801140d */
[----:B------:R-:W-:Y:S01]  /*19b0*/  @!P5 IMAD.WIDE R16, R216, 0x2, R16 ;  /* 0x00000002d810d825 */ /* 0x000fe200078e0210 */
[----:B------:R2:W-:Y:S01]  /*19c0*/  @!P5 LDGSTS.E.BYPASS.LTC128B.128 [R207+0x13100], [R18.64], !P4 ;  /* 0x1310000012cfdfae */ /* 0x0005e2000e101d52 */
[----:B------:R-:W-:Y:S02]  /*19d0*/  ULDC.64 UR4, c[0x0][0x1e8] ;  /* 0x00007a0000047ab9 */ /* 0x000fe40000000a00 */
[----:B------:R-:W-:Y:S01]  /*19e0*/  @P2 IMAD.HI.U32 R12, R209, c[0x0][0x2bc], RZ ;  /* 0x0000af00d10c2a27 */ /* 0x000fe200078e00ff */
[----:B------:R3:W-:Y:S03]  /*19f0*/  @!P5 LDGSTS.E.BYPASS.LTC128B.128 [R207+0x17100], [R16.64], !P0 ;  /* 0x1710000010cfdfae */ /* 0x0007e6000c101d52 */
[----:B------:R-:W-:Y:S01]  /*1a00*/  IMAD.MOV.U32 R6, RZ, RZ, R209 ;  /* 0x000000ffff067224 */ /* 0x000fe200078e00d1 */
[----:B------:R-:W0:Y:S01]  /*1a10*/  LDGDEPBAR ;  /* 0x00000000000079af */ /* 0x000e220000000000 */
[----:B------:R-:W-:-:S04]  /*1a20*/  @P2 SHF.R.U32.HI R6, RZ, c[0x0][0x2c0], R12 ;  /* 0x0000b000ff062a19 */ /* 0x000fc8000001160c */
[----:B------:R-:W-:-:S04]  /*1a30*/  @!P6 IADD3 R13, P1, R6, UR16, RZ ;  /* 0x00000010060dec10 */ /* 0x000fc8000ff3e0ff */
[----:B------:R-:W-:Y:S02]  /*1a40*/  @!P6 LEA.HI.X.SX32 R10, R6, UR8, 0x1, P1 ;  /* 0x00000008060aec11 */ /* 0x000fe400088f0eff */
[----:B------:R-:W-:-:S04]  /*1a50*/  @!P6 LEA R12, P1, R13, c[0x0][0x2a0], 0x2 ;  /* 0x0000a8000d0cea11 */ /* 0x000fc800078210ff */
[----:B------:R-:W-:Y:S01]  /*1a60*/  @!P6 LEA.HI.X R13, R13, c[0x0][0x2a4], R10, 0x2, P1 ;  /* 0x0000a9000d0dea11 */ /* 0x000fe200008f140a */
[----:B------:R-:W-:Y:S06]  /*1a70*/  BAR.SYNC.DEFER_BLOCKING 0x0 ;  /* 0x0000000000007b1d */ /* 0x000fec0000010000 */
[----:B------:R4:W5:Y:S01]  /*1a80*/  @!P6 LDG.E R208, [R12.64] ;  /* 0x000000120cd0e981 */ /* 0x000962000c1e1900 */
[----:B------:R-:W-:Y:S01]  /*1a90*/  IMAD.MOV R6, RZ, RZ, -R6 ;  /* 0x000000ffff067224 */ /* 0x000fe200078e0a06 */
[----:B------:R-:W-:Y:S01]  /*1aa0*/  UIMAD UR7, UR6, UR4, URZ ;  /* 0x00000004060772a4 */ /* 0x000fe2000f8e023f */
[----:B-1----:R-:W-:Y:S01]  /*1ab0*/  IMAD.SHL.U32 R15, R0, 0x40, RZ ;  /* 0x00000040000f7824 */ /* 0x002fe200078e00ff */
[----:B------:R-:W-:Y:S01]  /*1ac0*/  UIMAD.WIDE.U32 UR14, UR13, UR4, URZ ;  /* 0x000000040d0e72a5 */ /* 0x000fe2000f8e003f */
[----:B------:R-:W-:Y:S01]  /*1ad0*/  IMAD R209, R6, c[0x0][0x2b8], R209 ;  /* 0x0000ae0006d17a24 */ /* 0x000fe200078e02d1 */
[----:B------:R-:W-:Y:S01]  /*1ae0*/  UIMAD UR7, UR13, UR5, UR7 ;  /* 0x000000050d0772a4 */ /* 0x000fe2000f8e0207 */
[----:B------:R-:W-:Y:S01]  /*1af0*/  IMAD.SHL.U32 R10, R8, 0x8, RZ ;  /* 0x00000008080a7824 */ /* 0x000fe200078e00ff */
[----:B------:R-:W-:Y:S01]  /*1b00*/  LOP3.LUT R15, R15, 0x1c0, RZ, 0xc0, !PT ;  /* 0x000001c00f0f7812 */ /* 0x000fe200078ec0ff */
[----:B------:R-:W-:Y:S01]  /*1b10*/  IMAD.WIDE.U32 R20, R209, c[0x0][0x1e0], RZ ;  /* 0x00007800d1147a25 */ /* 0x000fe200078e00ff */
[----:B------:R-:W-:Y:S01]  /*1b20*/  SHF.R.S32.HI R14, RZ, 0x1f, R209 ;  /* 0x0000001fff0e7819 */ /* 0x000fe200000114d1 */
[----:B------:R-:W-:Y:S01]  /*1b30*/  UIADD3 UR7, UR15, UR7, URZ ;  /* 0x000000070f077290 */ /* 0x000fe2000fffe03f */
[----:B------:R-:W-:Y:S01]  /*1b40*/  LOP3.LUT R10, R15, 0x8, R10, 0xf8, !PT ;  /* 0x000000080f0a7812 */ /* 0x000fe200078ef80a */
[C---:B---3--:R-:W-:Y:S01]  /*1b50*/  IMAD.WIDE.U32 R16, R209.reuse, c[0x0][0x208], RZ ;  /* 0x00008200d1107a25 */ /* 0x048fe200078e00ff */
[----:B------:R-:W-:Y:S01]  /*1b60*/  SHF.R.U32.HI R15, RZ, 0x3, R15 ;  /* 0x00000003ff0f7819 */ /* 0x000fe2000001160f */
[----:B------:R-:W-:Y:S01]  /*1b70*/  ULDC.64 UR4, c[0x0][0x210] ;  /* 0x0000840000047ab9 */ /* 0x000fe20000000a00 */
[----:B------:R-:W-:Y:S01]  /*1b80*/  LOP3.LUT P3, RZ, R0, 0x2, RZ, 0xc0, !PT ;  /* 0x0000000200ff7812 */ /* 0x000fe2000786c0ff */
[C---:B------:R-:W-:Y:S01]  /*1b90*/  IMAD R6, R14.reuse, c[0x0][0x1e0], RZ ;  /* 0x000078000e067a24 */ /* 0x040fe200078e02ff */
[----:B------:R-:W-:Y:S01]  /*1ba0*/  UIMAD UR6, UR6, UR4, URZ ;  /* 0x00000004060672a4 */ /* 0x000fe2000f8e023f */
[----:B------:R-:W-:Y:S01]  /*1bb0*/  IMAD R14, R14, c[0x0][0x208], RZ ;  /* 0x000082000e0e7a24 */ /* 0x000fe200078e02ff */
[----:B------:R-:W-:Y:S01]  /*1bc0*/  LOP3.LUT R10, R10, R15, RZ, 0x3c, !PT ;  /* 0x0000000f0a0a7212 */ /* 0x000fe200078e3cff */
[----:B--2---:R-:W-:Y:S01]  /*1bd0*/  IMAD R18, R209, c[0x0][0x1e4], R6 ;  /* 0x00007900d1127a24 */ /* 0x004fe200078e0206 */
[----:B------:R-:W-:Y:S01]  /*1be0*/  UIMAD.WIDE.U32 UR22, UR13, UR4, URZ ;  /* 0x000000040d1672a5 */ /* 0x000fe2000f8e003f */
[----:B------:R-:W-:Y:S01]  /*1bf0*/  IMAD.U32 R85, RZ, RZ, UR11 ;  /* 0x0000000bff557e24 */ /* 0x000fe2000f8e00ff */
[----:B------:R-:W-:Y:S01]  /*1c00*/  UIMAD UR6, UR13, UR5, UR6 ;  /* 0x000000050d0672a4 */ /* 0x000fe2000f8e0206 */
[----:B------:R-:W-:Y:S01]  /*1c10*/  IMAD.IADD R19, R21, 0x1, R18 ;  /* 0x0000000115137824 */ /* 0x000fe200078e0212 */
[----:B----4-:R-:W-:Y:S01]  /*1c20*/  SHF.R.S32.HI R12, RZ, 0x4, R5 ;  /* 0x00000004ff0c7819 */ /* 0x010fe20000011405 */
[----:B------:R-:W-:Y:S01]  /*1c30*/  IMAD.MOV.U32 R18, RZ, RZ, R20 ;  /* 0x000000ffff127224 */ /* 0x000fe200078e0014 */
[----:B------:R-:W-:Y:S01]  /*1c40*/  UIADD3 UR6, UR23, UR6, URZ ;  /* 0x0000000617067290 */ /* 0x000fe2000fffe03f */
[----:B------:R-:W-:Y:S01]  /*1c50*/  IMAD R13, R209, c[0x0][0x20c], R14 ;  /* 0x00008300d10d7a24 */ /* 0x000fe200078e020e */
[----:B------:R-:W-:Y:S01]  /*1c60*/  LEA.HI R5, R5, R12, RZ, 0x1 ;  /* 0x0000000c05057211 */ /* 0x000fe200078f08ff */
[----:B------:R-:W-:Y:S01]  /*1c70*/  IMAD.SHL.U32 R90, R7, 0x40, RZ ;  /* 0x00000040075a7824 */ /* 0x000fe200078e00ff */
[----:B------:R-:W-:Y:S01]  /*1c80*/  IADD3 R8, -R8, UR10, -R85 ;  /* 0x0000000a08087c10 */ /* 0x000fe2000fffe955 */
[----:B------:R-:W-:Y:S01]  /*1c90*/  IMAD.IADD R13, R17, 0x1, R13 ;  /* 0x00000001110d7824 */ /* 0x000fe200078e020d */
[----:B------:R-:W-:Y:S01]  /*1ca0*/  LOP3.LUT R5, R5, 0xfffffffe, RZ, 0xc0, !PT ;  /* 0xfffffffe05057812 */ /* 0x000fe200078ec0ff */
[----:B------:R-:W-:Y:S01]  /*1cb0*/  UISETP.GT.AND UP2, UPT, UR25, UR9, UPT ;  /* 0x000000091900728c */ /* 0x000fe2000bf44270 */
[----:B------:R-:W-:-:S02]  /*1cc0*/  ISETP.GE.AND P1, PT, R8, 0x1, PT ;  /* 0x000000010800780c */ /* 0x000fc40003f26270 */
[----:B------:R-:W-:Y:S01]  /*1cd0*/  ISETP.GE.AND P5, PT, R218, c[0x0][0x1d4], PT ;  /* 0x00007500da007a0c */ /* 0x000fe20003fa6270 */
[----:B------:R-:W-:Y:S01]  /*1ce0*/  IMAD.IADD R5, R12, 0x1, -R5 ;  /* 0x000000010c057824 */ /* 0x000fe200078e0a05 */
[----:B------:R-:W-:Y:S01]  /*1cf0*/  ISETP.GE.AND P4, PT, R4, c[0x0][0x1d4], PT ;  /* 0x0000750004007a0c */ /* 0x000fe20003f86270 */
[----:B------:R-:W-:Y:S01]  /*1d00*/  IMAD.MOV.U32 R12, RZ, RZ, R16 ;  /* 0x000000ffff0c7224 */ /* 0x000fe200078e0010 */
[----:B------:R-:W-:Y:S01]  /*1d10*/  LEA.HI R88, R87, R84, RZ, 0x5 ;  /* 0x0000005457587211 */ /* 0x000fe200078f28ff */
[----:B------:R-:W-:Y:S01]  /*1d20*/  IMAD.SHL.U32 R16, R11, 0x40, RZ ;  /* 0x000000400b107824 */ /* 0x000fe200078e00ff */
[----:B------:R-:W-:Y:S01]  /*1d30*/  LOP3.LUT R90, R90, 0xfffffe00, RZ, 0xc0, !PT ;  /* 0xfffffe005a5a7812 */ /* 0x000fe200078ec0ff */
[C---:B------:R-:W-:Y:S01]  /*1d40*/  IMAD R205, R5.reuse, 0x200, R10 ;  /* 0x0000020005cd7824 */ /* 0x040fe200078e020a */
[----:B------:R-:W-:Y:S01]  /*1d50*/  SHF.R.S32.HI R86, RZ, 0x5, R88 ;  /* 0x00000005ff567819 */ /* 0x000fe20000011458 */
[----:B------:R-:W-:Y:S01]  /*1d60*/  IMAD.SHL.U32 R89, R5, 0x8, RZ ;  /* 0x0000000805597824 */ /* 0x000fe200078e00ff */
[----:B------:R-:W-:Y:S01]  /*1d70*/  LOP3.LUT R16, R16, 0x1c0, RZ, 0xc0, !PT ;  /* 0x000001c010107812 */ /* 0x000fe200078ec0ff */
[----:B------:R-:W-:Y:S01]  /*1d80*/  IMAD.SHL.U32 R205, R205, 0x2, RZ ;  /* 0x00000002cdcd7824 */ /* 0x000fe200078e00ff */
[----:B------:R-:W-:Y:S01]  /*1d90*/  SHF.R.S32.HI R133, RZ, 0x1f, R218 ;  /* 0x0000001fff857819 */ /* 0x000fe200000114da */
[----:B------:R-:W-:Y:S01]  /*1da0*/  IMAD R206, R86, 0x400, R90 ;  /* 0x0000040056ce7824 */ /* 0x000fe200078e025a */
[----:B------:R-:W-:-:S02]  /*1db0*/  LOP3.LUT R89, R16, 0x8, R89, 0xf8, !PT ;  /* 0x0000000810597812 */ /* 0x000fc400078ef859 */
[----:B------:R-:W-:Y:S02]  /*1dc0*/  IADD3 R204, R205, 0x6120, RZ ;  /* 0x00006120cdcc7810 */ /* 0x000fe40007ffe0ff */
[----:B------:R-:W-:Y:S02]  /*1dd0*/  SHF.R.U32.HI R16, RZ, 0x3, R16 ;  /* 0x00000003ff107819 */ /* 0x000fe40000011610 */
[----:B------:R-:W-:Y:S02]  /*1de0*/  IADD3 R213, R207, 0x100, RZ ;  /* 0x00000100cfd57810 */ /* 0x000fe40007ffe0ff */
[----:B------:R-:W-:Y:S02]  /*1df0*/  LOP3.LUT R89, R89, R16, RZ, 0x3c, !PT ;  /* 0x0000001059597212 */ /* 0x000fe400078e3cff */
[----:B------:R-:W-:Y:S02]  /*1e00*/  SHF.R.S32.HI R220, RZ, 0x1f, R217 ;  /* 0x0000001fffdc7819 */ /* 0x000fe400000114d9 */
[----:B------:R-:W-:Y:S01]  /*1e10*/  SHF.R.S32.HI R219, RZ, 0x1f, R216 ;  /* 0x0000001fffdb7819 */ /* 0x000fe200000114d8 */
[----:B------:R-:W-:-:S04]  /*1e20*/  IMAD.IADD R206, R89, 0x1, R206 ;  /* 0x0000000159ce7824 */ /* 0x000fc800078e02ce */
[----:B------:R-:W-:-:S04]  /*1e30*/  IMAD.SHL.U32 R206, R206, 0x2, RZ ;  /* 0x00000002cece7824 */ /* 0x000fc800078e00ff */
[--C-:B------:R-:W-:Y:S02]  /*1e40*/  IMAD R202, R2, 0x2, R206.reuse ;  /* 0x0000000202ca7824 */ /* 0x100fe400078e02ce */
[C---:B------:R-:W-:Y:S02]  /*1e50*/  IMAD R201, R3.reuse, 0x2, R206 ;  /* 0x0000000203c97824 */ /* 0x040fe400078e02ce */
[----:B------:R-:W-:Y:S01]  /*1e60*/  IMAD R199, R3, 0x2, R202 ;  /* 0x0000000203c77824 */ /* 0x000fe200078e02ca */
[----:B-----5:R-:W-:Y:S01]  /*1e70*/  SHF.R.S32.HI R6, RZ, 0x1f, R208 ;  /* 0x0000001fff067819 */ /* 0x020fe200000114d0 */
[----:B------:R-:W-:-:S04]  /*1e80*/  IMAD.WIDE.U32 R18, R208, c[0x0][0x1f0], R18 ;  /* 0x00007c00d0127a25 */ /* 0x000fc800078e0012 */
[----:B------:R-:W-:Y:S01]  /*1e90*/  IMAD R21, R6, c[0x0][0x1f0], RZ ;  /* 0x00007c0006157a24 */ /* 0x000fe200078e02ff */
[----:B------:R-:W-:Y:S01]  /*1ea0*/  IADD3 R17, P0, R18, UR14, RZ ;  /* 0x0000000e12117c10 */ /* 0x000fe2000ff1e0ff */
[----:B------:R-:W-:Y:S02]  /*1eb0*/  IMAD R11, R6, c[0x0][0x218], RZ ;  /* 0x00008600060b7a24 */ /* 0x000fe400078e02ff */
[C---:B------:R-:W-:Y:S02]  /*1ec0*/  IMAD R14, R208.reuse, c[0x0][0x1f4], R21 ;  /* 0x00007d00d00e7a24 */ /* 0x040fe400078e0215 */
[----:B------:R-:W-:-:S03]  /*1ed0*/  IMAD R5, R208, c[0x0][0x21c], R11 ;  /* 0x00008700d0057a24 */ /* 0x000fc600078e020b */
[----:B------:R-:W-:Y:S02]  /*1ee0*/  IADD3.X R14, R19, UR7, R14, P0, !PT ;  /* 0x00000007130e7c10 */ /* 0x000fe400087fe40e */
[----:B------:R-:W-:-:S04]  /*1ef0*/  LEA R18, P0, R17, c[0x0][0x1c8], 0x1 ;  /* 0x0000720011127a11 */ /* 0x000fc800078008ff */
[----:B------:R-:W-:Y:S01]  /*1f00*/  LEA.HI.X R17, R17, c[0x0][0x1cc], R14, 0x1, P0 ;  /* 0x0000730011117a11 */ /* 0x000fe200000f0c0e */
[----:B------:R-:W-:Y:S01]  /*1f10*/  IMAD.WIDE.U32 R14, R208, c[0x0][0x218], R12 ;  /* 0x00008600d00e7a25 */ /* 0x000fe200078e000c */
[----:B------:R-:W-:Y:S04]  /*1f20*/  SHFL.IDX PT, R10, R18, 0x1, 0x181f ;  /* 0x00381f00120a7f89 */ /* 0x000fe800000e0000 */
[----:B------:R-:W-:Y:S01]  /*1f30*/  SHFL.IDX PT, R12, R18, RZ, 0x181f ;  /* 0x00181fff120c7589 */ /* 0x000fe200000e0000 */
[----:B------:R-:W-:-:S03]  /*1f40*/  IADD3 R6, P0, R14, UR22, RZ ;  /* 0x000000160e067c10 */ /* 0x000fc6000ff1e0ff */
[----:B------:R-:W1:Y:S01]  /*1f50*/  SHFL.IDX PT, R13, R17, RZ, 0x181f ;  /* 0x00181fff110d7589 */ /* 0x000e6200000e0000 */
[----:B------:R-:W-:Y:S02]  /*1f60*/  IADD3.X R5, R15, UR6, R5, P0, !PT ;  /* 0x000000060f057c10 */ /* 0x000fe400087fe405 */
[----:B------:R-:W-:Y:S01]  /*1f70*/  IADD3 R15, R205, 0x6100, RZ ;  /* 0x00006100cd0f7810 */ /* 0x000fe20007ffe0ff */
[----:B------:R-:W2:Y:S01]  /*1f80*/  SHFL.IDX PT, R11, R17, 0x1, 0x181f ;  /* 0x00381f00110b7f89 */ /* 0x000ea200000e0000 */
[C---:B------:R-:W-:Y:S02]  /*1f90*/  LEA R14, P0, R6.reuse, c[0x0][0x1f8], 0x1 ;  /* 0x00007e00060e7a11 */ /* 0x040fe400078008ff */
[----:B------:R-:W-:Y:S02]  /*1fa0*/  @P3 IADD3 R204, R15, -0x20, RZ ;  /* 0xffffffe00fcc3810 */ /* 0x000fe40007ffe0ff */
[----:B------:R-:W-:Y:S01]  /*1fb0*/  LEA.HI.X R15, R6, c[0x0][0x1fc], R5, 0x1, P0 ;  /* 0x00007f00060f7a11 */ /* 0x000fe200000f0c05 */
[----:B------:R-:W3:Y:S01]  /*1fc0*/  SHFL.IDX PT, R16, R14, RZ, 0x181f ;  /* 0x00181fff0e107589 */ /* 0x000ee200000e0000 */
[----:B------:R-:W-:-:S02]  /*1fd0*/  ISETP.GT.AND P0, PT, R8, 0x20, PT ;  /* 0x000000200800780c */ /* 0x000fc40003f04270 */
[----:B------:R-:W-:Y:S01]  /*1fe0*/  ISETP.GE.AND P3, PT, R9, c[0x0][0x1d4], PT ;  /* 0x0000750009007a0c */ /* 0x000fe20003f66270 */
[----:B------:R-:W4:Y:S01]  /*1ff0*/  SHFL.IDX PT, R40, R14, 0x1, 0x181f ;  /* 0x00381f000e287f89 */ /* 0x000f2200000e0000 */
[C---:B------:R-:W-:Y:S02]  /*2000*/  IADD3 R195, R204.reuse, 0x800, RZ ;  /* 0x00000800ccc37810 */ /* 0x040fe40007ffe0ff */
[----:B------:R-:W-:Y:S01]  /*2010*/  SEL R221, RZ, 0x10, P3 ;  /* 0x00000010ffdd7807 */ /* 0x000fe20001800000 */
[----:B------:R-:W5:Y:S01]  /*2020*/  SHFL.IDX PT, R6, R15, RZ, 0x181f ;  /* 0x00181fff0f067589 */ /* 0x000f6200000e0000 */
[C---:B------:R-:W-:Y:S02]  /*2030*/  IADD3 R194, R204.reuse, 0x1000, RZ ;  /* 0x00001000ccc27810 */ /* 0x040fe40007ffe0ff */
[C---:B------:R-:W-:Y:S01]  /*2040*/  IADD3 R193, R204.reuse, 0x1800, RZ ;  /* 0x00001800ccc17810 */ /* 0x040fe20007ffe0ff */
[----:B------:R3:W3:Y:S01]  /*2050*/  SHFL.IDX PT, R5, R15, 0x1, 0x181f ;  /* 0x00381f000f057f89 */ /* 0x0006e200000e0000 */
[----:B------:R-:W-:Y:S01]  /*2060*/  IADD3 R191, R204, 0x2000, RZ ;  /* 0x00002000ccbf7810 */ /* 0x000fe20007ffe0ff */
[----:B-1----:R-:W-:Y:S01]  /*2070*/  @P1 IMAD.WIDE R20, R218, 0x2, R12 ;  /* 0x00000002da141825 */ /* 0x002fe200078e020c */
[----:B------:R-:W-:-:S02]  /*2080*/  IADD3 R190, R204, 0x2800, RZ ;  /* 0x00002800ccbe7810 */ /* 0x000fc40007ffe0ff */
[C---:B------:R-:W-:Y:S01]  /*2090*/  IADD3 R189, R204.reuse, 0x3000, RZ ;  /* 0x00003000ccbd7810 */ /* 0x040fe20007ffe0ff */
[--C-:B------:R-:W-:Y:S01]  /*20a0*/  @P1 IMAD.WIDE R18, R217, 0x2, R12.reuse ;  /* 0x00000002d9121825 */ /* 0x100fe200078e020c */
[----:B------:R1:W-:Y:S01]  /*20b0*/  @P1 LDGSTS.E.BYPASS.LTC128B.128 [R207+0x6100], [R20.64], !P5 ;  /* 0x0610000014cf1fae */ /* 0x0003e2000e901d52 */
[----:B------:R-:W-:Y:S02]  /*20c0*/  IADD3 R188, R204, 0x3800, RZ ;  /* 0x00003800ccbc7810 */ /* 0x000fe40007ffe0ff */
[----:B------:R-:W-:Y:S01]  /*20d0*/  @P1 IMAD.WIDE R22, R216, 0x2, R12 ;  /* 0x00000002d8161825 */ /* 0x000fe200078e020c */
[----:B------:R1:W-:Y:S01]  /*20e0*/  @P1 LDGSTS.E.BYPASS.LTC128B.128 [R207+0x8100], [R18.64], !P4 ;  /* 0x0810000012cf1fae */ /* 0x0003e2000e101d52 */
[----:B------:R-:W-:Y:S02]  /*20f0*/  IADD3 R187, R204, 0x4000, RZ ;  /* 0x00004000ccbb7810 */ /* 0x000fe40007ffe0ff */
[----:B--2---:R-:W-:Y:S01]  /*2100*/  @P0 IMAD.WIDE R12, R218, 0x2, R10 ;  /* 0x00000002da0c0825 */ /* 0x004fe200078e020a */
[----:B------:R2:W-:Y:S01]  /*2110*/  @P1 LDGSTS.E.BYPASS.LTC128B.128 [R207+0xa100], [R22.64], !P3 ;  /* 0x0a10000016cf1fae */ /* 0x0005e2000d901d52 */
[----:B------:R-:W-:-:S02]  /*2120*/  IADD3 R186, R204, 0x4800, RZ ;  /* 0x00004800ccba7810 */ /* 0x000fc40007ffe0ff */
[C-C-:B------:R-:W-:Y:S01]  /*2130*/  @P0 IMAD.WIDE R24, R217.reuse, 0x2, R10.reuse ;  /* 0x00000002d9180825 */ /* 0x140fe200078e020a */
[----:B------:R2:W-:Y:S01]  /*2140*/  @P0 LDGSTS.E.BYPASS.LTC128B.128 [R207+0x7100], [R12.64], !P5 ;  /* 0x071000000ccf0fae */ /* 0x0005e2000e901d52 */
[----:B------:R-:W-:Y:S02]  /*2150*/  IADD3 R185, R204, 0x5000, RZ ;  /* 0x00005000ccb97810 */ /* 0x000fe40007ffe0ff */
[----:B------:R-:W-:Y:S01]  /*2160*/  @P0 IMAD.WIDE R26, R216, 0x2, R10 ;  /* 0x00000002d81a0825 */ /* 0x000fe200078e020a */
[----:B------:R2:W-:Y:S01]  /*2170*/  @P0 LDGSTS.E.BYPASS.LTC128B.128 [R207+0x9100], [R24.64], !P4 ;  /* 0x0910000018cf0fae */ /* 0x0005e2000e101d52 */
[----:B------:R-:W-:Y:S02]  /*2180*/  IADD3 R184, R204, 0x5800, RZ ;  /* 0x00005800ccb87810 */ /* 0x000fe40007ffe0ff */
[----:B------:R-:W-:Y:S01]  /*2190*/  IMAD.WIDE R10, R218, 0x2, RZ ;  /* 0x00000002da0a7825 */ /* 0x000fe200078e02ff */
[----:B------:R2:W-:Y:S03]  /*21a0*/  @P0 LDGSTS.E.BYPASS.LTC128B.128 [R207+0xb100], [R26.64], !P3 ;  /* 0x0b1000001acf0fae */ /* 0x0005e6000d901d52 */
[----:B---3--:R-:W-:Y:S01]  /*21b0*/  IMAD.WIDE R14, R217, 0x2, RZ ;  /* 0x00000002d90e7825 */ /* 0x008fe200078e02ff */
[----:B------:R-:W0:Y:S01]  /*21c0*/  LDGDEPBAR ;  /* 0x00000000000079af */ /* 0x000e220000000000 */
[----:B------:R-:W-:-:S02]  /*21d0*/  IADD3 R48, P0, R16, R10, RZ ;  /* 0x0000000a10307210 */ /* 0x000fc40007f1e0ff */
[----:B----4-:R-:W-:-:S03]  /*21e0*/  IADD3 R10, P1, R10, R40, RZ ;  /* 0x000000280a0a7210 */ /* 0x010fc60007f3e0ff */
[----:B-----5:R-:W-:Y:S01]  /*21f0*/  IMAD.X R49, R6, 0x1, R11, P0 ;  /* 0x0000000106317824 */ /* 0x020fe200000e060b */
[----:B------:R-:W-:Y:S01]  /*2200*/  IADD3 R42, P0, R14, R40, RZ ;  /* 0x000000280e2a7210 */ /* 0x000fe20007f1e0ff */
[----:B------:R-:W-:Y:S01]  /*2210*/  IMAD.X R11, R11, 0x1, R5, P1 ;  /* 0x000000010b0b7824 */ /* 0x000fe200008e0605 */
[----:B-1----:R-:W-:-:S03]  /*2220*/  IADD3 R18, P6, R16, R14, RZ ;  /* 0x0000000e10127210 */ /* 0x002fc60007fde0ff */
[----:B------:R-:W-:Y:S02]  /*2230*/  IMAD.X R43, R15, 0x1, R5, P0 ;  /* 0x000000010f2b7824 */ /* 0x000fe400000e0605 */
[----:B------:R-:W-:Y:S01]  /*2240*/  IMAD.X R19, R6, 0x1, R15, P6 ;  /* 0x0000000106137824 */ /* 0x000fe200030e060f */
[----:B------:R-:W-:Y:S01]  /*2250*/  ISETP.GE.AND P6, PT, R4, c[0x0][0x1d4], PT ;  /* 0x0000750004007a0c */ /* 0x000fe20003fc6270 */
[----:B--2---:R-:W-:-:S05]  /*2260*/  IMAD.WIDE R12, R216, 0x2, RZ ;  /* 0x00000002d80c7825 */ /* 0x004fca00078e02ff */
[----:B------:R-:W-:Y:S02]  /*2270*/  IADD3 R16, P1, R16, R12, RZ ;  /* 0x0000000c10107210 */ /* 0x000fe40007f3e0ff */
[----:B------:R-:W-:Y:S01]  /*2280*/  IADD3 R40, P0, R12, R40, RZ ;  /* 0x000000280c287210 */ /* 0x000fe20007f1e0ff */
[----:B------:R-:W-:-:S04]  /*2290*/  DEPBAR.LE SB0, 0x1 ;  /* 0x000080400000791a */ /* 0x000fc80000000000 */
[----:B------:R-:W-:-:S04]  /*22a0*/  DEPBAR.LE SB0, 0x0 ;  /* 0x000080000000791a */ /* 0x000fc80000000000 */
[----:B------:R-:W-:Y:S01]  /*22b0*/  BAR.SYNC.DEFER_BLOCKING 0x0 ;  /* 0x0000000000007b1d */ /* 0x000fe20000010000 */
[----:B------:R-:W-:Y:S01]  /*22c0*/  IMAD.X R17, R6, 0x1, R13, P1 ;  /* 0x0000000106117824 */ /* 0x000fe200008e060d */
[----:B------:R-:W-:Y:S01]  /*22d0*/  ISETP.GE.AND P1, PT, R218, c[0x0][0x1d4], PT ;  /* 0x00007500da007a0c */ /* 0x000fe20003f26270 */
[----:B------:R-:W-:-:S03]  /*22e0*/  IMAD.X R41, R13, 0x1, R5, P0 ;  /* 0x000000010d297824 */ /* 0x000fc600000e0605 */
[C---:B------:R-:W-:Y:S02]  /*22f0*/  ISETP.LT.OR P0, PT, R8.reuse, 0x1, P1 ;  /* 0x000000010800780c */ /* 0x040fe40000f01670 */
[----:B------:R-:W-:Y:S01]  /*2300*/  ISETP.GE.AND P1, PT, R9, c[0x0][0x1d4], PT ;  /* 0x0000750009007a0c */ /* 0x000fe20003f26270 */
[----:B------:R-:W-:Y:S04]  /*2310*/  LDSM.16.M88.4 R28, [R206+0xc100] ;  /* 0x00c10000ce1c783b */ /* 0x000fe80000000200 */
[----:B------:R-:W-:Y:S04]  /*2320*/  LDSM.16.M88.4 R12, [R202+0xc100] ;  /* 0x00c10000ca0c783b */ /* 0x000fe80000000200 */
[----:B------:R-:W1:Y:S04]  /*2330*/  LDSM.16.M88.4 R20, [R205+0x6100] ;  /* 0x00610000cd14783b */ /* 0x000e680000000200 */
[----:B------:R-:W-:Y:S04]  /*2340*/  LDSM.16.M88.4 R64, [R205+0x6900] ;  /* 0x00690000cd40783b */ /* 0x000fe80000000200 */
[----:B------:R-:W2:Y:S04]  /*2350*/  LDSM.16.M88.4 R56, [R205+0x7100] ;  /* 0x00710000cd38783b */ /* 0x000ea80000000200 */
[----:B------:R-:W3:Y:S04]  /*2360*/  LDSM.16.M88.4 R32, [R205+0x7900] ;  /* 0x00790000cd20783b */ /* 0x000ee80000000200 */
[----:B------:R-:W4:Y:S04]  /*2370*/  LDSM.16.M88.4 R4, [R204] ;  /* 0x00000000cc04783b */ /* 0x000f280000000200 */
[----:B------:R-:W5:Y:S04]  /*2380*/  LDSM.16.M88.4 R80, [R204+0x800] ;  /* 0x00080000cc50783b */ /* 0x000f680000000200 */
[----:B------:R-:W3:Y:S04]  /*2390*/  LDSM.16.M88.4 R44, [R204+0x1000] ;  /* 0x00100000cc2c783b */ /* 0x000ee80000000200 */
[----:B------:R-:W3:Y:S04]  /*23a0*/  LDSM.16.M88.4 R36, [R204+0x1800] ;  /* 0x00180000cc24783b */ /* 0x000ee80000000200 */
        /* <DEDUP_REMOVED lines=9> */
[----:B------:R-:W-:Y:S01]  /*2440*/  HMMA.16816.F32 R20, R28, R22, RZ ;  /* 0x000000161c14723c */ /* 0x000fe200000018ff */
[----:B------:R-:W-:-:S07]  /*2450*/  ISETP.LT.OR P1, PT, R8, 0x21, P1 ;  /* 0x000000210800780c */ /* 0x000fce0000f21670 */
[----:B--2---:R-:W-:Y:S04]  /*2460*/  HMMA.16816.F32 R60, R28, R56, RZ ;  /* 0x000000381c3c723c */ /* 0x004fe800000018ff */
[----:B------:R1:W-:Y:S01]  /*2470*/  LDGSTS.E.BYPASS.LTC128B.128 [R207+0x4100], [R16.64], !P0 ;  /* 0x0410000010cf7fae */ /* 0x0003e2000c101d52 */
[----:B------:R-:W-:-:S03]  /*2480*/  ISETP.GE.AND P0, PT, R218, c[0x0][0x1d4], PT ;  /* 0x00007500da007a0c */ /* 0x000fc60003f06270 */
[----:B------:R-:W-:Y:S01]  /*2490*/  HMMA.16816.F32 R56, R28, R58, RZ ;  /* 0x0000003a1c38723c */ /* 0x000fe200000018ff */
[----:B------:R-:W-:-:S07]  /*24a0*/  ISETP.LT.OR P0, PT, R8, 0x21, P0 ;  /* 0x000000210800780c */ /* 0x000fce0000701670 */
[----:B---3--:R-:W-:Y:S06]  /*24b0*/  HMMA.16816.F32 R52, R28, R32, RZ ;  /* 0x000000201c34723c */ /* 0x008fec00000018ff */
[----:B------:R2:W-:Y:S01]  /*24c0*/  LDGSTS.E.BYPASS.LTC128B.128 [R207+0x1100], [R10.64], !P0 ;  /* 0x011000000acf7fae */ /* 0x0005e2000c101d52 */
[----:B------:R-:W-:Y:S01]  /*24d0*/  LOP3.LUT P0, RZ, R0, 0x4, RZ, 0xc0, !PT ;  /* 0x0000000400ff7812 */ /* 0x000fe2000780c0ff */
[----:B------:R-:W-:Y:S01]  /*24e0*/  IMAD.MOV.U32 R0, RZ, RZ, 0x40 ;  /* 0x00000040ff007424 */ /* 0x000fe200078e00ff */
[----:B----4-:R-:W-:Y:S01]  /*24f0*/  HMMA.16816.F32 R24, R12, R4, R24 ;  /* 0x000000040c18723c */ /* 0x010fe20000001818 */
[----:B------:R3:W-:Y:S03]  /*2500*/  LDGSTS.E.BYPASS.LTC128B.128 [R207+0x3100], [R42.64], !P6 ;  /* 0x031000002acf7fae */ /* 0x0007e6000f101d52 */
[----:B------:R-:W-:Y:S01]  /*2510*/  SEL R0, R0, 0xffffffc0, !P0 ;  /* 0xffffffc000007807 */ /* 0x000fe20004000000 */
[----:B------:R3:W-:Y:S01]  /*2520*/  LDGSTS.E.BYPASS.LTC128B.128 [R207+0x5100], [R40.64], !P1 ;  /* 0x0510000028cf7fae */ /* 0x0007e2000c901d52 */
[----:B------:R-:W-:-:S02]  /*2530*/  PLOP3.LUT P0, PT, PT, PT, UP2, 0x40, 0x0 ;  /* 0x000000000000781c */ /* 0x000fc40003f0e828 */
[C---:B-1----:R-:W-:Y:S01]  /*2540*/  HMMA.16816.F32 R16, R28.reuse, R64, RZ ;  /* 0x000000401c10723c */ /* 0x042fe200000018ff */
[----:B------:R-:W-:Y:S01]  /*2550*/  IMAD.IADD R200, R205, 0x1, R0 ;  /* 0x00000001cdc87824 */ /* 0x000fe200078e0200 */
[----:B------:R-:W-:Y:S01]  /*2560*/  LDSM.16.M88.4 R48, [R201+0xc100] ;  /* 0x00c10000c930783b */ /* 0x000fe20000000200 */
[----:B------:R-:W-:Y:S01]  /*2570*/  IMAD.IADD R192, R0, 0x1, R204 ;  /* 0x0000000100c07824 */ /* 0x000fe200078e02cc */
[----:B------:R-:W-:Y:S02]  /*2580*/  ISETP.GT.AND P1, PT, R210, 0x3f, PT ;  /* 0x0000003fd200780c */ /* 0x000fe40003f24270 */
[----:B------:R-:W-:Y:S02]  /*2590*/  LDSM.16.M88.4 R76, [R200+0x6900] ;  /* 0x00690000c84c783b */ /* 0x000fe40000000200 */
[C---:B------:R-:W-:Y:S02]  /*25a0*/  HMMA.16816.F32 R64, R28.reuse, R66, RZ ;  /* 0x000000421c40723c */ /* 0x040fe400000018ff */
[----:B------:R-:W-:Y:S04]  /*25b0*/  LDSM.16.M88.4 R72, [R200+0x7100] ;  /* 0x00710000c848783b */ /* 0x000fe80000000200 */
[----:B------:R-:W-:Y:S02]  /*25c0*/  LDSM.16.M88.4 R68, [R192+0x800] ;  /* 0x00080000c044783b */ /* 0x000fe40000000200 */
[----:B------:R-:W-:Y:S02]  /*25d0*/  HMMA.16816.F32 R28, R28, R34, RZ ;  /* 0x000000221c1c723c */ /* 0x000fe400000018ff */
[----:B--2---:R-:W1:Y:S04]  /*25e0*/  LDSM.16.M88.4 R8, [R200+0x6100] ;  /* 0x00610000c808783b */ /* 0x004e680000000200 */
[----:B------:R-:W-:Y:S02]  /*25f0*/  LDSM.16.M88.4 R32, [R199+0xc100] ;  /* 0x00c10000c720783b */ /* 0x000fe40000000200 */
[C---:B------:R-:W-:Y:S02]  /*2600*/  HMMA.16816.F32 R20, R12.reuse, R6, R20 ;  /* 0x000000060c14723c */ /* 0x040fe40000001814 */
[----:B---3--:R-:W2:Y:S04]  /*2610*/  LDSM.16.M88.4 R40, [R200+0x7900] ;  /* 0x00790000c828783b */ /* 0x008ea80000000200 */
[----:B------:R-:W3:Y:S02]  /*2620*/  LDSM.16.M88.4 R4, [R192] ;  /* 0x00000000c004783b */ /* 0x000ee40000000200 */
[C---:B-----5:R-:W-:Y:S02]  /*2630*/  HMMA.16816.F32 R16, R12.reuse, R80, R16 ;  /* 0x000000500c10723c */ /* 0x060fe40000001810 */
[----:B------:R-:W0:Y:S06]  /*2640*/  LDGDEPBAR ;  /* 0x00000000000079af */ /* 0x000e2c0000000000 */
[C---:B------:R-:W-:Y:S01]  /*2650*/  HMMA.16816.F32 R64, R12.reuse, R82, R64 ;  /* 0x000000520c40723c */ /* 0x040fe20000001840 */
[----:B------:R-:W-:Y:S07]  /*2660*/  LDSM.16.M88.4 R80, [R205+0x8900] ;  /* 0x00890000cd50783b */ /* 0x000fee0000000200 */
[C---:B------:R-:W-:Y:S08]  /*2670*/  HMMA.16816.F32 R60, R12.reuse, R44, R60 ;  /* 0x0000002c0c3c723c */ /* 0x040ff0000000183c */
[C---:B------:R-:W-:Y:S01]  /*2680*/  HMMA.16816.F32 R56, R12.reuse, R46, R56 ;  /* 0x0000002e0c38723c */ /* 0x040fe20000001838 */
[----:B------:R-:W4:Y:S07]  /*2690*/  LDSM.16.M88.4 R44, [R192+0x1000] ;  /* 0x00100000c02c783b */ /* 0x000f2e0000000200 */
[C---:B------:R-:W-:Y:S08]  /*26a0*/  HMMA.16816.F32 R52, R12.reuse, R36, R52 ;  /* 0x000000240c34723c */ /* 0x040ff00000001834 */
[----:B------:R-:W-:Y:S01]  /*26b0*/  HMMA.16816.F32 R28, R12, R38, R28 ;  /* 0x000000260c1c723c */ /* 0x000fe2000000181c */
[----:B------:R-:W5:Y:S04]  /*26c0*/  LDSM.16.M88.4 R36, [R192+0x1800] ;  /* 0x00180000c024783b */ /* 0x000f680000000200 */
[----:B------:R-:W-:Y:S03]  /*26d0*/  LDSM.16.M88.4 R12, [R206+0x10100] ;  /* 0x01010000ce0c783b */ /* 0x000fe60000000200 */
[C---:B-1----:R-:W-:Y:S08]  /*26e0*/  HMMA.16816.F32 R24, R48.reuse, R8, R24 ;  /* 0x000000083018723c */ /* 0x042ff00000001818 */
[C---:B------:R-:W-:Y:S01]  /*26f0*/  HMMA.16816.F32 R20, R48.reuse, R10, R20 ;  /* 0x0000000a3014723c */ /* 0x040fe20000001814 */
[----:B------:R-:W1:Y:S07]  /*2700*/  LDSM.16.M88.4 R8, [R205+0x8100] ;  /* 0x00810000cd08783b */ /* 0x000e6e0000000200 */
[C---:B------:R-:W-:Y:S08]  /*2710*/  HMMA.16816.F32 R16, R48.reuse, R76, R16 ;  /* 0x0000004c3010723c */ /* 0x040ff00000001810 */
[C---:B------:R-:W-:Y:S01]  /*2720*/  HMMA.16816.F32 R64, R48.reuse, R78, R64 ;  /* 0x0000004e3040723c */ /* 0x040fe20000001840 */
[----:B------:R-:W1:Y:S07]  /*2730*/  LDSM.16.M88.4 R76, [R205+0x9100] ;  /* 0x00910000cd4c783b */ /* 0x000e6e0000000200 */
[C---:B------:R-:W-:Y:S08]  /*2740*/  HMMA.16816.F32 R60, R48.reuse, R72, R60 ;  /* 0x00000048303c723c */ /* 0x040ff0000000183c */
[C---:B------:R-:W-:Y:S01]  /*2750*/  HMMA.16816.F32 R56, R48.reuse, R74, R56 ;  /* 0x0000004a3038723c */ /* 0x040fe20000001838 */
[----:B------:R-:W-:Y:S07]  /*2760*/  LDSM.16.M88.4 R72, [R204+0x2800] ;  /* 0x00280000cc48783b */ /* 0x000fee0000000200 */
[C---:B--2---:R-:W-:Y:S08]  /*2770*/  HMMA.16816.F32 R52, R48.reuse, R40, R52 ;  /* 0x000000283034723c */ /* 0x044ff00000001834 */
[----:B------:R-:W-:Y:S01]  /*2780*/  HMMA.16816.F32 R48, R48, R42, R28 ;  /* 0x0000002a3030723c */ /* 0x000fe2000000181c */
[----:B------:R-:W2:Y:S04]  /*2790*/  LDSM.16.M88.4 R28, [R205+0x9900] ;  /* 0x00990000cd1c783b */ /* 0x000ea80000000200 */
[----:B------:R-:W-:Y:S03]  /*27a0*/  LDSM.16.M88.4 R40, [R202+0x10100] ;  /* 0x01010000ca28783b */ /* 0x000fe60000000200 */
[C---:B---3--:R-:W-:Y:S08]  /*27b0*/  HMMA.16816.F32 R24, R32.reuse, R4, R24 ;  /* 0x000000042018723c */ /* 0x048ff00000001818 */
[C---:B------:R-:W-:Y:S01]  /*27c0*/  HMMA.16816.F32 R20, R32.reuse, R6, R20 ;  /* 0x000000062014723c */ /* 0x040fe20000001814 */
[----:B------:R-:W3:Y:S07]  /*27d0*/  LDSM.16.M88.4 R4, [R204+0x2000] ;  /* 0x00200000cc04783b */ /* 0x000eee0000000200 */
[C---:B------:R-:W-:Y:S08]  /*27e0*/  HMMA.16816.F32 R16, R32.reuse, R68, R16 ;  /* 0x000000442010723c */ /* 0x040ff00000001810 */
[C---:B------:R-:W-:Y:S01]  /*27f0*/  HMMA.16816.F32 R64, R32.reuse, R70, R64 ;  /* 0x000000462040723c */ /* 0x040fe20000001840 */
[----:B------:R-:W2:Y:S07]  /*2800*/  LDSM.16.M88.4 R68, [R204+0x3000] ;  /* 0x00300000cc44783b */ /* 0x000eae0000000200 */
[C---:B----4-:R-:W-:Y:S08]  /*2810*/  HMMA.16816.F32 R60, R32.reuse, R44, R60 ;  /* 0x0000002c203c723c */ /* 0x050ff0000000183c */
[C---:B------:R-:W-:Y:S01]  /*2820*/  HMMA.16816.F32 R56, R32.reuse, R46, R56 ;  /* 0x0000002e2038723c */ /* 0x040fe20000001838 */
[----:B------:R-:W4:Y:S07]  /*2830*/  LDSM.16.M88.4 R44, [R204+0x3800] ;  /* 0x00380000cc2c783b */ /* 0x000f2e0000000200 */
[C---:B-----5:R-:W-:Y:S08]  /*2840*/  HMMA.16816.F32 R52, R32.reuse, R36, R52 ;  /* 0x000000242034723c */ /* 0x060ff00000001834 */
[----:B------:R-:W-:Y:S01]  /*2850*/  HMMA.16816.F32 R48, R32, R38, R48 ;  /* 0x000000262030723c */ /* 0x000fe20000001830 */
[----:B------:R-:W-:Y:S04]  /*2860*/  LDSM.16.M88.4 R36, [R200+0x8100] ;  /* 0x00810000c824783b */ /* 0x000fe80000000200 */
[----:B------:R-:W-:Y:S03]  /*2870*/  LDSM.16.M88.4 R32, [R200+0x8900] ;  /* 0x00890000c820783b */ /* 0x000fe60000000200 */
[C---:B-1----:R-:W-:Y:S08]  /*2880*/  HMMA.16816.F32 R24, R12.reuse, R8, R24 ;  /* 0x000000080c18723c */ /* 0x042ff00000001818 */
[C---:B------:R-:W-:Y:S01]  /*2890*/  HMMA.16816.F32 R20, R12.reuse, R10, R20 ;  /* 0x0000000a0c14723c */ /* 0x040fe20000001814 */
[----:B------:R-:W1:Y:S07]  /*28a0*/  LDSM.16.M88.4 R8, [R201+0x10100] ;  /* 0x01010000c908783b */ /* 0x000e6e0000000200 */
[C---:B------:R-:W-:Y:S08]  /*28b0*/  HMMA.16816.F32 R16, R12.reuse, R80, R16 ;  /* 0x000000500c10723c */ /* 0x040ff00000001810 */
[C---:B------:R-:W-:Y:S01]  /*28c0*/  HMMA.16816.F32 R64, R12.reuse, R82, R64 ;  /* 0x000000520c40723c */ /* 0x040fe20000001840 */
[----:B------:R-:W-:Y:S07]  /*28d0*/  LDSM.16.M88.4 R80, [R192+0x2800] ;  /* 0x00280000c050783b */ /* 0x000fee0000000200 */
[C---:B------:R-:W-:Y:S08]  /*28e0*/  HMMA.16816.F32 R60, R12.reuse, R76, R60 ;  /* 0x0000004c0c3c723c */ /* 0x040ff0000000183c */
[C---:B------:R-:W-:Y:S01]  /*28f0*/  HMMA.16816.F32 R56, R12.reuse, R78, R56 ;  /* 0x0000004e0c38723c */ /* 0x040fe20000001838 */
[----:B------:R-:W-:Y:S07]  /*2900*/  LDSM.16.M88.4 R76, [R199+0x10100] ;  /* 0x01010000c74c783b */ /* 0x000fee0000000200 */
[C---:B--2---:R-:W-:Y:S08]  /*2910*/  HMMA.16816.F32 R52, R12.reuse, R28, R52 ;  /* 0x0000001c0c34723c */ /* 0x044ff00000001834 */
[----:B------:R-:W-:Y:S01]  /*2920*/  HMMA.16816.F32 R48, R12, R30, R48 ;  /* 0x0000001e0c30723c */ /* 0x000fe20000001830 */
[----:B------:R-:W2:Y:S04]  /*2930*/  LDSM.16.M88.4 R28, [R200+0x9100] ;  /* 0x00910000c81c783b */ /* 0x000ea80000000200 */
[----:B------:R-:W5:Y:S03]  /*2940*/  LDSM.16.M88.4 R12, [R200+0x9900] ;  /* 0x00990000c80c783b */ /* 0x000f660000000200 */
[C---:B---3--:R-:W-:Y:S08]  /*2950*/  HMMA.16816.F32 R24, R40.reuse, R4, R24 ;  /* 0x000000042818723c */ /* 0x048ff00000001818 */
[C---:B------:R-:W-:Y:S01]  /*2960*/  HMMA.16816.F32 R20, R40.reuse, R6, R20 ;  /* 0x000000062814723c */ /* 0x040fe20000001814 */
[----:B------:R-:W3:Y:S07]  /*2970*/  LDSM.16.M88.4 R4, [R192+0x2000] ;  /* 0x00200000c004783b */ /* 0x000eee0000000200 */
[C---:B------:R-:W-:Y:S08]  /*2980*/  HMMA.16816.F32 R16, R40.reuse, R72, R16 ;  /* 0x000000482810723c */ /* 0x040ff00000001810 */
[C---:B------:R-:W-:Y:S01]  /*2990*/  HMMA.16816.F32 R64, R40.reuse, R74, R64 ;  /* 0x0000004a2840723c */ /* 0x040fe20000001840 */
[----:B------:R-:W2:Y:S07]  /*29a0*/  LDSM.16.M88.4 R72, [R192+0x3000] ;  /* 0x00300000c048783b */ /* 0x000eae0000000200 */
[C---:B------:R-:W-:Y:S08]  /*29b0*/  HMMA.16816.F32 R60, R40.reuse, R68, R60 ;  /* 0x00000044283c723c */ /* 0x040ff0000000183c */
[C---:B------:R-:W-:Y:S01]  /*29c0*/  HMMA.16816.F32 R56, R40.reuse, R70, R56 ;  /* 0x000000462838723c */ /* 0x040fe20000001838 */
[----:B------:R-:W2:Y:S07]  /*29d0*/  LDSM.16.M88.4 R68, [R192+0x3800] ;  /* 0x00380000c044783b */ /* 0x000eae0000000200 */
[C---:B----4-:R-:W-:Y:S08]  /*29e0*/  HMMA.16816.F32 R52, R40.reuse, R44, R52 ;  /* 0x0000002c2834723c */ /* 0x050ff00000001834 */
[----:B------:R-:W-:Y:S01]  /*29f0*/  HMMA.16816.F32 R48, R40, R46, R48 ;  /* 0x0000002e2830723c */ /* 0x000fe20000001830 */
[----:B------:R-:W-:Y:S04]  /*2a00*/  LDSM.16.M88.4 R44, [R206+0x14100] ;  /* 0x01410000ce2c783b */ /* 0x000fe80000000200 */
[----:B------:R-:W4:Y:S03]  /*2a10*/  LDSM.16.M88.4 R40, [R205+0xa100] ;  /* 0x00a10000cd28783b */ /* 0x000f260000000200 */
[C---:B-1----:R-:W-:Y:S08]  /*2a20*/  HMMA.16816.F32 R24, R8.reuse, R36, R24 ;  /* 0x000000240818723c */ /* 0x042ff00000001818 */
[C---:B------:R-:W-:Y:S01]  /*2a30*/  HMMA.16816.F32 R20, R8.reuse, R38, R20 ;  /* 0x000000260814723c */ /* 0x040fe20000001814 */
[----:B------:R-:W1:Y:S07]  /*2a40*/  LDSM.16.M88.4 R36, [R205+0xa900] ;  /* 0x00a90000cd24783b */ /* 0x000e6e0000000200 */
[C---:B------:R-:W-:Y:S08]  /*2a50*/  HMMA.16816.F32 R16, R8.reuse, R32, R16 ;  /* 0x000000200810723c */ /* 0x040ff00000001810 */
[C---:B------:R-:W-:Y:S01]  /*2a60*/  HMMA.16816.F32 R64, R8.reuse, R34, R64 ;  /* 0x000000220840723c */ /* 0x040fe20000001840 */
[----:B------:R-:W1:Y:S07]  /*2a70*/  LDSM.16.M88.4 R32, [R205+0xb100] ;  /* 0x00b10000cd20783b */ /* 0x000e6e0000000200 */
[C---:B--2---:R-:W-:Y:S08]  /*2a80*/  HMMA.16816.F32 R60, R8.reuse, R28, R60 ;  /* 0x0000001c083c723c */ /* 0x044ff0000000183c */
[C---:B------:R-:W-:Y:S01]  /*2a90*/  HMMA.16816.F32 R56, R8.reuse, R30, R56 ;  /* 0x0000001e0838723c */ /* 0x040fe20000001838 */
[----:B------:R-:W2:Y:S07]  /*2aa0*/  LDSM.16.M88.4 R28, [R205+0xb900] ;  /* 0x00b90000cd1c783b */ /* 0x000eae0000000200 */
[C---:B-----5:R-:W-:Y:S08]  /*2ab0*/  HMMA.16816.F32 R52, R8.reuse, R12, R52 ;  /* 0x0000000c0834723c */ /* 0x060ff00000001834 */
[----:B------:R-:W-:Y:S01]  /*2ac0*/  HMMA.16816.F32 R48, R8, R14, R48 ;  /* 0x0000000e0830723c */ /* 0x000fe20000001830 */
[----:B------:R-:W-:Y:S04]  /*2ad0*/  LDSM.16.M88.4 R12, [R202+0x14100] ;  /* 0x01410000ca0c783b */ /* 0x000fe80000000200 */
[----:B------:R-:W5:Y:S03]  /*2ae0*/  LDSM.16.M88.4 R8, [R204+0x4000] ;  /* 0x00400000cc08783b */ /* 0x000f660000000200 */
[C---:B---3--:R-:W-:Y:S08]  /*2af0*/  HMMA.16816.F32 R24, R76.reuse, R4, R24 ;  /* 0x000000044c18723c */ /* 0x048ff00000001818 */
[C---:B------:R-:W-:Y:S01]  /*2b00*/  HMMA.16816.F32 R20, R76.reuse, R6, R20 ;  /* 0x000000064c14723c */ /* 0x040fe20000001814 */
[----:B------:R-:W3:Y:S07]  /*2b10*/  LDSM.16.M88.4 R4, [R204+0x4800] ;  /* 0x00480000cc04783b */ /* 0x000eee0000000200 */
[C---:B------:R-:W-:Y:S08]  /*2b20*/  HMMA.16816.F32 R16, R76.reuse, R80, R16 ;  /* 0x000000504c10723c */ /* 0x040ff00000001810 */
[C---:B------:R-:W-:Y:S08]  /*2b30*/  HMMA.16816.F32 R64, R76.reuse, R82, R64 ;  /* 0x000000524c40723c */ /* 0x040ff00000001840 */
[C---:B------:R-:W-:Y:S08]  /*2b40*/  HMMA.16816.F32 R60, R76.reuse, R72, R60 ;  /* 0x000000484c3c723c */ /* 0x040ff0000000183c */
[C---:B------:R-:W-:Y:S08]  /*2b50*/  HMMA.16816.F32 R56, R76.reuse, R74, R56 ;  /* 0x0000004a4c38723c */ /* 0x040ff00000001838 */
[C---:B------:R-:W-:Y:S08]  /*2b60*/  HMMA.16816.F32 R52, R76.reuse, R68, R52 ;  /* 0x000000444c34723c */ /* 0x040ff00000001834 */
[----:B------:R-:W-:Y:S01]  /*2b70*/  HMMA.16816.F32 R48, R76, R70, R48 ;  /* 0x000000464c30723c */ /* 0x000fe20000001830 */
[----:B------:R-:W2:Y:S07]  /*2b80*/  LDSM.16.M88.4 R68, [R204+0x5000] ;  /* 0x00500000cc44783b */ /* 0x000eae0000000200 */
[C---:B----4-:R-:W-:Y:S08]  /*2b90*/  HMMA.16816.F32 R24, R44.reuse, R40, R24 ;  /* 0x000000282c18723c */ /* 0x050ff00000001818 */
[C---:B------:R-:W-:Y:S01]  /*2ba0*/  HMMA.16816.F32 R20, R44.reuse, R42, R20 ;  /* 0x0000002a2c14723c */ /* 0x040fe20000001814 */
[----:B------:R-:W4:Y:S07]  /*2bb0*/  LDSM.16.M88.4 R40, [R204+0x5800] ;  /* 0x00580000cc28783b */ /* 0x000f2e0000000200 */
[C---:B-1----:R-:W-:Y:S08]  /*2bc0*/  HMMA.16816.F32 R16, R44.reuse, R36, R16 ;  /* 0x000000242c10723c */ /* 0x042ff00000001810 */
[C---:B------:R-:W-:Y:S01]  /*2bd0*/  HMMA.16816.F32 R64, R44.reuse, R38, R64 ;  /* 0x000000262c40723c */ /* 0x040fe20000001840 */
[----:B------:R-:W-:Y:S07]  /*2be0*/  LDSM.16.M88.4 R36, [R200+0xb100] ;  /* 0x00b10000c824783b */ /* 0x000fee0000000200 */
[C---:B------:R-:W-:Y:S08]  /*2bf0*/  HMMA.16816.F32 R60, R44.reuse, R32, R60 ;  /* 0x000000202c3c723c */ /* 0x040ff0000000183c */
[C---:B------:R-:W-:Y:S01]  /*2c00*/  HMMA.16816.F32 R56, R44.reuse, R34, R56 ;  /* 0x000000222c38723c */ /* 0x040fe20000001838 */
[----:B------:R-:W-:Y:S07]  /*2c10*/  LDSM.16.M88.4 R32, [R200+0xb900] ;  /* 0x00b90000c820783b */ /* 0x000fee0000000200 */
[C---:B--2---:R-:W-:Y:S08]  /*2c20*/  HMMA.16816.F32 R52, R44.reuse, R28, R52 ;  /* 0x0000001c2c34723c */ /* 0x044ff00000001834 */
[----:B------:R-:W-:Y:S01]  /*2c30*/  HMMA.16816.F32 R48, R44, R30, R48 ;  /* 0x0000001e2c30723c */ /* 0x000fe20000001830 */
[----:B------:R-:W-:Y:S04]  /*2c40*/  LDSM.16.M88.4 R28, [R201+0x14100] ;  /* 0x01410000c91c783b */ /* 0x000fe80000000200 */
[----:B------:R-:W-:Y:S03]  /*2c50*/  LDSM.16.M88.4 R44, [R199+0x14100] ;  /* 0x01410000c72c783b */ /* 0x000fe60000000200 */
[C---:B-----5:R-:W-:Y:S08]  /*2c60*/  HMMA.16816.F32 R24, R12.reuse, R8, R24 ;  /* 0x000000080c18723c */ /* 0x060ff00000001818 */
[C---:B------:R-:W-:Y:S01]  /*2c70*/  HMMA.16816.F32 R20, R12.reuse, R10, R20 ;  /* 0x0000000a0c14723c */ /* 0x040fe20000001814 */
[----:B------:R-:W1:Y:S07]  /*2c80*/  LDSM.16.M88.4 R8, [R200+0xa100] ;  /* 0x00a10000c808783b */ /* 0x000e6e0000000200 */
[C---:B---3--:R-:W-:Y:S08]  /*2c90*/  HMMA.16816.F32 R16, R12.reuse, R4, R16 ;  /* 0x000000040c10723c */ /* 0x048ff00000001810 */
[C---:B------:R-:W-:Y:S01]  /*2ca0*/  HMMA.16816.F32 R64, R12.reuse, R6, R64 ;  /* 0x000000060c40723c */ /* 0x040fe20000001840 */
[----:B------:R-:W2:Y:S07]  /*2cb0*/  LDSM.16.M88.4 R4, [R200+0xa900] ;  /* 0x00a90000c804783b */ /* 0x000eae0000000200 */
[C---:B------:R-:W-:Y:S08]  /*2cc0*/  HMMA.16816.F32 R60, R12.reuse, R68, R60 ;  /* 0x000000440c3c723c */ /* 0x040ff0000000183c */
[C---:B------:R-:W-:Y:S08]  /*2cd0*/  HMMA.16816.F32 R56, R12.reuse, R70, R56 ;  /* 0x000000460c38723c */ /* 0x040ff00000001838 */
[----:B----4-:R-:W-:Y:S01]  /*2ce0*/  HMMA.16816.F32 R68, R12, R40, R52 ;  /* 0x000000280c44723c */ /* 0x010fe20000001834 */
[----:B------:R-:W3:Y:S07]  /*2cf0*/  LDSM.16.M88.4 R52, [R192+0x4000] ;  /* 0x00400000c034783b */ /* 0x000eee0000000200 */
[----:B-1----:R-:W-:Y:S08]  /*2d00*/  HMMA.16816.F32 R24, R28, R8, R24 ;  /* 0x000000081c18723c */ /* 0x002ff00000001818 */
[----:B------:R-:W-:Y:S01]  /*2d10*/  HMMA.16816.F32 R48, R12, R42, R48 ;  /* 0x0000002a0c30723c */ /* 0x000fe20000001830 */
[----:B------:R-:W1:Y:S04]  /*2d20*/  LDSM.16.M88.4 R12, [R192+0x4800] ;  /* 0x00480000c00c783b */ /* 0x000e680000000200 */
[----:B------:R-:W-:Y:S03]  /*2d30*/  LDSM.16.M88.4 R40, [R192+0x5000] ;  /* 0x00500000c028783b */ /* 0x000fe60000000200 */
[----:B------:R-:W-:Y:S01]  /*2d40*/  HMMA.16816.F32 R20, R28, R10, R20 ;  /* 0x0000000a1c14723c */ /* 0x000fe20000001814 */
[----:B------:R-:W4:Y:S01]  /*2d50*/  LDSM.16.M88.4 R8, [R192+0x5800] ;  /* 0x00580000c008783b */ /* 0x000f220000000200 */
[----:B------:R-:W-:-:S06]  /*2d60*/  DEPBAR.LE SB0, 0x0 ;  /* 0x000080000000791a */ /* 0x000fcc0000000000 */
[C---:B--2---:R-:W-:Y:S07]  /*2d70*/  HMMA.16816.F32 R16, R28.reuse, R4, R16 ;  /* 0x000000041c10723c */ /* 0x044fee0000001810 */
[----:B------:R-:W-:Y:S01]  /*2d80*/  LOP3.LUT R4, R89, R90, RZ, 0xfc, !PT ;  /* 0x0000005a59047212 */ /* 0x000fe200078efcff */
[----:B------:R-:W-:Y:S08]  /*2d90*/  HMMA.16816.F32 R68, R28, R32, R68 ;  /* 0x000000201c44723c */ /* 0x000ff00000001844 */
[----:B---3--:R-:W-:Y:S08]  /*2da0*/  HMMA.16816.F32 R24, R44, R52, R24 ;  /* 0x000000342c18723c */ /* 0x008ff00000001818 */
[C---:B------:R-:W-:Y:S08]  /*2db0*/  HMMA.16816.F32 R64, R28.reuse, R6, R64 ;  /* 0x000000061c40723c */ /* 0x040ff00000001840 */
[C---:B------:R-:W-:Y:S08]  /*2dc0*/  HMMA.16816.F32 R60, R28.reuse, R36, R60 ;  /* 0x000000241c3c723c */ /* 0x040ff0000000183c */
[----:B------:R-:W-:Y:S01]  /*2dd0*/  HMMA.16816.F32 R56, R28, R38, R56 ;  /* 0x000000261c38723c */ /* 0x000fe20000001838 */
[----:B------:R-:W-:-:S06]  /*2de0*/  FMUL.FTZ R0, R26, c[0x0][0x320] ;  /* 0x0000c8001a007a20 */ /* 0x000fcc0000410000 */
[----:B------:R-:W2:Y:S01]  /*2df0*/  MUFU.TANH R0, R0 ;  /* 0x0000000000007308 */ /* 0x000ea20000002400 */
[----:B------:R-:W-:Y:S08]  /*2e00*/  HMMA.16816.F32 R48, R28, R34, R48 ;  /* 0x000000221c30723c */ /* 0x000ff00000001830 */
[C---:B-1----:R-:W-:Y:S07]  /*2e10*/  HMMA.16816.F32 R16, R44.reuse, R12, R16 ;  /* 0x0000000c2c10723c */ /* 0x042fee0000001810 */
[----:B------:R-:W-:Y:S01]  /*2e20*/  FMUL.FTZ R13, R24, c[0x0][0x320] ;  /* 0x0000c800180d7a20 */ /* 0x000fe20000410000 */
[C---:B----4-:R-:W-:Y:S05]  /*2e30*/  HMMA.16816.F32 R68, R44.reuse, R8, R68 ;  /* 0x000000082c44723c */ /* 0x050fea0000001844 */
[----:B------:R-:W1:Y:S02]  /*2e40*/  MUFU.TANH R13, R13 ;  /* 0x0000000d000d7308 */ /* 0x000e640000002400 */
[----:B------:R-:W-:Y:S01]  /*2e50*/  FMUL.FTZ R8, R25, c[0x0][0x320] ;  /* 0x0000c80019087a20 */ /* 0x000fe20000410000 */
[C---:B------:R-:W-:Y:S05]  /*2e60*/  HMMA.16816.F32 R20, R44.reuse, R54, R20 ;  /* 0x000000362c14723c */ /* 0x040fea0000001814 */
[----:B------:R-:W3:Y:S03]  /*2e70*/  MUFU.TANH R8, R8 ;  /* 0x0000000800087308 */ /* 0x000ee60000002400 */
[C---:B------:R-:W-:Y:S08]  /*2e80*/  HMMA.16816.F32 R64, R44.reuse, R14, R64 ;  /* 0x0000000e2c40723c */ /* 0x040ff00000001840 */
[C---:B------:R-:W-:Y:S08]  /*2e90*/  HMMA.16816.F32 R60, R44.reuse, R40, R60 ;  /* 0x000000282c3c723c */ /* 0x040ff0000000183c */
[C---:B------:R-:W-:Y:S08]  /*2ea0*/  HMMA.16816.F32 R56, R44.reuse, R42, R56 ;  /* 0x0000002a2c38723c */ /* 0x040ff00000001838 */
[----:B------:R-:W-:Y:S01]  /*2eb0*/  HMMA.16816.F32 R48, R44, R10, R48 ;  /* 0x0000000a2c30723c */ /* 0x000fe20000001830 */
[----:B------:R-:W-:Y:S06]  /*2ec0*/  BAR.SYNC.DEFER_BLOCKING 0x0 ;  /* 0x0000000000007b1d */ /* 0x000fec0000010000 */
[----:B------:R-:W-:Y:S05]  /*2ed0*/  @P0 BRA `(.L_x_395) ;  /* 0x0000041000000947 */ /* 0x000fea0003800000 */
[----:B-123--:R-:W-:Y:S01]  /*2ee0*/  IADD3 R209, R210, UR12, R85 ;  /* 0x0000000cd2d17c10 */ /* 0x00efe2000fffe055 */
[----:B------:R-:W-:-:S03]  /*2ef0*/  IMAD.MOV.U32 R208, RZ, RZ, RZ ;  /* 0x000000ffffd07224 */ /* 0x000fc600078e00ff */
[----:B------:R-:W-:-:S05]  /*2f00*/  IADD3 R209, R209, -0x40, RZ ;  /* 0xffffffc0d1d17810 */ /* 0x000fca0007ffe0ff */
        /* <DEDUP_REMOVED lines=9> */
[----:B------:R-:W-:Y:S02]  /*2fa0*/  IADD3 R14, -R221, 0x10, RZ ;  /* 0x00000010dd0e7810 */ /* 0x000fe40007ffe1ff */
[----:B------:R-:W-:Y:S01]  /*2fb0*/  SHF.L.U64.HI R9, R217, 0x1, R220 ;  /* 0x00000001d9097819 */ /* 0x000fe200000102dc */
[----:B------:R-:W-:Y:S01]  /*2fc0*/  IMAD R209, R10, c[0x0][0x2b8], R209 ;  /* 0x0000ae000ad17a24 */ /* 0x000fe200078e02d1 */
[----:B------:R-:W-:-:S03]  /*2fd0*/  LOP3.LUT R14, R14, 0xf, RZ, 0xc0, !PT ;  /* 0x0000000f0e0e7812 */ /* 0x000fc600078ec0ff */
[----:B------:R-:W-:Y:S01]  /*2fe0*/  IMAD.WIDE.U32 R10, R209, c[0x0][0x1e0], RZ ;  /* 0x00007800d10a7a25 */ /* 0x000fe200078e00ff */
[----:B------:R-:W-:-:S05]  /*2ff0*/  SHF.R.S32.HI R12, RZ, 0x1f, R209 ;  /* 0x0000001fff0c7819 */ /* 0x000fca00000114d1 */
[----:B------:R-:W-:-:S04]  /*3000*/  IMAD R12, R12, c[0x0][0x1e0], RZ ;  /* 0x000078000c0c7a24 */ /* 0x000fc800078e02ff */
[----:B------:R-:W-:Y:S01]  /*3010*/  IMAD R5, R209, c[0x0][0x1e4], R12 ;  /* 0x00007900d1057a24 */ /* 0x000fe200078e020c */
[----:B------:R-:W-:-:S03]  /*3020*/  SHF.L.U64.HI R12, R218, 0x1, R133 ;  /* 0x00000001da0c7819 */ /* 0x000fc60000010285 */
        /* <DEDUP_REMOVED lines=15> */
[----:B------:R-:W1:Y:S01]  /*3120*/  SHFL.IDX PT, R24, R5, 0x1, 0x181f ;  /* 0x00381f0005187f89 */ /* 0x000e6200000e0000 */
[----:B------:R-:W-:Y:S01]  /*3130*/  IMAD.SHL.U32 R7, R217, 0x2, RZ ;  /* 0x00000002d9077824 */ /* 0x000fe200078e00ff */
[----:B------:R-:W-:Y:S02]  /*3140*/  LOP3.LUT R28, R28, 0xf, RZ, 0xc0, !PT ;  /* 0x0000000f1c1c7812 */ /* 0x000fe400078ec0ff */
[----:B------:R-:W2:Y:S04]  /*3150*/  SHFL.IDX PT, R15, R32, 0x1, 0x181f ;  /* 0x00381f00200f7f89 */ /* 0x000ea800000e0000 */
[----:B------:R3:W4:Y:S04]  /*3160*/  SHFL.IDX PT, R26, R5, RZ, 0x181f ;  /* 0x00181fff051a7589 */ /* 0x00072800000e0000 */
[----:B------:R5:W4:Y:S01]  /*3170*/  SHFL.IDX PT, R25, R32, RZ, 0x181f ;  /* 0x00181fff20197589 */ /* 0x000b2200000e0000 */
[----:B-1----:R-:W-:-:S04]  /*3180*/  IADD3 R30, P6, P0, R30, R24, R11 ;  /* 0x000000181e1e7210 */ /* 0x002fc800078de00b */
[----:B--2---:R-:W-:Y:S02]  /*3190*/  IADD3.X R31, RZ, R15, R12, P6, P0 ;  /* 0x0000000fff1f7210 */ /* 0x004fe400037e040c */
[----:B------:R-:W-:Y:S01]  /*31a0*/  IADD3 R28, P6, P0, R28, R24, R7 ;  /* 0x000000181c1c7210 */ /* 0x000fe200078de007 */
[----:B---3--:R-:W-:-:S03]  /*31b0*/  IMAD.SHL.U32 R5, R216, 0x2, RZ ;  /* 0x00000002d8057824 */ /* 0x008fc600078e00ff */
[----:B------:R-:W-:Y:S02]  /*31c0*/  IADD3.X R29, RZ, R15, R9, P6, P0 ;  /* 0x0000000fff1d7210 */ /* 0x000fe400037e0409 */
[----:B-----5:R-:W-:Y:S02]  /*31d0*/  IADD3 R32, P6, P0, R14, R24, R5 ;  /* 0x000000180e207210 */ /* 0x020fe400078de005 */
[----:B------:R-:W-:-:S04]  /*31e0*/  SHF.L.U64.HI R14, R216, 0x1, R219 ;  /* 0x00000001d80e7819 */ /* 0x000fc800000102db */
[----:B------:R-:W-:Y:S02]  /*31f0*/  IADD3.X R33, RZ, R15, R14, P6, P0 ;  /* 0x0000000fff217210 */ /* 0x000fe400037e040e */
[C---:B----4-:R-:W-:Y:S02]  /*3200*/  IADD3 R34, P6, R26.reuse, R11, RZ ;  /* 0x0000000b1a227210 */ /* 0x050fe40007fde0ff */
[----:B------:R-:W-:-:S03]  /*3210*/  IADD3 R36, P0, R26, R7, RZ ;  /* 0x000000071a247210 */ /* 0x000fc60007f1e0ff */
[C---:B------:R-:W-:Y:S01]  /*3220*/  IMAD.X R35, R25.reuse, 0x1, R12, P6 ;  /* 0x0000000119237824 */ /* 0x040fe200030e060c */
        /* <DEDUP_REMOVED lines=12> */
.L_x_395:
[----:B-123--:R-:W-:Y:S01]  /*32f0*/  FMUL.FTZ R9, R17, c[0x0][0x320] ;  /* 0x0000c80011097a20 */ /* 0x00efe20000410000 */
[----:B------:R-:W-:Y:S01]  /*3300*/  LOP3.LUT R17, R88, 0xffffffe0, RZ, 0xc0, !PT ;  /* 0xffffffe058117812 */ /* 0x000fe200078ec0ff */
[----:B------:R-:W-:Y:S01]  /*3310*/  UIADD3 UR4, UR10, 0x1, -UR11 ;  /* 0x000000010a047890 */ /* 0x000fe2000fffe80b */
[----:B------:R-:W-:Y:S01]  /*3320*/  LEA.HI R87, R87, R84, RZ, 0x2 ;  /* 0x0000005457577211 */ /* 0x000fe200078f10ff */
[----:B------:R-:W-:Y:S01]  /*3330*/  FMUL.FTZ R24, R21, c[0x0][0x320] ;  /* 0x0000c80015187a20 */ /* 0x000fe20000410000 */
[----:B------:R-:W-:Y:S01]  /*3340*/  SHF.R.S32.HI R15, RZ, 0x1f, R86 ;  /* 0x0000001fff0f7819 */ /* 0x000fe20000011456 */
[----:B------:R-:W-:Y:S01]  /*3350*/  IMAD.IADD R10, R84, 0x1, -R17 ;  /* 0x00000001540a7824 */ /* 0x000fe200078e0a11 */
[----:B------:R-:W-:Y:S01]  /*3360*/  LOP3.LUT R87, R87, 0xfffffffc, RZ, 0xc0, !PT ;  /* 0xfffffffc57577812 */ /* 0x000fe200078ec0ff */
[----:B------:R-:W-:Y:S01]  /*3370*/  IMAD.U32 R21, RZ, RZ, UR4 ;  /* 0x00000004ff157e24 */ /* 0x000fe2000f8e00ff */
[----:B------:R-:W-:Y:S01]  /*3380*/  LEA.HI R15, R15, R86, RZ, 0x3 ;  /* 0x000000560f0f7211 */ /* 0x000fe200078f18ff */
[----:B------:R-:W-:Y:S01]  /*3390*/  FMUL.FTZ R11, R16, c[0x0][0x320] ;  /* 0x0000c800100b7a20 */ /* 0x000fe20000410000 */
[----:B------:R-:W-:Y:S01]  /*33a0*/  SHF.R.S32.HI R17, RZ, 0x1f, R10 ;  /* 0x0000001fff117819 */ /* 0x000fe2000001140a */
[----:B------:R-:W-:Y:S01]  /*33b0*/  IMAD.IADD R87, R84, 0x1, -R87 ;  /* 0x0000000154577824 */ /* 0x000fe200078e0a57 */
[----:B------:R-:W-:Y:S01]  /*33c0*/  LOP3.LUT R15, R15, 0xffffff8, RZ, 0xc0, !PT ;  /* 0x0ffffff80f0f7812 */ /* 0x000fe200078ec0ff */
[----:B------:R-:W-:Y:S01]  /*33d0*/  FMUL.FTZ R7, R64, c[0x0][0x320] ;  /* 0x0000c80040077a20 */ /* 0x000fe20000410000 */
[----:B------:R-:W-:Y:S01]  /*33e0*/  LEA.HI R12, R17, R10, RZ, 0x2 ;  /* 0x0000000a110c7211 */ /* 0x000fe200078f10ff */
[----:B------:R-:W-:Y:S01]  /*33f0*/  FMUL.FTZ R5, R65, c[0x0][0x320] ;  /* 0x0000c80041057a20 */ /* 0x000fe20000410000 */
[----:B------:R-:W-:Y:S01]  /*3400*/  LEA.HI R6, R87, R87, RZ, 0x1 ;  /* 0x0000005757067211 */ /* 0x000fe200078f08ff */
[----:B------:R-:W-:Y:S01]  /*3410*/  IMAD.IADD R15, R86, 0x1, -R15 ;  /* 0x00000001560f7824 */ /* 0x000fe200078e0a0f */
[----:B------:R-:W-:Y:S01]  /*3420*/  LEA.HI.SX32 R14, R12, UR24, 0x1e ;  /* 0x000000180c0e7c11 */ /* 0x000fe2000f8ff2ff */
[----:B------:R-:W-:Y:S01]  /*3430*/  FMUL.FTZ R60, R60, c[0x0][0x320] ;  /* 0x0000c8003c3c7a20 */ /* 0x000fe20000410000 */
[----:B------:R-:W-:Y:S01]  /*3440*/  LOP3.LUT R6, R6, 0x1ffffffe, RZ, 0xc0, !PT ;  /* 0x1ffffffe06067812 */ /* 0x000fe200078ec0ff */
[----:B------:R-:W-:Y:S01]  /*3450*/  FMUL.FTZ R61, R61, c[0x0][0x320] ;  /* 0x0000c8003d3d7a20 */ /* 0x000fe20000410000 */
[----:B------:R-:W-:Y:S01]  /*3460*/  PLOP3.LUT P6, PT, PT, PT, UP1, 0x80, 0x0 ;  /* 0x000000000000781c */ /* 0x000fe20003fcf018 */
[----:B------:R-:W-:Y:S01]  /*3470*/  FMUL.FTZ R56, R56, c[0x0][0x320] ;  /* 0x0000c80038387a20 */ /* 0x000fe20000410000 */
[----:B------:R-:W-:Y:S01]  /*3480*/  LEA R14, R15, R14, 0x4 ;  /* 0x0000000e0f0e7211 */ /* 0x000fe200078e20ff */
[----:B------:R-:W-:Y:S01]  /*3490*/  IMAD.IADD R211, R87, 0x1, -R6 ;  /* 0x0000000157d37824 */ /* 0x000fe200078e0a06 */
[----:B------:R-:W-:Y:S01]  /*34a0*/  PLOP3.LUT P0, PT, PT, PT, UP1, 0x80, 0x0 ;  /* 0x000000000000781c */ /* 0x000fe20003f0f018 */
[----:B------:R-:W-:Y:S01]  /*34b0*/  FMUL.FTZ R68, R68, c[0x0][0x320] ;  /* 0x0000c80044447a20 */ /* 0x000fe20000410000 */
[----:B------:R-:W-:Y:S01]  /*34c0*/  LOP3.LUT R15, R12, 0x7ffffffc, RZ, 0xc0, !PT ;  /* 0x7ffffffc0c0f7812 */ /* 0x000fe200078ec0ff */
[----:B------:R-:W-:Y:S01]  /*34d0*/  IMAD R211, R211, 0x8, R14 ;  /* 0x00000008d3d37824 */ /* 0x000fe200078e020e */
[----:B------:R-:W-:Y:S01]  /*34e0*/  ULDC UR25, c[0x0][0x2ac] ;  /* 0x0000ab0000197ab9 */ /* 0x000fe20000000800 */
[----:B------:R-:W-:Y:S01]  /*34f0*/  FMUL.FTZ R69, R69, c[0x0][0x320] ;  /* 0x0000c80045457a20 */ /* 0x000fe20000410000 */
[----:B------:R-:W-:Y:S01]  /*3500*/  ULDC UR4, c[0x0][0x1d0] ;  /* 0x0000740000047ab9 */ /* 0x000fe20000000800 */
[----:B------:R-:W-:Y:S01]  /*3510*/  IMAD.IADD R212, R10, 0x1, -R15 ;  /* 0x000000010ad47824 */ /* 0x000fe200078e0a0f */
[----:B------:R-:W-:Y:S01]  /*3520*/  MOV R6, R211 ;  /* 0x000000d300067202 */ /* 0x000fe20000000f00 */
[----:B------:R-:W-:Y:S01]  /*3530*/  @P6 IMAD.HI.U32 R14, R211, c[0x0][0x2c8], RZ ;  /* 0x0000b200d30e6a27 */ /* 0x000fe200078e00ff */
[----:B------:R-:W1:Y:S01]  /*3540*/  MUFU.TANH R11, R11 ;  /* 0x0000000b000b7308 */ /* 0x000e620000002400 */
[----:B------:R-:W-:Y:S01]  /*3550*/  ULDC UR5, c[0x0][0x324] ;  /* 0x0000c90000057ab9 */ /* 0x000fe20000000800 */
[----:B------:R-:W-:Y:S01]  /*3560*/  SHF.L.U32 R212, R212, 0x1, RZ ;  /* 0x00000001d4d47819 */ /* 0x000fe200000006ff */
[----:B------:R-:W-:Y:S01]  /*3570*/  FMUL.FTZ R15, R20, c[0x0][0x320] ;  /* 0x0000c800140f7a20 */ /* 0x000fe20000410000 */
[----:B------:R-:W-:Y:S01]  /*3580*/  @P0 SHF.R.U32.HI R6, RZ, c[0x0][0x2cc], R14 ;  /* 0x0000b300ff060a19 */ /* 0x000fe2000001160e */
[----:B------:R-:W-:Y:S01]  /*3590*/  FMUL.FTZ R48, R48, c[0x0][0x320] ;  /* 0x0000c80030307a20 */ /* 0x000fe20000410000 */
[----:B------:R-:W-:Y:S01]  /*35a0*/  PLOP3.LUT P0, PT, PT, PT, UP0, 0x40, 0x0 ;  /* 0x000000000000781c */ /* 0x000fe20003f0e808 */
[----:B------:R-:W-:Y:S01]  /*35b0*/  FMUL.FTZ R49, R49, c[0x0][0x320] ;  /* 0x0000c80031317a20 */ /* 0x000fe20000410000 */
[----:B------:R-:W-:Y:S01]  /*35c0*/  IADD3 R12, R21, -c[0x0][0x168], -R212 ;  /* 0x80005a00150c7a10 */ /* 0x000fe20007ffe8d4 */
[----:B------:R-:W2:Y:S01]  /*35d0*/  SHFL.IDX PT, R17, R6, RZ, 0x1c1f ;  /* 0x001c1fff06117589 */ /* 0x000ea200000e0000 */
[----:B------:R-:W-:Y:S01]  /*35e0*/  FMUL.FTZ R57, R57, c[0x0][0x320] ;  /* 0x0000c80039397a20 */ /* 0x000fe20000410000 */
[----:B------:R-:W3:Y:S01]  /*35f0*/  MUFU.TANH R9, R9 ;  /* 0x0000000900097308 */ /* 0x000ee20000002400 */
[----:B------:R-:W-:Y:S01]  /*3600*/  UIMAD UR4, UR25, UR4, -UR11 ;  /* 0x00000004190472a4 */ /* 0x000fe2000f8e0a0b */
[----:B------:R-:W-:Y:S01]  /*3610*/  IADD3 R14, R12, c[0x0][0x328], RZ ;  /* 0x0000ca000c0e7a10 */ /* 0x000fe20007ffe0ff */
[----:B------:R-:W-:Y:S01]  /*3620*/  ULOP3.LUT UR11, URZ, UR5, URZ, 0x33, !UPT ;  /* 0x000000053f0b7292 */ /* 0x000fe2000f8e333f */
[----:B------:R-:W0:Y:S03]  /*3630*/  LDGDEPBAR ;  /* 0x00000000000079af */ /* 0x000e260000000000 */
[----:B------:R-:W-:Y:S01]  /*3640*/  IADD3 R10, -R212, UR4, RZ ;  /* 0x00000004d40a7c10 */ /* 0x000fe2000fffe1ff */
[----:B------:R-:W4:Y:S01]  /*3650*/  MUFU.TANH R7, R7 ;  /* 0x0000000700077308 */ /* 0x000f220000002400 */
[----:B------:R-:W-:-:S07]  /*3660*/  IADD3 R12, R12, UR11, RZ ;  /* 0x0000000b0c0c7c10 */ /* 0x000fce000fffe0ff */
[----:B------:R-:W1:Y:S01]  /*3670*/  MUFU.TANH R5, R5 ;  /* 0x0000000500057308 */ /* 0x000e620000002400 */
[----:B--2---:R-:W-:Y:S01]  /*3680*/  IMAD.IADD R21, R14, 0x1, R17 ;  /* 0x000000010e157824 */ /* 0x004fe200078e0211 */
[----:B------:R-:W-:-:S06]  /*3690*/  IADD3 R20, R12, R17, RZ ;  /* 0x000000110c147210 */ /* 0x000fcc0007ffe0ff */
[----:B------:R2:W1:Y:S01]  /*36a0*/  MUFU.TANH R165, R60 ;  /* 0x0000003c00a57308 */ /* 0x0004620000002400 */
[----:B------:R-:W-:-:S07]  /*36b0*/  IMNMX R21, R21, R10, PT ;  /* 0x0000000a15157217 */ /* 0x000fce0003800200 */
[----:B------:R2:W1:Y:S08]  /*36c0*/  MUFU.TANH R159, R61 ;  /* 0x0000003d009f7308 */ /* 0x0004700000002400 */
[----:B------:R2:W1:Y:S08]  /*36d0*/  MUFU.TANH R157, R56 ;  /* 0x00000038009d7308 */ /* 0x0004700000002400 */
[----:B------:R2:W1:Y:S08]  /*36e0*/  MUFU.TANH R169, R68 ;  /* 0x0000004400a97308 */ /* 0x0004700000002400 */
[----:B------:R2:W1:Y:S08]  /*36f0*/  MUFU.TANH R167, R69 ;  /* 0x0000004500a77308 */ /* 0x0004700000002400 */
[----:B------:R2:W1:Y:S08]  /*3700*/  MUFU.TANH R143, R48 ;  /* 0x00000030008f7308 */ /* 0x0004700000002400 */
[----:B------:R2:W1:Y:S08]  /*3710*/  MUFU.TANH R141, R49 ;  /* 0x00000031008d7308 */ /* 0x0004700000002400 */
[----:B------:R-:W1:Y:S08]  /*3720*/  MUFU.TANH R24, R24 ;  /* 0x0000001800187308 */ /* 0x000e700000002400 */
[----:B------:R-:W1:Y:S08]  /*3730*/  MUFU.TANH R15, R15 ;  /* 0x0000000f000f7308 */ /* 0x000e700000002400 */
[----:B------:R2:W1:Y:S01]  /*3740*/  MUFU.TANH R163, R57 ;  /* 0x0000003900a37308 */ /* 0x0004620000002400 */
[----:B------:R-:W-:Y:S05]  /*3750*/  @P0 BRA `(.L_x_396) ;  /* 0x0000016000000947 */ /* 0x000fea0003800000 */
[----:B---34-:R-:W-:Y:S01]  /*3760*/  IMAD.U32 R16, RZ, RZ, UR10 ;  /* 0x0000000aff107e24 */ /* 0x018fe2000f8e00ff */
[----:B------:R-:W-:Y:S04]  /*3770*/  BSSY B0, `(.L_x_397) ;  /* 0x000000f000007945 */ /* 0x000fe80003800000 */
[----:B------:R-:W-:-:S04]  /*3780*/  IADD3 R26, R16, -c[0x0][0x168], R17 ;  /* 0x80005a00101a7a10 */ /* 0x000fc80007ffe011 */
[----:B------:R-:W-:-:S13]  /*3790*/  ISETP.GT.AND P0, PT, R26, -0x1, PT ;  /* 0xffffffff1a00780c */ /* 0x000fda0003f04270 */
[----:B------:R-:W-:Y:S05]  /*37a0*/  @P0 BRA `(.L_x_398) ;  /* 0x0000007000000947 */ /* 0x000fea0003800000 */
[----:B------:R-:W-:Y:S01]  /*37b0*/  IMAD.MOV.U32 R16, RZ, RZ, c[0x0][0x32c] ;  /* 0x0000cb00ff107624 */ /* 0x000fe200078e00ff */
[----:B------:R-:W-:-:S04]  /*37c0*/  LOP3.LUT R26, RZ, R26, RZ, 0x33, !PT ;  /* 0x0000001aff1a7212 */ /* 0x000fc800078e33ff */
[----:B------:R-:W-:-:S13]  /*37d0*/  ISETP.NE.AND P0, PT, R16, 0x1, PT ;  /* 0x000000011000780c */ /* 0x000fda0003f05270 */
[----:B------:R-:W-:-:S05]  /*37e0*/  @P0 IMAD.HI.U32 R16, R26, c[0x0][0x330], RZ ;  /* 0x0000cc001a100a27 */ /* 0x000fca00078e00ff */
[----:B------:R-:W-:-:S04]  /*37f0*/  @P0 SHF.R.U32.HI R26, RZ, c[0x0][0x334], R16 ;  /* 0x0000cd00ff1a0a19 */ /* 0x000fc80000011610 */
[----:B------:R-:W-:Y:S01]  /*3800*/  LOP3.LUT R26, RZ, R26, RZ, 0x33, !PT ;  /* 0x0000001aff1a7212 */ /* 0x000fe200078e33ff */
[----:B------:R-:W-:Y:S05]  /*3810*/  BRA `(.L_x_399) ;  /* 0x0000004000007947 */ /* 0x000fea0003800000 */
.L_x_398:
[----:B------:R-:W-:-:S04]  /*3820*/  MOV R16, c[0x0][0x32c] ;  /* 0x0000cb0000107a02 */ /* 0x000fc80000000f00 */
[----:B------:R-:W-:-:S13]  /*3830*/  ISETP.NE.AND P0, PT, R16, 0x1, PT ;  /* 0x000000011000780c */ /* 0x000fda0003f05270 */
[----:B------:R-:W-:-:S05]  /*3840*/  @P0 IMAD.HI.U32 R16, R26, c[0x0][0x330], RZ ;  /* 0x0000cc001a100a27 */ /* 0x000fca00078e00ff */
[----:B------:R-:W-:Y:S02]  /*3850*/  @P0 SHF.R.U32.HI R26, RZ, c[0x0][0x334], R16 ;  /* 0x0000cd00ff1a0a19 */ /* 0x000fe40000011610 */
.L_x_399:
[----:B------:R-:W-:Y:S05]  /*3860*/  BSYNC B0 ;  /* 0x0000000000007941 */ /* 0x000fea0003800000 */
.L_x_397:
[----:B------:R-:W-:-:S04]  /*3870*/  IMAD R17, R26, c[0x0][0x32c], -R85 ;  /* 0x0000cb001a117a24 */ /* 0x000fc800078e0a55 */
[----:B------:R-:W-:-:S05]  /*3880*/  IMAD.IADD R17, R17, 0x1, -R212 ;  /* 0x0000000111117824 */ /* 0x000fca00078e0ad4 */
[----:B------:R-:W-:Y:S02]  /*3890*/  IADD3 R16, R17, c[0x0][0x32c], RZ ;  /* 0x0000cb0011107a10 */ /* 0x000fe40007ffe0ff */
[----:B------:R-:W-:Y:S02]  /*38a0*/  IMNMX R20, R20, R17, !PT ;  /* 0x0000001114147217 */ /* 0x000fe40007800200 */
[----:B------:R-:W-:Y:S02]  /*38b0*/  IMNMX R21, R21, R16, PT ;  /* 0x0000001015157217 */ /* 0x000fe40003800200 */
.L_x_396:
[----:B---34-:R-:W-:Y:S01]  /*38c0*/  ISETP.LT.AND P6, PT, RZ, UR20, PT ;  /* 0x00000014ff007c0c */ /* 0x018fe2000bfc1270 */
[----:B------:R-:W-:Y:S02]  /*38d0*/  FMUL.FTZ R25, R27, c[0x0][0x320] ;  /* 0x0000c8001b197a20 */ /* 0x000fe40000410000 */
[----:B------:R-:W3:Y:S01]  /*38e0*/  SHFL.IDX PT, R27, R6, 0x1, 0x1c1f ;  /* 0x003c1f00061b7f89 */ /* 0x000ee200000e0000 */
[----:B------:R-:W-:Y:S01]  /*38f0*/  ISETP.GT.AND P0, PT, R20, RZ, P6 ;  /* 0x000000ff1400720c */ /* 0x000fe20003704270 */
[----:B------:R-:W-:Y:S02]  /*3900*/  FMUL.FTZ R18, R18, c[0x0][0x320] ;  /* 0x0000c80012127a20 */ /* 0x000fe40000410000 */
[----:B------:R-:W-:Y:S01]  /*3910*/  FMUL.FTZ R19, R19, c[0x0][0x320] ;  /* 0x0000c80013137a20 */ /* 0x000fe20000410000 */
[----:B------:R-:W-:Y:S01]  /*3920*/  ISETP.LT.OR P0, PT, R21, 0x1, P0 ;  /* 0x000000011500780c */ /* 0x000fe20000701670 */
[----:B------:R-:W-:Y:S01]  /*3930*/  FMUL.FTZ R58, R58, c[0x0][0x320] ;  /* 0x0000c8003a3a7a20 */ /* 0x000fe20000410000 */
[----:B------:R-:W4:Y:S01]  /*3940*/  MUFU.TANH R25, R25 ;  /* 0x0000001900197308 */ /* 0x000f220000002400 */
[----:B------:R-:W-:Y:S01]  /*3950*/  FMUL.FTZ R59, R59, c[0x0][0x320] ;  /* 0x0000c8003b3b7a20 */ /* 0x000fe20000410000 */
[----:B------:R-:W-:Y:S01]  /*3960*/  FSEL R16, R13, -INF , !P0 ;  /* 0xff8000000d107808 */ /* 0x000fe20004000000 */
[----:B------:R-:W-:Y:S01]  /*3970*/  FMUL.FTZ R70, R70, c[0x0][0x320] ;  /* 0x0000c80046467a20 */ /* 0x000fe20000410000 */
[----:B------:R-:W-:Y:S01]  /*3980*/  ISETP.GT.AND P0, PT, R20, 0x1, P6 ;  /* 0x000000011400780c */ /* 0x000fe20003704270 */
[----:B------:R-:W-:-:S02]  /*3990*/  FMUL.FTZ R71, R71, c[0x0][0x320] ;  /* 0x0000c80047477a20 */ /* 0x000fc40000410000 */
[----:B------:R-:W-:Y:S01]  /*39a0*/  FMUL.FTZ R62, R62, c[0x0][0x320] ;  /* 0x0000c8003e3e7a20 */ /* 0x000fe20000410000 */
[----:B------:R-:W-:Y:S01]  /*39b0*/  ISETP.LT.OR P0, PT, R21, 0x2, P0 ;  /* 0x000000021500780c */ /* 0x000fe20000701670 */
[----:B------:R-:W-:Y:S01]  /*39c0*/  FMUL.FTZ R50, R50, c[0x0][0x320] ;  /* 0x0000c80032327a20 */ /* 0x000fe20000410000 */
[----:B------:R2:W1:Y:S01]  /*39d0*/  MUFU.TANH R164, R58 ;  /* 0x0000003a00a47308 */ /* 0x0004620000002400 */
[----:B------:R-:W-:Y:S01]  /*39e0*/  FMUL.FTZ R51, R51, c[0x0][0x320] ;  /* 0x0000c80033337a20 */ /* 0x000fe20000410000 */
[----:B------:R-:W-:Y:S01]  /*39f0*/  FSEL R17, R8, -INF , !P0 ;  /* 0xff80000008117808 */ /* 0x000fe20004000000 */
[----:B------:R-:W-:Y:S01]  /*3a00*/  FMUL.FTZ R8, R67, c[0x0][0x320] ;  /* 0x0000c80043087a20 */ /* 0x000fe20000410000 */
[----:B------:R-:W-:Y:S01]  /*3a10*/  ISETP.GT.AND P0, PT, R20, 0x8, P6 ;  /* 0x000000081400780c */ /* 0x000fe20003704270 */
[----:B------:R-:W-:Y:S02]  /*3a20*/  FMUL.FTZ R63, R63, c[0x0][0x320] ;  /* 0x0000c8003f3f7a20 */ /* 0x000fe40000410000 */
[----:B------:R-:W-:Y:S01]  /*3a30*/  FMUL.FTZ R23, R23, c[0x0][0x320] ;  /* 0x0000c80017177a20 */ /* 0x000fe20000410000 */
[----:B------:R-:W-:Y:S01]  /*3a40*/  ISETP.LT.OR P0, PT, R21, 0x9, P0 ;  /* 0x000000091500780c */ /* 0x000fe20000701670 */
[----:B------:R2:W1:Y:S03]  /*3a50*/  MUFU.TANH R170, R59 ;  /* 0x0000003b00aa7308 */ /* 0x0004660000002400 */
[----:B-1----:R-:W-:-:S02]  /*3a60*/  FSEL R15, R15, -INF , !P0 ;  /* 0xff8000000f0f7808 */ /* 0x002fc40004000000 */
[----:B------:R-:W-:-:S03]  /*3a70*/  ISETP.GT.AND P0, PT, R20, 0x9, P6 ;  /* 0x000000091400780c */ /* 0x000fc60003704270 */
[----:B------:R-:W1:Y:S01]  /*3a80*/  MUFU.TANH R8, R8 ;  /* 0x0000000800087308 */ /* 0x000e620000002400 */
[----:B------:R-:W-:-:S04]  /*3a90*/  ISETP.LT.OR P0, PT, R21, 0xa, P0 ;  /* 0x0000000a1500780c */ /* 0x000fc80000701670 */
[----:B------:R-:W-:Y:S01]  /*3aa0*/  FSEL R13, R24, -INF , !P0 ;  /* 0xff800000180d7808 */ /* 0x000fe20004000000 */
[----:B------:R-:W-:Y:S01]  /*3ab0*/  FMUL.FTZ R24, R66, c[0x0][0x320] ;  /* 0x0000c80042187a20 */ /* 0x000fe20000410000 */
[----:B------:R-:W-:Y:S01]  /*3ac0*/  ISETP.GT.AND P0, PT, R20, 0x10, P6 ;  /* 0x000000101400780c */ /* 0x000fe20003704270 */
[----:B------:R-:W1:Y:S03]  /*3ad0*/  MUFU.TANH R18, R18 ;  /* 0x0000001200127308 */ /* 0x000e660000002400 */
[----:B------:R-:W-:-:S04]  /*3ae0*/  ISETP.LT.OR P0, PT, R21, 0x11, P0 ;  /* 0x000000111500780c */ /* 0x000fc80000701670 */
[----:B------:R-:W-:Y:S01]  /*3af0*/  FSEL R11, R11, -INF , !P0 ;  /* 0xff8000000b0b7808 */ /* 0x000fe20004000000 */
[----:B------:R2:W1:Y:S01]  /*3b00*/  MUFU.TANH R166, R70 ;  /* 0x0000004600a67308 */ /* 0x0004620000002400 */
[----:B------:R-:W-:-:S04]  /*3b10*/  ISETP.GT.AND P0, PT, R20, 0x11, P6 ;  /* 0x000000111400780c */ /* 0x000fc80003704270 */
[----:B------:R-:W-:-:S03]  /*3b20*/  ISETP.LT.OR P0, PT, R21, 0x12, P0 ;  /* 0x000000121500780c */ /* 0x000fc60000701670 */
[----:B------:R2:W1:Y:S01]  /*3b30*/  MUFU.TANH R142, R71 ;  /* 0x00000047008e7308 */ /* 0x0004620000002400 */
[----:B------:R-:W-:Y:S02]  /*3b40*/  FSEL R9, R9, -INF , !P0 ;  /* 0xff80000009097808 */ /* 0x000fe40004000000 */
[----:B------:R-:W-:-:S04]  /*3b50*/  ISETP.GT.AND P0, PT, R20, 0x18, P6 ;  /* 0x000000181400780c */ /* 0x000fc80003704270 */
[----:B------:R-:W-:Y:S01]  /*3b60*/  ISETP.LT.OR P0, PT, R21, 0x19, P0 ;  /* 0x000000191500780c */ /* 0x000fe20000701670 */
[----:B------:R-:W1:Y:S03]  /*3b70*/  MUFU.TANH R19, R19 ;  /* 0x0000001300137308 */ /* 0x000e660000002400 */
[----:B------:R-:W-:Y:S02]  /*3b80*/  FSEL R7, R7, -INF , !P0 ;  /* 0xff80000007077808 */ /* 0x000fe40004000000 */
[----:B------:R-:W-:-:S03]  /*3b90*/  ISETP.GT.AND P0, PT, R20, 0x19, P6 ;  /* 0x000000191400780c */ /* 0x000fc60003704270 */
[----:B------:R2:W1:Y:S01]  /*3ba0*/  MUFU.TANH R162, R62 ;  /* 0x0000003e00a27308 */ /* 0x0004620000002400 */
[----:B------:R-:W-:-:S04]  /*3bb0*/  ISETP.LT.OR P0, PT, R21, 0x1a, P0 ;  /* 0x0000001a1500780c */ /* 0x000fc80000701670 */
[----:B------:R-:W-:Y:S02]  /*3bc0*/  FSEL R5, R5, -INF , !P0 ;  /* 0xff80000005057808 */ /* 0x000fe40004000000 */
[----:B------:R-:W-:Y:S01]  /*3bd0*/  ISETP.GT.AND P0, PT, R20, 0x20, P6 ;  /* 0x000000201400780c */ /* 0x000fe20003704270 */
[----:B------:R2:W1:Y:S03]  /*3be0*/  MUFU.TANH R140, R50 ;  /* 0x00000032008c7308 */ /* 0x0004660000002400 */
        /* <DEDUP_REMOVED lines=15> */
[----:B------:R-:W-:-:S04]  /*3ce0*/  ISETP.GT.AND P0, PT, R20, 0x30, P6 ;  /* 0x000000301400780c */ /* 0x000fc80003704270 */
        /* <DEDUP_REMOVED lines=8> */
[----:B------:R-:W-:Y:S01]  /*3d70*/  ISETP.GT.AND P0, PT, R20, 0x39, P6 ;  /* 0x000000391400780c */ /* 0x000fe20003704270 */
[----:B------:R-:W-:Y:S02]  /*3d80*/  FMUL.FTZ R20, R22, c[0x0][0x320] ;  /* 0x0000c80016147a20 */ /* 0x000fe40000410000 */
[--C-:B---3--:R-:W-:Y:S01]  /*3d90*/  IMAD.IADD R22, R12, 0x1, R27.reuse ;  /* 0x000000010c167824 */ /* 0x108fe200078e021b */
[----:B------:R-:W-:Y:S01]  /*3da0*/  ISETP.LT.OR P0, PT, R21, 0x3a, P0 ;  /* 0x0000003a1500780c */ /* 0x000fe20000701670 */
[----:B------:R2:W3:Y:S01]  /*3db0*/  MUFU.TANH R6, R20 ;  /* 0x0000001400067308 */ /* 0x0004e20000002400 */
[----:B------:R-:W-:Y:S02]  /*3dc0*/  IMAD.IADD R21, R14, 0x1, R27 ;  /* 0x000000010e157824 */ /* 0x000fe400078e021b */
[----:B------:R-:W-:-:S02]  /*3dd0*/  FSEL R141, R141, -INF , !P0 ;  /* 0xff8000008d8d7808 */ /* 0x000fc40004000000 */
[----:B------:R-:W-:Y:S02]  /*3de0*/  PLOP3.LUT P0, PT, PT, PT, UP0, 0x40, 0x0 ;  /* 0x000000000000781c */ /* 0x000fe40003f0e808 */
[----:B------:R-:W-:-:S11]  /*3df0*/  IMNMX R21, R21, R10, PT ;  /* 0x0000000a15157217 */ /* 0x000fd60003800200 */
[----:B------:R-:W-:Y:S05]  /*3e00*/  @P0 BRA `(.L_x_400) ;  /* 0x0000016000000947 */ /* 0x000fea0003800000 */
[----:B-1234-:R-:W-:Y:S01]  /*3e10*/  IMAD.U32 R10, RZ, RZ, UR10 ;  /* 0x0000000aff0a7e24 */ /* 0x01efe2000f8e00ff */
        /* <DEDUP_REMOVED lines=11> */
.L_x_402:
[----:B------:R-:W-:-:S04]  /*3ed0*/  MOV R10, c[0x0][0x32c] ;  /* 0x0000cb00000a7a02 */ /* 0x000fc80000000f00 */
[----:B------:R-:W-:-:S13]  /*3ee0*/  ISETP.NE.AND P0, PT, R10, 0x1, PT ;  /* 0x000000010a00780c */ /* 0x000fda0003f05270 */
[----:B------:R-:W-:-:S05]  /*3ef0*/  @P0 IMAD.HI.U32 R10, R12, c[0x0][0x330], RZ ;  /* 0x0000cc000c0a0a27 */ /* 0x000fca00078e00ff */
[----:B------:R-:W-:Y:S02]  /*3f00*/  @P0 SHF.R.U32.HI R12, RZ, c[0x0][0x334], R10 ;  /* 0x0000cd00ff0c0a19 */ /* 0x000fe4000001160a */
.L_x_403:
[----:B------:R-:W-:Y:S05]  /*3f10*/  BSYNC B0 ;  /* 0x0000000000007941 */ /* 0x000fea0003800000 */
.L_x_401:
[----:B------:R-:W-:-:S04]  /*3f20*/  IMAD R23, R12, c[0x0][0x32c], -R85 ;  /* 0x0000cb000c177a24 */ /* 0x000fc800078e0a55 */
[----:B------:R-:W-:-:S05]  /*3f30*/  IMAD.IADD R23, R23, 0x1, -R212 ;  /* 0x0000000117177824 */ /* 0x000fca00078e0ad4 */
[----:B------:R-:W-:Y:S02]  /*3f40*/  IADD3 R10, R23, c[0x0][0x32c], RZ ;  /* 0x0000cb00170a7a10 */ /* 0x000fe40007ffe0ff */
[----:B------:R-:W-:Y:S02]  /*3f50*/  IMNMX R22, R22, R23, !PT ;  /* 0x0000001716167217 */ /* 0x000fe40007800200 */
[----:B------:R-:W-:Y:S02]  /*3f60*/  IMNMX R21, R21, R10, PT ;  /* 0x0000000a15157217 */ /* 0x000fe40003800200 */
.L_x_400:
[----:B-1234-:R-:W-:Y:S01]  /*3f70*/  ISETP.GT.AND P0, PT, R22, 0x1, P6 ;  /* 0x000000011600780c */ /* 0x01efe20003704270 */
[----:B------:R-:W-:Y:S01]  /*3f80*/  IMAD.SHL.U32 R203, R4, 0x2, RZ ;  /* 0x0000000204cb7824 */ /* 0x000fe200078e00ff */
[----:B------:R-:W-:Y:S02]  /*3f90*/  ULDC.64 UR4, c[0x0][0x2c8] ;  /* 0x0000b20000047ab9 */ /* 0x000fe40000000a00 */
[----:B------:R-:W-:Y:S01]  /*3fa0*/  ISETP.LT.OR P0, PT, R21, 0x2, P0 ;  /* 0x000000021500780c */ /* 0x000fe20000701670 */
[--C-:B------:R-:W-:Y:S01]  /*3fb0*/  IMAD R197, R3, 0x2, R203.reuse ;  /* 0x0000000203c57824 */ /* 0x100fe200078e02cb */
[----:B------:R-:W-:Y:S01]  /*3fc0*/  LDSM.16.MT88.4 R40, [R203+0x2100] ;  /* 0x00210000cb28783b */ /* 0x000fe20000004200 */
[----:B------:R-:W-:Y:S01]  /*3fd0*/  IMAD R198, R2, 0x2, R203 ;  /* 0x0000000202c67824 */ /* 0x000fe200078e02cb */
[----:B------:R-:W-:Y:S01]  /*3fe0*/  FSEL R20, R25, -INF , !P0 ;  /* 0xff80000019147808 */ /* 0x000fe20004000000 */
[----:B------:R-:W-:Y:S01]  /*3ff0*/  UIMAD.WIDE.U32 UR26, UR24, UR4, URZ ;  /* 0x00000004181a72a5 */ /* 0x000fe2000f8e003f */
[----:B------:R-:W-:Y:S01]  /*4000*/  ISETP.GT.AND P0, PT, R22, 0x8, P6 ;  /* 0x000000081600780c */ /* 0x000fe20003704270 */
[----:B------:R-:W-:Y:S01]  /*4010*/  LDSM.16.MT88.4 R56, [R197+0x2100] ;  /* 0x00210000c538783b */ /* 0x000fe20000004200 */
[----:B------:R-:W-:Y:S01]  /*4020*/  IMAD R196, R3, 0x2, R198 ;  /* 0x0000000203c47824 */ /* 0x000fe200078e02c6 */
[----:B------:R-:W-:Y:S01]  /*4030*/  UIADD3 UR20, UR20, -0x2, URZ ;  /* 0xfffffffe14147890 */ /* 0x000fe2000fffe03f */
[----:B------:R-:W-:Y:S01]  /*4040*/  ISETP.LT.OR P0, PT, R21, 0x9, P0 ;  /* 0x000000091500780c */ /* 0x000fe20000701670 */
[----:B------:R-:W-:Y:S01]  /*4050*/  LDSM.16.MT88.4 R124, [R203+0x100] ;  /* 0x00010000cb7c783b */ /* 0x000fe20000004200 */
[----:B------:R-:W-:-:S02]  /*4060*/  @UP1 UMOV UR25, UR27 ;  /* 0x0000001b00191c82 */ /* 0x000fc40008000000 */
[----:B------:R-:W-:Y:S01]  /*4070*/  FSEL R6, R6, -INF , !P0 ;  /* 0xff80000006067808 */ /* 0x000fe20004000000 */
[----:B------:R-:W-:Y:S01]  /*4080*/  LDSM.16.MT88.4 R116, [R198+0x100] ;  /* 0x00010000c674783b */ /* 0x000fe20000004200 */
[----:B------:R-:W-:Y:S01]  /*4090*/  ISETP.GT.AND P0, PT, R22, 0x9, P6 ;  /* 0x000000091600780c */ /* 0x000fe20003704270 */
[----:B------:R-:W-:Y:S02]  /*40a0*/  @UP1 USHF.R.U32.HI UR24, URZ, UR5, UR25 ;  /* 0x000000053f181299 */ /* 0x000fe40008011619 */
[----:B------:R-:W-:Y:S01]  /*40b0*/  LDSM.16.MT88.4 R108, [R197+0x100] ;  /* 0x00010000c56c783b */ /* 0x000fe20000004200 */
[----:B------:R-:W-:Y:S01]  /*40c0*/  ISETP.LT.OR P0, PT, R21, 0xa, P0 ;  /* 0x0000000a1500780c */ /* 0x000fe20000701670 */
[----:B------:R-:W-:Y:S02]  /*40d0*/  UIADD3 UR4, UR21, UR24, URZ ;  /* 0x0000001815047290 */ /* 0x000fe4000fffe03f */
[----:B------:R-:W-:Y:S01]  /*40e0*/  LDSM.16.MT88.4 R100, [R196+0x100] ;  /* 0x00010000c464783b */ /* 0x000fe20000004200 */
[----:B------:R-:W-:Y:S01]  /*40f0*/  FSEL R144, R144, -INF , !P0 ;  /* 0xff80000090907808 */ /* 0x000fe20004000000 */
[----:B------:R-:W-:Y:S01]  /*4100*/  ULDC UR21, c[0x0][0x328] ;  /* 0x0000ca0000157ab9 */ /* 0x000fe20000000800 */
[----:B------:R-:W-:Y:S01]  /*4110*/  ISETP.GT.AND P0, PT, R22, 0x10, P6 ;  /* 0x000000101600780c */ /* 0x000fe20003704270 */
[----:B------:R-:W-:Y:S01]  /*4120*/  LDSM.16.MT88.4 R48, [R198+0x2100] ;  /* 0x00210000c630783b */ /* 0x000fe20000004200 */
[----:B------:R-:W-:-:S02]  /*4130*/  UIADD3 UR21, UR4, UR21, URZ ;  /* 0x0000001504157290 */ /* 0x000fc4000fffe03f */
[C---:B------:R-:W-:Y:S01]  /*4140*/  ISETP.LT.OR P0, PT, R21.reuse, 0x11, P0 ;  /* 0x000000111500780c */ /* 0x040fe20000701670 */
[----:B------:R-:W-:Y:S03]  /*4150*/  LDSM.16.MT88.4 R64, [R196+0x2100] ;  /* 0x00210000c440783b */ /* 0x000fe60000004200 */
[----:B------:R-:W-:Y:S01]  /*4160*/  FSEL R14, R18, -INF , !P0 ;  /* 0xff800000120e7808 */ /* 0x000fe20004000000 */
[----:B------:R-:W-:Y:S01]  /*4170*/  LDSM.16.MT88.4 R72, [R203+0x4100] ;  /* 0x00410000cb48783b */ /* 0x000fe20000004200 */
[----:B------:R-:W-:Y:S02]  /*4180*/  ISETP.GT.AND P0, PT, R22, 0x11, P6 ;  /* 0x000000111600780c */ /* 0x000fe40003704270 */
[----:B------:R-:W-:Y:S01]  /*4190*/  FMNMX.FTZ R18, R16, R17, !PT ;  /* 0x0000001110127209 */ /* 0x000fe20007810000 */
[----:B------:R-:W-:Y:S01]  /*41a0*/  LDSM.16.MT88.4 R80, [R198+0x4100] ;  /* 0x00410000c650783b */ /* 0x000fe20000004200 */
[----:B------:R-:W-:-:S02]  /*41b0*/  ISETP.LT.OR P0, PT, R21, 0x12, P0 ;  /* 0x000000121500780c */ /* 0x000fc40000701670 */
[----:B------:R-:W-:Y:S01]  /*41c0*/  FMNMX.FTZ R18, R15, R18, !PT ;  /* 0x000000120f127209 */ /* 0x000fe20007810000 */
[----:B------:R-:W-:Y:S01]  /*41d0*/  LDSM.16.MT88.4 R88, [R197+0x4100] ;  /* 0x00410000c558783b */ /* 0x000fe20000004200 */
[----:B------:R-:W-:Y:S02]  /*41e0*/  FSEL R12, R19, -INF , !P0 ;  /* 0xff800000130c7808 */ /* 0x000fe40004000000 */
[----:B------:R-:W-:Y:S01]  /*41f0*/  ISETP.GT.AND P0, PT, R22, 0x18, P6 ;  /* 0x000000181600780c */ /* 0x000fe20003704270 */
[----:B------:R-:W-:Y:S01]  /*4200*/  LDSM.16.MT88.4 R136, [R198+0x900] ;  /* 0x00090000c688783b */ /* 0x000fe20000004200 */
[----:B------:R-:W-:Y:S02]  /*4210*/  FMNMX.FTZ R18, R13, R18, !PT ;  /* 0x000000120d127209 */ /* 0x000fe40007810000 */
[----:B------:R-:W-:Y:S01]  /*4220*/  ISETP.LT.OR P0, PT, R21, 0x19, P0 ;  /* 0x000000191500780c */ /* 0x000fe20000701670 */
[----:B------:R-:W-:Y:S01]  /*4230*/  LDSM.16.MT88.4 R32, [R197+0x900] ;  /* 0x00090000c520783b */ /* 0x000fe20000004200 */
[----:B------:R-:W-:-:S02]  /*4240*/  FMNMX.FTZ R18, R11, R18, !PT ;  /* 0x000000120b127209 */ /* 0x000fc40007810000 */
[----:B------:R-:W-:Y:S01]  /*4250*/  FSEL R10, R24, -INF , !P0 ;  /* 0xff800000180a7808 */ /* 0x000fe20004000000 */
[----:B------:R-:W-:Y:S01]  /*4260*/  LDSM.16.MT88.4 R28, [R196+0x900] ;  /* 0x00090000c41c783b */ /* 0x000fe20000004200 */
[----:B------:R-:W-:Y:S02]  /*4270*/  ISETP.GT.AND P0, PT, R22, 0x19, P6 ;  /* 0x000000191600780c */ /* 0x000fe40003704270 */
[----:B------:R-:W-:Y:S02]  /*4280*/  FMNMX.FTZ R24, R9, R18, !PT ;  /* 0x0000001209187209 */ /* 0x000fe40007810000 */
        /* <DEDUP_REMOVED lines=8> */
[----:B------:R-:W-:-:S04]  /*4310*/  ISETP.GT.AND P0, PT, R22, RZ, P6 ;  /* 0x000000ff1600720c */ /* 0x000fc80003704270 */
[----:B------:R-:W-:-:S04]  /*4320*/  ISETP.LT.OR P0, PT, R21, 0x1, P0 ;  /* 0x000000011500780c */ /* 0x000fc80000701670 */
[----:B------:R-:W-:Y:S02]  /*4330*/  FSEL R18, R0, -INF , !P0 ;  /* 0xff80000000127808 */ /* 0x000fe40004000000 */
[----:B------:R-:W-:Y:S02]  /*4340*/  FMNMX.FTZ R0, R7, R24, !PT ;  /* 0x0000001807007209 */ /* 0x000fe40007810000 */
[----:B------:R-:W-:Y:S01]  /*4350*/  FMNMX.FTZ R23, R18, R20, !PT ;  /* 0x0000001412177209 */ /* 0x000fe20007810000 */
[----:B------:R-:W-:Y:S01]  /*4360*/  LDSM.16.MT88.4 R24, [R198+0x2900] ;  /* 0x00290000c618783b */ /* 0x000fe20000004200 */
[----:B------:R-:W-:Y:S02]  /*4370*/  FMNMX.FTZ R0, R5, R0, !PT ;  /* 0x0000000005007209 */ /* 0x000fe40007810000 */
[----:B------:R-:W-:Y:S02]  /*4380*/  ISETP.GT.AND P0, PT, R22, 0x28, P6 ;  /* 0x000000281600780c */ /* 0x000fe40003704270 */
[----:B------:R-:W-:-:S02]  /*4390*/  FMNMX.FTZ R0, R165, R0, !PT ;  /* 0x00000000a5007209 */ /* 0x000fc40007810000 */
[----:B------:R-:W-:Y:S02]  /*43a0*/  FMNMX.FTZ R23, R6, R23, !PT ;  /* 0x0000001706177209 */ /* 0x000fe40007810000 */
[----:B------:R-:W-:Y:S02]  /*43b0*/  FMNMX.FTZ R0, R159, R0, !PT ;  /* 0x000000009f007209 */ /* 0x000fe40007810000 */
[----:B------:R-:W-:Y:S02]  /*43c0*/  ISETP.LT.OR P0, PT, R21, 0x29, P0 ;  /* 0x000000291500780c */ /* 0x000fe40000701670 */
[----:B------:R-:W-:Y:S02]  /*43d0*/  FMNMX.FTZ R23, R144, R23, !PT ;  /* 0x0000001790177209 */ /* 0x000fe40007810000 */
[----:B------:R-:W-:Y:S02]  /*43e0*/  FMNMX.FTZ R0, R157, R0, !PT ;  /* 0x000000009d007209 */ /* 0x000fe40007810000 */
[----:B------:R-:W-:-:S02]  /*43f0*/  FSEL R164, R164, -INF , !P0 ;  /* 0xff800000a4a47808 */ /* 0x000fc40004000000 */
[----:B------:R-:W-:Y:S02]  /*4400*/  FMNMX.FTZ R23, R14, R23, !PT ;  /* 0x000000170e177209 */ /* 0x000fe40007810000 */
[----:B------:R-:W-:Y:S02]  /*4410*/  ISETP.GT.AND P0, PT, R22, 0x29, P6 ;  /* 0x000000291600780c */ /* 0x000fe40003704270 */
[----:B------:R-:W-:Y:S02]  /*4420*/  FMNMX.FTZ R0, R163, R0, !PT ;  /* 0x00000000a3007209 */ /* 0x000fe40007810000 */
[----:B------:R-:W-:Y:S02]  /*4430*/  FMNMX.FTZ R23, R12, R23, !PT ;  /* 0x000000170c177209 */ /* 0x000fe40007810000 */
[----:B------:R-:W-:Y:S02]  /*4440*/  ISETP.LT.OR P0, PT, R21, 0x2a, P0 ;  /* 0x0000002a1500780c */ /* 0x000fe40000701670 */
[----:B------:R-:W-:-:S02]  /*4450*/  FMNMX.FTZ R0, R169, R0, !PT ;  /* 0x00000000a9007209 */ /* 0x000fc40007810000 */
[----:B------:R-:W-:Y:S02]  /*4460*/  FMNMX.FTZ R23, R10, R23, !PT ;  /* 0x000000170a177209 */ /* 0x000fe40007810000 */
[----:B------:R-:W-:Y:S02]  /*4470*/  FSEL R170, R170, -INF , !P0 ;  /* 0xff800000aaaa7808 */ /* 0x000fe40004000000 */
[----:B------:R-:W-:Y:S02]  /*4480*/  ISETP.GT.AND P0, PT, R22, 0x30, P6 ;  /* 0x000000301600780c */ /* 0x000fe40003704270 */
[----:B------:R-:W-:Y:S02]  /*4490*/  FMNMX.FTZ R0, R167, R0, !PT ;  /* 0x00000000a7007209 */ /* 0x000fe40007810000 */
[----:B------:R-:W-:Y:S02]  /*44a0*/  FMNMX.FTZ R23, R8, R23, !PT ;  /* 0x0000001708177209 */ /* 0x000fe40007810000 */
[----:B------:R-:W-:-:S02]  /*44b0*/  ISETP.LT.OR P0, PT, R21, 0x31, P0 ;  /* 0x000000311500780c */ /* 0x000fc40000701670 */
[----:B------:R-:W-:Y:S02]  /*44c0*/  FMNMX.FTZ R0, R143, R0, !PT ;  /* 0x000000008f007209 */ /* 0x000fe40007810000 */
[----:B------:R-:W-:Y:S02]  /*44d0*/  FMNMX.FTZ R23, R162, R23, !PT ;  /* 0x00000017a2177209 */ /* 0x000fe40007810000 */
[----:B------:R-:W-:Y:S02]  /*44e0*/  FSEL R166, R166, -INF , !P0 ;  /* 0xff800000a6a67808 */ /* 0x000fe40004000000 */
[----:B------:R-:W-:Y:S02]  /*44f0*/  ISETP.GT.AND P0, PT, R22, 0x31, P6 ;  /* 0x000000311600780c */ /* 0x000fe40003704270 */
[----:B------:R-:W-:Y:S02]  /*4500*/  FMNMX.FTZ R0, R141, R0, !PT ;  /* 0x000000008d007209 */ /* 0x000fe40007810000 */
[----:B------:R-:W-:-:S02]  /*4510*/  FMNMX.FTZ R23, R172, R23, !PT ;  /* 0x00000017ac177209 */ /* 0x000fc40007810000 */
[----:B------:R-:W-:Y:S01]  /*4520*/  ISETP.LT.OR P0, PT, R21, 0x32, P0 ;  /* 0x000000321500780c */ /* 0x000fe20000701670 */
[----:B------:R-:W1:Y:S01]  /*4530*/  SHFL.BFLY PT, R19, R0, 0x2, 0x1f ;  /* 0x0c401f0000137f89 */ /* 0x000e6200000e0000 */
[----:B------:R-:W-:Y:S02]  /*4540*/  FMNMX.FTZ R23, R164, R23, !PT ;  /* 0x00000017a4177209 */ /* 0x000fe40007810000 */
[----:B------:R-:W-:Y:S02]  /*4550*/  FSEL R142, R142, -INF , !P0 ;  /* 0xff8000008e8e7808 */ /* 0x000fe40004000000 */
[----:B------:R-:W-:Y:S02]  /*4560*/  ISETP.GT.AND P0, PT, R22, 0x38, P6 ;  /* 0x000000381600780c */ /* 0x000fe40003704270 */
[----:B------:R-:W-:Y:S02]  /*4570*/  FMNMX.FTZ R23, R170, R23, !PT ;  /* 0x00000017aa177209 */ /* 0x000fe40007810000 */
[----:B------:R-:W-:-:S02]  /*4580*/  ISETP.GT.AND P6, PT, R22, 0x39, P6 ;  /* 0x000000391600780c */ /* 0x000fc400037c4270 */
[C---:B------:R-:W-:Y:S02]  /*4590*/  ISETP.LT.OR P0, PT, R21.reuse, 0x39, P0 ;  /* 0x000000391500780c */ /* 0x040fe40000701670 */
[----:B------:R-:W-:Y:S02]  /*45a0*/  FMNMX.FTZ R23, R166, R23, !PT ;  /* 0x00000017a6177209 */ /* 0x000fe40007810000 */
[----:B------:R-:W-:Y:S02]  /*45b0*/  ISETP.LT.OR P6, PT, R21, 0x3a, P6 ;  /* 0x0000003a1500780c */ /* 0x000fe400037c1670 */
[----:B------:R-:W-:Y:S02]  /*45c0*/  FSEL R140, R140, -INF , !P0 ;  /* 0xff8000008c8c7808 */ /* 0x000fe40004000000 */
[----:B------:R-:W-:Y:S02]  /*45d0*/  FMNMX.FTZ R23, R142, R23, !PT ;  /* 0x000000178e177209 */ /* 0x000fe40007810000 */
[----:B------:R-:W-:-:S02]  /*45e0*/  FSEL R160, R160, -INF , !P6 ;  /* 0xff800000a0a07808 */ /* 0x000fc40007000000 */
[----:B------:R-:W-:Y:S02]  /*45f0*/  FMNMX.FTZ R21, R140, R23, !PT ;  /* 0x000000178c157209 */ /* 0x000fe40007810000 */
[----:B-1----:R-:W-:Y:S02]  /*4600*/  FMNMX.FTZ R22, R0, R19, !PT ;  /* 0x0000001300167209 */ /* 0x002fe40007810000 */
[----:B------:R-:W-:-:S03]  /*4610*/  FMNMX.FTZ R21, R160, R21, !PT ;  /* 0x00000015a0157209 */ /* 0x000fc60007810000 */
[----:B------:R-:W-:Y:S04]  /*4620*/  SHFL.BFLY PT, R23, R22, 0x1, 0x1f ;  /* 0x0c201f0016177f89 */ /* 0x000fe800000e0000 */
[----:B------:R-:W1:Y:S02]  /*4630*/  SHFL.BFLY PT, R0, R21, 0x2, 0x1f ;  /* 0x0c401f0015007f89 */ /* 0x000e6400000e0000 */
[----:B-1----:R-:W-:Y:S02]  /*4640*/  FMNMX.FTZ R19, R21, R0, !PT ;  /* 0x0000000015137209 */ /* 0x002fe40007810000 */
[----:B------:R-:W-:-:S03]  /*4650*/  FMNMX.FTZ R0, R22, R23, !PT ;  /* 0x0000001716007209 */ /* 0x000fc60007810000 */
[----:B------:R-:W1:Y:S01]  /*4660*/  SHFL.BFLY PT, R132, R19, 0x1, 0x1f ;  /* 0x0c201f0013847f89 */ /* 0x000e6200000e0000 */
[C---:B------:R-:W-:Y:S01]  /*4670*/  FSETP.NEU.FTZ.AND P0, PT, R0.reuse, -INF , PT ;  /* 0xff8000000000780b */ /* 0x040fe20003f1d000 */
[----:B------:R-:W-:-:S05]  /*4680*/  FMUL.FTZ R168, R0, c[0x0][0x2d0] ;  /* 0x0000b40000a87a20 */ /* 0x000fca0000410000 */
[----:B------:R-:W-:-:S05]  /*4690*/  FSEL R168, R168, RZ, P0 ;  /* 0x000000ffa8a87208 */ /* 0x000fca0000000000 */
[--C-:B------:R-:W-:Y:S02]  /*46a0*/  FFMA.FTZ R155, R16, c[0x0][0x2d0], -R168.reuse ;  /* 0x0000b400109b7a23 */ /* 0x100fe400000108a8 */
[--C-:B------:R-:W-:Y:S02]  /*46b0*/  FFMA.FTZ R154, R17, c[0x0][0x2d0], -R168.reuse ;  /* 0x0000b400119a7a23 */ /* 0x100fe400000108a8 */
[--C-:B------:R-:W-:Y:S02]  /*46c0*/  FFMA.FTZ R153, R15, c[0x0][0x2d0], -R168.reuse ;  /* 0x0000b4000f997a23 */ /* 0x100fe400000108a8 */
[--C-:B------:R-:W-:Y:S01]  /*46d0*/  FFMA.FTZ R148, R13, c[0x0][0x2d0], -R168.reuse ;  /* 0x0000b4000d947a23 */ /* 0x100fe200000108a8 */
[----:B------:R-:W-:Y:S01]  /*46e0*/  MUFU.EX2 R155, R155 ;  /* 0x0000009b009b7308 */ /* 0x000fe20000000800 */
[--C-:B------:R-:W-:Y:S02]  /*46f0*/  FFMA.FTZ R146, R7, c[0x0][0x2d0], -R168.reuse ;  /* 0x0000b40007927a23 */ /* 0x100fe400000108a8 */
[--C-:B------:R-:W-:Y:S01]  /*4700*/  FFMA.FTZ R135, R5, c[0x0][0x2d0], -R168.reuse ;  /* 0x0000b40005877a23 */ /* 0x100fe200000108a8 */
[----:B-1----:R-:W-:Y:S01]  /*4710*/  FMNMX.FTZ R132, R132, R19, !PT ;  /* 0x0000001384847209 */ /* 0x002fe20007810000 */
[----:B------:R-:W-:-:S03]  /*4720*/  FFMA.FTZ R152, R11, c[0x0][0x2d0], -R168 ;  /* 0x0000b4000b987a23 */ /* 0x000fc600000108a8 */
[----:B------:R-:W1:Y:S01]  /*4730*/  MUFU.EX2 R154, R154 ;  /* 0x0000009a009a7308 */ /* 0x000e620000000800 */
[C---:B------:R-:W-:Y:S01]  /*4740*/  FSETP.NEU.FTZ.AND P0, PT, R132.reuse, -INF , PT ;  /* 0xff8000008400780b */ /* 0x040fe20003f1d000 */
[----:B------:R-:W-:Y:S02]  /*4750*/  FMUL.FTZ R161, R132, c[0x0][0x2d0] ;  /* 0x0000b40084a17a20 */ /* 0x000fe40000410000 */
[--C-:B------:R-:W-:Y:S02]  /*4760*/  FFMA.FTZ R147, R9, c[0x0][0x2d0], -R168.reuse ;  /* 0x0000b40009937a23 */ /* 0x100fe400000108a8 */
[--C-:B------:R-:W-:Y:S01]  /*4770*/  FFMA.FTZ R156, R165, c[0x0][0x2d0], -R168.reuse ;  /* 0x0000b400a59c7a23 */ /* 0x100fe200000108a8 */
[----:B------:R-:W-:Y:S01]  /*4780*/  FSEL R161, R161, RZ, P0 ;  /* 0x000000ffa1a17208 */ /* 0x000fe20000000000 */
[----:B------:R-:W-:Y:S01]  /*4790*/  MUFU.EX2 R153, R153 ;  /* 0x0000009900997308 */ /* 0x000fe20000000800 */
[--C-:B------:R-:W-:Y:S01]  /*47a0*/  FFMA.FTZ R158, R163, c[0x0][0x2d0], -R168.reuse ;  /* 0x0000b400a39e7a23 */ /* 0x100fe200000108a8 */
[----:B------:R-:W-:Y:S01]  /*47b0*/  PLOP3.LUT P0, PT, PT, PT, UP0, 0x40, 0x0 ;  /* 0x000000000000781c */ /* 0x000fe20003f0e808 */
[----:B------:R-:W-:-:S02]  /*47c0*/  FFMA.FTZ R159, R159, c[0x0][0x2d0], -R168 ;  /* 0x0000b4009f9f7a23 */ /* 0x000fc400000108a8 */
[--C-:B------:R-:W-:Y:S02]  /*47d0*/  FFMA.FTZ R149, R18, c[0x0][0x2d0], -R161.reuse ;  /* 0x0000b40012957a23 */ /* 0x100fe400000108a1 */
[--C-:B------:R-:W-:Y:S01]  /*47e0*/  FFMA.FTZ R150, R20, c[0x0][0x2d0], -R161.reuse ;  /* 0x0000b40014967a23 */ /* 0x100fe200000108a1 */
[----:B------:R-:W2:Y:S01]  /*47f0*/  MUFU.EX2 R148, R148 ;  /* 0x0000009400947308 */ /* 0x000ea20000000800 */
[--C-:B------:R-:W-:Y:S01]  /*4800*/  FFMA.FTZ R151, R6, c[0x0][0x2d0], -R161.reuse ;  /* 0x0000b40006977a23 */ /* 0x100fe200000108a1 */
[----:B------:R-:W-:Y:S01]  /*4810*/  LDSM.16.MT88.4 R16, [R197+0x2900] ;  /* 0x00290000c510783b */ /* 0x000fe20000004200 */
[--C-:B------:R-:W-:Y:S01]  /*4820*/  FFMA.FTZ R144, R144, c[0x0][0x2d0], -R161.reuse ;  /* 0x0000b40090907a23 */ /* 0x100fe200000108a1 */
[----:B-1----:R-:W-:Y:S01]  /*4830*/  F2FP.PACK_AB R96, R154, R155 ;  /* 0x0000009b9a60723e */ /* 0x002fe200000000ff */
[--C-:B------:R-:W-:Y:S01]  /*4840*/  FFMA.FTZ R3, R10, c[0x0][0x2d0], -R161.reuse ;  /* 0x0000b4000a037a23 */ /* 0x100fe200000108a1 */
[----:B------:R-:W1:Y:S01]  /*4850*/  LDSM.16.MT88.4 R4, [R196+0x4100] ;  /* 0x00410000c404783b */ /* 0x000e620000004200 */
[--C-:B------:R-:W-:Y:S01]  /*4860*/  FFMA.FTZ R2, R8, c[0x0][0x2d0], -R161.reuse ;  /* 0x0000b40008027a23 */ /* 0x100fe200000108a1 */
[----:B------:R-:W-:Y:S01]  /*4870*/  MUFU.EX2 R149, R149 ;  /* 0x0000009500957308 */ /* 0x000fe20000000800 */
[--C-:B------:R-:W-:Y:S01]  /*4880*/  FFMA.FTZ R145, R14, c[0x0][0x2d0], -R161.reuse ;  /* 0x0000b4000e917a23 */ /* 0x100fe200000108a1 */
[----:B------:R-:W3:Y:S01]  /*4890*/  LDSM.16.MT88.4 R8, [R203+0x2900] ;  /* 0x00290000cb08783b */ /* 0x000ee20000004200 */
[----:B------:R-:W-:-:S02]  /*48a0*/  FFMA.FTZ R134, R12, c[0x0][0x2d0], -R161 ;  /* 0x0000b4000c867a23 */ /* 0x000fc400000108a1 */
[--C-:B------:R-:W-:Y:S01]  /*48b0*/  FFMA.FTZ R157, R157, c[0x0][0x2d0], -R168.reuse ;  /* 0x0000b4009d9d7a23 */ /* 0x100fe200000108a8 */
[----:B------:R-:W4:Y:S01]  /*48c0*/  LDSM.16.MT88.4 R20, [R203+0x900] ;  /* 0x00090000cb14783b */ /* 0x000f220000004200 */
[--C-:B------:R-:W-:Y:S01]  /*48d0*/  FFMA.FTZ R162, R162, c[0x0][0x2d0], -R161.reuse ;  /* 0x0000b400a2a27a23 */ /* 0x100fe200000108a1 */
[----:B------:R-:W5:Y:S01]  /*48e0*/  MUFU.EX2 R150, R150 ;  /* 0x0000009600967308 */ /* 0x000f620000000800 */
[----:B--2---:R-:W-:Y:S01]  /*48f0*/  F2FP.PACK_AB R98, R148, R153 ;  /* 0x000000999462723e */ /* 0x004fe200000000ff */
[----:B------:R-:W2:Y:S01]  /*4900*/  LDSM.16.MT88.4 R12, [R196+0x2900] ;  /* 0x00290000c40c783b */ /* 0x000ea20000004200 */
[--C-:B------:R-:W-:Y:S02]  /*4910*/  FFMA.FTZ R163, R172, c[0x0][0x2d0], -R161.reuse ;  /* 0x0000b400aca37a23 */ /* 0x100fe400000108a1 */
[--C-:B------:R-:W-:Y:S02]  /*4920*/  FFMA.FTZ R164, R164, c[0x0][0x2d0], -R161.reuse ;  /* 0x0000b400a4a47a23 */ /* 0x100fe400000108a1 */
[----:B------:R-:W-:Y:S01]  /*4930*/  FFMA.FTZ R165, R170, c[0x0][0x2d0], -R161 ;  /* 0x0000b400aaa57a23 */ /* 0x000fe200000108a1 */
[----:B------:R-:W-:Y:S01]  /*4940*/  MUFU.EX2 R151, R151 ;  /* 0x0000009700977308 */ /* 0x000fe20000000800 */
[----:B------:R-:W-:-:S02]  /*4950*/  FFMA.FTZ R170, R167, c[0x0][0x2d0], -R168 ;  /* 0x0000b400a7aa7a23 */ /* 0x000fc400000108a8 */
[--C-:B------:R-:W-:Y:S02]  /*4960*/  FFMA.FTZ R169, R169, c[0x0][0x2d0], -R168.reuse ;  /* 0x0000b400a9a97a23 */ /* 0x100fe400000108a8 */
[--C-:B------:R-:W-:Y:S02]  /*4970*/  FFMA.FTZ R167, R143, c[0x0][0x2d0], -R168.reuse ;  /* 0x0000b4008fa77a23 */ /* 0x100fe400000108a8 */
[----:B------:R-:W-:Y:S01]  /*4980*/  FFMA.FTZ R214, R141, c[0x0][0x2d0], -R168 ;  /* 0x0000b4008dd67a23 */ /* 0x000fe200000108a8 */
[----:B------:R-:W1:Y:S01]  /*4990*/  MUFU.EX2 R144, R144 ;  /* 0x0000009000907308 */ /* 0x000e620000000800 */
[----:B-----5:R-:W-:Y:S01]  /*49a0*/  F2FP.PACK_AB R97, R150, R149 ;  /* 0x000000959661723e */ /* 0x020fe200000000ff */
[--C-:B------:R-:W-:Y:S02]  /*49b0*/  FFMA.FTZ R166, R166, c[0x0][0x2d0], -R161.reuse ;  /* 0x0000b400a6a67a23 */ /* 0x100fe400000108a1 */
[--C-:B------:R-:W-:Y:S02]  /*49c0*/  FFMA.FTZ R171, R142, c[0x0][0x2d0], -R161.reuse ;  /* 0x0000b4008eab7a23 */ /* 0x100fe400000108a1 */
[----:B------:R-:W-:-:S02]  /*49d0*/  FFMA.FTZ R168, R140, c[0x0][0x2d0], -R161 ;  /* 0x0000b4008ca87a23 */ /* 0x000fc400000108a1 */
[----:B------:R-:W-:Y:S01]  /*49e0*/  MUFU.EX2 R152, R152 ;  /* 0x0000009800987308 */ /* 0x000fe20000000800 */
[----:B------:R-:W-:Y:S01]  /*49f0*/  FFMA.FTZ R215, R160, c[0x0][0x2d0], -R161 ;  /* 0x0000b400a0d77a23 */ /* 0x000fe200000108a1 */
[----:B------:R-:W-:Y:S01]  /*4a00*/  LDSM.16.MT88.4 R140, [R198+0x1900] ;  /* 0x00190000c68c783b */ /* 0x000fe20000004200 */
[----:B------:R-:W-:Y:S02]  /*4a10*/  FADD.FTZ R154, R155, R154 ;  /* 0x0000009a9b9a7221 */ /* 0x000fe40000010000 */
[----:B------:R-:W-:Y:S02]  /*4a20*/  FADD.FTZ R150, R149, R150 ;  /* 0x0000009695967221 */ /* 0x000fe40000010000 */
[----:B------:R-:W-:Y:S01]  /*4a30*/  FADD.FTZ R153, R153, R154 ;  /* 0x0000009a99997221 */ /* 0x000fe20000010000 */
[----:B-1----:R-:W-:Y:S01]  /*4a40*/  F2FP.PACK_AB R99, R144, R151 ;  /* 0x000000979063723e */ /* 0x002fe200000000ff */
[----:B------:R-:W1:Y:S01]  /*4a50*/  MUFU.EX2 R147, R147 ;  /* 0x0000009300937308 */ /* 0x000e620000000800 */
[----:B------:R-:W-:-:S02]  /*4a60*/  FADD.FTZ R151, R151, R150 ;  /* 0x0000009697977221 */ /* 0x000fc40000010000 */
        /* <DEDUP_REMOVED lines=46> */
[C---:B------:R-:W-:Y:S07]  /*4d50*/  HMMA.16816.F32 R92, R96.reuse, R4, RZ ;  /* 0x00000004605c723c */ /* 0x040fee00000018ff */
        /* <DEDUP_REMOVED lines=12> */
[----:B---3--:R-:W-:Y:S01]  /*4e20*/  HMMA.16816.F32 R36, R4, R8, R36 ;  /* 0x000000080424723c */ /* 0x008fe20000001824 */
[----:B------:R-:W-:-:S07]  /*4e30*/  FADD.FTZ R3, R2, R3 ;  /* 0x0000000302037221 */ /* 0x000fce0000010000 */
[C---:B------:R-:W-:Y:S01]  /*4e40*/  HMMA.16816.F32 R40, R4.reuse, R10, R40 ;  /* 0x0000000a0428723c */ /* 0x040fe20000001828 */
[----:B------:R-:W1:Y:S07]  /*4e50*/  LDSM.16.MT88.4 R8, [R198+0x4900] ;  /* 0x00490000c608783b */ /* 0x000e6e0000004200 */
[C---:B------:R-:W-:Y:S08]  /*4e60*/  HMMA.16816.F32 R52, R4.reuse, R16, R52 ;  /* 0x000000100434723c */ /* 0x040ff00000001834 */
[C---:B------:R-:W-:Y:S01]  /*4e70*/  HMMA.16816.F32 R56, R4.reuse, R18, R56 ;  /* 0x000000120438723c */ /* 0x040fe20000001838 */
[----:B------:R-:W3:Y:S07]  /*4e80*/  LDSM.16.MT88.4 R16, [R197+0x4900] ;  /* 0x00490000c510783b */ /* 0x000eee0000004200 */
[C---:B----4-:R-:W-:Y:S08]  /*4e90*/  HMMA.16816.F32 R128, R4.reuse, R20, R128 ;  /* 0x000000140480723c */ /* 0x050ff00000001880 */
        /* <DEDUP_REMOVED lines=116> */
[----:B------:R-:W-:Y:S07]  /*55e0*/  @P0 BRA `(.L_x_404) ;  /* 0x0000018000000947 */ /* 0x000fee0003800000 */
[----:B------:R-:W-:Y:S01]  /*55f0*/  ISETP.LT.AND P0, PT, RZ, UR4, PT ;  /* 0x00000004ff007c0c */ /* 0x000fe2000bf01270 */
[----:B------:R-:W-:-:S12]  /*5600*/  UIADD3 UR24, UR4, -0x1, URZ ;  /* 0xffffffff04187890 */ /* 0x000fd8000fffe03f */
[----:B------:R-:W-:Y:S05]  /*5610*/  @P0 BRA `(.L_x_405) ;  /* 0x000000a000000947 */ /* 0x000fea0003800000 */
[----:B------:R-:W-:Y:S02]  /*5620*/  UMOV UR24, 0x1 ;  /* 0x0000000100187882 */ /* 0x000fe40000000000 */
        /* <DEDUP_REMOVED lines=9> */
.L_x_405:
[----:B------:R-:W-:Y:S02]  /*56c0*/  UMOV UR5, 0x1 ;  /* 0x0000000100057882 */ /* 0x000fe40000000000 */
[----:B------:R-:W-:Y:S02]  /*56d0*/  ULDC UR4, c[0x0][0x32c] ;  /* 0x0000cb0000047ab9 */ /* 0x000fe40000000800 */
[----:B------:R-:W-:-:S03]  /*56e0*/  UISETP.NE.AND UP2, UPT, UR5, UR4, UPT ;  /* 0x000000040500728c */ /* 0x000fc6000bf45270 */
[----:B------:R-:W-:Y:S02]  /*56f0*/  ULDC.64 UR4, c[0x0][0x330] ;  /* 0x0000cc0000047ab9 */ /* 0x000fe40000000a00 */
[----:B------:R-:W-:-:S07]  /*5700*/  UIMAD.WIDE.U32 UR26, UR24, UR4, URZ ;  /* 0x00000004181a72a5 */ /* 0x000fce000f8e003f */
[----:B------:R-:W-:Y:S02]  /*5710*/  @UP2 UMOV UR25, UR27 ;  /* 0x0000001b00192c82 */ /* 0x000fe40008000000 */
[----:B------:R-:W-:Y:S02]  /*5720*/  @UP2 USHF.R.U32.HI UR24, URZ, UR5, UR25 ;  /* 0x000000053f182299 */ /* 0x000fe40008011619 */
.L_x_406:
[----:B------:R-:W-:Y:S02]  /*5730*/  ULDC UR4, c[0x0][0x32c] ;  /* 0x0000cb0000047ab9 */ /* 0x000fe40000000800 */
[----:B------:R-:W-:-:S04]  /*5740*/  UIMAD UR4, UR24, UR4, UR4 ;  /* 0x00000004180472a4 */ /* 0x000fc8000f8e0204 */
[----:B------:R-:W-:-:S04]  /*5750*/  UISETP.LT.AND UP2, UPT, UR21, UR4, UPT ;  /* 0x000000041500728c */ /* 0x000fc8000bf41270 */
[----:B------:R-:W-:-:S04]  /*5760*/  USEL UR21, UR21, UR4, UP2 ;  /* 0x0000000415157287 */ /* 0x000fc80009000000 */
.L_x_404:
[----:B------:R-:W-:-:S04]  /*5770*/  USHF.R.S32.HI UR4, URZ, 0x1f, UR21 ;  /* 0x0000001f3f047899 */ /* 0x000fc80008011415 */
[----:B------:R-:W-:-:S04]  /*5780*/  ULEA.HI UR4, UR4, UR21, URZ, 0x6 ;  /* 0x0000001504047291 */ /* 0x000fc8000f8f303f */
[----:B------:R-:W-:-:S04]  /*5790*/  USHF.R.S32.HI UR4, URZ, 0x6, UR4 ;  /* 0x000000063f047899 */ /* 0x000fc80008011404 */
[----:B------:R-:W-:-:S04]  /*57a0*/  UISETP.LT.AND UP2, UPT, UR9, UR4, UPT ;  /* 0x000000040900728c */ /* 0x000fc8000bf41270 */
[----:B------:R-:W-:-:S04]  /*57b0*/  USEL UR4, UR9, UR4, !UP2 ;  /* 0x0000000409047287 */ /* 0x000fc8000d000000 */
[----:B------:R-:W-:-:S06]  /*57c0*/  UISETP.GE.AND UP2, UPT, UR20, UR4, UPT ;  /* 0x000000041400728c */ /* 0x000fcc000bf46270 */
[----:B------:R-:W-:-:S13]  /*57d0*/  PLOP3.LUT P0, PT, PT, PT, UP2, 0x40, 0x0 ;  /* 0x000000000000781c */ /* 0x000fda0003f0e828 */
[----:B------:R-:W-:Y:S05]  /*57e0*/  @P0 BRA `(.L_x_407) ;  /* 0x00003bd000000947 */ /* 0x000fea0003800000 */
[C---:B------:R-:W-:Y:S01]  /*57f0*/  SHF.L.U64.HI R222, R218.reuse, 0x1, R133 ;  /* 0x00000001dade7819 */ /* 0x040fe20000010285 */
[----:B------:R-:W-:Y:S01]  /*5800*/  IMAD.MOV.U32 R2, RZ, RZ, R132 ;  /* 0x000000ffff027224 */ /* 0x000fe200078e0084 */
[----:B------:R-:W-:Y:S01]  /*5810*/  SHF.L.U32 R183, R218, 0x1, RZ ;  /* 0x00000001dab77819 */ /* 0x000fe200000006ff */
[----:B------:R-:W-:Y:S01]  /*5820*/  IMAD.MOV.U32 R3, RZ, RZ, R0 ;  /* 0x000000ffff037224 */ /* 0x000fe200078e0000 */
[C---:B------:R-:W-:Y:S01]  /*5830*/  SHF.L.U64.HI R182, R217.reuse, 0x1, R220 ;  /* 0x00000001d9b67819 */ /* 0x040fe200000102dc */
[----:B------:R-:W-:Y:S01]  /*5840*/  IMAD.SHL.U32 R181, R217, 0x2, RZ ;  /* 0x00000002d9b57824 */ /* 0x000fe200078e00ff */
[----:B------:R-:W-:Y:S02]  /*5850*/  SEL R180, RZ, 0x10, P4 ;  /* 0x00000010ffb47807 */ /* 0x000fe40002000000 */
.L_x_418:
[----:B------:R-:W-:Y:S04]  /*5860*/  DEPBAR.LE SB0, 0x0 ;  /* 0x000080000000791a */ /* 0x000fe80000000000 */
[----:B------:R-:W-:Y:S01]  /*5870*/  BAR.SYNC.DEFER_BLOCKING 0x0 ;  /* 0x0000000000007b1d */ /* 0x000fe20000010000 */
[----:B------:R-:W-:Y:S06]  /*5880*/  UISETP.GT.AND UP2, UPT, UR9, UR20, UPT ;  /* 0x000000140900728c */ /* 0x000fec000bf44270 */
[----:B------:R-:W-:Y:S01]  /*5890*/  PLOP3.LUT P0, PT, PT, PT, UP2, 0x80, 0x0 ;  /* 0x000000000000781c */ /* 0x000fe20003f0f028 */
[----:B------:R1:W2:Y:S04]  /*58a0*/  LDSM.16.M88.4 R132, [R206+0xc100] ;  /* 0x00c10000ce84783b */ /* 0x0002a80000000200 */
[----:B------:R1:W3:Y:S04]  /*58b0*/  LDSM.16.M88.4 R136, [R205+0x6100] ;  /* 0x00610000cd88783b */ /* 0x0002e80000000200 */
[----:B------:R1:W4:Y:S04]  /*58c0*/  LDSM.16.M88.4 R140, [R205+0x6900] ;  /* 0x00690000cd8c783b */ /* 0x0003280000000200 */
[----:B------:R1:W1:Y:S04]  /*58d0*/  LDSM.16.M88.4 R144, [R205+0x7100] ;  /* 0x00710000cd90783b */ /* 0x0002680000000200 */
[----:B------:R1:W1:Y:S04]  /*58e0*/  LDSM.16.M88.4 R148, [R205+0x7900] ;  /* 0x00790000cd94783b */ /* 0x0002680000000200 */
[----:B------:R1:W1:Y:S04]  /*58f0*/  LDSM.16.M88.4 R152, [R202+0xc100] ;  /* 0x00c10000ca98783b */ /* 0x0002680000000200 */
[----:B------:R1:W1:Y:S04]  /*5900*/  LDSM.16.M88.4 R156, [R204] ;  /* 0x00000000cc9c783b */ /* 0x0002680000000200 */
[----:B------:R1:W1:Y:S04]  /*5910*/  LDSM.16.M88.4 R160, [R195] ;  /* 0x00000000c3a0783b */ /* 0x0002680000000200 */
[----:B------:R1:W1:Y:S04]  /*5920*/  LDSM.16.M88.4 R164, [R194] ;  /* 0x00000000c2a4783b */ /* 0x0002680000000200 */
[----:B------:R1:W1:Y:S01]  /*5930*/  LDSM.16.M88.4 R168, [R193] ;  /* 0x00000000c1a8783b */ /* 0x0002620000000200 */
[----:B------:R-:W-:-:S05]  /*5940*/  @P0 BRA `(.L_x_408) ;  /* 0x000002b000000947 */ /* 0x000fca0003800000 */
[----:B------:R-:W-:Y:S01]  /*5950*/  SHF.R.S32.HI R5, RZ, 0x1f, R209 ;  /* 0x0000001fff057819 */ /* 0x000fe200000114d1 */
[----:B------:R-:W-:Y:S01]  /*5960*/  IMAD.WIDE.U32 R6, R209, c[0x0][0x208], RZ ;  /* 0x00008200d1067a25 */ /* 0x000fe200078e00ff */
[----:B------:R-:W-:Y:S02]  /*5970*/  SHF.R.S32.HI R4, RZ, 0x1f, R208 ;  /* 0x0000001fff047819 */ /* 0x000fe400000114d0 */
[----:B------:R-:W-:Y:S01]  /*5980*/  IADD3 R12, -R180, 0x10, RZ ;  /* 0x00000010b40c7810 */ /* 0x000fe20007ffe1ff */
[----:B------:R-:W-:Y:S01]  /*5990*/  IMAD R5, R5, c[0x0][0x208], RZ ;  /* 0x0000820005057a24 */ /* 0x000fe200078e02ff */
[----:B------:R-:W-:Y:S01]  /*59a0*/  IADD3 R11, -R221, 0x10, RZ ;  /* 0x00000010dd0b7810 */ /* 0x000fe20007ffe1ff */
[----:B------:R-:W-:Y:S01]  /*59b0*/  IMAD R4, R4, c[0x0][0x218], RZ ;  /* 0x0000860004047a24 */ /* 0x000fe200078e02ff */
[----:B------:R-:W-:Y:S01]  /*59c0*/  LOP3.LUT R12, R12, 0xf, RZ, 0xc0, !PT ;  /* 0x0000000f0c0c7812 */ /* 0x000fe200078ec0ff */
[----:B------:R-:W-:Y:S01]  /*59d0*/  IMAD R5, R209, c[0x0][0x20c], R5 ;  /* 0x00008300d1057a24 */ /* 0x000fe200078e0205 */
[----:B------:R-:W-:Y:S01]  /*59e0*/  LOP3.LUT R11, R11, 0xf, RZ, 0xc0, !PT ;  /* 0x0000000f0b0b7812 */ /* 0x000fe200078ec0ff */
[C---:B------:R-:W-:Y:S02]  /*59f0*/  IMAD R4, R208.reuse, c[0x0][0x21c], R4 ;  /* 0x00008700d0047a24 */ /* 0x040fe400078e0204 */
[----:B------:R-:W-:Y:S04]  /*5a00*/  IMAD.IADD R7, R7, 0x1, R5 ;  /* 0x0000000107077824 */ /* 0x000fe800078e0205 */
[----:B------:R-:W-:Y:S05]  /*5a10*/  IMAD.WIDE.U32 R6, R208, c[0x0][0x218], R6 ;  /* 0x00008600d0067a25 */ /* 0x000fea00078e0006 */
[----:B------:R-:W-:Y:S04]  /*5a20*/  IADD3 R0, P0, R6, UR22, RZ ;  /* 0x0000001606007c10 */ /* 0x000fe8000ff1e0ff */
[----:B------:R-:W-:Y:S02]  /*5a30*/  IADD3.X R7, R7, UR6, R4, P0, !PT ;  /* 0x0000000607077c10 */ /* 0x000fe400087fe404 */
[----:B------:R-:W-:Y:S02]  /*5a40*/  LEA R14, P0, R0, c[0x0][0x1f8], 0x1 ;  /* 0x00007e00000e7a11 */ /* 0x000fe400078008ff */
[----:B------:R-:W-:Y:S02]  /*5a50*/  SHF.L.U64.HI R4, R216, 0x1, R219 ;  /* 0x00000001d8047819 */ /* 0x000fe400000102db */
[----:B------:R-:W-:Y:S01]  /*5a60*/  LEA.HI.X R9, R0, c[0x0][0x1fc], R7, 0x1, P0 ;  /* 0x00007f0000097a11 */ /* 0x000fe200000f0c07 */
[----:B------:R-:W5:Y:S01]  /*5a70*/  SHFL.IDX PT, R6, R14, 0x1, 0x181f ;  /* 0x00381f000e067f89 */ /* 0x000f6200000e0000 */
[----:B------:R-:W-:Y:S03]  /*5a80*/  IMAD.SHL.U32 R0, R216, 0x2, RZ ;  /* 0x00000002d8007824 */ /* 0x000fe600078e00ff */
[----:B------:R-:W4:Y:S04]  /*5a90*/  SHFL.IDX PT, R5, R9, 0x1, 0x181f ;  /* 0x00381f0009057f89 */ /* 0x000f2800000e0000 */
[----:B------:R-:W3:Y:S04]  /*5aa0*/  SHFL.IDX PT, R8, R14, RZ, 0x181f ;  /* 0x00181fff0e087589 */ /* 0x000ee800000e0000 */
[----:B------:R-:W2:Y:S01]  /*5ab0*/  SHFL.IDX PT, R7, R9, RZ, 0x181f ;  /* 0x00181fff09077589 */ /* 0x000ea200000e0000 */
[-C--:B-----5:R-:W-:Y:S04]  /*5ac0*/  IADD3 R12, P6, P0, R12, R6.reuse, R181 ;  /* 0x000000060c0c7210 */ /* 0x0a0fe800078de0b5 */
[-C--:B----4-:R-:W-:Y:S02]  /*5ad0*/  IADD3.X R13, RZ, R5.reuse, R182, P6, P0 ;  /* 0x00000005ff0d7210 */ /* 0x090fe400037e04b6 */
[----:B------:R-:W-:Y:S04]  /*5ae0*/  IADD3 R10, P6, P0, R11, R6, R0 ;  /* 0x000000060b0a7210 */ /* 0x000fe800078de000 */
[--C-:B------:R-:W-:Y:S02]  /*5af0*/  IADD3.X R11, RZ, R5, R4.reuse, P6, P0 ;  /* 0x00000005ff0b7210 */ /* 0x100fe400037e0404 */
[C---:B---3--:R-:W-:Y:S02]  /*5b00*/  IADD3 R14, P6, R8.reuse, R0, RZ ;  /* 0x00000000080e7210 */ /* 0x048fe40007fde0ff */
[C---:B------:R-:W-:Y:S03]  /*5b10*/  IADD3 R16, P0, R8.reuse, R183, RZ ;  /* 0x000000b708107210 */ /* 0x040fe60007f1e0ff */
[C---:B--2---:R-:W-:Y:S01]  /*5b20*/  IMAD.X R15, R7.reuse, 0x1, R4, P6 ;  /* 0x00000001070f7824 */ /* 0x044fe200030e0604 */
[----:B------:R-:W-:Y:S01]  /*5b30*/  IADD3 R8, P6, R8, R181, RZ ;  /* 0x000000b508087210 */ /* 0x000fe20007fde0ff */
[C---:B------:R-:W-:Y:S01]  /*5b40*/  IMAD.X R17, R7.reuse, 0x1, R222, P0 ;  /* 0x0000000107117824 */ /* 0x040fe200000e06de */
[----:B------:R-:W-:Y:S03]  /*5b50*/  IADD3 R6, P0, R6, R183, RZ ;  /* 0x000000b706067210 */ /* 0x000fe60007f1e0ff */
[----:B------:R-:W-:Y:S01]  /*5b60*/  IMAD.X R9, R7, 0x1, R182, P6 ;  /* 0x0000000107097824 */ /* 0x000fe200030e06b6 */
[----:B------:R2:W-:Y:S01]  /*5b70*/  LDGSTS.E.BYPASS.LTC128B.128 [R213], [R16.64], !P5 ;  /* 0x0000000010d57fae */ /* 0x0005e2000e901d52 */
[----:B------:R-:W-:Y:S01]  /*5b80*/  ISETP.NE.U32.AND P6, PT, R180, RZ, PT ;  /* 0x000000ffb400720c */ /* 0x000fe20003fc5070 */
[----:B------:R-:W-:Y:S01]  /*5b90*/  IMAD.X R7, R5, 0x1, R222, P0 ;  /* 0x0000000105077824 */ /* 0x000fe200000e06de */
[----:B------:R-:W-:Y:S01]  /*5ba0*/  ISETP.NE.U32.AND P0, PT, R221, RZ, PT ;  /* 0x000000ffdd00720c */ /* 0x000fe20003f05070 */
[----:B------:R2:W-:Y:S04]  /*5bb0*/  LDGSTS.E.BYPASS.LTC128B.128 [R213+0x2000], [R8.64], !P4 ;  /* 0x0200000008d57fae */ /* 0x0005e8000e101d52 */
[----:B------:R2:W-:Y:S04]  /*5bc0*/  LDGSTS.E.BYPASS.LTC128B.128 [R213+0x4000], [R14.64], !P3 ;  /* 0x040000000ed57fae */ /* 0x0005e8000d901d52 */
[----:B------:R2:W-:Y:S04]  /*5bd0*/  LDGSTS.E.BYPASS.LTC128B.128 [R213+0x1000], [R6.64], !P5 ;  /* 0x0100000006d57fae */ /* 0x0005e8000e901d52 */
[----:B------:R2:W-:Y:S04]  /*5be0*/  LDGSTS.E.BYPASS.LTC128B.128.ZFILL [R213+0x3000], [R12.64], P6 ;  /* 0x030000000cd57fae */ /* 0x0005e8000b141d52 */
[----:B------:R2:W-:Y:S02]  /*5bf0*/  LDGSTS.E.BYPASS.LTC128B.128.ZFILL [R213+0x5000], [R10.64], P0 ;  /* 0x050000000ad57fae */ /* 0x0005e40008141d52 */
.L_x_408:
[C---:B--23--:R-:W-:Y:S01]  /*5c00*/  HMMA.16816.F32 R4, R132.reuse, R136, RZ ;  /* 0x000000888404723c */ /* 0x04cfe200000018ff */
[----:B------:R-:W-:Y:S01]  /*5c10*/  LDSM.16.M88.4 R172, [R201+0xc100] ;  /* 0x00c10000c9ac783b */ /* 0x000fe20000000200 */
[----:B------:R-:W-:Y:S06]  /*5c20*/  UISETP.GT.AND UP2, UPT, UR20, UR9, UPT ;  /* 0x000000091400728c */ /* 0x000fec000bf44270 */
[C---:B------:R-:W-:Y:S01]  /*5c30*/  HMMA.16816.F32 R8, R132.reuse, R138, RZ ;  /* 0x0000008a8408723c */ /* 0x040fe200000018ff */
[----:B------:R-:W0:Y:S01]  /*5c40*/  LDGDEPBAR ;  /* 0x00000000000079af */ /* 0x000e220000000000 */
[----:B------:R-:W-:Y:S06]  /*5c50*/  PLOP3.LUT P0, PT, PT, PT, UP2, 0x40, 0x0 ;  /* 0x000000000000781c */ /* 0x000fec0003f0e828 */
[C---:B----4-:R-:W-:Y:S01]  /*5c60*/  HMMA.16816.F32 R12, R132.reuse, R140, RZ ;  /* 0x0000008c840c723c */ /* 0x050fe200000018ff */
[----:B------:R-:W2:Y:S07]  /*5c70*/  LDSM.16.M88.4 R176, [R200+0x6100] ;  /* 0x00610000c8b0783b */ /* 0x000eae0000000200 */
[C---:B------:R-:W-:Y:S01]  /*5c80*/  HMMA.16816.F32 R16, R132.reuse, R142, RZ ;  /* 0x0000008e8410723c */ /* 0x040fe200000018ff */
[----:B------:R-:W-:Y:S07]  /*5c90*/  LDSM.16.M88.4 R136, [R200+0x7100] ;  /* 0x00710000c888783b */ /* 0x000fee0000000200 */
[C---:B-1----:R-:W-:Y:S01]  /*5ca0*/  HMMA.16816.F32 R20, R132.reuse, R144, RZ ;  /* 0x000000908414723c */ /* 0x042fe200000018ff */
[----:B------:R-:W-:Y:S07]  /*5cb0*/  LDSM.16.M88.4 R140, [R200+0x7900] ;  /* 0x00790000c88c783b */ /* 0x000fee0000000200 */
[C---:B------:R-:W-:Y:S01]  /*5cc0*/  HMMA.16816.F32 R24, R132.reuse, R146, RZ ;  /* 0x000000928418723c */ /* 0x040fe200000018ff */
[----:B------:R-:W-:Y:S07]  /*5cd0*/  LDSM.16.M88.4 R144, [R199+0xc100] ;  /* 0x00c10000c790783b */ /* 0x000fee0000000200 */
[C---:B------:R-:W-:Y:S08]  /*5ce0*/  HMMA.16816.F32 R28, R132.reuse, R148, RZ ;  /* 0x00000094841c723c */ /* 0x040ff000000018ff */
[----:B------:R-:W-:Y:S01]  /*5cf0*/  HMMA.16816.F32 R32, R132, R150, RZ ;  /* 0x000000968420723c */ /* 0x000fe200000018ff */
[----:B------:R-:W1:Y:S07]  /*5d00*/  LDSM.16.M88.4 R132, [R200+0x6900] ;  /* 0x00690000c884783b */ /* 0x000e6e0000000200 */
[C---:B------:R-:W-:Y:S01]  /*5d10*/  HMMA.16816.F32 R4, R152.reuse, R156, R4 ;  /* 0x0000009c9804723c */ /* 0x040fe20000001804 */
[----:B------:R-:W3:Y:S07]  /*5d20*/  LDSM.16.M88.4 R148, [R192] ;  /* 0x00000000c094783b */ /* 0x000eee0000000200 */
[C---:B------:R-:W-:Y:S01]  /*5d30*/  HMMA.16816.F32 R8, R152.reuse, R158, R8 ;  /* 0x0000009e9808723c */ /* 0x040fe20000001808 */
[----:B------:R-:W-:Y:S07]  /*5d40*/  LDSM.16.M88.4 R156, [R192+0x1000] ;  /* 0x00100000c09c783b */ /* 0x000fee0000000200 */
[C---:B------:R-:W-:Y:S08]  /*5d50*/  HMMA.16816.F32 R12, R152.reuse, R160, R12 ;  /* 0x000000a0980c723c */ /* 0x040ff0000000180c */
[C---:B------:R-:W-:Y:S01]  /*5d60*/  HMMA.16816.F32 R16, R152.reuse, R162, R16 ;  /* 0x000000a29810723c */ /* 0x040fe20000001810 */
[----:B------:R-:W-:Y:S07]  /*5d70*/  LDSM.16.M88.4 R160, [R192+0x1800] ;  /* 0x00180000c0a0783b */ /* 0x000fee0000000200 */
[C---:B------:R-:W-:Y:S08]  /*5d80*/  HMMA.16816.F32 R20, R152.reuse, R164, R20 ;  /* 0x000000a49814723c */ /* 0x040ff00000001814 */
[C---:B------:R-:W-:Y:S01]  /*5d90*/  HMMA.16816.F32 R24, R152.reuse, R166, R24 ;  /* 0x000000a69818723c */ /* 0x040fe20000001818 */
[----:B------:R-:W-:Y:S07]  /*5da0*/  LDSM.16.M88.4 R164, [R206+0x10100] ;  /* 0x01010000cea4783b */ /* 0x000fee0000000200 */
[C---:B------:R-:W-:Y:S08]  /*5db0*/  HMMA.16816.F32 R28, R152.reuse, R168, R28 ;  /* 0x000000a8981c723c */ /* 0x040ff0000000181c */
[----:B------:R-:W-:Y:S01]  /*5dc0*/  HMMA.16816.F32 R32, R152, R170, R32 ;  /* 0x000000aa9820723c */ /* 0x000fe20000001820 */
[----:B------:R-:W4:Y:S07]  /*5dd0*/  LDSM.16.M88.4 R152, [R192+0x800] ;  /* 0x00080000c098783b */ /* 0x000f2e0000000200 */
[C---:B--2---:R-:W-:Y:S01]  /*5de0*/  HMMA.16816.F32 R4, R172.reuse, R176, R4 ;  /* 0x000000b0ac04723c */ /* 0x044fe20000001804 */
[----:B------:R-:W2:Y:S07]  /*5df0*/  LDSM.16.M88.4 R168, [R205+0x8100] ;  /* 0x00810000cda8783b */ /* 0x000eae0000000200 */
[C---:B------:R-:W-:Y:S01]  /*5e00*/  HMMA.16816.F32 R8, R172.reuse, R178, R8 ;  /* 0x000000b2ac08723c */ /* 0x040fe20000001808 */
[----:B------:R-:W-:Y:S07]  /*5e10*/  LDSM.16.M88.4 R176, [R191] ;  /* 0x00000000bfb0783b */ /* 0x000fee0000000200 */
[C---:B-1----:R-:W-:Y:S08]  /*5e20*/  HMMA.16816.F32 R12, R172.reuse, R132, R12 ;  /* 0x00000084ac0c723c */ /* 0x042ff0000000180c */
[C---:B------:R-:W-:Y:S01]  /*5e30*/  HMMA.16816.F32 R16, R172.reuse, R134, R16 ;  /* 0x00000086ac10723c */ /* 0x040fe20000001810 */
[----:B------:R-:W1:Y:S07]  /*5e40*/  LDSM.16.M88.4 R132, [R205+0x8900] ;  /* 0x00890000cd84783b */ /* 0x000e6e0000000200 */
[C---:B------:R-:W-:Y:S08]  /*5e50*/  HMMA.16816.F32 R20, R172.reuse, R136, R20 ;  /* 0x00000088ac14723c */ /* 0x040ff00000001814 */
[C---:B------:R-:W-:Y:S01]  /*5e60*/  HMMA.16816.F32 R24, R172.reuse, R138, R24 ;  /* 0x0000008aac18723c */ /* 0x040fe20000001818 */
[----:B------:R-:W5:Y:S07]  /*5e70*/  LDSM.16.M88.4 R136, [R205+0x9100] ;  /* 0x00910000cd88783b */ /* 0x000f6e0000000200 */
[C---:B------:R-:W-:Y:S08]  /*5e80*/  HMMA.16816.F32 R28, R172.reuse, R140, R28 ;  /* 0x0000008cac1c723c */ /* 0x040ff0000000181c */
[----:B------:R-:W-:Y:S01]  /*5e90*/  HMMA.16816.F32 R32, R172, R142, R32 ;  /* 0x0000008eac20723c */ /* 0x000fe20000001820 */
[----:B------:R-:W1:Y:S07]  /*5ea0*/  LDSM.16.M88.4 R140, [R205+0x9900] ;  /* 0x00990000cd8c783b */ /* 0x000e6e0000000200 */
[C---:B---3--:R-:W-:Y:S01]  /*5eb0*/  HMMA.16816.F32 R4, R144.reuse, R148, R4 ;  /* 0x000000949004723c */ /* 0x048fe20000001804 */
[----:B------:R-:W3:Y:S07]  /*5ec0*/  LDSM.16.M88.4 R172, [R202+0x10100] ;  /* 0x01010000caac783b */ /* 0x000eee0000000200 */
[C---:B------:R-:W-:Y:S01]  /*5ed0*/  HMMA.16816.F32 R8, R144.reuse, R150, R8 ;  /* 0x000000969008723c */ /* 0x040fe20000001808 */
[----:B------:R-:W-:Y:S07]  /*5ee0*/  LDSM.16.M88.4 R148, [R189] ;  /* 0x00000000bd94783b */ /* 0x000fee0000000200 */
[C---:B----4-:R-:W-:Y:S08]  /*5ef0*/  HMMA.16816.F32 R12, R144.reuse, R152, R12 ;  /* 0x00000098900c723c */ /* 0x050ff0000000180c */
[C---:B------:R-:W-:Y:S01]  /*5f00*/  HMMA.16816.F32 R16, R144.reuse, R154, R16 ;  /* 0x0000009a9010723c */ /* 0x040fe20000001810 */
[----:B------:R-:W-:Y:S07]  /*5f10*/  LDSM.16.M88.4 R152, [R188] ;  /* 0x00000000bc98783b */ /* 0x000fee0000000200 */
[C---:B------:R-:W-:Y:S08]  /*5f20*/  HMMA.16816.F32 R20, R144.reuse, R156, R20 ;  /* 0x0000009c9014723c */ /* 0x040ff00000001814 */
[C---:B------:R-:W-:Y:S01]  /*5f30*/  HMMA.16816.F32 R24, R144.reuse, R158, R24 ;  /* 0x0000009e9018723c */ /* 0x040fe20000001818 */
[----:B------:R-:W-:Y:S07]  /*5f40*/  LDSM.16.M88.4 R156, [R201+0x10100] ;  /* 0x01010000c99c783b */ /* 0x000fee0000000200 */
[C---:B------:R-:W-:Y:S08]  /*5f50*/  HMMA.16816.F32 R28, R144.reuse, R160, R28 ;  /* 0x000000a0901c723c */ /* 0x040ff0000000181c */
[----:B------:R-:W-:Y:S01]  /*5f60*/  HMMA.16816.F32 R32, R144, R162, R32 ;  /* 0x000000a29020723c */ /* 0x000fe20000001820 */
[----:B------:R-:W4:Y:S07]  /*5f70*/  LDSM.16.M88.4 R144, [R190] ;  /* 0x00000000be90783b */ /* 0x000f2e0000000200 */
[C---:B--2---:R-:W-:Y:S01]  /*5f80*/  HMMA.16816.F32 R4, R164.reuse, R168, R4 ;  /* 0x000000a8a404723c */ /* 0x044fe20000001804 */
[----:B------:R-:W2:Y:S07]  /*5f90*/  LDSM.16.M88.4 R160, [R200+0x8100] ;  /* 0x00810000c8a0783b */ /* 0x000eae0000000200 */
[C---:B------:R-:W-:Y:S01]  /*5fa0*/  HMMA.16816.F32 R8, R164.reuse, R170, R8 ;  /* 0x000000aaa408723c */ /* 0x040fe20000001808 */
[----:B------:R-:W-:Y:S07]  /*5fb0*/  LDSM.16.M88.4 R168, [R192+0x2000] ;  /* 0x00200000c0a8783b */ /* 0x000fee0000000200 */
[C---:B-1----:R-:W-:Y:S08]  /*5fc0*/  HMMA.16816.F32 R12, R164.reuse, R132, R12 ;  /* 0x00000084a40c723c */ /* 0x042ff0000000180c */
[C---:B------:R-:W-:Y:S01]  /*5fd0*/  HMMA.16816.F32 R16, R164.reuse, R134, R16 ;  /* 0x00000086a410723c */ /* 0x040fe20000001810 */
[----:B------:R-:W1:Y:S07]  /*5fe0*/  LDSM.16.M88.4 R132, [R200+0x8900] ;  /* 0x00890000c884783b */ /* 0x000e6e0000000200 */
[C---:B-----5:R-:W-:Y:S08]  /*5ff0*/  HMMA.16816.F32 R20, R164.reuse, R136, R20 ;  /* 0x00000088a414723c */ /* 0x060ff00000001814 */
        /* <DEDUP_REMOVED lines=8> */
[----:B------:R-:W-:Y:S07]  /*6080*/  LDSM.16.M88.4 R176, [R205+0xa100] ;  /* 0x00a10000cdb0783b */ /* 0x000fee0000000200 */
[C---:B----4-:R-:W-:Y:S08]  /*6090*/  HMMA.16816.F32 R12, R172.reuse, R144, R12 ;  /* 0x00000090ac0c723c */ /* 0x050ff0000000180c */
[C---:B------:R-:W-:Y:S01]  /*60a0*/  HMMA.16816.F32 R16, R172.reuse, R146, R16 ;  /* 0x00000092ac10723c */ /* 0x040fe20000001810 */
[----:B------:R-:W4:Y:S07]  /*60b0*/  LDSM.16.M88.4 R144, [R192+0x2800] ;  /* 0x00280000c090783b */ /* 0x000f2e0000000200 */
[C---:B------:R-:W-:Y:S08]  /*60c0*/  HMMA.16816.F32 R20, R172.reuse, R148, R20 ;  /* 0x00000094ac14723c */ /* 0x040ff00000001814 */
[C---:B------:R-:W-:Y:S01]  /*60d0*/  HMMA.16816.F32 R24, R172.reuse, R150, R24 ;  /* 0x00000096ac18723c */ /* 0x040fe20000001818 */
[----:B------:R-:W3:Y:S07]  /*60e0*/  LDSM.16.M88.4 R148, [R192+0x3000] ;  /* 0x00300000c094783b */ /* 0x000eee0000000200 */
[C---:B------:R-:W-:Y:S08]  /*60f0*/  HMMA.16816.F32 R28, R172.reuse, R152, R28 ;  /* 0x00000098ac1c723c */ /* 0x040ff0000000181c */
[----:B------:R-:W-:Y:S01]  /*6100*/  HMMA.16816.F32 R32, R172, R154, R32 ;  /* 0x0000009aac20723c */ /* 0x000fe20000001820 */
[----:B------:R-:W3:Y:S07]  /*6110*/  LDSM.16.M88.4 R152, [R192+0x3800] ;  /* 0x00380000c098783b */ /* 0x000eee0000000200 */
[C---:B--2---:R-:W-:Y:S01]  /*6120*/  HMMA.16816.F32 R4, R156.reuse, R160, R4 ;  /* 0x000000a09c04723c */ /* 0x044fe20000001804 */
[----:B------:R-:W2:Y:S07]  /*6130*/  LDSM.16.M88.4 R172, [R206+0x14100] ;  /* 0x01410000ceac783b */ /* 0x000eae0000000200 */
[C---:B------:R-:W-:Y:S01]  /*6140*/  HMMA.16816.F32 R8, R156.reuse, R162, R8 ;  /* 0x000000a29c08723c */ /* 0x040fe20000001808 */
[----:B------:R-:W-:Y:S07]  /*6150*/  LDSM.16.M88.4 R160, [R187] ;  /* 0x00000000bba0783b */ /* 0x000fee0000000200 */
        /* <DEDUP_REMOVED lines=15> */
[----:B------:R-:W4:Y:S07]  /*6250*/  LDSM.16.M88.4 R144, [R186] ;  /* 0x00000000ba90783b */ /* 0x000f2e0000000200 */
[C---:B------:R-:W-:Y:S08]  /*6260*/  HMMA.16816.F32 R20, R164.reuse, R148, R20 ;  /* 0x00000094a414723c */ /* 0x040ff00000001814 */
[C---:B------:R-:W-:Y:S01]  /*6270*/  HMMA.16816.F32 R24, R164.reuse, R150, R24 ;  /* 0x00000096a418723c */ /* 0x040fe20000001818 */
[----:B------:R-:W3:Y:S07]  /*6280*/  LDSM.16.M88.4 R148, [R185] ;  /* 0x00000000b994783b */ /* 0x000eee0000000200 */
[C---:B------:R-:W-:Y:S08]  /*6290*/  HMMA.16816.F32 R28, R164.reuse, R152, R28 ;  /* 0x00000098a41c723c */ /* 0x040ff0000000181c */
[----:B------:R-:W-:Y:S01]  /*62a0*/  HMMA.16816.F32 R32, R164, R154, R32 ;  /* 0x0000009aa420723c */ /* 0x000fe20000001820 */
[----:B------:R-:W3:Y:S07]  /*62b0*/  LDSM.16.M88.4 R152, [R184] ;  /* 0x00000000b898783b */ /* 0x000eee0000000200 */
        /* <DEDUP_REMOVED lines=15> */
[C---:B------:R-:W-:Y:S08]  /*63b0*/  HMMA.16816.F32 R8, R156.reuse, R162, R8 ;  /* 0x000000a29c08723c */ /* 0x040ff00000001808 */
[C---:B----4-:R-:W-:Y:S08]  /*63c0*/  HMMA.16816.F32 R12, R156.reuse, R144, R12 ;  /* 0x000000909c0c723c */ /* 0x050ff0000000180c */
[C---:B------:R-:W-:Y:S08]  /*63d0*/  HMMA.16816.F32 R16, R156.reuse, R146, R16 ;  /* 0x000000929c10723c */ /* 0x040ff00000001810 */
[C---:B------:R-:W-:Y:S08]  /*63e0*/  HMMA.16816.F32 R20, R156.reuse, R148, R20 ;  /* 0x000000949c14723c */ /* 0x040ff00000001814 */
[C---:B------:R-:W-:Y:S08]  /*63f0*/  HMMA.16816.F32 R24, R156.reuse, R150, R24 ;  /* 0x000000969c18723c */ /* 0x040ff00000001818 */
[C---:B------:R-:W-:Y:S08]  /*6400*/  HMMA.16816.F32 R28, R156.reuse, R152, R28 ;  /* 0x000000989c1c723c */ /* 0x040ff0000000181c */
[----:B------:R-:W-:Y:S08]  /*6410*/  HMMA.16816.F32 R32, R156, R154, R32 ;  /* 0x0000009a9c20723c */ /* 0x000ff00000001820 */
[C---:B--2---:R-:W-:Y:S08]  /*6420*/  HMMA.16816.F32 R4, R164.reuse, R168, R4 ;  /* 0x000000a8a404723c */ /* 0x044ff00000001804 */
[C---:B------:R-:W-:Y:S08]  /*6430*/  HMMA.16816.F32 R8, R164.reuse, R170, R8 ;  /* 0x000000aaa408723c */ /* 0x040ff00000001808 */
[C---:B-1----:R-:W-:Y:S08]  /*6440*/  HMMA.16816.F32 R12, R164.reuse, R132, R12 ;  /* 0x00000084a40c723c */ /* 0x042ff0000000180c */
[C---:B------:R-:W-:Y:S01]  /*6450*/  HMMA.16816.F32 R16, R164.reuse, R134, R16 ;  /* 0x00000086a410723c */ /* 0x040fe20000001810 */
[----:B------:R-:W1:Y:S07]  /*6460*/  LDSM.16.M88.4 R132, [R192+0x4800] ;  /* 0x00480000c084783b */ /* 0x000e6e0000000200 */
[C---:B-----5:R-:W-:Y:S08]  /*6470*/  HMMA.16816.F32 R20, R164.reuse, R136, R20 ;  /* 0x00000088a414723c */ /* 0x060ff00000001814 */
[C---:B------:R-:W-:Y:S01]  /*6480*/  HMMA.16816.F32 R24, R164.reuse, R138, R24 ;  /* 0x0000008aa418723c */ /* 0x040fe20000001818 */
[----:B------:R-:W2:Y:S07]  /*6490*/  LDSM.16.M88.4 R136, [R192+0x5000] ;  /* 0x00500000c088783b */ /* 0x000eae0000000200 */
[C---:B------:R-:W-:Y:S08]  /*64a0*/  HMMA.16816.F32 R28, R164.reuse, R140, R28 ;  /* 0x0000008ca41c723c */ /* 0x040ff0000000181c */
[----:B------:R-:W-:Y:S08]  /*64b0*/  HMMA.16816.F32 R32, R164, R142, R32 ;  /* 0x0000008ea420723c */ /* 0x000ff00000001820 */
[C---:B---3--:R-:W-:Y:S08]  /*64c0*/  HMMA.16816.F32 R4, R172.reuse, R176, R4 ;  /* 0x000000b0ac04723c */ /* 0x048ff00000001804 */
[C---:B------:R-:W-:Y:S08]  /*64d0*/  HMMA.16816.F32 R8, R172.reuse, R178, R8 ;  /* 0x000000b2ac08723c */ /* 0x040ff00000001808 */
[C---:B-1----:R-:W-:Y:S08]  /*64e0*/  HMMA.16816.F32 R12, R172.reuse, R132, R12 ;  /* 0x00000084ac0c723c */ /* 0x042ff0000000180c */
[C---:B------:R-:W-:Y:S01]  /*64f0*/  HMMA.16816.F32 R16, R172.reuse, R134, R16 ;  /* 0x00000086ac10723c */ /* 0x040fe20000001810 */
[----:B------:R-:W1:Y:S01]  /*6500*/  LDSM.16.M88.4 R132, [R192+0x5800] ;  /* 0x00580000c084783b */ /* 0x000e620000000200 */
[----:B------:R-:W-:Y:S04]  /*6510*/  DEPBAR.LE SB0, 0x0 ;  /* 0x000080000000791a */ /* 0x000fe80000000000 */
[----:B------:R-:W-:Y:S02]  /*6520*/  FMUL.FTZ R225, R4, c[0x0][0x320] ;  /* 0x0000c80004e17a20 */ /* 0x000fe40000410000 */
[C---:B--2---:R-:W-:Y:S04]  /*6530*/  HMMA.16816.F32 R20, R172.reuse, R136, R20 ;  /* 0x00000088ac14723c */ /* 0x044fe80000001814 */
        /* <DEDUP_REMOVED lines=10> */
[----:B------:R-:W4:Y:S01]  /*65e0*/  MUFU.TANH R0, R0 ;  /* 0x0000000000007308 */ /* 0x000f220000002400 */
        /* <DEDUP_REMOVED lines=18> */
[----:B------:R-:W-:Y:S02]  /*6710*/  FMUL.FTZ R249, R24, c[0x0][0x320] ;  /* 0x0000c80018f97a20 */ /* 0x000fe40000410000 */
[----:B------:R-:W-:Y:S02]  /*6720*/  FMUL.FTZ R248, R25, c[0x0][0x320] ;  /* 0x0000c80019f87a20 */ /* 0x000fe40000410000 */
[----:B------:R-:W-:Y:S01]  /*6730*/  FMUL.FTZ R242, R26, c[0x0][0x320] ;  /* 0x0000c8001af27a20 */ /* 0x000fe20000410000 */
        /* <DEDUP_REMOVED lines=34> */
[----:B------:R-:W1:Y:S01]  /*6960*/  MUFU.TANH R246, R246 ;  /* 0x000000f600f67308 */ /* 0x000e620000002400 */
[----:B------:R-:W-:-:S05]  /*6970*/  @P0 BRA `(.L_x_409) ;  /* 0x0000039000000947 */ /* 0x000fca0003800000 */
[----:B--234-:R-:W-:Y:S01]  /*6980*/  IADD3 R12, -R180, 0x10, RZ ;  /* 0x00000010b40c7810 */ /* 0x01cfe20007ffe1ff */
[----:B------:R-:W-:Y:S01]  /*6990*/  ULEA UR5, UR20, UR12, 0x6 ;  /* 0x0000000c14057291 */ /* 0x000fe2000f8e303f */
[----:B------:R-:W-:Y:S01]  /*69a0*/  IADD3 R11, -R221, 0x10, RZ ;  /* 0x00000010dd0b7810 */ /* 0x000fe20007ffe1ff */
[----:B------:R-:W-:Y:S01]  /*69b0*/  IMAD.MOV.U32 R208, RZ, RZ, RZ ;  /* 0x000000ffffd07224 */ /* 0x000fe200078e00ff */
[----:B------:R-:W-:Y:S02]  /*69c0*/  LOP3.LUT R12, R12, 0xf, RZ, 0xc0, !PT ;  /* 0x0000000f0c0c7812 */ /* 0x000fe400078ec0ff */
[----:B------:R-:W-:Y:S01]  /*69d0*/  LOP3.LUT R11, R11, 0xf, RZ, 0xc0, !PT ;  /* 0x0000000f0b0b7812 */ /* 0x000fe200078ec0ff */
        /* <DEDUP_REMOVED lines=12> */
[----:B------:R2:W3:Y:S04]  /*6aa0*/  @!P1 LDG.E R208, [R6.64] ;  /* 0x0000001206d09981 */ /* 0x0004e8000c1e1900 */
[----:B------:R-:W-:Y:S04]  /*6ab0*/  IMAD R5, R5, c[0x0][0x1e0], RZ ;  /* 0x0000780005057a24 */ /* 0x000fe800078e02ff */
[C---:B------:R-:W-:Y:S02]  /*6ac0*/  IMAD R5, R209.reuse, c[0x0][0x1e4], R5 ;  /* 0x00007900d1057a24 */ /* 0x040fe400078e0205 */
[----:B--2---:R-:W-:Y:S04]  /*6ad0*/  IMAD.WIDE.U32 R6, R209, c[0x0][0x1e0], RZ ;  /* 0x00007800d1067a25 */ /* 0x004fe800078e00ff */
[----:B------:R-:W-:Y:S01]  /*6ae0*/  IMAD.IADD R7, R7, 0x1, R5 ;  /* 0x0000000107077824 */ /* 0x000fe200078e0205 */
[----:B---3--:R-:W-:Y:S03]  /*6af0*/  SHF.R.S32.HI R4, RZ, 0x1f, R208 ;  /* 0x0000001fff047819 */ /* 0x008fe600000114d0 */
[----:B------:R-:W-:Y:S04]  /*6b00*/  IMAD.WIDE.U32 R6, R208, c[0x0][0x1f0], R6 ;  /* 0x00007c00d0067a25 */ /* 0x000fe800078e0006 */
[----:B------:R-:W-:Y:S01]  /*6b10*/  IMAD R4, R4, c[0x0][0x1f0], RZ ;  /* 0x00007c0004047a24 */ /* 0x000fe200078e02ff */
[----:B------:R-:W-:Y:S03]  /*6b20*/  IADD3 R5, P0, R6, UR14, RZ ;  /* 0x0000000e06057c10 */ /* 0x000fe6000ff1e0ff */
[----:B------:R-:W-:Y:S05]  /*6b30*/  IMAD R4, R208, c[0x0][0x1f4], R4 ;  /* 0x00007d00d0047a24 */ /* 0x000fea00078e0204 */
[----:B------:R-:W-:Y:S02]  /*6b40*/  IADD3.X R4, R7, UR7, R4, P0, !PT ;  /* 0x0000000707047c10 */ /* 0x000fe400087fe404 */
[C---:B------:R-:W-:Y:S04]  /*6b50*/  LEA R15, P0, R5.reuse, c[0x0][0x1c8], 0x1 ;  /* 0x00007200050f7a11 */ /* 0x040fe800078008ff */
[----:B------:R-:W-:Y:S01]  /*6b60*/  LEA.HI.X R14, R5, c[0x0][0x1cc], R4, 0x1, P0 ;  /* 0x00007300050e7a11 */ /* 0x000fe200000f0c04 */
[----:B------:R-:W2:Y:S01]  /*6b70*/  SHFL.IDX PT, R6, R15, 0x1, 0x181f ;  /* 0x00381f000f067f89 */ /* 0x000ea200000e0000 */
[C---:B------:R-:W-:Y:S01]  /*6b80*/  IMAD.SHL.U32 R4, R216.reuse, 0x2, RZ ;  /* 0x00000002d8047824 */ /* 0x040fe200078e00ff */
[----:B------:R-:W-:Y:S02]  /*6b90*/  SHF.L.U64.HI R5, R216, 0x1, R219 ;  /* 0x00000001d8057819 */ /* 0x000fe400000102db */
[----:B------:R-:W3:Y:S04]  /*6ba0*/  SHFL.IDX PT, R7, R14, 0x1, 0x181f ;  /* 0x00381f000e077f89 */ /* 0x000ee800000e0000 */
[----:B------:R-:W4:Y:S04]  /*6bb0*/  SHFL.IDX PT, R8, R15, RZ, 0x181f ;  /* 0x00181fff0f087589 */ /* 0x000f2800000e0000 */
[----:B------:R5:W1:Y:S01]  /*6bc0*/  SHFL.IDX PT, R9, R14, RZ, 0x181f ;  /* 0x00181fff0e097589 */ /* 0x000a6200000e0000 */
[-C--:B--2---:R-:W-:Y:S04]  /*6bd0*/  IADD3 R12, P6, P0, R12, R6.reuse, R181 ;  /* 0x000000060c0c7210 */ /* 0x084fe800078de0b5 */
[-C--:B---3--:R-:W-:Y:S02]  /*6be0*/  IADD3.X R13, RZ, R7.reuse, R182, P6, P0 ;  /* 0x00000007ff0d7210 */ /* 0x088fe400037e04b6 */
[----:B------:R-:W-:Y:S04]  /*6bf0*/  IADD3 R10, P6, P0, R11, R6, R4 ;  /* 0x000000060b0a7210 */ /* 0x000fe800078de004 */
[--C-:B------:R-:W-:Y:S02]  /*6c00*/  IADD3.X R11, RZ, R7, R5.reuse, P6, P0 ;  /* 0x00000007ff0b7210 */ /* 0x100fe400037e0405 */
[C---:B----4-:R-:W-:Y:S02]  /*6c10*/  IADD3 R4, P6, R8.reuse, R4, RZ ;  /* 0x0000000408047210 */ /* 0x050fe40007fde0ff */
[C---:B-----5:R-:W-:Y:S03]  /*6c20*/  IADD3 R14, P0, R8.reuse, R183, RZ ;  /* 0x000000b7080e7210 */ /* 0x060fe60007f1e0ff */
[C---:B-1----:R-:W-:Y:S01]  /*6c30*/  IMAD.X R5, R9.reuse, 0x1, R5, P6 ;  /* 0x0000000109057824 */ /* 0x042fe200030e0605 */
[----:B------:R-:W-:Y:S01]  /*6c40*/  IADD3 R8, P6, R8, R181, RZ ;  /* 0x000000b508087210 */ /* 0x000fe20007fde0ff */
[C---:B------:R-:W-:Y:S01]  /*6c50*/  IMAD.X R15, R9.reuse, 0x1, R222, P0 ;  /* 0x00000001090f7824 */ /* 0x040fe200000e06de */
[----:B------:R-:W-:Y:S03]  /*6c60*/  IADD3 R6, P0, R6, R183, RZ ;  /* 0x000000b706067210 */ /* 0x000fe60007f1e0ff */
[----:B------:R-:W-:Y:S01]  /*6c70*/  IMAD.X R9, R9, 0x1, R182, P6 ;  /* 0x0000000109097824 */ /* 0x000fe200030e06b6 */
[----:B------:R1:W-:Y:S01]  /*6c80*/  LDGSTS.E.BYPASS.LTC128B.128 [R207+0x6100], [R14.64], !P5 ;  /* 0x061000000ecf7fae */ /* 0x0003e2000e901d52 */
        /* <DEDUP_REMOVED lines=8> */
.L_x_409:
[----:B-1234-:R-:W-:Y:S01]  /*6d10*/  IMAD.MOV.U32 R11, RZ, RZ, R211 ;  /* 0x000000ffff0b7224 */ /* 0x01efe200078e00d3 */
[----:B------:R-:W-:Y:S01]  /*6d20*/  PLOP3.LUT P6, PT, PT, PT, UP1, 0x80, 0x0 ;  /* 0x000000000000781c */ /* 0x000fe20003fcf018 */
[----:B------:R-:W0:Y:S01]  /*6d30*/  LDGDEPBAR ;  /* 0x00000000000079af */ /* 0x000e220000000000 */
[----:B------:R-:W-:Y:S01]  /*6d40*/  PLOP3.LUT P0, PT, PT, PT, UP1, 0x80, 0x0 ;  /* 0x000000000000781c */ /* 0x000fe20003f0f018 */
[----:B------:R-:W-:Y:S06]  /*6d50*/  USHF.L.U32 UR5, UR20, 0x6, URZ ;  /* 0x0000000614057899 */ /* 0x000fec000800063f */
[----:B------:R-:W-:Y:S04]  /*6d60*/  IMAD.U32 R5, RZ, RZ, UR5 ;  /* 0x00000005ff057e24 */ /* 0x000fe8000f8e00ff */
[----:B------:R-:W-:Y:S01]  /*6d70*/  @P6 IMAD.HI.U32 R4, R211, c[0x0][0x2c8], RZ ;  /* 0x0000b200d3046a27 */ /* 0x000fe200078e00ff */
[----:B------:R-:W-:Y:S04]  /*6d80*/  IADD3 R5, -R212, 0x1, -R5 ;  /* 0x00000001d4057810 */ /* 0x000fe80007ffe905 */
[----:B------:R-:W-:Y:S01]  /*6d90*/  @P0 SHF.R.U32.HI R11, RZ, c[0x0][0x2cc], R4 ;  /* 0x0000b300ff0b0a19 */ /* 0x000fe20000011604 */
[----:B------:R-:W-:Y:S01]  /*6da0*/  IMAD.MOV.U32 R4, RZ, RZ, c[0x0][0x2ac] ;  /* 0x0000ab00ff047624 */ /* 0x000fe200078e00ff */
[----:B------:R-:W-:Y:S03]  /*6db0*/  PLOP3.LUT P0, PT, PT, PT, UP0, 0x40, 0x0 ;  /* 0x000000000000781c */ /* 0x000fe60003f0e808 */
[----:B------:R-:W1:Y:S01]  /*6dc0*/  SHFL.IDX PT, R13, R11, RZ, 0x1c1f ;  /* 0x001c1fff0b0d7589 */ /* 0x000e6200000e0000 */
[----:B------:R-:W-:Y:S05]  /*6dd0*/  IMAD R5, R4, c[0x0][0x1d0], R5 ;  /* 0x0000740004057a24 */ /* 0x000fea00078e0205 */
[----:B------:R-:W-:Y:S04]  /*6de0*/  IADD3 R4, R5, -c[0x0][0x168], RZ ;  /* 0x80005a0005047a10 */ /* 0x000fe80007ffe0ff */
[C---:B------:R-:W-:Y:S02]  /*6df0*/  IADD3 R5, R4.reuse, c[0x0][0x328], RZ ;  /* 0x0000ca0004057a10 */ /* 0x040fe40007ffe0ff */
[----:B------:R-:W-:Y:S03]  /*6e00*/  IADD3 R4, R4, UR11, RZ ;  /* 0x0000000b04047c10 */ /* 0x000fe6000fffe0ff */
[--C-:B-1----:R-:W-:Y:S02]  /*6e10*/  IMAD.IADD R9, R5, 0x1, R13.reuse ;  /* 0x0000000105097824 */ /* 0x102fe400078e020d */
[----:B------:R-:W-:Y:S01]  /*6e20*/  IMAD.IADD R7, R4, 0x1, R13 ;  /* 0x0000000104077824 */ /* 0x000fe200078e020d */
[----:B------:R-:W-:-:S05]  /*6e30*/  @P0 BRA `(.L_x_410) ;  /* 0x000001b000000947 */ /* 0x000fca0003800000 */
[----:B------:R-:W-:Y:S01]  /*6e40*/  MOV R6, c[0x0][0x2ac] ;  /* 0x0000ab0000067a02 */ /* 0x000fe20000000f00 */
[----:B------:R-:W-:Y:S04]  /*6e50*/  BSSY B0, `(.L_x_411) ;  /* 0x0000013000007945 */ /* 0x000fe80003800000 */
[----:B------:R-:W-:Y:S05]  /*6e60*/  IMAD R13, R6, c[0x0][0x1d0], R13 ;  /* 0x00007400060d7a24 */ /* 0x000fea00078e020d */
[----:B------:R-:W-:Y:S04]  /*6e70*/  IADD3 R13, R13, -c[0x0][0x168], RZ ;  /* 0x80005a000d0d7a10 */ /* 0x000fe80007ffe0ff */
[----:B------:R-:W-:Y:S11]  /*6e80*/  ISETP.GT.AND P0, PT, R13, -0x1, PT ;  /* 0xffffffff0d00780c */ /* 0x000ff60003f04270 */
[----:B------:R-:W-:Y:S02]  /*6e90*/  @!UPT UIADD3 URZ, URZ, URZ, URZ ;  /* 0x0000003f3f3ff290 */ /* 0x000fe4000fffe03f */
[----:B------:R-:W-:-:S05]  /*6ea0*/  @P0 BRA `(.L_x_412) ;  /* 0x0000008000000947 */ /* 0x000fca0003800000 */
[----:B------:R-:W-:Y:S01]  /*6eb0*/  LOP3.LUT R13, RZ, R13, RZ, 0x33, !PT ;  /* 0x0000000dff0d7212 */ /* 0x000fe200078e33ff */
[----:B------:R-:W-:Y:S05]  /*6ec0*/  IMAD.MOV.U32 R6, RZ, RZ, c[0x0][0x32c] ;  /* 0x0000cb00ff067624 */ /* 0x000fea00078e00ff */
[----:B------:R-:W-:Y:S11]  /*6ed0*/  ISETP.NE.AND P0, PT, R6, 0x1, PT ;  /* 0x000000010600780c */ /* 0x000ff60003f05270 */
[----:B------:R-:W-:Y:S02]  /*6ee0*/  @!UPT UIADD3 URZ, URZ, URZ, URZ ;  /* 0x0000003f3f3ff290 */ /* 0x000fe4000fffe03f */
[----:B------:R-:W-:Y:S05]  /*6ef0*/  @P0 IMAD.HI.U32 R6, R13, c[0x0][0x330], RZ ;  /* 0x0000cc000d060a27 */ /* 0x000fea00078e00ff */
[----:B------:R-:W-:Y:S04]  /*6f00*/  @P0 SHF.R.U32.HI R13, RZ, c[0x0][0x334], R6 ;  /* 0x0000cd00ff0d0a19 */ /* 0x000fe80000011606 */
[----:B------:R-:W-:Y:S01]  /*6f10*/  LOP3.LUT R13, RZ, R13, RZ, 0x33, !PT ;  /* 0x0000000dff0d7212 */ /* 0x000fe200078e33ff */
[----:B------:R-:W-:-:S05]  /*6f20*/  BRA `(.L_x_413) ;  /* 0x0000005000007947 */ /* 0x000fca0003800000 */
.L_x_412:
[----:B------:R-:W-:Y:S04]  /*6f30*/  MOV R6, c[0x0][0x32c] ;  /* 0x0000cb0000067a02 */ /* 0x000fe80000000f00 */
[----:B------:R-:W-:Y:S11]  /*6f40*/  ISETP.NE.AND P0, PT, R6, 0x1, PT ;  /* 0x000000010600780c */ /* 0x000ff60003f05270 */
[----:B------:R-:W-:Y:S02]  /*6f50*/  @!UPT UIADD3 URZ, URZ, URZ, URZ ;  /* 0x0000003f3f3ff290 */ /* 0x000fe4000fffe03f */
[----:B------:R-:W-:Y:S05]  /*6f60*/  @P0 IMAD.HI.U32 R6, R13, c[0x0][0x330], RZ ;  /* 0x0000cc000d060a27 */ /* 0x000fea00078e00ff */
[----:B------:R-:W-:Y:S02]  /*6f70*/  @P0 SHF.R.U32.HI R13, RZ, c[0x0][0x334], R6 ;  /* 0x0000cd00ff0d0a19 */ /* 0x000fe40000011606 */
.L_x_413:
[----:B------:R-:W-:Y:S05]  /*6f80*/  BSYNC B0 ;  /* 0x0000000000007941 */ /* 0x000fea0003800000 */
.L_x_411:
[----:B------:R-:W-:Y:S04]  /*6f90*/  IMAD.MOV.U32 R6, RZ, RZ, c[0x0][0x32c] ;  /* 0x0000cb00ff067624 */ /* 0x000fe800078e00ff */
[----:B------:R-:W-:Y:S04]  /*6fa0*/  IMAD R13, R13, R6, -UR5 ;  /* 0x800000050d0d7e24 */ /* 0x000fe8000f8e0206 */
[----:B------:R-:W-:Y:S05]  /*6fb0*/  IMAD.IADD R8, R13, 0x1, -R212 ;  /* 0x000000010d087824 */ /* 0x000fea00078e0ad4 */
[----:B------:R-:W-:Y:S02]  /*6fc0*/  IADD3 R6, R8, c[0x0][0x32c], RZ ;  /* 0x0000cb0008067a10 */ /* 0x000fe40007ffe0ff */
[----:B------:R-:W-:Y:S02]  /*6fd0*/  IMNMX R7, R7, R8, !PT ;  /* 0x0000000807077217 */ /* 0x000fe40007800200 */
[----:B------:R-:W-:Y:S02]  /*6fe0*/  IMNMX R9, R9, R6, PT ;  /* 0x0000000609097217 */ /* 0x000fe40003800200 */
.L_x_410:
[----:B------:R-:W-:Y:S01]  /*6ff0*/  UISETP.GT.AND UP2, UPT, UR20, -0x1, UPT ;  /* 0xffffffff1400788c */ /* 0x000fe2000bf44270 */
[----:B------:R-:W1:Y:S05]  /*7000*/  SHFL.IDX PT, R11, R11, 0x1, 0x1c1f ;  /* 0x003c1f000b0b7f89 */ /* 0x000e6a00000e0000 */
[----:B------:R-:W-:Y:S02]  /*7010*/  PLOP3.LUT P0, PT, PT, PT, UP2, 0x80, 0x0 ;  /* 0x000000000000781c */ /* 0x000fe40003f0f028 */
[----:B------:R-:W-:Y:S02]  /*7020*/  PLOP3.LUT P6, PT, PT, PT, UP2, 0x80, 0x0 ;  /* 0x000000000000781c */ /* 0x000fe40003fcf028 */
[C---:B------:R-:W-:Y:S02]  /*7030*/  ISETP.GT.AND P0, PT, R7.reuse, RZ, P0 ;  /* 0x000000ff0700720c */ /* 0x040fe40000704270 */
[----:B------:R-:W-:Y:S02]  /*7040*/  ISETP.GT.AND P6, PT, R7, 0x1, P6 ;  /* 0x000000010700780c */ /* 0x000fe400037c4270 */
[C---:B------:R-:W-:Y:S02]  /*7050*/  ISETP.LT.OR P0, PT, R9.reuse, 0x1, P0 ;  /* 0x000000010900780c */ /* 0x040fe40000701670 */
[----:B------:R-:W-:Y:S02]  /*7060*/  ISETP.LT.OR P6, PT, R9, 0x2, P6 ;  /* 0x000000020900780c */ /* 0x000fe400037c1670 */
[----:B------:R-:W-:Y:S02]  /*7070*/  FSEL R10, R225, -INF , !P0 ;  /* 0xff800000e10a7808 */ /* 0x000fe40004000000 */
[----:B------:R-:W-:Y:S02]  /*7080*/  PLOP3.LUT P0, PT, PT, PT, UP2, 0x80, 0x0 ;  /* 0x000000000000781c */ /* 0x000fe40003f0f028 */
[----:B------:R-:W-:Y:S02]  /*7090*/  FSEL R8, R227, -INF , !P6 ;  /* 0xff800000e3087808 */ /* 0x000fe40007000000 */
[----:B------:R-:W-:Y:S01]  /*70a0*/  ISETP.GT.AND P0, PT, R7, 0x8, P0 ;  /* 0x000000080700780c */ /* 0x000fe20000704270 */
[--C-:B-1----:R-:W-:Y:S01]  /*70b0*/  IMAD.IADD R5, R5, 0x1, R11.reuse ;  /* 0x0000000105057824 */ /* 0x102fe200078e020b */
[----:B------:R-:W-:Y:S01]  /*70c0*/  PLOP3.LUT P6, PT, PT, PT, UP2, 0x80, 0x0 ;  /* 0x000000000000781c */ /* 0x000fe20003fcf028 */
[----:B------:R-:W-:Y:S01]  /*70d0*/  IMAD.IADD R4, R4, 0x1, R11 ;  /* 0x0000000104047824 */ /* 0x000fe200078e020b */
[----:B------:R-:W-:Y:S02]  /*70e0*/  ISETP.LT.OR P0, PT, R9, 0x9, P0 ;  /* 0x000000090900780c */ /* 0x000fe40000701670 */
[----:B------:R-:W-:Y:S02]  /*70f0*/  ISETP.GT.AND P6, PT, R7, 0x9, P6 ;  /* 0x000000090700780c */ /* 0x000fe400037c4270 */
[----:B------:R-:W-:Y:S02]  /*7100*/  FSEL R228, R228, -INF , !P0 ;  /* 0xff800000e4e47808 */ /* 0x000fe40004000000 */
[----:B------:R-:W-:Y:S02]  /*7110*/  PLOP3.LUT P0, PT, PT, PT, UP2, 0x80, 0x0 ;  /* 0x000000000000781c */ /* 0x000fe40003f0f028 */
[----:B------:R-:W-:Y:S02]  /*7120*/  ISETP.LT.OR P6, PT, R9, 0xa, P6 ;  /* 0x0000000a0900780c */ /* 0x000fe400037c1670 */
[----:B------:R-:W-:Y:S02]  /*7130*/  ISETP.GT.AND P0, PT, R7, 0x10, P0 ;  /* 0x000000100700780c */ /* 0x000fe40000704270 */
[----:B------:R-:W-:Y:S02]  /*7140*/  FSEL R6, R231, -INF , !P6 ;  /* 0xff800000e7067808 */ /* 0x000fe40007000000 */
[----:B------:R-:W-:Y:S02]  /*7150*/  ISETP.LT.OR P0, PT, R9, 0x11, P0 ;  /* 0x000000110900780c */ /* 0x000fe40000701670 */
[----:B------:R-:W-:Y:S02]  /*7160*/  PLOP3.LUT P6, PT, PT, PT, UP2, 0x80, 0x0 ;  /* 0x000000000000781c */ /* 0x000fe40003fcf028 */
[----:B------:R-:W-:Y:S02]  /*7170*/  FSEL R164, R235, -INF , !P0 ;  /* 0xff800000eba47808 */ /* 0x000fe40004000000 */
[----:B------:R-:W-:Y:S02]  /*7180*/  PLOP3.LUT P0, PT, PT, PT, UP2, 0x80, 0x0 ;  /* 0x000000000000781c */ /* 0x000fe40003f0f028 */
[C---:B------:R-:W-:Y:S02]  /*7190*/  ISETP.GT.AND P6, PT, R7.reuse, 0x11, P6 ;  /* 0x000000110700780c */ /* 0x040fe400037c4270 */
[----:B------:R-:W-:Y:S02]  /*71a0*/  ISETP.GT.AND P0, PT, R7, 0x18, P0 ;  /* 0x000000180700780c */ /* 0x000fe40000704270 */
[C---:B------:R-:W-:Y:S02]  /*71b0*/  ISETP.LT.OR P6, PT, R9.reuse, 0x12, P6 ;  /* 0x000000120900780c */ /* 0x040fe400037c1670 */
[----:B------:R-:W-:Y:S02]  /*71c0*/  ISETP.LT.OR P0, PT, R9, 0x19, P0 ;  /* 0x000000190900780c */ /* 0x000fe40000701670 */
[----:B------:R-:W-:Y:S02]  /*71d0*/  FSEL R162, R234, -INF , !P6 ;  /* 0xff800000eaa27808 */ /* 0x000fe40007000000 */
[----:B------:R-:W-:Y:S02]  /*71e0*/  FSEL R142, R236, -INF , !P0 ;  /* 0xff800000ec8e7808 */ /* 0x000fe40004000000 */
[----:B------:R-:W-:Y:S02]  /*71f0*/  PLOP3.LUT P0, PT, PT, PT, UP2, 0x80, 0x0 ;  /* 0x000000000000781c */ /* 0x000fe40003f0f028 */
[----:B------:R-:W-:Y:S02]  /*7200*/  PLOP3.LUT P6, PT, PT, PT, UP2, 0x80, 0x0 ;  /* 0x000000000000781c */ /* 0x000fe40003fcf028 */
[C---:B------:R-:W-:Y:S02]  /*7210*/  ISETP.GT.AND P0, PT, R7.reuse, 0x20, P0 ;  /* 0x000000200700780c */ /* 0x040fe40000704270 */
[----:B------:R-:W-:Y:S02]  /*7220*/  ISETP.GT.AND P6, PT, R7, 0x19, P6 ;  /* 0x000000190700780c */ /* 0x000fe400037c4270 */
[C---:B------:R-:W-:Y:S02]  /*7230*/  ISETP.LT.OR P0, PT, R9.reuse, 0x21, P0 ;  /* 0x000000210900780c */ /* 0x040fe40000701670 */
[----:B------:R-:W-:Y:S02]  /*7240*/  ISETP.LT.OR P6, PT, R9, 0x1a, P6 ;  /* 0x0000001a0900780c */ /* 0x000fe400037c1670 */
[----:B------:R-:W-:Y:S02]  /*7250*/  FSEL R160, R240, -INF , !P0 ;  /* 0xff800000f0a07808 */ /* 0x000fe40004000000 */
        /* <DEDUP_REMOVED lines=26> */
[----:B------:R-:W-:Y:S04]  /*7400*/  PLOP3.LUT P6, PT, PT, PT, UP2, 0x80, 0x0 ;  /* 0x000000000000781c */ /* 0x000fe80003fcf028 */
[----:B------:R-:W-:Y:S04]  /*7410*/  ISETP.GT.AND P6, PT, R7, 0x39, P6 ;  /* 0x000000390700780c */ /* 0x000fe800037c4270 */
[----:B------:R-:W-:Y:S04]  /*7420*/  ISETP.LT.OR P6, PT, R9, 0x3a, P6 ;  /* 0x0000003a0900780c */ /* 0x000fe800037c1670 */
[----:B------:R-:W-:Y:S01]  /*7430*/  FSEL R146, R252, -INF , !P6 ;  /* 0xff800000fc927808 */ /* 0x000fe20007000000 */
        /* <DEDUP_REMOVED lines=9> */
[----:B------:R-:W-:Y:S05]  /*74d0*/  IMAD.MOV.U32 R7, RZ, RZ, 0x1 ;  /* 0x00000001ff077424 */ /* 0x000fea00078e00ff */
[----:B------:R-:W-:Y:S11]  /*74e0*/  ISETP.NE.AND P0, PT, R7, c[0x0][0x32c], PT ;  /* 0x0000cb0007007a0c */ /* 0x000ff60003f05270 */
[----:B------:R-:W-:Y:S02]  /*74f0*/  @!UPT UIADD3 URZ, URZ, URZ, URZ ;  /* 0x0000003f3f3ff290 */ /* 0x000fe4000fffe03f */
[----:B------:R-:W-:Y:S05]  /*7500*/  @P0 IMAD.HI.U32 R7, R12, c[0x0][0x330], RZ ;  /* 0x0000cc000c070a27 */ /* 0x000fea00078e00ff */
[----:B------:R-:W-:Y:S04]  /*7510*/  @P0 SHF.R.U32.HI R12, RZ, c[0x0][0x334], R7 ;  /* 0x0000cd00ff0c0a19 */ /* 0x000fe80000011607 */
[----:B------:R-:W-:Y:S01]  /*7520*/  LOP3.LUT R12, RZ, R12, RZ, 0x33, !PT ;  /* 0x0000000cff0c7212 */ /* 0x000fe200078e33ff */
[----:B------:R-:W-:-:S05]  /*7530*/  BRA `(.L_x_417) ;  /* 0x0000005000007947 */ /* 0x000fca0003800000 */
.L_x_416:
[----:B------:R-:W-:Y:S04]  /*7540*/  MOV R7, 0x1 ;  /* 0x0000000100077802 */ /* 0x000fe80000000f00 */
[----:B------:R-:W-:Y:S11]  /*7550*/  ISETP.NE.AND P0, PT, R7, c[0x0][0x32c], PT ;  /* 0x0000cb0007007a0c */ /* 0x000ff60003f05270 */
[----:B------:R-:W-:Y:S02]  /*7560*/  @!UPT UIADD3 URZ, URZ, URZ, URZ ;  /* 0x0000003f3f3ff290 */ /* 0x000fe4000fffe03f */
[----:B------:R-:W-:Y:S05]  /*7570*/  @P0 IMAD.HI.U32 R7, R12, c[0x0][0x330], RZ ;  /* 0x0000cc000c070a27 */ /* 0x000fea00078e00ff */
[----:B------:R-:W-:Y:S02]  /*7580*/  @P0 SHF.R.U32.HI R12, RZ, c[0x0][0x334], R7 ;  /* 0x0000cd00ff0c0a19 */ /* 0x000fe40000011607 */
.L_x_417:
[----:B------:R-:W-:Y:S05]  /*7590*/  BSYNC B0 ;  /* 0x0000000000007941 */ /* 0x000fea0003800000 */
.L_x_415:
[----:B------:R-:W-:Y:S04]  /*75a0*/  IMAD.MOV.U32 R7, RZ, RZ, c[0x0][0x32c] ;  /* 0x0000cb00ff077624 */ /* 0x000fe800078e00ff */
[----:B------:R-:W-:Y:S04]  /*75b0*/  IMAD R7, R12, R7, -UR5 ;  /* 0x800000050c077e24 */ /* 0x000fe8000f8e0207 */
[----:B------:R-:W-:Y:S05]  /*75c0*/  IMAD.IADD R7, R7, 0x1, -R212 ;  /* 0x0000000107077824 */ /* 0x000fea00078e0ad4 */
[----:B------:R-:W-:Y:S02]  /*75d0*/  IADD3 R12, R7, c[0x0][0x32c], RZ ;  /* 0x0000cb00070c7a10 */ /* 0x000fe40007ffe0ff */
[----:B------:R-:W-:Y:S02]  /*75e0*/  IMNMX R4, R4, R7, !PT ;  /* 0x0000000704047217 */ /* 0x000fe40007800200 */
[----:B------:R-:W-:Y:S02]  /*75f0*/  IMNMX R5, R5, R12, PT ;  /* 0x0000000c05057217 */ /* 0x000fe40003800200 */
.L_x_414:
[----:B------:R-:W-:Y:S01]  /*7600*/  PLOP3.LUT P6, PT, PT, PT, UP2, 0x80, 0x0 ;  /* 0x000000000000781c */ /* 0x000fe20003fcf028 */
[----:B------:R-:W-:Y:S01]  /*7610*/  LDSM.16.MT88.4 R20, [R198+0x100] ;  /* 0x00010000c614783b */ /* 0x000fe20000004200 */
[----:B------:R-:W-:Y:S02]  /*7620*/  PLOP3.LUT P0, PT, PT, PT, UP2, 0x80, 0x0 ;  /* 0x000000000000781c */ /* 0x000fe40003f0f028 */
[----:B------:R-:W-:Y:S02]  /*7630*/  ISETP.GT.AND P6, PT, R4, RZ, P6 ;  /* 0x000000ff0400720c */ /* 0x000fe400037c4270 */
[----:B------:R-:W-:Y:S02]  /*7640*/  FMNMX.FTZ R7, R10, R3, !PT ;  /* 0x000000030a077209 */ /* 0x000fe40007810000 */
[C---:B------:R-:W-:Y:S01]  /*7650*/  ISETP.LT.OR P6, PT, R5.reuse, 0x1, P6 ;  /* 0x000000010500780c */ /* 0x040fe200037c1670 */
[----:B------:R-:W-:Y:S01]  /*7660*/  LDSM.16.MT88.4 R28, [R197+0x100] ;  /* 0x00010000c51c783b */ /* 0x000fe20000004200 */
[----:B------:R-:W-:Y:S02]  /*7670*/  ISETP.GT.AND P0, PT, R4, 0x1, P0 ;  /* 0x000000010400780c */ /* 0x000fe40000704270 */
[----:B------:R-:W-:Y:S02]  /*7680*/  FMNMX.FTZ R7, R8, R7, !PT ;  /* 0x0000000708077209 */ /* 0x000fe40007810000 */
[----:B------:R-:W-:Y:S02]  /*7690*/  FSEL R13, R0, -INF , !P6 ;  /* 0xff800000000d7808 */ /* 0x000fe40007000000 */
[----:B------:R-:W-:Y:S02]  /*76a0*/  ISETP.LT.OR P0, PT, R5, 0x2, P0 ;  /* 0x000000020500780c */ /* 0x000fe40000701670 */
[----:B------:R-:W-:Y:S02]  /*76b0*/  PLOP3.LUT P6, PT, PT, PT, UP2, 0x80, 0x0 ;  /* 0x000000000000781c */ /* 0x000fe40003fcf028 */
[----:B------:R-:W-:Y:S02]  /*76c0*/  FMNMX.FTZ R7, R228, R7, !PT ;  /* 0x00000007e4077209 */ /* 0x000fe40007810000 */
[----:B------:R-:W-:Y:S02]  /*76d0*/  FSEL R223, R223, -INF , !P0 ;  /* 0xff800000dfdf7808 */ /* 0x000fe40004000000 */
[----:B------:R-:W-:Y:S02]  /*76e0*/  ISETP.GT.AND P6, PT, R4, 0x8, P6 ;  /* 0x000000080400780c */ /* 0x000fe400037c4270 */
[----:B------:R-:W-:Y:S02]  /*76f0*/  PLOP3.LUT P0, PT, PT, PT, UP2, 0x80, 0x0 ;  /* 0x000000000000781c */ /* 0x000fe40003f0f028 */
[----:B------:R-:W-:Y:S02]  /*7700*/  FMNMX.FTZ R7, R6, R7, !PT ;  /* 0x0000000706077209 */ /* 0x000fe40007810000 */
[----:B------:R-:W-:Y:S02]  /*7710*/  ISETP.GT.AND P0, PT, R4, 0x9, P0 ;  /* 0x000000090400780c */ /* 0x000fe40000704270 */
[C---:B------:R-:W-:Y:S02]  /*7720*/  ISETP.LT.OR P6, PT, R5.reuse, 0x9, P6 ;  /* 0x000000090500780c */ /* 0x040fe400037c1670 */
[----:B------:R-:W-:Y:S02]  /*7730*/  FMNMX.FTZ R7, R164, R7, !PT ;  /* 0x00000007a4077209 */ /* 0x000fe40007810000 */
[----:B------:R-:W-:Y:S02]  /*7740*/  FSEL R11, R224, -INF , !P6 ;  /* 0xff800000e00b7808 */ /* 0x000fe40007000000 */
[C---:B------:R-:W-:Y:S02]  /*7750*/  ISETP.LT.OR P0, PT, R5.reuse, 0xa, P0 ;  /* 0x0000000a0500780c */ /* 0x040fe40000701670 */
[----:B------:R-:W-:Y:S02]  /*7760*/  PLOP3.LUT P6, PT, PT, PT, UP2, 0x80, 0x0 ;  /* 0x000000000000781c */ /* 0x000fe40003fcf028 */
[----:B------:R-:W-:Y:S02]  /*7770*/  FMNMX.FTZ R7, R162, R7, !PT ;  /* 0x00000007a2077209 */ /* 0x000fe40007810000 */
[----:B------:R-:W-:Y:S02]  /*7780*/  FSEL R9, R226, -INF , !P0 ;  /* 0xff800000e2097808 */ /* 0x000fe40004000000 */
[----:B------:R-:W-:Y:S02]  /*7790*/  ISETP.GT.AND P6, PT, R4, 0x10, P6 ;  /* 0x000000100400780c */ /* 0x000fe400037c4270 */
[----:B------:R-:W-:Y:S02]  /*77a0*/  PLOP3.LUT P0, PT, PT, PT, UP2, 0x80, 0x0 ;  /* 0x000000000000781c */ /* 0x000fe40003f0f028 */
[----:B------:R-:W-:Y:S02]  /*77b0*/  FMNMX.FTZ R7, R142, R7, !PT ;  /* 0x000000078e077209 */ /* 0x000fe40007810000 */
[C---:B------:R-:W-:Y:S02]  /*77c0*/  ISETP.LT.OR P6, PT, R5.reuse, 0x11, P6 ;  /* 0x000000110500780c */ /* 0x040fe400037c1670 */
        /* <DEDUP_REMOVED lines=10> */
[----:B------:R-:W-:Y:S02]  /*7870*/  FMNMX.FTZ R0, R13, R2, !PT ;  /* 0x000000020d007209 */ /* 0x000fe40007810000 */
[----:B------:R-:W-:Y:S02]  /*7880*/  ISETP.LT.OR P6, PT, R5, 0x19, P6 ;  /* 0x000000190500780c */ /* 0x000fe400037c1670 */
[----:B------:R-:W-:Y:S02]  /*7890*/  ISETP.GT.AND P0, PT, R4, 0x19, P0 ;  /* 0x000000190400780c */ /* 0x000fe40000704270 */
[----:B------:R-:W-:Y:S02]  /*78a0*/  FMNMX.FTZ R7, R156, R7, !PT ;  /* 0x000000079c077209 */ /* 0x000fe40007810000 */
[----:B------:R-:W-:Y:S02]  /*78b0*/  FSEL R143, R233, -INF , !P6 ;  /* 0xff800000e98f7808 */ /* 0x000fe40007000000 */
[----:B------:R-:W-:Y:S02]  /*78c0*/  ISETP.LT.OR P0, PT, R5, 0x1a, P0 ;  /* 0x0000001a0500780c */ /* 0x000fe40000701670 */
[----:B------:R-:W-:Y:S02]  /*78d0*/  FMNMX.FTZ R0, R223, R0, !PT ;  /* 0x00000000df007209 */ /* 0x000fe40007810000 */
[----:B------:R-:W-:Y:S02]  /*78e0*/  PLOP3.LUT P6, PT, PT, PT, UP2, 0x80, 0x0 ;  /* 0x000000000000781c */ /* 0x000fe40003fcf028 */
[----:B------:R-:W-:Y:S02]  /*78f0*/  FMNMX.FTZ R7, R154, R7, !PT ;  /* 0x000000079a077209 */ /* 0x000fe40007810000 */
[----:B------:R-:W-:Y:S02]  /*7900*/  FSEL R141, R232, -INF , !P0 ;  /* 0xff800000e88d7808 */ /* 0x000fe40004000000 */
[----:B------:R-:W-:Y:S02]  /*7910*/  FMNMX.FTZ R0, R11, R0, !PT ;  /* 0x000000000b007209 */ /* 0x000fe40007810000 */
[----:B------:R-:W-:Y:S02]  /*7920*/  ISETP.GT.AND P6, PT, R4, 0x20, P6 ;  /* 0x000000200400780c */ /* 0x000fe400037c4270 */
[----:B------:R-:W-:Y:S02]  /*7930*/  PLOP3.LUT P0, PT, PT, PT, UP2, 0x80, 0x0 ;  /* 0x000000000000781c */ /* 0x000fe40003f0f028 */
[----:B------:R-:W-:Y:S02]  /*7940*/  FMNMX.FTZ R7, R152, R7, !PT ;  /* 0x0000000798077209 */ /* 0x000fe40007810000 */
[----:B------:R-:W-:Y:S02]  /*7950*/  ISETP.LT.OR P6, PT, R5, 0x21, P6 ;  /* 0x000000210500780c */ /* 0x000fe400037c1670 */
[----:B------:R-:W-:Y:S02]  /*7960*/  FMNMX.FTZ R0, R9, R0, !PT ;  /* 0x0000000009007209 */ /* 0x000fe40007810000 */
[----:B------:R-:W-:Y:S02]  /*7970*/  ISETP.GT.AND P0, PT, R4, 0x21, P0 ;  /* 0x000000210400780c */ /* 0x000fe40000704270 */
[----:B------:R-:W-:Y:S02]  /*7980*/  FMNMX.FTZ R7, R150, R7, !PT ;  /* 0x0000000796077209 */ /* 0x000fe40007810000 */
[----:B------:R-:W-:Y:S02]  /*7990*/  FSEL R159, R238, -INF , !P6 ;  /* 0xff800000ee9f7808 */ /* 0x000fe40007000000 */
[----:B------:R-:W-:Y:S02]  /*79a0*/  FMNMX.FTZ R12, R163, R0, !PT ;  /* 0x00000000a30c7209 */ /* 0x000fe40007810000 */
[----:B------:R-:W-:Y:S02]  /*79b0*/  ISETP.LT.OR P0, PT, R5, 0x22, P0 ;  /* 0x000000220500780c */ /* 0x000fe40000701670 */
[----:B------:R-:W-:Y:S02]  /*79c0*/  PLOP3.LUT P6, PT, PT, PT, UP2, 0x80, 0x0 ;  /* 0x000000000000781c */ /* 0x000fe40003fcf028 */
[----:B------:R-:W-:Y:S02]  /*79d0*/  FMNMX.FTZ R7, R148, R7, !PT ;  /* 0x0000000794077209 */ /* 0x000fe40007810000 */
[----:B------:R-:W-:Y:S02]  /*79e0*/  FSEL R157, R237, -INF , !P0 ;  /* 0xff800000ed9d7808 */ /* 0x000fe40004000000 */
[----:B------:R-:W-:Y:S02]  /*79f0*/  FMNMX.FTZ R12, R161, R12, !PT ;  /* 0x0000000ca10c7209 */ /* 0x000fe40007810000 */
[----:B------:R-:W-:Y:S02]  /*7a00*/  ISETP.GT.AND P6, PT, R4, 0x28, P6 ;  /* 0x000000280400780c */ /* 0x000fe400037c4270 */
[----:B------:R-:W-:Y:S02]  /*7a10*/  PLOP3.LUT P0, PT, PT, PT, UP2, 0x80, 0x0 ;  /* 0x000000000000781c */ /* 0x000fe40003f0f028 */
[----:B------:R-:W-:Y:S02]  /*7a20*/  FMNMX.FTZ R0, R146, R7, !PT ;  /* 0x0000000792007209 */ /* 0x000fe40007810000 */
[----:B------:R-:W-:Y:S02]  /*7a30*/  FMNMX.FTZ R12, R143, R12, !PT ;  /* 0x0000000c8f0c7209 */ /* 0x000fe40007810000 */
[----:B------:R-:W-:Y:S01]  /*7a40*/  ISETP.LT.OR P6, PT, R5, 0x29, P6 ;  /* 0x000000290500780c */ /* 0x000fe200037c1670 */
[----:B------:R-:W1:Y:S01]  /*7a50*/  SHFL.BFLY PT, R7, R0, 0x2, 0x1f ;  /* 0x0c401f0000077f89 */ /* 0x000e6200000e0000 */
[----:B------:R-:W-:Y:S02]  /*7a60*/  ISETP.GT.AND P0, PT, R4, 0x29, P0 ;  /* 0x000000290400780c */ /* 0x000fe40000704270 */
[----:B------:R-:W-:Y:S02]  /*7a70*/  FSEL R155, R242, -INF , !P6 ;  /* 0xff800000f29b7808 */ /* 0x000fe40007000000 */
[----:B------:R-:W-:Y:S02]  /*7a80*/  FMNMX.FTZ R12, R141, R12, !PT ;  /* 0x0000000c8d0c7209 */ /* 0x000fe40007810000 */
[----:B------:R-:W-:Y:S02]  /*7a90*/  ISETP.LT.OR P0, PT, R5, 0x2a, P0 ;  /* 0x0000002a0500780c */ /* 0x000fe40000701670 */
[----:B------:R-:W-:Y:S02]  /*7aa0*/  PLOP3.LUT P6, PT, PT, PT, UP2, 0x80, 0x0 ;  /* 0x000000000000781c */ /* 0x000fe40003fcf028 */
[----:B------:R-:W-:Y:S02]  /*7ab0*/  FSEL R153, R241, -INF , !P0 ;  /* 0xff800000f1997808 */ /* 0x000fe40004000000 */
[----:B------:R-:W-:Y:S02]  /*7ac0*/  FMNMX.FTZ R12, R159, R12, !PT ;  /* 0x0000000c9f0c7209 */ /* 0x000fe40007810000 */
[C---:B------:R-:W-:Y:S02]  /*7ad0*/  ISETP.GT.AND P6, PT, R4.reuse, 0x30, P6 ;  /* 0x000000300400780c */ /* 0x040fe400037c4270 */
[----:B------:R-:W-:Y:S02]  /*7ae0*/  PLOP3.LUT P0, PT, PT, PT, UP2, 0x80, 0x0 ;  /* 0x000000000000781c */ /* 0x000fe40003f0f028 */
[----:B------:R-:W-:Y:S02]  /*7af0*/  FMNMX.FTZ R12, R157, R12, !PT ;  /* 0x0000000c9d0c7209 */ /* 0x000fe40007810000 */
[----:B------:R-:W-:Y:S02]  /*7b00*/  ISETP.LT.OR P6, PT, R5, 0x31, P6 ;  /* 0x000000310500780c */ /* 0x000fe400037c1670 */
        /* <DEDUP_REMOVED lines=8> */
[----:B------:R-:W-:Y:S01]  /*7b90*/  PLOP3.LUT P0, PT, PT, PT, UP2, 0x80, 0x0 ;  /* 0x000000000000781c */ /* 0x000fe20003f0f028 */
[----:B------:R-:W-:Y:S01]  /*7ba0*/  UISETP.GT.AND UP2, UPT, UR20, UR4, UPT ;  /* 0x000000041400728c */ /* 0x000fe2000bf44270 */
[----:B------:R-:W-:Y:S01]  /*7bb0*/  FMNMX.FTZ R14, R149, R14, !PT ;  /* 0x0000000e950e7209 */ /* 0x000fe20007810000 */
[----:B------:R-:W-:Y:S01]  /*7bc0*/  UIADD3 UR20, UR20, -0x1, URZ ;  /* 0xffffffff14147890 */ /* 0x000fe2000fffe03f */
[----:B------:R-:W-:Y:S02]  /*7bd0*/  ISETP.LT.OR P6, PT, R5, 0x39, P6 ;  /* 0x000000390500780c */ /* 0x000fe400037c1670 */
[----:B------:R-:W-:Y:S02]  /*7be0*/  ISETP.GT.AND P0, PT, R4, 0x39, P0 ;  /* 0x000000390400780c */ /* 0x000fe40000704270 */
[----:B-1----:R-:W-:Y:S02]  /*7bf0*/  FMNMX.FTZ R12, R0, R7, !PT ;  /* 0x00000007000c7209 */ /* 0x002fe40007810000 */
[----:B------:R-:W-:Y:S02]  /*7c00*/  FSEL R145, R247, -INF , !P6 ;  /* 0xff800000f7917808 */ /* 0x000fe40007000000 */
[----:B------:R-:W-:Y:S01]  /*7c10*/  FMNMX.FTZ R0, R147, R14, !PT ;  /* 0x0000000e93007209 */ /* 0x000fe20007810000 */
[----:B------:R-:W1:Y:S01]  /*7c20*/  SHFL.BFLY PT, R15, R12, 0x1, 0x1f ;  /* 0x0c201f000c0f7f89 */ /* 0x000e6200000e0000 */
[----:B------:R-:W-:Y:S02]  /*7c30*/  ISETP.LT.OR P0, PT, R5, 0x3a, P0 ;  /* 0x0000003a0500780c */ /* 0x000fe40000701670 */
[----:B------:R-:W-:Y:S02]  /*7c40*/  FMNMX.FTZ R0, R145, R0, !PT ;  /* 0x0000000091007209 */ /* 0x000fe40007810000 */
[----:B------:R-:W-:Y:S04]  /*7c50*/  FSEL R133, R246, -INF , !P0 ;  /* 0xff800000f6857808 */ /* 0x000fe80004000000 */
[----:B------:R-:W-:Y:S05]  /*7c60*/  FMNMX.FTZ R4, R133, R0, !PT ;  /* 0x0000000085047209 */ /* 0x000fea0007810000 */
[----:B------:R-:W2:Y:S01]  /*7c70*/  SHFL.BFLY PT, R7, R4, 0x2, 0x1f ;  /* 0x0c401f0004077f89 */ /* 0x000ea200000e0000 */
[----:B-1----:R-:W-:Y:S04]  /*7c80*/  FMNMX.FTZ R0, R12, R15, !PT ;  /* 0x0000000f0c007209 */ /* 0x002fe80007810000 */
[C---:B------:R-:W-:Y:S01]  /*7c90*/  FSETP.NEU.FTZ.AND P0, PT, R0.reuse, -INF , PT ;  /* 0xff8000000000780b */ /* 0x040fe20003f1d000 */
[----:B------:R-:W-:Y:S05]  /*7ca0*/  FMUL.FTZ R151, R0, c[0x0][0x2d0] ;  /* 0x0000b40000977a20 */ /* 0x000fea0000410000 */
[----:B------:R-:W-:Y:S02]  /*7cb0*/  FSEL R151, R151, RZ, P0 ;  /* 0x000000ff97977208 */ /* 0x000fe40000000000 */
[----:B--2---:R-:W-:Y:S03]  /*7cc0*/  FMNMX.FTZ R5, R4, R7, !PT ;  /* 0x0000000704057209 */ /* 0x004fe60007810000 */
[--C-:B------:R-:W-:Y:S01]  /*7cd0*/  FFMA.FTZ R168, R10, c[0x0][0x2d0], -R151.reuse ;  /* 0x0000b4000aa87a23 */ /* 0x100fe20000010897 */
[----:B------:R-:W-:Y:S01]  /*7ce0*/  FSEL R4, R0, RZ, P0 ;  /* 0x000000ff00047208 */ /* 0x000fe20000000000 */
[--C-:B------:R-:W-:Y:S01]  /*7cf0*/  FFMA.FTZ R135, R8, c[0x0][0x2d0], -R151.reuse ;  /* 0x0000b40008877a23 */ /* 0x100fe20000010897 */
[----:B------:R-:W1:Y:S01]  /*7d00*/  SHFL.BFLY PT, R132, R5, 0x1, 0x1f ;  /* 0x0c201f0005847f89 */ /* 0x000e6200000e0000 */
[----:B------:R-:W-:Y:S02]  /*7d10*/  FFMA.FTZ R134, R228, c[0x0][0x2d0], -R151 ;  /* 0x0000b400e4867a23 */ /* 0x000fe40000010897 */
[----:B------:R-:W-:Y:S01]  /*7d20*/  MUFU.EX2 R168, R168 ;  /* 0x000000a800a87308 */ /* 0x000fe20000000800 */
[----:B------:R-:W-:Y:S02]  /*7d30*/  FADD.FTZ R3, -R4, R3 ;  /* 0x0000000304037221 */ /* 0x000fe40000010100 */
[--C-:B------:R-:W-:Y:S02]  /*7d40*/  FFMA.FTZ R169, R6, c[0x0][0x2d0], -R151.reuse ;  /* 0x0000b40006a97a23 */ /* 0x100fe40000010897 */
[----:B------:R-:W-:Y:S02]  /*7d50*/  FMUL.FTZ R6, R3, c[0x0][0x2d0] ;  /* 0x0000b40003067a20 */ /* 0x000fe40000410000 */
[--C-:B------:R-:W-:Y:S02]  /*7d60*/  FFMA.FTZ R174, R164, c[0x0][0x2d0], -R151.reuse ;  /* 0x0000b400a4ae7a23 */ /* 0x100fe40000010897 */
[----:B------:R-:W-:Y:S01]  /*7d70*/  LDSM.16.MT88.4 R164, [R203+0x5900] ;  /* 0x00590000cba4783b */ /* 0x000fe20000004200 */
[----:B------:R-:W2:Y:S01]  /*7d80*/  MUFU.EX2 R135, R135 ;  /* 0x0000008700877308 */ /* 0x000ea20000000800 */
[--C-:B------:R-:W-:Y:S02]  /*7d90*/  FFMA.FTZ R175, R162, c[0x0][0x2d0], -R151.reuse ;  /* 0x0000b400a2af7a23 */ /* 0x100fe40000010897 */
[--C-:B------:R-:W-:Y:S02]  /*7da0*/  FFMA.FTZ R176, R142, c[0x0][0x2d0], -R151.reuse ;  /* 0x0000b4008eb07a23 */ /* 0x100fe40000010897 */
[--C-:B------:R-:W-:Y:S02]  /*7db0*/  FFMA.FTZ R177, R140, c[0x0][0x2d0], -R151.reuse ;  /* 0x0000b4008cb17a23 */ /* 0x100fe40000010897 */
[--C-:B------:R-:W-:Y:S02]  /*7dc0*/  FFMA.FTZ R225, R160, c[0x0][0x2d0], -R151.reuse ;  /* 0x0000b400a0e17a23 */ /* 0x100fe40000010897 */
[--C-:B------:R-:W-:Y:S01]  /*7dd0*/  FFMA.FTZ R226, R158, c[0x0][0x2d0], -R151.reuse ;  /* 0x0000b4009ee27a23 */ /* 0x100fe20000010897 */
[----:B------:R-:W-:Y:S01]  /*7de0*/  MUFU.EX2 R134, R134 ;  /* 0x0000008600867308 */ /* 0x000fe20000000800 */
[--C-:B------:R-:W-:Y:S01]  /*7df0*/  FFMA.FTZ R227, R156, c[0x0][0x2d0], -R151.reuse ;  /* 0x0000b4009ce37a23 */ /* 0x100fe20000010897 */
[----:B-1----:R-:W-:Y:S01]  /*7e00*/  FMNMX.FTZ R132, R132, R5, !PT ;  /* 0x0000000584847209 */ /* 0x002fe20007810000 */
[--C-:B------:R-:W-:Y:S02]  /*7e10*/  FFMA.FTZ R228, R154, c[0x0][0x2d0], -R151.reuse ;  /* 0x0000b4009ae47a23 */ /* 0x100fe40000010897 */
[--C-:B------:R-:W-:Y:S01]  /*7e20*/  FFMA.FTZ R233, R152, c[0x0][0x2d0], -R151.reuse ;  /* 0x0000b40098e97a23 */ /* 0x100fe20000010897 */
[C---:B------:R-:W-:Y:S01]  /*7e30*/  FSETP.NEU.FTZ.AND P0, PT, R132.reuse, -INF , PT ;  /* 0xff8000008400780b */ /* 0x040fe20003f1d000 */
[----:B------:R-:W-:Y:S02]  /*7e40*/  FMUL.FTZ R144, R132, c[0x0][0x2d0] ;  /* 0x0000b40084907a20 */ /* 0x000fe40000410000 */
[--C-:B------:R-:W-:Y:S01]  /*7e50*/  FFMA.FTZ R234, R150, c[0x0][0x2d0], -R151.reuse ;  /* 0x0000b40096ea7a23 */ /* 0x100fe20000010897 */
[----:B------:R-:W-:Y:S01]  /*7e60*/  FSEL R5, R132, RZ, P0 ;  /* 0x000000ff84057208 */ /* 0x000fe20000000000 */
[----:B------:R-:W1:Y:S01]  /*7e70*/  MUFU.EX2 R169, R169 ;  /* 0x000000a900a97308 */ /* 0x000e620000000800 */
[----:B------:R-:W-:Y:S01]  /*7e80*/  FSEL R144, R144, RZ, P0 ;  /* 0x000000ff90907208 */ /* 0x000fe20000000000 */
[--C-:B------:R-:W-:Y:S01]  /*7e90*/  FFMA.FTZ R235, R148, c[0x0][0x2d0], -R151.reuse ;  /* 0x0000b40094eb7a23 */ /* 0x100fe20000010897 */
[----:B--2---:R-:W-:Y:S01]  /*7ea0*/  F2FP.PACK_AB R136, R135, R168 ;  /* 0x000000a88788723e */ /* 0x004fe200000000ff */
[----:B------:R-:W-:Y:S01]  /*7eb0*/  FADD.FTZ R5, -R5, R2 ;  /* 0x0000000205057221 */ /* 0x000fe20000010100 */
[----:B------:R-:W-:Y:S01]  /*7ec0*/  PLOP3.LUT P0, PT, PT, PT, UP2, 0x80, 0x0 ;  /* 0x000000000000781c */ /* 0x000fe20003f0f028 */
[--C-:B------:R-:W-:Y:S02]  /*7ed0*/  FFMA.FTZ R173, R13, c[0x0][0x2d0], -R144.reuse ;  /* 0x0000b4000dad7a23 */ /* 0x100fe40000010890 */
[----:B------:R-:W2:Y:S01]  /*7ee0*/  LDSM.16.MT88.4 R12, [R203+0x100] ;  /* 0x00010000cb0c783b */ /* 0x000ea20000004200 */
[--C-:B------:R-:W-:Y:S01]  /*7ef0*/  FFMA.FTZ R172, R223, c[0x0][0x2d0], -R144.reuse ;  /* 0x0000b400dfac7a23 */ /* 0x100fe20000010890 */
[----:B------:R-:W3:Y:S01]  /*7f00*/  MUFU.EX2 R3, R6 ;  /* 0x0000000600037308 */ /* 0x000ee20000000800 */
[--C-:B------:R-:W-:Y:S02]  /*7f10*/  FFMA.FTZ R171, R11, c[0x0][0x2d0], -R144.reuse ;  /* 0x0000b4000bab7a23 */ /* 0x100fe40000010890 */
[--C-:B------:R-:W-:Y:S02]  /*7f20*/  FFMA.FTZ R170, R9, c[0x0][0x2d0], -R144.reuse ;  /* 0x0000b40009aa7a23 */ /* 0x100fe40000010890 */
[----:B------:R-:W-:Y:S02]  /*7f30*/  FMUL.FTZ R2, R5, c[0x0][0x2d0] ;  /* 0x0000b40005027a20 */ /* 0x000fe40000410000 */
[--C-:B------:R-:W-:Y:S02]  /*7f40*/  FFMA.FTZ R178, R163, c[0x0][0x2d0], -R144.reuse ;  /* 0x0000b400a3b27a23 */ /* 0x100fe40000010890 */
[--C-:B------:R-:W-:Y:S01]  /*7f50*/  FFMA.FTZ R179, R161, c[0x0][0x2d0], -R144.reuse ;  /* 0x0000b400a1b37a23 */ /* 0x100fe20000010890 */
[----:B------:R-:W-:Y:S01]  /*7f60*/  MUFU.EX2 R173, R173 ;  /* 0x000000ad00ad7308 */ /* 0x000fe20000000800 */
[----:B------:R-:W-:Y:S01]  /*7f70*/  LDSM.16.MT88.4 R160, [R196+0x3900] ;  /* 0x00390000c4a0783b */ /* 0x000fe20000004200 */
[--C-:B------:R-:W-:Y:S01]  /*7f80*/  FFMA.FTZ R223, R143, c[0x0][0x2d0], -R144.reuse ;  /* 0x0000b4008fdf7a23 */ /* 0x100fe20000010890 */
[----:B-1----:R-:W-:Y:S01]  /*7f90*/  F2FP.PACK_AB R138, R169, R134 ;  /* 0x00000086a98a723e */ /* 0x002fe200000000ff */
[--C-:B------:R-:W-:Y:S02]  /*7fa0*/  FFMA.FTZ R224, R141, c[0x0][0x2d0], -R144.reuse ;  /* 0x0000b4008de07a23 */ /* 0x100fe40000010890 */
[--C-:B------:R-:W-:Y:S03]  /*7fb0*/  FFMA.FTZ R229, R159, c[0x0][0x2d0], -R144.reuse ;  /* 0x0000b4009fe57a23 */ /* 0x100fe60000010890 */
[----:B------:R-:W-:Y:S01]  /*7fc0*/  LDSM.16.MT88.4 R140, [R197+0x2900] ;  /* 0x00290000c58c783b */ /* 0x000fe20000004200 */
[----:B------:R-:W1:Y:S01]  /*7fd0*/  MUFU.EX2 R172, R172 ;  /* 0x000000ac00ac7308 */ /* 0x000e620000000800 */
[--C-:B------:R-:W-:Y:S02]  /*7fe0*/  FFMA.FTZ R230, R157, c[0x0][0x2d0], -R144.reuse ;  /* 0x0000b4009de67a23 */ /* 0x100fe40000010890 */
[--C-:B------:R-:W-:Y:S02]  /*7ff0*/  FFMA.FTZ R231, R155, c[0x0][0x2d0], -R144.reuse ;  /* 0x0000b4009be77a23 */ /* 0x100fe40000010890 */
[C---:B---3--:R-:W-:Y:S02]  /*8000*/  FMUL.FTZ R4, R3.reuse, R128 ;  /* 0x0000008003047220 */ /* 0x048fe40000410000 */
[C---:B------:R-:W-:Y:S01]  /*8010*/  FMUL.FTZ R5, R3.reuse, R129 ;  /* 0x0000008103057220 */ /* 0x040fe20000410000 */
[----:B------:R-:W-:Y:S01]  /*8020*/  LDSM.16.MT88.4 R156, [R197+0x3900] ;  /* 0x00390000c59c783b */ /* 0x000fe20000004200 */
[C---:B------:R-:W-:Y:S01]  /*8030*/  FMUL.FTZ R8, R3.reuse, R124 ;  /* 0x0000007c03087220 */ /* 0x040fe20000410000 */
[----:B------:R-:W-:Y:S01]  /*8040*/  MUFU.EX2 R171, R171 ;  /* 0x000000ab00ab7308 */ /* 0x000fe20000000800 */
[C---:B------:R-:W-:Y:S02]  /*8050*/  FMUL.FTZ R9, R3.reuse, R125 ;  /* 0x0000007d03097220 */ /* 0x040fe40000410000 */
[C---:B------:R-:W-:Y:S02]  /*8060*/  FMUL.FTZ R16, R3.reuse, R116 ;  /* 0x0000007403107220 */ /* 0x040fe40000410000 */
[C---:B------:R-:W-:Y:S02]  /*8070*/  FMUL.FTZ R17, R3.reuse, R117 ;  /* 0x0000007503117220 */ /* 0x040fe40000410000 */
[C---:B------:R-:W-:Y:S02]  /*8080*/  FMUL.FTZ R24, R3.reuse, R108 ;  /* 0x0000006c03187220 */ /* 0x040fe40000410000 */
[C---:B------:R-:W-:Y:S01]  /*8090*/  FMUL.FTZ R25, R3.reuse, R109 ;  /* 0x0000006d03197220 */ /* 0x040fe20000410000 */
[----:B------:R-:W3:Y:S01]  /*80a0*/  MUFU.EX2 R170, R170 ;  /* 0x000000aa00aa7308 */ /* 0x000ee20000000800 */
[C---:B------:R-:W-:Y:S02]  /*80b0*/  FMUL.FTZ R32, R3.reuse, R100 ;  /* 0x0000006403207220 */ /* 0x040fe40000410000 */
[----:B------:R-:W-:Y:S01]  /*80c0*/  FMUL.FTZ R33, R3, R101 ;  /* 0x0000006503217220 */ /* 0x000fe20000410000 */
[----:B-1----:R-:W-:Y:S01]  /*80d0*/  F2FP.PACK_AB R137, R172, R173 ;  /* 0x000000adac89723e */ /* 0x002fe200000000ff */
[--C-:B------:R-:W-:Y:S02]  /*80e0*/  FFMA.FTZ R232, R153, c[0x0][0x2d0], -R144.reuse ;  /* 0x0000b40099e87a23 */ /* 0x100fe40000010890 */
[----:B------:R-:W-:Y:S01]  /*80f0*/  LDSM.16.MT88.4 R152, [R198+0x3900] ;  /* 0x00390000c698783b */ /* 0x000fe20000004200 */
[--C-:B------:R-:W-:Y:S02]  /*8100*/  FFMA.FTZ R237, R149, c[0x0][0x2d0], -R144.reuse ;  /* 0x0000b40095ed7a23 */ /* 0x100fe40000010890 */
[----:B------:R-:W1:Y:S01]  /*8110*/  MUFU.EX2 R2, R2 ;  /* 0x0000000200027308 */ /* 0x000e620000000800 */
[--C-:B------:R-:W-:Y:S02]  /*8120*/  FFMA.FTZ R238, R147, c[0x0][0x2d0], -R144.reuse ;  /* 0x0000b40093ee7a23 */ /* 0x100fe40000010890 */
[--C-:B------:R-:W-:Y:S02]  /*8130*/  FFMA.FTZ R239, R145, c[0x0][0x2d0], -R144.reuse ;  /* 0x0000b40091ef7a23 */ /* 0x100fe40000010890 */
[----:B------:R-:W-:Y:S02]  /*8140*/  FFMA.FTZ R151, R146, c[0x0][0x2d0], -R151 ;  /* 0x0000b40092977a23 */ /* 0x000fe40000010897 */
[----:B------:R-:W-:Y:S02]  /*8150*/  FFMA.FTZ R144, R133, c[0x0][0x2d0], -R144 ;  /* 0x0000b40085907a23 */ /* 0x000fe40000010890 */
[C---:B------:R-:W-:Y:S01]  /*8160*/  FMUL.FTZ R36, R3.reuse, R36 ;  /* 0x0000002403247220 */ /* 0x040fe20000410000 */
[----:B------:R-:W-:Y:S01]  /*8170*/  MUFU.EX2 R236, R151 ;  /* 0x0000009700ec7308 */ /* 0x000fe20000000800 */
[C---:B------:R-:W-:Y:S02]  /*8180*/  FMUL.FTZ R37, R3.reuse, R37 ;  /* 0x0000002503257220 */ /* 0x040fe40000410000 */
[C---:B------:R-:W-:Y:S01]  /*8190*/  FMUL.FTZ R40, R3.reuse, R40 ;  /* 0x0000002803287220 */ /* 0x040fe20000410000 */
[----:B---3--:R-:W-:Y:S01]  /*81a0*/  F2FP.PACK_AB R139, R170, R171 ;  /* 0x000000abaa8b723e */ /* 0x008fe200000000ff */
[C---:B------:R-:W-:Y:S02]  /*81b0*/  FMUL.FTZ R41, R3.reuse, R41 ;  /* 0x0000002903297220 */ /* 0x040fe40000410000 */
[C---:B------:R-:W-:Y:S02]  /*81c0*/  FMUL.FTZ R44, R3.reuse, R44 ;  /* 0x0000002c032c7220 */ /* 0x040fe40000410000 */
[C---:B------:R-:W-:Y:S01]  /*81d0*/  FMUL.FTZ R45, R3.reuse, R45 ;  /* 0x0000002d032d7220 */ /* 0x040fe20000410000 */
[----:B------:R3:W-:Y:S01]  /*81e0*/  MUFU.EX2 R240, R144 ;  /* 0x0000009000f07308 */ /* 0x0007e20000000800 */
[C---:B------:R-:W-:Y:S02]  /*81f0*/  FMUL.FTZ R48, R3.reuse, R48 ;  /* 0x0000003003307220 */ /* 0x040fe40000410000 */
[C---:B------:R-:W-:Y:S02]  /*8200*/  FMUL.FTZ R49, R3.reuse, R49 ;  /* 0x0000003103317220 */ /* 0x040fe40000410000 */
[C---:B-1----:R-:W-:Y:S02]  /*8210*/  FMUL.FTZ R6, R2.reuse, R130 ;  /* 0x0000008202067220 */ /* 0x042fe40000410000 */
[C---:B------:R-:W-:Y:S02]  /*8220*/  FMUL.FTZ R7, R2.reuse, R131 ;  /* 0x0000008302077220 */ /* 0x040fe40000410000 */
[----:B------:R-:W-:Y:S01]  /*8230*/  LDSM.16.MT88.4 R128, [R198+0x2900] ;  /* 0x00290000c680783b */ /* 0x000fe20000004200 */
[C---:B------:R-:W-:Y:S01]  /*8240*/  FMUL.FTZ R10, R2.reuse, R126 ;  /* 0x0000007e020a7220 */ /* 0x040fe20000410000 */
[----:B------:R-:W-:Y:S01]  /*8250*/  MUFU.EX2 R174, R174 ;  /* 0x000000ae00ae7308 */ /* 0x000fe20000000800 */
[C---:B------:R-:W-:Y:S02]  /*8260*/  FMUL.FTZ R11, R2.reuse, R127 ;  /* 0x0000007f020b7220 */ /* 0x040fe40000410000 */
[C---:B--2---:R-:W-:Y:S03]  /*8270*/  HMMA.16816.F32 R4, R136.reuse, R12, R4 ;  /* 0x0000000c8804723c */ /* 0x044fe60000001804 */
[----:B------:R-:W-:Y:S02]  /*8280*/  LDSM.16.MT88.4 R124, [R203+0x2900] ;  /* 0x00290000cb7c783b */ /* 0x000fe40000004200 */
[C---:B------:R-:W-:Y:S02]  /*8290*/  FMUL.FTZ R18, R2.reuse, R118 ;  /* 0x0000007602127220 */ /* 0x040fe40000410000 */
[C---:B------:R-:W-:Y:S01]  /*82a0*/  FMUL.FTZ R12, R3.reuse, R120 ;  /* 0x00000078030c7220 */ /* 0x040fe20000410000 */
[C---:B------:R-:W-:Y:S01]  /*82b0*/  HMMA.16816.F32 R8, R136.reuse, R14, R8 ;  /* 0x0000000e8808723c */ /* 0x040fe20000001808 */
[----:B------:R-:W1:Y:S02]  /*82c0*/  MUFU.EX2 R175, R175 ;  /* 0x000000af00af7308 */ /* 0x000e640000000800 */
[----:B---3--:R-:W-:Y:S01]  /*82d0*/  LDSM.16.MT88.4 R144, [R196+0x1900] ;  /* 0x00190000c490783b */ /* 0x008fe20000004200 */
[C---:B------:R-:W-:Y:S02]  /*82e0*/  FMUL.FTZ R13, R3.reuse, R121 ;  /* 0x00000079030d7220 */ /* 0x040fe40000410000 */
[C---:B------:R-:W-:Y:S02]  /*82f0*/  FMUL.FTZ R19, R2.reuse, R119 ;  /* 0x0000007702137220 */ /* 0x040fe40000410000 */
[C---:B------:R-:W-:Y:S03]  /*8300*/  FMUL.FTZ R14, R2.reuse, R122 ;  /* 0x0000007a020e7220 */ /* 0x040fe60000410000 */
[----:B------:R-:W-:Y:S01]  /*8310*/  LDSM.16.MT88.4 R116, [R198+0x900] ;  /* 0x00090000c674783b */ /* 0x000fe20000004200 */
[C---:B------:R-:W-:Y:S01]  /*8320*/  FMUL.FTZ R15, R2.reuse, R123 ;  /* 0x0000007b020f7220 */ /* 0x040fe20000410000 */
[----:B------:R-:W-:Y:S01]  /*8330*/  MUFU.EX2 R176, R176 ;  /* 0x000000b000b07308 */ /* 0x000fe20000000800 */
[C---:B------:R-:W-:Y:S02]  /*8340*/  FMUL.FTZ R26, R2.reuse, R110 ;  /* 0x0000006e021a7220 */ /* 0x040fe40000410000 */
[C---:B------:R-:W-:Y:S02]  /*8350*/  FMUL.FTZ R27, R2.reuse, R111 ;  /* 0x0000006f021b7220 */ /* 0x040fe40000410000 */
[C---:B------:R-:W-:Y:S01]  /*8360*/  FMUL.FTZ R34, R2.reuse, R102 ;  /* 0x0000006602227220 */ /* 0x040fe20000410000 */
[C---:B------:R-:W-:Y:S01]  /*8370*/  HMMA.16816.F32 R12, R136.reuse, R20, R12 ;  /* 0x00000014880c723c */ /* 0x040fe2000000180c */
[----:B------:R-:W2:Y:S02]  /*8380*/  LDSM.16.MT88.4 R120, [R196+0x100] ;  /* 0x00010000c478783b */ /* 0x000ea40000004200 */
[C---:B------:R-:W-:Y:S01]  /*8390*/  FMUL.FTZ R35, R2.reuse, R103 ;  /* 0x0000006702237220 */ /* 0x040fe20000410000 */
[----:B------:R-:W-:Y:S01]  /*83a0*/  MUFU.EX2 R177, R177 ;  /* 0x000000b100b17308 */ /* 0x000fe20000000800 */
[C---:B------:R-:W-:Y:S02]  /*83b0*/  FMUL.FTZ R38, R2.reuse, R38 ;  /* 0x0000002602267220 */ /* 0x040fe40000410000 */
[C---:B------:R-:W-:Y:S01]  /*83c0*/  FMUL.FTZ R20, R3.reuse, R112 ;  /* 0x0000007003147220 */ /* 0x040fe20000410000 */
[C---:B------:R-:W-:Y:S01]  /*83d0*/  HMMA.16816.F32 R16, R136.reuse, R22, R16 ;  /* 0x000000168810723c */ /* 0x040fe20000001810 */
[----:B------:R-:W-:Y:S03]  /*83e0*/  LDSM.16.MT88.4 R100, [R197+0x2100] ;  /* 0x00210000c564783b */ /* 0x000fe60000004200 */
[C---:B------:R-:W-:Y:S02]  /*83f0*/  FMUL.FTZ R21, R3.reuse, R113 ;  /* 0x0000007103157220 */ /* 0x040fe40000410000 */
[C---:B------:R-:W-:Y:S01]  /*8400*/  FMUL.FTZ R39, R2.reuse, R39 ;  /* 0x0000002702277220 */ /* 0x040fe20000410000 */
[----:B------:R-:W-:Y:S01]  /*8410*/  MUFU.EX2 R178, R178 ;  /* 0x000000b200b27308 */ /* 0x000fe20000000800 */
[C---:B------:R-:W-:Y:S01]  /*8420*/  FMUL.FTZ R22, R2.reuse, R114 ;  /* 0x0000007202167220 */ /* 0x040fe20000410000 */
[----:B------:R-:W-:Y:S03]  /*8430*/  LDSM.16.MT88.4 R108, [R196+0x2100] ;  /* 0x00210000c46c783b */ /* 0x000fe60000004200 */
[C---:B------:R-:W-:Y:S02]  /*8440*/  FMUL.FTZ R23, R2.reuse, R115 ;  /* 0x0000007302177220 */ /* 0x040fe40000410000 */
[C---:B------:R-:W-:Y:S02]  /*8450*/  FMUL.FTZ R42, R2.reuse, R42 ;  /* 0x0000002a022a7220 */ /* 0x040fe40000410000 */
[C---:B------:R-:W-:Y:S01]  /*8460*/  FMUL.FTZ R43, R2.reuse, R43 ;  /* 0x0000002b022b7220 */ /* 0x040fe20000410000 */
[----:B------:R-:W3:Y:S01]  /*8470*/  LDSM.16.MT88.4 R112, [R203+0x2100] ;  /* 0x00210000cb70783b */ /* 0x000ee20000004200 */
[C---:B------:R-:W-:Y:S01]  /*8480*/  FMUL.FTZ R46, R2.reuse, R46 ;  /* 0x0000002e022e7220 */ /* 0x040fe20000410000 */
[C---:B------:R-:W-:Y:S01]  /*8490*/  HMMA.16816.F32 R20, R136.reuse, R28, R20 ;  /* 0x0000001c8814723c */ /* 0x040fe20000001814 */
[----:B------:R-:W4:Y:S02]  /*84a0*/  MUFU.EX2 R179, R179 ;  /* 0x000000b300b37308 */ /* 0x000f240000000800 */
[C---:B------:R-:W-:Y:S02]  /*84b0*/  FMUL.FTZ R47, R2.reuse, R47 ;  /* 0x0000002f022f7220 */ /* 0x040fe40000410000 */
[C---:B------:R-:W-:Y:S01]  /*84c0*/  FMUL.FTZ R50, R2.reuse, R50 ;  /* 0x0000003202327220 */ /* 0x040fe20000410000 */
[----:B------:R-:W-:Y:S01]  /*84d0*/  LDSM.16.MT88.4 R148, [R203+0x3900] ;  /* 0x00390000cb94783b */ /* 0x000fe20000004200 */
[C---:B------:R-:W-:Y:S01]  /*84e0*/  FMUL.FTZ R28, R3.reuse, R104 ;  /* 0x00000068031c7220 */ /* 0x040fe20000410000 */
[C---:B------:R-:W-:Y:S03]  /*84f0*/  HMMA.16816.F32 R24, R136.reuse, R30, R24 ;  /* 0x0000001e8818723c */ /* 0x040fe60000001818 */
[----:B------:R-:W-:Y:S01]  /*8500*/  MUFU.EX2 R223, R223 ;  /* 0x000000df00df7308 */ /* 0x000fe20000000800 */
[C---:B------:R-:W-:Y:S02]  /*8510*/  FMUL.FTZ R29, R3.reuse, R105 ;  /* 0x00000069031d7220 */ /* 0x040fe40000410000 */
[C---:B------:R-:W-:Y:S02]  /*8520*/  FMUL.FTZ R51, R2.reuse, R51 ;  /* 0x0000003302337220 */ /* 0x040fe40000410000 */
[C---:B------:R-:W-:Y:S04]  /*8530*/  FMUL.FTZ R30, R2.reuse, R106 ;  /* 0x0000006a021e7220 */ /* 0x040fe80000410000 */
[C---:B------:R-:W-:Y:S01]  /*8540*/  FMUL.FTZ R31, R2.reuse, R107 ;  /* 0x0000006b021f7220 */ /* 0x040fe20000410000 */
[----:B------:R-:W5:Y:S01]  /*8550*/  MUFU.EX2 R224, R224 ;  /* 0x000000e000e07308 */ /* 0x000f620000000800 */
[----:B------:R-:W1:Y:S01]  /*8560*/  LDSM.16.MT88.4 R104, [R198+0x2100] ;  /* 0x00210000c668783b */ /* 0x000e620000004200 */
[C---:B------:R-:W-:Y:S02]  /*8570*/  FMUL.FTZ R52, R3.reuse, R52 ;  /* 0x0000003403347220 */ /* 0x040fe40000410000 */
[C---:B------:R-:W-:Y:S02]  /*8580*/  FMUL.FTZ R53, R3.reuse, R53 ;  /* 0x0000003503357220 */ /* 0x040fe40000410000 */
[C---:B--2---:R-:W-:Y:S03]  /*8590*/  HMMA.16816.F32 R28, R136.reuse, R120, R28 ;  /* 0x00000078881c723c */ /* 0x044fe6000000181c */
        /* <DEDUP_REMOVED lines=8> */
[----:B------:R-:W2:Y:S01]  /*8620*/  MUFU.EX2 R226, R226 ;  /* 0x000000e200e27308 */ /* 0x000ea20000000800 */
[C---:B---3--:R-:W-:Y:S04]  /*8630*/  HMMA.16816.F32 R36, R136.reuse, R112, R36 ;  /* 0x000000708824723c */ /* 0x048fe80000001824 */
[C---:B------:R-:W-:Y:S02]  /*8640*/  FMUL.FTZ R59, R2.reuse, R59 ;  /* 0x0000003b023b7220 */ /* 0x040fe40000410000 */
[C---:B------:R-:W-:Y:S02]  /*8650*/  FMUL.FTZ R60, R3.reuse, R60 ;  /* 0x0000003c033c7220 */ /* 0x040fe40000410000 */
[C---:B------:R-:W-:Y:S01]  /*8660*/  HMMA.16816.F32 R40, R136.reuse, R114, R40 ;  /* 0x000000728828723c */ /* 0x040fe20000001828 */
[----:B------:R-:W-:Y:S01]  /*8670*/  LDSM.16.MT88.4 R112, [R203+0x900] ;  /* 0x00090000cb70783b */ /* 0x000fe20000004200 */
[----:B------:R-:W-:Y:S02]  /*8680*/  MUFU.EX2 R227, R227 ;  /* 0x000000e300e37308 */ /* 0x000fe40000000800 */
[C---:B------:R-:W-:Y:S02]  /*8690*/  FMUL.FTZ R61, R3.reuse, R61 ;  /* 0x0000003d033d7220 */ /* 0x040fe40000410000 */
[C---:B------:R-:W-:Y:S02]  /*86a0*/  FMUL.FTZ R62, R2.reuse, R62 ;  /* 0x0000003e023e7220 */ /* 0x040fe40000410000 */
[C---:B------:R-:W-:Y:S01]  /*86b0*/  FMUL.FTZ R63, R2.reuse, R63 ;  /* 0x0000003f023f7220 */ /* 0x040fe20000410000 */
[C---:B-1----:R-:W-:Y:S03]  /*86c0*/  HMMA.16816.F32 R44, R136.reuse, R104, R44 ;  /* 0x00000068882c723c */ /* 0x042fe6000000182c */
[----:B------:R-:W1:Y:S01]  /*86d0*/  MUFU.EX2 R228, R228 ;  /* 0x000000e400e47308 */ /* 0x000e620000000800 */
[C---:B------:R-:W-:Y:S02]  /*86e0*/  FMUL.FTZ R64, R3.reuse, R64 ;  /* 0x0000004003407220 */ /* 0x040fe40000410000 */
[C---:B------:R-:W-:Y:S02]  /*86f0*/  FMUL.FTZ R65, R3.reuse, R65 ;  /* 0x0000004103417220 */ /* 0x040fe40000410000 */
[C---:B------:R-:W-:Y:S01]  /*8700*/  FMUL.FTZ R66, R2.reuse, R66 ;  /* 0x0000004202427220 */ /* 0x040fe20000410000 */
[C---:B------:R-:W-:Y:S01]  /*8710*/  HMMA.16816.F32 R48, R136.reuse, R106, R48 ;  /* 0x0000006a8830723c */ /* 0x040fe20000001830 */
[----:B------:R-:W3:Y:S03]  /*8720*/  LDSM.16.MT88.4 R104, [R203+0x4100] ;  /* 0x00410000cb68783b */ /* 0x000ee60000004200 */
[----:B------:R-:W-:Y:S01]  /*8730*/  MUFU.EX2 R229, R229 ;  /* 0x000000e500e57308 */ /* 0x000fe20000000800 */
[C---:B------:R-:W-:Y:S02]  /*8740*/  FMUL.FTZ R67, R2.reuse, R67 ;  /* 0x0000004302437220 */ /* 0x040fe40000410000 */
[C---:B------:R-:W-:Y:S01]  /*8750*/  FMUL.FTZ R68, R3.reuse, R68 ;  /* 0x0000004403447220 */ /* 0x040fe20000410000 */
[C---:B------:R-:W-:Y:S04]  /*8760*/  HMMA.16816.F32 R52, R136.reuse, R100, R52 ;  /* 0x000000648834723c */ /* 0x040fe80000001834 */
[C---:B------:R-:W-:Y:S02]  /*8770*/  FMUL.FTZ R69, R3.reuse, R69 ;  /* 0x0000004503457220 */ /* 0x040fe40000410000 */
[----:B------:R-:W1:Y:S01]  /*8780*/  MUFU.EX2 R230, R230 ;  /* 0x000000e600e67308 */ /* 0x000e620000000800 */
[C---:B------:R-:W-:Y:S01]  /*8790*/  FMUL.FTZ R70, R2.reuse, R70 ;  /* 0x0000004602467220 */ /* 0x040fe20000410000 */
[C---:B------:R-:W-:Y:S01]  /*87a0*/  HMMA.16816.F32 R56, R136.reuse, R102, R56 ;  /* 0x000000668838723c */ /* 0x040fe20000001838 */
[----:B------:R-:W1:Y:S03]  /*87b0*/  LDSM.16.MT88.4 R100, [R198+0x4100] ;  /* 0x00410000c664783b */ /* 0x000e660000004200 */
[C---:B------:R-:W-:Y:S02]  /*87c0*/  FMUL.FTZ R71, R2.reuse, R71 ;  /* 0x0000004702477220 */ /* 0x040fe40000410000 */
[C---:B------:R-:W-:Y:S02]  /*87d0*/  FMUL.FTZ R72, R3.reuse, R72 ;  /* 0x0000004803487220 */ /* 0x040fe40000410000 */
[----:B------:R-:W-:Y:S01]  /*87e0*/  MUFU.EX2 R231, R231 ;  /* 0x000000e700e77308 */ /* 0x000fe20000000800 */
[C---:B------:R-:W-:Y:S03]  /*87f0*/  HMMA.16816.F32 R60, R136.reuse, R108, R60 ;  /* 0x0000006c883c723c */ /* 0x040fe6000000183c */
[C---:B------:R-:W-:Y:S02]  /*8800*/  FMUL.FTZ R73, R3.reuse, R73 ;  /* 0x0000004903497220 */ /* 0x040fe40000410000 */
[C---:B------:R-:W-:Y:S03]  /*8810*/  FMUL.FTZ R74, R2.reuse, R74 ;  /* 0x0000004a024a7220 */ /* 0x040fe60000410000 */
[C---:B------:R-:W-:Y:S01]  /*8820*/  HMMA.16816.F32 R64, R136.reuse, R110, R64 ;  /* 0x0000006e8840723c */ /* 0x040fe20000001840 */
[----:B------:R-:W2:Y:S01]  /*8830*/  LDSM.16.MT88.4 R108, [R197+0x4100] ;  /* 0x00410000c56c783b */ /* 0x000ea20000004200 */
[----:B------:R-:W2:Y:S02]  /*8840*/  MUFU.EX2 R232, R232 ;  /* 0x000000e800e87308 */ /* 0x000ea40000000800 */
[C---:B------:R-:W-:Y:S02]  /*8850*/  FMUL.FTZ R75, R2.reuse, R75 ;  /* 0x0000004b024b7220 */ /* 0x040fe40000410000 */
[C---:B------:R-:W-:Y:S02]  /*8860*/  FMUL.FTZ R76, R3.reuse, R76 ;  /* 0x0000004c034c7220 */ /* 0x040fe40000410000 */
[C---:B------:R-:W-:Y:S01]  /*8870*/  FMUL.FTZ R77, R3.reuse, R77 ;  /* 0x0000004d034d7220 */ /* 0x040fe20000410000 */
[C---:B---3--:R-:W-:Y:S03]  /*8880*/  HMMA.16816.F32 R68, R136.reuse, R104, R68 ;  /* 0x000000688844723c */ /* 0x048fe60000001844 */
[C---:B------:R-:W-:Y:S01]  /*8890*/  FMUL.FTZ R78, R2.reuse, R78 ;  /* 0x0000004e024e7220 */ /* 0x040fe20000410000 */
[----:B------:R-:W-:Y:S01]  /*88a0*/  MUFU.EX2 R233, R233 ;  /* 0x000000e900e97308 */ /* 0x000fe20000000800 */
[C---:B------:R-:W-:Y:S02]  /*88b0*/  FMUL.FTZ R79, R2.reuse, R79 ;  /* 0x0000004f024f7220 */ /* 0x040fe40000410000 */
[C---:B------:R-:W-:Y:S01]  /*88c0*/  FMUL.FTZ R80, R3.reuse, R80 ;  /* 0x0000005003507220 */ /* 0x040fe20000410000 */
[C---:B------:R-:W-:Y:S01]  /*88d0*/  HMMA.16816.F32 R72, R136.reuse, R106, R72 ;  /* 0x0000006a8848723c */ /* 0x040fe20000001848 */
[----:B------:R-:W3:Y:S03]  /*88e0*/  LDSM.16.MT88.4 R104, [R196+0x4100] ;  /* 0x00410000c468783b */ /* 0x000ee60000004200 */
[C---:B------:R-:W-:Y:S02]  /*88f0*/  FMUL.FTZ R81, R3.reuse, R81 ;  /* 0x0000005103517220 */ /* 0x040fe40000410000 */
[C---:B------:R-:W-:Y:S01]  /*8900*/  FMUL.FTZ R82, R2.reuse, R82 ;  /* 0x0000005202527220 */ /* 0x040fe20000410000 */
[----:B------:R-:W2:Y:S01]  /*8910*/  MUFU.EX2 R234, R234 ;  /* 0x000000ea00ea7308 */ /* 0x000ea20000000800 */
[C---:B-1----:R-:W-:Y:S04]  /*8920*/  HMMA.16816.F32 R76, R136.reuse, R100, R76 ;  /* 0x00000064884c723c */ /* 0x042fe8000000184c */
[C---:B------:R-:W-:Y:S02]  /*8930*/  FMUL.FTZ R83, R2.reuse, R83 ;  /* 0x0000005302537220 */ /* 0x040fe40000410000 */
[----:B------:R-:W-:Y:S01]  /*8940*/  FMUL.FTZ R84, R3, R84 ;  /* 0x0000005403547220 */ /* 0x000fe20000410000 */
[----:B------:R-:W-:Y:S01]  /*8950*/  F2FP.PACK_AB R100, R175, R174 ;  /* 0x000000aeaf64723e */ /* 0x000fe200000000ff */
[----:B------:R-:W-:Y:S01]  /*8960*/  FMUL.FTZ R85, R3, R85 ;  /* 0x0000005503557220 */ /* 0x000fe20000410000 */
[----:B----4-:R-:W-:Y:S01]  /*8970*/  F2FP.PACK_AB R101, R179, R178 ;  /* 0x000000b2b365723e */ /* 0x010fe200000000ff */
[----:B------:R-:W-:Y:S01]  /*8980*/  MUFU.EX2 R235, R235 ;  /* 0x000000eb00eb7308 */ /* 0x000fe20000000800 */
[C---:B------:R-:W-:Y:S03]  /*8990*/  HMMA.16816.F32 R80, R136.reuse, R102, R80 ;  /* 0x000000668850723c */ /* 0x040fe60000001850 */
[C---:B------:R-:W-:Y:S02]  /*89a0*/  FMUL.FTZ R86, R2.reuse, R86 ;  /* 0x0000005602567220 */ /* 0x040fe40000410000 */
[C---:B------:R-:W-:Y:S02]  /*89b0*/  FMUL.FTZ R87, R2.reuse, R87 ;  /* 0x0000005702577220 */ /* 0x040fe40000410000 */
[----:B------:R-:W-:Y:S01]  /*89c0*/  FMUL.FTZ R88, R3, R88 ;  /* 0x0000005803587220 */ /* 0x000fe20000410000 */
[----:B------:R-:W-:Y:S01]  /*89d0*/  F2FP.PACK_AB R102, R177, R176 ;  /* 0x000000b0b166723e */ /* 0x000fe200000000ff */
[C---:B------:R-:W-:Y:S01]  /*89e0*/  FMUL.FTZ R89, R3.reuse, R89 ;  /* 0x0000005903597220 */ /* 0x040fe20000410000 */
[----:B------:R-:W-:Y:S02]  /*89f0*/  MUFU.EX2 R237, R237 ;  /* 0x000000ed00ed7308 */ /* 0x000fe40000000800 */
[C---:B--2---:R-:W-:Y:S03]  /*8a00*/  HMMA.16816.F32 R84, R136.reuse, R108, R84 ;  /* 0x0000006c8854723c */ /* 0x044fe60000001854 */
[----:B------:R-:W-:Y:S01]  /*8a10*/  FMUL.FTZ R90, R2, R90 ;  /* 0x0000005a025a7220 */ /* 0x000fe20000410000 */
[----:B-----5:R-:W-:Y:S01]  /*8a20*/  F2FP.PACK_AB R103, R224, R223 ;  /* 0x000000dfe067723e */ /* 0x020fe200000000ff */
[C---:B------:R-:W-:Y:S02]  /*8a30*/  FMUL.FTZ R91, R2.reuse, R91 ;  /* 0x0000005b025b7220 */ /* 0x040fe40000410000 */
[C---:B------:R-:W-:Y:S01]  /*8a40*/  FMUL.FTZ R92, R3.reuse, R92 ;  /* 0x0000005c035c7220 */ /* 0x040fe20000410000 */
[----:B------:R-:W1:Y:S01]  /*8a50*/  MUFU.EX2 R238, R238 ;  /* 0x000000ee00ee7308 */ /* 0x000e620000000800 */
[C---:B------:R-:W-:Y:S03]  /*8a60*/  FMUL.FTZ R93, R3.reuse, R93 ;  /* 0x0000005d035d7220 */ /* 0x040fe60000410000 */
[C---:B------:R-:W-:Y:S01]  /*8a70*/  HMMA.16816.F32 R88, R136.reuse, R110, R88 ;  /* 0x0000006e8858723c */ /* 0x040fe20000001858 */
[----:B------:R-:W2:Y:S02]  /*8a80*/  LDSM.16.MT88.4 R108, [R197+0x900] ;  /* 0x00090000c56c783b */ /* 0x000ea40000004200 */
[C---:B------:R-:W-:Y:S02]  /*8a90*/  FMUL.FTZ R94, R2.reuse, R94 ;  /* 0x0000005e025e7220 */ /* 0x040fe40000410000 */
[C---:B------:R-:W-:Y:S01]  /*8aa0*/  FMUL.FTZ R95, R2.reuse, R95 ;  /* 0x0000005f025f7220 */ /* 0x040fe20000410000 */
[----:B------:R-:W4:Y:S01]  /*8ab0*/  MUFU.EX2 R239, R239 ;  /* 0x000000ef00ef7308 */ /* 0x000f220000000800 */
[C---:B------:R-:W-:Y:S02]  /*8ac0*/  FMUL.FTZ R96, R3.reuse, R96 ;  /* 0x0000006003607220 */ /* 0x040fe40000410000 */
[C---:B------:R-:W-:Y:S03]  /*8ad0*/  FMUL.FTZ R97, R3.reuse, R97 ;  /* 0x0000006103617220 */ /* 0x040fe60000410000 */
[C---:B---3--:R-:W-:Y:S03]  /*8ae0*/  HMMA.16816.F32 R92, R136.reuse, R104, R92 ;  /* 0x00000068885c723c */ /* 0x048fe6000000185c */
[C---:B------:R-:W-:Y:S02]  /*8af0*/  FMUL.FTZ R98, R2.reuse, R98 ;  /* 0x0000006202627220 */ /* 0x040fe40000410000 */
[C---:B------:R-:W-:Y:S02]  /*8b00*/  FMUL.FTZ R99, R2.reuse, R99 ;  /* 0x0000006302637220 */ /* 0x040fe40000410000 */
[----:B------:R-:W-:Y:S02]  /*8b10*/  FFMA.FTZ R168, R3, R214, R168 ;  /* 0x000000d603a87223 */ /* 0x000fe400000100a8 */
[----:B------:R-:W-:Y:S03]  /*8b20*/  FFMA.FTZ R173, R2, R215, R173 ;  /* 0x000000d702ad7223 */ /* 0x000fe600000100ad */
[----:B------:R-:W-:Y:S01]  /*8b30*/  HMMA.16816.F32 R96, R136, R106, R96 ;  /* 0x0000006a8860723c */ /* 0x000fe20000001860 */
[----:B------:R-:W3:Y:S02]  /*8b40*/  LDSM.16.MT88.4 R104, [R196+0x2900] ;  /* 0x00290000c468783b */ /* 0x000ee40000004200 */
[----:B------:R-:W-:Y:S02]  /*8b50*/  FADD.FTZ R135, R135, R168 ;  /* 0x000000a887877221 */ /* 0x000fe40000010000 */
[----:B------:R-:W-:Y:S02]  /*8b60*/  FADD.FTZ R172, R172, R173 ;  /* 0x000000adacac7221 */ /* 0x000fe40000010000 */
[----:B------:R-:W-:Y:S01]  /*8b70*/  FADD.FTZ R134, R134, R135 ;  /* 0x0000008786867221 */ /* 0x000fe20000010000 */
[C---:B------:R-:W-:Y:S01]  /*8b80*/  HMMA.16816.F32 R4, R100.reuse, R112, R4 ;  /* 0x000000706404723c */ /* 0x040fe20000001804 */
[----:B------:R-:W-:Y:S04]  /*8b90*/  LDSM.16.MT88.4 R136, [R197+0x3100] ;  /* 0x00310000c588783b */ /* 0x000fe80000004200 */
[----:B------:R-:W-:Y:S02]  /*8ba0*/  FADD.FTZ R3, R171, R172 ;  /* 0x000000acab037221 */ /* 0x000fe40000010000 */
[----:B------:R-:W-:Y:S01]  /*8bb0*/  FADD.FTZ R169, R169, R134 ;  /* 0x00000086a9a97221 */ /* 0x000fe20000010000 */
[C---:B------:R-:W-:Y:S01]  /*8bc0*/  HMMA.16816.F32 R8, R100.reuse, R114, R8 ;  /* 0x000000726408723c */ /* 0x040fe20000001808 */
[----:B------:R-:W-:Y:S03]  /*8bd0*/  LDSM.16.MT88.4 R112, [R198+0x4900] ;  /* 0x00490000c670783b */ /* 0x000fe60000004200 */
[----:B------:R-:W-:Y:S02]  /*8be0*/  FADD.FTZ R3, R170, R3 ;  /* 0x00000003aa037221 */ /* 0x000fe40000010000 */
[----:B------:R-:W-:Y:S02]  /*8bf0*/  FADD.FTZ R174, R174, R169 ;  /* 0x000000a9aeae7221 */ /* 0x000fe40000010000 */
[C---:B------:R-:W-:Y:S04]  /*8c00*/  HMMA.16816.F32 R12, R100.reuse, R116, R12 ;  /* 0x00000074640c723c */ /* 0x040fe8000000180c */
[----:B------:R-:W-:Y:S01]  /*8c10*/  FADD.FTZ R2, R178, R3 ;  /* 0x00000003b2027221 */ /* 0x000fe20000010000 */
[----:B------:R-:W-:Y:S01]  /*8c20*/  MOV R3, R0 ;  /* 0x0000000000037202 */ /* 0x000fe20000000f00 */
[----:B------:R-:W-:Y:S02]  /*8c30*/  FADD.FTZ R175, R175, R174 ;  /* 0x000000aeafaf7221 */ /* 0x000fe40000010000 */
[C---:B------:R-:W-:Y:S01]  /*8c40*/  HMMA.16816.F32 R16, R100.reuse, R118, R16 ;  /* 0x000000766410723c */ /* 0x040fe20000001810 */
[----:B------:R-:W-:Y:S03]  /*8c50*/  LDSM.16.MT88.4 R116, [R197+0x4900] ;  /* 0x00490000c574783b */ /* 0x000fe60000004200 */
[----:B------:R-:W-:Y:S02]  /*8c60*/  FADD.FTZ R2, R179, R2 ;  /* 0x00000002b3027221 */ /* 0x000fe40000010000 */
[----:B------:R-:W-:Y:S02]  /*8c70*/  FADD.FTZ R176, R176, R175 ;  /* 0x000000afb0b07221 */ /* 0x000fe40000010000 */
[C---:B--2---:R-:W-:Y:S04]  /*8c80*/  HMMA.16816.F32 R20, R100.reuse, R108, R20 ;  /* 0x0000006c6414723c */ /* 0x044fe80000001814 */
[----:B------:R-:W-:Y:S01]  /*8c90*/  FADD.FTZ R223, R223, R2 ;  /* 0x00000002dfdf7221 */ /* 0x000fe20000010000 */
[----:B------:R-:W-:Y:S01]  /*8ca0*/  MOV R2, R132 ;  /* 0x0000008400027202 */ /* 0x000fe20000000f00 */
[----:B------:R-:W-:Y:S02]  /*8cb0*/  FADD.FTZ R176, R177, R176 ;  /* 0x000000b0b1b07221 */ /* 0x000fe40000010000 */
[C---:B------:R-:W-:Y:S01]  /*8cc0*/  HMMA.16816.F32 R24, R100.reuse, R110, R24 ;  /* 0x0000006e6418723c */ /* 0x040fe20000001818 */
[----:B------:R-:W2:Y:S03]  /*8cd0*/  LDSM.16.MT88.4 R108, [R203+0x4900] ;  /* 0x00490000cb6c783b */ /* 0x000ea60000004200 */
[----:B------:R-:W-:Y:S04]  /*8ce0*/  FADD.FTZ R224, R224, R223 ;  /* 0x000000dfe0e07221 */ /* 0x000fe80000010000 */
        /* <DEDUP_REMOVED lines=20> */
[----:B------:R-:W5:Y:S07]  /*8e30*/  LDSM.16.MT88.4 R112, [R197+0x1100] ;  /* 0x00110000c570783b */ /* 0x000f6e0000004200 */
[C---:B------:R-:W-:Y:S08]  /*8e40*/  HMMA.16816.F32 R84, R100.reuse, R116, R84 ;  /* 0x000000746454723c */ /* 0x040ff00000001854 */
[C---:B------:R-:W-:Y:S01]  /*8e50*/  HMMA.16816.F32 R88, R100.reuse, R118, R88 ;  /* 0x000000766458723c */ /* 0x040fe20000001858 */
[----:B------:R-:W1:Y:S07]  /*8e60*/  LDSM.16.MT88.4 R116, [R203+0x3100] ;  /* 0x00310000cb74783b */ /* 0x000e6e0000004200 */
[C---:B---3--:R-:W-:Y:S08]  /*8e70*/  HMMA.16816.F32 R92, R100.reuse, R104, R92 ;  /* 0x00000068645c723c */ /* 0x048ff0000000185c */
[----:B------:R-:W-:Y:S01]  /*8e80*/  HMMA.16816.F32 R96, R100, R106, R96 ;  /* 0x0000006a6460723c */ /* 0x000fe20000001860 */
[----:B------:R-:W3:Y:S06]  /*8e90*/  LDSM.16.MT88.4 R104, [R196+0x3100] ;  /* 0x00310000c468783b */ /* 0x000eec0000004200 */
[----:B------:R-:W-:Y:S01]  /*8ea0*/  F2FP.PACK_AB R100, R226, R225 ;  /* 0x000000e1e264723e */ /* 0x000fe200000000ff */
[----:B------:R-:W-:Y:S01]  /*8eb0*/  FADD.FTZ R225, R225, R176 ;  /* 0x000000b0e1e17221 */ /* 0x000fe20000010000 */
[----:B------:R-:W-:Y:S03]  /*8ec0*/  F2FP.PACK_AB R102, R228, R227 ;  /* 0x000000e3e466723e */ /* 0x000fe600000000ff */
[----:B------:R-:W-:Y:S01]  /*8ed0*/  F2FP.PACK_AB R101, R230, R229 ;  /* 0x000000e5e665723e */ /* 0x000fe200000000ff */
[----:B------:R-:W-:Y:S01]  /*8ee0*/  FADD.FTZ R229, R229, R224 ;  /* 0x000000e0e5e57221 */ /* 0x000fe20000010000 */
[----:B------:R-:W-:Y:S01]  /*8ef0*/  F2FP.PACK_AB R103, R232, R231 ;  /* 0x000000e7e867723e */ /* 0x000fe200000000ff */
[----:B------:R-:W-:Y:S02]  /*8f00*/  FADD.FTZ R226, R226, R225 ;  /* 0x000000e1e2e27221 */ /* 0x000fe40000010000 */
[----:B------:R-:W-:Y:S02]  /*8f10*/  FADD.FTZ R230, R230, R229 ;  /* 0x000000e5e6e67221 */ /* 0x000fe40000010000 */
[----:B------:R-:W-:Y:S02]  /*8f20*/  FADD.FTZ R227, R227, R226 ;  /* 0x000000e2e3e37221 */ /* 0x000fe40000010000 */
[C---:B--2---:R-:W-:Y:S03]  /*8f30*/  HMMA.16816.F32 R4, R100.reuse, R108, R4 ;  /* 0x0000006c6404723c */ /* 0x044fe60000001804 */
[----:B------:R-:W-:Y:S02]  /*8f40*/  FADD.FTZ R231, R231, R230 ;  /* 0x000000e6e7e77221 */ /* 0x000fe40000010000 */
[----:B------:R-:W-:Y:S02]  /*8f50*/  FADD.FTZ R228, R228, R227 ;  /* 0x000000e3e4e47221 */ /* 0x000fe40000010000 */
[----:B------:R-:W-:Y:S01]  /*8f60*/  FADD.FTZ R232, R232, R231 ;  /* 0x000000e7e8e87221 */ /* 0x000fe20000010000 */
[C---:B------:R-:W-:Y:S01]  /*8f70*/  HMMA.16816.F32 R8, R100.reuse, R110, R8 ;  /* 0x0000006e6408723c */ /* 0x040fe20000001808 */
[----:B------:R-:W2:Y:S07]  /*8f80*/  LDSM.16.MT88.4 R108, [R203+0x5100] ;  /* 0x00510000cb6c783b */ /* 0x000eae0000004200 */
[C---:B------:R-:W-:Y:S08]  /*8f90*/  HMMA.16816.F32 R12, R100.reuse, R120, R12 ;  /* 0x00000078640c723c */ /* 0x040ff0000000180c */
[C---:B------:R-:W-:Y:S08]  /*8fa0*/  HMMA.16816.F32 R16, R100.reuse, R122, R16 ;  /* 0x0000007a6410723c */ /* 0x040ff00000001810 */
[C---:B-----5:R-:W-:Y:S08]  /*8fb0*/  HMMA.16816.F32 R20, R100.reuse, R112, R20 ;  /* 0x000000706414723c */ /* 0x060ff00000001814 */
[C---:B------:R-:W-:Y:S01]  /*8fc0*/  HMMA.16816.F32 R24, R100.reuse, R114, R24 ;  /* 0x000000726418723c */ /* 0x040fe20000001818 */
[----:B------:R-:W5:Y:S07]  /*8fd0*/  LDSM.16.MT88.4 R112, [R198+0x5100] ;  /* 0x00510000c670783b */ /* 0x000f6e0000004200 */
[C---:B------:R-:W-:Y:S08]  /*8fe0*/  HMMA.16816.F32 R28, R100.reuse, R124, R28 ;  /* 0x0000007c641c723c */ /* 0x040ff0000000181c */
[C---:B------:R-:W-:Y:S01]  /*8ff0*/  HMMA.16816.F32 R32, R100.reuse, R126, R32 ;  /* 0x0000007e6420723c */ /* 0x040fe20000001820 */
[----:B------:R-:W-:Y:S07]  /*9000*/  LDSM.16.MT88.4 R124, [R203+0x1900] ;  /* 0x00190000cb7c783b */ /* 0x000fee0000004200 */
[C---:B-1----:R-:W-:Y:S08]  /*9010*/  HMMA.16816.F32 R36, R100.reuse, R116, R36 ;  /* 0x000000746424723c */ /* 0x042ff00000001824 */
[C---:B------:R-:W-:Y:S01]  /*9020*/  HMMA.16816.F32 R40, R100.reuse, R118, R40 ;  /* 0x000000766428723c */ /* 0x040fe20000001828 */
[----:B------:R-:W1:Y:S07]  /*9030*/  LDSM.16.MT88.4 R116, [R197+0x5100] ;  /* 0x00510000c574783b */ /* 0x000e6e0000004200 */
        /* <DEDUP_REMOVED lines=9> */
[----:B----4-:R-:W-:Y:S01]  /*90d0*/  F2FP.PACK_AB R139, R240, R239 ;  /* 0x000000eff08b723e */ /* 0x010fe200000000ff */
[----:B------:R-:W-:Y:S02]  /*90e0*/  FADD.FTZ R237, R237, R232 ;  /* 0x000000e8eded7221 */ /* 0x000fe40000010000 */
[----:B------:R-:W-:Y:S01]  /*90f0*/  FADD.FTZ R234, R234, R233 ;  /* 0x000000e9eaea7221 */ /* 0x000fe20000010000 */
[C---:B------:R-:W-:Y:S01]  /*9100*/  HMMA.16816.F32 R64, R100.reuse, R106, R64 ;  /* 0x0000006a6440723c */ /* 0x040fe20000001840 */
[----:B------:R-:W3:Y:S03]  /*9110*/  LDSM.16.MT88.4 R104, [R196+0x5100] ;  /* 0x00510000c468783b */ /* 0x000ee60000004200 */
[----:B------:R-:W-:Y:S02]  /*9120*/  FADD.FTZ R238, R238, R237 ;  /* 0x000000edeeee7221 */ /* 0x000fe40000010000 */
[----:B------:R-:W-:Y:S02]  /*9130*/  FADD.FTZ R235, R235, R234 ;  /* 0x000000eaebeb7221 */ /* 0x000fe40000010000 */
[C---:B--2---:R-:W-:Y:S04]  /*9140*/  HMMA.16816.F32 R68, R100.reuse, R108, R68 ;  /* 0x0000006c6444723c */ /* 0x044fe80000001844 */
[----:B------:R-:W-:Y:S02]  /*9150*/  FADD.FTZ R215, R239, R238 ;  /* 0x000000eeefd77221 */ /* 0x000fe40000010000 */
[----:B------:R-:W-:Y:S02]  /*9160*/  FADD.FTZ R214, R236, R235 ;  /* 0x000000ebecd67221 */ /* 0x000fe40000010000 */
[C---:B------:R-:W-:Y:S01]  /*9170*/  HMMA.16816.F32 R72, R100.reuse, R110, R72 ;  /* 0x0000006e6448723c */ /* 0x040fe20000001848 */
[----:B------:R-:W2:Y:S03]  /*9180*/  LDSM.16.MT88.4 R108, [R198+0x1900] ;  /* 0x00190000c66c783b */ /* 0x000ea60000004200 */
[----:B------:R-:W-:Y:S04]  /*9190*/  FADD.FTZ R215, R240, R215 ;  /* 0x000000d7f0d77221 */ /* 0x000fe80000010000 */
[C---:B-----5:R-:W-:Y:S08]  /*91a0*/  HMMA.16816.F32 R76, R100.reuse, R112, R76 ;  /* 0x00000070644c723c */ /* 0x060ff0000000184c */
[C---:B------:R-:W-:Y:S08]  /*91b0*/  HMMA.16816.F32 R80, R100.reuse, R114, R80 ;  /* 0x000000726450723c */ /* 0x040ff00000001850 */
[C---:B-1----:R-:W-:Y:S08]  /*91c0*/  HMMA.16816.F32 R84, R100.reuse, R116, R84 ;  /* 0x000000746454723c */ /* 0x042ff00000001854 */
[C---:B------:R-:W-:Y:S08]  /*91d0*/  HMMA.16816.F32 R88, R100.reuse, R118, R88 ;  /* 0x000000766458723c */ /* 0x040ff00000001858 */
[C---:B---3--:R-:W-:Y:S08]  /*91e0*/  HMMA.16816.F32 R92, R100.reuse, R104, R92 ;  /* 0x00000068645c723c */ /* 0x048ff0000000185c */
[----:B------:R-:W-:Y:S08]  /*91f0*/  HMMA.16816.F32 R96, R100, R106, R96 ;  /* 0x0000006a6460723c */ /* 0x000ff00000001860 */
[C---:B------:R-:W-:Y:S01]  /*9200*/  HMMA.16816.F32 R128, R136.reuse, R124, R4 ;  /* 0x0000007c8880723c */ /* 0x040fe20000001804 */
[----:B------:R-:W1:Y:S07]  /*9210*/  LDSM.16.MT88.4 R4, [R198+0x5900] ;  /* 0x00590000c604783b */ /* 0x000e6e0000004200 */
[C---:B------:R-:W-:Y:S01]  /*9220*/  HMMA.16816.F32 R124, R136.reuse, R126, R8 ;  /* 0x0000007e887c723c */ /* 0x040fe20000001808 */
[----:B------:R-:W3:Y:S07]  /*9230*/  LDSM.16.MT88.4 R8, [R197+0x5900] ;  /* 0x00590000c508783b */ /* 0x000eee0000004200 */
[C---:B--2---:R-:W-:Y:S01]  /*9240*/  HMMA.16816.F32 R120, R136.reuse, R108, R12 ;  /* 0x0000006c8878723c */ /* 0x044fe2000000180c */
[----:B------:R-:W2:Y:S07]  /*9250*/  LDSM.16.MT88.4 R12, [R196+0x5900] ;  /* 0x00590000c40c783b */ /* 0x000eae0000004200 */
        /* <DEDUP_REMOVED lines=15> */
[C---:B-1----:R-:W-:Y:S08]  /*9350*/  HMMA.16816.F32 R76, R136.reuse, R4, R76 ;  /* 0x00000004884c723c */ /* 0x042ff0000000184c */
[C---:B------:R-:W-:Y:S08]  /*9360*/  HMMA.16816.F32 R80, R136.reuse, R6, R80 ;  /* 0x000000068850723c */ /* 0x040ff00000001850 */
[C---:B---3--:R-:W-:Y:S08]  /*9370*/  HMMA.16816.F32 R84, R136.reuse, R8, R84 ;  /* 0x000000088854723c */ /* 0x048ff00000001854 */
[C---:B------:R-:W-:Y:S08]  /*9380*/  HMMA.16816.F32 R88, R136.reuse, R10, R88 ;  /* 0x0000000a8858723c */ /* 0x040ff00000001858 */
[C---:B--2---:R-:W-:Y:S08]  /*9390*/  HMMA.16816.F32 R92, R136.reuse, R12, R92 ;  /* 0x0000000c885c723c */ /* 0x044ff0000000185c */
[----:B------:R-:W-:Y:S01]  /*93a0*/  HMMA.16816.F32 R96, R136, R14, R96 ;  /* 0x0000000e8860723c */ /* 0x000fe20000001860 */
[----:B------:R-:W-:-:S07]  /*93b0*/  @P0 BRA `(.L_x_418) ;  /* 0xffffc4a000000947 */ /* 0x000fce000383ffff */
.L_x_407:
[----:B------:R-:W1:Y:S01]  /*93c0*/  S2UR UR26, SR_CTAID.X ;  /* 0x00000000001a79c3 */ /* 0x000e620000002500 */
[----:B------:R-:W-:Y:S01]  /*93d0*/  UMOV UR25, 0x1 ;  /* 0x0000000100197882 */ /* 0x000fe20000000000 */
[----:B------:R-:W-:Y:S01]  /*93e0*/  PLOP3.LUT P0, PT, PT, PT, UP0, 0x40, 0x0 ;  /* 0x000000000000781c */ /* 0x000fe20003f0e808 */
[----:B------:R-:W-:-:S02]  /*93f0*/  ULDC UR21, c[0x0][0x168] ;  /* 0x00005a0000157ab9 */ /* 0x000fc40000000800 */
[----:B------:R-:W-:Y:S02]  /*9400*/  ULDC.64 UR4, c[0x0][0x2c8] ;  /* 0x0000b20000047ab9 */ /* 0x000fe40000000a00 */
[----:B------:R-:W-:Y:S02]  /*9410*/  UIADD3 UR21, UR25, -UR21, URZ ;  /* 0x8000001519157290 */ /* 0x000fe4000fffe03f */
[----:B------:R-:W-:Y:S02]  /*9420*/  ULDC UR24, c[0x0][0x2ac] ;  /* 0x0000ab0000187ab9 */ /* 0x000fe40000000800 */
[----:B-1----:R-:W-:-:S04]  /*9430*/  ULEA UR26, UR26, 0x7f, 0x7 ;  /* 0x0000007f1a1a7891 */ /* 0x002fc8000f8e383f */
[----:B------:R-:W-:-:S03]  /*9440*/  UIMAD.WIDE.U32 UR28, UR26, UR4, URZ ;  /* 0x000000041a1c72a5 */ /* 0x000fc6000f8e003f */
[----:B------:R-:W-:Y:S02]  /*9450*/  ULDC UR4, c[0x0][0x1d0] ;  /* 0x0000740000047ab9 */ /* 0x000fe40000000800 */
[----:B------:R-:W-:Y:S02]  /*9460*/  UIMAD UR4, UR24, UR4, UR21 ;  /* 0x00000004180472a4 */ /* 0x000fe4000f8e0215 */
[----:B------:R-:W-:Y:S02]  /*9470*/  @UP1 USHF.R.U32.HI UR26, URZ, UR5, UR29 ;  /* 0x000000053f1a1299 */ /* 0x000fe4000801161d */
[----:B------:R-:W-:Y:S02]  /*9480*/  ULDC UR21, c[0x0][0x324] ;  /* 0x0000c90000157ab9 */ /* 0x000fe40000000800 */
[----:B------:R-:W-:-:S04]  /*9490*/  UIADD3 UR24, UR4, UR26, URZ ;  /* 0x0000001a04187290 */ /* 0x000fc8000fffe03f */
[----:B------:R-:W-:Y:S01]  /*94a0*/  UIADD3 UR21, UR24, -UR21, URZ ;  /* 0x8000001518157290 */ /* 0x000fe2000fffe03f */
[----:B------:R-:W-:Y:S05]  /*94b0*/  @P0 BRA `(.L_x_419) ;  /* 0x0000016000000947 */ /* 0x000fea0003800000 */
[----:B------:R-:W-:-:S06]  /*94c0*/  UISETP.GT.AND UP2, UPT, UR24, -0x1, UPT ;  /* 0xffffffff1800788c */ /* 0x000fcc000bf44270 */
[----:B------:R-:W-:-:S13]  /*94d0*/  PLOP3.LUT P0, PT, PT, PT, UP2, 0x80, 0x0 ;  /* 0x000000000000781c */ /* 0x000fda0003f0f028 */
[----:B------:R-:W-:Y:S05]  /*94e0*/  @P0 BRA `(.L_x_420) ;  /* 0x0000009000000947 */ /* 0x000fea0003800000 */
[----:B------:R-:W-:Y:S02]  /*94f0*/  ULDC UR4, c[0x0][0x32c] ;  /* 0x0000cb0000047ab9 */ /* 0x000fe40000000800 */
[----:B------:R-:W-:Y:S02]  /*9500*/  UISETP.NE.AND UP2, UPT, UR25, UR4, UPT ;  /* 0x000000041900728c */ /* 0x000fe4000bf45270 */
[----:B------:R-:W-:Y:S02]  /*9510*/  ULOP3.LUT UR24, URZ, UR24, URZ, 0x33, !UPT ;  /* 0x000000183f187292 */ /* 0x000fe4000f8e333f */
[----:B------:R-:W-:Y:S02]  /*9520*/  ULDC.64 UR4, c[0x0][0x330] ;  /* 0x0000cc0000047ab9 */ /* 0x000fe40000000a00 */
[----:B------:R-:W-:-:S07]  /*9530*/  UIMAD.WIDE.U32 UR26, UR24, UR4, URZ ;  /* 0x00000004181a72a5 */ /* 0x000fce000f8e003f */
[----:B------:R-:W-:Y:S02]  /*9540*/  @UP2 UMOV UR25, UR27 ;  /* 0x0000001b00192c82 */ /* 0x000fe40008000000 */
[----:B------:R-:W-:-:S04]  /*9550*/  @UP2 USHF.R.U32.HI UR24, URZ, UR5, UR25 ;  /* 0x000000053f182299 */ /* 0x000fc80008011619 */
[----:B------:R-:W-:Y:S01]  /*9560*/  ULOP3.LUT UR24, URZ, UR24, URZ, 0x33, !UPT ;  /* 0x000000183f187292 */ /* 0x000fe2000f8e333f */
[----:B------:R-:W-:Y:S05]  /*9570*/  BRA `(.L_x_421) ;  /* 0x0000006000007947 */ /* 0x000fea0003800000 */
.L_x_420:
[----:B------:R-:W-:Y:S02]  /*9580*/  ULDC UR4, c[0x0][0x32c] ;  /* 0x0000cb0000047ab9 */ /* 0x000fe40000000800 */
[----:B------:R-:W-:-:S03]  /*9590*/  UISETP.NE.AND UP2, UPT, UR25, UR4, UPT ;  /* 0x000000041900728c */ /* 0x000fc6000bf45270 */
[----:B------:R-:W-:Y:S02]  /*95a0*/  ULDC.64 UR4, c[0x0][0x330] ;  /* 0x0000cc0000047ab9 */ /* 0x000fe40000000a00 */
[----:B------:R-:W-:-:S07]  /*95b0*/  UIMAD.WIDE.U32 UR26, UR24, UR4, URZ ;  /* 0x00000004181a72a5 */ /* 0x000fce000f8e003f */
[----:B------:R-:W-:Y:S02]  /*95c0*/  @UP2 UMOV UR25, UR27 ;  /* 0x0000001b00192c82 */ /* 0x000fe40008000000 */
[----:B------:R-:W-:Y:S02]  /*95d0*/  @UP2 USHF.R.U32.HI UR24, URZ, UR5, UR25 ;  /* 0x000000053f182299 */ /* 0x000fe40008011619 */
.L_x_421:
[----:B------:R-:W-:Y:S02]  /*95e0*/  ULDC UR4, c[0x0][0x32c] ;  /* 0x0000cb0000047ab9 */ /* 0x000fe40000000800 */
[----:B------:R-:W-:-:S04]  /*95f0*/  UIMAD UR4, UR24, UR4, URZ ;  /* 0x00000004180472a4 */ /* 0x000fc8000f8e023f */
[----:B------:R-:W-:-:S04]  /*9600*/  UISETP.LT.AND UP2, UPT, UR21, UR4, UPT ;  /* 0x000000041500728c */ /* 0x000fc8000bf41270 */
[----:B------:R-:W-:-:S04]  /*9610*/  USEL UR21, UR21, UR4, !UP2 ;  /* 0x0000000415157287 */ /* 0x000fc8000d000000 */
.L_x_419:
[----:B------:R-:W-:-:S04]  /*9620*/  UIADD3 UR21, UR21, 0x3f, URZ ;  /* 0x0000003f15157890 */ /* 0x000fc8000fffe03f */
        /* <DEDUP_REMOVED lines=8> */
[----:B------:R-:W-:Y:S01]  /*96b0*/  SHF.R.S32.HI R5, RZ, 0x1f, R218 ;  /* 0x0000001fff057819 */ /* 0x000fe200000114da */
[----:B------:R-:W-:Y:S01]  /*96c0*/  IMAD.MOV.U32 R135, RZ, RZ, R132 ;  /* 0x000000ffff877224 */ /* 0x000fe200078e0084 */
[C---:B------:R-:W-:Y:S01]  /*96d0*/  SHF.L.U64.HI R224, R217.reuse, 0x1, R220 ;  /* 0x00000001d9e07819 */ /* 0x040fe200000102dc */
[----:B------:R-:W-:Y:S01]  /*96e0*/  IMAD.MOV.U32 R3, RZ, RZ, R0 ;  /* 0x000000ffff037224 */ /* 0x000fe200078e0000 */
[----:B------:R-:W-:Y:S01]  /*96f0*/  SEL R222, RZ, 0x10, P4 ;  /* 0x00000010ffde7807 */ /* 0x000fe20002000000 */
[C---:B------:R-:W-:Y:S01]  /*9700*/  IMAD.SHL.U32 R225, R218.reuse, 0x2, RZ ;  /* 0x00000002dae17824 */ /* 0x040fe200078e00ff */
[----:B------:R-:W-:Y:S01]  /*9710*/  SHF.L.U64.HI R226, R218, 0x1, R5 ;  /* 0x00000001dae27819 */ /* 0x000fe20000010205 */
[----:B------:R-:W-:Y:S02]  /*9720*/  IMAD.SHL.U32 R223, R217, 0x2, RZ ;  /* 0x00000002d9df7824 */ /* 0x000fe400078e00ff */
.L_x_425:
        /* <DEDUP_REMOVED lines=37> */
[----:B------:R3:W2:Y:S01]  /*9980*/  SHFL.IDX PT, R7, R12, RZ, 0x181f ;  /* 0x00181fff0c077589 */ /* 0x0006a200000e0000 */
        /* <DEDUP_REMOVED lines=20> */
.L_x_423:
        /* <DEDUP_REMOVED lines=14> */
[C---:B------:R-:W-:Y:S01]  /*9bb0*/  HMMA.16816.F32 R28, R136.reuse, R32, RZ ;  /* 0x00000020881c723c */ /* 0x040fe200000018ff */
[----:B------:R-:W-:Y:S07]  /*9bc0*/  LDSM.16.M88.4 R180, [R192] ;  /* 0x00000000c0b4783b */ /* 0x000fee0000000200 */
[----:B------:R-:W-:Y:S01]  /*9bd0*/  HMMA.16816.F32 R32, R136, R34, RZ ;  /* 0x000000228820723c */ /* 0x000fe200000018ff */
[----:B------:R-:W1:Y:S07]  /*9be0*/  LDSM.16.M88.4 R136, [R200+0x6900] ;  /* 0x00690000c888783b */ /* 0x000e6e0000000200 */
[C---:B------:R-:W-:Y:S08]  /*9bf0*/  HMMA.16816.F32 R4, R144.reuse, R148, R4 ;  /* 0x000000949004723c */ /* 0x040ff00000001804 */
        /* <DEDUP_REMOVED lines=10> */
[----:B------:R-:W3:Y:S07]  /*9ca0*/  LDSM.16.M88.4 R144, [R192+0x800] ;  /* 0x00080000c090783b */ /* 0x000eee0000000200 */
[C---:B--2---:R-:W-:Y:S01]  /*9cb0*/  HMMA.16816.F32 R4, R164.reuse, R168, R4 ;  /* 0x000000a8a404723c */ /* 0x044fe20000001804 */
        /* <DEDUP_REMOVED lines=8> */
[----:B------:R-:W4:Y:S07]  /*9d40*/  LDSM.16.M88.4 R140, [R205+0x9100] ;  /* 0x00910000cd8c783b */ /* 0x000f2e0000000200 */
[C---:B------:R-:W-:Y:S08]  /*9d50*/  HMMA.16816.F32 R28, R164.reuse, R172, R28 ;  /* 0x000000aca41c723c */ /* 0x040ff0000000181c */
[----:B------:R-:W-:Y:S01]  /*9d60*/  HMMA.16816.F32 R32, R164, R174, R32 ;  /* 0x000000aea420723c */ /* 0x000fe20000001820 */
[----:B------:R-:W5:Y:S07]  /*9d70*/  LDSM.16.M88.4 R164, [R205+0x9900] ;  /* 0x00990000cda4783b */ /* 0x000f6e0000000200 */
[C---:B------:R-:W-:Y:S01]  /*9d80*/  HMMA.16816.F32 R4, R176.reuse, R180, R4 ;  /* 0x000000b4b004723c */ /* 0x040fe20000001804 */
[----:B------:R-:W1:Y:S07]  /*9d90*/  LDSM.16.M88.4 R172, [R191] ;  /* 0x00000000bfac783b */ /* 0x000e6e0000000200 */
[C---:B------:R-:W-:Y:S01]  /*9da0*/  HMMA.16816.F32 R8, R176.reuse, R182, R8 ;  /* 0x000000b6b008723c */ /* 0x040fe20000001808 */
[----:B------:R-:W-:Y:S07]  /*9db0*/  LDSM.16.M88.4 R180, [R200+0x8100] ;  /* 0x00810000c8b4783b */ /* 0x000fee0000000200 */
[C---:B---3--:R-:W-:Y:S08]  /*9dc0*/  HMMA.16816.F32 R12, R176.reuse, R144, R12 ;  /* 0x00000090b00c723c */ /* 0x048ff0000000180c */
[C---:B------:R-:W-:Y:S01]  /*9dd0*/  HMMA.16816.F32 R16, R176.reuse, R146, R16 ;  /* 0x00000092b010723c */ /* 0x040fe20000001810 */
[----:B------:R-:W3:Y:S07]  /*9de0*/  LDSM.16.M88.4 R144, [R190] ;  /* 0x00000000be90783b */ /* 0x000eee0000000200 */
        /* <DEDUP_REMOVED lines=13> */
[C---:B----4-:R-:W-:Y:S08]  /*9ec0*/  HMMA.16816.F32 R20, R156.reuse, R140, R20 ;  /* 0x0000008c9c14723c */ /* 0x050ff00000001814 */
[C---:B------:R-:W-:Y:S01]  /*9ed0*/  HMMA.16816.F32 R24, R156.reuse, R142, R24 ;  /* 0x0000008e9c18723c */ /* 0x040fe20000001818 */
[----:B------:R-:W4:Y:S07]  /*9ee0*/  LDSM.16.M88.4 R140, [R200+0x9100] ;  /* 0x00910000c88c783b */ /* 0x000f2e0000000200 */
[C---:B-----5:R-:W-:Y:S08]  /*9ef0*/  HMMA.16816.F32 R28, R156.reuse, R164, R28 ;  /* 0x000000a49c1c723c */ /* 0x060ff0000000181c */
[----:B------:R-:W-:Y:S01]  /*9f00*/  HMMA.16816.F32 R32, R156, R166, R32 ;  /* 0x000000a69c20723c */ /* 0x000fe20000001820 */
[----:B------:R-:W5:Y:S07]  /*9f10*/  LDSM.16.M88.4 R156, [R200+0x9900] ;  /* 0x00990000c89c783b */ /* 0x000f6e0000000200 */
        /* <DEDUP_REMOVED lines=54> */
[C---:B------:R-:W-:Y:S08]  /*a280*/  HMMA.16816.F32 R8, R176.reuse, R182, R8 ;  /* 0x000000b6b008723c */ /* 0x040ff00000001808 */
[C---:B---3--:R-:W-:Y:S08]  /*a290*/  HMMA.16816.F32 R12, R176.reuse, R144, R12 ;  /* 0x00000090b00c723c */ /* 0x048ff0000000180c */
        /* <DEDUP_REMOVED lines=10> */
[C---:B----4-:R-:W-:Y:S08]  /*a340*/  HMMA.16816.F32 R20, R160.reuse, R140, R20 ;  /* 0x0000008ca014723c */ /* 0x050ff00000001814 */
[C---:B------:R-:W-:Y:S01]  /*a350*/  HMMA.16816.F32 R24, R160.reuse, R142, R24 ;  /* 0x0000008ea018723c */ /* 0x040fe20000001818 */
[----:B------:R-:W2:Y:S07]  /*a360*/  LDSM.16.M88.4 R140, [R192+0x5000] ;  /* 0x00500000c08c783b */ /* 0x000eae0000000200 */
[C---:B-----5:R-:W-:Y:S08]  /*a370*/  HMMA.16816.F32 R28, R160.reuse, R156, R28 ;  /* 0x0000009ca01c723c */ /* 0x060ff0000000181c */
[----:B------:R-:W-:Y:S08]  /*a380*/  HMMA.16816.F32 R32, R160, R158, R32 ;  /* 0x0000009ea020723c */ /* 0x000ff00000001820 */
[C---:B------:R-:W-:Y:S08]  /*a390*/  HMMA.16816.F32 R4, R168.reuse, R172, R4 ;  /* 0x000000aca804723c */ /* 0x040ff00000001804 */
[C---:B------:R-:W-:Y:S08]  /*a3a0*/  HMMA.16816.F32 R8, R168.reuse, R174, R8 ;  /* 0x000000aea808723c */ /* 0x040ff00000001808 */
[C---:B-1----:R-:W-:Y:S08]  /*a3b0*/  HMMA.16816.F32 R12, R168.reuse, R136, R12 ;  /* 0x00000088a80c723c */ /* 0x042ff0000000180c */
[C---:B------:R-:W-:Y:S04]  /*a3c0*/  HMMA.16816.F32 R16, R168.reuse, R138, R16 ;  /* 0x0000008aa810723c */ /* 0x040fe80000001810 */
[----:B------:R-:W-:Y:S02]  /*a3d0*/  FMUL.FTZ R172, R4, c[0x0][0x320] ;  /* 0x0000c80004ac7a20 */ /* 0x000fe40000410000 */
[----:B------:R-:W-:Y:S02]  /*a3e0*/  FMUL.FTZ R144, R5, c[0x0][0x320] ;  /* 0x0000c80005907a20 */ /* 0x000fe40000410000 */
[----:B------:R-:W-:Y:S01]  /*a3f0*/  FMUL.FTZ R9, R9, c[0x0][0x320] ;  /* 0x0000c80009097a20 */ /* 0x000fe20000410000 */
[C---:B--2---:R-:W-:Y:S01]  /*a400*/  HMMA.16816.F32 R20, R168.reuse, R140, R20 ;  /* 0x0000008ca814723c */ /* 0x044fe20000001814 */
[----:B------:R-:W1:Y:S02]  /*a410*/  MUFU.TANH R172, R172 ;  /* 0x000000ac00ac7308 */ /* 0x000e640000002400 */
[----:B------:R-:W-:Y:S02]  /*a420*/  FMUL.FTZ R10, R10, c[0x0][0x320] ;  /* 0x0000c8000a0a7a20 */ /* 0x000fe40000410000 */
[----:B------:R-:W-:Y:S02]  /*a430*/  FMUL.FTZ R11, R11, c[0x0][0x320] ;  /* 0x0000c8000b0b7a20 */ /* 0x000fe40000410000 */
[----:B------:R-:W-:Y:S01]  /*a440*/  FMUL.FTZ R178, R8, c[0x0][0x320] ;  /* 0x0000c80008b27a20 */ /* 0x000fe20000410000 */
[C---:B------:R-:W-:Y:S03]  /*a450*/  HMMA.16816.F32 R24, R168.reuse, R142, R24 ;  /* 0x0000008ea818723c */ /* 0x040fe60000001818 */
[----:B------:R-:W2:Y:S01]  /*a460*/  MUFU.TANH R180, R9 ;  /* 0x0000000900b47308 */ /* 0x000ea20000002400 */
[----:B------:R-:W-:Y:S02]  /*a470*/  FMUL.FTZ R176, R6, c[0x0][0x320] ;  /* 0x0000c80006b07a20 */ /* 0x000fe40000410000 */
[----:B------:R-:W-:Y:S02]  /*a480*/  FMUL.FTZ R175, R7, c[0x0][0x320] ;  /* 0x0000c80007af7a20 */ /* 0x000fe40000410000 */
[----:B------:R-:W-:Y:S04]  /*a490*/  FMUL.FTZ R166, R12, c[0x0][0x320] ;  /* 0x0000c8000ca67a20 */ /* 0x000fe80000410000 */
[----:B------:R-:W-:Y:S01]  /*a4a0*/  FMUL.FTZ R162, R16, c[0x0][0x320] ;  /* 0x0000c80010a27a20 */ /* 0x000fe20000410000 */
[----:B------:R-:W3:Y:S01]  /*a4b0*/  MUFU.TANH R179, R10 ;  /* 0x0000000a00b37308 */ /* 0x000ee20000002400 */
[----:B------:R-:W-:Y:S02]  /*a4c0*/  FMUL.FTZ R13, R13, c[0x0][0x320] ;  /* 0x0000c8000d0d7a20 */ /* 0x000fe40000410000 */
[----:B------:R-:W-:Y:S02]  /*a4d0*/  FMUL.FTZ R158, R20, c[0x0][0x320] ;  /* 0x0000c800149e7a20 */ /* 0x000fe40000410000 */
[----:B------:R-:W-:Y:S02]  /*a4e0*/  FMUL.FTZ R14, R14, c[0x0][0x320] ;  /* 0x0000c8000e0e7a20 */ /* 0x000fe40000410000 */
[----:B------:R-:W-:Y:S02]  /*a4f0*/  FMUL.FTZ R15, R15, c[0x0][0x320] ;  /* 0x0000c8000f0f7a20 */ /* 0x000fe40000410000 */
[----:B------:R-:W-:Y:S01]  /*a500*/  FMUL.FTZ R17, R17, c[0x0][0x320] ;  /* 0x0000c80011117a20 */ /* 0x000fe20000410000 */
[----:B------:R4:W1:Y:S01]  /*a510*/  MUFU.TANH R177, R11 ;  /* 0x0000000b00b17308 */ /* 0x0008620000002400 */
        /* <DEDUP_REMOVED lines=10> */
[----:B------:R-:W1:Y:S01]  /*a5c0*/  MUFU.TANH R176, R176 ;  /* 0x000000b000b07308 */ /* 0x000e620000002400 */
[----:B----4-:R-:W4:Y:S01]  /*a5d0*/  LDSM.16.M88.4 R8, [R192+0x5800] ;  /* 0x00580000c008783b */ /* 0x010f220000000200 */
[----:B------:R-:W-:Y:S08]  /*a5e0*/  DEPBAR.LE SB0, 0x0 ;  /* 0x000080000000791a */ /* 0x000ff00000000000 */
[----:B------:R-:W1:Y:S01]  /*a5f0*/  MUFU.TANH R175, R175 ;  /* 0x000000af00af7308 */ /* 0x000e620000002400 */
[----:B------:R-:W-:Y:S09]  /*a600*/  BAR.SYNC.DEFER_BLOCKING 0x0 ;  /* 0x0000000000007b1d */ /* 0x000ff20000010000 */
[----:B------:R-:W1:Y:S10]  /*a610*/  MUFU.TANH R178, R178 ;  /* 0x000000b200b27308 */ /* 0x000e740000002400 */
[----:B------:R-:W1:Y:S10]  /*a620*/  MUFU.TANH R166, R166 ;  /* 0x000000a600a67308 */ /* 0x000e740000002400 */
[----:B------:R1:W1:Y:S01]  /*a630*/  MUFU.TANH R164, R13 ;  /* 0x0000000d00a47308 */ /* 0x0002620000002400 */
[C---:B----4-:R-:W-:Y:S09]  /*a640*/  HMMA.16816.F32 R28, R168.reuse, R8, R28 ;  /* 0x00000008a81c723c */ /* 0x050ff2000000181c */
[----:B------:R4:W1:Y:S01]  /*a650*/  MUFU.TANH R167, R14 ;  /* 0x0000000e00a77308 */ /* 0x0008620000002400 */
[----:B------:R-:W-:Y:S09]  /*a660*/  HMMA.16816.F32 R32, R168, R10, R32 ;  /* 0x0000000aa820723c */ /* 0x000ff20000001820 */
[----:B------:R4:W1:Y:S05]  /*a670*/  MUFU.TANH R165, R15 ;  /* 0x0000000f00a57308 */ /* 0x00086a0000002400 */
[----:B------:R-:W-:Y:S05]  /*a680*/  FMUL.FTZ R148, R28, c[0x0][0x320] ;  /* 0x0000c8001c947a20 */ /* 0x000fea0000410000 */
[----:B------:R-:W1:Y:S01]  /*a690*/  MUFU.TANH R162, R162 ;  /* 0x000000a200a27308 */ /* 0x000e620000002400 */
[----:B------:R-:W-:Y:S02]  /*a6a0*/  FMUL.FTZ R29, R29, c[0x0][0x320] ;  /* 0x0000c8001d1d7a20 */ /* 0x000fe40000410000 */
[----:B------:R-:W-:Y:S02]  /*a6b0*/  FMUL.FTZ R30, R30, c[0x0][0x320] ;  /* 0x0000c8001e1e7a20 */ /* 0x000fe40000410000 */
[----:B------:R-:W-:Y:S02]  /*a6c0*/  FMUL.FTZ R31, R31, c[0x0][0x320] ;  /* 0x0000c8001f1f7a20 */ /* 0x000fe40000410000 */
[----:B------:R-:W-:Y:S02]  /*a6d0*/  FMUL.FTZ R146, R32, c[0x0][0x320] ;  /* 0x0000c80020927a20 */ /* 0x000fe40000410000 */
[----:B------:R-:W-:Y:S01]  /*a6e0*/  FMUL.FTZ R33, R33, c[0x0][0x320] ;  /* 0x0000c80021217a20 */ /* 0x000fe20000410000 */
[----:B------:R4:W1:Y:S01]  /*a6f0*/  MUFU.TANH R160, R17 ;  /* 0x0000001100a07308 */ /* 0x0008620000002400 */
[----:B------:R-:W-:Y:S02]  /*a700*/  FMUL.FTZ R34, R34, c[0x0][0x320] ;  /* 0x0000c80022227a20 */ /* 0x000fe40000410000 */
[----:B------:R-:W-:Y:S07]  /*a710*/  FMUL.FTZ R35, R35, c[0x0][0x320] ;  /* 0x0000c80023237a20 */ /* 0x000fee0000410000 */
[----:B------:R4:W1:Y:S10]  /*a720*/  MUFU.TANH R163, R18 ;  /* 0x0000001200a37308 */ /* 0x0008740000002400 */
[----:B------:R4:W1:Y:S10]  /*a730*/  MUFU.TANH R161, R19 ;  /* 0x0000001300a17308 */ /* 0x0008740000002400 */
[----:B------:R-:W1:Y:S10]  /*a740*/  MUFU.TANH R158, R158 ;  /* 0x0000009e009e7308 */ /* 0x000e740000002400 */
[----:B------:R4:W1:Y:S10]  /*a750*/  MUFU.TANH R156, R21 ;  /* 0x00000015009c7308 */ /* 0x0008740000002400 */
        /* <DEDUP_REMOVED lines=13> */
[----:B------:R4:W1:Y:S01]  /*a830*/  MUFU.TANH R133, R35 ;  /* 0x0000002300857308 */ /* 0x0008620000002400 */
[----:B------:R-:W-:-:S05]  /*a840*/  @P0 BRA `(.L_x_424) ;  /* 0x0000039000000947 */ /* 0x000fca0003800000 */
[----:B--23--:R-:W-:Y:S01]  /*a850*/  IADD3 R10, -R222, 0x10, RZ ;  /* 0x00000010de0a7810 */ /* 0x00cfe20007ffe1ff */
[----:B------:R-:W-:Y:S01]  /*a860*/  ULEA UR5, UR20, UR12, 0x6 ;  /* 0x0000000c14057291 */ /* 0x000fe2000f8e303f */
[----:B------:R-:W-:Y:S02]  /*a870*/  IMAD.MOV.U32 R208, RZ, RZ, RZ ;  /* 0x000000ffffd07224 */ /* 0x000fe400078e00ff */
[----:B------:R-:W-:Y:S03]  /*a880*/  LOP3.LUT R10, R10, 0xf, RZ, 0xc0, !PT ;  /* 0x0000000f0a0a7812 */ /* 0x000fe600078ec0ff */
[----:B------:R-:W-:Y:S05]  /*a890*/  IMAD.U32 R209, RZ, RZ, UR5 ;  /* 0x00000005ffd17e24 */ /* 0x000fea000f8e00ff */
[----:B------:R-:W-:Y:S05]  /*a8a0*/  IADD3 R209, R209, -0x40, R210 ;  /* 0xffffffc0d1d17810 */ /* 0x000fea0007ffe0d2 */
[----:B------:R-:W-:Y:S04]  /*a8b0*/  @P2 IMAD.HI.U32 R2, R209, c[0x0][0x2bc], RZ ;  /* 0x0000af00d1022a27 */ /* 0x000fe800078e00ff */
[--C-:B------:R-:W-:Y:S01]  /*a8c0*/  IMAD.MOV.U32 R0, RZ, RZ, R209.reuse ;  /* 0x000000ffff007224 */ /* 0x100fe200078e00d1 */
[----:B------:R-:W-:Y:S04]  /*a8d0*/  @P2 SHF.R.U32.HI R0, RZ, c[0x0][0x2c0], R2 ;  /* 0x0000b000ff002a19 */ /* 0x000fe80000011602 */
[C---:B------:R-:W-:Y:S04]  /*a8e0*/  @!P1 IADD3 R7, P0, R0.reuse, UR16, RZ ;  /* 0x0000001000079c10 */ /* 0x040fe8000ff1e0ff */
[----:B------:R-:W-:Y:S01]  /*a8f0*/  @!P1 LEA.HI.X.SX32 R2, R0, UR8, 0x1, P0 ;  /* 0x0000000800029c11 */ /* 0x000fe200080f0eff */
[----:B------:R-:W-:Y:S01]  /*a900*/  IMAD.MOV R0, RZ, RZ, -R0 ;  /* 0x000000ffff007224 */ /* 0x000fe200078e0a00 */
[C---:B------:R-:W-:Y:S03]  /*a910*/  @!P1 LEA R4, P0, R7.reuse, c[0x0][0x2a0], 0x2 ;  /* 0x0000a80007049a11 */ /* 0x040fe600078010ff */
[----:B------:R-:W-:Y:S01]  /*a920*/  IMAD R209, R0, c[0x0][0x2b8], R209 ;  /* 0x0000ae0000d17a24 */ /* 0x000fe200078e02d1 */
[----:B------:R-:W-:Y:S02]  /*a930*/  @!P1 LEA.HI.X R5, R7, c[0x0][0x2a4], R2, 0x2, P0 ;  /* 0x0000a90007059a11 */ /* 0x000fe400000f1402 */
[----:B------:R-:W-:Y:S01]  /*a940*/  SHF.L.U64.HI R2, R216, 0x1, R219 ;  /* 0x00000001d8027819 */ /* 0x000fe200000102db */
[----:B------:R-:W-:Y:S01]  /*a950*/  IMAD.WIDE.U32 R6, R209, c[0x0][0x1e0], RZ ;  /* 0x00007800d1067a25 */ /* 0x000fe200078e00ff */
[----:B------:R-:W-:Y:S01]  /*a960*/  SHF.R.S32.HI R9, RZ, 0x1f, R209 ;  /* 0x0000001fff097819 */ /* 0x000fe200000114d1 */
[----:B------:R-:W2:Y:S04]  /*a970*/  @!P1 LDG.E R208, [R4.64] ;  /* 0x0000001204d09981 */ /* 0x000ea8000c1e1900 */
[----:B------:R-:W-:Y:S04]  /*a980*/  IMAD R9, R9, c[0x0][0x1e0], RZ ;  /* 0x0000780009097a24 */ /* 0x000fe800078e02ff */
[----:B------:R-:W-:Y:S04]  /*a990*/  IMAD R9, R209, c[0x0][0x1e4], R9 ;  /* 0x00007900d1097a24 */ /* 0x000fe800078e0209 */
[----:B------:R-:W-:Y:S01]  /*a9a0*/  IMAD.IADD R7, R7, 0x1, R9 ;  /* 0x0000000107077824 */ /* 0x000fe200078e0209 */
[----:B------:R-:W-:Y:S04]  /*a9b0*/  IADD3 R9, -R221, 0x10, RZ ;  /* 0x00000010dd097810 */ /* 0x000fe80007ffe1ff */
[----:B------:R-:W-:Y:S02]  /*a9c0*/  LOP3.LUT R9, R9, 0xf, RZ, 0xc0, !PT ;  /* 0x0000000f09097812 */ /* 0x000fe400078ec0ff */
[----:B--2---:R-:W-:Y:S01]  /*a9d0*/  SHF.R.S32.HI R0, RZ, 0x1f, R208 ;  /* 0x0000001fff007819 */ /* 0x004fe200000114d0 */
[----:B------:R-:W-:Y:S04]  /*a9e0*/  IMAD.WIDE.U32 R6, R208, c[0x0][0x1f0], R6 ;  /* 0x00007c00d0067a25 */ /* 0x000fe800078e0006 */
[----:B------:R-:W-:Y:S01]  /*a9f0*/  IMAD R0, R0, c[0x0][0x1f0], RZ ;  /* 0x00007c0000007a24 */ /* 0x000fe200078e02ff */
[----:B------:R-:W-:Y:S03]  /*aa00*/  IADD3 R5, P0, R6, UR14, RZ ;  /* 0x0000000e06057c10 */ /* 0x000fe6000ff1e0ff */
[----:B------:R-:W-:Y:S05]  /*aa10*/  IMAD R0, R208, c[0x0][0x1f4], R0 ;  /* 0x00007d00d0007a24 */ /* 0x000fea00078e0200 */
[----:B------:R-:W-:Y:S02]  /*aa20*/  IADD3.X R0, R7, UR7, R0, P0, !PT ;  /* 0x0000000707007c10 */ /* 0x000fe400087fe400 */
[C---:B-1----:R-:W-:Y:S04]  /*aa30*/  LEA R13, P0, R5.reuse, c[0x0][0x1c8], 0x1 ;  /* 0x00007200050d7a11 */ /* 0x042fe800078008ff */
[----:B------:R-:W-:Y:S01]  /*aa40*/  LEA.HI.X R12, R5, c[0x0][0x1cc], R0, 0x1, P0 ;  /* 0x00007300050c7a11 */ /* 0x000fe200000f0c00 */
[----:B------:R-:W1:Y:S01]  /*aa50*/  SHFL.IDX PT, R4, R13, 0x1, 0x181f ;  /* 0x00381f000d047f89 */ /* 0x000e6200000e0000 */
[----:B------:R-:W-:Y:S03]  /*aa60*/  IMAD.SHL.U32 R0, R216, 0x2, RZ ;  /* 0x00000002d8007824 */ /* 0x000fe600078e00ff */
[----:B------:R-:W2:Y:S04]  /*aa70*/  SHFL.IDX PT, R5, R12, 0x1, 0x181f ;  /* 0x00381f000c057f89 */ /* 0x000ea800000e0000 */
[----:B------:R-:W3:Y:S04]  /*aa80*/  SHFL.IDX PT, R6, R13, RZ, 0x181f ;  /* 0x00181fff0d067589 */ /* 0x000ee800000e0000 */
[----:B------:R3:W5:Y:S01]  /*aa90*/  SHFL.IDX PT, R7, R12, RZ, 0x181f ;  /* 0x00181fff0c077589 */ /* 0x00076200000e0000 */
[-C--:B-1----:R-:W-:Y:S04]  /*aaa0*/  IADD3 R10, P6, P0, R10, R4.reuse, R223 ;  /* 0x000000040a0a7210 */ /* 0x082fe800078de0df */
[-C--:B--2---:R-:W-:Y:S02]  /*aab0*/  IADD3.X R11, RZ, R5.reuse, R224, P6, P0 ;  /* 0x00000005ff0b7210 */ /* 0x084fe400037e04e0 */
[----:B------:R-:W-:Y:S04]  /*aac0*/  IADD3 R8, P6, P0, R9, R4, R0 ;  /* 0x0000000409087210 */ /* 0x000fe800078de000 */
[--C-:B------:R-:W-:Y:S02]  /*aad0*/  IADD3.X R9, RZ, R5, R2.reuse, P6, P0 ;  /* 0x00000005ff097210 */ /* 0x100fe400037e0402 */
[C---:B---3--:R-:W-:Y:S02]  /*aae0*/  IADD3 R12, P6, R6.reuse, R0, RZ ;  /* 0x00000000060c7210 */ /* 0x048fe40007fde0ff */
[C---:B----4-:R-:W-:Y:S03]  /*aaf0*/  IADD3 R14, P0, R6.reuse, R225, RZ ;  /* 0x000000e1060e7210 */ /* 0x050fe60007f1e0ff */
[C---:B-----5:R-:W-:Y:S01]  /*ab00*/  IMAD.X R13, R7.reuse, 0x1, R2, P6 ;  /* 0x00000001070d7824 */ /* 0x060fe200030e0602 */
        /* <DEDUP_REMOVED lines=13> */
.L_x_424:
[----:B-123--:R-:W-:Y:S01]  /*abe0*/  FMNMX.FTZ R5, R172, R3, !PT ;  /* 0x00000003ac057209 */ /* 0x00efe20007810000 */
[----:B----4-:R-:W-:Y:S01]  /*abf0*/  LDSM.16.MT88.4 R12, [R203+0x100] ;  /* 0x00010000cb0c783b */ /* 0x010fe20000004200 */
        /* <DEDUP_REMOVED lines=26> */
[----:B------:R-:W0:Y:S01]  /*ada0*/  LDGDEPBAR ;  /* 0x00000000000079af */ /* 0x000e220000000000 */
        /* <DEDUP_REMOVED lines=8> */
[----:B------:R-:W-:Y:S02]  /*ae30*/  PLOP3.LUT P0, PT, PT, PT, UP2, 0x80, 0x0 ;  /* 0x000000000000781c */ /* 0x000fe40003f0f028 */
[----:B------:R-:W-:Y:S02]  /*ae40*/  FMNMX.FTZ R8, R145, R0, !PT ;  /* 0x0000000091087209 */ /* 0x000fe40007810000 */
[----:B------:R-:W-:Y:S03]  /*ae50*/  FMNMX.FTZ R0, R134, R7, !PT ;  /* 0x0000000786007209 */ /* 0x000fe60007810000 */
[----:B------:R-:W-:Y:S01]  /*ae60*/  SHFL.BFLY PT, R9, R8, 0x2, 0x1f ;  /* 0x0c401f0008097f89 */ /* 0x000fe200000e0000 */
[----:B------:R-:W-:Y:S07]  /*ae70*/  FMNMX.FTZ R4, R133, R0, !PT ;  /* 0x0000000085047209 */ /* 0x000fee0007810000 */
[----:B------:R-:W1:Y:S02]  /*ae80*/  SHFL.BFLY PT, R7, R4, 0x2, 0x1f ;  /* 0x0c401f0004077f89 */ /* 0x000e6400000e0000 */
[----:B-1----:R-:W-:Y:S02]  /*ae90*/  FMNMX.FTZ R5, R4, R7, !PT ;  /* 0x0000000704057209 */ /* 0x002fe40007810000 */
[----:B------:R-:W-:Y:S04]  /*aea0*/  FMNMX.FTZ R6, R8, R9, !PT ;  /* 0x0000000908067209 */ /* 0x000fe80007810000 */
[----:B------:R-:W1:Y:S08]  /*aeb0*/  SHFL.BFLY PT, R132, R5, 0x1, 0x1f ;  /* 0x0c201f0005847f89 */ /* 0x000e7000000e0000 */
[----:B------:R-:W2:Y:S01]  /*aec0*/  SHFL.BFLY PT, R9, R6, 0x1, 0x1f ;  /* 0x0c201f0006097f89 */ /* 0x000ea200000e0000 */
[----:B-1----:R-:W-:Y:S02]  /*aed0*/  FMNMX.FTZ R132, R132, R5, !PT ;  /* 0x0000000584847209 */ /* 0x002fe40007810000 */
[----:B--2---:R-:W-:Y:S05]  /*aee0*/  FMNMX.FTZ R0, R6, R9, !PT ;  /* 0x0000000906007209 */ /* 0x004fea0007810000 */
[C---:B------:R-:W-:Y:S02]  /*aef0*/  FMUL.FTZ R151, R0.reuse, c[0x0][0x2d0] ;  /* 0x0000b40000977a20 */ /* 0x040fe40000410000 */
[----:B------:R-:W-:Y:S02]  /*af00*/  FADD.FTZ R2, -R0, R3 ;  /* 0x0000000300027221 */ /* 0x000fe40000010100 */
[----:B------:R-:W-:Y:S02]  /*af10*/  FFMA.FTZ R173, R144, c[0x0][0x2d0], -R151 ;  /* 0x0000b40090ad7a23 */ /* 0x000fe40000010897 */
[----:B------:R-:W-:Y:S02]  /*af20*/  FMUL.FTZ R144, R132, c[0x0][0x2d0] ;  /* 0x0000b40084907a20 */ /* 0x000fe40000410000 */
[----:B------:R-:W-:Y:S02]  /*af30*/  FMUL.FTZ R3, R2, c[0x0][0x2d0] ;  /* 0x0000b40002037a20 */ /* 0x000fe40000410000 */
[----:B------:R-:W-:Y:S01]  /*af40*/  FADD.FTZ R2, -R132, R135 ;  /* 0x0000008784027221 */ /* 0x000fe20000010100 */
[----:B------:R-:W-:Y:S01]  /*af50*/  MUFU.EX2 R173, R173 ;  /* 0x000000ad00ad7308 */ /* 0x000fe20000000800 */
[--C-:B------:R-:W-:Y:S02]  /*af60*/  FFMA.FTZ R174, R172, c[0x0][0x2d0], -R151.reuse ;  /* 0x0000b400acae7a23 */ /* 0x100fe40000010897 */
[--C-:B------:R-:W-:Y:S02]  /*af70*/  FFMA.FTZ R172, R178, c[0x0][0x2d0], -R151.reuse ;  /* 0x0000b400b2ac7a23 */ /* 0x100fe40000010897 */
[--C-:B------:R-:W-:Y:S02]  /*af80*/  FFMA.FTZ R171, R180, c[0x0][0x2d0], -R151.reuse ;  /* 0x0000b400b4ab7a23 */ /* 0x100fe40000010897 */
[--C-:B------:R-:W-:Y:S02]  /*af90*/  FFMA.FTZ R170, R176, c[0x0][0x2d0], -R144.reuse ;  /* 0x0000b400b0aa7a23 */ /* 0x100fe40000010890 */
[--C-:B------:R-:W-:Y:S01]  /*afa0*/  FFMA.FTZ R169, R175, c[0x0][0x2d0], -R144.reuse ;  /* 0x0000b400afa97a23 */ /* 0x100fe20000010890 */
[----:B------:R-:W1:Y:S01]  /*afb0*/  MUFU.EX2 R3, R3 ;  /* 0x0000000300037308 */ /* 0x000e620000000800 */
[--C-:B------:R-:W-:Y:S02]  /*afc0*/  FFMA.FTZ R168, R179, c[0x0][0x2d0], -R144.reuse ;  /* 0x0000b400b3a87a23 */ /* 0x100fe40000010890 */
[--C-:B------:R-:W-:Y:S02]  /*afd0*/  FFMA.FTZ R135, R177, c[0x0][0x2d0], -R144.reuse ;  /* 0x0000b400b1877a23 */ /* 0x100fe40000010890 */
[----:B------:R-:W-:Y:S02]  /*afe0*/  FMUL.FTZ R4, R2, c[0x0][0x2d0] ;  /* 0x0000b40002047a20 */ /* 0x000fe40000410000 */
[--C-:B------:R-:W-:Y:S02]  /*aff0*/  FFMA.FTZ R175, R166, c[0x0][0x2d0], -R151.reuse ;  /* 0x0000b400a6af7a23 */ /* 0x100fe40000010897 */
[--C-:B------:R-:W-:Y:S01]  /*b000*/  FFMA.FTZ R176, R164, c[0x0][0x2d0], -R151.reuse ;  /* 0x0000b400a4b07a23 */ /* 0x100fe20000010897 */
[----:B------:R2:W3:Y:S01]  /*b010*/  MUFU.EX2 R2, R4 ;  /* 0x0000000400027308 */ /* 0x0004e20000000800 */
[--C-:B------:R-:W-:Y:S02]  /*b020*/  FFMA.FTZ R177, R167, c[0x0][0x2d0], -R144.reuse ;  /* 0x0000b400a7b17a23 */ /* 0x100fe40000010890 */
[--C-:B------:R-:W-:Y:S02]  /*b030*/  FFMA.FTZ R178, R165, c[0x0][0x2d0], -R144.reuse ;  /* 0x0000b400a5b27a23 */ /* 0x100fe40000010890 */
[----:B------:R-:W-:Y:S01]  /*b040*/  LDSM.16.MT88.4 R164, [R203+0x5900] ;  /* 0x00590000cba4783b */ /* 0x000fe20000004200 */
[--C-:B------:R-:W-:Y:S02]  /*b050*/  FFMA.FTZ R179, R162, c[0x0][0x2d0], -R151.reuse ;  /* 0x0000b400a2b37a23 */ /* 0x100fe40000010897 */
[--C-:B------:R-:W-:Y:S02]  /*b060*/  FFMA.FTZ R180, R160, c[0x0][0x2d0], -R151.reuse ;  /* 0x0000b400a0b47a23 */ /* 0x100fe40000010897 */
[----:B------:R-:W4:Y:S01]  /*b070*/  MUFU.EX2 R174, R174 ;  /* 0x000000ae00ae7308 */ /* 0x000f220000000800 */
[--C-:B------:R-:W-:Y:S02]  /*b080*/  FFMA.FTZ R181, R163, c[0x0][0x2d0], -R144.reuse ;  /* 0x0000b400a3b57a23 */ /* 0x100fe40000010890 */
[--C-:B------:R-:W-:Y:S02]  /*b090*/  FFMA.FTZ R182, R161, c[0x0][0x2d0], -R144.reuse ;  /* 0x0000b400a1b67a23 */ /* 0x100fe40000010890 */
[C---:B-1----:R-:W-:Y:S01]  /*b0a0*/  FMUL.FTZ R5, R3.reuse, R129 ;  /* 0x0000008103057220 */ /* 0x042fe20000410000 */
[----:B------:R-:W-:Y:S01]  /*b0b0*/  LDSM.16.MT88.4 R160, [R196+0x3900] ;  /* 0x00390000c4a0783b */ /* 0x000fe20000004200 */
[C---:B------:R-:W-:Y:S02]  /*b0c0*/  FMUL.FTZ R8, R3.reuse, R124 ;  /* 0x0000007c03087220 */ /* 0x040fe40000410000 */
[C---:B------:R-:W-:Y:S01]  /*b0d0*/  FMUL.FTZ R9, R3.reuse, R125 ;  /* 0x0000007d03097220 */ /* 0x040fe20000410000 */
[----:B------:R-:W-:Y:S01]  /*b0e0*/  MUFU.EX2 R172, R172 ;  /* 0x000000ac00ac7308 */ /* 0x000fe20000000800 */
[C---:B------:R-:W-:Y:S02]  /*b0f0*/  FMUL.FTZ R16, R3.reuse, R116 ;  /* 0x0000007403107220 */ /* 0x040fe40000410000 */
[C---:B------:R-:W-:Y:S02]  /*b100*/  FMUL.FTZ R17, R3.reuse, R117 ;  /* 0x0000007503117220 */ /* 0x040fe40000410000 */
[----:B--2---:R-:W-:Y:S02]  /*b110*/  FMUL.FTZ R4, R3, R128 ;  /* 0x0000008003047220 */ /* 0x004fe40000410000 */
[C---:B---3--:R-:W-:Y:S02]  /*b120*/  FMUL.FTZ R6, R2.reuse, R130 ;  /* 0x0000008202067220 */ /* 0x048fe40000410000 */
[C---:B------:R-:W-:Y:S01]  /*b130*/  FMUL.FTZ R7, R2.reuse, R131 ;  /* 0x0000008302077220 */ /* 0x040fe20000410000 */
[----:B------:R-:W1:Y:S01]  /*b140*/  MUFU.EX2 R171, R171 ;  /* 0x000000ab00ab7308 */ /* 0x000e620000000800 */
[C---:B------:R-:W-:Y:S02]  /*b150*/  FMUL.FTZ R10, R2.reuse, R126 ;  /* 0x0000007e020a7220 */ /* 0x040fe40000410000 */
[C---:B------:R-:W-:Y:S01]  /*b160*/  FMUL.FTZ R11, R2.reuse, R127 ;  /* 0x0000007f020b7220 */ /* 0x040fe20000410000 */
[----:B----4-:R-:W-:Y:S01]  /*b170*/  F2FP.PACK_AB R128, R173, R174 ;  /* 0x000000aead80723e */ /* 0x010fe200000000ff */
[C---:B------:R-:W-:Y:S01]  /*b180*/  FMUL.FTZ R18, R2.reuse, R118 ;  /* 0x0000007602127220 */ /* 0x040fe20000410000 */
[----:B------:R-:W-:Y:S01]  /*b190*/  LDSM.16.MT88.4 R124, [R203+0x2900] ;  /* 0x00290000cb7c783b */ /* 0x000fe20000004200 */
[C---:B------:R-:W-:Y:S02]  /*b1a0*/  FMUL.FTZ R19, R2.reuse, R119 ;  /* 0x0000007702137220 */ /* 0x040fe40000410000 */
[C---:B------:R-:W-:Y:S01]  /*b1b0*/  FMUL.FTZ R24, R3.reuse, R108 ;  /* 0x0000006c03187220 */ /* 0x040fe20000410000 */
[----:B------:R-:W-:Y:S01]  /*b1c0*/  MUFU.EX2 R170, R170 ;  /* 0x000000aa00aa7308 */ /* 0x000fe20000000800 */
[C---:B------:R-:W-:Y:S02]  /*b1d0*/  FMUL.FTZ R25, R3.reuse, R109 ;  /* 0x0000006d03197220 */ /* 0x040fe40000410000 */
[C---:B------:R-:W-:Y:S01]  /*b1e0*/  FMUL.FTZ R26, R2.reuse, R110 ;  /* 0x0000006e021a7220 */ /* 0x040fe20000410000 */
[----:B------:R-:W-:Y:S01]  /*b1f0*/  LDSM.16.MT88.4 R116, [R198+0x900] ;  /* 0x00090000c674783b */ /* 0x000fe20000004200 */
[C---:B------:R-:W-:Y:S02]  /*b200*/  FMUL.FTZ R27, R2.reuse, R111 ;  /* 0x0000006f021b7220 */ /* 0x040fe40000410000 */
[C---:B------:R-:W-:Y:S02]  /*b210*/  FMUL.FTZ R32, R3.reuse, R100 ;  /* 0x0000006403207220 */ /* 0x040fe40000410000 */
[----:B------:R-:W-:Y:S01]  /*b220*/  FMUL.FTZ R33, R3, R101 ;  /* 0x0000006503217220 */ /* 0x000fe20000410000 */
[----:B------:R-:W2:Y:S01]  /*b230*/  MUFU.EX2 R169, R169 ;  /* 0x000000a900a97308 */ /* 0x000ea20000000800 */
[C---:B------:R-:W-:Y:S01]  /*b240*/  FMUL.FTZ R34, R2.reuse, R102 ;  /* 0x0000006602227220 */ /* 0x040fe20000410000 */
[----:B------:R-:W-:Y:S01]  /*b250*/  LDSM.16.MT88.4 R108, [R196+0x2100] ;  /* 0x00210000c46c783b */ /* 0x000fe20000004200 */
[----:B------:R-:W-:Y:S01]  /*b260*/  FMUL.FTZ R35, R2, R103 ;  /* 0x0000006702237220 */ /* 0x000fe20000410000 */
[----:B-1----:R-:W-:Y:S01]  /*b270*/  F2FP.PACK_AB R130, R171, R172 ;  /* 0x000000acab82723e */ /* 0x002fe200000000ff */
[--C-:B------:R-:W-:Y:S02]  /*b280*/  FFMA.FTZ R183, R158, c[0x0][0x2d0], -R151.reuse ;  /* 0x0000b4009eb77a23 */ /* 0x100fe40000010897 */
[--C-:B------:R-:W-:Y:S02]  /*b290*/  FFMA.FTZ R228, R156, c[0x0][0x2d0], -R151.reuse ;  /* 0x0000b4009ce47a23 */ /* 0x100fe40000010897 */
[--C-:B------:R-:W-:Y:S01]  /*b2a0*/  FFMA.FTZ R227, R159, c[0x0][0x2d0], -R144.reuse ;  /* 0x0000b4009fe37a23 */ /* 0x100fe20000010890 */
[----:B------:R-:W-:Y:S01]  /*b2b0*/  MUFU.EX2 R168, R168 ;  /* 0x000000a800a87308 */ /* 0x000fe20000000800 */
[----:B------:R-:W-:Y:S01]  /*b2c0*/  LDSM.16.MT88.4 R100, [R197+0x2100] ;  /* 0x00210000c564783b */ /* 0x000fe20000004200 */
[--C-:B------:R-:W-:Y:S02]  /*b2d0*/  FFMA.FTZ R230, R157, c[0x0][0x2d0], -R144.reuse ;  /* 0x0000b4009de67a23 */ /* 0x100fe40000010890 */
[--C-:B------:R-:W-:Y:S02]  /*b2e0*/  FFMA.FTZ R229, R154, c[0x0][0x2d0], -R151.reuse ;  /* 0x0000b4009ae57a23 */ /* 0x100fe40000010897 */
[--C-:B------:R-:W-:Y:S02]  /*b2f0*/  FFMA.FTZ R232, R152, c[0x0][0x2d0], -R151.reuse ;  /* 0x0000b40098e87a23 */ /* 0x100fe40000010897 */
[--C-:B------:R-:W-:Y:S01]  /*b300*/  FFMA.FTZ R231, R155, c[0x0][0x2d0], -R144.reuse ;  /* 0x0000b4009be77a23 */ /* 0x100fe20000010890 */
[----:B------:R-:W-:Y:S01]  /*b310*/  LDSM.16.MT88.4 R156, [R197+0x3900] ;  /* 0x00390000c59c783b */ /* 0x000fe20000004200 */
[----:B------:R-:W1:Y:S01]  /*b320*/  MUFU.EX2 R135, R135 ;  /* 0x0000008700877308 */ /* 0x000e620000000800 */
[--C-:B------:R-:W-:Y:S02]  /*b330*/  FFMA.FTZ R234, R153, c[0x0][0x2d0], -R144.reuse ;  /* 0x0000b40099ea7a23 */ /* 0x100fe40000010890 */
[--C-:B------:R-:W-:Y:S01]  /*b340*/  FFMA.FTZ R233, R148, c[0x0][0x2d0], -R151.reuse ;  /* 0x0000b40094e97a23 */ /* 0x100fe20000010897 */
[----:B--2---:R-:W-:Y:S01]  /*b350*/  F2FP.PACK_AB R129, R169, R170 ;  /* 0x000000aaa981723e */ /* 0x004fe200000000ff */
[--C-:B------:R-:W-:Y:S02]  /*b360*/  FFMA.FTZ R236, R150, c[0x0][0x2d0], -R151.reuse ;  /* 0x0000b40096ec7a23 */ /* 0x100fe40000010897 */
[----:B------:R-:W-:Y:S01]  /*b370*/  LDSM.16.MT88.4 R152, [R198+0x3900] ;  /* 0x00390000c698783b */ /* 0x000fe20000004200 */
[--C-:B------:R-:W-:Y:S02]  /*b380*/  FFMA.FTZ R235, R149, c[0x0][0x2d0], -R144.reuse ;  /* 0x0000b40095eb7a23 */ /* 0x100fe40000010890 */
[--C-:B------:R-:W-:Y:S01]  /*b390*/  FFMA.FTZ R238, R147, c[0x0][0x2d0], -R144.reuse ;  /* 0x0000b40093ee7a23 */ /* 0x100fe20000010890 */
[----:B------:R-:W-:Y:S01]  /*b3a0*/  MUFU.EX2 R175, R175 ;  /* 0x000000af00af7308 */ /* 0x000fe20000000800 */
[--C-:B------:R-:W-:Y:S02]  /*b3b0*/  FFMA.FTZ R237, R146, c[0x0][0x2d0], -R151.reuse ;  /* 0x0000b40092ed7a23 */ /* 0x100fe40000010897 */
[----:B------:R-:W-:Y:S02]  /*b3c0*/  FFMA.FTZ R151, R145, c[0x0][0x2d0], -R151 ;  /* 0x0000b40091977a23 */ /* 0x000fe40000010897 */
[C---:B------:R-:W-:Y:S02]  /*b3d0*/  FMUL.FTZ R36, R3.reuse, R36 ;  /* 0x0000002403247220 */ /* 0x040fe40000410000 */
[----:B------:R-:W-:Y:S02]  /*b3e0*/  FMUL.FTZ R37, R3, R37 ;  /* 0x0000002503257220 */ /* 0x000fe40000410000 */
[C---:B------:R-:W-:Y:S01]  /*b3f0*/  FMUL.FTZ R38, R2.reuse, R38 ;  /* 0x0000002602267220 */ /* 0x040fe20000410000 */
[----:B------:R2:W-:Y:S01]  /*b400*/  MUFU.EX2 R240, R151 ;  /* 0x0000009700f07308 */ /* 0x0005e20000000800 */
[C---:B------:R-:W-:Y:S01]  /*b410*/  FMUL.FTZ R39, R2.reuse, R39 ;  /* 0x0000002702277220 */ /* 0x040fe20000410000 */
[----:B-1----:R-:W-:Y:S01]  /*b420*/  F2FP.PACK_AB R131, R135, R168 ;  /* 0x000000a88783723e */ /* 0x002fe200000000ff */
[C---:B------:R-:W-:Y:S02]  /*b430*/  FMUL.FTZ R40, R3.reuse, R40 ;  /* 0x0000002803287220 */ /* 0x040fe40000410000 */
[C---:B------:R-:W-:Y:S02]  /*b440*/  FMUL.FTZ R41, R3.reuse, R41 ;  /* 0x0000002903297220 */ /* 0x040fe40000410000 */
[C---:B------:R-:W-:Y:S02]  /*b450*/  FMUL.FTZ R42, R2.reuse, R42 ;  /* 0x0000002a022a7220 */ /* 0x040fe40000410000 */
[C---:B------:R-:W-:Y:S01]  /*b460*/  HMMA.16816.F32 R4, R128.reuse, R12, R4 ;  /* 0x0000000c8004723c */ /* 0x040fe20000001804 */
[----:B------:R-:W1:Y:S04]  /*b470*/  MUFU.EX2 R176, R176 ;  /* 0x000000b000b07308 */ /* 0x000e680000000800 */
[C---:B------:R-:W-:Y:S02]  /*b480*/  FMUL.FTZ R43, R2.reuse, R43 ;  /* 0x0000002b022b7220 */ /* 0x040fe40000410000 */
[C---:B------:R-:W-:Y:S01]  /*b490*/  FMUL.FTZ R12, R3.reuse, R120 ;  /* 0x00000078030c7220 */ /* 0x040fe20000410000 */
[C---:B------:R-:W-:Y:S03]  /*b4a0*/  HMMA.16816.F32 R8, R128.reuse, R14, R8 ;  /* 0x0000000e8008723c */ /* 0x040fe60000001808 */
[----:B------:R-:W-:Y:S01]  /*b4b0*/  MUFU.EX2 R177, R177 ;  /* 0x000000b100b17308 */ /* 0x000fe20000000800 */
[C---:B------:R-:W-:Y:S01]  /*b4c0*/  FMUL.FTZ R13, R3.reuse, R121 ;  /* 0x00000079030d7220 */ /* 0x040fe20000410000 */
[----:B--2---:R-:W-:Y:S02]  /*b4d0*/  LDSM.16.MT88.4 R148, [R203+0x3900] ;  /* 0x00390000cb94783b */ /* 0x004fe40000004200 */
[C---:B------:R-:W-:Y:S02]  /*b4e0*/  FMUL.FTZ R14, R2.reuse, R122 ;  /* 0x0000007a020e7220 */ /* 0x040fe40000410000 */
[C---:B------:R-:W-:Y:S03]  /*b4f0*/  FMUL.FTZ R15, R2.reuse, R123 ;  /* 0x0000007b020f7220 */ /* 0x040fe60000410000 */
[C---:B------:R-:W-:Y:S01]  /*b500*/  FMUL.FTZ R44, R3.reuse, R44 ;  /* 0x0000002c032c7220 */ /* 0x040fe20000410000 */
[----:B------:R-:W2:Y:S01]  /*b510*/  MUFU.EX2 R178, R178 ;  /* 0x000000b200b27308 */ /* 0x000ea20000000800 */
[----:B------:R-:W3:Y:S01]  /*b520*/  LDSM.16.MT88.4 R120, [R196+0x100] ;  /* 0x00010000c478783b */ /* 0x000ee20000004200 */
[C---:B------:R-:W-:Y:S01]  /*b530*/  FMUL.FTZ R45, R3.reuse, R45 ;  /* 0x0000002d032d7220 */ /* 0x040fe20000410000 */
[C---:B------:R-:W-:Y:S03]  /*b540*/  HMMA.16816.F32 R12, R128.reuse, R20, R12 ;  /* 0x00000014800c723c */ /* 0x040fe6000000180c */
[C---:B------:R-:W-:Y:S02]  /*b550*/  FMUL.FTZ R46, R2.reuse, R46 ;  /* 0x0000002e022e7220 */ /* 0x040fe40000410000 */
[C---:B------:R-:W-:Y:S02]  /*b560*/  FMUL.FTZ R47, R2.reuse, R47 ;  /* 0x0000002f022f7220 */ /* 0x040fe40000410000 */
[C---:B------:R-:W-:Y:S01]  /*b570*/  FMUL.FTZ R20, R3.reuse, R112 ;  /* 0x0000007003147220 */ /* 0x040fe20000410000 */
[C---:B------:R-:W-:Y:S01]  /*b580*/  HMMA.16816.F32 R16, R128.reuse, R22, R16 ;  /* 0x000000168010723c */ /* 0x040fe20000001810 */
[----:B------:R-:W-:Y:S03]  /*b590*/  MUFU.EX2 R179, R179 ;  /* 0x000000b300b37308 */ /* 0x000fe60000000800 */
[C---:B------:R-:W-:Y:S02]  /*b5a0*/  FMUL.FTZ R21, R3.reuse, R113 ;  /* 0x0000007103157220 */ /* 0x040fe40000410000 */
[C---:B------:R-:W-:Y:S02]  /*b5b0*/  FMUL.FTZ R48, R3.reuse, R48 ;  /* 0x0000003003307220 */ /* 0x040fe40000410000 */
[C---:B------:R-:W-:Y:S03]  /*b5c0*/  FMUL.FTZ R22, R2.reuse, R114 ;  /* 0x0000007202167220 */ /* 0x040fe60000410000 */
[----:B------:R-:W4:Y:S01]  /*b5d0*/  MUFU.EX2 R180, R180 ;  /* 0x000000b400b47308 */ /* 0x000f220000000800 */
[C---:B------:R-:W-:Y:S02]  /*b5e0*/  FMUL.FTZ R23, R2.reuse, R115 ;  /* 0x0000007302177220 */ /* 0x040fe40000410000 */
[----:B------:R-:W5:Y:S01]  /*b5f0*/  LDSM.16.MT88.4 R112, [R203+0x2100] ;  /* 0x00210000cb70783b */ /* 0x000f620000004200 */
[C---:B------:R-:W-:Y:S02]  /*b600*/  FMUL.FTZ R49, R3.reuse, R49 ;  /* 0x0000003103317220 */ /* 0x040fe40000410000 */
[C---:B------:R-:W-:Y:S02]  /*b610*/  FMUL.FTZ R50, R2.reuse, R50 ;  /* 0x0000003202327220 */ /* 0x040fe40000410000 */
[C---:B------:R-:W-:Y:S02]  /*b620*/  HMMA.16816.F32 R20, R128.reuse, R28, R20 ;  /* 0x0000001c8014723c */ /* 0x040fe40000001814 */
[----:B------:R-:W-:Y:S01]  /*b630*/  MUFU.EX2 R181, R181 ;  /* 0x000000b500b57308 */ /* 0x000fe20000000800 */
[C---:B------:R-:W-:Y:S02]  /*b640*/  FMUL.FTZ R51, R2.reuse, R51 ;  /* 0x0000003302337220 */ /* 0x040fe40000410000 */
[C---:B------:R-:W-:Y:S02]  /*b650*/  FMUL.FTZ R52, R3.reuse, R52 ;  /* 0x0000003403347220 */ /* 0x040fe40000410000 */
[C---:B------:R-:W-:Y:S01]  /*b660*/  FMUL.FTZ R28, R3.reuse, R104 ;  /* 0x00000068031c7220 */ /* 0x040fe20000410000 */
[C---:B------:R-:W-:Y:S04]  /*b670*/  HMMA.16816.F32 R24, R128.reuse, R30, R24 ;  /* 0x0000001e8018723c */ /* 0x040fe80000001818 */
[C---:B------:R-:W-:Y:S01]  /*b680*/  FMUL.FTZ R29, R3.reuse, R105 ;  /* 0x00000069031d7220 */ /* 0x040fe20000410000 */
[----:B------:R-:W1:Y:S01]  /*b690*/  MUFU.EX2 R182, R182 ;  /* 0x000000b600b67308 */ /* 0x000e620000000800 */
[C---:B------:R-:W-:Y:S02]  /*b6a0*/  FMUL.FTZ R53, R3.reuse, R53 ;  /* 0x0000003503357220 */ /* 0x040fe40000410000 */
[C---:B------:R-:W-:Y:S04]  /*b6b0*/  FMUL.FTZ R30, R2.reuse, R106 ;  /* 0x0000006a021e7220 */ /* 0x040fe80000410000 */
[C---:B------:R-:W-:Y:S02]  /*b6c0*/  FMUL.FTZ R31, R2.reuse, R107 ;  /* 0x0000006b021f7220 */ /* 0x040fe40000410000 */
[----:B------:R-:W1:Y:S01]  /*b6d0*/  LDSM.16.MT88.4 R104, [R198+0x2100] ;  /* 0x00210000c668783b */ /* 0x000e620000004200 */
[C---:B------:R-:W-:Y:S01]  /*b6e0*/  FMUL.FTZ R54, R2.reuse, R54 ;  /* 0x0000003602367220 */ /* 0x040fe20000410000 */
[----:B------:R-:W-:Y:S01]  /*b6f0*/  MUFU.EX2 R183, R183 ;  /* 0x000000b700b77308 */ /* 0x000fe20000000800 */
[C---:B------:R-:W-:Y:S02]  /*b700*/  FMUL.FTZ R55, R2.reuse, R55 ;  /* 0x0000003702377220 */ /* 0x040fe40000410000 */
[C---:B---3--:R-:W-:Y:S03]  /*b710*/  HMMA.16816.F32 R28, R128.reuse, R120, R28 ;  /* 0x00000078801c723c */ /* 0x048fe6000000181c */
[C---:B------:R-:W-:Y:S02]  /*b720*/  FMUL.FTZ R56, R3.reuse, R56 ;  /* 0x0000003803387220 */ /* 0x040fe40000410000 */
[C---:B------:R-:W-:Y:S02]  /*b730*/  FMUL.FTZ R57, R3.reuse, R57 ;  /* 0x0000003903397220 */ /* 0x040fe40000410000 */
[C---:B------:R-:W-:Y:S01]  /*b740*/  FMUL.FTZ R58, R2.reuse, R58 ;  /* 0x0000003a023a7220 */ /* 0x040fe20000410000 */
[C---:B------:R-:W-:Y:S01]  /*b750*/  HMMA.16816.F32 R32, R128.reuse, R122, R32 ;  /* 0x0000007a8020723c */ /* 0x040fe20000001820 */
[----:B------:R-:W-:Y:S01]  /*b760*/  LDSM.16.MT88.4 R120, [R196+0x900] ;  /* 0x00090000c478783b */ /* 0x000fe20000004200 */
[----:B------:R-:W3:Y:S02]  /*b770*/  MUFU.EX2 R228, R228 ;  /* 0x000000e400e47308 */ /* 0x000ee40000000800 */
[C---:B------:R-:W-:Y:S02]  /*b780*/  FMUL.FTZ R59, R2.reuse, R59 ;  /* 0x0000003b023b7220 */ /* 0x040fe40000410000 */
[C---:B------:R-:W-:Y:S02]  /*b790*/  FMUL.FTZ R60, R3.reuse, R60 ;  /* 0x0000003c033c7220 */ /* 0x040fe40000410000 */
[C---:B-----5:R-:W-:Y:S04]  /*b7a0*/  HMMA.16816.F32 R36, R128.reuse, R112, R36 ;  /* 0x000000708024723c */ /* 0x060fe80000001824 */
[C---:B------:R-:W-:Y:S01]  /*b7b0*/  FMUL.FTZ R61, R3.reuse, R61 ;  /* 0x0000003d033d7220 */ /* 0x040fe20000410000 */
[----:B------:R-:W-:Y:S01]  /*b7c0*/  MUFU.EX2 R227, R227 ;  /* 0x000000e300e37308 */ /* 0x000fe20000000800 */
[C---:B------:R-:W-:Y:S02]  /*b7d0*/  FMUL.FTZ R62, R2.reuse, R62 ;  /* 0x0000003e023e7220 */ /* 0x040fe40000410000 */
[C---:B------:R-:W-:Y:S01]  /*b7e0*/  HMMA.16816.F32 R40, R128.reuse, R114, R40 ;  /* 0x000000728028723c */ /* 0x040fe20000001828 */
[----:B------:R-:W-:Y:S03]  /*b7f0*/  LDSM.16.MT88.4 R112, [R203+0x900] ;  /* 0x00090000cb70783b */ /* 0x000fe60000004200 */
[C---:B------:R-:W-:Y:S02]  /*b800*/  FMUL.FTZ R63, R2.reuse, R63 ;  /* 0x0000003f023f7220 */ /* 0x040fe40000410000 */
[C---:B------:R-:W-:Y:S01]  /*b810*/  FMUL.FTZ R64, R3.reuse, R64 ;  /* 0x0000004003407220 */ /* 0x040fe20000410000 */
[----:B------:R-:W5:Y:S01]  /*b820*/  MUFU.EX2 R230, R230 ;  /* 0x000000e600e67308 */ /* 0x000f620000000800 */
[C---:B------:R-:W-:Y:S01]  /*b830*/  FMUL.FTZ R65, R3.reuse, R65 ;  /* 0x0000004103417220 */ /* 0x040fe20000410000 */
[C---:B-1----:R-:W-:Y:S03]  /*b840*/  HMMA.16816.F32 R44, R128.reuse, R104, R44 ;  /* 0x00000068802c723c */ /* 0x042fe6000000182c */
[C---:B------:R-:W-:Y:S02]  /*b850*/  FMUL.FTZ R66, R2.reuse, R66 ;  /* 0x0000004202427220 */ /* 0x040fe40000410000 */
[C---:B------:R-:W-:Y:S03]  /*b860*/  FMUL.FTZ R67, R2.reuse, R67 ;  /* 0x0000004302437220 */ /* 0x040fe60000410000 */
[----:B------:R-:W-:Y:S01]  /*b870*/  MUFU.EX2 R229, R229 ;  /* 0x000000e500e57308 */ /* 0x000fe20000000800 */
[C---:B------:R-:W-:Y:S01]  /*b880*/  FMUL.FTZ R68, R3.reuse, R68 ;  /* 0x0000004403447220 */ /* 0x040fe20000410000 */
[C---:B------:R-:W-:Y:S01]  /*b890*/  HMMA.16816.F32 R48, R128.reuse, R106, R48 ;  /* 0x0000006a8030723c */ /* 0x040fe20000001830 */
[----:B------:R-:W1:Y:S02]  /*b8a0*/  LDSM.16.MT88.4 R104, [R203+0x4100] ;  /* 0x00410000cb68783b */ /* 0x000e640000004200 */
[C---:B------:R-:W-:Y:S02]  /*b8b0*/  FMUL.FTZ R69, R3.reuse, R69 ;  /* 0x0000004503457220 */ /* 0x040fe40000410000 */
[C---:B------:R-:W-:Y:S03]  /*b8c0*/  FMUL.FTZ R70, R2.reuse, R70 ;  /* 0x0000004602467220 */ /* 0x040fe60000410000 */
[C---:B------:R-:W-:Y:S01]  /*b8d0*/  HMMA.16816.F32 R52, R128.reuse, R100, R52 ;  /* 0x000000648034723c */ /* 0x040fe20000001834 */
[----:B------:R-:W1:Y:S03]  /*b8e0*/  MUFU.EX2 R232, R232 ;  /* 0x000000e800e87308 */ /* 0x000e660000000800 */
[C---:B------:R-:W-:Y:S02]  /*b8f0*/  FMUL.FTZ R71, R2.reuse, R71 ;  /* 0x0000004702477220 */ /* 0x040fe40000410000 */
[C---:B------:R-:W-:Y:S02]  /*b900*/  FMUL.FTZ R72, R3.reuse, R72 ;  /* 0x0000004803487220 */ /* 0x040fe40000410000 */
[C---:B------:R-:W-:Y:S01]  /*b910*/  HMMA.16816.F32 R56, R128.reuse, R102, R56 ;  /* 0x000000668038723c */ /* 0x040fe20000001838 */
[----:B------:R-:W2:Y:S02]  /*b920*/  LDSM.16.MT88.4 R100, [R198+0x4100] ;  /* 0x00410000c664783b */ /* 0x000ea40000004200 */
[----:B------:R-:W-:Y:S01]  /*b930*/  MUFU.EX2 R231, R231 ;  /* 0x000000e700e77308 */ /* 0x000fe20000000800 */
[C---:B------:R-:W-:Y:S02]  /*b940*/  FMUL.FTZ R73, R3.reuse, R73 ;  /* 0x0000004903497220 */ /* 0x040fe40000410000 */
[C---:B------:R-:W-:Y:S02]  /*b950*/  FMUL.FTZ R74, R2.reuse, R74 ;  /* 0x0000004a024a7220 */ /* 0x040fe40000410000 */
[C---:B------:R-:W-:Y:S04]  /*b960*/  HMMA.16816.F32 R60, R128.reuse, R108, R60 ;  /* 0x0000006c803c723c */ /* 0x040fe8000000183c */
[C---:B------:R-:W-:Y:S01]  /*b970*/  FMUL.FTZ R75, R2.reuse, R75 ;  /* 0x0000004b024b7220 */ /* 0x040fe20000410000 */
[----:B------:R-:W2:Y:S01]  /*b980*/  MUFU.EX2 R234, R234 ;  /* 0x000000ea00ea7308 */ /* 0x000ea20000000800 */
[C---:B------:R-:W-:Y:S02]  /*b990*/  FMUL.FTZ R76, R3.reuse, R76 ;  /* 0x0000004c034c7220 */ /* 0x040fe40000410000 */
[C---:B------:R-:W-:Y:S01]  /*b9a0*/  HMMA.16816.F32 R64, R128.reuse, R110, R64 ;  /* 0x0000006e8040723c */ /* 0x040fe20000001840 */
[----:B------:R-:W3:Y:S03]  /*b9b0*/  LDSM.16.MT88.4 R108, [R197+0x4100] ;  /* 0x00410000c56c783b */ /* 0x000ee60000004200 */
[C---:B------:R-:W-:Y:S02]  /*b9c0*/  FMUL.FTZ R77, R3.reuse, R77 ;  /* 0x0000004d034d7220 */ /* 0x040fe40000410000 */
[C---:B------:R-:W-:Y:S01]  /*b9d0*/  FMUL.FTZ R78, R2.reuse, R78 ;  /* 0x0000004e024e7220 */ /* 0x040fe20000410000 */
[----:B------:R-:W-:Y:S01]  /*b9e0*/  MUFU.EX2 R233, R233 ;  /* 0x000000e900e97308 */ /* 0x000fe20000000800 */
[C---:B------:R-:W-:Y:S01]  /*b9f0*/  FMUL.FTZ R79, R2.reuse, R79 ;  /* 0x0000004f024f7220 */ /* 0x040fe20000410000 */
[C---:B-1----:R-:W-:Y:S03]  /*ba00*/  HMMA.16816.F32 R68, R128.reuse, R104, R68 ;  /* 0x000000688044723c */ /* 0x042fe60000001844 */
[C---:B------:R-:W-:Y:S02]  /*ba10*/  FMUL.FTZ R80, R3.reuse, R80 ;  /* 0x0000005003507220 */ /* 0x040fe40000410000 */
[C---:B------:R-:W-:Y:S02]  /*ba20*/  FMUL.FTZ R81, R3.reuse, R81 ;  /* 0x0000005103517220 */ /* 0x040fe40000410000 */
[C---:B------:R-:W-:Y:S01]  /*ba30*/  FMUL.FTZ R82, R2.reuse, R82 ;  /* 0x0000005202527220 */ /* 0x040fe20000410000 */
[C---:B------:R-:W-:Y:S01]  /*ba40*/  HMMA.16816.F32 R72, R128.reuse, R106, R72 ;  /* 0x0000006a8048723c */ /* 0x040fe20000001848 */
[----:B------:R-:W1:Y:S01]  /*ba50*/  LDSM.16.MT88.4 R104, [R196+0x4100] ;  /* 0x00410000c468783b */ /* 0x000e620000004200 */
[----:B------:R-:W1:Y:S02]  /*ba60*/  MUFU.EX2 R236, R236 ;  /* 0x000000ec00ec7308 */ /* 0x000e640000000800 */
[C---:B------:R-:W-:Y:S02]  /*ba70*/  FMUL.FTZ R83, R2.reuse, R83 ;  /* 0x0000005302537220 */ /* 0x040fe40000410000 */
[C---:B------:R-:W-:Y:S02]  /*ba80*/  FMUL.FTZ R84, R3.reuse, R84 ;  /* 0x0000005403547220 */ /* 0x040fe40000410000 */
[C---:B--2---:R-:W-:Y:S04]  /*ba90*/  HMMA.16816.F32 R76, R128.reuse, R100, R76 ;  /* 0x00000064804c723c */ /* 0x044fe8000000184c */
[C---:B------:R-:W-:Y:S01]  /*baa0*/  FMUL.FTZ R85, R3.reuse, R85 ;  /* 0x0000005503557220 */ /* 0x040fe20000410000 */
[----:B------:R-:W-:Y:S01]  /*bab0*/  MUFU.EX2 R235, R235 ;  /* 0x000000eb00eb7308 */ /* 0x000fe20000000800 */
[----:B------:R-:W-:Y:S01]  /*bac0*/  FMUL.FTZ R86, R2, R86 ;  /* 0x0000005602567220 */ /* 0x000fe20000410000 */
[----:B------:R-:W-:Y:S01]  /*bad0*/  F2FP.PACK_AB R100, R176, R175 ;  /* 0x000000afb064723e */ /* 0x000fe200000000ff */
[C---:B------:R-:W-:Y:S04]  /*bae0*/  HMMA.16816.F32 R80, R128.reuse, R102, R80 ;  /* 0x000000668050723c */ /* 0x040fe80000001850 */
[----:B------:R-:W-:Y:S01]  /*baf0*/  FMUL.FTZ R87, R2, R87 ;  /* 0x0000005702577220 */ /* 0x000fe20000410000 */
[----:B------:R-:W-:Y:S01]  /*bb00*/  F2FP.PACK_AB R101, R178, R177 ;  /* 0x000000b1b265723e */ /* 0x000fe200000000ff */
[C---:B------:R-:W-:Y:S01]  /*bb10*/  FMUL.FTZ R88, R3.reuse, R88 ;  /* 0x0000005803587220 */ /* 0x040fe20000410000 */
[----:B----4-:R-:W-:Y:S01]  /*bb20*/  F2FP.PACK_AB R102, R180, R179 ;  /* 0x000000b3b466723e */ /* 0x010fe200000000ff */
[C---:B------:R-:W-:Y:S01]  /*bb30*/  FMUL.FTZ R89, R3.reuse, R89 ;  /* 0x0000005903597220 */ /* 0x040fe20000410000 */
[----:B------:R-:W-:Y:S01]  /*bb40*/  F2FP.PACK_AB R103, R182, R181 ;  /* 0x000000b5b667723e */ /* 0x000fe200000000ff */
[----:B------:R-:W2:Y:S01]  /*bb50*/  MUFU.EX2 R238, R238 ;  /* 0x000000ee00ee7308 */ /* 0x000ea20000000800 */
[C---:B---3--:R-:W-:Y:S03]  /*bb60*/  HMMA.16816.F32 R84, R128.reuse, R108, R84 ;  /* 0x0000006c8054723c */ /* 0x048fe60000001854 */
[C---:B------:R-:W-:Y:S02]  /*bb70*/  FMUL.FTZ R90, R2.reuse, R90 ;  /* 0x0000005a025a7220 */ /* 0x040fe40000410000 */
[C---:B------:R-:W-:Y:S02]  /*bb80*/  FMUL.FTZ R91, R2.reuse, R91 ;  /* 0x0000005b025b7220 */ /* 0x040fe40000410000 */
[C---:B------:R-:W-:Y:S02]  /*bb90*/  FMUL.FTZ R92, R3.reuse, R92 ;  /* 0x0000005c035c7220 */ /* 0x040fe40000410000 */
[C---:B------:R-:W-:Y:S01]  /*bba0*/  FMUL.FTZ R93, R3.reuse, R93 ;  /* 0x0000005d035d7220 */ /* 0x040fe20000410000 */
[----:B------:R-:W3:Y:S02]  /*bbb0*/  MUFU.EX2 R237, R237 ;  /* 0x000000ed00ed7308 */ /* 0x000ee40000000800 */
[C---:B------:R-:W-:Y:S01]  /*bbc0*/  HMMA.16816.F32 R88, R128.reuse, R110, R88 ;  /* 0x0000006e8058723c */ /* 0x040fe20000001858 */
[----:B------:R-:W4:Y:S02]  /*bbd0*/  LDSM.16.MT88.4 R108, [R197+0x900] ;  /* 0x00090000c56c783b */ /* 0x000f240000004200 */
[C---:B------:R-:W-:Y:S02]  /*bbe0*/  FMUL.FTZ R94, R2.reuse, R94 ;  /* 0x0000005e025e7220 */ /* 0x040fe40000410000 */
[C---:B------:R-:W-:Y:S02]  /*bbf0*/  FMUL.FTZ R95, R2.reuse, R95 ;  /* 0x0000005f025f7220 */ /* 0x040fe40000410000 */
[C---:B------:R-:W-:Y:S02]  /*bc00*/  FMUL.FTZ R96, R3.reuse, R96 ;  /* 0x0000006003607220 */ /* 0x040fe40000410000 */
[----:B------:R-:W-:Y:S03]  /*bc10*/  FMUL.FTZ R97, R3, R97 ;  /* 0x0000006103617220 */ /* 0x000fe60000410000 */
[C---:B-1----:R-:W-:Y:S03]  /*bc20*/  HMMA.16816.F32 R92, R128.reuse, R104, R92 ;  /* 0x00000068805c723c */ /* 0x042fe6000000185c */
[C---:B------:R-:W-:Y:S02]  /*bc30*/  FMUL.FTZ R98, R2.reuse, R98 ;  /* 0x0000006202627220 */ /* 0x040fe40000410000 */
[----:B------:R-:W-:Y:S02]  /*bc40*/  FMUL.FTZ R99, R2, R99 ;  /* 0x0000006302637220 */ /* 0x000fe40000410000 */
[--C-:B------:R-:W-:Y:S02]  /*bc50*/  FFMA.FTZ R134, R134, c[0x0][0x2d0], -R144.reuse ;  /* 0x0000b40086867a23 */ /* 0x100fe40000010890 */
[----:B------:R-:W-:Y:S03]  /*bc60*/  FFMA.FTZ R144, R133, c[0x0][0x2d0], -R144 ;  /* 0x0000b40085907a23 */ /* 0x000fe60000010890 */
[----:B------:R-:W-:Y:S01]  /*bc70*/  HMMA.16816.F32 R96, R128, R106, R96 ;  /* 0x0000006a8060723c */ /* 0x000fe20000001860 */
[----:B------:R-:W1:Y:S01]  /*bc80*/  LDSM.16.MT88.4 R104, [R196+0x2900] ;  /* 0x00290000c468783b */ /* 0x000e620000004200 */
[----:B------:R2:W-:Y:S01]  /*bc90*/  MUFU.EX2 R133, R144 ;  /* 0x0000009000857308 */ /* 0x0005e20000000800 */
[----:B------:R-:W-:Y:S01]  /*bca0*/  FFMA.FTZ R174, R3, R214, R174 ;  /* 0x000000d603ae7223 */ /* 0x000fe200000100ae */
[----:B------:R-:W-:Y:S01]  /*bcb0*/  MOV R3, R0 ;  /* 0x0000000000037202 */ /* 0x000fe20000000f00 */
[----:B------:R-:W-:Y:S02]  /*bcc0*/  FFMA.FTZ R170, R2, R215, R170 ;  /* 0x000000d702aa7223 */ /* 0x000fe400000100aa */
[----:B------:R-:W-:Y:S01]  /*bcd0*/  FADD.FTZ R173, R173, R174 ;  /* 0x000000aeadad7221 */ /* 0x000fe20000010000 */
[C---:B------:R-:W-:Y:S01]  /*bce0*/  HMMA.16816.F32 R4, R100.reuse, R112, R4 ;  /* 0x000000706404723c */ /* 0x040fe20000001804 */
[----:B------:R-:W-:Y:S03]  /*bcf0*/  LDSM.16.MT88.4 R128, [R198+0x3100] ;  /* 0x00310000c680783b */ /* 0x000fe60000004200 */
[----:B------:R-:W1:Y:S01]  /*bd00*/  MUFU.EX2 R134, R134 ;  /* 0x0000008600867308 */ /* 0x000e620000000800 */
[----:B------:R-:W-:Y:S02]  /*bd10*/  FADD.FTZ R169, R169, R170 ;  /* 0x000000aaa9a97221 */ /* 0x000fe40000010000 */
[----:B------:R-:W-:Y:S01]  /*bd20*/  FADD.FTZ R172, R172, R173 ;  /* 0x000000adacac7221 */ /* 0x000fe20000010000 */
[C---:B------:R-:W-:Y:S01]  /*bd30*/  HMMA.16816.F32 R8, R100.reuse, R114, R8 ;  /* 0x000000726408723c */ /* 0x040fe20000001808 */
[----:B------:R-:W-:Y:S03]  /*bd40*/  LDSM.16.MT88.4 R112, [R198+0x4900] ;  /* 0x00490000c670783b */ /* 0x000fe60000004200 */
[----:B------:R-:W-:Y:S02]  /*bd50*/  FADD.FTZ R2, R168, R169 ;  /* 0x000000a9a8027221 */ /* 0x000fe40000010000 */
[----:B------:R-:W-:Y:S02]  /*bd60*/  FADD.FTZ R172, R171, R172 ;  /* 0x000000acabac7221 */ /* 0x000fe40000010000 */
[C---:B------:R-:W-:Y:S01]  /*bd70*/  HMMA.16816.F32 R12, R100.reuse, R116, R12 ;  /* 0x00000074640c723c */ /* 0x040fe2000000180c */
[----:B--2---:R-:W-:Y:S03]  /*bd80*/  LDSM.16.MT88.4 R144, [R196+0x1900] ;  /* 0x00190000c490783b */ /* 0x004fe60000004200 */
[----:B------:R-:W-:Y:S01]  /*bd90*/  FADD.FTZ R2, R135, R2 ;  /* 0x0000000287027221 */ /* 0x000fe20000010000 */
[----:B------:R-:W-:Y:S01]  /*bda0*/  MOV R135, R132 ;  /* 0x0000008400877202 */ /* 0x000fe20000000f00 */
[----:B------:R-:W-:Y:S02]  /*bdb0*/  FADD.FTZ R175, R175, R172 ;  /* 0x000000acafaf7221 */ /* 0x000fe40000010000 */
[C---:B------:R-:W-:Y:S01]  /*bdc0*/  HMMA.16816.F32 R16, R100.reuse, R118, R16 ;  /* 0x000000766410723c */ /* 0x040fe20000001810 */
[----:B------:R-:W-:Y:S03]  /*bdd0*/  LDSM.16.MT88.4 R116, [R197+0x4900] ;  /* 0x00490000c574783b */ /* 0x000fe60000004200 */
[----:B------:R-:W-:Y:S02]  /*bde0*/  FADD.FTZ R177, R177, R2 ;  /* 0x00000002b1b17221 */ /* 0x000fe40000010000 */
[----:B------:R-:W-:Y:S02]  /*bdf0*/  FADD.FTZ R176, R176, R175 ;  /* 0x000000afb0b07221 */ /* 0x000fe40000010000 */
[C---:B----4-:R-:W-:Y:S04]  /*be00*/  HMMA.16816.F32 R20, R100.reuse, R108, R20 ;  /* 0x0000006c6414723c */ /* 0x050fe80000001814 */
[----:B------:R-:W-:Y:S02]  /*be10*/  FADD.FTZ R178, R178, R177 ;  /* 0x000000b1b2b27221 */ /* 0x000fe40000010000 */
[----:B------:R-:W-:Y:S02]  /*be20*/  FADD.FTZ R179, R179, R176 ;  /* 0x000000b0b3b37221 */ /* 0x000fe40000010000 */
[C---:B------:R-:W-:Y:S01]  /*be30*/  HMMA.16816.F32 R24, R100.reuse, R110, R24 ;  /* 0x0000006e6418723c */ /* 0x040fe20000001818 */
[----:B------:R-:W2:Y:S03]  /*be40*/  LDSM.16.MT88.4 R108, [R203+0x4900] ;  /* 0x00490000cb6c783b */ /* 0x000ea60000004200 */
[----:B------:R-:W-:Y:S02]  /*be50*/  FADD.FTZ R181, R181, R178 ;  /* 0x000000b2b5b57221 */ /* 0x000fe40000010000 */
[----:B------:R-:W-:Y:S02]  /*be60*/  FADD.FTZ R180, R180, R179 ;  /* 0x000000b3b4b47221 */ /* 0x000fe40000010000 */
[C---:B------:R-:W-:Y:S04]  /*be70*/  HMMA.16816.F32 R28, R100.reuse, R120, R28 ;  /* 0x00000078641c723c */ /* 0x040fe8000000181c */
[----:B------:R-:W-:Y:S04]  /*be80*/  FADD.FTZ R182, R182, R181 ;  /* 0x000000b5b6b67221 */ /* 0x000fe80000010000 */
        /* <DEDUP_REMOVED lines=11> */
[C---:B-1----:R-:W-:Y:S08]  /*bf40*/  HMMA.16816.F32 R60, R100.reuse, R104, R60 ;  /* 0x00000068643c723c */ /* 0x042ff0000000183c */
[C---:B------:R-:W-:Y:S01]  /*bf50*/  HMMA.16816.F32 R64, R100.reuse, R106, R64 ;  /* 0x0000006a6440723c */ /* 0x040fe20000001840 */
[----:B------:R-:W1:Y:S07]  /*bf60*/  LDSM.16.MT88.4 R104, [R196+0x4900] ;  /* 0x00490000c468783b */ /* 0x000e6e0000004200 */
[C---:B--2---:R-:W-:Y:S08]  /*bf70*/  HMMA.16816.F32 R68, R100.reuse, R108, R68 ;  /* 0x0000006c6444723c */ /* 0x044ff00000001844 */
[C---:B------:R-:W-:Y:S01]  /*bf80*/  HMMA.16816.F32 R72, R100.reuse, R110, R72 ;  /* 0x0000006e6448723c */ /* 0x040fe20000001848 */
[----:B------:R-:W2:Y:S07]  /*bf90*/  LDSM.16.MT88.4 R108, [R203+0x1100] ;  /* 0x00110000cb6c783b */ /* 0x000eae0000004200 */
[C---:B------:R-:W-:Y:S08]  /*bfa0*/  HMMA.16816.F32 R76, R100.reuse, R112, R76 ;  /* 0x00000070644c723c */ /* 0x040ff0000000184c */
[C---:B------:R-:W-:Y:S01]  /*bfb0*/  HMMA.16816.F32 R80, R100.reuse, R114, R80 ;  /* 0x000000726450723c */ /* 0x040fe20000001850 */
[----:B------:R-:W4:Y:S07]  /*bfc0*/  LDSM.16.MT88.4 R112, [R197+0x1100] ;  /* 0x00110000c570783b */ /* 0x000f2e0000004200 */
[C---:B------:R-:W-:Y:S08]  /*bfd0*/  HMMA.16816.F32 R84, R100.reuse, R116, R84 ;  /* 0x000000746454723c */ /* 0x040ff00000001854 */
[C---:B------:R-:W-:Y:S01]  /*bfe0*/  HMMA.16816.F32 R88, R100.reuse, R118, R88 ;  /* 0x000000766458723c */ /* 0x040fe20000001858 */
[----:B------:R-:W3:Y:S07]  /*bff0*/  LDSM.16.MT88.4 R116, [R203+0x3100] ;  /* 0x00310000cb74783b */ /* 0x000eee0000004200 */
[C---:B-1----:R-:W-:Y:S08]  /*c000*/  HMMA.16816.F32 R92, R100.reuse, R104, R92 ;  /* 0x00000068645c723c */ /* 0x042ff0000000185c */
[----:B------:R-:W-:Y:S01]  /*c010*/  HMMA.16816.F32 R96, R100, R106, R96 ;  /* 0x0000006a6460723c */ /* 0x000fe20000001860 */
[----:B------:R-:W1:Y:S06]  /*c020*/  LDSM.16.MT88.4 R104, [R196+0x3100] ;  /* 0x00310000c468783b */ /* 0x000e6c0000004200 */
[----:B------:R-:W-:Y:S01]  /*c030*/  F2FP.PACK_AB R100, R228, R183 ;  /* 0x000000b7e464723e */ /* 0x000fe200000000ff */
[----:B------:R-:W-:Y:S01]  /*c040*/  FADD.FTZ R183, R183, R180 ;  /* 0x000000b4b7b77221 */ /* 0x000fe20000010000 */
[----:B-----5:R-:W-:Y:S03]  /*c050*/  F2FP.PACK_AB R101, R230, R227 ;  /* 0x000000e3e665723e */ /* 0x020fe600000000ff */
        /* <DEDUP_REMOVED lines=14> */
[C---:B----4-:R-:W-:Y:S08]  /*c140*/  HMMA.16816.F32 R20, R100.reuse, R112, R20 ;  /* 0x000000706414723c */ /* 0x050ff00000001814 */
[C---:B------:R-:W-:Y:S01]  /*c150*/  HMMA.16816.F32 R24, R100.reuse, R114, R24 ;  /* 0x000000726418723c */ /* 0x040fe20000001818 */
[----:B------:R-:W4:Y:S07]  /*c160*/  LDSM.16.MT88.4 R112, [R198+0x5100] ;  /* 0x00510000c670783b */ /* 0x000f2e0000004200 */
[C---:B------:R-:W-:Y:S08]  /*c170*/  HMMA.16816.F32 R28, R100.reuse, R124, R28 ;  /* 0x0000007c641c723c */ /* 0x040ff0000000181c */
[C---:B------:R-:W-:Y:S01]  /*c180*/  HMMA.16816.F32 R32, R100.reuse, R126, R32 ;  /* 0x0000007e6420723c */ /* 0x040fe20000001820 */
[----:B------:R-:W-:Y:S07]  /*c190*/  LDSM.16.MT88.4 R124, [R203+0x1900] ;  /* 0x00190000cb7c783b */ /* 0x000fee0000004200 */
[C---:B---3--:R-:W-:Y:S08]  /*c1a0*/  HMMA.16816.F32 R36, R100.reuse, R116, R36 ;  /* 0x000000746424723c */ /* 0x048ff00000001824 */
[C---:B------:R-:W-:Y:S01]  /*c1b0*/  HMMA.16816.F32 R40, R100.reuse, R118, R40 ;  /* 0x000000766428723c */ /* 0x040fe20000001828 */
[----:B------:R-:W3:Y:S07]  /*c1c0*/  LDSM.16.MT88.4 R116, [R197+0x5100] ;  /* 0x00510000c574783b */ /* 0x000eee0000004200 */
        /* <DEDUP_REMOVED lines=8> */
[C---:B-1----:R-:W-:Y:S04]  /*c250*/  HMMA.16816.F32 R60, R100.reuse, R104, R60 ;  /* 0x00000068643c723c */ /* 0x042fe8000000183c */
[----:B------:R-:W-:Y:S01]  /*c260*/  F2FP.PACK_AB R139, R133, R134 ;  /* 0x00000086858b723e */ /* 0x000fe200000000ff */
[----:B------:R-:W-:Y:S02]  /*c270*/  FADD.FTZ R235, R235, R234 ;  /* 0x000000eaebeb7221 */ /* 0x000fe40000010000 */
[----:B------:R-:W-:Y:S01]  /*c280*/  FADD.FTZ R236, R236, R233 ;  /* 0x000000e9ecec7221 */ /* 0x000fe20000010000 */
[C---:B------:R-:W-:Y:S01]  /*c290*/  HMMA.16816.F32 R64, R100.reuse, R106, R64 ;  /* 0x0000006a6440723c */ /* 0x040fe20000001840 */
[----:B------:R-:W1:Y:S03]  /*c2a0*/  LDSM.16.MT88.4 R104, [R196+0x5100] ;  /* 0x00510000c468783b */ /* 0x000e660000004200 */
        /* <DEDUP_REMOVED lines=8> */
[C---:B----4-:R-:W-:Y:S08]  /*c330*/  HMMA.16816.F32 R76, R100.reuse, R112, R76 ;  /* 0x00000070644c723c */ /* 0x050ff0000000184c */
[C---:B------:R-:W-:Y:S08]  /*c340*/  HMMA.16816.F32 R80, R100.reuse, R114, R80 ;  /* 0x000000726450723c */ /* 0x040ff00000001850 */
[C---:B---3--:R-:W-:Y:S08]  /*c350*/  HMMA.16816.F32 R84, R100.reuse, R116, R84 ;  /* 0x000000746454723c */ /* 0x048ff00000001854 */
[C---:B------:R-:W-:Y:S08]  /*c360*/  HMMA.16816.F32 R88, R100.reuse, R118, R88 ;  /* 0x000000766458723c */ /* 0x040ff00000001858 */
[C---:B-1----:R-:W-:Y:S08]  /*c370*/  HMMA.16816.F32 R92, R100.reuse, R104, R92 ;  /* 0x00000068645c723c */ /* 0x042ff0000000185c */
        /* <DEDUP_REMOVED lines=29> */
.L_x_422:
[----:B------:R-:W-:-:S06]  /*c550*/  UISETP.GE.AND UP2, UPT, UR20, UR9, UPT ;  /* 0x000000091400728c */ /* 0x000fcc000bf46270 */
[----:B------:R-:W-:-:S13]  /*c560*/  PLOP3.LUT P0, PT, PT, PT, UP2, 0x40, 0x0 ;  /* 0x000000000000781c */ /* 0x000fda0003f0e828 */
[----:B------:R-:W-:Y:S05]  /*c570*/  @P0 BRA `(.L_x_426) ;  /* 0x00003ae000000947 */ /* 0x000fea0003800000 */
[----:B------:R-:W-:Y:S01]  /*c580*/  SHF.R.S32.HI R5, RZ, 0x1f, R218 ;  /* 0x0000001fff057819 */ /* 0x000fe200000114da */
[----:B------:R-:W-:Y:S01]  /*c590*/  IMAD.MOV.U32 R2, RZ, RZ, R132 ;  /* 0x000000ffff027224 */ /* 0x000fe200078e0084 */
[C---:B------:R-:W-:Y:S01]  /*c5a0*/  SHF.L.U64.HI R220, R217.reuse, 0x1, R220 ;  /* 0x00000001d9dc7819 */ /* 0x040fe200000102dc */
[----:B------:R-:W-:Y:S01]  /*c5b0*/  IMAD.MOV.U32 R3, RZ, RZ, R0 ;  /* 0x000000ffff037224 */ /* 0x000fe200078e0000 */
[----:B------:R-:W-:Y:S01]  /*c5c0*/  SHF.L.U64.HI R180, R218, 0x1, R5 ;  /* 0x00000001dab47819 */ /* 0x000fe20000010205 */
[----:B------:R-:W-:Y:S01]  /*c5d0*/  IMAD.SHL.U32 R217, R217, 0x2, RZ ;  /* 0x00000002d9d97824 */ /* 0x000fe200078e00ff */
[----:B------:R-:W-:Y:S02]  /*c5e0*/  SHF.L.U64.HI R219, R216, 0x1, R219 ;  /* 0x00000001d8db7819 */ /* 0x000fe400000102db */
[----:B------:R-:W-:Y:S02]  /*c5f0*/  SHF.L.U32 R218, R218, 0x1, RZ ;  /* 0x00000001dada7819 */ /* 0x000fe400000006ff */
[----:B------:R-:W-:-:S02]  /*c600*/  SHF.L.U32 R216, R216, 0x1, RZ ;  /* 0x00000001d8d87819 */ /* 0x000fc400000006ff */
.L_x_436:
[----:B------:R-:W-:Y:S01]  /*c610*/  SHF.R.S32.HI R5, RZ, 0x1f, R209 ;  /* 0x0000001fff057819 */ /* 0x000fe200000114d1 */
[----:B------:R-:W-:Y:S01]  /*c620*/  IMAD.WIDE.U32 R8, R209, c[0x0][0x208], RZ ;  /* 0x00008200d1087a25 */ /* 0x000fe200078e00ff */
[----:B------:R-:W-:Y:S01]  /*c630*/  SHF.R.S32.HI R6, RZ, 0x1f, R208 ;  /* 0x0000001fff067819 */ /* 0x000fe200000114d0 */
[----:B------:R-:W-:Y:S04]  /*c640*/  DEPBAR.LE SB0, 0x0 ;  /* 0x000080000000791a */ /* 0x000fe80000000000 */
[----:B------:R-:W-:Y:S01]  /*c650*/  IMAD R5, R5, c[0x0][0x208], RZ ;  /* 0x0000820005057a24 */ /* 0x000fe200078e02ff */
[----:B------:R-:W-:Y:S01]  /*c660*/  BAR.SYNC.DEFER_BLOCKING 0x0 ;  /* 0x0000000000007b1d */ /* 0x000fe20000010000 */
[----:B------:R-:W-:Y:S01]  /*c670*/  IMAD R6, R6, c[0x0][0x218], RZ ;  /* 0x0000860006067a24 */ /* 0x000fe200078e02ff */
[----:B------:R-:W-:Y:S01]  /*c680*/  UISETP.GT.AND UP2, UPT, UR20, UR9, UPT ;  /* 0x000000091400728c */ /* 0x000fe2000bf44270 */
[----:B------:R-:W-:Y:S02]  /*c690*/  IMAD R5, R209, c[0x0][0x20c], R5 ;  /* 0x00008300d1057a24 */ /* 0x000fe400078e0205 */
[C---:B------:R-:W-:Y:S03]  /*c6a0*/  IMAD R6, R208.reuse, c[0x0][0x21c], R6 ;  /* 0x00008700d0067a24 */ /* 0x040fe600078e0206 */
[----:B------:R-:W-:Y:S05]  /*c6b0*/  IADD3 R9, R9, R5, RZ ;  /* 0x0000000509097210 */ /* 0x000fea0007ffe0ff */
[----:B------:R-:W-:Y:S05]  /*c6c0*/  IMAD.WIDE.U32 R8, R208, c[0x0][0x218], R8 ;  /* 0x00008600d0087a25 */ /* 0x000fea00078e0008 */
[----:B------:R-:W-:Y:S04]  /*c6d0*/  IADD3 R5, P0, R8, UR22, RZ ;  /* 0x0000001608057c10 */ /* 0x000fe8000ff1e0ff */
[----:B------:R-:W-:Y:S02]  /*c6e0*/  IADD3.X R6, R9, UR6, R6, P0, !PT ;  /* 0x0000000609067c10 */ /* 0x000fe400087fe406 */
[C---:B------:R-:W-:Y:S01]  /*c6f0*/  LEA R4, P0, R5.reuse, c[0x0][0x1f8], 0x1 ;  /* 0x00007e0005047a11 */ /* 0x040fe200078008ff */
[----:B------:R-:W-:Y:S03]  /*c700*/  LDSM.16.M88.4 R32, [R206+0xc100] ;  /* 0x00c10000ce20783b */ /* 0x000fe60000000200 */
[----:B------:R-:W-:Y:S04]  /*c710*/  LEA.HI.X R0, R5, c[0x0][0x1fc], R6, 0x1, P0 ;  /* 0x00007f0005007a11 */ /* 0x000fe800000f0c06 */
[----:B------:R-:W1:Y:S07]  /*c720*/  SHFL.IDX PT, R21, R4, RZ, 0x181f ;  /* 0x00181fff04157589 */ /* 0x000e6e00000e0000 */
[----:B------:R-:W2:Y:S07]  /*c730*/  SHFL.IDX PT, R7, R0, RZ, 0x181f ;  /* 0x00181fff00077589 */ /* 0x000eae00000e0000 */
[----:B------:R-:W-:Y:S07]  /*c740*/  LDSM.16.M88.4 R8, [R205+0x6100] ;  /* 0x00610000cd08783b */ /* 0x000fee0000000200 */
[----:B------:R-:W3:Y:S07]  /*c750*/  SHFL.IDX PT, R165, R4, 0x1, 0x181f ;  /* 0x00381f0004a57f89 */ /* 0x000eee00000e0000 */
[----:B------:R-:W4:Y:S07]  /*c760*/  SHFL.IDX PT, R5, R0, 0x1, 0x181f ;  /* 0x00381f0000057f89 */ /* 0x000f2e00000e0000 */
[----:B------:R-:W5:Y:S07]  /*c770*/  LDSM.16.M88.4 R16, [R205+0x6900] ;  /* 0x00690000cd10783b */ /* 0x000f6e0000000200 */
[----:B------:R-:W1:Y:S07]  /*c780*/  LDSM.16.M88.4 R24, [R205+0x7100] ;  /* 0x00710000cd18783b */ /* 0x000e6e0000000200 */
[----:B------:R-:W2:Y:S07]  /*c790*/  LDSM.16.M88.4 R132, [R205+0x7900] ;  /* 0x00790000cd84783b */ /* 0x000eae0000000200 */
[----:B------:R-:W-:Y:S07]  /*c7a0*/  LDSM.16.M88.4 R136, [R202+0xc100] ;  /* 0x00c10000ca88783b */ /* 0x000fee0000000200 */
[----:B------:R-:W5:Y:S07]  /*c7b0*/  LDSM.16.M88.4 R140, [R204] ;  /* 0x00000000cc8c783b */ /* 0x000f6e0000000200 */
[----:B------:R-:W5:Y:S07]  /*c7c0*/  LDSM.16.M88.4 R144, [R195] ;  /* 0x00000000c390783b */ /* 0x000f6e0000000200 */
[----:B------:R-:W5:Y:S07]  /*c7d0*/  LDSM.16.M88.4 R148, [R194] ;  /* 0x00000000c294783b */ /* 0x000f6e0000000200 */
[----:B------:R-:W5:Y:S01]  /*c7e0*/  LDSM.16.M88.4 R152, [R193] ;  /* 0x00000000c198783b */ /* 0x000f620000000200 */
[C---:B-1----:R-:W-:Y:S02]  /*c7f0*/  IADD3 R14, P6, R21.reuse, R218, RZ ;  /* 0x000000da150e7210 */ /* 0x042fe40007fde0ff */
[----:B------:R-:W-:Y:S02]  /*c800*/  IADD3 R12, P0, R21, R217, RZ ;  /* 0x000000d9150c7210 */ /* 0x000fe40007f1e0ff */
[C---:B--2---:R-:W-:Y:S02]  /*c810*/  IADD3.X R15, R7.reuse, R180, RZ, P6, !PT ;  /* 0x000000b4070f7210 */ /* 0x044fe400037fe4ff */
[----:B------:R-:W-:Y:S02]  /*c820*/  IADD3.X R13, R7, R220, RZ, P0, !PT ;  /* 0x000000dc070d7210 */ /* 0x000fe400007fe4ff */
[----:B------:R-:W-:Y:S01]  /*c830*/  IADD3 R20, P6, R21, R216, RZ ;  /* 0x000000d815147210 */ /* 0x000fe20007fde0ff */
[----:B------:R-:W-:Y:S01]  /*c840*/  @!PT LDS RZ, [RZ] ;  /* 0x00000000fffff984 */ /* 0x000fe20000000800 */
[----:B------:R-:W-:Y:S01]  /*c850*/  @!PT LDS RZ, [RZ] ;  /* 0x00000000fffff984 */ /* 0x000fe20000000800 */
[----:B------:R-:W-:Y:S01]  /*c860*/  @!PT LDS RZ, [RZ] ;  /* 0x00000000fffff984 */ /* 0x000fe20000000800 */
[----:B------:R5:W-:Y:S01]  /*c870*/  LDGSTS.E.BYPASS.LTC128B.128 [R213], [R14.64], !P5 ;  /* 0x000000000ed57fae */ /* 0x000be2000e901d52 */
[----:B---3--:R-:W-:Y:S02]  /*c880*/  IADD3 R168, P0, R165, R218, RZ ;  /* 0x000000daa5a87210 */ /* 0x008fe40007f1e0ff */
[----:B------:R-:W-:Y:S02]  /*c890*/  IADD3.X R21, R7, R219, RZ, P6, !PT ;  /* 0x000000db07157210 */ /* 0x000fe400037fe4ff */
[----:B------:R-:W-:Y:S02]  /*c8a0*/  IADD3 R166, P6, R165, R217, RZ ;  /* 0x000000d9a5a67210 */ /* 0x000fe40007fde0ff */
[----:B------:R5:W-:Y:S01]  /*c8b0*/  LDGSTS.E.BYPASS.LTC128B.128 [R213+0x2000], [R12.64], !P4 ;  /* 0x020000000cd57fae */ /* 0x000be2000e101d52 */
[----:B----4-:R-:W-:Y:S02]  /*c8c0*/  IADD3.X R169, R5, R180, RZ, P0, !PT ;  /* 0x000000b405a97210 */ /* 0x010fe400007fe4ff */
[----:B------:R-:W-:Y:S02]  /*c8d0*/  IADD3 R164, P0, R165, R216, RZ ;  /* 0x000000d8a5a47210 */ /* 0x000fe40007f1e0ff */
[C---:B------:R-:W-:Y:S02]  /*c8e0*/  IADD3.X R167, R5.reuse, R220, RZ, P6, !PT ;  /* 0x000000dc05a77210 */ /* 0x040fe400037fe4ff */
[----:B------:R-:W-:Y:S01]  /*c8f0*/  IADD3.X R165, R5, R219, RZ, P0, !PT ;  /* 0x000000db05a57210 */ /* 0x000fe200007fe4ff */
[----:B------:R1:W-:Y:S01]  /*c900*/  LDGSTS.E.BYPASS.LTC128B.128 [R213+0x4000], [R20.64], !P3 ;  /* 0x0400000014d57fae */ /* 0x0003e2000d901d52 */
[C---:B------:R-:W-:Y:S01]  /*c910*/  HMMA.16816.F32 R4, R32.reuse, R8, RZ ;  /* 0x000000082004723c */ /* 0x040fe200000018ff */
[----:B------:R-:W-:Y:S05]  /*c920*/  PLOP3.LUT P0, PT, PT, PT, UP2, 0x40, 0x0 ;  /* 0x000000000000781c */ /* 0x000fea0003f0e828 */
[----:B------:R2:W-:Y:S02]  /*c930*/  LDGSTS.E.BYPASS.LTC128B.128 [R213+0x1000], [R168.64], !P5 ;  /* 0x01000000a8d57fae */ /* 0x0005e4000e901d52 */
[C---:B------:R-:W-:Y:S05]  /*c940*/  HMMA.16816.F32 R8, R32.reuse, R10, RZ ;  /* 0x0000000a2008723c */ /* 0x040fea00000018ff */
[----:B------:R3:W-:Y:S03]  /*c950*/  LDGSTS.E.BYPASS.LTC128B.128 [R213+0x3000], [R166.64], !P4 ;  /* 0x03000000a6d57fae */ /* 0x0007e6000e101d52 */
[C---:B-----5:R-:W-:Y:S04]  /*c960*/  HMMA.16816.F32 R12, R32.reuse, R16, RZ ;  /* 0x00000010200c723c */ /* 0x060fe800000018ff */
[----:B------:R3:W-:Y:S04]  /*c970*/  LDGSTS.E.BYPASS.LTC128B.128 [R213+0x5000], [R164.64], !P3 ;  /* 0x05000000a4d57fae */ /* 0x0007e8000d901d52 */
[C---:B------:R-:W-:Y:S03]  /*c980*/  HMMA.16816.F32 R16, R32.reuse, R18, RZ ;  /* 0x000000122010723c */ /* 0x040fe600000018ff */
[----:B------:R-:W-:Y:S05]  /*c990*/  LDSM.16.M88.4 R156, [R201+0xc100] ;  /* 0x00c10000c99c783b */ /* 0x000fea0000000200 */
[C---:B-1----:R-:W-:Y:S02]  /*c9a0*/  HMMA.16816.F32 R20, R32.reuse, R24, RZ ;  /* 0x000000182014723c */ /* 0x042fe400000018ff */
[----:B------:R-:W0:Y:S06]  /*c9b0*/  LDGDEPBAR ;  /* 0x00000000000079af */ /* 0x000e2c0000000000 */
[C---:B------:R-:W-:Y:S01]  /*c9c0*/  HMMA.16816.F32 R24, R32.reuse, R26, RZ ;  /* 0x0000001a2018723c */ /* 0x040fe200000018ff */
[----:B------:R-:W1:Y:S07]  /*c9d0*/  LDSM.16.M88.4 R160, [R200+0x6100] ;  /* 0x00610000c8a0783b */ /* 0x000e6e0000000200 */
[C---:B------:R-:W-:Y:S01]  /*c9e0*/  HMMA.16816.F32 R28, R32.reuse, R132, RZ ;  /* 0x00000084201c723c */ /* 0x040fe200000018ff */
[----:B---3--:R-:W-:Y:S07]  /*c9f0*/  LDSM.16.M88.4 R164, [R200+0x7100] ;  /* 0x00710000c8a4783b */ /* 0x008fee0000000200 */
[----:B------:R-:W-:Y:S01]  /*ca00*/  HMMA.16816.F32 R32, R32, R134, RZ ;  /* 0x000000862020723c */ /* 0x000fe200000018ff */
[----:B------:R-:W3:Y:S07]  /*ca10*/  LDSM.16.M88.4 R132, [R200+0x6900] ;  /* 0x00690000c884783b */ /* 0x000eee0000000200 */
[C---:B------:R-:W-:Y:S01]  /*ca20*/  HMMA.16816.F32 R4, R136.reuse, R140, R4 ;  /* 0x0000008c8804723c */ /* 0x040fe20000001804 */
[----:B--2---:R-:W2:Y:S07]  /*ca30*/  LDSM.16.M88.4 R168, [R200+0x7900] ;  /* 0x00790000c8a8783b */ /* 0x004eae0000000200 */
[C---:B------:R-:W-:Y:S01]  /*ca40*/  HMMA.16816.F32 R8, R136.reuse, R142, R8 ;  /* 0x0000008e8808723c */ /* 0x040fe20000001808 */
[----:B------:R-:W-:Y:S07]  /*ca50*/  LDSM.16.M88.4 R172, [R199+0xc100] ;  /* 0x00c10000c7ac783b */ /* 0x000fee0000000200 */
[C---:B------:R-:W-:Y:S01]  /*ca60*/  HMMA.16816.F32 R12, R136.reuse, R144, R12 ;  /* 0x00000090880c723c */ /* 0x040fe2000000180c */
[----:B------:R-:W4:Y:S07]  /*ca70*/  LDSM.16.M88.4 R176, [R192] ;  /* 0x00000000c0b0783b */ /* 0x000f2e0000000200 */
[C---:B------:R-:W-:Y:S01]  /*ca80*/  HMMA.16816.F32 R16, R136.reuse, R146, R16 ;  /* 0x000000928810723c */ /* 0x040fe20000001810 */
[----:B------:R-:W-:Y:S07]  /*ca90*/  LDSM.16.M88.4 R140, [R192+0x1000] ;  /* 0x00100000c08c783b */ /* 0x000fee0000000200 */
[C---:B------:R-:W-:Y:S01]  /*caa0*/  HMMA.16816.F32 R20, R136.reuse, R148, R20 ;  /* 0x000000948814723c */ /* 0x040fe20000001814 */
[----:B------:R-:W-:Y:S07]  /*cab0*/  LDSM.16.M88.4 R144, [R192+0x1800] ;  /* 0x00180000c090783b */ /* 0x000fee0000000200 */
[C---:B------:R-:W-:Y:S01]  /*cac0*/  HMMA.16816.F32 R24, R136.reuse, R150, R24 ;  /* 0x000000968818723c */ /* 0x040fe20000001818 */
[----:B------:R-:W-:Y:S07]  /*cad0*/  LDSM.16.M88.4 R148, [R206+0x10100] ;  /* 0x01010000ce94783b */ /* 0x000fee0000000200 */
[C---:B------:R-:W-:Y:S08]  /*cae0*/  HMMA.16816.F32 R28, R136.reuse, R152, R28 ;  /* 0x00000098881c723c */ /* 0x040ff0000000181c */
[----:B------:R-:W-:Y:S01]  /*caf0*/  HMMA.16816.F32 R32, R136, R154, R32 ;  /* 0x0000009a8820723c */ /* 0x000fe20000001820 */
[----:B------:R-:W5:Y:S07]  /*cb00*/  LDSM.16.M88.4 R136, [R192+0x800] ;  /* 0x00080000c088783b */ /* 0x000f6e0000000200 */
[C---:B-1----:R-:W-:Y:S01]  /*cb10*/  HMMA.16816.F32 R4, R156.reuse, R160, R4 ;  /* 0x000000a09c04723c */ /* 0x042fe20000001804 */
        /* <DEDUP_REMOVED lines=8> */
[----:B------:R-:W-:Y:S07]  /*cba0*/  LDSM.16.M88.4 R164, [R202+0x10100] ;  /* 0x01010000caa4783b */ /* 0x000fee0000000200 */
[C---:B--2---:R-:W-:Y:S08]  /*cbb0*/  HMMA.16816.F32 R28, R156.reuse, R168, R28 ;  /* 0x000000a89c1c723c */ /* 0x044ff0000000181c */
[----:B------:R-:W-:Y:S01]  /*cbc0*/  HMMA.16816.F32 R32, R156, R170, R32 ;  /* 0x000000aa9c20723c */ /* 0x000fe20000001820 */
[----:B------:R-:W2:Y:S07]  /*cbd0*/  LDSM.16.M88.4 R156, [R205+0x9100] ;  /* 0x00910000cd9c783b */ /* 0x000eae0000000200 */
[C---:B----4-:R-:W-:Y:S01]  /*cbe0*/  HMMA.16816.F32 R4, R172.reuse, R176, R4 ;  /* 0x000000b0ac04723c */ /* 0x050fe20000001804 */
[----:B------:R-:W4:Y:S07]  /*cbf0*/  LDSM.16.M88.4 R168, [R191] ;  /* 0x00000000bfa8783b */ /* 0x000f2e0000000200 */
[C---:B------:R-:W-:Y:S01]  /*cc00*/  HMMA.16816.F32 R8, R172.reuse, R178, R8 ;  /* 0x000000b2ac08723c */ /* 0x040fe20000001808 */
[----:B------:R-:W-:Y:S07]  /*cc10*/  LDSM.16.M88.4 R176, [R200+0x8100] ;  /* 0x00810000c8b0783b */ /* 0x000fee0000000200 */
[C---:B-----5:R-:W-:Y:S08]  /*cc20*/  HMMA.16816.F32 R12, R172.reuse, R136, R12 ;  /* 0x00000088ac0c723c */ /* 0x060ff0000000180c */
[C---:B------:R-:W-:Y:S01]  /*cc30*/  HMMA.16816.F32 R16, R172.reuse, R138, R16 ;  /* 0x0000008aac10723c */ /* 0x040fe20000001810 */
[----:B------:R-:W5:Y:S07]  /*cc40*/  LDSM.16.M88.4 R136, [R190] ;  /* 0x00000000be88783b */ /* 0x000f6e0000000200 */
[C---:B------:R-:W-:Y:S08]  /*cc50*/  HMMA.16816.F32 R20, R172.reuse, R140, R20 ;  /* 0x0000008cac14723c */ /* 0x040ff00000001814 */
[C---:B------:R-:W-:Y:S01]  /*cc60*/  HMMA.16816.F32 R24, R172.reuse, R142, R24 ;  /* 0x0000008eac18723c */ /* 0x040fe20000001818 */
[----:B------:R-:W2:Y:S07]  /*cc70*/  LDSM.16.M88.4 R140, [R189] ;  /* 0x00000000bd8c783b */ /* 0x000eae0000000200 */
[C---:B------:R-:W-:Y:S08]  /*cc80*/  HMMA.16816.F32 R28, R172.reuse, R144, R28 ;  /* 0x00000090ac1c723c */ /* 0x040ff0000000181c */
[----:B------:R-:W-:Y:S01]  /*cc90*/  HMMA.16816.F32 R32, R172, R146, R32 ;  /* 0x00000092ac20723c */ /* 0x000fe20000001820 */
[----:B------:R-:W4:Y:S07]  /*cca0*/  LDSM.16.M88.4 R144, [R188] ;  /* 0x00000000bc90783b */ /* 0x000f2e0000000200 */
[C---:B-1----:R-:W-:Y:S01]  /*ccb0*/  HMMA.16816.F32 R4, R148.reuse, R152, R4 ;  /* 0x000000989404723c */ /* 0x042fe20000001804 */
[----:B------:R-:W1:Y:S07]  /*ccc0*/  LDSM.16.M88.4 R172, [R201+0x10100] ;  /* 0x01010000c9ac783b */ /* 0x000e6e0000000200 */
[C---:B------:R-:W-:Y:S01]  /*ccd0*/  HMMA.16816.F32 R8, R148.reuse, R154, R8 ;  /* 0x0000009a9408723c */ /* 0x040fe20000001808 */
[----:B------:R-:W-:Y:S07]  /*cce0*/  LDSM.16.M88.4 R152, [R200+0x9900] ;  /* 0x00990000c898783b */ /* 0x000fee0000000200 */
[C---:B---3--:R-:W-:Y:S08]  /*ccf0*/  HMMA.16816.F32 R12, R148.reuse, R132, R12 ;  /* 0x00000084940c723c */ /* 0x048ff0000000180c */
[C---:B------:R-:W-:Y:S01]  /*cd00*/  HMMA.16816.F32 R16, R148.reuse, R134, R16 ;  /* 0x000000869410723c */ /* 0x040fe20000001810 */
[----:B------:R-:W3:Y:S07]  /*cd10*/  LDSM.16.M88.4 R132, [R200+0x8900] ;  /* 0x00890000c884783b */ /* 0x000eee0000000200 */
[C---:B--2---:R-:W-:Y:S08]  /*cd20*/  HMMA.16816.F32 R20, R148.reuse, R156, R20 ;  /* 0x0000009c9414723c */ /* 0x044ff00000001814 */
[C---:B------:R-:W-:Y:S01]  /*cd30*/  HMMA.16816.F32 R24, R148.reuse, R158, R24 ;  /* 0x0000009e9418723c */ /* 0x040fe20000001818 */
[----:B------:R-:W-:Y:S07]  /*cd40*/  LDSM.16.M88.4 R156, [R199+0x10100] ;  /* 0x01010000c79c783b */ /* 0x000fee0000000200 */
[C---:B------:R-:W-:Y:S08]  /*cd50*/  HMMA.16816.F32 R28, R148.reuse, R160, R28 ;  /* 0x000000a0941c723c */ /* 0x040ff0000000181c */
[----:B------:R-:W-:Y:S01]  /*cd60*/  HMMA.16816.F32 R32, R148, R162, R32 ;  /* 0x000000a29420723c */ /* 0x000fe20000001820 */
[----:B------:R-:W2:Y:S07]  /*cd70*/  LDSM.16.M88.4 R148, [R200+0x9100] ;  /* 0x00910000c894783b */ /* 0x000eae0000000200 */
[C---:B----4-:R-:W-:Y:S01]  /*cd80*/  HMMA.16816.F32 R4, R164.reuse, R168, R4 ;  /* 0x000000a8a404723c */ /* 0x050fe20000001804 */
[----:B------:R-:W4:Y:S07]  /*cd90*/  LDSM.16.M88.4 R160, [R192+0x2000] ;  /* 0x00200000c0a0783b */ /* 0x000f2e0000000200 */
[C---:B------:R-:W-:Y:S01]  /*cda0*/  HMMA.16816.F32 R8, R164.reuse, R170, R8 ;  /* 0x000000aaa408723c */ /* 0x040fe20000001808 */
[----:B------:R-:W-:Y:S07]  /*cdb0*/  LDSM.16.M88.4 R168, [R205+0xa100] ;  /* 0x00a10000cda8783b */ /* 0x000fee0000000200 */
[C---:B-----5:R-:W-:Y:S08]  /*cdc0*/  HMMA.16816.F32 R12, R164.reuse, R136, R12 ;  /* 0x00000088a40c723c */ /* 0x060ff0000000180c */
[C---:B------:R-:W-:Y:S01]  /*cdd0*/  HMMA.16816.F32 R16, R164.reuse, R138, R16 ;  /* 0x0000008aa410723c */ /* 0x040fe20000001810 */
[----:B------:R-:W5:Y:S07]  /*cde0*/  LDSM.16.M88.4 R136, [R192+0x2800] ;  /* 0x00280000c088783b */ /* 0x000f6e0000000200 */
[C---:B------:R-:W-:Y:S08]  /*cdf0*/  HMMA.16816.F32 R20, R164.reuse, R140, R20 ;  /* 0x0000008ca414723c */ /* 0x040ff00000001814 */
[C---:B------:R-:W-:Y:S01]  /*ce00*/  HMMA.16816.F32 R24, R164.reuse, R142, R24 ;  /* 0x0000008ea418723c */ /* 0x040fe20000001818 */
[----:B------:R-:W2:Y:S07]  /*ce10*/  LDSM.16.M88.4 R140, [R192+0x3000] ;  /* 0x00300000c08c783b */ /* 0x000eae0000000200 */
[C---:B------:R-:W-:Y:S08]  /*ce20*/  HMMA.16816.F32 R28, R164.reuse, R144, R28 ;  /* 0x00000090a41c723c */ /* 0x040ff0000000181c */
[----:B------:R-:W-:Y:S01]  /*ce30*/  HMMA.16816.F32 R32, R164, R146, R32 ;  /* 0x00000092a420723c */ /* 0x000fe20000001820 */
[----:B------:R-:W4:Y:S07]  /*ce40*/  LDSM.16.M88.4 R144, [R192+0x3800] ;  /* 0x00380000c090783b */ /* 0x000f2e0000000200 */
[C---:B-1----:R-:W-:Y:S01]  /*ce50*/  HMMA.16816.F32 R4, R172.reuse, R176, R4 ;  /* 0x000000b0ac04723c */ /* 0x042fe20000001804 */
[----:B------:R-:W1:Y:S07]  /*ce60*/  LDSM.16.M88.4 R164, [R206+0x14100] ;  /* 0x01410000cea4783b */ /* 0x000e6e0000000200 */
[C---:B------:R-:W-:Y:S01]  /*ce70*/  HMMA.16816.F32 R8, R172.reuse, R178, R8 ;  /* 0x000000b2ac08723c */ /* 0x040fe20000001808 */
[----:B------:R-:W-:Y:S07]  /*ce80*/  LDSM.16.M88.4 R176, [R187] ;  /* 0x00000000bbb0783b */ /* 0x000fee0000000200 */
[C---:B---3--:R-:W-:Y:S08]  /*ce90*/  HMMA.16816.F32 R12, R172.reuse, R132, R12 ;  /* 0x00000084ac0c723c */ /* 0x048ff0000000180c */
[C---:B------:R-:W-:Y:S01]  /*cea0*/  HMMA.16816.F32 R16, R172.reuse, R134, R16 ;  /* 0x00000086ac10723c */ /* 0x040fe20000001810 */
[----:B------:R-:W3:Y:S07]  /*ceb0*/  LDSM.16.M88.4 R132, [R205+0xa900] ;  /* 0x00a90000cd84783b */ /* 0x000eee0000000200 */
[C---:B--2---:R-:W-:Y:S08]  /*cec0*/  HMMA.16816.F32 R20, R172.reuse, R148, R20 ;  /* 0x00000094ac14723c */ /* 0x044ff00000001814 */
[C---:B------:R-:W-:Y:S01]  /*ced0*/  HMMA.16816.F32 R24, R172.reuse, R150, R24 ;  /* 0x00000096ac18723c */ /* 0x040fe20000001818 */
[----:B------:R-:W2:Y:S07]  /*cee0*/  LDSM.16.M88.4 R148, [R205+0xb100] ;  /* 0x00b10000cd94783b */ /* 0x000eae0000000200 */
[C---:B------:R-:W-:Y:S08]  /*cef0*/  HMMA.16816.F32 R28, R172.reuse, R152, R28 ;  /* 0x00000098ac1c723c */ /* 0x040ff0000000181c */
[----:B------:R-:W-:Y:S01]  /*cf00*/  HMMA.16816.F32 R32, R172, R154, R32 ;  /* 0x0000009aac20723c */ /* 0x000fe20000001820 */
[----:B------:R-:W1:Y:S07]  /*cf10*/  LDSM.16.M88.4 R152, [R205+0xb900] ;  /* 0x00b90000cd98783b */ /* 0x000e6e0000000200 */
[C---:B----4-:R-:W-:Y:S01]  /*cf20*/  HMMA.16816.F32 R4, R156.reuse, R160, R4 ;  /* 0x000000a09c04723c */ /* 0x050fe20000001804 */
[----:B------:R-:W4:Y:S07]  /*cf30*/  LDSM.16.M88.4 R172, [R202+0x14100] ;  /* 0x01410000caac783b */ /* 0x000f2e0000000200 */
        /* <DEDUP_REMOVED lines=24> */
[----:B------:R-:W1:Y:S01]  /*d0c0*/  LDSM.16.M88.4 R164, [R199+0x14100] ;  /* 0x01410000c7a4783b */ /* 0x000e620000000200 */
[C---:B----4-:R-:W-:Y:S08]  /*d0d0*/  HMMA.16816.F32 R4, R172.reuse, R176, R4 ;  /* 0x000000b0ac04723c */ /* 0x050ff00000001804 */
[C---:B------:R-:W-:Y:S08]  /*d0e0*/  HMMA.16816.F32 R8, R172.reuse, R178, R8 ;  /* 0x000000b2ac08723c */ /* 0x040ff00000001808 */
[C---:B-----5:R-:W-:Y:S08]  /*d0f0*/  HMMA.16816.F32 R12, R172.reuse, R136, R12 ;  /* 0x00000088ac0c723c */ /* 0x060ff0000000180c */
[C---:B------:R-:W-:Y:S08]  /*d100*/  HMMA.16816.F32 R16, R172.reuse, R138, R16 ;  /* 0x0000008aac10723c */ /* 0x040ff00000001810 */
[C---:B------:R-:W-:Y:S08]  /*d110*/  HMMA.16816.F32 R20, R172.reuse, R140, R20 ;  /* 0x0000008cac14723c */ /* 0x040ff00000001814 */
[C---:B------:R-:W-:Y:S08]  /*d120*/  HMMA.16816.F32 R24, R172.reuse, R142, R24 ;  /* 0x0000008eac18723c */ /* 0x040ff00000001818 */
[C---:B------:R-:W-:Y:S08]  /*d130*/  HMMA.16816.F32 R28, R172.reuse, R144, R28 ;  /* 0x00000090ac1c723c */ /* 0x040ff0000000181c */
[----:B------:R-:W-:Y:S08]  /*d140*/  HMMA.16816.F32 R32, R172, R146, R32 ;  /* 0x00000092ac20723c */ /* 0x000ff00000001820 */
[C---:B-1----:R-:W-:Y:S08]  /*d150*/  HMMA.16816.F32 R4, R156.reuse, R160, R4 ;  /* 0x000000a09c04723c */ /* 0x042ff00000001804 */
[C---:B------:R-:W-:Y:S08]  /*d160*/  HMMA.16816.F32 R8, R156.reuse, R162, R8 ;  /* 0x000000a29c08723c */ /* 0x040ff00000001808 */
[C---:B---3--:R-:W-:Y:S08]  /*d170*/  HMMA.16816.F32 R12, R156.reuse, R132, R12 ;  /* 0x000000849c0c723c */ /* 0x048ff0000000180c */
        /* <DEDUP_REMOVED lines=11> */
[----:B------:R-:W-:Y:S02]  /*d230*/  FMUL.FTZ R138, R5, c[0x0][0x320] ;  /* 0x0000c800058a7a20 */ /* 0x000fe40000410000 */
[----:B------:R-:W1:Y:S01]  /*d240*/  MUFU.TANH R137, R137 ;  /* 0x0000008900897308 */ /* 0x000e620000002400 */
[----:B------:R-:W-:Y:S02]  /*d250*/  FMUL.FTZ R0, R6, c[0x0][0x320] ;  /* 0x0000c80006007a20 */ /* 0x000fe40000410000 */
[----:B------:R-:W-:Y:S04]  /*d260*/  FMUL.FTZ R9, R9, c[0x0][0x320] ;  /* 0x0000c80009097a20 */ /* 0x000fe80000410000 */
[----:B------:R-:W-:Y:S02]  /*d270*/  FMUL.FTZ R10, R10, c[0x0][0x320] ;  /* 0x0000c8000a0a7a20 */ /* 0x000fe40000410000 */
[----:B------:R-:W-:Y:S01]  /*d280*/  FMUL.FTZ R11, R11, c[0x0][0x320] ;  /* 0x0000c8000b0b7a20 */ /* 0x000fe20000410000 */
[----:B------:R-:W2:Y:S01]  /*d290*/  MUFU.TANH R140, R9 ;  /* 0x00000009008c7308 */ /* 0x000ea20000002400 */
[----:B------:R-:W-:Y:S02]  /*d2a0*/  FMUL.FTZ R136, R7, c[0x0][0x320] ;  /* 0x0000c80007887a20 */ /* 0x000fe40000410000 */
[----:B------:R-:W3:Y:S01]  /*d2b0*/  LDSM.16.M88.4 R4, [R192+0x5000] ;  /* 0x00500000c004783b */ /* 0x000ee20000000200 */
[----:B------:R-:W-:Y:S02]  /*d2c0*/  FMUL.FTZ R139, R8, c[0x0][0x320] ;  /* 0x0000c800088b7a20 */ /* 0x000fe40000410000 */
[----:B------:R-:W-:Y:S02]  /*d2d0*/  FMUL.FTZ R8, R12, c[0x0][0x320] ;  /* 0x0000c8000c087a20 */ /* 0x000fe40000410000 */
[----:B------:R-:W-:Y:S02]  /*d2e0*/  FMUL.FTZ R13, R13, c[0x0][0x320] ;  /* 0x0000c8000d0d7a20 */ /* 0x000fe40000410000 */
[----:B------:R-:W4:Y:S01]  /*d2f0*/  MUFU.TANH R132, R10 ;  /* 0x0000000a00847308 */ /* 0x000f220000002400 */
[----:B------:R-:W-:Y:S02]  /*d300*/  FMUL.FTZ R142, R16, c[0x0][0x320] ;  /* 0x0000c800108e7a20 */ /* 0x000fe40000410000 */
[----:B------:R-:W-:Y:S02]  /*d310*/  FMUL.FTZ R14, R14, c[0x0][0x320] ;  /* 0x0000c8000e0e7a20 */ /* 0x000fe40000410000 */
[----:B------:R-:W-:Y:S02]  /*d320*/  FMUL.FTZ R15, R15, c[0x0][0x320] ;  /* 0x0000c8000f0f7a20 */ /* 0x000fe40000410000 */
[----:B------:R-:W-:Y:S02]  /*d330*/  FMUL.FTZ R18, R18, c[0x0][0x320] ;  /* 0x0000c80012127a20 */ /* 0x000fe40000410000 */
[----:B------:R-:W-:Y:S01]  /*d340*/  FMUL.FTZ R19, R19, c[0x0][0x320] ;  /* 0x0000c80013137a20 */ /* 0x000fe20000410000 */
[----:B------:R-:W1:Y:S10]  /*d350*/  MUFU.TANH R133, R11 ;  /* 0x0000000b00857308 */ /* 0x000e740000002400 */
[----:B------:R5:W1:Y:S10]  /*d360*/  MUFU.TANH R12, R8 ;  /* 0x00000008000c7308 */ /* 0x000a740000002400 */
[----:B------:R-:W1:Y:S01]  /*d370*/  MUFU.TANH R138, R138 ;  /* 0x0000008a008a7308 */ /* 0x000e620000002400 */
[C---:B---3--:R-:W-:Y:S09]  /*d380*/  HMMA.16816.F32 R20, R164.reuse, R4, R20 ;  /* 0x00000004a414723c */ /* 0x048ff20000001814 */
[----:B------:R-:W3:Y:S01]  /*d390*/  MUFU.TANH R0, R0 ;  /* 0x0000000000007308 */ /* 0x000ee20000002400 */
[C---:B------:R-:W-:Y:S01]  /*d3a0*/  HMMA.16816.F32 R24, R164.reuse, R6, R24 ;  /* 0x00000006a418723c */ /* 0x040fe20000001818 */
[----:B-----5:R-:W5:Y:S01]  /*d3b0*/  LDSM.16.M88.4 R8, [R192+0x5800] ;  /* 0x00580000c008783b */ /* 0x020f620000000200 */
[----:B------:R-:W-:Y:S04]  /*d3c0*/  DEPBAR.LE SB0, 0x0 ;  /* 0x000080000000791a */ /* 0x000fe80000000000 */
[----:B------:R-:W-:Y:S03]  /*d3d0*/  FMUL.FTZ R4, R17, c[0x0][0x320] ;  /* 0x0000c80011047a20 */ /* 0x000fe60000410000 */
[----:B------:R-:W1:Y:S01]  /*d3e0*/  MUFU.TANH R136, R136 ;  /* 0x0000008800887308 */ /* 0x000e620000002400 */
[----:B------:R-:W-:Y:S04]  /*d3f0*/  BAR.SYNC.DEFER_BLOCKING 0x0 ;  /* 0x0000000000007b1d */ /* 0x000fe80000010000 */
[----:B------:R-:W-:Y:S02]  /*d400*/  FMUL.FTZ R160, R20, c[0x0][0x320] ;  /* 0x0000c80014a07a20 */ /* 0x000fe40000410000 */
[----:B------:R-:W-:Y:S03]  /*d410*/  FMUL.FTZ R21, R21, c[0x0][0x320] ;  /* 0x0000c80015157a20 */ /* 0x000fe60000410000 */
[----:B------:R-:W1:Y:S01]  /*d420*/  MUFU.TANH R139, R139 ;  /* 0x0000008b008b7308 */ /* 0x000e620000002400 */
[----:B------:R-:W-:Y:S02]  /*d430*/  FMUL.FTZ R22, R22, c[0x0][0x320] ;  /* 0x0000c80016167a20 */ /* 0x000fe40000410000 */
[----:B------:R-:W-:Y:S02]  /*d440*/  FMUL.FTZ R23, R23, c[0x0][0x320] ;  /* 0x0000c80017177a20 */ /* 0x000fe40000410000 */
[----:B------:R-:W-:Y:S02]  /*d450*/  FMUL.FTZ R156, R24, c[0x0][0x320] ;  /* 0x0000c800189c7a20 */ /* 0x000fe40000410000 */
[----:B------:R-:W-:Y:S02]  /*d460*/  FMUL.FTZ R25, R25, c[0x0][0x320] ;  /* 0x0000c80019197a20 */ /* 0x000fe40000410000 */
[----:B------:R-:W-:Y:S01]  /*d470*/  FMUL.FTZ R26, R26, c[0x0][0x320] ;  /* 0x0000c8001a1a7a20 */ /* 0x000fe20000410000 */
[----:B------:R1:W1:Y:S01]  /*d480*/  MUFU.TANH R162, R13 ;  /* 0x0000000d00a27308 */ /* 0x0002620000002400 */
[----:B------:R-:W-:Y:S09]  /*d490*/  FMUL.FTZ R27, R27, c[0x0][0x320] ;  /* 0x0000c8001b1b7a20 */ /* 0x000ff20000410000 */
[----:B------:R1:W1:Y:S01]  /*d4a0*/  MUFU.TANH R163, R14 ;  /* 0x0000000e00a37308 */ /* 0x0002620000002400 */
[C---:B-----5:R-:W-:Y:S09]  /*d4b0*/  HMMA.16816.F32 R28, R164.reuse, R8, R28 ;  /* 0x00000008a41c723c */ /* 0x060ff2000000181c */
[----:B------:R1:W1:Y:S01]  /*d4c0*/  MUFU.TANH R161, R15 ;  /* 0x0000000f00a17308 */ /* 0x0002620000002400 */
[----:B------:R-:W-:Y:S09]  /*d4d0*/  HMMA.16816.F32 R32, R164, R10, R32 ;  /* 0x0000000aa420723c */ /* 0x000ff20000001820 */
[----:B------:R-:W1:Y:S05]  /*d4e0*/  MUFU.TANH R142, R142 ;  /* 0x0000008e008e7308 */ /* 0x000e6a0000002400 */
        /* <DEDUP_REMOVED lines=26> */
[----:B------:R-:W1:Y:S01]  /*d690*/  MUFU.TANH R5, R5 ;  /* 0x0000000500057308 */ /* 0x000e620000002400 */
[----:B------:R-:W-:-:S05]  /*d6a0*/  @P0 BRA `(.L_x_427) ;  /* 0x0000031000000947 */ /* 0x000fca0003800000 */
[----:B--234-:R-:W-:Y:S01]  /*d6b0*/  ULEA UR4, UR20, UR12, 0x6 ;  /* 0x0000000c14047291 */ /* 0x01cfe2000f8e303f */
        /* <DEDUP_REMOVED lines=26> */
[----:B------:R-:W2:Y:S04]  /*d860*/  SHFL.IDX PT, R11, R20, RZ, 0x181f ;  /* 0x00181fff140b7589 */ /* 0x000ea800000e0000 */
[----:B-1----:R-:W1:Y:S04]  /*d870*/  SHFL.IDX PT, R13, R8, RZ, 0x181f ;  /* 0x00181fff080d7589 */ /* 0x002e6800000e0000 */
[----:B------:R-:W3:Y:S04]  /*d880*/  SHFL.IDX PT, R7, R20, 0x1, 0x181f ;  /* 0x00381f0014077f89 */ /* 0x000ee800000e0000 */
[----:B------:R-:W4:Y:S01]  /*d890*/  SHFL.IDX PT, R9, R8, 0x1, 0x181f ;  /* 0x00381f0008097f89 */ /* 0x000f2200000e0000 */
[C---:B--2---:R-:W-:Y:S02]  /*d8a0*/  IADD3 R14, P6, R11.reuse, R218, RZ ;  /* 0x000000da0b0e7210 */ /* 0x044fe40007fde0ff */
[-C--:B------:R-:W-:Y:S02]  /*d8b0*/  IADD3 R10, P0, R11, R217.reuse, RZ ;  /* 0x000000d90b0a7210 */ /* 0x080fe40007f1e0ff */
[----:B-1----:R-:W-:Y:S02]  /*d8c0*/  IADD3.X R15, R13, R180, RZ, P6, !PT ;  /* 0x000000b40d0f7210 */ /* 0x002fe400037fe4ff */
[----:B------:R-:W-:Y:S01]  /*d8d0*/  IADD3 R18, P6, R11, R216, RZ ;  /* 0x000000d80b127210 */ /* 0x000fe20007fde0ff */
[----:B------:R-:W-:Y:S01]  /*d8e0*/  IMAD.X R11, R13, 0x1, R220, P0 ;  /* 0x000000010d0b7824 */ /* 0x000fe200000e06dc */
[----:B---3--:R-:W-:Y:S01]  /*d8f0*/  IADD3 R16, P0, R7, R218, RZ ;  /* 0x000000da07107210 */ /* 0x008fe20007f1e0ff */
[----:B------:R1:W-:Y:S02]  /*d900*/  LDGSTS.E.BYPASS.LTC128B.128 [R207+0x6100], [R14.64], !P5 ;  /* 0x061000000ecf7fae */ /* 0x0003e4000e901d52 */
[--C-:B------:R-:W-:Y:S01]  /*d910*/  IMAD.X R19, R13, 0x1, R219.reuse, P6 ;  /* 0x000000010d137824 */ /* 0x100fe200030e06db */
[----:B------:R-:W-:Y:S01]  /*d920*/  IADD3 R6, P6, R7, R217, RZ ;  /* 0x000000d907067210 */ /* 0x000fe20007fde0ff */
[----:B------:R1:W-:Y:S01]  /*d930*/  LDGSTS.E.BYPASS.LTC128B.128 [R207+0x8100], [R10.64], !P4 ;  /* 0x081000000acf7fae */ /* 0x0003e2000e101d52 */
[----:B----4-:R-:W-:Y:S01]  /*d940*/  IMAD.X R17, R9, 0x1, R180, P0 ;  /* 0x0000000109117824 */ /* 0x010fe200000e06b4 */
[----:B------:R-:W-:Y:S02]  /*d950*/  IADD3 R8, P0, R7, R216, RZ ;  /* 0x000000d807087210 */ /* 0x000fe40007f1e0ff */
[----:B------:R1:W-:Y:S01]  /*d960*/  LDGSTS.E.BYPASS.LTC128B.128 [R207+0xa100], [R18.64], !P3 ;  /* 0x0a10000012cf7fae */ /* 0x0003e2000d901d52 */
[C---:B------:R-:W-:Y:S02]  /*d970*/  IADD3.X R7, R9.reuse, R220, RZ, P6, !PT ;  /* 0x000000dc09077210 */ /* 0x040fe400037fe4ff */
[----:B------:R-:W-:Y:S01]  /*d980*/  IMAD.X R9, R9, 0x1, R219, P0 ;  /* 0x0000000109097824 */ /* 0x000fe200000e06db */
[----:B------:R1:W-:Y:S04]  /*d990*/  LDGSTS.E.BYPASS.LTC128B.128 [R207+0x7100], [R16.64], !P5 ;  /* 0x0710000010cf7fae */ /* 0x0003e8000e901d52 */
[----:B------:R1:W-:Y:S04]  /*d9a0*/  LDGSTS.E.BYPASS.LTC128B.128 [R207+0x9100], [R6.64], !P4 ;  /* 0x0910000006cf7fae */ /* 0x0003e8000e101d52 */
[----:B------:R1:W-:Y:S02]  /*d9b0*/  LDGSTS.E.BYPASS.LTC128B.128 [R207+0xb100], [R8.64], !P3 ;  /* 0x0b10000008cf7fae */ /* 0x0003e4000d901d52 */
.L_x_427:
[----:B--234-:R-:W-:Y:S01]  /*d9c0*/  PLOP3.LUT P6, PT, PT, PT, UP1, 0x80, 0x0 ;  /* 0x000000000000781c */ /* 0x01cfe20003fcf018 */
[----:B------:R-:W0:Y:S01]  /*d9d0*/  LDGDEPBAR ;  /* 0x00000000000079af */ /* 0x000e220000000000 */
[----:B------:R-:W-:Y:S01]  /*d9e0*/  PLOP3.LUT P0, PT, PT, PT, UP1, 0x80, 0x0 ;  /* 0x000000000000781c */ /* 0x000fe20003f0f018 */
[----:B-1----:R-:W-:Y:S01]  /*d9f0*/  IMAD.MOV.U32 R14, RZ, RZ, R211 ;  /* 0x000000ffff0e7224 */ /* 0x002fe200078e00d3 */
[----:B------:R-:W-:Y:S06]  /*da00*/  USHF.L.U32 UR4, UR20, 0x6, URZ ;  /* 0x0000000614047899 */ /* 0x000fec000800063f */
[----:B------:R-:W-:Y:S03]  /*da10*/  IMAD.U32 R7, RZ, RZ, UR4 ;  /* 0x00000004ff077e24 */ /* 0x000fe6000f8e00ff */
[----:B------:R-:W-:Y:S02]  /*da20*/  @P6 IMAD.HI.U32 R6, R211, c[0x0][0x2c8], RZ ;  /* 0x0000b200d3066a27 */ /* 0x000fe400078e00ff */
[----:B------:R-:W-:Y:S03]  /*da30*/  IADD3 R7, -R212, 0x1, -R7 ;  /* 0x00000001d4077810 */ /* 0x000fe60007ffe907 */
[----:B------:R-:W-:Y:S01]  /*da40*/  @P0 SHF.R.U32.HI R14, RZ, c[0x0][0x2cc], R6 ;  /* 0x0000b300ff0e0a19 */ /* 0x000fe20000011606 */
[----:B------:R-:W-:Y:S01]  /*da50*/  IMAD.U32 R6, RZ, RZ, UR10 ;  /* 0x0000000aff067e24 */ /* 0x000fe2000f8e00ff */
[----:B------:R-:W-:Y:S03]  /*da60*/  PLOP3.LUT P0, PT, PT, PT, UP0, 0x40, 0x0 ;  /* 0x000000000000781c */ /* 0x000fe60003f0e808 */
[----:B------:R-:W1:Y:S01]  /*da70*/  SHFL.IDX PT, R8, R14, RZ, 0x1c1f ;  /* 0x001c1fff0e087589 */ /* 0x000e6200000e0000 */
[----:B------:R-:W-:Y:S04]  /*da80*/  IADD3 R6, R7, -c[0x0][0x168], R6 ;  /* 0x80005a0007067a10 */ /* 0x000fe80007ffe006 */
        /* <DEDUP_REMOVED lines=20> */
.L_x_430:
[----:B------:R-:W-:Y:S04]  /*dbd0*/  MOV R6, c[0x0][0x32c] ;  /* 0x0000cb0000067a02 */ /* 0x000fe80000000f00 */
[----:B------:R-:W-:Y:S11]  /*dbe0*/  ISETP.NE.AND P0, PT, R6, 0x1, PT ;  /* 0x000000010600780c */ /* 0x000ff60003f05270 */
[----:B------:R-:W-:Y:S02]  /*dbf0*/  @!UPT UIADD3 URZ, URZ, URZ, URZ ;  /* 0x0000003f3f3ff290 */ /* 0x000fe4000fffe03f */
[----:B------:R-:W-:Y:S05]  /*dc00*/  @P0 IMAD.HI.U32 R6, R15, c[0x0][0x330], RZ ;  /* 0x0000cc000f060a27 */ /* 0x000fea00078e00ff */
[----:B------:R-:W-:Y:S02]  /*dc10*/  @P0 SHF.R.U32.HI R15, RZ, c[0x0][0x334], R6 ;  /* 0x0000cd00ff0f0a19 */ /* 0x000fe40000011606 */
.L_x_431:
[----:B------:R-:W-:Y:S05]  /*dc20*/  BSYNC B0 ;  /* 0x0000000000007941 */ /* 0x000fea0003800000 */
.L_x_429:
[----:B------:R-:W-:Y:S04]  /*dc30*/  IMAD.MOV.U32 R6, RZ, RZ, c[0x0][0x32c] ;  /* 0x0000cb00ff067624 */ /* 0x000fe800078e00ff */
[----:B------:R-:W-:Y:S04]  /*dc40*/  IMAD R15, R15, R6, -UR4 ;  /* 0x800000040f0f7e24 */ /* 0x000fe8000f8e0206 */
[----:B------:R-:W-:Y:S05]  /*dc50*/  IMAD.IADD R8, R15, 0x1, -R212 ;  /* 0x000000010f087824 */ /* 0x000fea00078e0ad4 */
[----:B------:R-:W-:Y:S02]  /*dc60*/  IADD3 R6, R8, c[0x0][0x32c], RZ ;  /* 0x0000cb0008067a10 */ /* 0x000fe40007ffe0ff */
[----:B------:R-:W-:Y:S02]  /*dc70*/  IMNMX R11, R11, R8, !PT ;  /* 0x000000080b0b7217 */ /* 0x000fe40007800200 */
[----:B------:R-:W-:Y:S02]  /*dc80*/  IMNMX R13, R13, R6, PT ;  /* 0x000000060d0d7217 */ /* 0x000fe40003800200 */
.L_x_428:
[----:B------:R-:W-:Y:S06]  /*dc90*/  UISETP.GT.AND UP2, UPT, UR20, -0x1, UPT ;  /* 0xffffffff1400788c */ /* 0x000fec000bf44270 */
        /* <DEDUP_REMOVED lines=9> */
[----:B------:R-:W-:Y:S02]  /*dd30*/  ISETP.GT.AND P0, PT, R11, 0x8, P0 ;  /* 0x000000080b00780c */ /* 0x000fe40000704270 */
[----:B------:R-:W-:Y:S02]  /*dd40*/  PLOP3.LUT P6, PT, PT, PT, UP2, 0x80, 0x0 ;  /* 0x000000000000781c */ /* 0x000fe40003fcf028 */
        /* <DEDUP_REMOVED lines=10> */
[----:B------:R-:W-:Y:S01]  /*ddf0*/  PLOP3.LUT P0, PT, PT, PT, UP2, 0x80, 0x0 ;  /* 0x000000000000781c */ /* 0x000fe20003f0f028 */
[----:B------:R-:W1:Y:S01]  /*de00*/  SHFL.IDX PT, R12, R14, 0x1, 0x1c1f ;  /* 0x003c1f000e0c7f89 */ /* 0x000e6200000e0000 */
        /* <DEDUP_REMOVED lines=11> */
[----:B------:R-:W-:Y:S01]  /*dec0*/  ISETP.LT.OR P6, PT, R13, 0x1a, P6 ;  /* 0x0000001a0d00780c */ /* 0x000fe200037c1670 */
[--C-:B-1----:R-:W-:Y:S01]  /*ded0*/  IMAD.IADD R7, R7, 0x1, R12.reuse ;  /* 0x0000000107077824 */ /* 0x102fe200078e020c */
[----:B------:R-:W-:Y:S02]  /*dee0*/  FSEL R160, R160, -INF , !P0 ;  /* 0xff800000a0a07808 */ /* 0x000fe40004000000 */
[----:B------:R-:W-:Y:S02]  /*def0*/  PLOP3.LUT P0, PT, PT, PT, UP2, 0x80, 0x0 ;  /* 0x000000000000781c */ /* 0x000fe40003f0f028 */
[----:B------:R-:W-:Y:S01]  /*df00*/  FSEL R140, R4, -INF , !P6 ;  /* 0xff800000048c7808 */ /* 0x000fe20007000000 */
[----:B------:R-:W-:Y:S01]  /*df10*/  IMAD.IADD R4, R9, 0x1, R12 ;  /* 0x0000000109047824 */ /* 0x000fe200078e020c */
        /* <DEDUP_REMOVED lines=44> */
.L_x_434:
[----:B------:R-:W-:Y:S04]  /*e1e0*/  MOV R9, 0x1 ;  /* 0x0000000100097802 */ /* 0x000fe80000000f00 */
[----:B------:R-:W-:Y:S11]  /*e1f0*/  ISETP.NE.AND P0, PT, R9, c[0x0][0x32c], PT ;  /* 0x0000cb0009007a0c */ /* 0x000ff60003f05270 */
[----:B------:R-:W-:Y:S02]  /*e200*/  @!UPT UIADD3 URZ, URZ, URZ, URZ ;  /* 0x0000003f3f3ff290 */ /* 0x000fe4000fffe03f */
[----:B------:R-:W-:Y:S05]  /*e210*/  @P0 IMAD.HI.U32 R9, R12, c[0x0][0x330], RZ ;  /* 0x0000cc000c090a27 */ /* 0x000fea00078e00ff */
[----:B------:R-:W-:Y:S02]  /*e220*/  @P0 SHF.R.U32.HI R12, RZ, c[0x0][0x334], R9 ;  /* 0x0000cd00ff0c0a19 */ /* 0x000fe40000011609 */
.L_x_435:
[----:B------:R-:W-:Y:S05]  /*e230*/  BSYNC B0 ;  /* 0x0000000000007941 */ /* 0x000fea0003800000 */
.L_x_433:
[----:B------:R-:W-:Y:S04]  /*e240*/  IMAD.MOV.U32 R9, RZ, RZ, c[0x0][0x32c] ;  /* 0x0000cb00ff097624 */ /* 0x000fe800078e00ff */
[----:B------:R-:W-:Y:S04]  /*e250*/  IMAD R9, R12, R9, -UR4 ;  /* 0x800000040c097e24 */ /* 0x000fe8000f8e0209 */
[----:B------:R-:W-:Y:S05]  /*e260*/  IMAD.IADD R12, R9, 0x1, -R212 ;  /* 0x00000001090c7824 */ /* 0x000fea00078e0ad4 */
[----:B------:R-:W-:Y:S02]  /*e270*/  IADD3 R9, R12, c[0x0][0x32c], RZ ;  /* 0x0000cb000c097a10 */ /* 0x000fe40007ffe0ff */
[----:B------:R-:W-:Y:S02]  /*e280*/  IMNMX R7, R7, R12, !PT ;  /* 0x0000000c07077217 */ /* 0x000fe40007800200 */
[----:B------:R-:W-:Y:S02]  /*e290*/  IMNMX R4, R4, R9, PT ;  /* 0x0000000904047217 */ /* 0x000fe40003800200 */
.L_x_432:
[----:B------:R-:W-:Y:S01]  /*e2a0*/  PLOP3.LUT P6, PT, PT, PT, UP2, 0x80, 0x0 ;  /* 0x000000000000781c */ /* 0x000fe20003fcf028 */
[----:B------:R-:W-:Y:S01]  /*e2b0*/  LDSM.16.MT88.4 R20, [R198+0x100] ;  /* 0x00010000c614783b */ /* 0x000fe20000004200 */
[----:B------:R-:W-:Y:S02]  /*e2c0*/  PLOP3.LUT P0, PT, PT, PT, UP2, 0x80, 0x0 ;  /* 0x000000000000781c */ /* 0x000fe40003f0f028 */
[C---:B------:R-:W-:Y:S02]  /*e2d0*/  ISETP.GT.AND P6, PT, R7.reuse, RZ, P6 ;  /* 0x000000ff0700720c */ /* 0x040fe400037c4270 */
[----:B------:R-:W-:Y:S02]  /*e2e0*/  FMNMX.FTZ R17, R10, R3, !PT ;  /* 0x000000030a117209 */ /* 0x000fe40007810000 */
[----:B------:R-:W-:Y:S01]  /*e2f0*/  ISETP.LT.OR P6, PT, R4, 0x1, P6 ;  /* 0x000000010400780c */ /* 0x000fe200037c1670 */
[----:B------:R-:W-:Y:S01]  /*e300*/  LDSM.16.MT88.4 R28, [R197+0x100] ;  /* 0x00010000c51c783b */ /* 0x000fe20000004200 */
[C---:B------:R-:W-:Y:S02]  /*e310*/  ISETP.GT.AND P0, PT, R7.reuse, 0x1, P0 ;  /* 0x000000010700780c */ /* 0x040fe40000704270 */
[----:B------:R-:W-:Y:S02]  /*e320*/  FMNMX.FTZ R17, R138, R17, !PT ;  /* 0x000000118a117209 */ /* 0x000fe40007810000 */
[----:B------:R-:W-:Y:S02]  /*e330*/  FSEL R15, R0, -INF , !P6 ;  /* 0xff800000000f7808 */ /* 0x000fe40007000000 */
[----:B------:R-:W-:Y:S02]  /*e340*/  ISETP.LT.OR P0, PT, R4, 0x2, P0 ;  /* 0x000000020400780c */ /* 0x000fe40000701670 */
[----:B------:R-:W-:Y:S02]  /*e350*/  PLOP3.LUT P6, PT, PT, PT, UP2, 0x80, 0x0 ;  /* 0x000000000000781c */ /* 0x000fe40003fcf028 */
[----:B------:R-:W-:Y:S02]  /*e360*/  FMNMX.FTZ R17, R8, R17, !PT ;  /* 0x0000001108117209 */ /* 0x000fe40007810000 */
[----:B------:R-:W-:Y:S02]  /*e370*/  FSEL R13, R136, -INF , !P0 ;  /* 0xff800000880d7808 */ /* 0x000fe40004000000 */
[C---:B------:R-:W-:Y:S02]  /*e380*/  ISETP.GT.AND P6, PT, R7.reuse, 0x8, P6 ;  /* 0x000000080700780c */ /* 0x040fe400037c4270 */
[----:B------:R-:W-:Y:S02]  /*e390*/  PLOP3.LUT P0, PT, PT, PT, UP2, 0x80, 0x0 ;  /* 0x000000000000781c */ /* 0x000fe40003f0f028 */
[----:B------:R-:W-:Y:S02]  /*e3a0*/  FMNMX.FTZ R17, R6, R17, !PT ;  /* 0x0000001106117209 */ /* 0x000fe40007810000 */
[----:B------:R-:W-:Y:S02]  /*e3b0*/  ISETP.GT.AND P0, PT, R7, 0x9, P0 ;  /* 0x000000090700780c */ /* 0x000fe40000704270 */
[----:B------:R-:W-:Y:S02]  /*e3c0*/  ISETP.LT.OR P6, PT, R4, 0x9, P6 ;  /* 0x000000090400780c */ /* 0x000fe400037c1670 */
        /* <DEDUP_REMOVED lines=9> */
[----:B------:R-:W-:Y:S02]  /*e460*/  ISETP.LT.OR P6, PT, R4, 0x11, P6 ;  /* 0x000000110400780c */ /* 0x000fe400037c1670 */
        /* <DEDUP_REMOVED lines=39> */
[C---:B------:R-:W-:Y:S01]  /*e6e0*/  ISETP.LT.OR P6, PT, R4.reuse, 0x29, P6 ;  /* 0x000000290400780c */ /* 0x040fe200037c1670 */
[----:B------:R-:W1:Y:S01]  /*e6f0*/  SHFL.BFLY PT, R17, R0, 0x2, 0x1f ;  /* 0x0c401f0000117f89 */ /* 0x000e6200000e0000 */
[----:B------:R-:W-:Y:S02]  /*e700*/  ISETP.GT.AND P0, PT, R7, 0x29, P0 ;  /* 0x000000290700780c */ /* 0x000fe40000704270 */
[----:B------:R-:W-:Y:S02]  /*e710*/  FSEL R155, R155, -INF , !P6 ;  /* 0xff8000009b9b7808 */ /* 0x000fe40007000000 */
[----:B------:R-:W-:Y:S02]  /*e720*/  FMNMX.FTZ R12, R141, R12, !PT ;  /* 0x0000000c8d0c7209 */ /* 0x000fe40007810000 */
[C---:B------:R-:W-:Y:S02]  /*e730*/  ISETP.LT.OR P0, PT, R4.reuse, 0x2a, P0 ;  /* 0x0000002a0400780c */ /* 0x040fe40000701670 */
[----:B------:R-:W-:Y:S02]  /*e740*/  PLOP3.LUT P6, PT, PT, PT, UP2, 0x80, 0x0 ;  /* 0x000000000000781c */ /* 0x000fe40003fcf028 */
[----:B------:R-:W-:Y:S02]  /*e750*/  FSEL R153, R153, -INF , !P0 ;  /* 0xff80000099997808 */ /* 0x000fe40004000000 */
[----:B------:R-:W-:Y:S02]  /*e760*/  FMNMX.FTZ R12, R159, R12, !PT ;  /* 0x0000000c9f0c7209 */ /* 0x000fe40007810000 */
[----:B------:R-:W-:Y:S02]  /*e770*/  ISETP.GT.AND P6, PT, R7, 0x30, P6 ;  /* 0x000000300700780c */ /* 0x000fe400037c4270 */
[----:B------:R-:W-:Y:S02]  /*e780*/  PLOP3.LUT P0, PT, PT, PT, UP2, 0x80, 0x0 ;  /* 0x000000000000781c */ /* 0x000fe40003f0f028 */
[----:B------:R-:W-:Y:S02]  /*e790*/  FMNMX.FTZ R12, R157, R12, !PT ;  /* 0x0000000c9d0c7209 */ /* 0x000fe40007810000 */
[C---:B------:R-:W-:Y:S02]  /*e7a0*/  ISETP.LT.OR P6, PT, R4.reuse, 0x31, P6 ;  /* 0x000000310400780c */ /* 0x040fe400037c1670 */
        /* <DEDUP_REMOVED lines=8> */
[----:B------:R-:W-:Y:S01]  /*e830*/  PLOP3.LUT P0, PT, PT, PT, UP2, 0x80, 0x0 ;  /* 0x000000000000781c */ /* 0x000fe20003f0f028 */
[----:B------:R-:W-:Y:S01]  /*e840*/  UISETP.GT.AND UP2, UPT, UR20, UR9, UPT ;  /* 0x000000091400728c */ /* 0x000fe2000bf44270 */
[----:B------:R-:W-:Y:S01]  /*e850*/  FMNMX.FTZ R12, R149, R12, !PT ;  /* 0x0000000c950c7209 */ /* 0x000fe20007810000 */
[----:B------:R-:W-:Y:S01]  /*e860*/  UIADD3 UR20, UR20, -0x1, URZ ;  /* 0xffffffff14147890 */ /* 0x000fe2000fffe03f */
[----:B------:R-:W-:Y:S02]  /*e870*/  ISETP.LT.OR P6, PT, R4, 0x39, P6 ;  /* 0x000000390400780c */ /* 0x000fe400037c1670 */
[----:B------:R-:W-:Y:S02]  /*e880*/  ISETP.GT.AND P0, PT, R7, 0x39, P0 ;  /* 0x000000390700780c */ /* 0x000fe40000704270 */
[----:B------:R-:W-:Y:S02]  /*e890*/  FSEL R145, R145, -INF , !P6 ;  /* 0xff80000091917808 */ /* 0x000fe40007000000 */
[----:B-1----:R-:W-:Y:S02]  /*e8a0*/  FMNMX.FTZ R17, R0, R17, !PT ;  /* 0x0000001100117209 */ /* 0x002fe40007810000 */
[----:B------:R-:W-:Y:S02]  /*e8b0*/  FMNMX.FTZ R0, R147, R12, !PT ;  /* 0x0000000c93007209 */ /* 0x000fe40007810000 */
[----:B------:R-:W-:Y:S01]  /*e8c0*/  ISETP.LT.OR P0, PT, R4, 0x3a, P0 ;  /* 0x0000003a0400780c */ /* 0x000fe20000701670 */
[----:B------:R-:W1:Y:S01]  /*e8d0*/  SHFL.BFLY PT, R12, R17, 0x1, 0x1f ;  /* 0x0c201f00110c7f89 */ /* 0x000e6200000e0000 */
        /* <DEDUP_REMOVED lines=8> */
[----:B--2---:R-:W-:Y:S02]  /*e960*/  FMNMX.FTZ R5, R4, R7, !PT ;  /* 0x0000000704057209 */ /* 0x004fe40007810000 */
[----:B------:R-:W-:Y:S01]  /*e970*/  FSEL R4, R0, RZ, P0 ;  /* 0x000000ff00047208 */ /* 0x000fe20000000000 */
[--C-:B------:R-:W-:Y:S02]  /*e980*/  FFMA.FTZ R168, R10, c[0x0][0x2d0], -R151.reuse ;  /* 0x0000b4000aa87a23 */ /* 0x100fe40000010897 */
[----:B------:R-:W1:Y:S01]  /*e990*/  SHFL.BFLY PT, R132, R5, 0x1, 0x1f ;  /* 0x0c201f0005847f89 */ /* 0x000e6200000e0000 */
[----:B------:R-:W-:Y:S02]  /*e9a0*/  FFMA.FTZ R135, R138, c[0x0][0x2d0], -R151 ;  /* 0x0000b4008a877a23 */ /* 0x000fe40000010897 */
[----:B------:R-:W-:Y:S01]  /*e9b0*/  FADD.FTZ R4, -R4, R3 ;  /* 0x0000000304047221 */ /* 0x000fe20000010100 */
[----:B------:R-:W-:Y:S01]  /*e9c0*/  MUFU.EX2 R168, R168 ;  /* 0x000000a800a87308 */ /* 0x000fe20000000800 */
[--C-:B------:R-:W-:Y:S02]  /*e9d0*/  FFMA.FTZ R134, R8, c[0x0][0x2d0], -R151.reuse ;  /* 0x0000b40008867a23 */ /* 0x100fe40000010897 */
        /* <DEDUP_REMOVED lines=10> */
[----:B-1----:R-:W-:Y:S01]  /*ea80*/  FMNMX.FTZ R132, R132, R5, !PT ;  /* 0x0000000584847209 */ /* 0x002fe20007810000 */
[----:B------:R-:W-:Y:S01]  /*ea90*/  MUFU.EX2 R134, R134 ;  /* 0x0000008600867308 */ /* 0x000fe20000000800 */
[--C-:B------:R-:W-:Y:S02]  /*eaa0*/  FFMA.FTZ R221, R156, c[0x0][0x2d0], -R151.reuse ;  /* 0x0000b4009cdd7a23 */ /* 0x100fe40000010897 */
[C---:B------:R-:W-:Y:S01]  /*eab0*/  FSETP.NEU.FTZ.AND P0, PT, R132.reuse, -INF , PT ;  /* 0xff8000008400780b */ /* 0x040fe20003f1d000 */
[----:B------:R-:W-:Y:S02]  /*eac0*/  FMUL.FTZ R144, R132, c[0x0][0x2d0] ;  /* 0x0000b40084907a20 */ /* 0x000fe40000410000 */
[--C-:B------:R-:W-:Y:S01]  /*ead0*/  FFMA.FTZ R224, R154, c[0x0][0x2d0], -R151.reuse ;  /* 0x0000b4009ae07a23 */ /* 0x100fe20000010897 */
[----:B------:R-:W-:Y:S01]  /*eae0*/  FSEL R5, R132, RZ, P0 ;  /* 0x000000ff84057208 */ /* 0x000fe20000000000 */
[--C-:B------:R-:W-:Y:S01]  /*eaf0*/  FFMA.FTZ R227, R152, c[0x0][0x2d0], -R151.reuse ;  /* 0x0000b40098e37a23 */ /* 0x100fe20000010897 */
[----:B------:R-:W-:Y:S01]  /*eb00*/  FSEL R144, R144, RZ, P0 ;  /* 0x000000ff90907208 */ /* 0x000fe20000000000 */
[----:B------:R-:W1:Y:S01]  /*eb10*/  MUFU.EX2 R169, R169 ;  /* 0x000000a900a97308 */ /* 0x000e620000000800 */
[--C-:B------:R-:W-:Y:S01]  /*eb20*/  FFMA.FTZ R230, R150, c[0x0][0x2d0], -R151.reuse ;  /* 0x0000b40096e67a23 */ /* 0x100fe20000010897 */
[----:B------:R-:W-:Y:S01]  /*eb30*/  PLOP3.LUT P0, PT, PT, PT, UP2, 0x80, 0x0 ;  /* 0x000000000000781c */ /* 0x000fe20003f0f028 */
[----:B------:R-:W-:Y:S01]  /*eb40*/  FADD.FTZ R5, -R5, R2 ;  /* 0x0000000205057221 */ /* 0x000fe20000010100 */
[----:B--2---:R-:W-:Y:S01]  /*eb50*/  F2FP.PACK_AB R136, R135, R168 ;  /* 0x000000a88788723e */ /* 0x004fe200000000ff */
[--C-:B------:R-:W-:Y:S02]  /*eb60*/  FFMA.FTZ R173, R15, c[0x0][0x2d0], -R144.reuse ;  /* 0x0000b4000fad7a23 */ /* 0x100fe40000010890 */
[--C-:B------:R-:W-:Y:S02]  /*eb70*/  FFMA.FTZ R172, R13, c[0x0][0x2d0], -R144.reuse ;  /* 0x0000b4000dac7a23 */ /* 0x100fe40000010890 */
[----:B------:R-:W2:Y:S01]  /*eb80*/  LDSM.16.MT88.4 R12, [R203+0x100] ;  /* 0x00010000cb0c783b */ /* 0x000ea20000004200 */
[--C-:B------:R-:W-:Y:S01]  /*eb90*/  FFMA.FTZ R171, R11, c[0x0][0x2d0], -R144.reuse ;  /* 0x0000b4000bab7a23 */ /* 0x100fe20000010890 */
[----:B------:R-:W3:Y:S01]  /*eba0*/  MUFU.EX2 R3, R3 ;  /* 0x0000000300037308 */ /* 0x000ee20000000800 */
[--C-:B------:R-:W-:Y:S02]  /*ebb0*/  FFMA.FTZ R170, R9, c[0x0][0x2d0], -R144.reuse ;  /* 0x0000b40009aa7a23 */ /* 0x100fe40000010890 */
[----:B------:R-:W-:Y:S02]  /*ebc0*/  FMUL.FTZ R2, R5, c[0x0][0x2d0] ;  /* 0x0000b40005027a20 */ /* 0x000fe40000410000 */
[--C-:B------:R-:W-:Y:S02]  /*ebd0*/  FFMA.FTZ R178, R163, c[0x0][0x2d0], -R144.reuse ;  /* 0x0000b400a3b27a23 */ /* 0x100fe40000010890 */
[--C-:B------:R-:W-:Y:S02]  /*ebe0*/  FFMA.FTZ R179, R161, c[0x0][0x2d0], -R144.reuse ;  /* 0x0000b400a1b37a23 */ /* 0x100fe40000010890 */
[----:B------:R-:W-:Y:S01]  /*ebf0*/  LDSM.16.MT88.4 R160, [R196+0x3900] ;  /* 0x00390000c4a0783b */ /* 0x000fe20000004200 */
[----:B------:R-:W-:Y:S01]  /*ec00*/  MUFU.EX2 R173, R173 ;  /* 0x000000ad00ad7308 */ /* 0x000fe20000000800 */
[--C-:B------:R-:W-:Y:S01]  /*ec10*/  FFMA.FTZ R181, R143, c[0x0][0x2d0], -R144.reuse ;  /* 0x0000b4008fb57a23 */ /* 0x100fe20000010890 */
[----:B-1----:R-:W-:Y:S01]  /*ec20*/  F2FP.PACK_AB R138, R169, R134 ;  /* 0x00000086a98a723e */ /* 0x002fe200000000ff */
[--C-:B------:R-:W-:Y:S02]  /*ec30*/  FFMA.FTZ R182, R141, c[0x0][0x2d0], -R144.reuse ;  /* 0x0000b4008db67a23 */ /* 0x100fe40000010890 */
[--C-:B------:R-:W-:Y:S02]  /*ec40*/  FFMA.FTZ R223, R159, c[0x0][0x2d0], -R144.reuse ;  /* 0x0000b4009fdf7a23 */ /* 0x100fe40000010890 */
[----:B------:R-:W-:Y:S01]  /*ec50*/  LDSM.16.MT88.4 R140, [R197+0x2900] ;  /* 0x00290000c58c783b */ /* 0x000fe20000004200 */
[--C-:B------:R-:W-:Y:S02]  /*ec60*/  FFMA.FTZ R226, R157, c[0x0][0x2d0], -R144.reuse ;  /* 0x0000b4009de27a23 */ /* 0x100fe40000010890 */
[----:B------:R-:W1:Y:S01]  /*ec70*/  MUFU.EX2 R172, R172 ;  /* 0x000000ac00ac7308 */ /* 0x000e620000000800 */
[--C-:B------:R-:W-:Y:S02]  /*ec80*/  FFMA.FTZ R225, R155, c[0x0][0x2d0], -R144.reuse ;  /* 0x0000b4009be17a23 */ /* 0x100fe40000010890 */
[--C-:B------:R-:W-:Y:S02]  /*ec90*/  FFMA.FTZ R228, R153, c[0x0][0x2d0], -R144.reuse ;  /* 0x0000b40099e47a23 */ /* 0x100fe40000010890 */
[C---:B---3--:R-:W-:Y:S01]  /*eca0*/  FMUL.FTZ R4, R3.reuse, R128 ;  /* 0x0000008003047220 */ /* 0x048fe20000410000 */
        /* <DEDUP_REMOVED lines=15> */
[--C-:B------:R-:W-:Y:S02]  /*eda0*/  FFMA.FTZ R231, R149, c[0x0][0x2d0], -R144.reuse ;  /* 0x0000b40095e77a23 */ /* 0x100fe40000010890 */
[--C-:B------:R-:W-:Y:S01]  /*edb0*/  FFMA.FTZ R234, R147, c[0x0][0x2d0], -R144.reuse ;  /* 0x0000b40093ea7a23 */ /* 0x100fe20000010890 */
[----:B------:R-:W1:Y:S01]  /*edc0*/  MUFU.EX2 R2, R2 ;  /* 0x0000000200027308 */ /* 0x000e620000000800 */
[--C-:B------:R-:W-:Y:S02]  /*edd0*/  FFMA.FTZ R233, R145, c[0x0][0x2d0], -R144.reuse ;  /* 0x0000b40091e97a23 */ /* 0x100fe40000010890 */
[----:B------:R-:W-:Y:S02]  /*ede0*/  FFMA.FTZ R151, R146, c[0x0][0x2d0], -R151 ;  /* 0x0000b40092977a23 */ /* 0x000fe40000010897 */
[----:B------:R-:W-:Y:S02]  /*edf0*/  FFMA.FTZ R144, R133, c[0x0][0x2d0], -R144 ;  /* 0x0000b40085907a23 */ /* 0x000fe40000010890 */
[C---:B------:R-:W-:Y:S02]  /*ee00*/  FMUL.FTZ R36, R3.reuse, R36 ;  /* 0x0000002403247220 */ /* 0x040fe40000410000 */
        /* <DEDUP_REMOVED lines=123> */
[----:B------:R-:W3:Y:S01]  /*f5c0*/  MUFU.EX2 R230, R230 ;  /* 0x000000e600e67308 */ /* 0x000ee20000000800 */
[C---:B-1----:R-:W-:Y:S04]  /*f5d0*/  HMMA.16816.F32 R76, R136.reuse, R100, R76 ;  /* 0x00000064884c723c */ /* 0x042fe8000000184c */
[C---:B------:R-:W-:Y:S02]  /*f5e0*/  FMUL.FTZ R84, R3.reuse, R84 ;  /* 0x0000005403547220 */ /* 0x040fe40000410000 */
[----:B------:R-:W-:Y:S01]  /*f5f0*/  FMUL.FTZ R85, R3, R85 ;  /* 0x0000005503557220 */ /* 0x000fe20000410000 */
[----:B------:R-:W-:Y:S01]  /*f600*/  F2FP.PACK_AB R100, R175, R174 ;  /* 0x000000aeaf64723e */ /* 0x000fe200000000ff */
[C---:B------:R-:W-:Y:S01]  /*f610*/  HMMA.16816.F32 R80, R136.reuse, R102, R80 ;  /* 0x000000668850723c */ /* 0x040fe20000001850 */
[----:B------:R-:W-:Y:S03]  /*f620*/  MUFU.EX2 R229, R229 ;  /* 0x000000e500e57308 */ /* 0x000fe60000000800 */
[C---:B------:R-:W-:Y:S01]  /*f630*/  FMUL.FTZ R86, R2.reuse, R86 ;  /* 0x0000005602567220 */ /* 0x040fe20000410000 */
[----:B----4-:R-:W-:Y:S01]  /*f640*/  F2FP.PACK_AB R101, R179, R178 ;  /* 0x000000b2b365723e */ /* 0x010fe200000000ff */
[----:B------:R-:W-:Y:S01]  /*f650*/  FMUL.FTZ R87, R2, R87 ;  /* 0x0000005702577220 */ /* 0x000fe20000410000 */
[----:B------:R-:W-:Y:S01]  /*f660*/  F2FP.PACK_AB R102, R177, R176 ;  /* 0x000000b0b166723e */ /* 0x000fe200000000ff */
[C---:B------:R-:W-:Y:S01]  /*f670*/  FMUL.FTZ R88, R3.reuse, R88 ;  /* 0x0000005803587220 */ /* 0x040fe20000410000 */
[----:B-----5:R-:W-:Y:S02]  /*f680*/  F2FP.PACK_AB R103, R182, R181 ;  /* 0x000000b5b667723e */ /* 0x020fe400000000ff */
[----:B------:R-:W-:Y:S01]  /*f690*/  MUFU.EX2 R231, R231 ;  /* 0x000000e700e77308 */ /* 0x000fe20000000800 */
[C---:B------:R-:W-:Y:S01]  /*f6a0*/  FMUL.FTZ R89, R3.reuse, R89 ;  /* 0x0000005903597220 */ /* 0x040fe20000410000 */
[C---:B--2---:R-:W-:Y:S03]  /*f6b0*/  HMMA.16816.F32 R84, R136.reuse, R108, R84 ;  /* 0x0000006c8854723c */ /* 0x044fe60000001854 */
[C---:B------:R-:W-:Y:S02]  /*f6c0*/  FMUL.FTZ R90, R2.reuse, R90 ;  /* 0x0000005a025a7220 */ /* 0x040fe40000410000 */
        /* <DEDUP_REMOVED lines=153> */
.L_x_426:
[----:B------:R-:W1:Y:S01]  /*10060*/  SHFL.BFLY PT, R3, R214, 0x2, 0x1f ;  /* 0x0c401f00d6037f89 */ /* 0x000e6200000e0000 */
[----:B------:R-:W-:-:S02]  /*10070*/  MOV R7, RZ ;  /* 0x000000ff00077202 */ /* 0x000fc40000000f00 */
[----:B------:R-:W-:Y:S01]  /*10080*/  MOV R4, RZ ;  /* 0x000000ff00047202 */ /* 0x000fe20000000f00 */
[----:B------:R-:W2:Y:S01]  /*10090*/  SHFL.BFLY PT, R2, R215, 0x2, 0x1f ;  /* 0x0c401f00d7027f89 */ /* 0x000ea200000e0000 */
[----:B------:R-:W-:Y:S01]  /*100a0*/  PLOP3.LUT P2, PT, PT, PT, PT, 0x8, 0x0 ;  /* 0x000000000000781c */ /* 0x000fe20003f4e170 */
[----:B-1----:R-:W-:Y:S02]  /*100b0*/  FADD.FTZ R3, R3, R214 ;  /* 0x000000d603037221 */ /* 0x002fe40000010000 */
[----:B--2---:R-:W-:-:S03]  /*100c0*/  FADD.FTZ R2, R2, R215 ;  /* 0x000000d702027221 */ /* 0x004fc60000010000 */
[----:B------:R-:W1:Y:S04]  /*100d0*/  SHFL.BFLY PT, R6, R3, 0x1, 0x1f ;  /* 0x0c201f0003067f89 */ /* 0x000e6800000e0000 */
[----:B------:R-:W2:Y:S01]  /*100e0*/  SHFL.BFLY PT, R5, R2, 0x1, 0x1f ;  /* 0x0c201f0002057f89 */ /* 0x000ea200000e0000 */
[----:B-1----:R-:W-:Y:S02]  /*100f0*/  FADD.FTZ R6, R3, R6 ;  /* 0x0000000603067221 */ /* 0x002fe40000010000 */
[----:B--2---:R-:W-:-:S03]  /*10100*/  FADD.FTZ R5, R5, R2 ;  /* 0x0000000205057221 */ /* 0x004fc60000010000 */
[----:B------:R-:W-:Y:S02]  /*10110*/  FSETP.NE.FTZ.AND P1, PT, R6, RZ, PT ;  /* 0x000000ff0600720b */ /* 0x000fe40003f35000 */
[----:B------:R-:W-:-:S11]  /*10120*/  FSETP.NE.FTZ.AND P0, PT, R5, RZ, PT ;  /* 0x000000ff0500720b */ /* 0x000fd60003f15000 */
[----:B------:R-:W1:Y:S01]  /*10130*/  @P1 MUFU.RCP R7, R6 ;  /* 0x0000000600071308 */ /* 0x000e620000001000 */
[----:B------:R-:W-:Y:S02]  /*10140*/  @P1 MOV R10, 0x3f317218 ;  /* 0x3f317218000a1802 */ /* 0x000fe40000000f00 */
[----:B------:R-:W-:-:S05]  /*10150*/  @P0 MOV R11, 0x3f317218 ;  /* 0x3f317218000b0802 */ /* 0x000fca0000000f00 */
[----:B------:R-:W2:Y:S01]  /*10160*/  @P1 MUFU.LG2 R6, R6 ;  /* 0x0000000600061308 */ /* 0x000ea20000000c00 */
[----:B------:R-:W-:-:S07]  /*10170*/  @P0 FMUL.FTZ R11, R11, c[0x0][0x2d0] ;  /* 0x0000b4000b0b0a20 */ /* 0x000fce0000410000 */
[----:B------:R-:W3:Y:S01]  /*10180*/  @P0 MUFU.LG2 R8, R5 ;  /* 0x0000000500080308 */ /* 0x000ee20000000c00 */
[C---:B-1----:R-:W-:Y:S02]  /*10190*/  FMUL.FTZ R128, R7.reuse, R128 ;  /* 0x0000008007807220 */ /* 0x042fe40000410000 */
[C---:B------:R-:W-:Y:S02]  /*101a0*/  FMUL.FTZ R129, R7.reuse, R129 ;  /* 0x0000008107817220 */ /* 0x040fe40000410000 */
[C---:B------:R-:W-:Y:S02]  /*101b0*/  FMUL.FTZ R124, R7.reuse, R124 ;  /* 0x0000007c077c7220 */ /* 0x040fe40000410000 */
[----:B------:R-:W-:Y:S01]  /*101c0*/  FMUL.FTZ R125, R7, R125 ;  /* 0x0000007d077d7220 */ /* 0x000fe20000410000 */
[----:B------:R1:W4:Y:S01]  /*101d0*/  @P0 MUFU.RCP R4, R5 ;  /* 0x0000000500040308 */ /* 0x0003220000001000 */
[----:B--2---:R-:W-:Y:S02]  /*101e0*/  @P1 FMUL.FTZ R9, R6, 0.69314718246459960938 ;  /* 0x3f31721806091820 */ /* 0x004fe40000410000 */
[----:B------:R-:W-:-:S02]  /*101f0*/  @P1 FMUL.FTZ R6, R10, c[0x0][0x2d0] ;  /* 0x0000b4000a061a20 */ /* 0x000fc40000410000 */
[C---:B------:R-:W-:Y:S02]  /*10200*/  FMUL.FTZ R120, R7.reuse, R120 ;  /* 0x0000007807787220 */ /* 0x040fe40000410000 */
[C---:B------:R-:W-:Y:S02]  /*10210*/  FMUL.FTZ R121, R7.reuse, R121 ;  /* 0x0000007907797220 */ /* 0x040fe40000410000 */
[----:B---3--:R-:W-:Y:S02]  /*10220*/  @P0 FMUL.FTZ R8, R8, 0.69314718246459960938 ;  /* 0x3f31721808080820 */ /* 0x008fe40000410000 */
[C---:B------:R-:W-:Y:S02]  /*10230*/  FMUL.FTZ R116, R7.reuse, R116 ;  /* 0x0000007407747220 */ /* 0x040fe40000410000 */
[C---:B------:R-:W-:Y:S02]  /*10240*/  FMUL.FTZ R117, R7.reuse, R117 ;  /* 0x0000007507757220 */ /* 0x040fe40000410000 */
[C---:B------:R-:W-:Y:S01]  /*10250*/  FMUL.FTZ R112, R7.reuse, R112 ;  /* 0x0000007007707220 */ /* 0x040fe20000410000 */
[----:B-1----:R-:W-:Y:S01]  /*10260*/  MOV R5, 0xff800000 ;  /* 0xff80000000057802 */ /* 0x002fe20000000f00 */
        /* <DEDUP_REMOVED lines=90> */
.L_x_388:
[----:B------:R-:W-:Y:S05]  /*10810*/  @P2 BRA `(.L_x_437) ;  /* 0x0000197000002947 */ /* 0x000fea0003800000 */
[----:B------:R-:W1:Y:S01]  /*10820*/  S2R R9, SR_CTAID.Y ;  /* 0x0000000000097919 */ /* 0x000e620000002600 */
[----:B------:R-:W-:Y:S01]  /*10830*/  IMAD R8, RZ, RZ, -UR13 ;  /* 0x8000000dff087e24 */ /* 0x000fe2000f8e02ff */
[----:B------:R-:W-:Y:S01]  /*10840*/  USHF.R.S32.HI UR6, URZ, 0x1f, UR13 ;  /* 0x0000001f3f067899 */ /* 0x000fe2000801140d */
[----:B------:R-:W-:Y:S01]  /*10850*/  BSSY B0, `(.L_x_438) ;  /* 0x0000101000007945 */ /* 0x000fe20003800000 */
[----:B------:R-:W3:Y:S01]  /*10860*/  S2R R4, SR_TID.X ;  /* 0x0000000000047919 */ /* 0x000ee20000002100 */
[----:B------:R-:W-:-:S02]  /*10870*/  ULDC.64 UR4, c[0x0][0x4d0] ;  /* 0x0001340000047ab9 */ /* 0x000fc40000000a00 */
[----:B------:R-:W-:Y:S01]  /*10880*/  UIMAD UR7, UR6, UR4, URZ ;  /* 0x00000004060772a4 */ /* 0x000fe2000f8e023f */
[----:B------:R-:W4:Y:S01]  /*10890*/  S2R R11, SR_CTAID.Z ;  /* 0x00000000000b7919 */ /* 0x000f220000002700 */
[----:B------:R-:W-:Y:S02]  /*108a0*/  UIMAD.WIDE.U32 UR8, UR13, UR4, URZ ;  /* 0x000000040d0872a5 */ /* 0x000fe4000f8e003f */
[----:B------:R-:W-:Y:S01]  /*108b0*/  UIMAD UR7, UR13, UR5, UR7 ;  /* 0x000000050d0772a4 */ /* 0x000fe2000f8e0207 */
[----:B------:R-:W5:Y:S02]  /*108c0*/  S2R R12, SR_CTAID.X ;  /* 0x00000000000c7919 */ /* 0x000f640000002500 */
[----:B------:R-:W-:Y:S01]  /*108d0*/  ULDC.64 UR4, c[0x0][0x438] ;  /* 0x00010e0000047ab9 */ /* 0x000fe20000000a00 */
[----:B------:R-:W-:Y:S01]  /*108e0*/  MOV R19, UR9 ;  /* 0x0000000900137c02 */ /* 0x000fe20008000f00 */
[----:B------:R-:W-:Y:S01]  /*108f0*/  UIMAD.WIDE.U32 UR10, UR13, UR4, URZ ;  /* 0x000000040d0a72a5 */ /* 0x000fe2000f8e003f */
[----:B------:R-:W-:Y:S01]  /*10900*/  IMAD.U32 R18, RZ, RZ, UR8 ;  /* 0x00000008ff127e24 */ /* 0x000fe2000f8e00ff */
[----:B------:R-:W-:-:S02]  /*10910*/  UIMAD UR4, UR6, UR4, URZ ;  /* 0x00000004060472a4 */ /* 0x000fc4000f8e023f */
[----:B------:R-:W-:Y:S02]  /*10920*/  UIADD3 UR7, UR9, UR7, URZ ;  /* 0x0000000709077290 */ /* 0x000fe4000fffe03f */
[----:B------:R-:W-:Y:S01]  /*10930*/  UIMAD UR4, UR13, UR5, UR4 ;  /* 0x000000050d0472a4 */ /* 0x000fe2000f8e0204 */
[----:B------:R-:W-:Y:S01]  /*10940*/  MOV R16, UR10 ;  /* 0x0000000a00107c02 */ /* 0x000fe20008000f00 */
[----:B-1----:R-:W-:Y:S02]  /*10950*/  IMAD R8, R8, c[0x0][0x550], R9 ;  /* 0x0001540008087a24 */ /* 0x002fe400078e0209 */
[----:B------:R-:W-:Y:S01]  /*10960*/  UIADD3 UR4, UR11, UR4, URZ ;  /* 0x000000040b047290 */ /* 0x000fe2000fffe03f */
[----:B------:R-:W-:Y:S01]  /*10970*/  IMAD.U32 R17, RZ, RZ, UR11 ;  /* 0x0000000bff117e24 */ /* 0x000fe2000f8e00ff */
[----:B---3--:R-:W-:Y:S01]  /*10980*/  SHF.R.S32.HI R9, RZ, 0x1f, R4 ;  /* 0x0000001fff097819 */ /* 0x008fe20000011404 */
[----:B------:R-:W-:-:S03]  /*10990*/  IMAD.U32 R19, RZ, RZ, UR7 ;  /* 0x00000007ff137e24 */ /* 0x000fc6000f8e00ff */
[CC--:B------:R-:W-:Y:S01]  /*109a0*/  LEA.HI R0, R9.reuse, R4.reuse, RZ, 0x5 ;  /* 0x0000000409007211 */ /* 0x0c0fe200078f28ff */
[----:B------:R-:W-:Y:S01]  /*109b0*/  IMAD.U32 R17, RZ, RZ, UR4 ;  /* 0x00000004ff117e24 */ /* 0x000fe2000f8e00ff */
[-C--:B------:R-:W-:Y:S01]  /*109c0*/  LEA.HI R9, R9, R4.reuse, RZ, 0x2 ;  /* 0x0000000409097211 */ /* 0x080fe200078f10ff */
[C---:B----4-:R-:W-:Y:S01]  /*109d0*/  IMAD.WIDE.U32 R18, R11.reuse, c[0x0][0x4d8], R18 ;  /* 0x000136000b127a25 */ /* 0x050fe200078e0012 */
[----:B------:R-:W-:Y:S02]  /*109e0*/  LOP3.LUT R13, R0, 0xffffffe0, RZ, 0xc0, !PT ;  /* 0xffffffe0000d7812 */ /* 0x000fe400078ec0ff */
[----:B------:R-:W-:Y:S01]  /*109f0*/  SHF.R.S32.HI R15, RZ, 0x5, R0 ;  /* 0x00000005ff0f7819 */ /* 0x000fe20000011400 */
[----:B------:R-:W-:Y:S01]  /*10a00*/  IMAD.WIDE.U32 R16, R11, c[0x0][0x440], R16 ;  /* 0x000110000b107a25 */ /* 0x000fe200078e0010 */
[----:B------:R-:W-:Y:S02]  /*10a10*/  SHF.R.S32.HI R0, RZ, 0x1f, R0 ;  /* 0x0000001fff007819 */ /* 0x000fe40000011400 */
[----:B------:R-:W-:Y:S01]  /*10a20*/  LOP3.LUT R9, R9, 0xfffffffc, RZ, 0xc0, !PT ;  /* 0xfffffffc09097812 */ /* 0x000fe200078ec0ff */
[----:B------:R-:W-:Y:S01]  /*10a30*/  IMAD.IADD R6, R4, 0x1, -R13 ;  /* 0x0000000104067824 */ /* 0x000fe200078e0a0d */
[----:B------:R-:W-:Y:S01]  /*10a40*/  LEA.HI R0, R0, R15, RZ, 0x3 ;  /* 0x0000000f00007211 */ /* 0x000fe200078f18ff */
[----:B------:R-:W-:Y:S01]  /*10a50*/  IMAD.MOV.U32 R20, RZ, RZ, R18 ;  /* 0x000000ffff147224 */ /* 0x000fe200078e0012 */
[----:B------:R-:W-:-:S02]  /*10a60*/  IADD3 R9, -R9, R4, RZ ;  /* 0x0000000409097210 */ /* 0x000fc40007ffe1ff */
[----:B------:R-:W-:Y:S02]  /*10a70*/  LOP3.LUT R0, R0, 0xffffff8, RZ, 0xc0, !PT ;  /* 0x0ffffff800007812 */ /* 0x000fe400078ec0ff */
[----:B------:R-:W-:Y:S02]  /*10a80*/  SHF.R.S32.HI R13, RZ, 0x1f, R6 ;  /* 0x0000001fff0d7819 */ /* 0x000fe40000011406 */
[----:B------:R-:W-:Y:S01]  /*10a90*/  SHF.R.S32.HI R10, RZ, 0x1f, R11 ;  /* 0x0000001fff0a7819 */ /* 0x000fe2000001140b */
[----:B------:R-:W-:Y:S01]  /*10aa0*/  IMAD.IADD R15, R15, 0x1, -R0 ;  /* 0x000000010f0f7824 */ /* 0x000fe200078e0a00 */
[----:B------:R-:W-:Y:S02]  /*10ab0*/  LEA.HI R0, R9, R9, RZ, 0x1 ;  /* 0x0000000909007211 */ /* 0x000fe400078f08ff */
[----:B------:R-:W-:Y:S01]  /*10ac0*/  LEA.HI R4, R13, R6, RZ, 0x2 ;  /* 0x000000060d047211 */ /* 0x000fe200078f10ff */
[----:B------:R-:W-:Y:S01]  /*10ad0*/  IMAD.MOV.U32 R13, RZ, RZ, c[0x0][0x4e8] ;  /* 0x00013a00ff0d7624 */ /* 0x000fe200078e00ff */
[----:B------:R-:W-:-:S02]  /*10ae0*/  LOP3.LUT R0, R0, 0x1ffffffe, RZ, 0xc0, !PT ;  /* 0x1ffffffe00007812 */ /* 0x000fc400078ec0ff */
[----:B------:R-:W-:Y:S02]  /*10af0*/  SHF.R.S32.HI R14, RZ, 0x2, R4 ;  /* 0x00000002ff0e7819 */ /* 0x000fe40000011404 */
[----:B------:R-:W-:Y:S01]  /*10b00*/  IADD3 R0, R9, -R0, RZ ;  /* 0x8000000009007210 */ /* 0x000fe20007ffe0ff */
[----:B------:R-:W-:Y:S01]  /*10b10*/  BAR.SYNC.DEFER_BLOCKING 0x1, 0x100 ;  /* 0x0044000000007b1d */ /* 0x000fe20000010000 */
[----:B------:R-:W-:Y:S01]  /*10b20*/  ISETP.NE.AND P1, PT, R13, 0x1, PT ;  /* 0x000000010d00780c */ /* 0x000fe20003f25270 */
[----:B------:R-:W-:Y:S01]  /*10b30*/  IMAD R15, R15, 0x10, R14 ;  /* 0x000000100f0f7824 */ /* 0x000fe200078e020e */
[----:B------:R-:W-:Y:S01]  /*10b40*/  MOV R22, R16 ;  /* 0x0000001000167202 */ /* 0x000fe20000000f00 */
[----:B------:R-:W-:Y:S02]  /*10b50*/  IMAD R14, R10, c[0x0][0x4d8], RZ ;  /* 0x000136000a0e7a24 */ /* 0x000fe400078e02ff */
[----:B------:R-:W-:Y:S01]  /*10b60*/  IMAD R9, R0, 0x8, R15 ;  /* 0x0000000800097824 */ /* 0x000fe200078e020f */
[----:B------:R-:W-:Y:S01]  /*10b70*/  SHF.R.S32.HI R0, RZ, 0x1f, R8 ;  /* 0x0000001fff007819 */ /* 0x000fe20000011408 */
[----:B------:R-:W-:-:S02]  /*10b80*/  IMAD R10, R10, c[0x0][0x440], RZ ;  /* 0x000110000a0a7a24 */ /* 0x000fc400078e02ff */
[C---:B------:R-:W-:Y:S01]  /*10b90*/  IMAD R14, R11.reuse, c[0x0][0x4dc], R14 ;  /* 0x000137000b0e7a24 */ /* 0x040fe200078e020e */
[C---:B-----5:R-:W-:Y:S01]  /*10ba0*/  LEA R9, R12.reuse, R9, 0x7 ;  /* 0x000000090c097211 */ /* 0x060fe200078e38ff */
[----:B------:R-:W-:Y:S01]  /*10bb0*/  IMAD R10, R11, c[0x0][0x444], R10 ;  /* 0x000111000b0a7a24 */ /* 0x000fe200078e020a */
[----:B------:R-:W-:Y:S01]  /*10bc0*/  LEA R12, R12, R15, 0x7 ;  /* 0x0000000f0c0c7211 */ /* 0x000fe200078e38ff */
[----:B------:R-:W-:Y:S01]  /*10bd0*/  IMAD.IADD R21, R19, 0x1, R14 ;  /* 0x0000000113157824 */ /* 0x000fe200078e020e */
[----:B------:R-:W-:Y:S01]  /*10be0*/  MOV R11, R9 ;  /* 0x00000009000b7202 */ /* 0x000fe20000000f00 */
[----:B------:R-:W-:Y:S02]  /*10bf0*/  IMAD.IADD R23, R17, 0x1, R10 ;  /* 0x0000000111177824 */ /* 0x000fe400078e020a */
[----:B------:R-:W-:-:S04]  /*10c00*/  @P1 IMAD.HI.U32 R10, R9, c[0x0][0x4ec], RZ ;  /* 0x00013b00090a1a27 */ /* 0x000fc800078e00ff */
        /* <DEDUP_REMOVED lines=11> */
[----:B------:R-:W-:-:S03]  /*10cc0*/  IADD3 R16, P0, R11, R20, RZ ;  /* 0x000000140b107210 */ /* 0x000fc60007f1e0ff */
[----:B------:R-:W-:Y:S01]  /*10cd0*/  IMAD R0, R0, c[0x0][0x4e8], R9 ;  /* 0x00013a0000007a24 */ /* 0x000fe200078e0209 */
[----:B------:R-:W-:Y:S01]  /*10ce0*/  @P1 SHF.R.U32.HI R10, RZ, c[0x0][0x4f0], R8 ;  /* 0x00013c00ff0a1a19 */ /* 0x000fe20000011608 */
[----:B------:R-:W-:Y:S01]  /*10cf0*/  IMAD.IADD R23, R23, 0x1, R19 ;  /* 0x0000000117177824 */ /* 0x000fe200078e0213 */
[----:B------:R-:W-:Y:S01]  /*10d00*/  IADD3.X R17, R14, R21, R17, P0, !PT ;  /* 0x000000150e117210 */ /* 0x000fe200007fe411 */
[----:B------:R-:W-:Y:S01]  /*10d10*/  IMAD R13, R13, c[0x0][0x388], RZ ;  /* 0x0000e2000d0d7a24 */ /* 0x000fe200078e02ff */
[----:B------:R-:W-:Y:S01]  /*10d20*/  SHF.R.S32.HI R8, RZ, 0x1f, R0 ;  /* 0x0000001fff087819 */ /* 0x000fe20000011400 */
[C---:B------:R-:W-:Y:S01]  /*10d30*/  IMAD.WIDE.U32 R22, R10.reuse, c[0x0][0x430], R22 ;  /* 0x00010c000a167a25 */ /* 0x040fe200078e0016 */
[----:B------:R-:W-:Y:S02]  /*10d40*/  IADD3 R14, -R10, RZ, RZ ;  /* 0x000000ff0a0e7210 */ /* 0x000fe40007ffe1ff */
        /* <DEDUP_REMOVED lines=10> */
[----:B------:R-:W-:Y:S01]  /*10df0*/  SHFL.IDX PT, R18, R0, 0x1, 0x1c1f ;  /* 0x003c1f0000127f89 */ /* 0x000fe200000e0000 */
[----:B------:R-:W-:Y:S02]  /*10e00*/  SHF.R.S32.HI R8, RZ, 0x1f, R14 ;  /* 0x0000001fff087819 */ /* 0x000fe4000001140e */
[----:B------:R-:W-:Y:S01]  /*10e10*/  LEA.HI.X R11, R16, c[0x0][0x4ac], R11, 0x2, P0 ;  /* 0x00012b00100b7a11 */ /* 0x000fe200000f140b */
[----:B------:R-:W-:Y:S01]  /*10e20*/  IMAD R9, R10, c[0x0][0x434], R9 ;  /* 0x00010d000a097a24 */ /* 0x000fe200078e0209 */
[----:B------:R-:W-:Y:S03]  /*10e30*/  SHFL.IDX PT, R16, R0, RZ, 0x1c1f ;  /* 0x001c1fff00107589 */ /* 0x000fe600000e0000 */
[----:B------:R-:W-:Y:S01]  /*10e40*/  IMAD.IADD R23, R23, 0x1, R9 ;  /* 0x0000000117177824 */ /* 0x000fe200078e0209 */
[----:B------:R-:W1:Y:S01]  /*10e50*/  SHFL.IDX PT, R17, R11, RZ, 0x1c1f ;  /* 0x001c1fff0b117589 */ /* 0x000e6200000e0000 */
[----:B------:R-:W-:Y:S01]  /*10e60*/  IMAD R9, R8, c[0x0][0x428], RZ ;  /* 0x00010a0008097a24 */ /* 0x000fe200078e02ff */
[----:B------:R-:W-:-:S02]  /*10e70*/  IADD3 R8, R12, 0x8, RZ ;  /* 0x000000080c087810 */ /* 0x000fc40007ffe0ff */
[----:B------:R3:W4:Y:S01]  /*10e80*/  SHFL.IDX PT, R19, R11, 0x1, 0x1c1f ;  /* 0x003c1f000b137f89 */ /* 0x00072200000e0000 */
[----:B------:R-:W-:Y:S01]  /*10e90*/  IMAD R9, R14, c[0x0][0x42c], R9 ;  /* 0x00010b000e097a24 */ /* 0x000fe200078e0209 */
[----:B------:R-:W-:Y:S01]  /*10ea0*/  ISETP.GE.OR P1, PT, R8, R13, P1 ;  /* 0x0000000d0800720c */ /* 0x000fe20000f26670 */
[----:B------:R-:W-:-:S05]  /*10eb0*/  IMAD.WIDE.U32 R14, R14, c[0x0][0x428], R22 ;  /* 0x00010a000e0e7a25 */ /* 0x000fca00078e0016 */
[----:B------:R-:W-:Y:S02]  /*10ec0*/  IADD3 R10, R15, R9, RZ ;  /* 0x000000090f0a7210 */ /* 0x000fe40007ffe0ff */
[----:B------:R-:W-:-:S04]  /*10ed0*/  LEA R9, P0, R14, c[0x0][0x400], 0x2 ;  /* 0x000100000e097a11 */ /* 0x000fc800078010ff */
[----:B------:R-:W-:Y:S02]  /*10ee0*/  LEA.HI.X R10, R14, c[0x0][0x404], R10, 0x2, P0 ;  /* 0x000101000e0a7a11 */ /* 0x000fe400000f140a */
[----:B------:R2:W2:Y:S01]  /*10ef0*/  SHFL.IDX PT, R14, R9, RZ, 0x1c1f ;  /* 0x001c1fff090e7589 */ /* 0x0004a200000e0000 */
[----:B------:R-:W-:-:S03]  /*10f00*/  ISETP.GE.AND P0, PT, R8, R13, PT ;  /* 0x0000000d0800720c */ /* 0x000fc60003f06270 */
[----:B-1----:R1:W-:Y:S01]  /*10f10*/  @!P2 ST.E [R16.64], R5 ;  /* 0x000000051000a985 */ /* 0x0023e2000c101912 */
[----:B---3--:R-:W-:-:S03]  /*10f20*/  LOP3.LUT R11, R4, 0x7ffffffc, RZ, 0xc0, !PT ;  /* 0x7ffffffc040b7812 */ /* 0x008fc600078ec0ff */
[----:B----4-:R1:W-:Y:S01]  /*10f30*/  @!P1 ST.E [R18.64], R7 ;  /* 0x0000000712009985 */ /* 0x0103e2000c101912 */
[----:B------:R-:W-:Y:S01]  /*10f40*/  ISETP.GE.AND P1, PT, R12, R13, PT ;  /* 0x0000000d0c00720c */ /* 0x000fe20003f26270 */
[----:B------:R-:W-:Y:S02]  /*10f50*/  IMAD.IADD R11, R6, 0x1, -R11 ;  /* 0x00000001060b7824 */ /* 0x000fe400078e0a0b */
[----:B------:R1:W3:Y:S03]  /*10f60*/  SHFL.IDX PT, R15, R10, RZ, 0x1c1f ;  /* 0x001c1fff0a0f7589 */ /* 0x0002e600000e0000 */
[----:B------:R-:W-:-:S07]  /*10f70*/  SHF.L.U32 R11, R11, 0x1, RZ ;  /* 0x000000010b0b7819 */ /* 0x000fce00000006ff */
[----:B------:R-:W-:Y:S05]  /*10f80*/  @P1 BRA `(.L_x_439) ;  /* 0x000008d000001947 */ /* 0x000fea0003800000 */
[C---:B------:R-:W-:Y:S02]  /*10f90*/  ISETP.GE.AND P1, PT, R11.reuse, c[0x0][0x3c8], PT ;  /* 0x0000f2000b007a0c */ /* 0x040fe40003f26270 */
[C---:B-1----:R-:W-:Y:S02]  /*10fa0*/  IADD3 R7, R11.reuse, 0x8, RZ ;  /* 0x000000080b077810 */ /* 0x042fe40007ffe0ff */
[C---:B------:R-:W-:Y:S02]  /*10fb0*/  IADD3 R6, R11.reuse, 0x10, RZ ;  /* 0x000000100b067810 */ /* 0x040fe40007ffe0ff */
[----:B------:R-:W-:Y:S02]  /*10fc0*/  IADD3 R5, R11, 0x18, RZ ;  /* 0x000000180b057810 */ /* 0x000fe40007ffe0ff */
[----:B------:R-:W-:Y:S02]  /*10fd0*/  ISETP.GE.AND P5, PT, R7, c[0x0][0x3c8], PT ;  /* 0x0000f20007007a0c */ /* 0x000fe40003fa6270 */
[----:B------:R-:W-:-:S02]  /*10fe0*/  ISETP.GE.AND P4, PT, R6, c[0x0][0x3c8], PT ;  /* 0x0000f20006007a0c */ /* 0x000fc40003f86270 */
[C---:B------:R-:W-:Y:S01]  /*10ff0*/  IADD3 R4, R11.reuse, 0x20, RZ ;  /* 0x000000200b047810 */ /* 0x040fe20007ffe0ff */
[----:B--23--:R-:W-:Y:S01]  /*11000*/  @!P1 IMAD.WIDE R12, R11, 0x4, R14 ;  /* 0x000000040b0c9825 */ /* 0x00cfe200078e020e */
[----:B------:R-:W-:Y:S02]  /*11010*/  ISETP.GE.AND P3, PT, R5, c[0x0][0x3c8], PT ;  /* 0x0000f20005007a0c */ /* 0x000fe40003f66270 */
[----:B------:R-:W-:Y:S02]  /*11020*/  ISETP.GE.AND P2, PT, R4, c[0x0][0x3c8], PT ;  /* 0x0000f20004007a0c */ /* 0x000fe40003f46270 */
[C---:B------:R-:W-:Y:S01]  /*11030*/  IADD3 R0, R11.reuse, 0x28, RZ ;  /* 0x000000280b007810 */ /* 0x040fe20007ffe0ff */
[----:B------:R1:W-:Y:S01]  /*11040*/  @!P1 ST.E.64 [R12.64], R128 ;  /* 0x000000800c009985 */ /* 0x0003e2000c101b12 */
[----:B------:R-:W-:Y:S02]  /*11050*/  IADD3 R8, R11, 0x30, RZ ;  /* 0x000000300b087810 */ /* 0x000fe40007ffe0ff */
[----:B------:R-:W-:-:S02]  /*11060*/  ISETP.GE.AND P6, PT, R0, c[0x0][0x3c8], PT ;  /* 0x0000f20000007a0c */ /* 0x000fc40003fc6270 */
[----:B------:R-:W-:Y:S02]  /*11070*/  @!P5 LEA.HI R7, R7, R7, RZ, 0x1 ;  /* 0x000000070707d211 */ /* 0x000fe400078f08ff */
[----:B------:R-:W-:Y:S02]  /*11080*/  ISETP.GE.AND P1, PT, R8, c[0x0][0x3c8], PT ;  /* 0x0000f20008007a0c */ /* 0x000fe40003f26270 */
[----:B------:R-:W-:Y:S02]  /*11090*/  @!P4 LEA.HI R6, R6, R6, RZ, 0x1 ;  /* 0x000000060606c211 */ /* 0x000fe400078f08ff */
[----:B------:R-:W-:Y:S02]  /*110a0*/  @!P3 LEA.HI R5, R5, R5, RZ, 0x1 ;  /* 0x000000050505b211 */ /* 0x000fe400078f08ff */
[----:B------:R-:W-:Y:S02]  /*110b0*/  @!P5 LOP3.LUT R7, R7, 0xfffffffe, RZ, 0xc0, !PT ;  /* 0xfffffffe0707d812 */ /* 0x000fe400078ec0ff */
[----:B------:R-:W-:-:S02]  /*110c0*/  @!P4 LOP3.LUT R17, R6, 0xfffffffe, RZ, 0xc0, !PT ;  /* 0xfffffffe0611c812 */ /* 0x000fc400078ec0ff */
[----:B------:R-:W-:Y:S01]  /*110d0*/  @!P2 LEA.HI R4, R4, R4, RZ, 0x1 ;  /* 0x000000040404a211 */ /* 0x000fe200078f08ff */
[--C-:B------:R-:W-:Y:S01]  /*110e0*/  @!P5 IMAD.WIDE R6, R7, 0x4, R14.reuse ;  /* 0x000000040706d825 */ /* 0x100fe200078e020e */
[----:B------:R-:W-:Y:S02]  /*110f0*/  @!P3 LOP3.LUT R5, R5, 0xfffffffe, RZ, 0xc0, !PT ;  /* 0xfffffffe0505b812 */ /* 0x000fe400078ec0ff */
[----:B------:R-:W-:Y:S02]  /*11100*/  @!P2 LOP3.LUT R19, R4, 0xfffffffe, RZ, 0xc0, !PT ;  /* 0xfffffffe0413a812 */ /* 0x000fe400078ec0ff */
[----:B------:R-:W-:Y:S01]  /*11110*/  @!P6 LEA.HI R0, R0, R0, RZ, 0x1 ;  /* 0x000000000000e211 */ /* 0x000fe200078f08ff */
[--C-:B------:R-:W-:Y:S01]  /*11120*/  @!P3 IMAD.WIDE R4, R5, 0x4, R14.reuse ;  /* 0x000000040504b825 */ /* 0x100fe200078e020e */
[----:B------:R-:W-:Y:S01]  /*11130*/  @!P1 LEA.HI R8, R8, R8, RZ, 0x1 ;  /* 0x0000000808089211 */ /* 0x000fe200078f08ff */
[----:B------:R2:W-:Y:S01]  /*11140*/  @!P5 ST.E.64 [R6.64], R124 ;  /* 0x0000007c0600d985 */ /* 0x0005e2000c101b12 */
[----:B------:R-:W-:Y:S01]  /*11150*/  IADD3 R21, R11, 0x38, RZ ;  /* 0x000000380b157810 */ /* 0x000fe20007ffe0ff */
[----:B-1----:R-:W-:Y:S01]  /*11160*/  @!P4 IMAD.WIDE R12, R17, 0x4, R14 ;  /* 0x00000004110cc825 */ /* 0x002fe200078e020e */
[----:B------:R-:W-:-:S02]  /*11170*/  IADD3 R20, R11, 0x40, RZ ;  /* 0x000000400b147810 */ /* 0x000fc40007ffe0ff */
[----:B------:R-:W-:Y:S01]  /*11180*/  ISETP.GE.AND P5, PT, R21, c[0x0][0x3c8], PT ;  /* 0x0000f20015007a0c */ /* 0x000fe20003fa6270 */
[----:B------:R-:W-:Y:S01]  /*11190*/  @!P2 IMAD.WIDE R16, R19, 0x4, R14 ;  /* 0x000000041310a825 */ /* 0x000fe200078e020e */
[----:B------:R1:W-:Y:S01]  /*111a0*/  @!P4 ST.E.64 [R12.64], R120 ;  /* 0x000000780c00c985 */ /* 0x0003e2000c101b12 */
[C---:B------:R-:W-:Y:S02]  /*111b0*/  IADD3 R19, R11.reuse, 0x48, RZ ;  /* 0x000000480b137810 */ /* 0x040fe40007ffe0ff */
[----:B------:R-:W-:Y:S01]  /*111c0*/  IADD3 R18, R11, 0x50, RZ ;  /* 0x000000500b127810 */ /* 0x000fe20007ffe0ff */
[----:B------:R3:W-:Y:S01]  /*111d0*/  @!P3 ST.E.64 [R4.64], R116 ;  /* 0x000000740400b985 */ /* 0x0007e2000c101b12 */
[----:B------:R-:W-:Y:S02]  /*111e0*/  ISETP.GE.AND P4, PT, R20, c[0x0][0x3c8], PT ;  /* 0x0000f20014007a0c */ /* 0x000fe40003f86270 */
[----:B------:R-:W-:Y:S01]  /*111f0*/  ISETP.GE.AND P3, PT, R19, c[0x0][0x3c8], PT ;  /* 0x0000f20013007a0c */ /* 0x000fe20003f66270 */
[----:B------:R4:W-:Y:S01]  /*11200*/  @!P2 ST.E.64 [R16.64], R112 ;  /* 0x000000701000a985 */ /* 0x0009e2000c101b12 */
[----:B------:R-:W-:-:S02]  /*11210*/  ISETP.GE.AND P2, PT, R18, c[0x0][0x3c8], PT ;  /* 0x0000f20012007a0c */ /* 0x000fc40003f46270 */
[----:B------:R-:W-:-:S04]  /*11220*/  @!P5 LEA.HI R21, R21, R21, RZ, 0x1 ;  /* 0x000000151515d211 */ /* 0x000fc800078f08ff */
[----:B------:R-:W-:-:S03]  /*11230*/  @!P5 LOP3.LUT R21, R21, 0xfffffffe, RZ, 0xc0, !PT ;  /* 0xfffffffe1515d812 */ /* 0x000fc600078ec0ff */
[----:B------:R-:W-:Y:S02]  /*11240*/  @!P4 LEA.HI R20, R20, R20, RZ, 0x1 ;  /* 0x000000141414c211 */ /* 0x000fe400078f08ff */
[----:B------:R-:W-:Y:S02]  /*11250*/  @!P3 LEA.HI R19, R19, R19, RZ, 0x1 ;  /* 0x000000131313b211 */ /* 0x000fe400078f08ff */
[----:B--2---:R-:W-:Y:S02]  /*11260*/  @!P6 LOP3.LUT R7, R0, 0xfffffffe, RZ, 0xc0, !PT ;  /* 0xfffffffe0007e812 */ /* 0x004fe400078ec0ff */
[----:B------:R-:W-:Y:S02]  /*11270*/  IADD3 R0, R11, 0x58, RZ ;  /* 0x000000580b007810 */ /* 0x000fe40007ffe0ff */
[----:B------:R-:W-:Y:S01]  /*11280*/  @!P2 LEA.HI R18, R18, R18, RZ, 0x1 ;  /* 0x000000121212a211 */ /* 0x000fe200078f08ff */
[----:B------:R-:W-:Y:S01]  /*11290*/  @!P6 IMAD.WIDE R6, R7, 0x4, R14 ;  /* 0x000000040706e825 */ /* 0x000fe200078e020e */
[----:B------:R-:W-:-:S02]  /*112a0*/  @!P3 LOP3.LUT R19, R19, 0xfffffffe, RZ, 0xc0, !PT ;  /* 0xfffffffe1313b812 */ /* 0x000fc400078ec0ff */
[----:B-1----:R-:W-:Y:S02]  /*112b0*/  @!P4 LOP3.LUT R13, R20, 0xfffffffe, RZ, 0xc0, !PT ;  /* 0xfffffffe140dc812 */ /* 0x002fe400078ec0ff */
[----:B------:R1:W-:Y:S01]  /*112c0*/  @!P6 ST.E.64 [R6.64], R108 ;  /* 0x0000006c0600e985 */ /* 0x0003e2000c101b12 */
[----:B---3--:R-:W-:Y:S02]  /*112d0*/  @!P1 LOP3.LUT R5, R8, 0xfffffffe, RZ, 0xc0, !PT ;  /* 0xfffffffe08059812 */ /* 0x008fe400078ec0ff */
[----:B------:R-:W-:Y:S01]  /*112e0*/  IADD3 R8, R11, 0x60, RZ ;  /* 0x000000600b087810 */ /* 0x000fe20007ffe0ff */
[--C-:B------:R-:W-:Y:S01]  /*112f0*/  @!P4 IMAD.WIDE R12, R13, 0x4, R14.reuse ;  /* 0x000000040d0cc825 */ /* 0x100fe200078e020e */
[----:B------:R-:W-:Y:S02]  /*11300*/  IADD3 R20, R11, 0x68, RZ ;  /* 0x000000680b147810 */ /* 0x000fe40007ffe0ff */
[----:B------:R-:W-:Y:S01]  /*11310*/  ISETP.GE.AND P6, PT, R8, c[0x0][0x3c8], PT ;  /* 0x0000f20008007a0c */ /* 0x000fe20003fc6270 */
[----:B------:R-:W-:-:S04]  /*11320*/  @!P1 IMAD.WIDE R4, R5, 0x4, R14 ;  /* 0x0000000405049825 */ /* 0x000fc800078e020e */
[----:B----4-:R-:W-:Y:S01]  /*11330*/  @!P3 IMAD.WIDE R16, R19, 0x4, R14 ;  /* 0x000000041310b825 */ /* 0x010fe200078e020e */
[----:B------:R2:W-:Y:S01]  /*11340*/  @!P1 ST.E.64 [R4.64], R104 ;  /* 0x0000006804009985 */ /* 0x0005e2000c101b12 */
[----:B------:R-:W-:Y:S02]  /*11350*/  ISETP.GE.AND P1, PT, R0, c[0x0][0x3c8], PT ;  /* 0x0000f20000007a0c */ /* 0x000fe40003f26270 */
[----:B------:R-:W-:-:S04]  /*11360*/  IADD3 R19, R11, 0x70, RZ ;  /* 0x000000700b137810 */ /* 0x000fc80007ffe0ff */
[----:B------:R-:W-:-:S07]  /*11370*/  @!P6 LEA.HI R8, R8, R8, RZ, 0x1 ;  /* 0x000000080808e211 */ /* 0x000fce00078f08ff */
[----:B------:R-:W-:Y:S02]  /*11380*/  @!P1 LEA.HI R0, R0, R0, RZ, 0x1 ;  /* 0x0000000000009211 */ /* 0x000fe400078f08ff */
[----:B-1----:R-:W-:Y:S02]  /*11390*/  @!P2 LOP3.LUT R7, R18, 0xfffffffe, RZ, 0xc0, !PT ;  /* 0xfffffffe1207a812 */ /* 0x002fe400078ec0ff */
[----:B------:R-:W-:Y:S02]  /*113a0*/  @!P1 LOP3.LUT R23, R0, 0xfffffffe, RZ, 0xc0, !PT ;  /* 0xfffffffe00179812 */ /* 0x000fe400078ec0ff */
[----:B------:R-:W-:Y:S01]  /*113b0*/  IADD3 R18, R11, 0x78, RZ ;  /* 0x000000780b127810 */ /* 0x000fe20007ffe0ff */
[----:B------:R-:W-:Y:S01]  /*113c0*/  @!P2 IMAD.WIDE R6, R7, 0x4, R14 ;  /* 0x000000040706a825 */ /* 0x000fe200078e020e */
[----:B------:R-:W-:-:S03]  /*113d0*/  IADD3 R0, R11, 0x88, RZ ;  /* 0x000000880b007810 */ /* 0x000fc60007ffe0ff */
[----:B--2---:R-:W-:Y:S01]  /*113e0*/  @!P5 IMAD.WIDE R4, R21, 0x4, R14 ;  /* 0x000000041504d825 */ /* 0x004fe200078e020e */
        /* <DEDUP_REMOVED lines=25> */
[----:B------:R-:W-:-:S05]  /*11580*/  @!P5 IMAD.WIDE R6, R7, 0x4, R14 ;  /* 0x000000040706d825 */ /* 0x000fca00078e020e */
[----:B------:R-:W-:Y:S01]  /*11590*/  @!P1 LEA.HI R0, R0, R0, RZ, 0x1 ;  /* 0x0000000000009211 */ /* 0x000fe200078f08ff */
[----:B------:R3:W-:Y:S01]  /*115a0*/  @!P5 ST.E.64 [R6.64], R56 ;  /* 0x000000380600d985 */ /* 0x0007e2000c101b12 */
[----:B------:R-:W-:-:S03]  /*115b0*/  ISETP.GE.AND P5, PT, R8, c[0x0][0x3c8], PT ;  /* 0x0000f20008007a0c */ /* 0x000fc60003fa6270 */
[----:B------:R4:W-:Y:S01]  /*115c0*/  @!P4 ST.E.64 [R16.64], R60 ;  /* 0x0000003c1000c985 */ /* 0x0009e2000c101b12 */
[----:B-1----:R-:W-:Y:S01]  /*115d0*/  @!P3 LOP3.LUT R13, R18, 0xfffffffe, RZ, 0xc0, !PT ;  /* 0xfffffffe120db812 */ /* 0x002fe200078ec0ff */
[--C-:B------:R-:W-:Y:S01]  /*115e0*/  @!P2 IMAD.WIDE R18, R21, 0x4, R14.reuse ;  /* 0x000000041512a825 */ /* 0x100fe200078e020e */
[----:B------:R-:W-:Y:S02]  /*115f0*/  IADD3 R21, R11, 0xa0, RZ ;  /* 0x000000a00b157810 */ /* 0x000fe40007ffe0ff */
[----:B--2---:R-:W-:Y:S01]  /*11600*/  @!P1 LOP3.LUT R5, R0, 0xfffffffe, RZ, 0xc0, !PT ;  /* 0xfffffffe00059812 */ /* 0x004fe200078ec0ff */
[--C-:B------:R-:W-:Y:S01]  /*11610*/  @!P3 IMAD.WIDE R12, R13, 0x4, R14.reuse ;  /* 0x000000040d0cb825 */ /* 0x100fe200078e020e */
[----:B------:R-:W-:Y:S02]  /*11620*/  IADD3 R0, R11, 0x90, RZ ;  /* 0x000000900b007810 */ /* 0x000fe40007ffe0ff */
[----:B------:R-:W-:Y:S01]  /*11630*/  ISETP.GE.AND P4, PT, R21, c[0x0][0x3c8], PT ;  /* 0x0000f20015007a0c */ /* 0x000fe20003f86270 */
        /* <DEDUP_REMOVED lines=13> */
[----:B------:R-:W-:Y:S02]  /*11710*/  @!P3 LEA.HI R20, R20, R20, RZ, 0x1 ;  /* 0x000000141414b211 */ /* 0x000fe400078f08ff */
[----:B------:R-:W-:Y:S02]  /*11720*/  @!P4 LOP3.LUT R21, R21, 0xfffffffe, RZ, 0xc0, !PT ;  /* 0xfffffffe1515c812 */ /* 0x000fe400078ec0ff */
[----:B----4-:R-:W-:Y:S02]  /*11730*/  @!P3 LOP3.LUT R17, R20, 0xfffffffe, RZ, 0xc0, !PT ;  /* 0xfffffffe1411b812 */ /* 0x010fe400078ec0ff */
[----:B------:R-:W-:Y:S01]  /*11740*/  @!P2 LEA.HI R7, R7, R7, RZ, 0x1 ;  /* 0x000000070707a211 */ /* 0x000fe200078f08ff */
[----:B------:R-:W-:Y:S01]  /*11750*/  @!P4 IMAD.WIDE R20, R21, 0x4, R14 ;  /* 0x000000041514c825 */ /* 0x000fe200078e020e */
[----:B------:R-:W-:-:S02]  /*11760*/  @!P1 LEA.HI R6, R6, R6, RZ, 0x1 ;  /* 0x0000000606069211 */ /* 0x000fc400078f08ff */
        /* <DEDUP_REMOVED lines=15> */
.L_x_439:
[----:B------:R-:W-:Y:S05]  /*11860*/  BSYNC B0 ;  /* 0x0000000000007941 */ /* 0x000fea0003800000 */
.L_x_438:
[----:B-1----:R1:W4:Y:S04]  /*11870*/  SHFL.IDX PT, R5, R10, 0x1, 0x1c1f ;  /* 0x003c1f000a057f89 */ /* 0x00232800000e0000 */
        /* <DEDUP_REMOVED lines=9> */
[C---:B-12---:R-:W-:Y:S01]  /*11910*/  IADD3 R9, R11.reuse, 0x20, RZ ;  /* 0x000000200b097810 */ /* 0x046fe20007ffe0ff */
[C---:B---34-:R-:W-:Y:S01]  /*11920*/  @!P1 IMAD.WIDE R12, R11.reuse, 0x4, R4 ;  /* 0x000000040b0c9825 */ /* 0x058fe200078e0204 */
[----:B------:R-:W-:-:S02]  /*11930*/  IADD3 R8, R11, 0x28, RZ ;  /* 0x000000280b087810 */ /* 0x000fc40007ffe0ff */
[----:B------:R-:W-:Y:S02]  /*11940*/  @!P0 LEA.HI R3, R3, R3, RZ, 0x1 ;  /* 0x0000000303038211 */ /* 0x000fe400078f08ff */
[----:B------:R-:W-:Y:S01]  /*11950*/  IADD3 R7, R11, 0x30, RZ ;  /* 0x000000300b077810 */ /* 0x000fe20007ffe0ff */
[----:B------:R1:W-:Y:S01]  /*11960*/  @!P1 ST.E.64 [R12.64], R130 ;  /* 0x000000820c009985 */ /* 0x0003e2000c101b12 */
[----:B------:R-:W-:Y:S02]  /*11970*/  @!P0 LOP3.LUT R3, R3, 0xfffffffe, RZ, 0xc0, !PT ;  /* 0xfffffffe03038812 */ /* 0x000fe400078ec0ff */
[----:B------:R-:W-:Y:S02]  /*11980*/  IADD3 R6, R11, 0x38, RZ ;  /* 0x000000380b067810 */ /* 0x000fe40007ffe0ff */
[----:B------:R-:W-:Y:S01]  /*11990*/  ISETP.GE.AND P4, PT, R9, c[0x0][0x3c8], PT ;  /* 0x0000f20009007a0c */ /* 0x000fe20003f86270 */
[----:B------:R-:W-:Y:S01]  /*119a0*/  @!P0 IMAD.WIDE R14, R3, 0x4, R4 ;  /* 0x00000004030e8825 */ /* 0x000fe200078e0204 */
        /* <DEDUP_REMOVED lines=8> */
[----:B------:R-:W-:Y:S02]  /*11a30*/  @!P4 LEA.HI R9, R9, R9, RZ, 0x1 ;  /* 0x000000090909c211 */ /* 0x000fe400078f08ff */
[----:B------:R-:W-:Y:S02]  /*11a40*/  @!P3 LEA.HI R8, R8, R8, RZ, 0x1 ;  /* 0x000000080808b211 */ /* 0x000fe400078f08ff */
[----:B------:R-:W-:Y:S02]  /*11a50*/  @!P2 LEA.HI R7, R7, R7, RZ, 0x1 ;  /* 0x000000070707a211 */ /* 0x000fe400078f08ff */
[----:B------:R-:W-:Y:S02]  /*11a60*/  @!P1 LEA.HI R6, R6, R6, RZ, 0x1 ;  /* 0x0000000606069211 */ /* 0x000fe400078f08ff */
[----:B-1----:R-:W-:Y:S02]  /*11a70*/  @!P6 LOP3.LUT R13, R2, 0xfffffffe, RZ, 0xc0, !PT ;  /* 0xfffffffe020de812 */ /* 0x002fe400078ec0ff */
[----:B------:R-:W-:-:S02]  /*11a80*/  IADD3 R2, R11, 0x48, RZ ;  /* 0x000000480b027810 */ /* 0x000fc40007ffe0ff */
[----:B------:R-:W-:Y:S01]  /*11a90*/  @!P0 LEA.HI R3, R3, R3, RZ, 0x1 ;  /* 0x0000000303038211 */ /* 0x000fe200078f08ff */
[--C-:B------:R-:W-:Y:S01]  /*11aa0*/  @!P6 IMAD.WIDE R12, R13, 0x4, R4.reuse ;  /* 0x000000040d0ce825 */ /* 0x100fe200078e0204 */
[----:B------:R-:W-:Y:S02]  /*11ab0*/  @!P4 LOP3.LUT R9, R9, 0xfffffffe, RZ, 0xc0, !PT ;  /* 0xfffffffe0909c812 */ /* 0x000fe400078ec0ff */
[----:B------:R-:W-:Y:S02]  /*11ac0*/  @!P3 LOP3.LUT R17, R8, 0xfffffffe, RZ, 0xc0, !PT ;  /* 0xfffffffe0811b812 */ /* 0x000fe400078ec0ff */
[----:B------:R1:W-:Y:S01]  /*11ad0*/  @!P6 ST.E.64 [R12.64], R122 ;  /* 0x0000007a0c00e985 */ /* 0x0003e2000c101b12 */
[----:B------:R-:W-:Y:S01]  /*11ae0*/  ISETP.GE.AND P6, PT, R2, c[0x0][0x3c8], PT ;  /* 0x0000f20002007a0c */ /* 0x000fe20003fc6270 */
[----:B------:R-:W-:Y:S01]  /*11af0*/  @!P4 IMAD.WIDE R8, R9, 0x4, R4 ;  /* 0x000000040908c825 */ /* 0x000fe200078e0204 */
[----:B--2---:R-:W-:Y:S02]  /*11b00*/  @!P5 LOP3.LUT R15, R0, 0xfffffffe, RZ, 0xc0, !PT ;  /* 0xfffffffe000fd812 */ /* 0x004fe400078ec0ff */
[----:B------:R-:W-:-:S02]  /*11b10*/  IADD3 R0, R11, 0x50, RZ ;  /* 0x000000500b007810 */ /* 0x000fc40007ffe0ff */
[----:B------:R-:W-:Y:S01]  /*11b20*/  @!P2 LOP3.LUT R7, R7, 0xfffffffe, RZ, 0xc0, !PT ;  /* 0xfffffffe0707a812 */ /* 0x000fe200078ec0ff */
[----:B------:R-:W-:Y:S01]  /*11b30*/  @!P5 IMAD.WIDE R14, R15, 0x4, R4 ;  /* 0x000000040f0ed825 */ /* 0x000fe200078e0204 */
[----:B------:R-:W-:Y:S02]  /*11b40*/  @!P0 LOP3.LUT R3, R3, 0xfffffffe, RZ, 0xc0, !PT ;  /* 0xfffffffe03038812 */ /* 0x000fe400078ec0ff */
[C---:B------:R-:W-:Y:S02]  /*11b50*/  IADD3 R20, R11.reuse, 0x58, RZ ;  /* 0x000000580b147810 */ /* 0x040fe40007ffe0ff */
[----:B------:R2:W-:Y:S01]  /*11b60*/  @!P5 ST.E.64 [R14.64], R118 ;  /* 0x000000760e00d985 */ /* 0x0005e2000c101b12 */
[----:B------:R-:W-:Y:S02]  /*11b70*/  ISETP.GE.AND P5, PT, R0, c[0x0][0x3c8], PT ;  /* 0x0000f20000007a0c */ /* 0x000fe40003fa6270 */
[C---:B------:R-:W-:Y:S01]  /*11b80*/  IADD3 R19, R11.reuse, 0x60, RZ ;  /* 0x000000600b137810 */ /* 0x040fe20007ffe0ff */
[----:B------:R3:W-:Y:S01]  /*11b90*/  @!P4 ST.E.64 [R8.64], R114 ;  /* 0x000000720800c985 */ /* 0x0007e2000c101b12 */
[----:B------:R-:W-:-:S02]  /*11ba0*/  IADD3 R18, R11, 0x68, RZ ;  /* 0x000000680b127810 */ /* 0x000fc40007ffe0ff */
[----:B------:R-:W-:Y:S02]  /*11bb0*/  IADD3 R10, R11, 0x70, RZ ;  /* 0x000000700b0a7810 */ /* 0x000fe40007ffe0ff */
[----:B------:R-:W-:Y:S02]  /*11bc0*/  ISETP.GE.AND P4, PT, R20, c[0x0][0x3c8], PT ;  /* 0x0000f20014007a0c */ /* 0x000fe40003f86270 */
[----:B------:R-:W-:-:S03]  /*11bd0*/  @!P6 LEA.HI R2, R2, R2, RZ, 0x1 ;  /* 0x000000020202e211 */ /* 0x000fc600078f08ff */
[----:B------:R-:W-:Y:S02]  /*11be0*/  @!P5 LEA.HI R0, R0, R0, RZ, 0x1 ;  /* 0x000000000000d211 */ /* 0x000fe400078f08ff */
[----:B-1----:R-:W-:Y:S01]  /*11bf0*/  @!P1 LOP3.LUT R13, R6, 0xfffffffe, RZ, 0xc0, !PT ;  /* 0xfffffffe060d9812 */ /* 0x002fe200078ec0ff */
[----:B------:R-:W-:-:S04]  /*11c00*/  @!P2 IMAD.WIDE R6, R7, 0x4, R4 ;  /* 0x000000040706a825 */ /* 0x000fc800078e0204 */
[----:B------:R-:W-:Y:S01]  /*11c10*/  @!P1 IMAD.WIDE R12, R13, 0x4, R4 ;  /* 0x000000040d0c9825 */ /* 0x000fe200078e0204 */
[----:B------:R-:W-:-:S03]  /*11c20*/  @!P4 LEA.HI R20, R20, R20, RZ, 0x1 ;  /* 0x000000141414c211 */ /* 0x000fc600078f08ff */
[----:B--2---:R-:W-:-:S04]  /*11c30*/  @!P3 IMAD.WIDE R14, R17, 0x4, R4 ;  /* 0x00000004110eb825 */ /* 0x004fc800078e0204 */
[----:B------:R-:W-:Y:S01]  /*11c40*/  @!P0 IMAD.WIDE R16, R3, 0x4, R4 ;  /* 0x0000000403108825 */ /* 0x000fe200078e0204 */
[----:B------:R1:W-:Y:S01]  /*11c50*/  @!P3 ST.E.64 [R14.64], R110 ;  /* 0x0000006e0e00b985 */ /* 0x0003e2000c101b12 */
[----:B------:R-:W-:Y:S02]  /*11c60*/  IADD3 R3, R11, 0x78, RZ ;  /* 0x000000780b037810 */ /* 0x000fe40007ffe0ff */
[----:B------:R-:W-:Y:S01]  /*11c70*/  ISETP.GE.AND P3, PT, R19, c[0x0][0x3c8], PT ;  /* 0x0000f20013007a0c */ /* 0x000fe20003f66270 */
[----:B------:R2:W-:Y:S01]  /*11c80*/  @!P2 ST.E.64 [R6.64], R106 ;  /* 0x0000006a0600a985 */ /* 0x0005e2000c101b12 */
[----:B------:R-:W-:Y:S02]  /*11c90*/  ISETP.GE.AND P2, PT, R18, c[0x0][0x3c8], PT ;  /* 0x0000f20012007a0c */ /* 0x000fe40003f46270 */
[----:B---3--:R-:W-:Y:S01]  /*11ca0*/  @!P5 LOP3.LUT R9, R0, 0xfffffffe, RZ, 0xc0, !PT ;  /* 0xfffffffe0009d812 */ /* 0x008fe200078ec0ff */
[----:B------:R3:W-:Y:S01]  /*11cb0*/  @!P1 ST.E.64 [R12.64], R102 ;  /* 0x000000660c009985 */ /* 0x0007e2000c101b12 */
[----:B------:R-:W-:-:S02]  /*11cc0*/  ISETP.GE.AND P1, PT, R10, c[0x0][0x3c8], PT ;  /* 0x0000f2000a007a0c */ /* 0x000fc40003f26270 */
[----:B------:R-:W-:Y:S01]  /*11cd0*/  IADD3 R0, R11, 0x88, RZ ;  /* 0x000000880b007810 */ /* 0x000fe20007ffe0ff */
[----:B------:R4:W-:Y:S01]  /*11ce0*/  @!P0 ST.E.64 [R16.64], R38 ;  /* 0x0000002610008985 */ /* 0x0009e2000c101b12 */
[----:B------:R-:W-:Y:S01]  /*11cf0*/  ISETP.GE.AND P0, PT, R3, c[0x0][0x3c8], PT ;  /* 0x0000f20003007a0c */ /* 0x000fe20003f06270 */
[----:B------:R-:W-:Y:S02]  /*11d00*/  @!P5 IMAD.WIDE R8, R9, 0x4, R4 ;  /* 0x000000040908d825 */ /* 0x000fe400078e0204 */
[----:B------:R-:W-:Y:S02]  /*11d10*/  @!P3 LEA.HI R19, R19, R19, RZ, 0x1 ;  /* 0x000000131313b211 */ /* 0x000fe400078f08ff */
[----:B------:R-:W-:Y:S02]  /*11d20*/  @!P2 LEA.HI R18, R18, R18, RZ, 0x1 ;  /* 0x000000121212a211 */ /* 0x000fe400078f08ff */
[----:B------:R-:W-:Y:S02]  /*11d30*/  @!P3 LOP3.LUT R19, R19, 0xfffffffe, RZ, 0xc0, !PT ;  /* 0xfffffffe1313b812 */ /* 0x000fe400078ec0ff */
[----:B------:R-:W-:-:S04]  /*11d40*/  @!P1 LEA.HI R10, R10, R10, RZ, 0x1 ;  /* 0x0000000a0a0a9211 */ /* 0x000fc800078f08ff */
[----:B------:R-:W-:Y:S01]  /*11d50*/  @!P0 LEA.HI R3, R3, R3, RZ, 0x1 ;  /* 0x0000000303038211 */ /* 0x000fe200078f08ff */
[----:B-1----:R-:W-:-:S03]  /*11d60*/  @!P3 IMAD.WIDE R14, R19, 0x4, R4 ;  /* 0x00000004130eb825 */ /* 0x002fc600078e0204 */
[----:B------:R-:W-:Y:S02]  /*11d70*/  @!P0 LOP3.LUT R3, R3, 0xfffffffe, RZ, 0xc0, !PT ;  /* 0xfffffffe03038812 */ /* 0x000fe400078ec0ff */
[C---:B------:R-:W-:Y:S02]  /*11d80*/  IADD3 R19, R11.reuse, 0x98, RZ ;  /* 0x000000980b137810 */ /* 0x040fe40007ffe0ff */
[----:B--2---:R-:W-:Y:S02]  /*11d90*/  @!P6 LOP3.LUT R7, R2, 0xfffffffe, RZ, 0xc0, !PT ;  /* 0xfffffffe0207e812 */ /* 0x004fe400078ec0ff */
[----:B------:R-:W-:Y:S02]  /*11da0*/  IADD3 R2, R11, 0x80, RZ ;  /* 0x000000800b027810 */ /* 0x000fe40007ffe0ff */
[----:B---3--:R-:W-:Y:S01]  /*11db0*/  @!P4 LOP3.LUT R13, R20, 0xfffffffe, RZ, 0xc0, !PT ;  /* 0xfffffffe140dc812 */ /* 0x008fe200078ec0ff */
[----:B------:R-:W-:Y:S01]  /*11dc0*/  @!P6 IMAD.WIDE R6, R7, 0x4, R4 ;  /* 0x000000040706e825 */ /* 0x000fe200078e0204 */
[----:B------:R-:W-:-:S03]  /*11dd0*/  IADD3 R20, R11, 0x90, RZ ;  /* 0x000000900b147810 */ /* 0x000fc60007ffe0ff */
[--C-:B------:R-:W-:Y:S01]  /*11de0*/  @!P4 IMAD.WIDE R12, R13, 0x4, R4.reuse ;  /* 0x000000040d0cc825 */ /* 0x100fe200078e0204 */
[----:B------:R1:W-:Y:S01]  /*11df0*/  @!P6 ST.E.64 [R6.64], R42 ;  /* 0x0000002a0600e985 */ /* 0x0003e2000c101b12 */
[----:B------:R-:W-:Y:S02]  /*11e00*/  ISETP.GE.AND P6, PT, R2, c[0x0][0x3c8], PT ;  /* 0x0000f20002007a0c */ /* 0x000fe40003fc6270 */
[----:B----4-:R-:W-:Y:S01]  /*11e10*/  @!P0 IMAD.WIDE R16, R3, 0x4, R4 ;  /* 0x0000000403108825 */ /* 0x010fe200078e0204 */
        /* <DEDUP_REMOVED lines=55> */
.L_x_437:
[----:B------:R-:W1:Y:S02]  /*12190*/  S2R R4, SR_TID.X ;  /* 0x0000000000047919 */ /* 0x000e640000002100 */
        /* <DEDUP_REMOVED lines=15> */
[----:B------:R-:W-:Y:S01]  /*12290*/  UIMAD.WIDE.U32 UR8, UR13, UR4, URZ ;  /* 0x000000040d0872a5 */ /* 0x000fe2000f8e003f */
        /* <DEDUP_REMOVED lines=33> */
.L_x_440:
        /* <DEDUP_REMOVED lines=13> */
.L_x_3096:


//--------------------- .text._ZN7cutlass13device_kernelIN5flash19enable_sm80_to_sm89INS1_16FlashAttnFwdSm80INS1_25CollectiveMainloopFwdSm80ILi8ELi1ELb0EN4cute5tupleIJNS5_1CILi128EEENS7_ILi64EEENS7_ILi192EEEEEELi192ENS_6half_tEfNS_4arch4Sm80ELb0ELb1ELb1ELb1ELb1ELb0ELb1ELb1EEENS1_21CollectiveEpilogueFwdINS6_IJS8_SA_S9_EEENS6_IJNS7_ILi1EEESI_SI_EEESC_SE_Li256ELb1ELb1ELb1ELb0EEENS1_36VarlenDynamicPersistentTileSchedulerILi128ELi64ELi256ELi256ELb1ELb1ELb0ELb1ELb0ELb1EEEEEEEEEvNT_6ParamsE --------------------------
	.section	.text._ZN7cutlass13device_kernelIN5flash19enable_sm80_to_sm89INS1_16FlashAttnFwdSm80INS1_25CollectiveMainloopFwdSm80ILi8ELi1ELb0EN4cute5tupleIJNS5_1CILi128EEENS7_ILi64EEENS7_ILi192EEEEEELi192ENS_6half_tEfNS_4arch4Sm80ELb0ELb1ELb1ELb1ELb1ELb0ELb1ELb1EEENS1_21CollectiveEpilogueFwdINS6_IJS8_SA_S9_EEENS6_IJNS7_ILi1EEESI_SI_EEESC_SE_Li256ELb1ELb1ELb1ELb0EEENS1_36VarlenDynamicPersistentTileSchedulerILi128ELi64ELi256ELi256ELb1ELb1ELb0ELb1ELb0ELb1EEEEEEEEEvNT_6ParamsE,"ax",@progbits
	.sectioninfo	@"SHI_REGISTERS=255"
	.align	128
.text._ZN7cutlass13device_kernelIN5flash19enable_sm80_to_sm89INS1_16FlashAttnFwdSm80INS1_25CollectiveMainloopFwdSm80ILi8ELi1ELb0EN4cute5tupleIJNS5_1CILi128EEENS7_ILi64EEENS7_ILi192EEEEEELi192ENS_6half_tEfNS_4arch4Sm80ELb0ELb1ELb1ELb1ELb1ELb0ELb1ELb1EEENS1_21CollectiveEpilogueFwdINS6_IJS8_SA_S9_EEENS6_IJNS7_ILi1EEESI_SI_EEESC_SE_Li256ELb1ELb1ELb1ELb0EEENS1_36VarlenDynamicPersistentTileSchedulerILi128ELi64ELi256ELi256ELb1ELb1ELb0ELb1ELb0ELb1EEEEEEEEEvNT_6ParamsE:
        .type           _ZN7cutlass13device_kernelIN5flash19enable_sm80_to_sm89INS1_16FlashAttnFwdSm80INS1_25CollectiveMainloopFwdSm80ILi8ELi1ELb0EN4cute5tupleIJNS5_1CILi128EEENS7_ILi64EEENS7_ILi192EEEEEELi192ENS_6half_tEfNS_4arch4Sm80ELb0ELb1ELb1ELb1ELb1ELb0ELb1ELb1EEENS1_21CollectiveEpilogueFwdINS6_IJS8_SA_S9_EEENS6_IJNS7_ILi1EEESI_SI_EEESC_SE_Li256ELb1ELb1ELb1ELb0EEENS1_36VarlenDynamicPersistentTileSchedulerILi128ELi64ELi256ELi256ELb1ELb1ELb0ELb1ELb0ELb1EEEEEEEEEvNT_6ParamsE,@function
        .size           _ZN7cutlass13device_kernelIN5flash19enable_sm80_to_sm89INS1_16FlashAttnFwdSm80INS1_25CollectiveMainloopFwdSm80ILi8ELi1ELb0EN4cute5tupleIJNS5_1CILi128EEENS7_ILi64EEENS7_ILi192EEEEEELi192ENS_6half_tEfNS_4arch4Sm80ELb0ELb1ELb1ELb1ELb1ELb0ELb1ELb1EEENS1_21CollectiveEpilogueFwdINS6_IJS8_SA_S9_EEENS6_IJNS7_ILi1EEESI_SI_EEESC_SE_Li256ELb1ELb1ELb1ELb0EEENS1_36VarlenDynamicPersistentTileSchedulerILi128ELi64ELi256ELi256ELb1ELb1ELb0ELb1ELb0ELb1EEEEEEEEEvNT_6ParamsE,(.L_x_3097 - _ZN7cutlass13device_kernelIN5flash19enable_sm80_to_sm89INS1_16FlashAttnFwdSm80INS1_25CollectiveMainloopFwdSm80ILi8ELi1ELb0EN4cute5tupleIJNS5_1CILi128EEENS7_ILi64EEENS7_ILi192EEEEEELi192ENS_6half_tEfNS_4arch4Sm80ELb0ELb1ELb1ELb1ELb1ELb0ELb1ELb1EEENS1_21CollectiveEpilogueFwdINS6_IJS8_SA_S9_EEENS6_IJNS7_ILi1EEESI_SI_EEESC_SE_Li256ELb1ELb1ELb1ELb0EEENS1_36VarlenDynamicPersistentTileSchedulerILi128ELi64ELi256ELi256ELb1ELb1ELb0ELb1ELb0ELb1EEEEEEEEEvNT_6ParamsE)
        .other          _ZN7cutlass13device_kernelIN5flash19enable_sm80_to_sm89INS1_16FlashAttnFwdSm80INS1_25CollectiveMainloopFwdSm80ILi8ELi1ELb0EN4cute5tupleIJNS5_1CILi128EEENS7_ILi64EEENS7_ILi192EEEEEELi192ENS_6half_tEfNS_4arch4Sm80ELb0ELb1ELb1ELb1ELb1ELb0ELb1ELb1EEENS1_21CollectiveEpilogueFwdINS6_IJS8_SA_S9_EEENS6_IJNS7_ILi1EEESI_SI_EEESC_SE_Li256ELb1ELb1ELb1ELb0EEENS1_36VarlenDynamicPersistentTileSchedulerILi128ELi64ELi256ELi256ELb1ELb1ELb0ELb1ELb0ELb1EEEEEEEEEvNT_6ParamsE,@"STO_CUDA_ENTRY STV_DEFAULT"
_ZN7cutlass13device_kernelIN5flash19enable_sm80_to_sm89INS1_16FlashAttnFwdSm80INS1_25CollectiveMainloopFwdSm80ILi8ELi1ELb0EN4cute5tupleIJNS5_1CILi128EEENS7_ILi64EEENS7_ILi192EEEEEELi192ENS_6half_tEfNS_4arch4Sm80ELb0ELb1ELb1ELb1ELb1ELb0ELb1ELb1EEENS1_21CollectiveEpilogueFwdINS6_IJS8_SA_S9_EEENS6_IJNS7_ILi1EEESI_SI_EEESC_SE_Li256ELb1ELb1ELb1ELb0EEENS1_36VarlenDynamicPersistentTileSchedulerILi128ELi64ELi256ELi256ELb1ELb1ELb0ELb1ELb0ELb1EEEEEEEEEvNT_6ParamsE:
        /* <DEDUP_REMOVED lines=13> */
[----:B------:R-:W-:-:S03]  /*00d0*/  CS2R R8, SRZ ;  /* 0x0000000000087805 */ /* 0x000fc6000001ff00 */
        /* <DEDUP_REMOVED lines=10> */
[C---:B------:R-:W-:Y:S01]  /*0180*/  ISETP.GE.U32.AND P4, PT, R13.reuse, 0x2, PT ;  /* 0x000000020d00780c */ /* 0x040fe20003f86070 */
[----:B------:R-:W-:Y:S01]  /*0190*/  IMAD.MOV.U32 R7, RZ, RZ, RZ ;  /* 0x000000ffff077224 */ /* 0x000fe200078e00ff */
        /* <DEDUP_REMOVED lines=26> */
.L_x_446:
        /* <DEDUP_REMOVED lines=9> */
[----:B------:R-:W-:-:S04]  /*03d0*/  @!P0 IMAD.WIDE R4, R0, R2, c[0x0][0x580] ;  /* 0x0001600000048625 */ /* 0x000fc800078e0202 */
[----:B------:R-:W-:Y:S01]  /*03e0*/  @!P0 IMAD.WIDE R2, R0, R3, c[0x0][0x578] ;  /* 0x00015e0000028625 */ /* 0x000fe200078e0203 */
[----:B------:R-:W2:Y:S04]  /*03f0*/  @!P0 LDG.E R9, [R4.64] ;  /* 0x0000000804098981 */ /* 0x000ea8000c1e1900 */
[----:B------:R-:W2:Y:S02]  /*0400*/  @!P0 LDG.E R8, [R2.64] ;  /* 0x0000000802088981 */ /* 0x000ea4000c1e1900 */
[----:B--2---:R-:W-:Y:S01]  /*0410*/  IMAD R5, R9, R8, RZ ;  /* 0x0000000809057224 */ /* 0x004fe200078e02ff */
[----:B------:R-:W-:Y:S05]  /*0420*/  BRA.DIV ~URZ, `(.L_x_444) ;  /* 0x000160027f007947 */ /* 0x000fea000b800000 */
[----:B------:R2:W3:Y:S02]  /*0430*/  SHFL.UP PT, R0, R5, 0x1, RZ ;  /* 0x0420000005007989 */ /* 0x0004e400000e00ff */
.L_x_622:
        /* <DEDUP_REMOVED lines=16> */
.L_x_623:
[----:B---3--:R-:W-:-:S05]  /*0540*/  IMAD R0, R0, c[0x0][0x538], RZ ;  /* 0x00014e0000007a24 */ /* 0x008fca00078e02ff */
[----:B------:R-:W-:-:S04]  /*0550*/  IADD3 R6, R0, R6, RZ ;  /* 0x0000000600067210 */ /* 0x000fc80007ffe0ff */
[----:B------:R-:W-:-:S13]  /*0560*/  ISETP.GT.AND P0, PT, R6, UR4, PT ;  /* 0x0000000406007c0c */ /* 0x000fda000bf04270 */
[----:B-12---:R-:W-:Y:S05]  /*0570*/  @!P0 BRA `(.L_x_446) ;  /* 0xfffffdc000008947 */ /* 0x006fea000383ffff */
.L_x_442:
[----:B------:R-:W-:-:S05]  /*0580*/  IADD3 R10, -R0, R6, RZ ;  /* 0x00000006000a7210 */ /* 0x000fca0007ffe1ff */
[----:B------:R-:W-:-:S05]  /*0590*/  IMAD R0, R4, c[0x0][0x538], R10 ;  /* 0x00014e0004007a24 */ /* 0x000fca00078e020a */
[----:B------:R-:W-:Y:S01]  /*05a0*/  ISETP.GT.AND P0, PT, R0, UR4, PT ;  /* 0x0000000400007c0c */ /* 0x000fe2000bf04270 */
[----:B------:R-:W-:-:S12]  /*05b0*/  BRA.DIV ~URZ, `(.L_x_447) ;  /* 0x000160927f007947 */ /* 0x000fd8000b800000 */
[----:B------:R-:W-:-:S04]  /*05c0*/  VOTE.ANY R6, PT, !P0 ;  /* 0x0000000000067806 */ /* 0x000fc800040e0100 */
.L_x_624:
[----:B------:R-:W2:Y:S02]  /*05d0*/  POPC R0, R6 ;  /* 0x0000000600007309 */ /* 0x000ea40000000000 */
[----:B-12---:R-:W-:Y:S01]  /*05e0*/  IADD3 R215, R0, R7, RZ ;  /* 0x0000000700d77210 */ /* 0x006fe20007ffe0ff */
[----:B------:R-:W-:Y:S05]  /*05f0*/  BRA.DIV ~URZ, `(.L_x_448) ;  /* 0x000160a27f007947 */ /* 0x000fea000b800000 */
[----:B------:R1:W2:Y:S01]  /*0600*/  SHFL.IDX PT, R12, R9, R0, 0x1f ;  /* 0x00001f00090c7589 */ /* 0x0002a200000e0000 */
[----:B------:R-:W-:-:S03]  /*0610*/  MOV R5, RZ ;  /* 0x000000ff00057202 */ /* 0x000fc60000000f00 */
[----:B------:R1:W3:Y:S04]  /*0620*/  SHFL.IDX PT, R9, R8, R0, 0x1f ;  /* 0x00001f0008097589 */ /* 0x0002e800000e0000 */
.L_x_625:
[----:B------:R-:W-:Y:S01]  /*0630*/  ISETP.NE.AND P0, PT, R6, RZ, PT ;  /* 0x000000ff0600720c */ /* 0x000fe20003f05270 */
[----:B------:R-:W-:-:S12]  /*0640*/  BSSY B0, `(.L_x_449) ;  /* 0x0000005000007945 */ /* 0x000fd80003800000 */
[----:B------:R-:W-:Y:S05]  /*0650*/  @!P0 BRA `(.L_x_450) ;  /* 0x0000003000008947 */ /* 0x000fea0003800000 */
[----:B-1----:R-:W-:Y:S01]  /*0660*/  IADD3 R0, R0, -0x1, RZ ;  /* 0xffffffff00007810 */ /* 0x002fe20007ffe0ff */
[----:B------:R-:W-:Y:S05]  /*0670*/  BRA.DIV ~URZ, `(.L_x_451) ;  /* 0x000161027f007947 */ /* 0x000fea000b800000 */
[----:B------:R1:W4:Y:S02]  /*0680*/  SHFL.IDX PT, R5, R4, R0, 0x1f ;  /* 0x00001f0004057589 */ /* 0x00032400000e0000 */
.L_x_450:
[----:B------:R-:W-:Y:S05]  /*0690*/  BSYNC B0 ;  /* 0x0000000000007941 */ /* 0x000fea0003800000 */
.L_x_449:
[----:B---3--:R-:W-:Y:S01]  /*06a0*/  ISETP.NE.AND P0, PT, R9, 0x1, PT ;  /* 0x000000010900780c */ /* 0x008fe20003f05270 */
[----:B----4-:R-:W-:Y:S01]  /*06b0*/  IMAD R212, R5, c[0x0][0x538], R10 ;  /* 0x00014e0005d47a24 */ /* 0x010fe200078e020a */
[----:B------:R-:W-:Y:S04]  /*06c0*/  BSSY B0, `(.L_x_452) ;  /* 0x0000085000007945 */ /* 0x000fe80003800000 */
[----:B------:R-:W-:-:S07]  /*06d0*/  IADD3 R11, -R212, UR4, RZ ;  /* 0x00000004d40b7c10 */ /* 0x000fce000fffe1ff */
[----:B------:R-:W-:Y:S05]  /*06e0*/  @!P0 BRA `(.L_x_453) ;  /* 0x000003e000008947 */ /* 0x000fea0003800000 */
[-C--:B-12---:R-:W-:Y:S02]  /*06f0*/  IABS R0, R12.reuse ;  /* 0x0000000c00007213 */ /* 0x086fe40000000000 */
[----:B------:R-:W-:-:S03]  /*0700*/  IABS R6, R12 ;  /* 0x0000000c00067213 */ /* 0x000fc60000000000 */
[----:B------:R-:W-:Y:S01]  /*0710*/  IMAD.MOV.U32 R5, RZ, RZ, R0 ;  /* 0x000000ffff057224 */ /* 0x000fe200078e0000 */
[----:B------:R-:W-:-:S03]  /*0720*/  IABS R0, R9 ;  /* 0x0000000900007213 */ /* 0x000fc60000000000 */
[----:B------:R-:W1:Y:S02]  /*0730*/  I2F.RP R2, R5 ;  /* 0x0000000500027306 */ /* 0x000e640000209400 */
[----:B------:R-:W-:Y:S01]  /*0740*/  IMAD.MOV.U32 R8, RZ, RZ, R0 ;  /* 0x000000ffff087224 */ /* 0x000fe200078e0000 */
[----:B------:R-:W-:-:S05]  /*0750*/  IABS R0, R11 ;  /* 0x0000000b00007213 */ /* 0x000fca0000000000 */
[----:B------:R-:W-:Y:S08]  /*0760*/  I2F.RP R7, R8 ;  /* 0x0000000800077306 */ /* 0x000ff00000209400 */
[----:B-1----:R-:W1:Y:S02]  /*0770*/  MUFU.RCP R2, R2 ;  /* 0x0000000200027308 */ /* 0x002e640000001000 */
[----:B-1----:R-:W-:-:S06]  /*0780*/  IADD3 R2, R2, 0xffffffe, RZ ;  /* 0x0ffffffe02027810 */ /* 0x002fcc0007ffe0ff */
[----:B------:R-:W1:Y:S02]  /*0790*/  F2I.FTZ.U32.TRUNC.NTZ R3, R2 ;  /* 0x0000000200037305 */ /* 0x000e64000021f000 */
[----:B-1----:R-:W-:-:S04]  /*07a0*/  IMAD.MOV R2, RZ, RZ, -R3 ;  /* 0x000000ffff027224 */ /* 0x002fc800078e0a03 */
[----:B------:R-:W-:Y:S02]  /*07b0*/  IMAD R4, R2, R5, RZ ;  /* 0x0000000502047224 */ /* 0x000fe400078e02ff */
[----:B------:R-:W-:-:S04]  /*07c0*/  IMAD.MOV.U32 R2, RZ, RZ, RZ ;  /* 0x000000ffff027224 */ /* 0x000fc800078e00ff */
[----:B------:R-:W-:Y:S01]  /*07d0*/  IMAD.HI.U32 R2, R3, R4, R2 ;  /* 0x0000000403027227 */ /* 0x000fe200078e0002 */
[----:B------:R-:W-:-:S03]  /*07e0*/  MOV R3, R0 ;  /* 0x0000000000037202 */ /* 0x000fc60000000f00 */
[----:B------:R-:W-:Y:S02]  /*07f0*/  IMAD.MOV R0, RZ, RZ, -R6 ;  /* 0x000000ffff007224 */ /* 0x000fe400078e0a06 */
        /* <DEDUP_REMOVED lines=28> */
[----:B------:R-:W-:-:S03]  /*09c0*/  IMAD.MOV R5, RZ, RZ, -R4 ;  /* 0x000000ffff057224 */ /* 0x000fc600078e0a04 */
        /* <DEDUP_REMOVED lines=10> */
[----:B------:R-:W-:-:S04]  /*0a70*/  IMAD.MOV R2, RZ, RZ, -R0 ;  /* 0x000000ffff027224 */ /* 0x000fc800078e0a00 */
[C---:B------:R-:W-:Y:S01]  /*0a80*/  IMAD R3, R9.reuse, R2, R4 ;  /* 0x0000000209037224 */ /* 0x040fe200078e0204 */
[----:B------:R-:W-:Y:S01]  /*0a90*/  LEA R2, R9, R0, 0x18 ;  /* 0x0000000009027211 */ /* 0x000fe200078ec0ff */
[----:B------:R-:W-:-:S04]  /*0aa0*/  IMAD R0, R12, R5, R11 ;  /* 0x000000050c007224 */ /* 0x000fc800078e020b */
[----:B------:R-:W-:Y:S01]  /*0ab0*/  IMAD R214, R3, 0x10000, R2 ;  /* 0x0001000003d67824 */ /* 0x000fe200078e0202 */
[----:B------:R-:W-:Y:S05]  /*0ac0*/  BRA `(.L_x_454) ;  /* 0x0000044000007947 */ /* 0x000fea0003800000 */
.L_x_453:
[----:B------:R-:W-:-:S04]  /*0ad0*/  IMAD.MOV.U32 R2, RZ, RZ, 0x4 ;  /* 0x00000004ff027424 */ /* 0x000fc800078e00ff */
[----:B------:R-:W-:-:S05]  /*0ae0*/  IMAD.WIDE R2, R215, R2, c[0x0][0x590] ;  /* 0x00016400d7027625 */ /* 0x000fca00078e0202 */
[----:B------:R-:W3:Y:S02]  /*0af0*/  LDG.E R7, [R2.64] ;  /* 0x0000000802077981 */ /* 0x000ee4000c1e1900 */
[----:B-123--:R-:W-:-:S05]  /*0b00*/  IMAD R9, R7, R12, RZ ;  /* 0x0000000c07097224 */ /* 0x00efca00078e02ff */
[-C--:B------:R-:W-:Y:S02]  /*0b10*/  IABS R0, R9.reuse ;  /* 0x0000000900007213 */ /* 0x080fe40000000000 */
[----:B------:R-:W-:-:S03]  /*0b20*/  IABS R8, R9 ;  /* 0x0000000900087213 */ /* 0x000fc60000000000 */
[----:B------:R-:W-:-:S04]  /*0b30*/  IMAD.MOV.U32 R6, RZ, RZ, R0 ;  /* 0x000000ffff067224 */ /* 0x000fc800078e0000 */
[----:B------:R-:W1:Y:S08]  /*0b40*/  I2F.RP R2, R6 ;  /* 0x0000000600027306 */ /* 0x000e700000209400 */
[----:B-1----:R-:W1:Y:S02]  /*0b50*/  MUFU.RCP R2, R2 ;  /* 0x0000000200027308 */ /* 0x002e640000001000 */
[----:B-1----:R-:W-:-:S06]  /*0b60*/  IADD3 R2, R2, 0xffffffe, RZ ;  /* 0x0ffffffe02027810 */ /* 0x002fcc0007ffe0ff */
[----:B------:R-:W1:Y:S02]  /*0b70*/  F2I.FTZ.U32.TRUNC.NTZ R3, R2 ;  /* 0x0000000200037305 */ /* 0x000e64000021f000 */
[----:B-1----:R-:W-:-:S04]  /*0b80*/  IMAD.MOV R0, RZ, RZ, -R3 ;  /* 0x000000ffff007224 */ /* 0x002fc800078e0a03 */
[----:B------:R-:W-:Y:S01]  /*0b90*/  IMAD.MOV.U32 R2, RZ, RZ, R0 ;  /* 0x000000ffff027224 */ /* 0x000fe200078e0000 */
[----:B------:R-:W-:-:S03]  /*0ba0*/  IABS R0, R11 ;  /* 0x0000000b00007213 */ /* 0x000fc60000000000 */
[----:B------:R-:W-:Y:S01]  /*0bb0*/  IMAD R4, R2, R6, RZ ;  /* 0x0000000602047224 */ /* 0x000fe200078e02ff */
[----:B------:R-:W-:Y:S01]  /*0bc0*/  MOV R5, R0 ;  /* 0x0000000000057202 */ /* 0x000fe20000000f00 */
[----:B------:R-:W-:-:S04]  /*0bd0*/  IMAD.MOV.U32 R2, RZ, RZ, RZ ;  /* 0x000000ffff027224 */ /* 0x000fc800078e00ff */
[----:B------:R-:W-:-:S04]  /*0be0*/  IMAD.HI.U32 R0, R3, R4, R2 ;  /* 0x0000000403007227 */ /* 0x000fc800078e0002 */
[----:B------:R-:W-:Y:S02]  /*0bf0*/  IMAD.MOV R2, RZ, RZ, -R8 ;  /* 0x000000ffff027224 */ /* 0x000fe400078e0a08 */
        /* <DEDUP_REMOVED lines=9> */
[----:B------:R-:W-:-:S04]  /*0c90*/  @P2 IADD3 R0, R0, 0x1, RZ ;  /* 0x0000000100002810 */ /* 0x000fc80007ffe0ff */
[----:B------:R-:W-:-:S05]  /*0ca0*/  MOV R4, R0 ;  /* 0x0000000000047202 */ /* 0x000fca0000000f00 */
[----:B------:R-:W-:Y:S01]  /*0cb0*/  @!P1 IMAD.MOV R4, RZ, RZ, -R4 ;  /* 0x000000ffff049224 */ /* 0x000fe200078e0a04 */
[----:B------:R-:W-:-:S05]  /*0cc0*/  @!P0 LOP3.LUT R4, RZ, R9, RZ, 0x33, !PT ;  /* 0x00000009ff048212 */ /* 0x000fca00078e33ff */
[----:B------:R-:W-:-:S05]  /*0cd0*/  IMAD R10, R7, R4, RZ ;  /* 0x00000004070a7224 */ /* 0x000fca00078e02ff */
[----:B------:R-:W-:-:S04]  /*0ce0*/  IADD3 R0, -R10, c[0x0][0x538], RZ ;  /* 0x00014e000a007a10 */ /* 0x000fc80007ffe1ff */
[----:B------:R-:W-:-:S04]  /*0cf0*/  IMNMX R6, R7, R0, PT ;  /* 0x0000000007067217 */ /* 0x000fc80003800200 */
[----:B------:R-:W-:-:S05]  /*0d00*/  IABS R0, R6 ;  /* 0x0000000600007213 */ /* 0x000fca0000000000 */
[----:B------:R-:W-:-:S04]  /*0d10*/  IMAD.MOV.U32 R5, RZ, RZ, R0 ;  /* 0x000000ffff057224 */ /* 0x000fc800078e0000 */
[----:B------:R-:W1:Y:S08]  /*0d20*/  I2F.RP R2, R5 ;  /* 0x0000000500027306 */ /* 0x000e700000209400 */
[----:B-1----:R-:W1:Y:S02]  /*0d30*/  MUFU.RCP R2, R2 ;  /* 0x0000000200027308 */ /* 0x002e640000001000 */
[----:B-1----:R-:W-:-:S06]  /*0d40*/  IADD3 R2, R2, 0xffffffe, RZ ;  /* 0x0ffffffe02027810 */ /* 0x002fcc0007ffe0ff */
[----:B------:R1:W2:Y:S02]  /*0d50*/  F2I.FTZ.U32.TRUNC.NTZ R3, R2 ;  /* 0x0000000200037305 */ /* 0x0002a4000021f000 */
[----:B-1----:R-:W-:Y:S01]  /*0d60*/  IMAD.MOV R2, RZ, RZ, -R4 ;  /* 0x000000ffff027224 */ /* 0x002fe200078e0a04 */
[----:B--2---:R-:W-:-:S03]  /*0d70*/  IADD3 R0, RZ, -R3, RZ ;  /* 0x80000003ff007210 */ /* 0x004fc60007ffe0ff */
[----:B------:R-:W-:Y:S01]  /*0d80*/  IMAD R8, R9, R2, R11 ;  /* 0x0000000209087224 */ /* 0x000fe200078e020b */
[----:B------:R-:W-:Y:S01]  /*0d90*/  IABS R9, R6 ;  /* 0x0000000600097213 */ /* 0x000fe20000000000 */
[----:B------:R-:W-:-:S03]  /*0da0*/  IMAD.MOV.U32 R2, RZ, RZ, R0 ;  /* 0x000000ffff027224 */ /* 0x000fc600078e0000 */
[----:B------:R-:W-:Y:S01]  /*0db0*/  IABS R0, R8 ;  /* 0x0000000800007213 */ /* 0x000fe20000000000 */
[----:B------:R-:W-:Y:S02]  /*0dc0*/  IMAD R7, R2, R5, RZ ;  /* 0x0000000502077224 */ /* 0x000fe400078e02ff */
[----:B------:R-:W-:Y:S02]  /*0dd0*/  IMAD.MOV.U32 R2, RZ, RZ, RZ ;  /* 0x000000ffff027224 */ /* 0x000fe400078e00ff */
[----:B------:R-:W-:Y:S01]  /*0de0*/  IMAD.MOV.U32 R4, RZ, RZ, R0 ;  /* 0x000000ffff047224 */ /* 0x000fe200078e0000 */
[----:B------:R-:W-:Y:S01]  /*0df0*/  IADD3 R0, RZ, -R9, RZ ;  /* 0x80000009ff007210 */ /* 0x000fe20007ffe0ff */
[----:B------:R-:W-:-:S04]  /*0e00*/  IMAD.HI.U32 R3, R3, R7, R2 ;  /* 0x0000000703037227 */ /* 0x000fc800078e0002 */
[----:B------:R-:W-:Y:S02]  /*0e10*/  IMAD.MOV.U32 R2, RZ, RZ, R0 ;  /* 0x000000ffff027224 */ /* 0x000fe400078e0000 */
[----:B------:R-:W-:Y:S01]  /*0e20*/  IMAD.HI.U32 R0, R3, R4, RZ ;  /* 0x0000000403007227 */ /* 0x000fe200078e00ff */
[----:B------:R-:W-:-:S03]  /*0e30*/  IADD3 R3, R10, 0x1000000, R8 ;  /* 0x010000000a037810 */ /* 0x000fc60007ffe008 */
[----:B------:R-:W-:-:S05]  /*0e40*/  IMAD R2, R0, R2, R4 ;  /* 0x0000000200027224 */ /* 0x000fca00078e0204 */
[----:B------:R-:W-:-:S13]  /*0e50*/  ISETP.GT.U32.AND P0, PT, R5, R2, PT ;  /* 0x000000020500720c */ /* 0x000fda0003f04070 */
[----:B------:R-:W-:Y:S01]  /*0e60*/  @!P0 IMAD.IADD R2, R2, 0x1, -R5 ;  /* 0x0000000102028824 */ /* 0x000fe200078e0a05 */
[----:B------:R-:W-:Y:S02]  /*0e70*/  @!P0 IADD3 R0, R0, 0x1, RZ ;  /* 0x0000000100008810 */ /* 0x000fe40007ffe0ff */
[----:B------:R-:W-:Y:S02]  /*0e80*/  ISETP.NE.AND P0, PT, R6, RZ, PT ;  /* 0x000000ff0600720c */ /* 0x000fe40003f05270 */
[----:B------:R-:W-:Y:S02]  /*0e90*/  ISETP.GE.U32.AND P2, PT, R2, R5, PT ;  /* 0x000000050200720c */ /* 0x000fe40003f46070 */
[----:B------:R-:W-:-:S04]  /*0ea0*/  LOP3.LUT R2, R8, R6, RZ, 0x3c, !PT ;  /* 0x0000000608027212 */ /* 0x000fc800078e3cff */
[----:B------:R-:W-:Y:S01]  /*0eb0*/  ISETP.GE.AND P1, PT, R2, RZ, PT ;  /* 0x000000ff0200720c */ /* 0x000fe20003f26270 */
[----:B------:R-:W-:-:S06]  /*0ec0*/  IMAD.MOV R2, RZ, RZ, -R6 ;  /* 0x000000ffff027224 */ /* 0x000fcc00078e0a06 */
[----:B------:R-:W-:-:S06]  /*0ed0*/  @P2 IADD3 R0, R0, 0x1, RZ ;  /* 0x0000000100002810 */ /* 0x000fcc0007ffe0ff */
[----:B------:R-:W-:Y:S02]  /*0ee0*/  @!P1 IADD3 R0, -R0, RZ, RZ ;  /* 0x000000ff00009210 */ /* 0x000fe40007ffe1ff */
[----:B------:R-:W-:-:S05]  /*0ef0*/  @!P0 LOP3.LUT R0, RZ, R6, RZ, 0x33, !PT ;  /* 0x00000006ff008212 */ /* 0x000fca00078e33ff */
[----:B------:R-:W-:Y:S02]  /*0f00*/  IMAD R214, R0, R2, R3 ;  /* 0x0000000200d67224 */ /* 0x000fe400078e0203 */
.L_x_454:
[----:B------:R-:W-:Y:S05]  /*0f10*/  BSYNC B0 ;  /* 0x0000000000007941 */ /* 0x000fea0003800000 */
.L_x_452:
[----:B------:R-:W-:-:S04]  /*0f20*/  LOP3.LUT R0, RZ, R0, RZ, 0x33, !PT ;  /* 0x00000000ff007212 */ /* 0x000fc800078e33ff */
[----:B------:R-:W-:Y:S01]  /*0f30*/  IADD3 R213, R0, R12, RZ ;  /* 0x0000000c00d57210 */ /* 0x000fe20007ffe0ff */
[----:B------:R-:W-:Y:S05]  /*0f40*/  BRA `(.L_x_455) ;  /* 0x0000004000007947 */ /* 0x000fea0003800000 */
.L_x_443:
[----:B-1----:R-:W-:Y:S01]  /*0f50*/  IMAD.MOV.U32 R213, RZ, RZ, RZ ;  /* 0x000000ffffd57224 */ /* 0x002fe200078e00ff */
[----:B------:R-:W-:Y:S01]  /*0f60*/  MOV R214, RZ ;  /* 0x000000ff00d67202 */ /* 0x000fe20000000f00 */
[----:B------:R-:W-:Y:S01]  /*0f70*/  IMAD.U32 R212, RZ, RZ, UR4 ;  /* 0x00000004ffd47e24 */ /* 0x000fe2000f8e00ff */
[----:B------:R-:W-:Y:S02]  /*0f80*/  MOV R215, c[0x0][0x53c] ;  /* 0x00014f0000d77a02 */ /* 0x000fe40000000f00 */
.L_x_455:
[----:B------:R-:W-:Y:S01]  /*0f90*/  ISETP.NE.AND P0, PT, R13, RZ, PT ;  /* 0x000000ff0d00720c */ /* 0x000fe20003f05270 */
[----:B------:R-:W-:-:S12]  /*0fa0*/  WARPSYNC 0xffffffff ;  /* 0xffffffff00007948 */ /* 0x000fd80003800000 */
[----:B------:R1:W-:Y:S04]  /*0fb0*/  @!P0 STS.128 [0x18100], R212 ;  /* 0x018100d4ff008388 */ /* 0x0003e80000000c00 */
[----:B------:R-:W-:Y:S06]  /*0fc0*/  BAR.ARV 0x5, 0x100 ;  /* 0x0144000000007b1d */ /* 0x000fec0000002000 */
.L_x_441:
[----:B-1----:R-:W-:-:S13]  /*0fd0*/  ISETP.GE.AND P0, PT, R215, c[0x0][0x53c], PT ;  /* 0x00014f00d7007a0c */ /* 0x002fda0003f06270 */
        /* <DEDUP_REMOVED lines=13> */
[----:B------:R-:W-:Y:S02]  /*10b0*/  SHF.R.S32.HI R217, RZ, 0x3, R15 ;  /* 0x00000003ffd97819 */ /* 0x000fe4000001140f */
[----:B------:R-:W-:Y:S01]  /*10c0*/  LEA.HI R8, R9, R17, RZ, 0x5 ;  /* 0x0000001109087211 */ /* 0x000fe200078f28ff */
[----:B------:R-:W-:Y:S01]  /*10d0*/  IMAD.IADD R14, R3, 0x1, -R0 ;  /* 0x00000001030e7824 */ /* 0x000fe200078e0a00 */
[----:B------:R-:W-:Y:S01]  /*10e0*/  LOP3.LUT R0, R2, 0xfffffff0, RZ, 0xc0, !PT ;  /* 0xfffffff002007812 */ /* 0x000fe200078ec0ff */
[----:B------:R-:W-:Y:S01]  /*10f0*/  IMAD.SHL.U32 R4, R217, 0x40, RZ ;  /* 0x00000040d9047824 */ /* 0x000fe200078e00ff */
[----:B------:R-:W-:Y:S02]  /*1100*/  SHF.R.S32.HI R2, RZ, 0x1f, R13 ;  /* 0x0000001fff027819 */ /* 0x000fe4000001140d */
[----:B------:R-:W-:Y:S01]  /*1110*/  LOP3.LUT R3, R15, 0xfffffff8, RZ, 0xc0, !PT ;  /* 0xfffffff80f037812 */ /* 0x000fe200078ec0ff */
[----:B------:R-:W-:Y:S01]  /*1120*/  IMAD.IADD R0, R17, 0x1, -R0 ;  /* 0x0000000111007824 */ /* 0x000fe200078e0a00 */
[----:B------:R-:W-:-:S02]  /*1130*/  LEA.HI R2, R2, R7, RZ, 0x3 ;  /* 0x0000000702027211 */ /* 0x000fc400078f18ff */
[----:B------:R-:W-:Y:S01]  /*1140*/  LEA.HI R9, R9, R17, RZ, 0x6 ;  /* 0x0000001109097211 */ /* 0x000fe200078f30ff */
[----:B------:R-:W-:Y:S01]  /*1150*/  IMAD.IADD R198, R17, 0x1, -R3 ;  /* 0x0000000111c67824 */ /* 0x000fe200078e0a03 */
[----:B------:R-:W-:Y:S02]  /*1160*/  SHF.R.S32.HI R5, RZ, 0x1f, R0 ;  /* 0x0000001fff057819 */ /* 0x000fe40000011400 */
[----:B------:R-:W-:Y:S01]  /*1170*/  LOP3.LUT R3, R2, 0xfffffff8, RZ, 0xc0, !PT ;  /* 0xfffffff802037812 */ /* 0x000fe200078ec0ff */
[----:B------:R-:W-:Y:S01]  /*1180*/  IMAD.SHL.U32 R184, R198, 0x8, RZ ;  /* 0x00000008c6b87824 */ /* 0x000fe200078e00ff */
[----:B------:R-:W-:Y:S01]  /*1190*/  LEA.HI R11, R5, R0, RZ, 0x3 ;  /* 0x00000000050b7211 */ /* 0x000fe200078f18ff */
[----:B------:R-:W-:Y:S01]  /*11a0*/  IMAD.SHL.U32 R9, R9, 0x8, RZ ;  /* 0x0000000809097824 */ /* 0x000fe200078e00ff */
[----:B------:R-:W-:Y:S01]  /*11b0*/  LOP3.LUT R2, R4, 0x1c0, RZ, 0xc0, !PT ;  /* 0x000001c004027812 */ /* 0x000fe200078ec0ff */
[----:B------:R-:W-:Y:S01]  /*11c0*/  IMAD.IADD R7, R7, 0x1, -R3 ;  /* 0x0000000107077824 */ /* 0x000fe200078e0a03 */
[----:B------:R-:W-:Y:S01]  /*11d0*/  LOP3.LUT R3, R11, 0xfffffff8, RZ, 0xc0, !PT ;  /* 0xfffffff80b037812 */ /* 0x000fe200078ec0ff */
[----:B------:R-:W-:Y:S01]  /*11e0*/  IMAD R197, R198, 0x20, R217 ;  /* 0x00000020c6c57824 */ /* 0x000fe200078e02d9 */
[----:B------:R-:W-:-:S02]  /*11f0*/  SHF.R.U32.HI R4, RZ, 0x3, R2 ;  /* 0x00000003ff047819 */ /* 0x000fc40000011602 */
[----:B------:R-:W-:Y:S01]  /*1200*/  LOP3.LUT R2, R2, 0x38, R184, 0xf8, !PT ;  /* 0x0000003802027812 */ /* 0x000fe200078ef8b8 */
[----:B------:R-:W-:Y:S01]  /*1210*/  IMAD.IADD R5, R0, 0x1, -R3 ;  /* 0x0000000100057824 */ /* 0x000fe200078e0a03 */
[----:B------:R-:W-:Y:S02]  /*1220*/  LOP3.LUT R0, R8, 0xffffffe0, RZ, 0xc0, !PT ;  /* 0xffffffe008007812 */ /* 0x000fe400078ec0ff */
[----:B------:R-:W-:Y:S02]  /*1230*/  LOP3.LUT R10, R2, R4, RZ, 0x3c, !PT ;  /* 0x00000004020a7212 */ /* 0x000fe400078e3cff */
[----:B------:R-:W-:Y:S01]  /*1240*/  SHF.R.S32.HI R4, RZ, 0x5, R8 ;  /* 0x00000005ff047819 */ /* 0x000fe20000011408 */
        /* <DEDUP_REMOVED lines=32> */
[----:B------:R-:W-:Y:S01]  /*1450*/  IMAD.IADD R216, R0, 0x1, -R3 ;  /* 0x0000000100d87824 */ /* 0x000fe200078e0a03 */
[----:B------:R-:W-:Y:S01]  /*1460*/  SHF.R.U32.HI R2, RZ, 0x3, R2 ;  /* 0x00000003ff027819 */ /* 0x000fe20000011602 */
[----:B------:R1:W-:Y:S01]  /*1470*/  STL [R1+0x10], R15 ;  /* 0x0000100f01007387 */ /* 0x0003e20000100800 */
[----:B------:R-:W-:Y:S01]  /*1480*/  LEA.HI R3, R4, R4, RZ, 0x1d ;  /* 0x0000000404037211 */ /* 0x000fe200078fe8ff */
[----:B------:R-:W-:Y:S01]  /*1490*/  IMAD R0, R14, 0x200, R13 ;  /* 0x000002000e007824 */ /* 0x000fe200078e020d */
[----:B------:R-:W-:Y:S01]  /*14a0*/  LOP3.LUT R2, R6, R2, RZ, 0x3c, !PT ;  /* 0x0000000206027212 */ /* 0x000fe200078e3cff */
[----:B------:R-:W-:Y:S01]  /*14b0*/  IMAD R216, R216, 0x8, R15 ;  /* 0x00000008d8d87824 */ /* 0x000fe200078e020f */
[----:B------:R-:W-:Y:S01]  /*14c0*/  LOP3.LUT R4, R7, 0xfffffe00, RZ, 0xc0, !PT ;  /* 0xfffffe0007047812 */ /* 0x000fe200078ec0ff */
[----:B------:R-:W-:Y:S01]  /*14d0*/  IMAD.IADD R7, R5, 0x1, R3 ;  /* 0x0000000105077824 */ /* 0x000fe200078e0203 */
[----:B------:R-:W-:-:S02]  /*14e0*/  IADD3 R192, R184, 0x40, RZ ;  /* 0x00000040b8c07810 */ /* 0x000fc40007ffe0ff */
[CC--:B------:R-:W-:Y:S01]  /*14f0*/  IADD3 R3, R2.reuse, R4.reuse, R8 ;  /* 0x0000000402037210 */ /* 0x0c0fe20007ffe008 */
[----:B------:R-:W-:Y:S01]  /*1500*/  IMAD.MOV.U32 R8, RZ, RZ, 0x20 ;  /* 0x00000020ff087424 */ /* 0x000fe200078e00ff */
[----:B------:R-:W-:Y:S02]  /*1510*/  LOP3.LUT R4, R2, R4, RZ, 0xfc, !PT ;  /* 0x0000000402047212 */ /* 0x000fe400078efcff */
[----:B------:R-:W-:Y:S02]  /*1520*/  LOP3.LUT R2, R12, 0x7ffffffc, RZ, 0xc0, !PT ;  /* 0x7ffffffc0c027812 */ /* 0x000fe400078ec0ff */
[----:B------:R-:W-:Y:S01]  /*1530*/  LOP3.LUT R9, R10, 0x7ffffe00, R9, 0xf8, !PT ;  /* 0x7ffffe000a097812 */ /* 0x000fe200078ef809 */
[----:B------:R-:W-:Y:S01]  /*1540*/  IMAD.MOV.U32 R10, RZ, RZ, 0x40 ;  /* 0x00000040ff0a7424 */ /* 0x000fe200078e00ff */
[----:B------:R-:W-:Y:S01]  /*1550*/  LEA R226, R7, 0x80, 0x1 ;  /* 0x0000008007e27811 */ /* 0x000fe200078e08ff */
[----:B------:R-:W-:Y:S01]  /*1560*/  IMAD.IADD R2, R16, 0x1, -R2 ;  /* 0x0000000110027824 */ /* 0x000fe200078e0a02 */
[----:B------:R-:W-:Y:S01]  /*1570*/  IADD3 R193, R184, 0x80, RZ ;  /* 0x00000080b8c17810 */ /* 0x000fe20007ffe0ff */
[----:B------:R-:W-:Y:S01]  /*1580*/  IMAD.SHL.U32 R179, R9, 0x2, RZ ;  /* 0x0000000209b37824 */ /* 0x000fe200078e00ff */
[----:B------:R-:W-:Y:S01]  /*1590*/  SHF.R.S32.HI R5, RZ, 0x1f, R192 ;  /* 0x0000001fff057819 */ /* 0x000fe200000114c0 */
[----:B------:R-:W-:Y:S01]  /*15a0*/  IMAD.SHL.U32 R199, R2, 0x2, RZ ;  /* 0x0000000202c77824 */ /* 0x000fe200078e00ff */
[----:B------:R-:W-:-:S02]  /*15b0*/  SEL R5, R8, 0xffffffe0, !P1 ;  /* 0xffffffe008057807 */ /* 0x000fc40004800000 */
[----:B------:R-:W-:Y:S02]  /*15c0*/  SEL R2, R8, 0xffffffe0, !P4 ;  /* 0xffffffe008027807 */ /* 0x000fe40006000000 */
[C---:B------:R-:W-:Y:S01]  /*15d0*/  IADD3 R252, R199.reuse, 0x8, RZ ;  /* 0x00000008c7fc7810 */ /* 0x040fe20007ffe0ff */
[----:B------:R-:W-:Y:S01]  /*15e0*/  IMAD.IADD R229, R226, 0x1, R5 ;  /* 0x00000001e2e57824 */ /* 0x000fe200078e0205 */
[C---:B------:R-:W-:Y:S02]  /*15f0*/  IADD3 R250, R199.reuse, 0x18, RZ ;  /* 0x00000018c7fa7810 */ /* 0x040fe40007ffe0ff */
[C---:B------:R-:W-:Y:S02]  /*1600*/  IADD3 R249, R199.reuse, 0x20, RZ ;  /* 0x00000020c7f97810 */ /* 0x040fe40007ffe0ff */
[C---:B------:R-:W-:Y:S02]  /*1610*/  IADD3 R247, R199.reuse, 0x30, RZ ;  /* 0x00000030c7f77810 */ /* 0x040fe40007ffe0ff */
[----:B------:R-:W-:-:S02]  /*1620*/  IADD3 R246, R199, 0x38, RZ ;  /* 0x00000038c7f67810 */ /* 0x000fc40007ffe0ff */
[C---:B------:R-:W-:Y:S02]  /*1630*/  IADD3 R244, R199.reuse, 0x48, RZ ;  /* 0x00000048c7f47810 */ /* 0x040fe40007ffe0ff */
[C---:B------:R-:W-:Y:S02]  /*1640*/  IADD3 R243, R199.reuse, 0x50, RZ ;  /* 0x00000050c7f37810 */ /* 0x040fe40007ffe0ff */
[----:B------:R-:W-:Y:S02]  /*1650*/  SHF.R.S32.HI R8, RZ, 0x1f, R199 ;  /* 0x0000001fff087819 */ /* 0x000fe400000114c7 */
[C---:B------:R-:W-:Y:S02]  /*1660*/  IADD3 R241, R199.reuse, 0x60, RZ ;  /* 0x00000060c7f17810 */ /* 0x040fe40007ffe0ff */
[----:B------:R-:W-:Y:S02]  /*1670*/  IADD3 R240, R199, 0x68, RZ ;  /* 0x00000068c7f07810 */ /* 0x000fe40007ffe0ff */
[----:B------:R-:W-:-:S02]  /*1680*/  SHF.R.S32.HI R7, RZ, 0x1f, R252 ;  /* 0x0000001fff077819 */ /* 0x000fc400000114fc */
[C---:B------:R-:W-:Y:S02]  /*1690*/  IADD3 R238, R199.reuse, 0x78, RZ ;  /* 0x00000078c7ee7810 */ /* 0x040fe40007ffe0ff */
[----:B------:R-:W-:Y:S02]  /*16a0*/  IADD3 R237, R199, 0x80, RZ ;  /* 0x00000080c7ed7810 */ /* 0x000fe40007ffe0ff */
[----:B------:R-:W-:Y:S02]  /*16b0*/  SHF.R.S32.HI R8, RZ, 0x1f, R250 ;  /* 0x0000001fff087819 */ /* 0x000fe400000114fa */
[----:B------:R-:W-:Y:S02]  /*16c0*/  SHF.R.S32.HI R7, RZ, 0x1f, R249 ;  /* 0x0000001fff077819 */ /* 0x000fe400000114f9 */
[----:B------:R-:W-:Y:S02]  /*16d0*/  IADD3 R227, R226, -0x10, RZ ;  /* 0xfffffff0e2e37810 */ /* 0x000fe40007ffe0ff */
[----:B------:R-:W-:-:S02]  /*16e0*/  SHF.R.S32.HI R6, RZ, 0x1f, R193 ;  /* 0x0000001fff067819 */ /* 0x000fc400000114c1 */
[C---:B------:R-:W-:Y:S02]  /*16f0*/  IADD3 R235, R199.reuse, 0x90, RZ ;  /* 0x00000090c7eb7810 */ /* 0x040fe40007ffe0ff */
[----:B------:R-:W-:Y:S02]  /*1700*/  IADD3 R234, R199, 0x98, RZ ;  /* 0x00000098c7ea7810 */ /* 0x000fe40007ffe0ff */
[----:B------:R-:W-:Y:S02]  /*1710*/  SHF.R.S32.HI R8, RZ, 0x1f, R247 ;  /* 0x0000001fff087819 */ /* 0x000fe400000114f7 */
[----:B------:R-:W-:Y:S02]  /*1720*/  SHF.R.S32.HI R7, RZ, 0x1f, R246 ;  /* 0x0000001fff077819 */ /* 0x000fe400000114f6 */
[----:B------:R-:W-:Y:S02]  /*1730*/  @P0 IADD3 R227, R226, 0x10, RZ ;  /* 0x00000010e2e30810 */ /* 0x000fe40007ffe0ff */
[----:B------:R-:W-:-:S02]  /*1740*/  SEL R6, R10, 0xffffffc0, !P2 ;  /* 0xffffffc00a067807 */ /* 0x000fc40005000000 */
[----:B------:R-:W-:Y:S01]  /*1750*/  IADD3 R232, R199, 0xa8, RZ ;  /* 0x000000a8c7e87810 */ /* 0x000fe20007ffe0ff */
[----:B------:R-:W-:Y:S01]  /*1760*/  IMAD.IADD R228, R5, 0x1, R227 ;  /* 0x0000000105e47824 */ /* 0x000fe200078e02e3 */
[C---:B------:R-:W-:Y:S02]  /*1770*/  IADD3 R231, R199.reuse, 0xb0, RZ ;  /* 0x000000b0c7e77810 */ /* 0x040fe40007ffe0ff */
[----:B------:R-:W-:Y:S02]  /*1780*/  SHF.R.S32.HI R8, RZ, 0x1f, R244 ;  /* 0x0000001fff087819 */ /* 0x000fe400000114f4 */
[----:B------:R-:W-:Y:S02]  /*1790*/  SHF.R.S32.HI R7, RZ, 0x1f, R243 ;  /* 0x0000001fff077819 */ /* 0x000fe400000114f3 */
[----:B------:R-:W-:Y:S02]  /*17a0*/  IADD3 R230, R199, 0xb8, RZ ;  /* 0x000000b8c7e67810 */ /* 0x000fe40007ffe0ff */
[----:B------:R-:W-:-:S02]  /*17b0*/  SHF.R.S32.HI R8, RZ, 0x1f, R241 ;  /* 0x0000001fff087819 */ /* 0x000fc400000114f1 */
[----:B------:R-:W-:Y:S02]  /*17c0*/  SHF.R.S32.HI R7, RZ, 0x1f, R240 ;  /* 0x0000001fff077819 */ /* 0x000fe400000114f0 */
[----:B------:R-:W-:Y:S02]  /*17d0*/  SHF.R.S32.HI R8, RZ, 0x1f, R238 ;  /* 0x0000001fff087819 */ /* 0x000fe400000114ee */
[----:B------:R-:W-:Y:S02]  /*17e0*/  SHF.R.S32.HI R7, RZ, 0x1f, R237 ;  /* 0x0000001fff077819 */ /* 0x000fe400000114ed */
[----:B------:R-:W-:Y:S01]  /*17f0*/  LEA R173, R3, 0xc100, 0x1 ;  /* 0x0000c10003ad7811 */ /* 0x000fe200078e08ff */
[----:B------:R-:W-:Y:S01]  /*1800*/  IMAD.IADD R3, R6, 0x1, R227 ;  /* 0x0000000106037824 */ /* 0x000fe200078e02e3 */
[----:B------:R-:W-:Y:S02]  /*1810*/  LEA R167, R4, 0x100, 0x1 ;  /* 0x0000010004a77811 */ /* 0x000fe400078e08ff */
[----:B------:R-:W-:Y:S01]  /*1820*/  SHF.R.S32.HI R8, RZ, 0x1f, R235 ;  /* 0x0000001fff087819 */ /* 0x000fe200000114eb */
[----:B------:R-:W-:Y:S01]  /*1830*/  IMAD.IADD R174, R173, 0x1, R2 ;  /* 0x00000001adae7824 */ /* 0x000fe200078e0202 */
[----:B------:R-:W-:Y:S01]  /*1840*/  SHF.R.S32.HI R7, RZ, 0x1f, R234 ;  /* 0x0000001fff077819 */ /* 0x000fe200000114ea */
[----:B------:R-:W-:Y:S01]  /*1850*/  IMAD.IADD R168, R2, 0x1, R167 ;  /* 0x0000000102a87824 */ /* 0x000fe200078e02a7 */
[----:B------:R-:W-:Y:S01]  /*1860*/  SHF.R.S32.HI R8, RZ, 0x1f, R232 ;  /* 0x0000001fff087819 */ /* 0x000fe200000114e8 */
[--C-:B------:R-:W-:Y:S01]  /*1870*/  IMAD.IADD R8, R226, 0x1, R6.reuse ;  /* 0x00000001e2087824 */ /* 0x100fe200078e0206 */
[----:B------:R-:W-:Y:S01]  /*1880*/  SHF.R.S32.HI R7, RZ, 0x1f, R231 ;  /* 0x0000001fff077819 */ /* 0x000fe200000114e7 */
[----:B------:R-:W-:Y:S01]  /*1890*/  IMAD.IADD R2, R228, 0x1, R6 ;  /* 0x00000001e4027824 */ /* 0x000fe200078e0206 */
[----:B------:R-:W-:Y:S01]  /*18a0*/  SHF.R.S32.HI R7, RZ, 0x1f, R230 ;  /* 0x0000001fff077819 */ /* 0x000fe200000114e6 */
[----:B------:R-:W-:Y:S01]  /*18b0*/  IMAD.IADD R7, R229, 0x1, R6 ;  /* 0x00000001e5077824 */ /* 0x000fe200078e0206 */
[----:B------:R1:W-:Y:S01]  /*18c0*/  STL [R1+0xc], R8 ;  /* 0x00000c0801007387 */ /* 0x0003e20000100800 */
[----:B------:R-:W-:-:S02]  /*18d0*/  IADD3 R251, R199, 0x10, RZ ;  /* 0x00000010c7fb7810 */ /* 0x000fc40007ffe0ff */
[C---:B------:R-:W-:Y:S01]  /*18e0*/  IADD3 R248, R199.reuse, 0x28, RZ ;  /* 0x00000028c7f87810 */ /* 0x040fe20007ffe0ff */
[----:B------:R1:W-:Y:S01]  /*18f0*/  STL [R1+0x8], R7 ;  /* 0x0000080701007387 */ /* 0x0003e20000100800 */
[C---:B------:R-:W-:Y:S02]  /*1900*/  IADD3 R245, R199.reuse, 0x40, RZ ;  /* 0x00000040c7f57810 */ /* 0x040fe40007ffe0ff */
[C---:B------:R-:W-:Y:S01]  /*1910*/  IADD3 R242, R199.reuse, 0x58, RZ ;  /* 0x00000058c7f27810 */ /* 0x040fe20007ffe0ff */
[----:B------:R1:W-:Y:S01]  /*1920*/  STL [R1+0x4], R3 ;  /* 0x0000040301007387 */ /* 0x0003e20000100800 */
[----:B------:R-:W-:Y:S02]  /*1930*/  LEA R164, R0, 0x6100, 0x1 ;  /* 0x0000610000a47811 */ /* 0x000fe400078e08ff */
[----:B------:R-:W-:Y:S01]  /*1940*/  IADD3 R239, R199, 0x70, RZ ;  /* 0x00000070c7ef7810 */ /* 0x000fe20007ffe0ff */
[----:B------:R1:W-:Y:S01]  /*1950*/  STL [R1], R2 ;  /* 0x0000000201007387 */ /* 0x0003e20000100800 */
[----:B------:R-:W-:-:S02]  /*1960*/  SHF.R.S32.HI R9, RZ, 0x1f, R251 ;  /* 0x0000001fff097819 */ /* 0x000fc400000114fb */
[----:B------:R-:W-:Y:S02]  /*1970*/  SEL R0, R10, 0xffffffc0, !P3 ;  /* 0xffffffc00a007807 */ /* 0x000fe40005800000 */
[----:B------:R-:W-:Y:S02]  /*1980*/  IADD3 R236, R199, 0x88, RZ ;  /* 0x00000088c7ec7810 */ /* 0x000fe40007ffe0ff */
[----:B------:R-:W-:Y:S01]  /*1990*/  SHF.R.S32.HI R9, RZ, 0x1f, R248 ;  /* 0x0000001fff097819 */ /* 0x000fe200000114f8 */
[--C-:B------:R-:W-:Y:S01]  /*19a0*/  IMAD.IADD R176, R173, 0x1, R0.reuse ;  /* 0x00000001adb07824 */ /* 0x100fe200078e0200 */
[----:B------:R-:W-:Y:S01]  /*19b0*/  IADD3 R233, R199, 0xa0, RZ ;  /* 0x000000a0c7e97810 */ /* 0x000fe20007ffe0ff */
        /* <DEDUP_REMOVED lines=9> */
.L_x_621:
[----:B------:R-:W-:Y:S01]  /*1a50*/  ISETP.NE.U32.AND P0, PT, RZ, c[0x0][0x370], PT ;  /* 0x0000dc00ff007a0c */ /* 0x000fe20003f05070 */
[----:B------:R-:W-:Y:S01]  /*1a60*/  IMAD.MOV.U32 R13, RZ, RZ, 0x4 ;  /* 0x00000004ff0d7424 */ /* 0x000fe200078e00ff */
[----:B------:R-:W-:Y:S01]  /*1a70*/  ISETP.NE.U32.AND P2, PT, RZ, c[0x0][0x360], PT ;  /* 0x0000d800ff007a0c */ /* 0x000fe20003f45070 */
[----:B------:R-:W-:Y:S01]  /*1a80*/  IMAD.MOV.U32 R201, RZ, RZ, RZ ;  /* 0x000000ffffc97224 */ /* 0x000fe200078e00ff */
[----:B------:R-:W-:Y:S01]  /*1a90*/  ISETP.NE.AND.EX P1, PT, RZ, c[0x0][0x374], PT, P0 ;  /* 0x0000dd00ff007a0c */ /* 0x000fe20003f25300 */
[----:B------:R-:W-:Y:S01]  /*1aa0*/  IMAD.MOV.U32 R12, RZ, RZ, RZ ;  /* 0x000000ffff0c7224 */ /* 0x000fe200078e00ff */
[----:B------:R-:W-:Y:S01]  /*1ab0*/  ISETP.NE.AND.EX P0, PT, RZ, c[0x0][0x364], PT, P2 ;  /* 0x0000d900ff007a0c */ /* 0x000fe20003f05320 */
[----:B-1----:R-:W-:Y:S01]  /*1ac0*/  IMAD.WIDE R2, R215, R13, c[0x0][0x348] ;  /* 0x0000d200d7027625 */ /* 0x002fe200078e020d */
[----:B------:R-:W-:-:S04]  /*1ad0*/  ISETP.NE.U32.AND P3, PT, RZ, c[0x0][0x348], PT ;  /* 0x0000d200ff007a0c */ /* 0x000fc80003f65070 */
[----:B------:R-:W-:-:S05]  /*1ae0*/  ISETP.NE.AND.EX P3, PT, RZ, c[0x0][0x34c], PT, P3 ;  /* 0x0000d300ff007a0c */ /* 0x000fca0003f65330 */
[----:B------:R-:W-:-:S04]  /*1af0*/  @P1 IMAD.WIDE R6, R215, R13, c[0x0][0x370] ;  /* 0x0000dc00d7061625 */ /* 0x000fc800078e020d */
[----:B------:R-:W-:Y:S01]  /*1b00*/  @P0 IMAD.WIDE R4, R215, R13, c[0x0][0x360] ;  /* 0x0000d800d7040625 */ /* 0x000fe200078e020d */
[----:B------:R1:W5:Y:S04]  /*1b10*/  @P1 LDG.E R201, [R6.64] ;  /* 0x0000000806c91981 */ /* 0x000368000c1e1900 */
        /* <DEDUP_REMOVED lines=9> */
.L_x_456:
[----:B------:R-:W-:-:S04]  /*1bb0*/  ISETP.NE.U32.AND P0, PT, RZ, c[0x0][0x368], PT ;  /* 0x0000da00ff007a0c */ /* 0x000fc80003f05070 */
[----:B------:R-:W-:-:S13]  /*1bc0*/  ISETP.NE.AND.EX P0, PT, RZ, c[0x0][0x36c], PT, P0 ;  /* 0x0000db00ff007a0c */ /* 0x000fda0003f05300 */
[----:B------:R-:W-:Y:S05]  /*1bd0*/  @!P0 BRA `(.L_x_457) ;  /* 0x0000003000008947 */ /* 0x000fea0003800000 */
[----:B-1----:R-:W-:-:S05]  /*1be0*/  IMAD.WIDE R2, R215, R13, c[0x0][0x368] ;  /* 0x0000da00d7027625 */ /* 0x002fca00078e020d */
[----:B------:R1:W5:Y:S01]  /*1bf0*/  LDG.E R0, [R2.64] ;  /* 0x0000000802007981 */ /* 0x000362000c1e1900 */
[----:B------:R-:W-:Y:S05]  /*1c00*/  BRA `(.L_x_458) ;  /* 0x0000008000007947 */ /* 0x000fea0003800000 */
.L_x_457:
[----:B------:R-:W-:Y:S01]  /*1c10*/  ISETP.NE.U32.AND P0, PT, RZ, c[0x0][0x350], PT ;  /* 0x0000d400ff007a0c */ /* 0x000fe20003f05070 */
[----:B------:R-:W-:-:S03]  /*1c20*/  IMAD.U32 R0, RZ, RZ, UR5 ;  /* 0x00000005ff007e24 */ /* 0x000fc6000f8e00ff */
[----:B------:R-:W-:-:S13]  /*1c30*/  ISETP.NE.AND.EX P0, PT, RZ, c[0x0][0x354], PT, P0 ;  /* 0x0000d500ff007a0c */ /* 0x000fda0003f05300 */
[----:B------:R-:W-:Y:S05]  /*1c40*/  @!P0 BRA `(.L_x_458) ;  /* 0x0000004000008947 */ /* 0x000fea0003800000 */
[----:B-1----:R-:W-:-:S05]  /*1c50*/  IMAD.WIDE R2, R215, R13, c[0x0][0x350] ;  /* 0x0000d400d7027625 */ /* 0x002fca00078e020d */
[----:B------:R-:W2:Y:S04]  /*1c60*/  LDG.E R4, [R2.64] ;  /* 0x0000000802047981 */ /* 0x000ea8000c1e1900 */
[----:B------:R-:W2:Y:S02]  /*1c70*/  LDG.E R0, [R2.64+0x4] ;  /* 0x0000040802007981 */ /* 0x000ea4000c1e1900 */
[----:B--2---:R-:W-:Y:S02]  /*1c80*/  IADD3 R0, -R4, R0, RZ ;  /* 0x0000000004007210 */ /* 0x004fe40007ffe1ff */
.L_x_458:
[----:B-1----:R-:W-:Y:S01]  /*1c90*/  IMAD.MOV.U32 R2, RZ, RZ, c[0x0][0x2c4] ;  /* 0x0000b100ff027624 */ /* 0x002fe200078e00ff */
[----:B------:R-:W-:Y:S01]  /*1ca0*/  LOP3.LUT R223, R223, 0xfffffffe, RZ, 0xc0, !PT ;  /* 0xfffffffedfdf7812 */ /* 0x000fe200078ec0ff */
[----:B------:R-:W-:Y:S02]  /*1cb0*/  IMAD.SHL.U32 R211, R213, 0x80, RZ ;  /* 0x00000080d5d37824 */ /* 0x000fe400078e00ff */
[----:B------:R-:W-:Y:S01]  /*1cc0*/  IMAD.MOV.U32 R7, RZ, RZ, c[0x0][0x32c] ;  /* 0x0000cb00ff077624 */ /* 0x000fe200078e00ff */
[----:B------:R-:W-:Y:S01]  /*1cd0*/  ISETP.NE.AND P4, PT, R2, 0x1, PT ;  /* 0x000000010200780c */ /* 0x000fe20003f85270 */
[----:B-----5:R-:W-:Y:S01]  /*1ce0*/  IMAD.IADD R195, R0, 0x1, -R201 ;  /* 0x0000000100c37824 */ /* 0x020fe200078e0ac9 */
[----:B------:R-:W-:-:S02]  /*1cf0*/  IADD3 R2, R211, 0x7f, RZ ;  /* 0x0000007fd3027810 */ /* 0x000fc40007ffe0ff */
[----:B------:R-:W-:-:S03]  /*1d00*/  ISETP.GE.AND P1, PT, R7, 0x1, PT ;  /* 0x000000010700780c */ /* 0x000fc60003f26270 */
[----:B------:R-:W-:-:S06]  /*1d10*/  IMAD.MOV.U32 R0, RZ, RZ, R2 ;  /* 0x000000ffff007224 */ /* 0x000fcc00078e0002 */
[----:B------:R-:W-:Y:S01]  /*1d20*/  @P4 IMAD.HI.U32 R3, R2, c[0x0][0x2c8], RZ ;  /* 0x0000b20002034a27 */ /* 0x000fe200078e00ff */
[----:B------:R-:W-:Y:S02]  /*1d30*/  IADD3 R2, R195, 0x1, -R196 ;  /* 0x00000001c3027810 */ /* 0x000fe40007ffe8c4 */
[----:B------:R-:W-:Y:S02]  /*1d40*/  @P4 LOP3.LUT R223, R223, 0x1, RZ, 0xfc, !PT ;  /* 0x00000001dfdf4812 */ /* 0x000fe400078efcff */
[----:B------:R-:W-:Y:S02]  /*1d50*/  @P4 SHF.R.U32.HI R0, RZ, c[0x0][0x2cc], R3 ;  /* 0x0000b300ff004a19 */ /* 0x000fe40000011603 */
[----:B------:R-:W-:-:S03]  /*1d60*/  LOP3.LUT R223, R223, 0xfffffffd, RZ, 0xc0, !PT ;  /* 0xfffffffddfdf7812 */ /* 0x000fc600078ec0ff */
[----:B------:R-:W-:Y:S01]  /*1d70*/  IMAD.IADD R0, R2, 0x1, R0 ;  /* 0x0000000102007824 */ /* 0x000fe200078e0200 */
[----:B------:R-:W-:-:S04]  /*1d80*/  @P1 LOP3.LUT R223, R223, 0x2, RZ, 0xfc, !PT ;  /* 0x00000002dfdf1812 */ /* 0x000fc800078efcff */
[----:B------:R-:W-:Y:S01]  /*1d90*/  IADD3 R3, R0, c[0x0][0x328], RZ ;  /* 0x0000ca0000037a10 */ /* 0x000fe20007ffe0ff */
[----:B------:R-:W-:Y:S05]  /*1da0*/  @!P1 BRA `(.L_x_459) ;  /* 0x0000010000009947 */ /* 0x000fea0003800000 */
[C---:B------:R-:W-:Y:S01]  /*1db0*/  ISETP.GT.AND P0, PT, R0.reuse, RZ, PT ;  /* 0x000000ff0000720c */ /* 0x040fe20003f04270 */
[----:B------:R-:W-:Y:S01]  /*1dc0*/  BSSY B0, `(.L_x_460) ;  /* 0x000000c000007945 */ /* 0x000fe20003800000 */
[----:B------:R-:W-:-:S11]  /*1dd0*/  IADD3 R2, R0, -0x1, RZ ;  /* 0xffffffff00027810 */ /* 0x000fd60007ffe0ff */
[----:B------:R-:W-:Y:S05]  /*1de0*/  @P0 BRA `(.L_x_461) ;  /* 0x0000006000000947 */ /* 0x000fea0003800000 */
[----:B------:R-:W-:Y:S01]  /*1df0*/  ISETP.NE.AND P0, PT, R7, 0x1, PT ;  /* 0x000000010700780c */ /* 0x000fe20003f05270 */
[----:B------:R-:W-:-:S12]  /*1e00*/  IMAD.MOV R0, RZ, RZ, -R0 ;  /* 0x000000ffff007224 */ /* 0x000fd800078e0a00 */
[----:B------:R-:W-:-:S05]  /*1e10*/  @P0 IMAD.HI.U32 R2, R0, c[0x0][0x330], RZ ;  /* 0x0000cc0000020a27 */ /* 0x000fca00078e00ff */
[----:B------:R-:W-:-:S04]  /*1e20*/  @P0 SHF.R.U32.HI R0, RZ, c[0x0][0x334], R2 ;  /* 0x0000cd00ff000a19 */ /* 0x000fc80000011602 */
[----:B------:R-:W-:Y:S01]  /*1e30*/  LOP3.LUT R2, RZ, R0, RZ, 0x33, !PT ;  /* 0x00000000ff027212 */ /* 0x000fe200078e33ff */
[----:B------:R-:W-:Y:S05]  /*1e40*/  BRA `(.L_x_462) ;  /* 0x0000003000007947 */ /* 0x000fea0003800000 */
.L_x_461:
[----:B------:R-:W-:-:S13]  /*1e50*/  ISETP.NE.AND P0, PT, R7, 0x1, PT ;  /* 0x000000010700780c */ /* 0x000fda0003f05270 */
[----:B------:R-:W-:-:S05]  /*1e60*/  @P0 IMAD.HI.U32 R0, R2, c[0x0][0x330], RZ ;  /* 0x0000cc0002000a27 */ /* 0x000fca00078e00ff */
[----:B------:R-:W-:Y:S02]  /*1e70*/  @P0 SHF.R.U32.HI R2, RZ, c[0x0][0x334], R0 ;  /* 0x0000cd00ff020a19 */ /* 0x000fe40000011600 */
.L_x_462:
[----:B------:R-:W-:Y:S05]  /*1e80*/  BSYNC B0 ;  /* 0x0000000000007941 */ /* 0x000fea0003800000 */
.L_x_460:
[----:B------:R-:W-:-:S05]  /*1e90*/  IMAD R2, R2, R7, c[0x0][0x32c] ;  /* 0x0000cb0002027624 */ /* 0x000fca00078e0207 */
[----:B------:R-:W-:-:S04]  /*1ea0*/  IMNMX R3, R3, R2, PT ;  /* 0x0000000203037217 */ /* 0x000fc80003800200 */
.L_x_459:
[----:B------:R-:W-:Y:S01]  /*1eb0*/  IADD3 R3, R3, 0x3f, RZ ;  /* 0x0000003f03037810 */ /* 0x000fe20007ffe0ff */
[----:B------:R-:W-:Y:S01]  /*1ec0*/  @P4 IMAD.HI.U32 R4, R211, c[0x0][0x2c8], RZ ;  /* 0x0000b200d3044a27 */ /* 0x000fe200078e00ff */
[C---:B------:R-:W-:Y:S02]  /*1ed0*/  IADD3 R2, R195.reuse, 0x3f, RZ ;  /* 0x0000003fc3027810 */ /* 0x040fe40007ffe0ff */
[----:B------:R-:W-:Y:S01]  /*1ee0*/  SHF.R.S32.HI R5, RZ, 0x1f, R3 ;  /* 0x0000001fff057819 */ /* 0x000fe20000011403 */
[----:B------:R-:W-:Y:S01]  /*1ef0*/  IMAD.MOV.U32 R0, RZ, RZ, R211 ;  /* 0x000000ffff007224 */ /* 0x000fe200078e00d3 */
[----:B------:R-:W-:Y:S01]  /*1f00*/  SHF.R.S32.HI R6, RZ, 0x1f, R2 ;  /* 0x0000001fff067819 */ /* 0x000fe20000011402 */
[----:B------:R-:W-:Y:S01]  /*1f10*/  IMAD.IADD R222, R195, 0x1, -R196 ;  /* 0x00000001c3de7824 */ /* 0x000fe200078e0ac4 */
[----:B------:R-:W-:Y:S02]  /*1f20*/  @P4 SHF.R.U32.HI R0, RZ, c[0x0][0x2cc], R4 ;  /* 0x0000b300ff004a19 */ /* 0x000fe40000011604 */
[----:B------:R-:W-:-:S02]  /*1f30*/  LEA.HI R3, R5, R3, RZ, 0x6 ;  /* 0x0000000305037211 */ /* 0x000fc400078f30ff */
[----:B------:R-:W-:Y:S01]  /*1f40*/  LEA.HI R2, R6, R2, RZ, 0x6 ;  /* 0x0000000206027211 */ /* 0x000fe200078f30ff */
[----:B------:R-:W-:Y:S01]  /*1f50*/  IMAD.IADD R0, R222, 0x1, R0 ;  /* 0x00000001de007824 */ /* 0x000fe200078e0200 */
[----:B------:R-:W-:Y:S02]  /*1f60*/  SHF.R.S32.HI R3, RZ, 0x6, R3 ;  /* 0x00000006ff037819 */ /* 0x000fe40000011403 */
[----:B------:R-:W-:Y:S02]  /*1f70*/  SHF.R.S32.HI R4, RZ, 0x6, R2 ;  /* 0x00000006ff047819 */ /* 0x000fe40000011402 */
[----:B------:R-:W-:Y:S02]  /*1f80*/  IADD3 R2, R0, -c[0x0][0x324], RZ ;  /* 0x8000c90000027a10 */ /* 0x000fe40007ffe0ff */
[----:B------:R-:W-:Y:S01]  /*1f90*/  IMNMX R11, R4, R3, PT ;  /* 0x00000003040b7217 */ /* 0x000fe20003800200 */
[----:B------:R-:W-:Y:S05]  /*1fa0*/  @!P1 BRA `(.L_x_463) ;  /* 0x000000f000009947 */ /* 0x000fea0003800000 */
[----:B------:R-:W-:Y:S01]  /*1fb0*/  ISETP.GT.AND P0, PT, R0, -0x1, PT ;  /* 0xffffffff0000780c */ /* 0x000fe20003f04270 */
[----:B------:R-:W-:-:S12]  /*1fc0*/  BSSY B0, `(.L_x_464) ;  /* 0x000000b000007945 */ /* 0x000fd80003800000 */
[----:B------:R-:W-:Y:S05]  /*1fd0*/  @P0 BRA `(.L_x_465) ;  /* 0x0000006000000947 */ /* 0x000fea0003800000 */
[----:B------:R-:W-:Y:S02]  /*1fe0*/  ISETP.NE.AND P0, PT, R7, 0x1, PT ;  /* 0x000000010700780c */ /* 0x000fe40003f05270 */
[----:B------:R-:W-:-:S11]  /*1ff0*/  LOP3.LUT R0, RZ, R0, RZ, 0x33, !PT ;  /* 0x00000000ff007212 */ /* 0x000fd600078e33ff */
[----:B------:R-:W-:-:S05]  /*2000*/  @P0 IMAD.HI.U32 R3, R0, c[0x0][0x330], RZ ;  /* 0x0000cc0000030a27 */ /* 0x000fca00078e00ff */
[----:B------:R-:W-:-:S04]  /*2010*/  @P0 SHF.R.U32.HI R0, RZ, c[0x0][0x334], R3 ;  /* 0x0000cd00ff000a19 */ /* 0x000fc80000011603 */
[----:B------:R-:W-:Y:S01]  /*2020*/  LOP3.LUT R0, RZ, R0, RZ, 0x33, !PT ;  /* 0x00000000ff007212 */ /* 0x000fe200078e33ff */
[----:B------:R-:W-:Y:S05]  /*2030*/  BRA `(.L_x_466) ;  /* 0x0000003000007947 */ /* 0x000fea0003800000 */
.L_x_465:
[----:B------:R-:W-:-:S13]  /*2040*/  ISETP.NE.AND P0, PT, R7, 0x1, PT ;  /* 0x000000010700780c */ /* 0x000fda0003f05270 */
[----:B------:R-:W-:-:S05]  /*2050*/  @P0 IMAD.HI.U32 R3, R0, c[0x0][0x330], RZ ;  /* 0x0000cc0000030a27 */ /* 0x000fca00078e00ff */
[----:B------:R-:W-:Y:S02]  /*2060*/  @P0 SHF.R.U32.HI R0, RZ, c[0x0][0x334], R3 ;  /* 0x0000cd00ff000a19 */ /* 0x000fe40000011603 */
.L_x_466:
[----:B------:R-:W-:Y:S05]  /*2070*/  BSYNC B0 ;  /* 0x0000000000007941 */ /* 0x000fea0003800000 */
.L_x_464:
[----:B------:R-:W-:-:S05]  /*2080*/  IMAD R0, R0, c[0x0][0x32c], RZ ;  /* 0x0000cb0000007a24 */ /* 0x000fca00078e02ff */
[----:B------:R-:W-:-:S04]  /*2090*/  IMNMX R2, R2, R0, !PT ;  /* 0x0000000002027217 */ /* 0x000fc80007800200 */
.L_x_463:
[----:B------:R-:W-:Y:S01]  /*20a0*/  SHF.R.S32.HI R0, RZ, 0x1f, R2 ;  /* 0x0000001fff007819 */ /* 0x000fe20000011402 */
[----:B------:R-:W-:Y:S01]  /*20b0*/  BSSY B0, `(.L_x_467) ;  /* 0x000002c000007945 */ /* 0x000fe20003800000 */
[----:B------:R-:W-:Y:S02]  /*20c0*/  LOP3.LUT R3, R214, 0xff0000, RZ, 0xc0, !PT ;  /* 0x00ff0000d6037812 */ /* 0x000fe400078ec0ff */
[----:B------:R-:W-:Y:S02]  /*20d0*/  LEA.HI R0, R0, R2, RZ, 0x6 ;  /* 0x0000000200007211 */ /* 0x000fe400078f30ff */
[----:B------:R-:W-:Y:S02]  /*20e0*/  LOP3.LUT R2, R214, 0xff000000, RZ, 0xc0, !PT ;  /* 0xff000000d6027812 */ /* 0x000fe400078ec0ff */
[----:B------:R-:W-:-:S04]  /*20f0*/  SHF.R.S32.HI R0, RZ, 0x6, R0 ;  /* 0x00000006ff007819 */ /* 0x000fc80000011400 */
[----:B------:R-:W-:Y:S02]  /*2100*/  IMNMX R8, RZ, R0, !PT ;  /* 0x00000000ff087217 */ /* 0x000fe40007800200 */
[----:B------:R-:W-:Y:S01]  /*2110*/  SHF.R.U32.HI R0, RZ, 0x8, R2 ;  /* 0x00000008ff007819 */ /* 0x000fe20000011602 */
[----:B------:R-:W-:Y:S01]  /*2120*/  IMAD.MOV.U32 R2, RZ, RZ, RZ ;  /* 0x000000ffff027224 */ /* 0x000fe200078e00ff */
[----:B------:R-:W-:Y:S02]  /*2130*/  ISETP.GT.AND P0, PT, R11, R8, PT ;  /* 0x000000080b00720c */ /* 0x000fe40003f04270 */
[----:B------:R-:W-:-:S04]  /*2140*/  LEA.HI R0, R3, R0, RZ, 0x10 ;  /* 0x0000000003007211 */ /* 0x000fc800078f80ff */
[----:B------:R-:W-:Y:S02]  /*2150*/  LOP3.LUT R225, R0, 0xff, RZ, 0xc0, !PT ;  /* 0x000000ff00e17812 */ /* 0x000fe400078ec0ff */
[----:B------:R-:W-:-:S05]  /*2160*/  SHF.R.U32.HI R224, RZ, 0x10, R0 ;  /* 0x00000010ffe07819 */ /* 0x000fca0000011600 */
[----:B------:R-:W-:Y:S05]  /*2170*/  @!P0 BRA `(.L_x_468) ;  /* 0x000001f000008947 */ /* 0x000fea0003800000 */
[----:B------:R-:W-:Y:S01]  /*2180*/  ISETP.NE.AND P0, PT, R224, RZ, PT ;  /* 0x000000ffe000720c */ /* 0x000fe20003f05270 */
[----:B------:R-:W-:-:S03]  /*2190*/  IMAD.MOV.U32 R4, RZ, RZ, RZ ;  /* 0x000000ffff047224 */ /* 0x000fc600078e00ff */
[----:B------:R-:W-:-:S04]  /*21a0*/  SEL R0, R224, c[0x0][0x338], P0 ;  /* 0x0000ce00e0007a07 */ /* 0x000fc80000000000 */
[----:B------:R-:W-:Y:S02]  /*21b0*/  IABS R3, R0 ;  /* 0x0000000000037213 */ /* 0x000fe40000000000 */
[----:B------:R-:W-:Y:S02]  /*21c0*/  IADD3 R6, R0, -0x1, R11 ;  /* 0xffffffff00067810 */ /* 0x000fe40007ffe00b */
[----:B------:R-:W1:Y:S03]  /*21d0*/  I2F.RP R2, R3 ;  /* 0x0000000300027306 */ /* 0x000e660000209400 */
[----:B------:R-:W-:-:S05]  /*21e0*/  IMAD.IADD R6, R6, 0x1, -R8 ;  /* 0x0000000106067824 */ /* 0x000fca00078e0a08 */
[----:B------:R-:W-:Y:S01]  /*21f0*/  IABS R10, R6 ;  /* 0x00000006000a7213 */ /* 0x000fe20000000000 */
        /* <DEDUP_REMOVED lines=23> */
.L_x_468:
[----:B------:R-:W-:Y:S05]  /*2370*/  BSYNC B0 ;  /* 0x0000000000007941 */ /* 0x000fea0003800000 */
.L_x_467:
[----:B------:R-:W-:Y:S01]  /*2380*/  IMAD R194, R225, R2, R8 ;  /* 0x00000002e1c27224 */ /* 0x000fe200078e0208 */
        /* <DEDUP_REMOVED lines=56> */
[----:B------:R-:W-:-:S05]  /*2710*/  @P1 IMAD.WIDE R2, R215, R13, c[0x0][0x340] ;  /* 0x0000d000d7021625 */ /* 0x000fca00078e020d */
[----:B------:R1:W5:Y:S01]  /*2720*/  @P1 LDG.E R13, [R2.64] ;  /* 0x00000008020d1981 */ /* 0x000362000c1e1900 */
[----:B------:R-:W-:Y:S01]  /*2730*/  SHF.R.S32.HI R0, RZ, 0x1f, R12 ;  /* 0x0000001fff007819 */ /* 0x000fe2000001140c */
[----:B------:R-:W-:Y:S01]  /*2740*/  IMAD.IADD R5, R197, 0x1, R211 ;  /* 0x00000001c5057824 */ /* 0x000fe200078e02d3 */
[----:B------:R-:W-:Y:S02]  /*2750*/  LOP3.LUT R14, R214, 0xffff, RZ, 0xc0, !PT ;  /* 0x0000ffffd60e7812 */ /* 0x000fe400078ec0ff */
[----:B------:R-:W-:Y:S01]  /*2760*/  SEL R4, R215, RZ, !P3 ;  /* 0x000000ffd7047207 */ /* 0x000fe20005800000 */
[----:B------:R-:W-:Y:S01]  /*2770*/  IMAD R0, R0, c[0x0][0x178], RZ ;  /* 0x00005e0000007a24 */ /* 0x000fe200078e02ff */
[----:B------:R-:W-:Y:S01]  /*2780*/  ISETP.GE.AND P2, PT, R193, c[0x0][0x198], PT ;  /* 0x00006600c1007a0c */ /* 0x000fe20003f46270 */
[----:B------:R-:W-:Y:S01]  /*2790*/  @P4 IMAD.HI.U32 R7, R5, c[0x0][0x2c8], RZ ;  /* 0x0000b20005074a27 */ /* 0x000fe200078e00ff */
[----:B------:R-:W-:-:S03]  /*27a0*/  IADD3 R101, R178, -0x1, RZ ;  /* 0xffffffffb2657810 */ /* 0x000fc60007ffe0ff */
[C---:B------:R-:W-:Y:S02]  /*27b0*/  IMAD R0, R12.reuse, c[0x0][0x17c], R0 ;  /* 0x00005f000c007a24 */ /* 0x040fe400078e0200 */
[----:B-1----:R-:W-:-:S05]  /*27c0*/  IMAD.WIDE.U32 R2, R12, c[0x0][0x178], RZ ;  /* 0x00005e000c027a25 */ /* 0x002fca00078e00ff */
[----:B------:R-:W-:Y:S02]  /*27d0*/  IADD3 R3, R3, R0, RZ ;  /* 0x0000000003037210 */ /* 0x000fe40007ffe0ff */
[----:B------:R-:W-:-:S03]  /*27e0*/  SHF.R.S32.HI R0, RZ, 0x1f, R215 ;  /* 0x0000001fff007819 */ /* 0x000fc600000114d7 */
[----:B------:R-:W-:Y:S01]  /*27f0*/  IMAD.WIDE.U32 R2, R14, c[0x0][0x1b8], R2 ;  /* 0x00006e000e027a25 */ /* 0x000fe200078e0002 */
[----:B------:R-:W-:Y:S02]  /*2800*/  SEL R6, R0, RZ, !P3 ;  /* 0x000000ff00067207 */ /* 0x000fe40005800000 */
[----:B------:R-:W-:Y:S01]  /*2810*/  MOV R0, R5 ;  /* 0x0000000500007202 */ /* 0x000fe20000000f00 */
[----:B------:R-:W-:Y:S01]  /*2820*/  IMAD R3, R14, c[0x0][0x1bc], R3 ;  /* 0x00006f000e037a24 */ /* 0x000fe200078e0203 */
[----:B------:R-:W-:Y:S01]  /*2830*/  @P4 SHF.R.U32.HI R0, RZ, c[0x0][0x2cc], R7 ;  /* 0x0000b300ff004a19 */ /* 0x000fe20000011607 */
[----:B------:R-:W-:Y:S01]  /*2840*/  IMAD R6, R6, c[0x0][0x1c0], RZ ;  /* 0x0000700006067a24 */ /* 0x000fe200078e02ff */
[----:B------:R-:W-:Y:S01]  /*2850*/  ISETP.GE.AND P4, PT, R184, c[0x0][0x198], PT ;  /* 0x00006600b8007a0c */ /* 0x000fe20003f86270 */
[----:B------:R-:W-:Y:S01]  /*2860*/  IMAD.WIDE.U32 R2, R4, c[0x0][0x1c0], R2 ;  /* 0x0000700004027a25 */ /* 0x000fe200078e0002 */
[----:B------:R-:W-:Y:S02]  /*2870*/  SHF.R.S32.HI R7, RZ, 0x1f, R0 ;  /* 0x0000001fff077819 */ /* 0x000fe40000011400 */
[----:B------:R-:W-:Y:S01]  /*2880*/  ISETP.GE.AND P3, PT, R192, c[0x0][0x198], PT ;  /* 0x00006600c0007a0c */ /* 0x000fe20003f66270 */
[----:B------:R-:W-:-:S02]  /*2890*/  IMAD R6, R4, c[0x0][0x1c4], R6 ;  /* 0x0000710004067a24 */ /* 0x000fc400078e0206 */
[----:B------:R-:W-:-:S03]  /*28a0*/  IMAD.MOV R4, RZ, RZ, -R0 ;  /* 0x000000ffff047224 */ /* 0x000fc600078e0a00 */
[----:B------:R-:W-:Y:S01]  /*28b0*/  IADD3 R3, R3, R6, RZ ;  /* 0x0000000603037210 */ /* 0x000fe20007ffe0ff */
        /* <DEDUP_REMOVED lines=11> */
[----:B------:R-:W-:Y:S02]  /*2970*/  LEA.HI.X R9, R2, c[0x0][0x164], R0, 0x1, P0 ;  /* 0x0000590002097a11 */ /* 0x000fe400000f0c00 */
[----:B------:R-:W-:Y:S01]  /*2980*/  @!P1 MOV R13, R215 ;  /* 0x000000d7000d9202 */ /* 0x000fe20000000f00 */
[----:B------:R-:W-:Y:S05]  /*2990*/  BRA.DIV ~URZ, `(.L_x_470) ;  /* 0x00013e527f007947 */ /* 0x000fea000b800000 */
[----:B------:R1:W2:Y:S02]  /*29a0*/  SHFL.IDX PT, R8, R9, RZ, 0x181f ;  /* 0x00181fff09087589 */ /* 0x0002a400000e0000 */
.L_x_626:
[----:B------:R-:W-:Y:S05]  /*29b0*/  BRA.DIV ~URZ, `(.L_x_471) ;  /* 0x00013ea27f007947 */ /* 0x000fea000b800000 */
[----:B------:R3:W4:Y:S02]  /*29c0*/  SHFL.IDX PT, R0, R12, RZ, 0x181f ;  /* 0x00181fff0c007589 */ /* 0x00072400000e0000 */
.L_x_627:
[----:B------:R-:W-:Y:S01]  /*29d0*/  IMAD R11, R196, c[0x0][0x2c4], RZ ;  /* 0x0000b100c40b7a24 */ /* 0x000fe200078e02ff */
[----:B------:R-:W-:Y:S01]  /*29e0*/  IADD3 R10, R217, R211, RZ ;  /* 0x000000d3d90a7210 */ /* 0x000fe20007ffe0ff */
[----:B------:R-:W-:Y:S03]  /*29f0*/  BSSY B0, `(.L_x_472) ;  /* 0x0000012000007945 */ /* 0x000fe60003800000 */
[----:B------:R-:W-:-:S13]  /*2a00*/  ISETP.GE.AND P0, PT, R10, R11, PT ;  /* 0x0000000b0a00720c */ /* 0x000fda0003f06270 */
[----:B------:R-:W-:Y:S05]  /*2a10*/  @P0 BRA `(.L_x_473) ;  /* 0x000000f000000947 */ /* 0x000fea0003800000 */
[-C--:B----4-:R-:W-:Y:S02]  /*2a20*/  LEA R6, P0, R184, R0.reuse, 0x1 ;  /* 0x00000000b8067211 */ /* 0x090fe400078008ff */
[----:B------:R-:W-:Y:S02]  /*2a30*/  SHF.R.S32.HI R2, RZ, 0x1f, R184 ;  /* 0x0000001fff027819 */ /* 0x000fe400000114b8 */
[----:B------:R-:W-:Y:S02]  /*2a40*/  LEA R4, P1, R192, R0, 0x1 ;  /* 0x00000000c0047211 */ /* 0x000fe400078208ff */
[----:B------:R-:W-:Y:S02]  /*2a50*/  SHF.R.S32.HI R16, RZ, 0x1f, R192 ;  /* 0x0000001fff107819 */ /* 0x000fe400000114c0 */
[----:B--2---:R-:W-:Y:S02]  /*2a60*/  LEA.HI.X R7, R184, R8, R2, 0x1, P0 ;  /* 0x00000008b8077211 */ /* 0x004fe400000f0c02 */
[----:B------:R-:W-:-:S02]  /*2a70*/  SHF.R.S32.HI R15, RZ, 0x1f, R193 ;  /* 0x0000001fff0f7819 */ /* 0x000fc400000114c1 */
[C---:B------:R-:W-:Y:S01]  /*2a80*/  LEA R2, P0, R193.reuse, R0, 0x1 ;  /* 0x00000000c1027211 */ /* 0x040fe200078008ff */
[----:B------:R-:W-:Y:S01]  /*2a90*/  @!PT LDS RZ, [RZ] ;  /* 0x00000000fffff984 */ /* 0x000fe20000000800 */
[----:B------:R-:W-:Y:S01]  /*2aa0*/  @!PT LDS RZ, [RZ] ;  /* 0x00000000fffff984 */ /* 0x000fe20000000800 */
[----:B------:R-:W-:Y:S01]  /*2ab0*/  @!PT LDS RZ, [RZ] ;  /* 0x00000000fffff984 */ /* 0x000fe20000000800 */
[----:B------:R2:W-:Y:S01]  /*2ac0*/  LDGSTS.E.BYPASS.LTC128B.128 [R179+0xc100], [R6.64], !P4 ;  /* 0x0c10000006b37fae */ /* 0x0005e2000e101d48 */
[-C--:B------:R-:W-:Y:S02]  /*2ad0*/  LEA.HI.X R5, R192, R8.reuse, R16, 0x1, P1 ;  /* 0x00000008c0057211 */ /* 0x080fe400008f0c10 */
[----:B------:R-:W-:-:S03]  /*2ae0*/  LEA.HI.X R3, R193, R8, R15, 0x1, P0 ;  /* 0x00000008c1037211 */ /* 0x000fc600000f0c0f */
[----:B------:R2:W-:Y:S04]  /*2af0*/  LDGSTS.E.BYPASS.LTC128B.128 [R179+0x10100], [R4.64], !P3 ;  /* 0x1010000004b37fae */ /* 0x0005e8000d901d48 */
[----:B------:R2:W-:Y:S02]  /*2b00*/  LDGSTS.E.BYPASS.LTC128B.128 [R179+0x14100], [R2.64], !P2 ;  /* 0x1410000002b37fae */ /* 0x0005e4000d101d48 */
.L_x_473:
[----:B------:R-:W-:Y:S05]  /*2b10*/  BSYNC B0 ;  /* 0x0000000000007941 */ /* 0x000fea0003800000 */
.L_x_472:
[----:B------:R-:W-:Y:S05]  /*2b20*/  BRA.DIV ~URZ, `(.L_x_474) ;  /* 0x00013da27f007947 */ /* 0x000fea000b800000 */
[----:B--2---:R2:W1:Y:S04]  /*2b30*/  SHFL.IDX PT, R8, R9, 0x1, 0x181f ;  /* 0x00381f0009087f89 */ /* 0x00446800000e0000 */
[----:B----4-:R2:W4:Y:S02]  /*2b40*/  SHFL.IDX PT, R0, R12, 0x1, 0x181f ;  /* 0x00381f000c007f89 */ /* 0x01052400000e0000 */
.L_x_628:
[----:B------:R-:W-:Y:S01]  /*2b50*/  IADD3 R2, R10, 0x20, RZ ;  /* 0x000000200a027810 */ /* 0x000fe20007ffe0ff */
[----:B------:R-:W-:Y:S03]  /*2b60*/  BSSY B0, `(.L_x_475) ;  /* 0x0000012000007945 */ /* 0x000fe60003800000 */
[----:B------:R-:W-:-:S13]  /*2b70*/  ISETP.GE.AND P0, PT, R2, R11, PT ;  /* 0x0000000b0200720c */ /* 0x000fda0003f06270 */
[----:B------:R-:W-:Y:S05]  /*2b80*/  @P0 BRA `(.L_x_476) ;  /* 0x000000f000000947 */ /* 0x000fea0003800000 */
[-C--:B----4-:R-:W-:Y:S02]  /*2b90*/  LEA R6, P0, R184, R0.reuse, 0x1 ;  /* 0x00000000b8067211 */ /* 0x090fe400078008ff */
[----:B------:R-:W-:Y:S02]  /*2ba0*/  SHF.R.S32.HI R3, RZ, 0x1f, R184 ;  /* 0x0000001fff037819 */ /* 0x000fe400000114b8 */
[----:B------:R-:W-:Y:S02]  /*2bb0*/  LEA R4, P1, R192, R0, 0x1 ;  /* 0x00000000c0047211 */ /* 0x000fe400078208ff */
[----:B------:R-:W-:Y:S02]  /*2bc0*/  SHF.R.S32.HI R16, RZ, 0x1f, R192 ;  /* 0x0000001fff107819 */ /* 0x000fe400000114c0 */
[----:B-1----:R-:W-:Y:S02]  /*2bd0*/  LEA.HI.X R7, R184, R8, R3, 0x1, P0 ;  /* 0x00000008b8077211 */ /* 0x002fe400000f0c03 */
        /* <DEDUP_REMOVED lines=10> */
.L_x_476:
[----:B------:R-:W-:Y:S05]  /*2c80*/  BSYNC B0 ;  /* 0x0000000000007941 */ /* 0x000fea0003800000 */
.L_x_475:
[----:B------:R-:W-:Y:S05]  /*2c90*/  BRA.DIV ~URZ, `(.L_x_477) ;  /* 0x00013d027f007947 */ /* 0x000fea000b800000 */
[----:B-1----:R1:W2:Y:S02]  /*2ca0*/  SHFL.IDX PT, R8, R9, 0x2, 0x181f ;  /* 0x00581f0009087f89 */ /* 0x0022a400000e0000 */
.L_x_629:
[----:B------:R-:W-:Y:S05]  /*2cb0*/  BRA.DIV ~URZ, `(.L_x_478) ;  /* 0x00013d527f007947 */ /* 0x000fea000b800000 */
[----:B----4-:R4:W1:Y:S02]  /*2cc0*/  SHFL.IDX PT, R0, R12, 0x2, 0x181f ;  /* 0x00581f000c007f89 */ /* 0x01086400000e0000 */
.L_x_630:
[----:B------:R-:W-:Y:S01]  /*2cd0*/  IADD3 R2, R10, 0x40, RZ ;  /* 0x000000400a027810 */ /* 0x000fe20007ffe0ff */
[----:B------:R-:W-:Y:S03]  /*2ce0*/  BSSY B0, `(.L_x_479) ;  /* 0x0000012000007945 */ /* 0x000fe60003800000 */
[----:B------:R-:W-:-:S13]  /*2cf0*/  ISETP.GE.AND P0, PT, R2, R11, PT ;  /* 0x0000000b0200720c */ /* 0x000fda0003f06270 */
[----:B------:R-:W-:Y:S05]  /*2d00*/  @P0 BRA `(.L_x_480) ;  /* 0x000000f000000947 */ /* 0x000fea0003800000 */
[-C--:B-1----:R-:W-:Y:S02]  /*2d10*/  LEA R6, P0, R184, R0.reuse, 0x1 ;  /* 0x00000000b8067211 */ /* 0x082fe400078008ff */
        /* <DEDUP_REMOVED lines=14> */
.L_x_480:
[----:B------:R-:W-:Y:S05]  /*2e00*/  BSYNC B0 ;  /* 0x0000000000007941 */ /* 0x000fea0003800000 */
.L_x_479:
[----:B------:R-:W-:Y:S05]  /*2e10*/  BRA.DIV ~URZ, `(.L_x_481) ;  /* 0x00013c627f007947 */ /* 0x000fea000b800000 */
[----:B--2---:R2:W3:Y:S04]  /*2e20*/  SHFL.IDX PT, R8, R9, 0x3, 0x181f ;  /* 0x00781f0009087f89 */ /* 0x0044e800000e0000 */
[----:B-1----:R2:W1:Y:S02]  /*2e30*/  SHFL.IDX PT, R0, R12, 0x3, 0x181f ;  /* 0x00781f000c007f89 */ /* 0x00246400000e0000 */
.L_x_631:
[----:B------:R-:W-:Y:S01]  /*2e40*/  IADD3 R2, R10, 0x60, RZ ;  /* 0x000000600a027810 */ /* 0x000fe20007ffe0ff */
[----:B-----5:R-:W-:Y:S01]  /*2e50*/  IMAD.WIDE.U32 R204, R13, c[0x0][0x2b0], RZ ;  /* 0x0000ac000dcc7a25 */ /* 0x020fe200078e00ff */
[----:B------:R-:W-:-:S02]  /*2e60*/  SHF.R.S32.HI R17, RZ, 0x1f, R184 ;  /* 0x0000001fff117819 */ /* 0x000fc400000114b8 */
[----:B------:R-:W-:Y:S02]  /*2e70*/  ISETP.GE.AND P0, PT, R2, R11, PT ;  /* 0x0000000b0200720c */ /* 0x000fe40003f06270 */
[----:B------:R-:W-:Y:S02]  /*2e80*/  SHF.R.S32.HI R16, RZ, 0x1f, R192 ;  /* 0x0000001fff107819 */ /* 0x000fe400000114c0 */
[----:B------:R-:W-:-:S09]  /*2e90*/  SHF.R.S32.HI R15, RZ, 0x1f, R193 ;  /* 0x0000001fff0f7819 */ /* 0x000fd200000114c1 */
[----:B-1----:R-:W-:-:S04]  /*2ea0*/  @!P0 LEA R6, P1, R184, R0, 0x1 ;  /* 0x00000000b8068211 */ /* 0x002fc800078208ff */
[----:B---3--:R-:W-:Y:S02]  /*2eb0*/  @!P0 LEA.HI.X R7, R184, R8, R17, 0x1, P1 ;  /* 0x00000008b8078211 */ /* 0x008fe400008f0c11 */
[----:B------:R-:W-:-:S03]  /*2ec0*/  @!P0 LEA R4, P1, R192, R0, 0x1 ;  /* 0x00000000c0048211 */ /* 0x000fc600078208ff */
[----:B------:R-:W-:Y:S01]  /*2ed0*/  @!PT LDS RZ, [RZ] ;  /* 0x00000000fffff984 */ /* 0x000fe20000000800 */
[----:B------:R-:W-:Y:S01]  /*2ee0*/  @!PT LDS RZ, [RZ] ;  /* 0x00000000fffff984 */ /* 0x000fe20000000800 */
[----:B------:R-:W-:Y:S01]  /*2ef0*/  @!PT LDS RZ, [RZ] ;  /* 0x00000000fffff984 */ /* 0x000fe20000000800 */
[----:B------:R1:W-:Y:S01]  /*2f00*/  @!P0 LDGSTS.E.BYPASS.LTC128B.128 [R179+0xf100], [R6.64], !P4 ;  /* 0x0f10000006b38fae */ /* 0x0003e2000e101d48 */
[----:B------:R-:W-:Y:S02]  /*2f10*/  @!P0 LEA.HI.X R5, R192, R8, R16, 0x1, P1 ;  /* 0x00000008c0058211 */ /* 0x000fe400008f0c10 */
[C---:B------:R-:W-:Y:S02]  /*2f20*/  @!P0 LEA R2, P1, R193.reuse, R0, 0x1 ;  /* 0x00000000c1028211 */ /* 0x040fe400078208ff */
[----:B------:R-:W-:Y:S01]  /*2f30*/  SHF.R.S32.HI R0, RZ, 0x1f, R13 ;  /* 0x0000001fff007819 */ /* 0x000fe2000001140d */
[----:B------:R1:W-:Y:S01]  /*2f40*/  @!P0 LDGSTS.E.BYPASS.LTC128B.128 [R179+0x13100], [R4.64], !P3 ;  /* 0x1310000004b38fae */ /* 0x0003e2000d901d48 */
[----:B------:R-:W-:-:S03]  /*2f50*/  @!P0 LEA.HI.X R3, R193, R8, R15, 0x1, P1 ;  /* 0x00000008c1038211 */ /* 0x000fc600008f0c0f */
[----:B------:R-:W-:Y:S02]  /*2f60*/  IMAD R0, R0, c[0x0][0x2b0], RZ ;  /* 0x0000ac0000007a24 */ /* 0x000fe400078e02ff */
[----:B------:R1:W-:Y:S02]  /*2f70*/  @!P0 LDGSTS.E.BYPASS.LTC128B.128 [R179+0x17100], [R2.64], !P2 ;  /* 0x1710000002b38fae */ /* 0x0003e4000d101d48 */
[----:B------:R-:W-:Y:S02]  /*2f80*/  IMAD R0, R13, c[0x0][0x2b4], R0 ;  /* 0x0000ad000d007a24 */ /* 0x000fe400078e0200 */
[----:B------:R-:W0:Y:S01]  /*2f90*/  LDGDEPBAR ;  /* 0x00000000000079af */ /* 0x000e220000000000 */
[----:B------:R-:W-:Y:S01]  /*2fa0*/  WARPSYNC 0xffffffff ;  /* 0xffffffff00007948 */ /* 0x000fe20003800000 */
[----:B------:R-:W-:Y:S02]  /*2fb0*/  IMAD.IADD R209, R205, 0x1, R0 ;  /* 0x00000001cdd17824 */ /* 0x000fe400078e0200 */
[----:B------:R-:W-:Y:S01]  /*2fc0*/  IMAD.MOV.U32 R0, RZ, RZ, c[0x0][0x2b8] ;  /* 0x0000ae00ff007624 */ /* 0x000fe200078e00ff */
[----:B------:R-:W-:Y:S01]  /*2fd0*/  BAR.SYNC.DEFER_BLOCKING 0x0 ;  /* 0x0000000000007b1d */ /* 0x000fe20000010000 */
[----:B------:R-:W-:-:S02]  /*2fe0*/  IMAD.SHL.U32 R96, R101, 0x40, RZ ;  /* 0x0000004065607824 */ /* 0x000fc400078e00ff */
[----:B------:R-:W-:Y:S01]  /*2ff0*/  IMAD.MOV.U32 R180, RZ, RZ, RZ ;  /* 0x000000ffffb47224 */ /* 0x000fe200078e00ff */
[----:B------:R-:W-:Y:S01]  /*3000*/  ISETP.NE.AND P6, PT, R0, 0x1, PT ;  /* 0x000000010000780c */ /* 0x000fe20003fc5270 */
[----:B-1----:R-:W-:-:S05]  /*3010*/  IMAD.IADD R2, R197, 0x1, R96 ;  /* 0x00000001c5027824 */ /* 0x002fca00078e0260 */
[C---:B------:R-:W-:Y:S02]  /*3020*/  ISETP.GE.AND P0, PT, R2.reuse, R195, PT ;  /* 0x000000c30200720c */ /* 0x040fe40003f06270 */
[----:B------:R-:W-:Y:S02]  /*3030*/  IADD3 R2, R2, R201, RZ ;  /* 0x000000c902027210 */ /* 0x000fe40007ffe0ff */
[----:B------:R-:W-:-:S03]  /*3040*/  ISETP.GT.OR P0, PT, R197, 0x3f, P0 ;  /* 0x0000003fc500780c */ /* 0x000fc60000704670 */
[----:B------:R-:W-:-:S04]  /*3050*/  @P6 IMAD.HI.U32 R3, R2, c[0x0][0x2bc], RZ ;  /* 0x0000af0002036a27 */ /* 0x000fc800078e00ff */
[----:B------:R-:W-:Y:S01]  /*3060*/  IMAD.MOV.U32 R0, RZ, RZ, R2 ;  /* 0x000000ffff007224 */ /* 0x000fe200078e0002 */
[----:B------:R-:W-:-:S05]  /*3070*/  @P6 SHF.R.U32.HI R0, RZ, c[0x0][0x2c0], R3 ;  /* 0x0000b000ff006a19 */ /* 0x000fca0000011603 */
[----:B------:R-:W-:-:S04]  /*3080*/  @!P0 IADD3 R3, P1, R0, R204, RZ ;  /* 0x000000cc00038210 */ /* 0x000fc80007f3e0ff */
[----:B------:R-:W-:Y:S02]  /*3090*/  @!P0 LEA.HI.X.SX32 R5, R0, R209, 0x1, P1 ;  /* 0x000000d100058211 */ /* 0x000fe400008f0eff */
[----:B------:R-:W-:-:S04]  /*30a0*/  @!P0 LEA R4, P1, R3, c[0x0][0x2a0], 0x2 ;  /* 0x0000a80003048a11 */ /* 0x000fc800078210ff */
[----:B------:R-:W-:-:S05]  /*30b0*/  @!P0 LEA.HI.X R5, R3, c[0x0][0x2a4], R5, 0x2, P1 ;  /* 0x0000a90003058a11 */ /* 0x000fca00008f1405 */
[----:B------:R1:W3:Y:S01]  /*30c0*/  @!P0 LDG.E R180, [R4.64] ;  /* 0x0000000804b48981 */ /* 0x0002e2000c1e1900 */
[----:B------:R-:W-:Y:S01]  /*30d0*/  IMAD.MOV R0, RZ, RZ, -R0 ;  /* 0x000000ffff007224 */ /* 0x000fe200078e0a00 */
[----:B------:R-:W-:Y:S01]  /*30e0*/  SHF.L.U64.HI R98, R192, 0x1, R16 ;  /* 0x00000001c0627819 */ /* 0x000fe20000010210 */
[----:B------:R-:W-:Y:S01]  /*30f0*/  IMAD.WIDE.U32 R202, R14, c[0x0][0x1e8], RZ ;  /* 0x00007a000eca7a25 */ /* 0x000fe200078e00ff */
[----:B------:R-:W-:Y:S01]  /*3100*/  SHF.L.U64.HI R99, R193, 0x1, R15 ;  /* 0x00000001c1637819 */ /* 0x000fe2000001020f */
[----:B------:R-:W-:Y:S01]  /*3110*/  BSSY B0, `(.L_x_482) ;  /* 0x0000196000007945 */ /* 0x000fe20003800000 */
[----:B------:R-:W-:Y:S01]  /*3120*/  SHF.L.U32 R102, R184, 0x1, RZ ;  /* 0x00000001b8667819 */ /* 0x000fe200000006ff */
[----:B------:R-:W-:Y:S01]  /*3130*/  IMAD R181, R0, c[0x0][0x2b8], R2 ;  /* 0x0000ae0000b57a24 */ /* 0x000fe200078e0202 */
[----:B------:R-:W-:Y:S01]  /*3140*/  SHF.L.U64.HI R97, R184, 0x1, R17 ;  /* 0x00000001b8617819 */ /* 0x000fe20000010211 */
[----:B------:R-:W-:Y:S01]  /*3150*/  IMAD R208, R14, c[0x0][0x1ec], R203 ;  /* 0x00007b000ed07a24 */ /* 0x000fe200078e02cb */
[----:B------:R-:W-:Y:S01]  /*3160*/  IADD3 R103, R164, 0x20, RZ ;  /* 0x00000020a4677810 */ /* 0x000fe20007ffe0ff */
[----:B------:R-:W-:-:S04]  /*3170*/  IMAD.WIDE.U32 R2, R181, c[0x0][0x1e0], RZ ;  /* 0x00007800b5027a25 */ /* 0x000fc800078e00ff */
[----:B------:R-:W-:Y:S02]  /*3180*/  IMAD.IADD R100, R195, 0x1, -R96 ;  /* 0x00000001c3647824 */ /* 0x000fe400078e0a60 */
[----:B------:R-:W-:-:S04]  /*3190*/  IMAD.WIDE.U32 R206, R14, c[0x0][0x210], RZ ;  /* 0x000084000ece7a25 */ /* 0x000fc800078e00ff */
[----:B------:R-:W-:Y:S02]  /*31a0*/  IMAD.IADD R23, R100, 0x1, -R217 ;  /* 0x0000000164177824 */ /* 0x000fe400078e0ad9 */
[----:B------:R-:W-:Y:S01]  /*31b0*/  IMAD R210, R14, c[0x0][0x214], R207 ;  /* 0x000085000ed27a24 */ /* 0x000fe200078e02cf */
[----:B-1----:R-:W-:Y:S01]  /*31c0*/  SHF.R.S32.HI R4, RZ, 0x1f, R181 ;  /* 0x0000001fff047819 */ /* 0x002fe200000114b5 */
[----:B------:R-:W-:Y:S02]  /*31d0*/  IMAD.SHL.U32 R104, R192, 0x2, RZ ;  /* 0x00000002c0687824 */ /* 0x000fe400078e00ff */
[----:B------:R-:W-:Y:S02]  /*31e0*/  IMAD.SHL.U32 R105, R193, 0x2, RZ ;  /* 0x00000002c1697824 */ /* 0x000fe400078e00ff */
[C---:B------:R-:W-:Y:S02]  /*31f0*/  IMAD R0, R4.reuse, c[0x0][0x1e0], RZ ;  /* 0x0000780004007a24 */ /* 0x040fe400078e02ff */
[----:B------:R-:W-:-:S02]  /*3200*/  IMAD R5, R4, c[0x0][0x208], RZ ;  /* 0x0000820004057a24 */ /* 0x000fc400078e02ff */
[----:B------:R-:W-:-:S05]  /*3210*/  IMAD R0, R181, c[0x0][0x1e4], R0 ;  /* 0x00007900b5007a24 */ /* 0x000fca00078e0200 */
[----:B------:R-:W-:Y:S02]  /*3220*/  IADD3 R3, R3, R0, RZ ;  /* 0x0000000003037210 */ /* 0x000fe40007ffe0ff */
[----:B--234-:R-:W-:-:S03]  /*3230*/  SHF.R.S32.HI R12, RZ, 0x1f, R180 ;  /* 0x0000001fff0c7819 */ /* 0x01cfc600000114b4 */
[----:B------:R-:W-:-:S04]  /*3240*/  IMAD.WIDE.U32 R2, R180, c[0x0][0x1f0], R2 ;  /* 0x00007c00b4027a25 */ /* 0x000fc800078e0002 */
[----:B------:R-:W-:Y:S01]  /*3250*/  IMAD R0, R12, c[0x0][0x1f0], RZ ;  /* 0x00007c000c007a24 */ /* 0x000fe200078e02ff */
[----:B------:R-:W-:-:S03]  /*3260*/  IADD3 R2, P0, R2, R202, RZ ;  /* 0x000000ca02027210 */ /* 0x000fc60007f1e0ff */
[----:B------:R-:W-:-:S05]  /*3270*/  IMAD R0, R180, c[0x0][0x1f4], R0 ;  /* 0x00007d00b4007a24 */ /* 0x000fca00078e0200 */
[----:B------:R-:W-:Y:S02]  /*3280*/  IADD3.X R3, R208, R3, R0, P0, !PT ;  /* 0x00000003d0037210 */ /* 0x000fe400007fe400 */
[----:B------:R-:W-:-:S04]  /*3290*/  LEA R0, P0, R2, c[0x0][0x1c8], 0x1 ;  /* 0x0000720002007a11 */ /* 0x000fc800078008ff */
[----:B------:R-:W-:Y:S01]  /*32a0*/  LEA.HI.X R6, R2, c[0x0][0x1cc], R3, 0x1, P0 ;  /* 0x0000730002067a11 */ /* 0x000fe200000f0c03 */
[----:B------:R-:W1:Y:S01]  /*32b0*/  SHFL.IDX PT, R8, R0, RZ, 0x181f ;  /* 0x00181fff00087589 */ /* 0x000e6200000e0000 */
[----:B------:R-:W-:Y:S01]  /*32c0*/  ISETP.GE.AND P0, PT, R23, 0x1, PT ;  /* 0x000000011700780c */ /* 0x000fe20003f06270 */
[----:B------:R-:W-:Y:S02]  /*32d0*/  IMAD.WIDE.U32 R2, R181, c[0x0][0x208], RZ ;  /* 0x00008200b5027a25 */ /* 0x000fe400078e00ff */
[----:B------:R-:W2:Y:S04]  /*32e0*/  SHFL.IDX PT, R9, R6, RZ, 0x181f ;  /* 0x00181fff06097589 */ /* 0x000ea800000e0000 */
[----:B------:R3:W4:Y:S04]  /*32f0*/  SHFL.IDX PT, R10, R0, 0x1, 0x181f ;  /* 0x00381f00000a7f89 */ /* 0x00072800000e0000 */
[----:B------:R5:W4:Y:S02]  /*3300*/  SHFL.IDX PT, R11, R6, 0x1, 0x181f ;  /* 0x00381f00060b7f89 */ /* 0x000b2400000e0000 */
[----:B------:R-:W-:-:S02]  /*3310*/  @P0 ISETP.GE.AND P3, PT, R184, c[0x0][0x1d4], PT ;  /* 0x00007500b8000a0c */ /* 0x000fc40003f66270 */
[----:B------:R-:W-:Y:S02]  /*3320*/  @P0 ISETP.GE.AND P2, PT, R192, c[0x0][0x1d4], PT ;  /* 0x00007500c0000a0c */ /* 0x000fe40003f46270 */
[----:B-1----:R-:W-:Y:S01]  /*3330*/  @P0 LEA R4, P1, R184, R8, 0x1 ;  /* 0x00000008b8040211 */ /* 0x002fe200078208ff */
[----:B---3--:R-:W-:-:S03]  /*3340*/  IMAD R0, R181, c[0x0][0x20c], R5 ;  /* 0x00008300b5007a24 */ /* 0x008fc600078e0205 */
[-C--:B--2---:R-:W-:Y:S02]  /*3350*/  @P0 LEA.HI.X R5, R184, R9.reuse, R17, 0x1, P1 ;  /* 0x00000009b8050211 */ /* 0x084fe400008f0c11 */
[----:B-----5:R-:W-:Y:S01]  /*3360*/  @P0 LEA R6, P1, R192, R8, 0x1 ;  /* 0x00000008c0060211 */ /* 0x020fe200078208ff */
[----:B------:R-:W-:Y:S02]  /*3370*/  IMAD.IADD R3, R3, 0x1, R0 ;  /* 0x0000000103037824 */ /* 0x000fe400078e0200 */
[----:B------:R1:W-:Y:S01]  /*3380*/  @P0 LDGSTS.E.BYPASS.LTC128B.128 [R179+0x6100], [R4.64], !P3 ;  /* 0x0610000004b30fae */ /* 0x0003e2000d901d48 */
[----:B------:R-:W-:Y:S01]  /*3390*/  ISETP.GE.AND P3, PT, R23, 0x21, PT ;  /* 0x000000211700780c */ /* 0x000fe20003f66270 */
[----:B------:R-:W-:Y:S01]  /*33a0*/  IMAD R0, R12, c[0x0][0x218], RZ ;  /* 0x000086000c007a24 */ /* 0x000fe200078e02ff */
[----:B------:R-:W-:Y:S01]  /*33b0*/  @P0 LEA.HI.X R7, R192, R9, R16, 0x1, P1 ;  /* 0x00000009c0070211 */ /* 0x000fe200008f0c10 */
[----:B------:R-:W-:-:S04]  /*33c0*/  IMAD.WIDE.U32 R2, R180, c[0x0][0x218], R2 ;  /* 0x00008600b4027a25 */ /* 0x000fc800078e0002 */
[----:B------:R2:W-:Y:S06]  /*33d0*/  @P0 LDGSTS.E.BYPASS.LTC128B.128 [R179+0x8100], [R6.64], !P2 ;  /* 0x0810000006b30fae */ /* 0x0005ec000d101d48 */
[C---:B------:R-:W-:Y:S02]  /*33e0*/  @P3 ISETP.GE.AND P4, PT, R193.reuse, c[0x0][0x1d4], PT ;  /* 0x00007500c1003a0c */ /* 0x040fe40003f86270 */
[----:B-1----:R-:W-:-:S04]  /*33f0*/  @P0 LEA R4, P1, R193, R8, 0x1 ;  /* 0x00000008c1040211 */ /* 0x002fc800078208ff */
[----:B------:R-:W-:Y:S01]  /*3400*/  @P0 LEA.HI.X R5, R193, R9, R15, 0x1, P1 ;  /* 0x00000009c1050211 */ /* 0x000fe200008f0c0f */
[----:B--2---:R-:W-:Y:S01]  /*3410*/  IMAD R6, R180, c[0x0][0x21c], R0 ;  /* 0x00008700b4067a24 */ /* 0x004fe200078e0200 */
[----:B------:R-:W-:Y:S02]  /*3420*/  IADD3 R0, P2, R2, R206, RZ ;  /* 0x000000ce02007210 */ /* 0x000fe40007f5e0ff */
[----:B----4-:R-:W-:Y:S02]  /*3430*/  @P3 LEA R2, P1, R184, R10, 0x1 ;  /* 0x0000000ab8023211 */ /* 0x010fe400078208ff */
[----:B------:R-:W-:Y:S02]  /*3440*/  IADD3.X R6, R210, R3, R6, P2, !PT ;  /* 0x00000003d2067210 */ /* 0x000fe400017fe406 */
[----:B------:R-:W-:Y:S02]  /*3450*/  @P3 LEA.HI.X R3, R184, R11, R17, 0x1, P1 ;  /* 0x0000000bb8033211 */ /* 0x000fe400008f0c11 */
[----:B------:R-:W-:-:S02]  /*3460*/  LEA R7, P1, R0, c[0x0][0x1f8], 0x1 ;  /* 0x00007e0000077a11 */ /* 0x000fc400078208ff */
[----:B------:R-:W-:Y:S02]  /*3470*/  @P0 ISETP.GE.AND P2, PT, R193, c[0x0][0x1d4], PT ;  /* 0x00007500c1000a0c */ /* 0x000fe40003f46270 */
[----:B------:R-:W-:Y:S02]  /*3480*/  LEA.HI.X R8, R0, c[0x0][0x1fc], R6, 0x1, P1 ;  /* 0x00007f0000087a11 */ /* 0x000fe400008f0c06 */
[----:B------:R-:W-:Y:S01]  /*3490*/  @P3 ISETP.GE.AND P1, PT, R184, c[0x0][0x1d4], PT ;  /* 0x00007500b8003a0c */ /* 0x000fe20003f26270 */
[----:B------:R-:W1:Y:S04]  /*34a0*/  SHFL.IDX PT, R0, R7, RZ, 0x181f ;  /* 0x00181fff07007589 */ /* 0x000e6800000e0000 */
[----:B------:R-:W-:Y:S04]  /*34b0*/  SHFL.IDX PT, R22, R8, 0x1, 0x181f ;  /* 0x00381f0008167f89 */ /* 0x000fe800000e0000 */
[----:B------:R2:W-:Y:S01]  /*34c0*/  @P0 LDGSTS.E.BYPASS.LTC128B.128 [R179+0xa100], [R4.64], !P2 ;  /* 0x0a10000004b30fae */ /* 0x0005e2000d101d48 */
[----:B------:R-:W-:-:S02]  /*34d0*/  @P3 ISETP.GE.AND P2, PT, R192, c[0x0][0x1d4], PT ;  /* 0x00007500c0003a0c */ /* 0x000fc40003f46270 */
[C---:B------:R-:W-:Y:S01]  /*34e0*/  @P3 LEA R6, P0, R192.reuse, R10, 0x1 ;  /* 0x0000000ac0063211 */ /* 0x040fe200078008ff */
[----:B------:R3:W-:Y:S04]  /*34f0*/  @P3 LDGSTS.E.BYPASS.LTC128B.128 [R179+0x7100], [R2.64], !P1 ;  /* 0x0710000002b33fae */ /* 0x0007e8000c901d48 */
[----:B---3--:R3:W-:Y:S04]  /*3500*/  SHFL.IDX PT, R3, R7, 0x1, 0x181f ;  /* 0x00381f0007037f89 */ /* 0x0087e800000e0000 */
[----:B------:R-:W4:Y:S01]  /*3510*/  SHFL.IDX PT, R2, R8, RZ, 0x181f ;  /* 0x00181fff08027589 */ /* 0x000f2200000e0000 */
[----:B---3--:R-:W-:-:S02]  /*3520*/  @P3 LEA.HI.X R7, R192, R11, R16, 0x1, P0 ;  /* 0x0000000bc0073211 */ /* 0x008fc400000f0c10 */
[----:B--2---:R-:W-:-:S03]  /*3530*/  @P3 LEA R4, P0, R193, R10, 0x1 ;  /* 0x0000000ac1043211 */ /* 0x004fc600078008ff */
[----:B------:R2:W-:Y:S01]  /*3540*/  @P3 LDGSTS.E.BYPASS.LTC128B.128 [R179+0x9100], [R6.64], !P2 ;  /* 0x0910000006b33fae */ /* 0x0005e2000d101d48 */
[----:B------:R-:W-:-:S05]  /*3550*/  @P3 LEA.HI.X R5, R193, R11, R15, 0x1, P0 ;  /* 0x0000000bc1053211 */ /* 0x000fca00000f0c0f */
[----:B------:R2:W-:Y:S04]  /*3560*/  @P3 LDGSTS.E.BYPASS.LTC128B.128 [R179+0xb100], [R4.64], !P4 ;  /* 0x0b10000004b33fae */ /* 0x0005e8000e101d48 */
[----:B------:R-:W0:Y:S01]  /*3570*/  LDGDEPBAR ;  /* 0x00000000000079af */ /* 0x000e220000000000 */
[----:B------:R-:W-:Y:S02]  /*3580*/  R2P PR, R198, 0x6 ;  /* 0x00000006c6007804 */ /* 0x000fe40000000000 */
[C---:B-1----:R-:W-:Y:S02]  /*3590*/  IADD3 R14, P0, R0.reuse, R104, RZ ;  /* 0x00000068000e7210 */ /* 0x042fe40007f1e0ff */
[----:B------:R-:W-:Y:S02]  /*35a0*/  IADD3 R12, P4, R0, R105, RZ ;  /* 0x00000069000c7210 */ /* 0x000fe40007f9e0ff */
[----:B----4-:R-:W-:-:S02]  /*35b0*/  IADD3.X R15, R2, R98, RZ, P0, !PT ;  /* 0x00000062020f7210 */ /* 0x010fc400007fe4ff */
[----:B------:R-:W-:Y:S01]  /*35c0*/  IADD3 R20, P0, R3, R104, RZ ;  /* 0x0000006803147210 */ /* 0x000fe20007f1e0ff */
[----:B------:R-:W-:Y:S01]  /*35d0*/  IMAD.X R13, R2, 0x1, R99, P4 ;  /* 0x00000001020d7824 */ /* 0x000fe200020e0663 */
[----:B------:R-:W-:Y:S02]  /*35e0*/  ISETP.GE.AND P4, PT, R184, c[0x0][0x1d4], PT ;  /* 0x00007500b8007a0c */ /* 0x000fe40003f86270 */
[----:B------:R-:W-:Y:S02]  /*35f0*/  IADD3.X R21, R22, R98, RZ, P0, !PT ;  /* 0x0000006216157210 */ /* 0x000fe400007fe4ff */
[----:B------:R-:W-:Y:S02]  /*3600*/  ISETP.LT.OR P0, PT, R23, 0x1, P4 ;  /* 0x000000011700780c */ /* 0x000fe40002701670 */
[----:B------:R-:W-:Y:S01]  /*3610*/  IADD3 R16, P3, R0, R102, RZ ;  /* 0x0000006600107210 */ /* 0x000fe20007f7e0ff */
[----:B------:R-:W-:Y:S01]  /*3620*/  IMAD.MOV.U32 R0, RZ, RZ, 0x40 ;  /* 0x00000040ff007424 */ /* 0x000fe200078e00ff */
[----:B------:R-:W-:-:S02]  /*3630*/  @P1 IADD3 R103, R164, -0x20, RZ ;  /* 0xffffffe0a4671810 */ /* 0x000fc40007ffe0ff */
[----:B------:R-:W-:Y:S01]  /*3640*/  IADD3 R18, P1, R3, R102, RZ ;  /* 0x0000006603127210 */ /* 0x000fe20007f3e0ff */
[----:B------:R-:W-:Y:S01]  /*3650*/  IMAD.X R17, R2, 0x1, R97, P3 ;  /* 0x0000000102117824 */ /* 0x000fe200018e0661 */
[----:B------:R-:W-:Y:S01]  /*3660*/  ISETP.GE.AND P3, PT, R192, c[0x0][0x1d4], PT ;  /* 0x00007500c0007a0c */ /* 0x000fe20003f66270 */
[----:B------:R-:W-:-:S04]  /*3670*/  DEPBAR.LE SB0, 0x1 ;  /* 0x000080400000791a */ /* 0x000fc80000000000 */
[----:B------:R-:W-:-:S04]  /*3680*/  DEPBAR.LE SB0, 0x0 ;  /* 0x000080000000791a */ /* 0x000fc80000000000 */
[----:B------:R-:W-:Y:S01]  /*3690*/  BAR.SYNC.DEFER_BLOCKING 0x0 ;  /* 0x0000000000007b1d */ /* 0x000fe20000010000 */
[----:B------:R-:W-:Y:S01]  /*36a0*/  IMAD.X R19, R22, 0x1, R97, P1 ;  /* 0x0000000116137824 */ /* 0x000fe200008e0661 */
[----:B------:R-:W-:Y:S02]  /*36b0*/  ISETP.GE.AND P1, PT, R193, c[0x0][0x1d4], PT ;  /* 0x00007500c1007a0c */ /* 0x000fe40003f26270 */
[----:B------:R-:W-:Y:S02]  /*36c0*/  ISETP.LT.OR P4, PT, R23, 0x21, P4 ;  /* 0x000000211700780c */ /* 0x000fe40002781670 */
[----:B------:R-:W-:Y:S02]  /*36d0*/  SEL R0, R0, 0xffffffc0, !P2 ;  /* 0xffffffc000007807 */ /* 0x000fe40005000000 */
[----:B------:R-:W-:Y:S02]  /*36e0*/  ISETP.GT.AND P5, PT, R197, 0x3f, PT ;  /* 0x0000003fc500780c */ /* 0x000fe40003fa4270 */
[----:B------:R-:W-:Y:S01]  /*36f0*/  IADD3 R166, R164, R0, RZ ;  /* 0x00000000a4a67210 */ /* 0x000fe20007ffe0ff */
[----:B--2---:R-:W-:Y:S04]  /*3700*/  LDSM.16.M88.4 R4, [R173] ;  /* 0x00000000ad04783b */ /* 0x004fe80000000200 */
[----:B------:R-:W-:Y:S04]  /*3710*/  LDSM.16.M88.4 R24, [R164] ;  /* 0x00000000a418783b */ /* 0x000fe80000000200 */
[----:B------:R-:W1:Y:S04]  /*3720*/  LDSM.16.M88.4 R28, [R164+0x800] ;  /* 0x00080000a41c783b */ /* 0x000e680000000200 */
[----:B------:R-:W2:Y:S04]  /*3730*/  LDSM.16.M88.4 R40, [R164+0x1000] ;  /* 0x00100000a428783b */ /* 0x000ea80000000200 */
[----:B------:R-:W3:Y:S04]  /*3740*/  LDSM.16.M88.4 R36, [R164+0x1800] ;  /* 0x00180000a424783b */ /* 0x000ee80000000200 */
[----:B------:R-:W-:Y:S04]  /*3750*/  LDSM.16.M88.4 R8, [R174] ;  /* 0x00000000ae08783b */ /* 0x000fe80000000200 */
[----:B------:R-:W-:Y:S04]  /*3760*/  LDSM.16.M88.4 R48, [R103] ;  /* 0x000000006730783b */ /* 0x000fe80000000200 */
[----:B------:R-:W4:Y:S04]  /*3770*/  LDSM.16.M88.4 R60, [R103+0x800] ;  /* 0x00080000673c783b */ /* 0x000f280000000200 */
[----:B------:R-:W5:Y:S04]  /*3780*/  LDSM.16.M88.4 R80, [R103+0x1000] ;  /* 0x001000006750783b */ /* 0x000f680000000200 */
        /* <DEDUP_REMOVED lines=9> */
[----:B------:R-:W-:Y:S01]  /*3820*/  ISETP.LT.OR P0, PT, R23, 0x1, P1 ;  /* 0x000000011700780c */ /* 0x000fe20000f01670 */
[C---:B------:R-:W-:Y:S08]  /*3830*/  HMMA.16816.F32 R28, R4.reuse, R30, RZ ;  /* 0x0000001e041c723c */ /* 0x040ff000000018ff */
[----:B--2---:R-:W-:Y:S04]  /*3840*/  HMMA.16816.F32 R52, R4, R40, RZ ;  /* 0x000000280434723c */ /* 0x004fe800000018ff */
[----:B------:R1:W-:Y:S01]  /*3850*/  LDGSTS.E.BYPASS.LTC128B.128 [R179+0x4100], [R12.64], !P0 ;  /* 0x041000000cb37fae */ /* 0x0003e2000c101d48 */
[----:B------:R-:W-:-:S03]  /*3860*/  IADD3 R2, P0, R3, R105, RZ ;  /* 0x0000006903027210 */ /* 0x000fc60007f1e0ff */
[----:B------:R2:W-:Y:S01]  /*3870*/  LDGSTS.E.BYPASS.LTC128B.128 [R179+0x1100], [R18.64], !P4 ;  /* 0x0110000012b37fae */ /* 0x0005e2000e101d48 */
[C---:B------:R-:W-:Y:S01]  /*3880*/  HMMA.16816.F32 R56, R4.reuse, R42, RZ ;  /* 0x0000002a0438723c */ /* 0x040fe200000018ff */
[----:B------:R-:W-:Y:S01]  /*3890*/  IMAD.X R3, R22, 0x1, R99, P0 ;  /* 0x0000000116037824 */ /* 0x000fe200000e0663 */
[----:B------:R-:W-:Y:S01]  /*38a0*/  ISETP.LT.OR P0, PT, R23, 0x21, P1 ;  /* 0x000000211700780c */ /* 0x000fe20000f01670 */
[----:B------:R2:W-:Y:S05]  /*38b0*/  LDGSTS.E.BYPASS.LTC128B.128 [R179+0x3100], [R20.64], !P3 ;  /* 0x0310000014b37fae */ /* 0x0005ea000d901d48 */
[C---:B---3--:R-:W-:Y:S07]  /*38c0*/  HMMA.16816.F32 R68, R4.reuse, R36, RZ ;  /* 0x000000240444723c */ /* 0x048fee00000018ff */
[----:B------:R3:W-:Y:S01]  /*38d0*/  LDGSTS.E.BYPASS.LTC128B.128 [R179+0x5100], [R2.64], !P0 ;  /* 0x0510000002b37fae */ /* 0x0007e2000c101d48 */
[----:B------:R-:W-:Y:S01]  /*38e0*/  HMMA.16816.F32 R40, R4, R38, RZ ;  /* 0x000000260428723c */ /* 0x000fe200000018ff */
[----:B------:R-:W-:-:S02]  /*38f0*/  ISETP.GT.AND P0, PT, R101, R194, PT ;  /* 0x000000c26500720c */ /* 0x000fc40003f04270 */
[----:B------:R-:W-:Y:S04]  /*3900*/  LDSM.16.M88.4 R64, [R166+0x800] ;  /* 0x00080000a640783b */ /* 0x000fe80000000200 */
[----:B------:R-:W-:Y:S01]  /*3910*/  LDSM.16.M88.4 R72, [R166+0x1000] ;  /* 0x00100000a648783b */ /* 0x000fe20000000200 */
[C---:B-1----:R-:W-:Y:S03]  /*3920*/  HMMA.16816.F32 R12, R4.reuse, R24, RZ ;  /* 0x00000018040c723c */ /* 0x042fe600000018ff */
[----:B------:R-:W-:Y:S04]  /*3930*/  LDSM.16.M88.4 R36, [R166+0x1800] ;  /* 0x00180000a624783b */ /* 0x000fe80000000200 */
[----:B--2---:R-:W-:Y:S01]  /*3940*/  LDSM.16.M88.4 R20, [R166] ;  /* 0x00000000a614783b */ /* 0x004fe20000000200 */
[----:B------:R-:W-:Y:S03]  /*3950*/  HMMA.16816.F32 R24, R4, R26, RZ ;  /* 0x0000001a0418723c */ /* 0x000fe600000018ff */
[----:B------:R-:W1:Y:S04]  /*3960*/  LDSM.16.M88.4 R4, [R176] ;  /* 0x00000000b004783b */ /* 0x000e680000000200 */
[----:B------:R-:W-:Y:S01]  /*3970*/  LDSM.16.M88.4 R16, [R175] ;  /* 0x00000000af10783b */ /* 0x000fe20000000200 */
[----:B----4-:R-:W-:Y:S01]  /*3980*/  HMMA.16816.F32 R28, R8, R62, R28 ;  /* 0x0000003e081c723c */ /* 0x010fe2000000181c */
[----:B---3--:R-:W-:-:S02]  /*3990*/  IADD3 R2, R103, 0x4000, RZ ;  /* 0x0000400067027810 */ /* 0x008fc40007ffe0ff */
[----:B------:R-:W0:Y:S03]  /*39a0*/  LDGDEPBAR ;  /* 0x00000000000079af */ /* 0x000e260000000000 */
[----:B------:R-:W-:Y:S02]  /*39b0*/  IMAD.IADD R165, R2, 0x1, R0 ;  /* 0x0000000102a57824 */ /* 0x000fe400078e0200 */
[C---:B------:R-:W-:Y:S03]  /*39c0*/  HMMA.16816.F32 R44, R8.reuse, R48, R12 ;  /* 0x00000030082c723c */ /* 0x040fe6000000180c */
[----:B------:R-:W2:Y:S05]  /*39d0*/  LDSM.16.M88.4 R76, [R165+-0x4000] ;  /* 0xffc00000a54c783b */ /* 0x000eaa0000000200 */
[C---:B------:R-:W-:Y:S01]  /*39e0*/  HMMA.16816.F32 R12, R8.reuse, R50, R24 ;  /* 0x00000032080c723c */ /* 0x040fe20000001818 */
[----:B------:R-:W3:Y:S04]  /*39f0*/  LDSM.16.M88.4 R84, [R165+-0x3800] ;  /* 0xffc80000a554783b */ /* 0x000ee80000000200 */
[----:B------:R-:W4:Y:S03]  /*3a00*/  LDSM.16.M88.4 R92, [R165+-0x3000] ;  /* 0xffd00000a55c783b */ /* 0x000f260000000200 */
[C---:B------:R-:W-:Y:S01]  /*3a10*/  HMMA.16816.F32 R24, R8.reuse, R60, R32 ;  /* 0x0000003c0818723c */ /* 0x040fe20000001820 */
[----:B------:R-:W2:Y:S07]  /*3a20*/  LDSM.16.M88.4 R60, [R165+-0x2800] ;  /* 0xffd80000a53c783b */ /* 0x000eae0000000200 */
[C---:B-----5:R-:W-:Y:S08]  /*3a30*/  HMMA.16816.F32 R32, R8.reuse, R80, R52 ;  /* 0x000000500820723c */ /* 0x060ff00000001834 */
[C---:B------:R-:W-:Y:S01]  /*3a40*/  HMMA.16816.F32 R48, R8.reuse, R82, R56 ;  /* 0x000000520830723c */ /* 0x040fe20000001838 */
[----:B------:R-:W-:Y:S04]  /*3a50*/  LDSM.16.M88.4 R80, [R164+0x2800] ;  /* 0x00280000a450783b */ /* 0x000fe80000000200 */
[----:B------:R-:W-:Y:S03]  /*3a60*/  LDSM.16.M88.4 R56, [R164+0x3800] ;  /* 0x00380000a438783b */ /* 0x000fe60000000200 */
[C---:B------:R-:W-:Y:S01]  /*3a70*/  HMMA.16816.F32 R52, R8.reuse, R88, R68 ;  /* 0x000000580834723c */ /* 0x040fe20000001844 */
[----:B------:R-:W-:Y:S07]  /*3a80*/  LDSM.16.M88.4 R68, [R103+0x2000] ;  /* 0x002000006744783b */ /* 0x000fee0000000200 */
[----:B------:R-:W-:Y:S01]  /*3a90*/  HMMA.16816.F32 R40, R8, R90, R40 ;  /* 0x0000005a0828723c */ /* 0x000fe20000001828 */
[----:B------:R-:W-:Y:S07]  /*3aa0*/  LDSM.16.M88.4 R88, [R164+0x3000] ;  /* 0x00300000a458783b */ /* 0x000fee0000000200 */
[C---:B-1----:R-:W-:Y:S08]  /*3ab0*/  HMMA.16816.F32 R44, R4.reuse, R20, R44 ;  /* 0x00000014042c723c */ /* 0x042ff0000000182c */
[C---:B------:R-:W-:Y:S01]  /*3ac0*/  HMMA.16816.F32 R20, R4.reuse, R22, R12 ;  /* 0x000000160414723c */ /* 0x040fe2000000180c */
[----:B------:R-:W-:Y:S07]  /*3ad0*/  LDSM.16.M88.4 R12, [R173+0x4000] ;  /* 0x00400000ad0c783b */ /* 0x000fee0000000200 */
[C---:B------:R-:W-:Y:S08]  /*3ae0*/  HMMA.16816.F32 R8, R4.reuse, R64, R24 ;  /* 0x000000400408723c */ /* 0x040ff00000001818 */
[C---:B------:R-:W-:Y:S01]  /*3af0*/  HMMA.16816.F32 R28, R4.reuse, R66, R28 ;  /* 0x00000042041c723c */ /* 0x040fe2000000181c */
[----:B------:R-:W1:Y:S07]  /*3b00*/  LDSM.16.M88.4 R64, [R164+0x2000] ;  /* 0x00200000a440783b */ /* 0x000e6e0000000200 */
[C---:B------:R-:W-:Y:S08]  /*3b10*/  HMMA.16816.F32 R32, R4.reuse, R72, R32 ;  /* 0x000000480420723c */ /* 0x040ff00000001820 */
[C---:B------:R-:W-:Y:S01]  /*3b20*/  HMMA.16816.F32 R48, R4.reuse, R74, R48 ;  /* 0x0000004a0430723c */ /* 0x040fe20000001830 */
[----:B------:R-:W-:Y:S07]  /*3b30*/  LDSM.16.M88.4 R72, [R166+0x2000] ;  /* 0x00200000a648783b */ /* 0x000fee0000000200 */
[C---:B------:R-:W-:Y:S08]  /*3b40*/  HMMA.16816.F32 R52, R4.reuse, R36, R52 ;  /* 0x000000240434723c */ /* 0x040ff00000001834 */
[----:B------:R-:W-:Y:S08]  /*3b50*/  HMMA.16816.F32 R40, R4, R38, R40 ;  /* 0x000000260428723c */ /* 0x000ff00000001828 */
[C---:B--2---:R-:W-:Y:S08]  /*3b60*/  HMMA.16816.F32 R44, R16.reuse, R76, R44 ;  /* 0x0000004c102c723c */ /* 0x044ff0000000182c */
[C---:B------:R-:W-:Y:S01]  /*3b70*/  HMMA.16816.F32 R36, R16.reuse, R78, R20 ;  /* 0x0000004e1024723c */ /* 0x040fe20000001814 */
[----:B------:R-:W-:Y:S07]  /*3b80*/  LDSM.16.M88.4 R76, [R103+0x2800] ;  /* 0x00280000674c783b */ /* 0x000fee0000000200 */
[C---:B---3--:R-:W-:Y:S01]  /*3b90*/  HMMA.16816.F32 R24, R16.reuse, R84, R8 ;  /* 0x000000541018723c */ /* 0x048fe20000001808 */
[----:B------:R-:W2:Y:S07]  /*3ba0*/  LDSM.16.M88.4 R8, [R174+0x4000] ;  /* 0x00400000ae08783b */ /* 0x000eae0000000200 */
[C---:B------:R-:W-:Y:S01]  /*3bb0*/  HMMA.16816.F32 R20, R16.reuse, R86, R28 ;  /* 0x000000561014723c */ /* 0x040fe2000000181c */
[----:B------:R-:W-:Y:S07]  /*3bc0*/  LDSM.16.M88.4 R84, [R166+0x3000] ;  /* 0x00300000a654783b */ /* 0x000fee0000000200 */
[C---:B----4-:R-:W-:Y:S08]  /*3bd0*/  HMMA.16816.F32 R4, R16.reuse, R92, R32 ;  /* 0x0000005c1004723c */ /* 0x050ff00000001820 */
[C---:B------:R-:W-:Y:S01]  /*3be0*/  HMMA.16816.F32 R48, R16.reuse, R94, R48 ;  /* 0x0000005e1030723c */ /* 0x040fe20000001830 */
[----:B------:R-:W3:Y:S07]  /*3bf0*/  LDSM.16.M88.4 R92, [R103+0x3000] ;  /* 0x00300000675c783b */ /* 0x000eee0000000200 */
[C---:B------:R-:W-:Y:S08]  /*3c00*/  HMMA.16816.F32 R52, R16.reuse, R60, R52 ;  /* 0x0000003c1034723c */ /* 0x040ff00000001834 */
[----:B------:R-:W-:Y:S01]  /*3c10*/  HMMA.16816.F32 R16, R16, R62, R40 ;  /* 0x0000003e1010723c */ /* 0x000fe20000001828 */
[----:B------:R-:W4:Y:S07]  /*3c20*/  LDSM.16.M88.4 R60, [R103+0x3800] ;  /* 0x00380000673c783b */ /* 0x000f2e0000000200 */
[C---:B-1----:R-:W-:Y:S08]  /*3c30*/  HMMA.16816.F32 R40, R12.reuse, R64, R44 ;  /* 0x000000400c28723c */ /* 0x042ff0000000182c */
[C---:B------:R-:W-:Y:S08]  /*3c40*/  HMMA.16816.F32 R28, R12.reuse, R80, R24 ;  /* 0x000000500c1c723c */ /* 0x040ff00000001818 */
[C---:B------:R-:W-:Y:S01]  /*3c50*/  HMMA.16816.F32 R24, R12.reuse, R82, R20 ;  /* 0x000000520c18723c */ /* 0x040fe20000001814 */
[----:B------:R-:W-:Y:S07]  /*3c60*/  LDSM.16.M88.4 R80, [R166+0x2800] ;  /* 0x00280000a650783b */ /* 0x000fee0000000200 */
[C---:B------:R-:W-:Y:S01]  /*3c70*/  HMMA.16816.F32 R32, R12.reuse, R66, R36 ;  /* 0x000000420c20723c */ /* 0x040fe20000001824 */
[----:B------:R-:W-:Y:S07]  /*3c80*/  LDSM.16.M88.4 R64, [R166+0x3800] ;  /* 0x00380000a640783b */ /* 0x000fee0000000200 */
[C---:B------:R-:W-:Y:S01]  /*3c90*/  HMMA.16816.F32 R20, R12.reuse, R88, R4 ;  /* 0x000000580c14723c */ /* 0x040fe20000001804 */
[----:B------:R-:W1:Y:S07]  /*3ca0*/  LDSM.16.M88.4 R4, [R176+0x4000] ;  /* 0x00400000b004783b */ /* 0x000e6e0000000200 */
[C---:B------:R-:W-:Y:S08]  /*3cb0*/  HMMA.16816.F32 R48, R12.reuse, R90, R48 ;  /* 0x0000005a0c30723c */ /* 0x040ff00000001830 */
[C---:B------:R-:W-:Y:S08]  /*3cc0*/  HMMA.16816.F32 R44, R12.reuse, R56, R52 ;  /* 0x000000380c2c723c */ /* 0x040ff00000001834 */
[----:B------:R-:W-:Y:S08]  /*3cd0*/  HMMA.16816.F32 R16, R12, R58, R16 ;  /* 0x0000003a0c10723c */ /* 0x000ff00000001810 */
[C---:B--2---:R-:W-:Y:S01]  /*3ce0*/  HMMA.16816.F32 R12, R8.reuse, R68, R40 ;  /* 0x00000044080c723c */ /* 0x044fe20000001828 */
[----:B------:R-:W-:Y:S07]  /*3cf0*/  LDSM.16.M88.4 R40, [R165+-0x1000] ;  /* 0xfff00000a528783b */ /* 0x000fee0000000200 */
[C---:B------:R-:W-:Y:S08]  /*3d00*/  HMMA.16816.F32 R36, R8.reuse, R76, R28 ;  /* 0x0000004c0824723c */ /* 0x040ff0000000181c */
[C---:B------:R-:W-:Y:S01]  /*3d10*/  HMMA.16816.F32 R28, R8.reuse, R78, R24 ;  /* 0x0000004e081c723c */ /* 0x040fe20000001818 */
[----:B------:R-:W-:Y:S07]  /*3d20*/  LDSM.16.M88.4 R76, [R165+-0x1800] ;  /* 0xffe80000a54c783b */ /* 0x000fee0000000200 */
[C---:B------:R-:W-:Y:S01]  /*3d30*/  HMMA.16816.F32 R32, R8.reuse, R70, R32 ;  /* 0x000000460820723c */ /* 0x040fe20000001820 */
[----:B------:R-:W-:Y:S07]  /*3d40*/  LDSM.16.M88.4 R68, [R165+-0x2000] ;  /* 0xffe00000a544783b */ /* 0x000fee0000000200 */
[C---:B---3--:R-:W-:Y:S01]  /*3d50*/  HMMA.16816.F32 R24, R8.reuse, R92, R20 ;  /* 0x0000005c0818723c */ /* 0x048fe20000001814 */
[----:B------:R-:W2:Y:S07]  /*3d60*/  LDSM.16.M88.4 R20, [R175+0x4000] ;  /* 0x00400000af14783b */ /* 0x000eae0000000200 */
[C---:B------:R-:W-:Y:S08]  /*3d70*/  HMMA.16816.F32 R56, R8.reuse, R94, R48 ;  /* 0x0000005e0838723c */ /* 0x040ff00000001830 */
[C---:B----4-:R-:W-:Y:S08]  /*3d80*/  HMMA.16816.F32 R48, R8.reuse, R60, R44 ;  /* 0x0000003c0830723c */ /* 0x050ff0000000182c */
[----:B------:R-:W-:Y:S01]  /*3d90*/  HMMA.16816.F32 R44, R8, R62, R16 ;  /* 0x0000003e082c723c */ /* 0x000fe20000001810 */
[----:B------:R-:W-:Y:S04]  /*3da0*/  LDSM.16.M88.4 R16, [R173+0x8000] ;  /* 0x00800000ad10783b */ /* 0x000fe80000000200 */
[----:B------:R-:W3:Y:S03]  /*3db0*/  LDSM.16.M88.4 R60, [R164+0x4000] ;  /* 0x00400000a43c783b */ /* 0x000ee60000000200 */
[C---:B-1----:R-:W-:Y:S08]  /*3dc0*/  HMMA.16816.F32 R8, R4.reuse, R72, R12 ;  /* 0x000000480408723c */ /* 0x042ff0000000180c */
[C---:B------:R-:W-:Y:S01]  /*3dd0*/  HMMA.16816.F32 R12, R4.reuse, R74, R32 ;  /* 0x0000004a040c723c */ /* 0x040fe20000001820 */
[----:B------:R-:W-:Y:S07]  /*3de0*/  LDSM.16.M88.4 R72, [R164+0x5800] ;  /* 0x00580000a448783b */ /* 0x000fee0000000200 */
[C---:B------:R-:W-:Y:S08]  /*3df0*/  HMMA.16816.F32 R52, R4.reuse, R82, R28 ;  /* 0x000000520434723c */ /* 0x040ff0000000181c */
[C---:B------:R-:W-:Y:S08]  /*3e00*/  HMMA.16816.F32 R32, R4.reuse, R84, R24 ;  /* 0x000000540420723c */ /* 0x040ff00000001818 */
[C---:B------:R-:W-:Y:S01]  /*3e10*/  HMMA.16816.F32 R28, R4.reuse, R86, R56 ;  /* 0x00000056041c723c */ /* 0x040fe20000001838 */
[----:B------:R-:W1:Y:S04]  /*3e20*/  LDSM.16.M88.4 R84, [R165+-0x800] ;  /* 0xfff80000a554783b */ /* 0x000e680000000200 */
[----:B------:R-:W-:Y:S03]  /*3e30*/  LDSM.16.M88.4 R56, [R165] ;  /* 0x00000000a538783b */ /* 0x000fe60000000200 */
[C---:B------:R-:W-:Y:S08]  /*3e40*/  HMMA.16816.F32 R36, R4.reuse, R80, R36 ;  /* 0x000000500424723c */ /* 0x040ff00000001824 */
[C---:B------:R-:W-:Y:S08]  /*3e50*/  HMMA.16816.F32 R48, R4.reuse, R64, R48 ;  /* 0x000000400430723c */ /* 0x040ff00000001830 */
[----:B------:R-:W-:Y:S01]  /*3e60*/  HMMA.16816.F32 R92, R4, R66, R44 ;  /* 0x00000042045c723c */ /* 0x000fe2000000182c */
[----:B------:R-:W-:Y:S04]  /*3e70*/  LDSM.16.M88.4 R44, [R103+0x4000] ;  /* 0x00400000672c783b */ /* 0x000fe80000000200 */
[----:B------:R-:W-:Y:S03]  /*3e80*/  LDSM.16.M88.4 R64, [R103+0x4800] ;  /* 0x004800006740783b */ /* 0x000fe60000000200 */
[C---:B--2---:R-:W-:Y:S01]  /*3e90*/  HMMA.16816.F32 R4, R20.reuse, R68, R8 ;  /* 0x000000441404723c */ /* 0x044fe20000001808 */
[----:B------:R-:W-:Y:S07]  /*3ea0*/  LDSM.16.M88.4 R8, [R176+0x8000] ;  /* 0x00800000b008783b */ /* 0x000fee0000000200 */
[C---:B------:R-:W-:Y:S01]  /*3eb0*/  HMMA.16816.F32 R24, R20.reuse, R70, R12 ;  /* 0x000000461418723c */ /* 0x040fe2000000180c */
[----:B------:R-:W2:Y:S07]  /*3ec0*/  LDSM.16.M88.4 R12, [R174+0x8000] ;  /* 0x00800000ae0c783b */ /* 0x000eae0000000200 */
[----:B------:R-:W-:Y:S01]  /*3ed0*/  HMMA.16816.F32 R68, R20, R78, R52 ;  /* 0x0000004e1444723c */ /* 0x000fe20000001834 */
[----:B------:R-:W4:Y:S07]  /*3ee0*/  LDSM.16.M88.4 R52, [R164+0x4800] ;  /* 0x00480000a434783b */ /* 0x000f2e0000000200 */
[----:B---3--:R-:W-:Y:S08]  /*3ef0*/  HMMA.16816.F32 R4, R16, R60, R4 ;  /* 0x0000003c1004723c */ /* 0x008ff00000001804 */
[C---:B-1----:R-:W-:Y:S01]  /*3f00*/  HMMA.16816.F32 R88, R20.reuse, R84, R48 ;  /* 0x000000541458723c */ /* 0x042fe20000001830 */
[----:B------:R-:W1:Y:S07]  /*3f10*/  LDSM.16.M88.4 R48, [R166+0x4000] ;  /* 0x00400000a630783b */ /* 0x000e6e0000000200 */
[C---:B------:R-:W-:Y:S08]  /*3f20*/  HMMA.16816.F32 R36, R20.reuse, R76, R36 ;  /* 0x0000004c1424723c */ /* 0x040ff00000001824 */
[----:B------:R-:W-:Y:S08]  /*3f30*/  HMMA.16816.F32 R76, R20, R42, R28 ;  /* 0x0000002a144c723c */ /* 0x000ff0000000181c */
[----:B------:R-:W-:Y:S01]  /*3f40*/  HMMA.16816.F32 R28, R16, R62, R24 ;  /* 0x0000003e101c723c */ /* 0x000fe20000001818 */
[----:B------:R-:W-:Y:S07]  /*3f50*/  LDSM.16.M88.4 R60, [R166+0x4800] ;  /* 0x00480000a63c783b */ /* 0x000fee0000000200 */
[----:B--2---:R-:W-:Y:S01]  /*3f60*/  HMMA.16816.F32 R24, R12, R44, R4 ;  /* 0x0000002c0c18723c */ /* 0x004fe20000001804 */
[----:B------:R-:W2:Y:S07]  /*3f70*/  LDSM.16.M88.4 R4, [R175+0x8000] ;  /* 0x00800000af04783b */ /* 0x000eae0000000200 */
[----:B------:R-:W-:Y:S08]  /*3f80*/  HMMA.16816.F32 R80, R20, R40, R32 ;  /* 0x000000281450723c */ /* 0x000ff00000001820 */
[----:B------:R-:W-:Y:S01]  /*3f90*/  HMMA.16816.F32 R28, R12, R46, R28 ;  /* 0x0000002e0c1c723c */ /* 0x000fe2000000181c */
[----:B------:R-:W3:Y:S07]  /*3fa0*/  LDSM.16.M88.4 R44, [R164+0x5000] ;  /* 0x00500000a42c783b */ /* 0x000eee0000000200 */
[----:B----4-:R-:W-:Y:S08]  /*3fb0*/  HMMA.16816.F32 R32, R16, R52, R36 ;  /* 0x000000341020723c */ /* 0x010ff00000001824 */
[----:B-1----:R-:W-:Y:S08]  /*3fc0*/  HMMA.16816.F32 R24, R8, R48, R24 ;  /* 0x000000300818723c */ /* 0x002ff00000001818 */
[----:B------:R-:W-:Y:S01]  /*3fd0*/  HMMA.16816.F32 R40, R16, R54, R68 ;  /* 0x000000361028723c */ /* 0x000fe20000001844 */
[----:B------:R-:W1:Y:S04]  /*3fe0*/  LDSM.16.M88.4 R68, [R103+0x5000] ;  /* 0x005000006744783b */ /* 0x000e680000000200 */
[----:B------:R-:W4:Y:S03]  /*3ff0*/  LDSM.16.M88.4 R52, [R165+0x800] ;  /* 0x00080000a534783b */ /* 0x000f260000000200 */
[----:B------:R-:W-:Y:S08]  /*4000*/  HMMA.16816.F32 R28, R8, R50, R28 ;  /* 0x00000032081c723c */ /* 0x000ff0000000181c */
[----:B------:R-:W-:Y:S08]  /*4010*/  HMMA.16816.F32 R36, R12, R64, R32 ;  /* 0x000000400c24723c */ /* 0x000ff00000001820 */
[----:B--2---:R-:W-:Y:S08]  /*4020*/  HMMA.16816.F32 R48, R4, R56, R24 ;  /* 0x000000380430723c */ /* 0x004ff00000001818 */
[----:B------:R-:W-:Y:S08]  /*4030*/  HMMA.16816.F32 R84, R20, R86, R92 ;  /* 0x000000561454723c */ /* 0x000ff0000000185c */
[----:B---3--:R-:W-:Y:S08]  /*4040*/  HMMA.16816.F32 R20, R16, R44, R80 ;  /* 0x0000002c1014723c */ /* 0x008ff00000001850 */
[----:B------:R-:W-:Y:S01]  /*4050*/  HMMA.16816.F32 R32, R12, R66, R40 ;  /* 0x000000420c20723c */ /* 0x000fe20000001828 */
[----:B------:R-:W-:-:S07]  /*4060*/  FMUL.FTZ R0, R48, c[0x0][0x320] ;  /* 0x0000c80030007a20 */ /* 0x000fce0000410000 */
[----:B------:R-:W-:Y:S01]  /*4070*/  HMMA.16816.F32 R28, R4, R58, R28 ;  /* 0x0000003a041c723c */ /* 0x000fe2000000181c */
[----:B------:R-:W2:Y:S07]  /*4080*/  LDSM.16.M88.4 R56, [R166+0x5000] ;  /* 0x00500000a638783b */ /* 0x000eae0000000200 */
[----:B------:R-:W-:Y:S08]  /*4090*/  HMMA.16816.F32 R36, R8, R60, R36 ;  /* 0x0000003c0824723c */ /* 0x000ff00000001824 */
[----:B------:R-:W-:Y:S01]  /*40a0*/  HMMA.16816.F32 R44, R16, R46, R76 ;  /* 0x0000002e102c723c */ /* 0x000fe2000000184c */
[----:B------:R3:W2:Y:S07]  /*40b0*/  MUFU.TANH R76, R0 ;  /* 0x00000000004c7308 */ /* 0x0006ae0000002400 */
[----:B-1----:R-:W-:Y:S08]  /*40c0*/  HMMA.16816.F32 R24, R12, R68, R20 ;  /* 0x000000440c18723c */ /* 0x002ff00000001814 */
[----:B------:R-:W-:Y:S01]  /*40d0*/  HMMA.16816.F32 R20, R8, R62, R32 ;  /* 0x0000003e0814723c */ /* 0x000fe20000001820 */
[----:B---3--:R-:W-:Y:S01]  /*40e0*/  FMUL.FTZ R0, R49, c[0x0][0x320] ;  /* 0x0000c80031007a20 */ /* 0x008fe20000410000 */
[----:B------:R-:W1:Y:S06]  /*40f0*/  LDSM.16.M88.4 R60, [R103+0x5800] ;  /* 0x00580000673c783b */ /* 0x000e6c0000000200 */
[----:B------:R-:W-:Y:S01]  /*4100*/  HMMA.16816.F32 R64, R16, R72, R88 ;  /* 0x000000481040723c */ /* 0x000fe20000001858 */
[----:B------:R3:W1:Y:S07]  /*4110*/  MUFU.TANH R72, R0 ;  /* 0x0000000000487308 */ /* 0x00066e0000002400 */
[----:B----4-:R-:W-:Y:S08]  /*4120*/  HMMA.16816.F32 R36, R4, R52, R36 ;  /* 0x000000340424723c */ /* 0x010ff00000001824 */
[----:B------:R-:W-:Y:S01]  /*4130*/  HMMA.16816.F32 R40, R12, R70, R44 ;  /* 0x000000460c28723c */ /* 0x000fe2000000182c */
[----:B---3--:R-:W-:Y:S01]  /*4140*/  FMUL.FTZ R0, R50, c[0x0][0x320] ;  /* 0x0000c80032007a20 */ /* 0x008fe20000410000 */
[----:B------:R-:W3:Y:S03]  /*4150*/  LDSM.16.M88.4 R44, [R166+0x5800] ;  /* 0x00580000a62c783b */ /* 0x000ee60000000200 */
[----:B------:R4:W1:Y:S03]  /*4160*/  MUFU.TANH R77, R0 ;  /* 0x00000000004d7308 */ /* 0x0008660000002400 */
[----:B--2---:R-:W-:Y:S08]  /*4170*/  HMMA.16816.F32 R32, R8, R56, R24 ;  /* 0x000000380820723c */ /* 0x004ff00000001818 */
[----:B------:R-:W-:Y:S01]  /*4180*/  HMMA.16816.F32 R24, R4, R54, R20 ;  /* 0x000000360418723c */ /* 0x000fe20000001814 */
[----:B----4-:R-:W-:-:S02]  /*4190*/  FMUL.FTZ R0, R51, c[0x0][0x320] ;  /* 0x0000c80033007a20 */ /* 0x010fc40000410000 */
[----:B------:R-:W2:Y:S05]  /*41a0*/  LDSM.16.M88.4 R48, [R165+0x1000] ;  /* 0x00100000a530783b */ /* 0x000eaa0000000200 */
[----:B------:R-:W-:Y:S01]  /*41b0*/  HMMA.16816.F32 R16, R16, R74, R84 ;  /* 0x0000004a1010723c */ /* 0x000fe20000001854 */
[----:B------:R4:W2:Y:S07]  /*41c0*/  MUFU.TANH R73, R0 ;  /* 0x0000000000497308 */ /* 0x0008ae0000002400 */
[----:B-1----:R-:W-:Y:S01]  /*41d0*/  HMMA.16816.F32 R20, R12, R60, R64 ;  /* 0x0000003c0c14723c */ /* 0x002fe20000001840 */
[----:B----4-:R-:W-:-:S04]  /*41e0*/  FMUL.FTZ R0, R28, c[0x0][0x320] ;  /* 0x0000c8001c007a20 */ /* 0x010fc80000410000 */
[----:B------:R1:W4:Y:S11]  /*41f0*/  MUFU.TANH R69, R0 ;  /* 0x0000000000457308 */ /* 0x0003360000002400 */
[----:B------:R-:W-:Y:S08]  /*4200*/  HMMA.16816.F32 R12, R12, R62, R16 ;  /* 0x0000003e0c0c723c */ /* 0x000ff00000001810 */
[----:B---3--:R-:W-:Y:S01]  /*4210*/  HMMA.16816.F32 R16, R8, R44, R20 ;  /* 0x0000002c0810723c */ /* 0x008fe20000001814 */
[----:B-1----:R-:W-:-:S07]  /*4220*/  FMUL.FTZ R0, R29, c[0x0][0x320] ;  /* 0x0000c8001d007a20 */ /* 0x002fce0000410000 */
[----:B--2---:R-:W-:Y:S01]  /*4230*/  HMMA.16816.F32 R32, R4, R48, R32 ;  /* 0x000000300420723c */ /* 0x004fe20000001820 */
[----:B------:R1:W2:Y:S02]  /*4240*/  MUFU.TANH R68, R0 ;  /* 0x0000000000447308 */ /* 0x0002a40000002400 */
[----:B-1----:R-:W-:-:S06]  /*4250*/  FMUL.FTZ R0, R30, c[0x0][0x320] ;  /* 0x0000c8001e007a20 */ /* 0x002fcc0000410000 */
[----:B------:R1:W3:Y:S02]  /*4260*/  MUFU.TANH R70, R0 ;  /* 0x0000000000467308 */ /* 0x0002e40000002400 */
[----:B-1----:R-:W-:Y:S02]  /*4270*/  FMUL.FTZ R0, R31, c[0x0][0x320] ;  /* 0x0000c8001f007a20 */ /* 0x002fe40000410000 */
[C---:B------:R-:W-:Y:S04]  /*4280*/  HMMA.16816.F32 R28, R8.reuse, R58, R40 ;  /* 0x0000003a081c723c */ /* 0x040fe80000001828 */
[----:B------:R1:W1:Y:S04]  /*4290*/  MUFU.TANH R56, R0 ;  /* 0x0000000000387308 */ /* 0x0002680000002400 */
[----:B------:R-:W-:Y:S01]  /*42a0*/  HMMA.16816.F32 R8, R8, R46, R12 ;  /* 0x0000002e0808723c */ /* 0x000fe2000000180c */
[----:B-1----:R-:W-:-:S04]  /*42b0*/  FMUL.FTZ R0, R36, c[0x0][0x320] ;  /* 0x0000c80024007a20 */ /* 0x002fc80000410000 */
[----:B------:R1:W1:Y:S11]  /*42c0*/  MUFU.TANH R55, R0 ;  /* 0x0000000000377308 */ /* 0x0002760000002400 */
[----:B------:R-:W-:Y:S01]  /*42d0*/  HMMA.16816.F32 R20, R4, R50, R28 ;  /* 0x000000320414723c */ /* 0x000fe2000000181c */
[----:B-1----:R-:W-:-:S04]  /*42e0*/  FMUL.FTZ R0, R37, c[0x0][0x320] ;  /* 0x0000c80025007a20 */ /* 0x002fc80000410000 */
[----:B------:R1:W1:Y:S02]  /*42f0*/  MUFU.TANH R52, R0 ;  /* 0x0000000000347308 */ /* 0x0002640000002400 */
[----:B-1----:R-:W-:-:S06]  /*4300*/  FMUL.FTZ R0, R38, c[0x0][0x320] ;  /* 0x0000c80026007a20 */ /* 0x002fcc0000410000 */
[----:B------:R1:W1:Y:S02]  /*4310*/  MUFU.TANH R54, R0 ;  /* 0x0000000000367308 */ /* 0x0002640000002400 */
[----:B-1----:R-:W-:Y:S02]  /*4320*/  FMUL.FTZ R0, R39, c[0x0][0x320] ;  /* 0x0000c80027007a20 */ /* 0x002fe40000410000 */
[----:B------:R-:W1:Y:S01]  /*4330*/  LDSM.16.M88.4 R36, [R165+0x1800] ;  /* 0x00180000a524783b */ /* 0x000e620000000200 */
[----:B------:R-:W-:-:S04]  /*4340*/  DEPBAR.LE SB0, 0x0 ;  /* 0x000080000000791a */ /* 0x000fc80000000000 */
[----:B------:R5:W1:Y:S02]  /*4350*/  MUFU.TANH R53, R0 ;  /* 0x0000000000357308 */ /* 0x000a640000002400 */
[----:B-----5:R-:W-:-:S06]  /*4360*/  FMUL.FTZ R0, R24, c[0x0][0x320] ;  /* 0x0000c80018007a20 */ /* 0x020fcc0000410000 */
[----:B------:R5:W2:Y:S01]  /*4370*/  MUFU.TANH R41, R0 ;  /* 0x0000000000297308 */ /* 0x000aa20000002400 */
[----:B-1----:R-:W-:Y:S01]  /*4380*/  HMMA.16816.F32 R12, R4, R36, R16 ;  /* 0x00000024040c723c */ /* 0x002fe20000001810 */
[----:B-----5:R-:W-:-:S06]  /*4390*/  FMUL.FTZ R0, R25, c[0x0][0x320] ;  /* 0x0000c80019007a20 */ /* 0x020fcc0000410000 */
[----:B------:R1:W1:Y:S01]  /*43a0*/  MUFU.TANH R40, R0 ;  /* 0x0000000000287308 */ /* 0x0002620000002400 */
        /* <DEDUP_REMOVED lines=39> */
[----:B--234-:R-:W-:Y:S01]  /*4620*/  IADD3 R2, R197, R96, R201 ;  /* 0x00000060c5027210 */ /* 0x01cfe20007ffe0c9 */
[----:B------:R-:W-:-:S03]  /*4630*/  IMAD.MOV.U32 R180, RZ, RZ, RZ ;  /* 0x000000ffffb47224 */ /* 0x000fc600078e00ff */
[----:B------:R-:W-:-:S05]  /*4640*/  IADD3 R2, R2, -0x40, RZ ;  /* 0xffffffc002027810 */ /* 0x000fca0007ffe0ff */
        /* <DEDUP_REMOVED lines=25> */
.L_x_632:
[----:B------:R-:W-:Y:S05]  /*47e0*/  BRA.DIV ~URZ, `(.L_x_485) ;  /* 0x000123d27f007947 */ /* 0x000fea000b800000 */
[----:B------:R-:W3:Y:S01]  /*47f0*/  SHFL.IDX PT, R0, R12, RZ, 0x181f ;  /* 0x00181fff0c007589 */ /* 0x000ee200000e0000 */
[----:B------:R-:W-:-:S04]  /*4800*/  ISETP.GE.AND P2, PT, R184, c[0x0][0x1d4], PT ;  /* 0x00007500b8007a0c */ /* 0x000fc80003f46270 */
[----:B------:R-:W-:Y:S02]  /*4810*/  SEL R11, RZ, 0x10, P2 ;  /* 0x00000010ff0b7807 */ /* 0x000fe40001000000 */
[C---:B---3--:R-:W-:Y:S02]  /*4820*/  IADD3 R6, P0, R0.reuse, R102, RZ ;  /* 0x0000006600067210 */ /* 0x048fe40007f1e0ff */
[----:B------:R-:W-:-:S03]  /*4830*/  IADD3 R2, P1, R0, R104, RZ ;  /* 0x0000006800027210 */ /* 0x000fc60007f3e0ff */
[----:B--2---:R-:W-:Y:S01]  /*4840*/  IMAD.X R7, R4, 0x1, R97, P0 ;  /* 0x0000000104077824 */ /* 0x004fe200000e0661 */
[----:B------:R-:W-:Y:S01]  /*4850*/  IADD3 R8, P0, R0, R105, RZ ;  /* 0x0000006900087210 */ /* 0x000fe20007f1e0ff */
[----:B------:R-:W-:Y:S01]  /*4860*/  IMAD.X R3, R4, 0x1, R98, P1 ;  /* 0x0000000104037824 */ /* 0x000fe200008e0662 */
[----:B------:R-:W-:Y:S01]  /*4870*/  ISETP.GE.AND P1, PT, R192, c[0x0][0x1d4], PT ;  /* 0x00007500c0007a0c */ /* 0x000fe20003f26270 */
[----:B------:R-:W2:Y:S02]  /*4880*/  SHFL.IDX PT, R0, R12, 0x1, 0x181f ;  /* 0x00381f000c007f89 */ /* 0x000ea400000e0000 */
[----:B------:R-:W-:Y:S01]  /*4890*/  IMAD.X R9, R4, 0x1, R99, P0 ;  /* 0x0000000104097824 */ /* 0x000fe200000e0663 */
[----:B------:R-:W-:Y:S01]  /*48a0*/  ISETP.GE.AND P0, PT, R193, c[0x0][0x1d4], PT ;  /* 0x00007500c1007a0c */ /* 0x000fe20003f06270 */
[----:B------:R-:W-:Y:S01]  /*48b0*/  @!PT LDS RZ, [RZ] ;  /* 0x00000000fffff984 */ /* 0x000fe20000000800 */
[----:B------:R3:W-:Y:S01]  /*48c0*/  LDGSTS.E.BYPASS.LTC128B.128 [R179+0x6100], [R6.64], !P2 ;  /* 0x0610000006b37fae */ /* 0x0007e2000d101d48 */
[----:B------:R-:W-:-:S03]  /*48d0*/  SEL R10, RZ, 0x10, P1 ;  /* 0x00000010ff0a7807 */ /* 0x000fc60000800000 */
[----:B------:R4:W1:Y:S04]  /*48e0*/  SHFL.IDX PT, R4, R5, 0x1, 0x181f ;  /* 0x00381f0005047f89 */ /* 0x00086800000e0000 */
[----:B------:R3:W-:Y:S04]  /*48f0*/  LDGSTS.E.BYPASS.LTC128B.128 [R179+0x8100], [R2.64], !P1 ;  /* 0x0810000002b37fae */ /* 0x0007e8000c901d48 */
[----:B------:R3:W-:Y:S01]  /*4900*/  LDGSTS.E.BYPASS.LTC128B.128 [R179+0xa100], [R8.64], !P0 ;  /* 0x0a10000008b37fae */ /* 0x0007e2000c101d48 */
[----:B-1--4-:R-:W-:-:S03]  /*4910*/  SEL R5, RZ, 0x10, P0 ;  /* 0x00000010ff057807 */ /* 0x012fc60000000000 */
.L_x_633:
[----:B--23--:R-:W-:Y:S02]  /*4920*/  IADD3 R2, -R11, 0x10, RZ ;  /* 0x000000100b027810 */ /* 0x00cfe40007ffe1ff */
[----:B------:R-:W-:-:S02]  /*4930*/  IADD3 R3, -R10, 0x10, RZ ;  /* 0x000000100a037810 */ /* 0x000fc40007ffe1ff */
[----:B------:R-:W-:Y:S02]  /*4940*/  LOP3.LUT R2, R2, 0xf, RZ, 0xc0, !PT ;  /* 0x0000000f02027812 */ /* 0x000fe400078ec0ff */
[----:B------:R-:W-:Y:S02]  /*4950*/  ISETP.NE.U32.AND P2, PT, R11, RZ, PT ;  /* 0x000000ff0b00720c */ /* 0x000fe40003f45070 */
[----:B------:R-:W-:Y:S02]  /*4960*/  IADD3 R8, P1, P0, R2, R0, R102 ;  /* 0x0000000002087210 */ /* 0x000fe4000783e066 */
[----:B------:R-:W-:Y:S02]  /*4970*/  LOP3.LUT R2, R3, 0xf, RZ, 0xc0, !PT ;  /* 0x0000000f03027812 */ /* 0x000fe400078ec0ff */
[----:B------:R-:W-:Y:S02]  /*4980*/  IADD3 R3, -R5, 0x10, RZ ;  /* 0x0000001005037810 */ /* 0x000fe40007ffe1ff */
[----:B------:R-:W-:-:S02]  /*4990*/  IADD3.X R9, RZ, R4, R97, P1, P0 ;  /* 0x00000004ff097210 */ /* 0x000fc40000fe0461 */
[----:B------:R-:W-:Y:S02]  /*49a0*/  IADD3 R6, P1, P0, R2, R0, R104 ;  /* 0x0000000002067210 */ /* 0x000fe4000783e068 */
[----:B------:R-:W-:Y:S01]  /*49b0*/  LOP3.LUT R2, R3, 0xf, RZ, 0xc0, !PT ;  /* 0x0000000f03027812 */ /* 0x000fe200078ec0ff */
[----:B------:R-:W-:Y:S01]  /*49c0*/  @!PT LDS RZ, [RZ] ;  /* 0x00000000fffff984 */ /* 0x000fe20000000800 */
[----:B------:R-:W-:Y:S01]  /*49d0*/  @!PT LDS RZ, [RZ] ;  /* 0x00000000fffff984 */ /* 0x000fe20000000800 */
[----:B------:R-:W-:Y:S01]  /*49e0*/  @!PT LDS RZ, [RZ] ;  /* 0x00000000fffff984 */ /* 0x000fe20000000800 */
[----:B------:R1:W-:Y:S01]  /*49f0*/  LDGSTS.E.BYPASS.LTC128B.128.ZFILL [R179+0x7100], [R8.64], P2 ;  /* 0x0710000008b37fae */ /* 0x0003e20009141d48 */
[----:B------:R-:W-:Y:S02]  /*4a00*/  IADD3.X R7, RZ, R4, R98, P1, P0 ;  /* 0x00000004ff077210 */ /* 0x000fe40000fe0462 */
[----:B------:R-:W-:-:S04]  /*4a10*/  IADD3 R2, P1, P0, R2, R0, R105 ;  /* 0x0000000002027210 */ /* 0x000fc8000783e069 */
[----:B------:R-:W-:Y:S02]  /*4a20*/  IADD3.X R3, RZ, R4, R99, P1, P0 ;  /* 0x00000004ff037210 */ /* 0x000fe40000fe0463 */
[----:B------:R-:W-:Y:S02]  /*4a30*/  ISETP.NE.U32.AND P1, PT, R10, RZ, PT ;  /* 0x000000ff0a00720c */ /* 0x000fe40003f25070 */
[----:B------:R-:W-:-:S11]  /*4a40*/  ISETP.NE.U32.AND P0, PT, R5, RZ, PT ;  /* 0x000000ff0500720c */ /* 0x000fd60003f05070 */
[----:B------:R1:W-:Y:S04]  /*4a50*/  LDGSTS.E.BYPASS.LTC128B.128.ZFILL [R179+0x9100], [R6.64], P1 ;  /* 0x0910000006b37fae */ /* 0x0003e80008941d48 */
[----:B------:R1:W-:Y:S02]  /*4a60*/  LDGSTS.E.BYPASS.LTC128B.128.ZFILL [R179+0xb100], [R2.64], P0 ;  /* 0x0b10000002b37fae */ /* 0x0003e40008141d48 */
.L_x_483:
[----:B--234-:R-:W-:Y:S05]  /*4a70*/  BSYNC B0 ;  /* 0x0000000000007941 */ /* 0x01cfea0003800000 */
.L_x_482:
[----:B-1----:R-:W-:Y:S01]  /*4a80*/  IMAD.MOV.U32 R0, RZ, RZ, c[0x0][0x2c4] ;  /* 0x0000b100ff007624 */ /* 0x002fe200078e00ff */
[----:B------:R-:W-:Y:S01]  /*4a90*/  ULDC UR4, c[0x0][0x324] ;  /* 0x0000c90000047ab9 */ /* 0x000fe20000000800 */
[----:B------:R-:W-:Y:S01]  /*4aa0*/  IADD3 R2, R195, 0x1, -R96 ;  /* 0x00000001c3027810 */ /* 0x000fe20007ffe860 */
[----:B------:R-:W-:Y:S01]  /*4ab0*/  ULOP3.LUT UR4, URZ, UR4, URZ, 0x33, !UPT ;  /* 0x000000043f047292 */ /* 0x000fe2000f8e333f */
[----:B------:R-:W0:Y:S01]  /*4ac0*/  LDGDEPBAR ;  /* 0x00000000000079af */ /* 0x000e220000000000 */
[----:B------:R-:W-:Y:S01]  /*4ad0*/  ISETP.NE.AND P0, PT, R0, 0x1, PT ;  /* 0x000000010000780c */ /* 0x000fe20003f05270 */
[----:B------:R-:W-:-:S02]  /*4ae0*/  IMAD.IADD R0, R216, 0x1, R211 ;  /* 0x00000001d8007824 */ /* 0x000fc400078e02d3 */
[----:B------:R-:W-:Y:S02]  /*4af0*/  IMAD.IADD R8, R100, 0x1, -R199 ;  /* 0x0000000164087824 */ /* 0x000fe400078e0ac7 */
[----:B------:R-:W-:-:S08]  /*4b00*/  IMAD.MOV.U32 R4, RZ, RZ, R0 ;  /* 0x000000ffff047224 */ /* 0x000fd000078e0000 */
[----:B------:R-:W-:Y:S01]  /*4b10*/  @P0 IMAD.HI.U32 R3, R0, c[0x0][0x2c8], RZ ;  /* 0x0000b20000030a27 */ /* 0x000fe200078e00ff */
[----:B------:R-:W-:-:S04]  /*4b20*/  IADD3 R0, -R196, R2, -R199 ;  /* 0x00000002c4007210 */ /* 0x000fc80007ffe9c7 */
[C---:B------:R-:W-:Y:S02]  /*4b30*/  IADD3 R7, R0.reuse, UR4, RZ ;  /* 0x0000000400077c10 */ /* 0x040fe4000fffe0ff */
[----:B------:R-:W-:Y:S02]  /*4b40*/  @P0 SHF.R.U32.HI R4, RZ, c[0x0][0x2cc], R3 ;  /* 0x0000b300ff040a19 */ /* 0x000fe40000011603 */
[----:B------:R-:W-:Y:S01]  /*4b50*/  IADD3 R6, R0, c[0x0][0x328], RZ ;  /* 0x0000ca0000067a10 */ /* 0x000fe20007ffe0ff */
[----:B------:R-:W-:Y:S05]  /*4b60*/  BRA.DIV ~URZ, `(.L_x_486) ;  /* 0x000122927f007947 */ /* 0x000fea000b800000 */
[----:B------:R1:W2:Y:S02]  /*4b70*/  SHFL.IDX PT, R3, R4, RZ, 0x1c1f ;  /* 0x001c1fff04037589 */ /* 0x0002a400000e0000 */
.L_x_634:
[----:B------:R-:W-:Y:S01]  /*4b80*/  IMAD.MOV.U32 R0, RZ, RZ, c[0x0][0x32c] ;  /* 0x0000cb00ff007624 */ /* 0x000fe200078e00ff */
[----:B--2---:R-:W-:-:S04]  /*4b90*/  IADD3 R2, R6, R3, RZ ;  /* 0x0000000306027210 */ /* 0x004fc80007ffe0ff */
[----:B------:R-:W-:Y:S01]  /*4ba0*/  ISETP.GE.AND P0, PT, R0, 0x1, PT ;  /* 0x000000010000780c */ /* 0x000fe20003f06270 */
[----:B------:R-:W-:Y:S01]  /*4bb0*/  IMAD.IADD R0, R7, 0x1, R3 ;  /* 0x0000000107007824 */ /* 0x000fe200078e0203 */
[----:B------:R-:W-:-:S11]  /*4bc0*/  IMNMX R2, R8, R2, PT ;  /* 0x0000000208027217 */ /* 0x000fd60003800200 */
[----:B------:R-:W-:Y:S05]  /*4bd0*/  @!P0 BRA `(.L_x_487) ;  /* 0x0000015000008947 */ /* 0x000fea0003800000 */
[----:B------:R-:W-:Y:S01]  /*4be0*/  IADD3 R3, -R196, R195, R3 ;  /* 0x000000c3c4037210 */ /* 0x000fe20007ffe103 */
[----:B------:R-:W-:Y:S03]  /*4bf0*/  BSSY B0, `(.L_x_488) ;  /* 0x000000e000007945 */ /* 0x000fe60003800000 */
[----:B------:R-:W-:-:S13]  /*4c00*/  ISETP.GT.AND P0, PT, R3, -0x1, PT ;  /* 0xffffffff0300780c */ /* 0x000fda0003f04270 */
[----:B------:R-:W-:Y:S05]  /*4c10*/  @P0 BRA `(.L_x_489) ;  /* 0x0000007000000947 */ /* 0x000fea0003800000 */
[----:B------:R-:W-:Y:S01]  /*4c20*/  IMAD.MOV.U32 R5, RZ, RZ, 0x1 ;  /* 0x00000001ff057424 */ /* 0x000fe200078e00ff */
[----:B------:R-:W-:-:S04]  /*4c30*/  LOP3.LUT R3, RZ, R3, RZ, 0x33, !PT ;  /* 0x00000003ff037212 */ /* 0x000fc800078e33ff */
[----:B------:R-:W-:-:S13]  /*4c40*/  ISETP.NE.AND P0, PT, R5, c[0x0][0x32c], PT ;  /* 0x0000cb0005007a0c */ /* 0x000fda0003f05270 */
[----:B------:R-:W-:-:S05]  /*4c50*/  @P0 IMAD.HI.U32 R5, R3, c[0x0][0x330], RZ ;  /* 0x0000cc0003050a27 */ /* 0x000fca00078e00ff */
[----:B------:R-:W-:-:S04]  /*4c60*/  @P0 SHF.R.U32.HI R3, RZ, c[0x0][0x334], R5 ;  /* 0x0000cd00ff030a19 */ /* 0x000fc80000011605 */
[----:B------:R-:W-:Y:S01]  /*4c70*/  LOP3.LUT R3, RZ, R3, RZ, 0x33, !PT ;  /* 0x00000003ff037212 */ /* 0x000fe200078e33ff */
[----:B------:R-:W-:Y:S05]  /*4c80*/  BRA `(.L_x_490) ;  /* 0x0000004000007947 */ /* 0x000fea0003800000 */
.L_x_489:
[----:B------:R-:W-:-:S04]  /*4c90*/  MOV R5, 0x1 ;  /* 0x0000000100057802 */ /* 0x000fc80000000f00 */
[----:B------:R-:W-:-:S13]  /*4ca0*/  ISETP.NE.AND P0, PT, R5, c[0x0][0x32c], PT ;  /* 0x0000cb0005007a0c */ /* 0x000fda0003f05270 */
[----:B------:R-:W-:-:S05]  /*4cb0*/  @P0 IMAD.HI.U32 R5, R3, c[0x0][0x330], RZ ;  /* 0x0000cc0003050a27 */ /* 0x000fca00078e00ff */
[----:B------:R-:W-:Y:S02]  /*4cc0*/  @P0 SHF.R.U32.HI R3, RZ, c[0x0][0x334], R5 ;  /* 0x0000cd00ff030a19 */ /* 0x000fe40000011605 */
.L_x_490:
[----:B------:R-:W-:Y:S05]  /*4cd0*/  BSYNC B0 ;  /* 0x0000000000007941 */ /* 0x000fea0003800000 */
.L_x_488:
[----:B------:R-:W-:-:S04]  /*4ce0*/  IMAD R3, R3, c[0x0][0x32c], -R96 ;  /* 0x0000cb0003037a24 */ /* 0x000fc800078e0a60 */
[----:B------:R-:W-:-:S05]  /*4cf0*/  IMAD.IADD R3, R3, 0x1, -R199 ;  /* 0x0000000103037824 */ /* 0x000fca00078e0ac7 */
[----:B------:R-:W-:Y:S02]  /*4d00*/  IADD3 R5, R3, c[0x0][0x32c], RZ ;  /* 0x0000cb0003057a10 */ /* 0x000fe40007ffe0ff */
[----:B------:R-:W-:Y:S02]  /*4d10*/  IMNMX R0, R0, R3, !PT ;  /* 0x0000000300007217 */ /* 0x000fe40007800200 */
[----:B------:R-:W-:Y:S02]  /*4d20*/  IMNMX R2, R2, R5, PT ;  /* 0x0000000502027217 */ /* 0x000fe40003800200 */
.L_x_487:
[----:B------:R-:W-:-:S04]  /*4d30*/  ISETP.GT.AND P1, PT, R178, RZ, PT ;  /* 0x000000ffb200720c */ /* 0x000fc80003f24270 */
[C---:B------:R-:W-:Y:S02]  /*4d40*/  ISETP.GT.AND P2, PT, R0.reuse, RZ, P1 ;  /* 0x000000ff0000720c */ /* 0x040fe40000f44270 */
[----:B------:R-:W-:Y:S02]  /*4d50*/  ISETP.GT.AND P0, PT, R0, 0x1, P1 ;  /* 0x000000010000780c */ /* 0x000fe40000f04270 */
[C---:B------:R-:W-:Y:S02]  /*4d60*/  ISETP.LT.OR P2, PT, R2.reuse, 0x1, P2 ;  /* 0x000000010200780c */ /* 0x040fe40001741670 */
[----:B------:R-:W-:Y:S02]  /*4d70*/  ISETP.LT.OR P0, PT, R2, 0x2, P0 ;  /* 0x000000020200780c */ /* 0x000fe40000701670 */
[----:B------:R-:W-:Y:S02]  /*4d80*/  FSEL R9, R76, -INF , !P2 ;  /* 0xff8000004c097808 */ /* 0x000fe40005000000 */
[----:B------:R-:W-:-:S02]  /*4d90*/  FSEL R11, R72, -INF , !P0 ;  /* 0xff800000480b7808 */ /* 0x000fc40004000000 */
[C---:B------:R-:W-:Y:S02]  /*4da0*/  ISETP.GT.AND P2, PT, R0.reuse, 0x8, P1 ;  /* 0x000000080000780c */ /* 0x040fe40000f44270 */
        /* <DEDUP_REMOVED lines=40> */
[----:B------:R-:W-:Y:S01]  /*5030*/  FSEL R106, R13, -INF , !P0 ;  /* 0xff8000000d6a7808 */ /* 0x000fe20004000000 */
[----:B------:R-:W-:Y:S06]  /*5040*/  BRA.DIV ~URZ, `(.L_x_491) ;  /* 0x00011e227f007947 */ /* 0x000fec000b800000 */
[----:B------:R2:W3:Y:S02]  /*5050*/  SHFL.IDX PT, R3, R4, 0x1, 0x1c1f ;  /* 0x003c1f0004037f89 */ /* 0x0004e400000e0000 */
.L_x_635:
[----:B------:R-:W-:Y:S01]  /*5060*/  IMAD.MOV.U32 R0, RZ, RZ, c[0x0][0x32c] ;  /* 0x0000cb00ff007624 */ /* 0x000fe200078e00ff */
[----:B---3--:R-:W-:-:S04]  /*5070*/  IADD3 R2, R6, R3, RZ ;  /* 0x0000000306027210 */ /* 0x008fc80007ffe0ff */
        /* <DEDUP_REMOVED lines=8> */
[----:B-12---:R-:W-:Y:S01]  /*5100*/  IMAD.MOV.U32 R4, RZ, RZ, 0x1 ;  /* 0x00000001ff047424 */ /* 0x006fe200078e00ff */
[----:B------:R-:W-:-:S04]  /*5110*/  LOP3.LUT R3, RZ, R3, RZ, 0x33, !PT ;  /* 0x00000003ff037212 */ /* 0x000fc800078e33ff */
[----:B------:R-:W-:-:S13]  /*5120*/  ISETP.NE.AND P0, PT, R4, c[0x0][0x32c], PT ;  /* 0x0000cb0004007a0c */ /* 0x000fda0003f05270 */
[----:B------:R-:W-:-:S05]  /*5130*/  @P0 IMAD.HI.U32 R4, R3, c[0x0][0x330], RZ ;  /* 0x0000cc0003040a27 */ /* 0x000fca00078e00ff */
[----:B------:R-:W-:-:S04]  /*5140*/  @P0 SHF.R.U32.HI R3, RZ, c[0x0][0x334], R4 ;  /* 0x0000cd00ff030a19 */ /* 0x000fc80000011604 */
[----:B------:R-:W-:Y:S01]  /*5150*/  LOP3.LUT R3, RZ, R3, RZ, 0x33, !PT ;  /* 0x00000003ff037212 */ /* 0x000fe200078e33ff */
[----:B------:R-:W-:Y:S05]  /*5160*/  BRA `(.L_x_495) ;  /* 0x0000004000007947 */ /* 0x000fea0003800000 */
.L_x_494:
[----:B-12---:R-:W-:-:S04]  /*5170*/  MOV R4, 0x1 ;  /* 0x0000000100047802 */ /* 0x006fc80000000f00 */
[----:B------:R-:W-:-:S13]  /*5180*/  ISETP.NE.AND P0, PT, R4, c[0x0][0x32c], PT ;  /* 0x0000cb0004007a0c */ /* 0x000fda0003f05270 */
[----:B------:R-:W-:-:S05]  /*5190*/  @P0 IMAD.HI.U32 R4, R3, c[0x0][0x330], RZ ;  /* 0x0000cc0003040a27 */ /* 0x000fca00078e00ff */
[----:B------:R-:W-:Y:S02]  /*51a0*/  @P0 SHF.R.U32.HI R3, RZ, c[0x0][0x334], R4 ;  /* 0x0000cd00ff030a19 */ /* 0x000fe40000011604 */
.L_x_495:
[----:B------:R-:W-:Y:S05]  /*51b0*/  BSYNC B0 ;  /* 0x0000000000007941 */ /* 0x000fea0003800000 */
.L_x_493:
[----:B------:R-:W-:-:S04]  /*51c0*/  IMAD R3, R3, c[0x0][0x32c], -R96 ;  /* 0x0000cb0003037a24 */ /* 0x000fc800078e0a60 */
[----:B------:R-:W-:-:S05]  /*51d0*/  IMAD.IADD R3, R3, 0x1, -R199 ;  /* 0x0000000103037824 */ /* 0x000fca00078e0ac7 */
[----:B------:R-:W-:Y:S02]  /*51e0*/  IADD3 R4, R3, c[0x0][0x32c], RZ ;  /* 0x0000cb0003047a10 */ /* 0x000fe40007ffe0ff */
[----:B------:R-:W-:Y:S02]  /*51f0*/  IMNMX R0, R0, R3, !PT ;  /* 0x0000000300007217 */ /* 0x000fe40007800200 */
[----:B------:R-:W-:Y:S02]  /*5200*/  IMNMX R2, R2, R4, PT ;  /* 0x0000000402027217 */ /* 0x000fe40003800200 */
.L_x_492:
[C---:B------:R-:W-:Y:S02]  /*5210*/  ISETP.GT.AND P0, PT, R0.reuse, 0x1, P1 ;  /* 0x000000010000780c */ /* 0x040fe40000f04270 */
[----:B------:R-:W-:Y:S02]  /*5220*/  ISETP.GT.AND P2, PT, R0, 0x8, P1 ;  /* 0x000000080000780c */ /* 0x000fe40000f44270 */
[C---:B------:R-:W-:Y:S02]  /*5230*/  ISETP.LT.OR P0, PT, R2.reuse, 0x2, P0 ;  /* 0x000000020200780c */ /* 0x040fe40000701670 */
[----:B------:R-:W-:-:S02]  /*5240*/  ISETP.LT.OR P2, PT, R2, 0x9, P2 ;  /* 0x000000090200780c */ /* 0x000fc40001741670 */
[----:B------:R-:W-:Y:S02]  /*5250*/  FSEL R7, R73, -INF , !P0 ;  /* 0xff80000049077808 */ /* 0x000fe40004000000 */
[----:B------:R-:W-:Y:S02]  /*5260*/  ISETP.GT.AND P0, PT, R0, 0x9, P1 ;  /* 0x000000090000780c */ /* 0x000fe40000f04270 */
[----:B------:R-:W-:Y:S02]  /*5270*/  FSEL R8, R70, -INF , !P2 ;  /* 0xff80000046087808 */ /* 0x000fe40005000000 */
[----:B------:R-:W-:Y:S02]  /*5280*/  ISETP.LT.OR P0, PT, R2, 0xa, P0 ;  /* 0x0000000a0200780c */ /* 0x000fe40000701670 */
[----:B------:R-:W-:Y:S02]  /*5290*/  FMNMX.FTZ R3, R9, R11, !PT ;  /* 0x0000000b09037209 */ /* 0x000fe40007810000 */
[----:B------:R-:W-:-:S02]  /*52a0*/  FSEL R10, R56, -INF , !P0 ;  /* 0xff800000380a7808 */ /* 0x000fc40004000000 */
[C---:B------:R-:W-:Y:S02]  /*52b0*/  ISETP.GT.AND P0, PT, R0.reuse, 0x11, P1 ;  /* 0x000000110000780c */ /* 0x040fe40000f04270 */
[----:B------:R-:W-:Y:S02]  /*52c0*/  ISETP.GT.AND P3, PT, R0, 0x10, P1 ;  /* 0x000000100000780c */ /* 0x000fe40000f64270 */
[----:B------:R-:W-:Y:S02]  /*52d0*/  ISETP.LT.OR P2, PT, R2, 0x12, P0 ;  /* 0x000000120200780c */ /* 0x000fe40000741670 */
[C---:B------:R-:W-:Y:S02]  /*52e0*/  ISETP.GT.AND P0, PT, R0.reuse, 0x18, P1 ;  /* 0x000000180000780c */ /* 0x040fe40000f04270 */
[----:B------:R-:W-:Y:S02]  /*52f0*/  FSEL R14, R53, -INF , !P2 ;  /* 0xff800000350e7808 */ /* 0x000fe40005000000 */
[----:B------:R-:W-:-:S02]  /*5300*/  ISETP.GT.AND P2, PT, R0, RZ, P1 ;  /* 0x000000ff0000720c */ /* 0x000fc40000f44270 */
[----:B------:R-:W-:Y:S02]  /*5310*/  FMNMX.FTZ R3, R12, R3, !PT ;  /* 0x000000030c037209 */ /* 0x000fe40007810000 */
[C---:B------:R-:W-:Y:S02]  /*5320*/  ISETP.LT.OR P2, PT, R2.reuse, 0x1, P2 ;  /* 0x000000010200780c */ /* 0x040fe40001741670 */
[C---:B------:R-:W-:Y:S02]  /*5330*/  ISETP.LT.OR P3, PT, R2.reuse, 0x11, P3 ;  /* 0x000000110200780c */ /* 0x040fe40001f61670 */
[----:B------:R-:W-:Y:S02]  /*5340*/  FSEL R6, R77, -INF , !P2 ;  /* 0xff8000004d067808 */ /* 0x000fe40005000000 */
[----:B------:R-:W-:Y:S02]  /*5350*/  ISETP.LT.OR P0, PT, R2, 0x19, P0 ;  /* 0x000000190200780c */ /* 0x000fe40000701670 */
[----:B-12---:R-:W-:-:S02]  /*5360*/  FMNMX.FTZ R4, R6, R7, !PT ;  /* 0x0000000706047209 */ /* 0x006fc40007810000 */
[----:B------:R-:W-:Y:S02]  /*5370*/  FMNMX.FTZ R3, R15, R3, !PT ;  /* 0x000000030f037209 */ /* 0x000fe40007810000 */
[----:B------:R-:W-:Y:S02]  /*5380*/  FMNMX.FTZ R4, R8, R4, !PT ;  /* 0x0000000408047209 */ /* 0x000fe40007810000 */
[----:B------:R-:W-:Y:S02]  /*5390*/  FSEL R13, R54, -INF , !P3 ;  /* 0xff800000360d7808 */ /* 0x000fe40005800000 */
[----:B------:R-:W-:Y:S02]  /*53a0*/  FMNMX.FTZ R4, R10, R4, !PT ;  /* 0x000000040a047209 */ /* 0x000fe40007810000 */
[----:B------:R-:W-:Y:S02]  /*53b0*/  FSEL R17, R43, -INF , !P0 ;  /* 0xff8000002b117808 */ /* 0x000fe40004000000 */
[----:B------:R-:W-:-:S02]  /*53c0*/  ISETP.GT.AND P2, PT, R0, 0x19, P1 ;  /* 0x000000190000780c */ /* 0x000fc40000f44270 */
[----:B------:R-:W-:Y:S02]  /*53d0*/  ISETP.GT.AND P0, PT, R0, 0x20, P1 ;  /* 0x000000200000780c */ /* 0x000fe40000f04270 */
[----:B------:R-:W-:Y:S02]  /*53e0*/  FMNMX.FTZ R3, R16, R3, !PT ;  /* 0x0000000310037209 */ /* 0x000fe40007810000 */
[----:B------:R-:W-:Y:S02]  /*53f0*/  FMNMX.FTZ R4, R13, R4, !PT ;  /* 0x000000040d047209 */ /* 0x000fe40007810000 */
[C---:B------:R-:W-:Y:S02]  /*5400*/  ISETP.LT.OR P2, PT, R2.reuse, 0x1a, P2 ;  /* 0x0000001a0200780c */ /* 0x040fe40001741670 */
[----:B------:R-:W-:Y:S02]  /*5410*/  ISETP.LT.OR P0, PT, R2, 0x21, P0 ;  /* 0x000000210200780c */ /* 0x000fe40000701670 */
[----:B------:R-:W-:-:S02]  /*5420*/  FMNMX.FTZ R3, R18, R3, !PT ;  /* 0x0000000312037209 */ /* 0x000fc40007810000 */
[----:B------:R-:W-:Y:S02]  /*5430*/  FMNMX.FTZ R4, R14, R4, !PT ;  /* 0x000000040e047209 */ /* 0x000fe40007810000 */
[----:B------:R-:W-:Y:S02]  /*5440*/  FSEL R24, R42, -INF , !P2 ;  /* 0xff8000002a187808 */ /* 0x000fe40005000000 */
[C---:B------:R-:W-:Y:S02]  /*5450*/  ISETP.GT.AND P2, PT, R0.reuse, 0x21, P1 ;  /* 0x000000210000780c */ /* 0x040fe40000f44270 */
[----:B------:R-:W-:Y:S02]  /*5460*/  FSEL R79, R33, -INF , !P0 ;  /* 0xff800000214f7808 */ /* 0x000fe40004000000 */
[----:B------:R-:W-:Y:S02]  /*5470*/  FMNMX.FTZ R3, R19, R3, !PT ;  /* 0x0000000313037209 */ /* 0x000fe40007810000 */
[----:B------:R-:W-:-:S02]  /*5480*/  ISETP.GT.AND P0, PT, R0, 0x28, P1 ;  /* 0x000000280000780c */ /* 0x000fc40000f04270 */
[----:B------:R-:W-:Y:S02]  /*5490*/  FMNMX.FTZ R4, R17, R4, !PT ;  /* 0x0000000411047209 */ /* 0x000fe40007810000 */
[----:B------:R-:W-:Y:S02]  /*54a0*/  ISETP.LT.OR P2, PT, R2, 0x22, P2 ;  /* 0x000000220200780c */ /* 0x000fe40001741670 */
[----:B------:R-:W-:Y:S02]  /*54b0*/  FMNMX.FTZ R3, R20, R3, !PT ;  /* 0x0000000314037209 */ /* 0x000fe40007810000 */
[----:B------:R-:W-:Y:S02]  /*54c0*/  ISETP.LT.OR P0, PT, R2, 0x29, P0 ;  /* 0x000000290200780c */ /* 0x000fe40000701670 */
[----:B------:R-:W-:Y:S02]  /*54d0*/  FMNMX.FTZ R4, R24, R4, !PT ;  /* 0x0000000418047209 */ /* 0x000fe40007810000 */
[----:B------:R-:W-:-:S02]  /*54e0*/  FSEL R77, R32, -INF , !P2 ;  /* 0xff800000204d7808 */ /* 0x000fc40005000000 */
[----:B------:R-:W-:Y:S02]  /*54f0*/  FMNMX.FTZ R3, R105, R3, !PT ;  /* 0x0000000369037209 */ /* 0x000fe40007810000 */
[----:B------:R-:W-:Y:S02]  /*5500*/  ISETP.GT.AND P2, PT, R0, 0x29, P1 ;  /* 0x000000290000780c */ /* 0x000fe40000f44270 */
[----:B------:R-:W-:Y:S02]  /*5510*/  FSEL R78, R30, -INF , !P0 ;  /* 0xff8000001e4e7808 */ /* 0x000fe40004000000 */
[----:B------:R-:W-:Y:S02]  /*5520*/  FMNMX.FTZ R4, R79, R4, !PT ;  /* 0x000000044f047209 */ /* 0x000fe40007810000 */
[----:B------:R-:W-:Y:S02]  /*5530*/  ISETP.GT.AND P0, PT, R0, 0x30, P1 ;  /* 0x000000300000780c */ /* 0x000fe40000f04270 */
[----:B------:R-:W-:-:S02]  /*5540*/  FMNMX.FTZ R3, R104, R3, !PT ;  /* 0x0000000368037209 */ /* 0x000fc40007810000 */
[C---:B------:R-:W-:Y:S02]  /*5550*/  ISETP.LT.OR P2, PT, R2.reuse, 0x2a, P2 ;  /* 0x0000002a0200780c */ /* 0x040fe40001741670 */
[----:B------:R-:W-:Y:S02]  /*5560*/  FMNMX.FTZ R4, R77, R4, !PT ;  /* 0x000000044d047209 */ /* 0x000fe40007810000 */
[----:B------:R-:W-:Y:S02]  /*5570*/  ISETP.LT.OR P0, PT, R2, 0x31, P0 ;  /* 0x000000310200780c */ /* 0x000fe40000701670 */
[----:B------:R-:W-:Y:S02]  /*5580*/  FMNMX.FTZ R3, R102, R3, !PT ;  /* 0x0000000366037209 */ /* 0x000fe40007810000 */
[----:B------:R-:W-:Y:S02]  /*5590*/  FSEL R76, R31, -INF , !P2 ;  /* 0xff8000001f4c7808 */ /* 0x000fe40005000000 */
[----:B------:R-:W-:-:S02]  /*55a0*/  ISETP.GT.AND P3, PT, R0, 0x31, P1 ;  /* 0x000000310000780c */ /* 0x000fc40000f64270 */
[----:B------:R-:W-:Y:S02]  /*55b0*/  FMNMX.FTZ R4, R78, R4, !PT ;  /* 0x000000044e047209 */ /* 0x000fe40007810000 */
[----:B------:R-:W-:Y:S02]  /*55c0*/  FSEL R159, R26, -INF , !P0 ;  /* 0xff8000001a9f7808 */ /* 0x000fe40004000000 */
[C---:B------:R-:W-:Y:S02]  /*55d0*/  ISETP.GT.AND P2, PT, R0.reuse, 0x38, P1 ;  /* 0x000000380000780c */ /* 0x040fe40000f44270 */
[----:B------:R-:W-:Y:S02]  /*55e0*/  ISETP.GT.AND P0, PT, R0, 0x39, P1 ;  /* 0x000000390000780c */ /* 0x000fe40000f04270 */
[----:B------:R-:W-:Y:S02]  /*55f0*/  FMNMX.FTZ R0, R101, R3, !PT ;  /* 0x0000000365007209 */ /* 0x000fe40007810000 */
[----:B------:R-:W-:-:S02]  /*5600*/  ISETP.LT.OR P3, PT, R2, 0x32, P3 ;  /* 0x000000320200780c */ /* 0x000fc40001f61670 */
[----:B------:R-:W-:Y:S02]  /*5610*/  FMNMX.FTZ R3, R76, R4, !PT ;  /* 0x000000044c037209 */ /* 0x000fe40007810000 */
[C---:B------:R-:W-:Y:S02]  /*5620*/  ISETP.LT.OR P1, PT, R2.reuse, 0x39, P2 ;  /* 0x000000390200780c */ /* 0x040fe40001721670 */
[----:B------:R-:W-:Y:S02]  /*5630*/  FSEL R158, R27, -INF , !P3 ;  /* 0xff8000001b9e7808 */ /* 0x000fe40005800000 */
[----:B------:R-:W-:Y:S02]  /*5640*/  FMNMX.FTZ R0, R109, R0, !PT ;  /* 0x000000006d007209 */ /* 0x000fe40007810000 */
[----:B------:R-:W-:Y:S02]  /*5650*/  FMNMX.FTZ R3, R159, R3, !PT ;  /* 0x000000039f037209 */ /* 0x000fe40007810000 */
[----:B------:R-:W-:-:S02]  /*5660*/  ISETP.LT.OR P0, PT, R2, 0x3a, P0 ;  /* 0x0000003a0200780c */ /* 0x000fc40000701670 */
[----:B------:R-:W-:Y:S02]  /*5670*/  FSEL R157, R23, -INF , !P1 ;  /* 0xff800000179d7808 */ /* 0x000fe40004800000 */
[----:B------:R-:W-:Y:S02]  /*5680*/  FMNMX.FTZ R0, R108, R0, !PT ;  /* 0x000000006c007209 */ /* 0x000fe40007810000 */
[----:B------:R-:W-:Y:S02]  /*5690*/  FMNMX.FTZ R2, R158, R3, !PT ;  /* 0x000000039e027209 */ /* 0x000fe40007810000 */
[----:B------:R-:W-:Y:S02]  /*56a0*/  FSEL R156, R22, -INF , !P0 ;  /* 0xff800000169c7808 */ /* 0x000fe40004000000 */
[----:B------:R-:W-:Y:S02]  /*56b0*/  FMNMX.FTZ R0, R107, R0, !PT ;  /* 0x000000006b007209 */ /* 0x000fe40007810000 */
[----:B------:R-:W-:-:S02]  /*56c0*/  FMNMX.FTZ R2, R157, R2, !PT ;  /* 0x000000029d027209 */ /* 0x000fc40007810000 */
[----:B------:R-:W-:Y:S02]  /*56d0*/  FMNMX.FTZ R4, R106, R0, !PT ;  /* 0x000000006a047209 */ /* 0x000fe40007810000 */
[----:B------:R-:W-:Y:S01]  /*56e0*/  FMNMX.FTZ R5, R156, R2, !PT ;  /* 0x000000029c057209 */ /* 0x000fe20007810000 */
[----:B------:R-:W-:Y:S05]  /*56f0*/  BRA.DIV ~URZ, `(.L_x_496) ;  /* 0x000117e27f007947 */ /* 0x000fea000b800000 */
[----:B------:R1:W2:Y:S02]  /*5700*/  SHFL.BFLY PT, R0, R4, 0x2, 0x1f ;  /* 0x0c401f0004007f89 */ /* 0x0002a400000e0000 */
.L_x_636:
[----:B-12---:R-:W-:Y:S01]  /*5710*/  FMNMX.FTZ R4, R4, R0, !PT ;  /* 0x0000000004047209 */ /* 0x006fe20007810000 */
[----:B------:R-:W-:Y:S05]  /*5720*/  BRA.DIV ~URZ, `(.L_x_497) ;  /* 0x000117f27f007947 */ /* 0x000fea000b800000 */
[----:B------:R-:W1:Y:S04]  /*5730*/  SHFL.BFLY PT, R0, R5, 0x2, 0x1f ;  /* 0x0c401f0005007f89 */ /* 0x000e6800000e0000 */
[----:B------:R-:W2:Y:S01]  /*5740*/  SHFL.BFLY PT, R2, R4, 0x1, 0x1f ;  /* 0x0c201f0004027f89 */ /* 0x000ea200000e0000 */
[----:B-1----:R-:W-:Y:S02]  /*5750*/  FMNMX.FTZ R5, R5, R0, !PT ;  /* 0x0000000005057209 */ /* 0x002fe40007810000 */
[----:B--2---:R-:W-:-:S03]  /*5760*/  FMNMX.FTZ R100, R4, R2, !PT ;  /* 0x0000000204647209 */ /* 0x004fc60007810000 */
[----:B------:R1:W2:Y:S04]  /*5770*/  SHFL.BFLY PT, R3, R5, 0x1, 0x1f ;  /* 0x0c201f0005037f89 */ /* 0x0002a800000e0000 */
.L_x_637:
[C---:B------:R-:W-:Y:S01]  /*5780*/  FMUL.FTZ R0, R100.reuse, c[0x0][0x2d0] ;  /* 0x0000b40064007a20 */ /* 0x040fe20000410000 */
[----:B------:R-:W-:Y:S01]  /*5790*/  FSETP.NEU.FTZ.AND P0, PT, R100, -INF , PT ;  /* 0xff8000006400780b */ /* 0x000fe20003f1d000 */
[----:B------:R-:W-:Y:S01]  /*57a0*/  WARPSYNC 0xffffffff ;  /* 0xffffffff00007948 */ /* 0x000fe20003800000 */
[----:B------:R-:W-:Y:S01]  /*57b0*/  LDSM.16.MT88.4 R36, [R167+0x800] ;  /* 0x00080000a724783b */ /* 0x000fe20000004200 */
[----:B------:R-:W-:Y:S02]  /*57c0*/  IADD3 R178, R178, -0x2, RZ ;  /* 0xfffffffeb2b27810 */ /* 0x000fe40007ffe0ff */
[----:B------:R-:W-:Y:S01]  /*57d0*/  FSEL R0, R0, RZ, P0 ;  /* 0x000000ff00007208 */ /* 0x000fe20000000000 */
[----:B------:R-:W-:Y:S04]  /*57e0*/  LDSM.16.MT88.4 R32, [R168] ;  /* 0x00000000a820783b */ /* 0x000fe80000004200 */
[--C-:B------:R-:W-:Y:S01]  /*57f0*/  FFMA.FTZ R2, R9, c[0x0][0x2d0], -R0.reuse ;  /* 0x0000b40009027a23 */ /* 0x100fe20000010800 */
[----:B------:R-:W-:Y:S03]  /*5800*/  LDSM.16.MT88.4 R44, [R170] ;  /* 0x00000000aa2c783b */ /* 0x000fe60000004200 */
[----:B------:R3:W-:Y:S01]  /*5810*/  MUFU.EX2 R111, R2 ;  /* 0x00000002006f7308 */ /* 0x0007e20000000800 */
[----:B------:R-:W-:Y:S04]  /*5820*/  LDSM.16.MT88.4 R40, [R168+0x800] ;  /* 0x00080000a828783b */ /* 0x000fe80000004200 */
[----:B------:R-:W-:Y:S04]  /*5830*/  LDSM.16.MT88.4 R60, [R170+0x800] ;  /* 0x00080000aa3c783b */ /* 0x000fe80000004200 */
[----:B------:R-:W-:Y:S04]  /*5840*/  LDSM.16.MT88.4 R52, [R167+0x2000] ;  /* 0x00200000a734783b */ /* 0x000fe80000004200 */
[----:B------:R-:W-:Y:S01]  /*5850*/  LDSM.16.MT88.4 R48, [R169] ;  /* 0x00000000a930783b */ /* 0x000fe20000004200 */
[----:B---3--:R-:W-:-:S03]  /*5860*/  FFMA.FTZ R2, R11, c[0x0][0x2d0], -R0 ;  /* 0x0000b4000b027a23 */ /* 0x008fc60000010800 */
[----:B------:R-:W-:Y:S01]  /*5870*/  LDSM.16.MT88.4 R64, [R170+0x2000] ;  /* 0x00200000aa40783b */ /* 0x000fe20000004200 */
[----:B------:R3:W4:Y:S03]  /*5880*/  MUFU.EX2 R110, R2 ;  /* 0x00000002006e7308 */ /* 0x0007260000000800 */
[----:B------:R-:W-:Y:S04]  /*5890*/  LDSM.16.MT88.4 R72, [R169+0x2000] ;  /* 0x00200000a948783b */ /* 0x000fe80000004200 */
[----:B------:R-:W-:Y:S04]  /*58a0*/  LDSM.16.MT88.4 R56, [R169+0x800] ;  /* 0x00080000a938783b */ /* 0x000fe80000004200 */
[----:B------:R-:W-:Y:S01]  /*58b0*/  LDSM.16.MT88.4 R68, [R168+0x2800] ;  /* 0x00280000a844783b */ /* 0x000fe20000004200 */
[--C-:B---3--:R-:W-:Y:S01]  /*58c0*/  FFMA.FTZ R2, R12, c[0x0][0x2d0], -R0.reuse ;  /* 0x0000b4000c027a23 */ /* 0x108fe20000010800 */
[----:B--2---:R-:W-:Y:S01]  /*58d0*/  FMNMX.FTZ R12, R3, R5, !PT ;  /* 0x00000005030c7209 */ /* 0x004fe20007810000 */
[----:B------:R-:W-:-:S02]  /*58e0*/  FFMA.FTZ R3, R19, c[0x0][0x2d0], -R0 ;  /* 0x0000b40013037a23 */ /* 0x000fc40000010800 */
[----:B------:R2:W-:Y:S01]  /*58f0*/  MUFU.EX2 R187, R2 ;  /* 0x0000000200bb7308 */ /* 0x0005e20000000800 */
[----:B------:R-:W-:-:S07]  /*5900*/  FSETP.NEU.FTZ.AND P0, PT, R12, -INF , PT ;  /* 0xff8000000c00780b */ /* 0x000fce0003f1d000 */
[----:B------:R3:W-:Y:S01]  /*5910*/  MUFU.EX2 R221, R3 ;  /* 0x0000000300dd7308 */ /* 0x0007e20000000800 */
[----:B--2---:R-:W-:Y:S02]  /*5920*/  FFMA.FTZ R2, R15, c[0x0][0x2d0], -R0 ;  /* 0x0000b4000f027a23 */ /* 0x004fe40000010800 */
[----:B----4-:R-:W-:-:S05]  /*5930*/  FADD.FTZ R15, R111, R110 ;  /* 0x0000006e6f0f7221 */ /* 0x010fca0000010000 */
[----:B------:R2:W-:Y:S01]  /*5940*/  MUFU.EX2 R189, R2 ;  /* 0x0000000200bd7308 */ /* 0x0005e20000000800 */
[--C-:B---3--:R-:W-:Y:S02]  /*5950*/  FFMA.FTZ R3, R20, c[0x0][0x2d0], -R0.reuse ;  /* 0x0000b40014037a23 */ /* 0x108fe40000010800 */
[----:B------:R-:W3:Y:S05]  /*5960*/  LDSM.16.MT88.4 R20, [R167] ;  /* 0x00000000a714783b */ /* 0x000eea0000004200 */
[----:B------:R-:W-:Y:S01]  /*5970*/  MUFU.EX2 R220, R3 ;  /* 0x0000000300dc7308 */ /* 0x000fe20000000800 */
[----:B--2---:R-:W-:-:S07]  /*5980*/  FFMA.FTZ R2, R16, c[0x0][0x2d0], -R0 ;  /* 0x0000b40010027a23 */ /* 0x004fce0000010800 */
[----:B------:R2:W-:Y:S02]  /*5990*/  MUFU.EX2 R188, R2 ;  /* 0x0000000200bc7308 */ /* 0x0005e40000000800 */
[----:B--2---:R-:W-:-:S06]  /*59a0*/  FFMA.FTZ R2, R18, c[0x0][0x2d0], -R0 ;  /* 0x0000b40012027a23 */ /* 0x004fcc0000010800 */
[----:B------:R2:W4:Y:S02]  /*59b0*/  MUFU.EX2 R219, R2 ;  /* 0x0000000200db7308 */ /* 0x0005240000000800 */
[----:B--2---:R-:W-:Y:S01]  /*59c0*/  FMUL.FTZ R2, R12, c[0x0][0x2d0] ;  /* 0x0000b4000c027a20 */ /* 0x004fe20000410000 */
[----:B----4-:R-:W-:-:S04]  /*59d0*/  F2FP.PACK_AB R4, R219, R188 ;  /* 0x000000bcdb04723e */ /* 0x010fc800000000ff */
[----:B------:R-:W-:-:S05]  /*59e0*/  FSEL R2, R2, RZ, P0 ;  /* 0x000000ff02027208 */ /* 0x000fca0000000000 */
[----:B------:R-:W-:Y:S01]  /*59f0*/  FFMA.FTZ R3, R6, c[0x0][0x2d0], -R2 ;  /* 0x0000b40006037a23 */ /* 0x000fe20000010802 */
[----:B------:R-:W-:-:S03]  /*5a00*/  F2FP.PACK_AB R6, R220, R221 ;  /* 0x000000dddc06723e */ /* 0x000fc600000000ff */
[----:B------:R2:W-:Y:S02]  /*5a10*/  MUFU.EX2 R183, R3 ;  /* 0x0000000300b77308 */ /* 0x0005e40000000800 */
[----:B--2---:R-:W-:-:S06]  /*5a20*/  FFMA.FTZ R3, R7, c[0x0][0x2d0], -R2 ;  /* 0x0000b40007037a23 */ /* 0x004fcc0000010802 */
[----:B------:R2:W4:Y:S02]  /*5a30*/  MUFU.EX2 R177, R3 ;  /* 0x0000000300b17308 */ /* 0x0005240000000800 */
[----:B--2---:R-:W-:Y:S01]  /*5a40*/  FFMA.FTZ R3, R8, c[0x0][0x2d0], -R2 ;  /* 0x0000b40008037a23 */ /* 0x004fe20000010802 */
[----:B------:R-:W-:Y:S02]  /*5a50*/  F2FP.PACK_AB R8, R110, R111 ;  /* 0x0000006f6e08723e */ /* 0x000fe400000000ff */
[----:B----4-:R-:W-:-:S03]  /*5a60*/  F2FP.PACK_AB R9, R177, R183 ;  /* 0x000000b7b109723e */ /* 0x010fc600000000ff */
[----:B------:R2:W-:Y:S02]  /*5a70*/  MUFU.EX2 R182, R3 ;  /* 0x0000000300b67308 */ /* 0x0005e40000000800 */
[----:B--2---:R-:W-:Y:S01]  /*5a80*/  FFMA.FTZ R3, R10, c[0x0][0x2d0], -R2 ;  /* 0x0000b4000a037a23 */ /* 0x004fe20000010802 */
[----:B------:R-:W-:-:S05]  /*5a90*/  F2FP.PACK_AB R10, R189, R187 ;  /* 0x000000bbbd0a723e */ /* 0x000fca00000000ff */
[----:B------:R2:W4:Y:S02]  /*5aa0*/  MUFU.EX2 R186, R3 ;  /* 0x0000000300ba7308 */ /* 0x0005240000000800 */
[----:B--2---:R-:W-:Y:S01]  /*5ab0*/  FFMA.FTZ R3, R13, c[0x0][0x2d0], -R2 ;  /* 0x0000b4000d037a23 */ /* 0x004fe20000010802 */
[----:B----4-:R-:W-:Y:S01]  /*5ac0*/  F2FP.PACK_AB R11, R186, R182 ;  /* 0x000000b6ba0b723e */ /* 0x010fe200000000ff */
[----:B------:R-:W-:-:S04]  /*5ad0*/  FFMA.FTZ R13, R108, c[0x0][0x2d0], -R0 ;  /* 0x0000b4006c0d7a23 */ /* 0x000fc80000010800 */
[----:B------:R2:W-:Y:S02]  /*5ae0*/  MUFU.EX2 R185, R3 ;  /* 0x0000000300b97308 */ /* 0x0005e40000000800 */
[----:B---3--:R-:W-:Y:S06]  /*5af0*/  HMMA.16816.F32 R28, R8, R22, RZ ;  /* 0x00000016081c723c */ /* 0x008fec00000018ff */
[----:B------:R-:W-:Y:S01]  /*5b00*/  MUFU.EX2 R13, R13 ;  /* 0x0000000d000d7308 */ /* 0x000fe20000000800 */
[----:B--2---:R-:W-:Y:S02]  /*5b10*/  FFMA.FTZ R3, R14, c[0x0][0x2d0], -R2 ;  /* 0x0000b4000e037a23 */ /* 0x004fe40000010802 */
[----:B------:R-:W-:-:S05]  /*5b20*/  FFMA.FTZ R14, R109, c[0x0][0x2d0], -R0 ;  /* 0x0000b4006d0e7a23 */ /* 0x000fca0000010800 */
[----:B------:R2:W3:Y:S08]  /*5b30*/  MUFU.EX2 R200, R3 ;  /* 0x0000000300c87308 */ /* 0x0004f00000000800 */
[----:B------:R-:W-:Y:S01]  /*5b40*/  MUFU.EX2 R14, R14 ;  /* 0x0000000e000e7308 */ /* 0x000fe20000000800 */
[--C-:B--2---:R-:W-:Y:S01]  /*5b50*/  FFMA.FTZ R3, R17, c[0x0][0x2d0], -R2.reuse ;  /* 0x0000b40011037a23 */ /* 0x104fe20000010802 */
[----:B-1-3--:R-:W-:Y:S01]  /*5b60*/  F2FP.PACK_AB R5, R200, R185 ;  /* 0x000000b9c805723e */ /* 0x00afe200000000ff */
[C---:B------:R-:W-:Y:S05]  /*5b70*/  HMMA.16816.F32 R16, R8.reuse, R20, RZ ;  /* 0x000000140810723c */ /* 0x040fea00000018ff */
[----:B------:R1:W-:Y:S03]  /*5b80*/  MUFU.EX2 R218, R3 ;  /* 0x0000000300da7308 */ /* 0x0003e60000000800 */
[----:B------:R-:W-:Y:S01]  /*5b90*/  HMMA.16816.F32 R20, R8, R34, RZ ;  /* 0x000000220814723c */ /* 0x000fe200000018ff */
[----:B-1----:R-:W-:-:S07]  /*5ba0*/  FFMA.FTZ R3, R24, c[0x0][0x2d0], -R2 ;  /* 0x0000b40018037a23 */ /* 0x002fce0000010802 */
[C---:B------:R-:W-:Y:S01]  /*5bb0*/  HMMA.16816.F32 R24, R8.reuse, R32, RZ ;  /* 0x000000200818723c */ /* 0x040fe200000018ff */
[----:B------:R-:W1:Y:S07]  /*5bc0*/  MUFU.EX2 R213, R3 ;  /* 0x0000000300d57308 */ /* 0x000e6e0000000800 */
[----:B------:R-:W-:Y:S01]  /*5bd0*/  HMMA.16816.F32 R32, R8, R46, RZ ;  /* 0x0000002e0820723c */ /* 0x000fe200000018ff */
[----:B-1----:R-:W-:Y:S01]  /*5be0*/  F2FP.PACK_AB R7, R213, R218 ;  /* 0x000000dad507723e */ /* 0x002fe200000000ff */
[----:B------:R-:W-:-:S04]  /*5bf0*/  FFMA.FTZ R3, R105, c[0x0][0x2d0], -R0 ;  /* 0x0000b40069037a23 */ /* 0x000fc80000010800 */
[----:B------:R1:W-:Y:S02]  /*5c00*/  MUFU.EX2 R163, R3 ;  /* 0x0000000300a37308 */ /* 0x0003e40000000800 */
[----:B------:R-:W-:Y:S08]  /*5c10*/  HMMA.16816.F32 R132, R4, R36, R16 ;  /* 0x000000240484723c */ /* 0x000ff00000001810 */
[----:B------:R-:W-:Y:S01]  /*5c20*/  HMMA.16816.F32 R16, R8, R44, RZ ;  /* 0x0000002c0810723c */ /* 0x000fe200000018ff */
[----:B------:R-:W-:Y:S01]  /*5c30*/  LDSM.16.MT88.4 R44, [R170+0x2800] ;  /* 0x00280000aa2c783b */ /* 0x000fe20000004200 */
[----:B-1----:R-:W-:-:S06]  /*5c40*/  FFMA.FTZ R3, R104, c[0x0][0x2d0], -R0 ;  /* 0x0000b40068037a23 */ /* 0x002fcc0000010800 */
[C---:B------:R-:W-:Y:S01]  /*5c50*/  HMMA.16816.F32 R148, R4.reuse, R38, R28 ;  /* 0x000000260494723c */ /* 0x040fe2000000181c */
[----:B------:R-:W1:Y:S01]  /*5c60*/  LDSM.16.MT88.4 R36, [R167+0x2800] ;  /* 0x00280000a724783b */ /* 0x000e620000004200 */
[----:B------:R2:W3:Y:S06]  /*5c70*/  MUFU.EX2 R162, R3 ;  /* 0x0000000300a27308 */ /* 0x0004ec0000000800 */
[C---:B------:R-:W-:Y:S08]  /*5c80*/  HMMA.16816.F32 R144, R4.reuse, R42, R20 ;  /* 0x0000002a0490723c */ /* 0x040ff00000001814 */
[----:B------:R-:W-:Y:S01]  /*5c90*/  HMMA.16816.F32 R116, R4, R60, R16 ;  /* 0x0000003c0474723c */ /* 0x000fe20000001810 */
[----:B--2---:R-:W-:-:S04]  /*5ca0*/  FFMA.FTZ R3, R102, c[0x0][0x2d0], -R0 ;  /* 0x0000b40066037a23 */ /* 0x004fc80000010800 */
[----:B------:R2:W-:Y:S03]  /*5cb0*/  MUFU.EX2 R172, R3 ;  /* 0x0000000300ac7308 */ /* 0x0005e60000000800 */
[C---:B------:R-:W-:Y:S08]  /*5cc0*/  HMMA.16816.F32 R20, R8.reuse, R52, RZ ;  /* 0x000000340814723c */ /* 0x040ff000000018ff */
[----:B------:R-:W-:Y:S01]  /*5cd0*/  HMMA.16816.F32 R16, R8, R54, RZ ;  /* 0x000000360810723c */ /* 0x000fe200000018ff */
[----:B------:R-:W-:Y:S01]  /*5ce0*/  LDSM.16.MT88.4 R52, [R169+0x2800] ;  /* 0x00280000a934783b */ /* 0x000fe20000004200 */
[----:B--2---:R-:W-:-:S06]  /*5cf0*/  FFMA.FTZ R3, R101, c[0x0][0x2d0], -R0 ;  /* 0x0000b40065037a23 */ /* 0x004fcc0000010800 */
[----:B------:R-:W-:Y:S01]  /*5d00*/  HMMA.16816.F32 R124, R4, R40, R24 ;  /* 0x00000028047c723c */ /* 0x000fe20000001818 */
[----:B------:R-:W2:Y:S01]  /*5d10*/  LDSM.16.MT88.4 R40, [R168+0x2000] ;  /* 0x00200000a828783b */ /* 0x000ea20000004200 */
[----:B------:R4:W5:Y:S06]  /*5d20*/  MUFU.EX2 R171, R3 ;  /* 0x0000000300ab7308 */ /* 0x00096c0000000800 */
[C---:B------:R-:W-:Y:S08]  /*5d30*/  HMMA.16816.F32 R28, R8.reuse, R48, RZ ;  /* 0x00000030081c723c */ /* 0x040ff000000018ff */
[----:B------:R-:W-:Y:S01]  /*5d40*/  HMMA.16816.F32 R24, R8, R50, RZ ;  /* 0x000000320818723c */ /* 0x000fe200000018ff */
[----:B------:R-:W2:Y:S01]  /*5d50*/  LDSM.16.MT88.4 R48, [R167+0x4000] ;  /* 0x00400000a730783b */ /* 0x000ea20000004200 */
[----:B----4-:R-:W-:-:S04]  /*5d60*/  FFMA.FTZ R3, R79, c[0x0][0x2d0], -R2 ;  /* 0x0000b4004f037a23 */ /* 0x010fc80000010802 */
[----:B------:R4:W-:Y:S02]  /*5d70*/  MUFU.EX2 R102, R3 ;  /* 0x0000000300667308 */ /* 0x0009e40000000800 */
[C---:B------:R-:W-:Y:S08]  /*5d80*/  HMMA.16816.F32 R136, R4.reuse, R62, R32 ;  /* 0x0000003e0488723c */ /* 0x040ff00000001820 */
[----:B-1----:R-:W-:Y:S01]  /*5d90*/  HMMA.16816.F32 R60, R4, R36, R20 ;  /* 0x00000024043c723c */ /* 0x002fe20000001814 */
[----:B----4-:R-:W-:-:S07]  /*5da0*/  FFMA.FTZ R3, R77, c[0x0][0x2d0], -R2 ;  /* 0x0000b4004d037a23 */ /* 0x010fce0000010802 */
[----:B------:R-:W-:Y:S01]  /*5db0*/  HMMA.16816.F32 R128, R4, R38, R16 ;  /* 0x000000260480723c */ /* 0x000fe20000001810 */
[----:B------:R-:W1:Y:S01]  /*5dc0*/  LDSM.16.MT88.4 R36, [R167+0x4800] ;  /* 0x00480000a724783b */ /* 0x000e620000004200 */
[----:B------:R4:W1:Y:S06]  /*5dd0*/  MUFU.EX2 R101, R3 ;  /* 0x0000000300657308 */ /* 0x00086c0000000800 */
[C---:B------:R-:W-:Y:S08]  /*5de0*/  HMMA.16816.F32 R20, R8.reuse, R66, RZ ;  /* 0x000000420814723c */ /* 0x040ff000000018ff */
[----:B------:R-:W-:Y:S01]  /*5df0*/  HMMA.16816.F32 R16, R8, R72, RZ ;  /* 0x000000480810723c */ /* 0x000fe200000018ff */
[----:B----4-:R-:W-:-:S04]  /*5e00*/  FFMA.FTZ R3, R78, c[0x0][0x2d0], -R2 ;  /* 0x0000b4004e037a23 */ /* 0x010fc80000010802 */
[----:B------:R4:W-:Y:S03]  /*5e10*/  MUFU.EX2 R161, R3 ;  /* 0x0000000300a17308 */ /* 0x0009e60000000800 */
[----:B------:R-:W-:Y:S08]  /*5e20*/  HMMA.16816.F32 R140, R4, R56, R28 ;  /* 0x00000038048c723c */ /* 0x000ff0000000181c */
[----:B--2---:R-:W-:Y:S01]  /*5e30*/  HMMA.16816.F32 R32, R8, R40, RZ ;  /* 0x000000280820723c */ /* 0x004fe200000018ff */
[----:B----4-:R-:W-:-:S07]  /*5e40*/  FFMA.FTZ R3, R76, c[0x0][0x2d0], -R2 ;  /* 0x0000b4004c037a23 */ /* 0x010fce0000010802 */
[----:B------:R-:W-:Y:S01]  /*5e50*/  HMMA.16816.F32 R28, R8, R42, RZ ;  /* 0x0000002a081c723c */ /* 0x000fe200000018ff */
[----:B------:R-:W2:Y:S01]  /*5e60*/  LDSM.16.MT88.4 R40, [R170+0x4000] ;  /* 0x00400000aa28783b */ /* 0x000ea20000004200 */
[----:B------:R4:W1:Y:S06]  /*5e70*/  MUFU.EX2 R160, R3 ;  /* 0x0000000300a07308 */ /* 0x00086c0000000800 */
[C---:B------:R-:W-:Y:S08]  /*5e80*/  HMMA.16816.F32 R92, R4.reuse, R46, R20 ;  /* 0x0000002e045c723c */ /* 0x040ff00000001814 */
[----:B------:R-:W-:Y:S01]  /*5e90*/  HMMA.16816.F32 R88, R4, R52, R16 ;  /* 0x000000340458723c */ /* 0x000fe20000001810 */
[----:B----4-:R-:W-:-:S02]  /*5ea0*/  FFMA.FTZ R3, R107, c[0x0][0x2d0], -R0 ;  /* 0x0000b4006b037a23 */ /* 0x010fc40000010800 */
[----:B------:R-:W-:Y:S02]  /*5eb0*/  FFMA.FTZ R0, R106, c[0x0][0x2d0], -R0 ;  /* 0x0000b4006a007a23 */ /* 0x000fe40000010800 */
[----:B------:R-:W-:Y:S03]  /*5ec0*/  LDSM.16.MT88.4 R104, [R169+0x1800] ;  /* 0x00180000a968783b */ /* 0x000fe60000004200 */
[C---:B------:R-:W-:Y:S01]  /*5ed0*/  HMMA.16816.F32 R20, R8.reuse, R48, RZ ;  /* 0x000000300814723c */ /* 0x040fe200000018ff */
[----:B------:R4:W-:Y:S07]  /*5ee0*/  MUFU.EX2 R190, R0 ;  /* 0x0000000000be7308 */ /* 0x0009ee0000000800 */
[----:B------:R-:W-:Y:S08]  /*5ef0*/  HMMA.16816.F32 R16, R8, R50, RZ ;  /* 0x000000320810723c */ /* 0x000ff000000018ff */
[----:B------:R-:W-:Y:S01]  /*5f00*/  HMMA.16816.F32 R120, R4, R68, R32 ;  /* 0x000000440478723c */ /* 0x000fe20000001820 */
[----:B------:R-:W2:Y:S01]  /*5f10*/  LDSM.16.MT88.4 R32, [R168+0x4000] ;  /* 0x00400000a820783b */ /* 0x000ea20000004200 */
[----:B----4-:R-:W-:Y:S01]  /*5f20*/  FFMA.FTZ R0, R159, c[0x0][0x2d0], -R2 ;  /* 0x0000b4009f007a23 */ /* 0x010fe20000010802 */
[----:B------:R-:W-:-:S04]  /*5f30*/  MOV R159, c[0x0][0x2c4] ;  /* 0x0000b100009f7a02 */ /* 0x000fc80000000f00 */
[----:B------:R-:W-:Y:S01]  /*5f40*/  ISETP.NE.AND P1, PT, R159, 0x1, PT ;  /* 0x000000019f00780c */ /* 0x000fe20003f25270 */
[----:B------:R-:W-:Y:S01]  /*5f50*/  HMMA.16816.F32 R96, R4, R70, R28 ;  /* 0x000000460460723c */ /* 0x000fe2000000181c */
[----:B------:R-:W-:Y:S01]  /*5f60*/  LDSM.16.MT88.4 R28, [R168+0x4800] ;  /* 0x00480000a81c783b */ /* 0x000fe20000004200 */
[----:B------:R-:W-:-:S06]  /*5f70*/  MOV R159, c[0x0][0x32c] ;  /* 0x0000cb00009f7a02 */ /* 0x000fcc0000000f00 */
[C---:B-1----:R-:W-:Y:S08]  /*5f80*/  HMMA.16816.F32 R80, R4.reuse, R36, R20 ;  /* 0x000000240450723c */ /* 0x042ff00000001814 */
[C---:B------:R-:W-:Y:S01]  /*5f90*/  HMMA.16816.F32 R68, R4.reuse, R38, R16 ;  /* 0x000000260444723c */ /* 0x040fe20000001810 */
[----:B------:R-:W1:Y:S07]  /*5fa0*/  LDSM.16.MT88.4 R36, [R170+0x4800] ;  /* 0x00480000aa24783b */ /* 0x000e6e0000004200 */
[----:B------:R-:W-:Y:S08]  /*5fb0*/  HMMA.16816.F32 R56, R4, R58, R24 ;  /* 0x0000003a0438723c */ /* 0x000ff00000001818 */
[C---:B------:R-:W-:Y:S08]  /*5fc0*/  HMMA.16816.F32 R24, R8.reuse, R64, RZ ;  /* 0x000000400818723c */ /* 0x040ff000000018ff */
[C---:B--2---:R-:W-:Y:S08]  /*5fd0*/  HMMA.16816.F32 R16, R8.reuse, R40, RZ ;  /* 0x000000280810723c */ /* 0x044ff000000018ff */
[----:B------:R-:W-:Y:S08]  /*5fe0*/  HMMA.16816.F32 R20, R8, R34, RZ ;  /* 0x000000220814723c */ /* 0x000ff000000018ff */
[----:B------:R-:W-:Y:S08]  /*5ff0*/  HMMA.16816.F32 R112, R4, R44, R24 ;  /* 0x0000002c0470723c */ /* 0x000ff00000001818 */
[----:B------:R-:W-:Y:S08]  /*6000*/  HMMA.16816.F32 R24, R8, R74, RZ ;  /* 0x0000004a0818723c */ /* 0x000ff000000018ff */
[C---:B-1----:R-:W-:Y:S01]  /*6010*/  HMMA.16816.F32 R44, R4.reuse, R36, R16 ;  /* 0x00000024042c723c */ /* 0x042fe20000001810 */
[----:B------:R-:W1:Y:S07]  /*6020*/  LDSM.16.MT88.4 R16, [R169+0x4000] ;  /* 0x00400000a910783b */ /* 0x000e6e0000004200 */
[C---:B------:R-:W-:Y:S08]  /*6030*/  HMMA.16816.F32 R48, R4.reuse, R30, R20 ;  /* 0x0000001e0430723c */ /* 0x040ff00000001814 */
[----:B------:R-:W-:Y:S08]  /*6040*/  HMMA.16816.F32 R84, R4, R54, R24 ;  /* 0x000000360454723c */ /* 0x000ff00000001818 */
[C---:B------:R-:W-:Y:S08]  /*6050*/  HMMA.16816.F32 R24, R8.reuse, R32, RZ ;  /* 0x000000200818723c */ /* 0x040ff000000018ff */
[----:B------:R-:W-:Y:S01]  /*6060*/  HMMA.16816.F32 R20, R8, R42, RZ ;  /* 0x0000002a0814723c */ /* 0x000fe200000018ff */
[----:B------:R-:W-:Y:S11]  /*6070*/  LDSM.16.MT88.4 R40, [R167+0x3800] ;  /* 0x00380000a728783b */ /* 0x000ff60000004200 */
[----:B------:R-:W-:Y:S04]  /*6080*/  @!UPT UIADD3 URZ, URZ, URZ, URZ ;  /* 0x0000003f3f3ff290 */ /* 0x000fe8000fffe03f */
[----:B------:R-:W-:Y:S08]  /*6090*/  HMMA.16816.F32 R52, R4, R28, R24 ;  /* 0x0000001c0434723c */ /* 0x000ff00000001818 */
[C---:B-1----:R-:W-:Y:S08]  /*60a0*/  HMMA.16816.F32 R24, R8.reuse, R16, RZ ;  /* 0x000000100818723c */ /* 0x042ff000000018ff */
[----:B------:R-:W-:Y:S01]  /*60b0*/  HMMA.16816.F32 R8, R8, R18, RZ ;  /* 0x000000120808723c */ /* 0x000fe200000018ff */
[----:B------:R-:W1:Y:S07]  /*60c0*/  LDSM.16.MT88.4 R16, [R169+0x4800] ;  /* 0x00480000a910783b */ /* 0x000e6e0000004200 */
[C---:B------:R-:W-:Y:S08]  /*60d0*/  HMMA.16816.F32 R20, R4.reuse, R38, R20 ;  /* 0x000000260414723c */ /* 0x040ff00000001814 */
[C---:B-1----:R-:W-:Y:S08]  /*60e0*/  HMMA.16816.F32 R24, R4.reuse, R16, R24 ;  /* 0x000000100418723c */ /* 0x042ff00000001818 */
[----:B------:R-:W-:Y:S01]  /*60f0*/  HMMA.16816.F32 R16, R4, R18, R8 ;  /* 0x000000120410723c */ /* 0x000fe20000001808 */
[----:B------:R-:W1:Y:S06]  /*6100*/  LDSM.16.MT88.4 R8, [R167+0x1000] ;  /* 0x00100000a708783b */ /* 0x000e6c0000004200 */
[----:B---3--:R-:W-:-:S02]  /*6110*/  F2FP.PACK_AB R4, R162, R163 ;  /* 0x000000a3a204723e */ /* 0x008fc400000000ff */
[----:B-----5:R-:W-:Y:S02]  /*6120*/  F2FP.PACK_AB R6, R171, R172 ;  /* 0x000000acab06723e */ /* 0x020fe400000000ff */
[----:B------:R-:W-:Y:S02]  /*6130*/  F2FP.PACK_AB R5, R101, R102 ;  /* 0x000000666505723e */ /* 0x000fe400000000ff */
        /* <DEDUP_REMOVED lines=20> */
[----:B------:R-:W1:Y:S06]  /*6280*/  LDSM.16.MT88.4 R8, [R170+0x3000] ;  /* 0x00300000aa08783b */ /* 0x000e6c0000004200 */
[----:B------:R-:W-:Y:S01]  /*6290*/  F2FP.PACK_AB R96, R13, R14 ;  /* 0x0000000e0d60723e */ /* 0x000fe200000000ff */
[C---:B-1----:R-:W-:Y:S01]  /*62a0*/  HMMA.16816.F32 R152, R4.reuse, R8, R112 ;  /* 0x000000080498723c */ /* 0x042fe20000001870 */
[----:B------:R-:W-:Y:S07]  /*62b0*/  LDSM.16.MT88.4 R112, [R170+0x1800] ;  /* 0x00180000aa70783b */ /* 0x000fee0000004200 */
        /* <DEDUP_REMOVED lines=12> */
[C---:B-1----:R-:W-:Y:S08]  /*6380*/  HMMA.16816.F32 R92, R4.reuse, R8, R44 ;  /* 0x00000008045c723c */ /* 0x042ff0000000182c */
[C---:B------:R-:W-:Y:S01]  /*6390*/  HMMA.16816.F32 R20, R4.reuse, R10, R20 ;  /* 0x0000000a0414723c */ /* 0x040fe20000001814 */
[----:B------:R-:W1:Y:S07]  /*63a0*/  LDSM.16.MT88.4 R8, [R169+0x5000] ;  /* 0x00500000a908783b */ /* 0x000e6e0000004200 */
[C---:B-1----:R-:W-:Y:S01]  /*63b0*/  HMMA.16816.F32 R24, R4.reuse, R8, R24 ;  /* 0x000000080418723c */ /* 0x042fe20000001818 */
[----:B------:R1:W-:Y:S07]  /*63c0*/  MUFU.EX2 R9, R0 ;  /* 0x0000000000097308 */ /* 0x0003ee0000000800 */
[----:B------:R-:W-:Y:S01]  /*63d0*/  HMMA.16816.F32 R16, R4, R10, R16 ;  /* 0x0000000a0410723c */ /* 0x000fe20000001810 */
[----:B------:R-:W2:Y:S06]  /*63e0*/  MUFU.EX2 R11, R3 ;  /* 0x00000003000b7308 */ /* 0x000eac0000000800 */
[----:B------:R-:W-:-:S02]  /*63f0*/  FADD.FTZ R4, R187, R15 ;  /* 0x0000000fbb047221 */ /* 0x000fc40000010000 */
[----:B-1----:R-:W-:-:S04]  /*6400*/  FFMA.FTZ R0, R158, c[0x0][0x2d0], -R2 ;  /* 0x0000b4009e007a23 */ /* 0x002fc80000010802 */
[----:B------:R1:W3:Y:S01]  /*6410*/  MUFU.EX2 R10, R0 ;  /* 0x00000000000a7308 */ /* 0x0002e20000000800 */
[----:B--2---:R-:W-:Y:S01]  /*6420*/  F2FP.PACK_AB R98, R190, R11 ;  /* 0x0000000bbe62723e */ /* 0x004fe200000000ff */
[----:B------:R-:W-:-:S04]  /*6430*/  FADD.FTZ R3, R183, R177 ;  /* 0x000000b1b7037221 */ /* 0x000fc80000010000 */
[----:B------:R-:W-:Y:S02]  /*6440*/  FADD.FTZ R3, R182, R3 ;  /* 0x00000003b6037221 */ /* 0x000fe40000010000 */
[--C-:B-1----:R-:W-:Y:S01]  /*6450*/  FFMA.FTZ R0, R157, c[0x0][0x2d0], -R2.reuse ;  /* 0x0000b4009d007a23 */ /* 0x102fe20000010802 */
[----:B---3--:R-:W-:Y:S01]  /*6460*/  F2FP.PACK_AB R97, R10, R9 ;  /* 0x000000090a61723e */ /* 0x008fe200000000ff */
[----:B------:R-:W-:Y:S02]  /*6470*/  FFMA.FTZ R2, R156, c[0x0][0x2d0], -R2 ;  /* 0x0000b4009c027a23 */ /* 0x000fe40000010802 */
[----:B------:R1:W-:Y:S08]  /*6480*/  MUFU.EX2 R8, R0 ;  /* 0x0000000000087308 */ /* 0x0003f00000000800 */
[----:B------:R-:W2:Y:S01]  /*6490*/  MUFU.EX2 R191, R2 ;  /* 0x0000000200bf7308 */ /* 0x000ea20000000800 */
[----:B-1----:R-:W-:-:S04]  /*64a0*/  FADD.FTZ R0, R186, R3 ;  /* 0x00000003ba007221 */ /* 0x002fc80000010000 */
[----:B------:R-:W-:Y:S01]  /*64b0*/  FADD.FTZ R3, R185, R0 ;  /* 0x00000000b9037221 */ /* 0x000fe20000010000 */
[----:B--2---:R-:W-:Y:S01]  /*64c0*/  F2FP.PACK_AB R99, R191, R8 ;  /* 0x00000008bf63723e */ /* 0x004fe200000000ff */
[----:B------:R-:W-:Y:S02]  /*64d0*/  FADD.FTZ R2, R189, R4 ;  /* 0x00000004bd027221 */ /* 0x000fe40000010000 */
[----:B------:R-:W-:Y:S01]  /*64e0*/  LDSM.16.MT88.4 R4, [R169+0x5800] ;  /* 0x00580000a904783b */ /* 0x000fe20000004200 */
[----:B------:R-:W-:Y:S02]  /*64f0*/  FADD.FTZ R3, R200, R3 ;  /* 0x00000003c8037221 */ /* 0x000fe40000010000 */
[----:B------:R-:W-:Y:S01]  /*6500*/  FADD.FTZ R2, R188, R2 ;  /* 0x00000002bc027221 */ /* 0x000fe20000010000 */
[----:B------:R-:W-:Y:S03]  /*6510*/  HMMA.16816.F32 R116, R96, R112, R116 ;  /* 0x000000706074723c */ /* 0x000fe60000001874 */
[----:B------:R-:W-:-:S04]  /*6520*/  FADD.FTZ R0, R219, R2 ;  /* 0x00000002db007221 */ /* 0x000fc80000010000 */
[----:B------:R-:W-:Y:S01]  /*6530*/  FADD.FTZ R2, R221, R0 ;  /* 0x00000000dd027221 */ /* 0x000fe20000010000 */
[C---:B------:R-:W-:Y:S01]  /*6540*/  HMMA.16816.F32 R112, R96.reuse, R114, R36 ;  /* 0x000000726070723c */ /* 0x040fe20000001824 */
[----:B------:R-:W-:Y:S02]  /*6550*/  FADD.FTZ R0, R218, R3 ;  /* 0x00000003da007221 */ /* 0x000fe40000010000 */
[----:B------:R-:W-:Y:S02]  /*6560*/  FADD.FTZ R2, R220, R2 ;  /* 0x00000002dc027221 */ /* 0x000fe40000010000 */
[----:B------:R-:W-:Y:S02]  /*6570*/  FADD.FTZ R0, R213, R0 ;  /* 0x00000000d5007221 */ /* 0x000fe40000010000 */
[----:B------:R-:W-:Y:S01]  /*6580*/  FADD.FTZ R2, R163, R2 ;  /* 0x00000002a3027221 */ /* 0x000fe20000010000 */
[----:B------:R-:W-:Y:S01]  /*6590*/  HMMA.16816.F32 R36, R96, R40, R60 ;  /* 0x000000286024723c */ /* 0x000fe2000000183c */
[----:B------:R-:W-:-:S02]  /*65a0*/  FADD.FTZ R0, R102, R0 ;  /* 0x0000000066007221 */ /* 0x000fc40000010000 */
[----:B------:R-:W-:Y:S02]  /*65b0*/  FADD.FTZ R2, R162, R2 ;  /* 0x00000002a2027221 */ /* 0x000fe40000010000 */
[----:B------:R-:W-:Y:S02]  /*65c0*/  FADD.FTZ R0, R101, R0 ;  /* 0x0000000065007221 */ /* 0x000fe40000010000 */
[----:B------:R-:W-:Y:S01]  /*65d0*/  FADD.FTZ R2, R172, R2 ;  /* 0x00000002ac027221 */ /* 0x000fe20000010000 */
[----:B------:R-:W-:Y:S01]  /*65e0*/  HMMA.16816.F32 R40, R96, R42, R64 ;  /* 0x0000002a6028723c */ /* 0x000fe20000001840 */
[----:B------:R-:W1:Y:S01]  /*65f0*/  LDSM.16.MT88.4 R64, [R169+0x3800] ;  /* 0x00380000a940783b */ /* 0x000e620000004200 */
[----:B------:R-:W-:Y:S02]  /*6600*/  FADD.FTZ R0, R161, R0 ;  /* 0x00000000a1007221 */ /* 0x000fe40000010000 */
[----:B------:R-:W-:Y:S02]  /*6610*/  FADD.FTZ R2, R171, R2 ;  /* 0x00000002ab027221 */ /* 0x000fe40000010000 */
[----:B------:R-:W-:-:S02]  /*6620*/  FADD.FTZ R0, R160, R0 ;  /* 0x00000000a0007221 */ /* 0x000fc40000010000 */
[----:B------:R-:W-:Y:S01]  /*6630*/  HMMA.16816.F32 R44, R96, R48, R72 ;  /* 0x00000030602c723c */ /* 0x000fe20000001848 */
[----:B------:R-:W2:Y:S01]  /*6640*/  LDSM.16.MT88.4 R72, [R167+0x5800] ;  /* 0x00580000a748783b */ /* 0x000ea20000004200 */
[----:B------:R-:W-:-:S04]  /*6650*/  FADD.FTZ R2, R14, R2 ;  /* 0x000000020e027221 */ /* 0x000fc80000010000 */
[----:B------:R-:W-:Y:S02]  /*6660*/  FADD.FTZ R3, R13, R2 ;  /* 0x000000020d037221 */ /* 0x000fe40000010000 */
[C---:B------:R-:W-:Y:S08]  /*6670*/  HMMA.16816.F32 R108, R96.reuse, R104, R108 ;  /* 0x00000068606c723c */ /* 0x040ff0000000186c */
[C---:B------:R-:W-:Y:S01]  /*6680*/  HMMA.16816.F32 R104, R96.reuse, R106, R56 ;  /* 0x0000006a6068723c */ /* 0x040fe20000001838 */
[----:B------:R-:W3:Y:S07]  /*6690*/  LDSM.16.MT88.4 R56, [R170+0x3800] ;  /* 0x00380000aa38783b */ /* 0x000eee0000004200 */
[C---:B------:R-:W-:Y:S08]  /*66a0*/  HMMA.16816.F32 R48, R96.reuse, R50, R76 ;  /* 0x000000326030723c */ /* 0x040ff0000000184c */
[C---:B------:R-:W-:Y:S08]  /*66b0*/  HMMA.16816.F32 R132, R96.reuse, R128, R132 ;  /* 0x000000806084723c */ /* 0x040ff00000001884 */
[C---:B-1----:R-:W-:Y:S01]  /*66c0*/  HMMA.16816.F32 R60, R96.reuse, R64, R88 ;  /* 0x00000040603c723c */ /* 0x042fe20000001858 */
[----:B------:R-:W1:Y:S07]  /*66d0*/  LDSM.16.MT88.4 R88, [R170+0x5800] ;  /* 0x00580000aa58783b */ /* 0x000e6e0000004200 */
[C---:B--2---:R-:W-:Y:S01]  /*66e0*/  HMMA.16816.F32 R68, R96.reuse, R72, R80 ;  /* 0x000000486044723c */ /* 0x044fe20000001850 */
[----:B------:R-:W2:Y:S07]  /*66f0*/  LDSM.16.MT88.4 R80, [R168+0x5800] ;  /* 0x00580000a850783b */ /* 0x000eae0000004200 */
[C---:B------:R-:W-:Y:S08]  /*6700*/  HMMA.16816.F32 R64, R96.reuse, R66, R84 ;  /* 0x000000426040723c */ /* 0x040ff00000001854 */
[C---:B------:R-:W-:Y:S08]  /*6710*/  HMMA.16816.F32 R124, R96.reuse, R120, R124 ;  /* 0x00000078607c723c */ /* 0x040ff0000000187c */
[C---:B---3--:R-:W-:Y:S08]  /*6720*/  HMMA.16816.F32 R52, R96.reuse, R56, R152 ;  /* 0x000000386034723c */ /* 0x048ff00000001898 */
[C---:B------:R-:W-:Y:S08]  /*6730*/  HMMA.16816.F32 R128, R96.reuse, R130, R28 ;  /* 0x000000826080723c */ /* 0x040ff0000000181c */
[C---:B-1----:R-:W-:Y:S08]  /*6740*/  HMMA.16816.F32 R84, R96.reuse, R88, R92 ;  /* 0x000000586054723c */ /* 0x042ff0000000185c */
[C---:B------:R-:W-:Y:S07]  /*6750*/  HMMA.16816.F32 R92, R96.reuse, R4, R24 ;  /* 0x00000004605c723c */ /* 0x040fee0000001818 */
[----:B------:R-:W-:Y:S01]  /*6760*/  @P1 IMAD.HI.U32 R5, R211, c[0x0][0x2c8], RZ ;  /* 0x0000b200d3051a27 */ /* 0x000fe200078e00ff */
[----:B--2---:R-:W-:Y:S03]  /*6770*/  HMMA.16816.F32 R76, R96, R80, R148 ;  /* 0x00000050604c723c */ /* 0x004fe60000001894 */
[----:B------:R-:W-:Y:S01]  /*6780*/  FADD.FTZ R4, R9, R0 ;  /* 0x0000000009047221 */ /* 0x000fe20000010000 */
[----:B------:R-:W-:-:S02]  /*6790*/  MOV R0, R211 ;  /* 0x000000d300007202 */ /* 0x000fc40000000f00 */
[----:B------:R-:W-:Y:S01]  /*67a0*/  @P1 SHF.R.U32.HI R0, RZ, c[0x0][0x2cc], R5 ;  /* 0x0000b300ff001a19 */ /* 0x000fe20000011605 */
[----:B------:R-:W-:Y:S01]  /*67b0*/  FADD.FTZ R2, R10, R4 ;  /* 0x000000040a027221 */ /* 0x000fe20000010000 */
[----:B------:R-:W-:Y:S01]  /*67c0*/  ISETP.GE.AND P1, PT, R159, 0x1, PT ;  /* 0x000000019f00780c */ /* 0x000fe20003f26270 */
[----:B------:R-:W-:Y:S01]  /*67d0*/  FADD.FTZ R4, R11, R3 ;  /* 0x000000030b047221 */ /* 0x000fe20000010000 */
[----:B------:R-:W-:Y:S01]  /*67e0*/  HMMA.16816.F32 R120, R96, R122, R32 ;  /* 0x0000007a6078723c */ /* 0x000fe20000001820 */
[----:B------:R-:W-:Y:S01]  /*67f0*/  FADD.FTZ R3, R8, R2 ;  /* 0x0000000208037221 */ /* 0x000fe20000010000 */
[----:B------:R-:W-:Y:S01]  /*6800*/  IADD3 R2, R222, R0, RZ ;  /* 0x00000000de027210 */ /* 0x000fe20007ffe0ff */
[----:B------:R-:W-:Y:S02]  /*6810*/  FADD.FTZ R190, R190, R4 ;  /* 0x00000004bebe7221 */ /* 0x000fe40000010000 */
[----:B------:R-:W-:Y:S01]  /*6820*/  FADD.FTZ R191, R191, R3 ;  /* 0x00000003bfbf7221 */ /* 0x000fe20000010000 */
[----:B------:R-:W-:-:S02]  /*6830*/  IADD3 R0, R2, c[0x0][0x328], RZ ;  /* 0x0000ca0002007a10 */ /* 0x000fc40007ffe0ff */
[C---:B------:R-:W-:Y:S08]  /*6840*/  HMMA.16816.F32 R56, R96.reuse, R58, R144 ;  /* 0x0000003a6038723c */ /* 0x040ff00000001890 */
[C---:B------:R-:W-:Y:S08]  /*6850*/  HMMA.16816.F32 R72, R96.reuse, R74, R140 ;  /* 0x0000004a6048723c */ /* 0x040ff0000000188c */
[C---:B------:R-:W-:Y:S08]  /*6860*/  HMMA.16816.F32 R80, R96.reuse, R82, R136 ;  /* 0x000000526050723c */ /* 0x040ff00000001888 */
[C---:B------:R-:W-:Y:S08]  /*6870*/  HMMA.16816.F32 R88, R96.reuse, R90, R20 ;  /* 0x0000005a6058723c */ /* 0x040ff00000001814 */
[----:B------:R-:W-:Y:S01]  /*6880*/  HMMA.16816.F32 R96, R96, R6, R16 ;  /* 0x000000066060723c */ /* 0x000fe20000001810 */
[----:B------:R-:W-:Y:S07]  /*6890*/  @!P1 BRA `(.L_x_498) ;  /* 0x0000013000009947 */ /* 0x000fee0003800000 */
[C---:B------:R-:W-:Y:S01]  /*68a0*/  ISETP.GT.AND P0, PT, R2.reuse, RZ, PT ;  /* 0x000000ff0200720c */ /* 0x040fe20003f04270 */
[----:B------:R-:W-:Y:S01]  /*68b0*/  BSSY B0, `(.L_x_499) ;  /* 0x000000e000007945 */ /* 0x000fe20003800000 */
[----:B------:R-:W-:-:S11]  /*68c0*/  IADD3 R3, R2, -0x1, RZ ;  /* 0xffffffff02037810 */ /* 0x000fd60007ffe0ff */
[----:B------:R-:W-:Y:S05]  /*68d0*/  @P0 BRA `(.L_x_500) ;  /* 0x0000007000000947 */ /* 0x000fea0003800000 */
[----:B------:R-:W-:Y:S02]  /*68e0*/  IMAD.MOV.U32 R3, RZ, RZ, 0x1 ;  /* 0x00000001ff037424 */ /* 0x000fe400078e00ff */
[----:B------:R-:W-:-:S03]  /*68f0*/  IMAD.MOV R2, RZ, RZ, -R2 ;  /* 0x000000ffff027224 */ /* 0x000fc600078e0a02 */
[----:B------:R-:W-:-:S13]  /*6900*/  ISETP.NE.AND P0, PT, R3, c[0x0][0x32c], PT ;  /* 0x0000cb0003007a0c */ /* 0x000fda0003f05270 */
[----:B------:R-:W-:-:S05]  /*6910*/  @P0 IMAD.HI.U32 R3, R2, c[0x0][0x330], RZ ;  /* 0x0000cc0002030a27 */ /* 0x000fca00078e00ff */
[----:B------:R-:W-:-:S04]  /*6920*/  @P0 SHF.R.U32.HI R2, RZ, c[0x0][0x334], R3 ;  /* 0x0000cd00ff020a19 */ /* 0x000fc80000011603 */
[----:B------:R-:W-:Y:S01]  /*6930*/  LOP3.LUT R3, RZ, R2, RZ, 0x33, !PT ;  /* 0x00000002ff037212 */ /* 0x000fe200078e33ff */
[----:B------:R-:W-:Y:S05]  /*6940*/  BRA `(.L_x_501) ;  /* 0x0000004000007947 */ /* 0x000fea0003800000 */
.L_x_500:
[----:B------:R-:W-:-:S04]  /*6950*/  MOV R2, 0x1 ;  /* 0x0000000100027802 */ /* 0x000fc80000000f00 */
[----:B------:R-:W-:-:S13]  /*6960*/  ISETP.NE.AND P0, PT, R2, c[0x0][0x32c], PT ;  /* 0x0000cb0002007a0c */ /* 0x000fda0003f05270 */
[----:B------:R-:W-:-:S05]  /*6970*/  @P0 IMAD.HI.U32 R2, R3, c[0x0][0x330], RZ ;  /* 0x0000cc0003020a27 */ /* 0x000fca00078e00ff */
[----:B------:R-:W-:Y:S02]  /*6980*/  @P0 SHF.R.U32.HI R3, RZ, c[0x0][0x334], R2 ;  /* 0x0000cd00ff030a19 */ /* 0x000fe40000011602 */
.L_x_501:
[----:B------:R-:W-:Y:S05]  /*6990*/  BSYNC B0 ;  /* 0x0000000000007941 */ /* 0x000fea0003800000 */
.L_x_499:
[----:B------:R-:W-:-:S05]  /*69a0*/  MOV R2, c[0x0][0x32c] ;  /* 0x0000cb0000027a02 */ /* 0x000fca0000000f00 */
[----:B------:R-:W-:-:S05]  /*69b0*/  IMAD R3, R3, R2, c[0x0][0x32c] ;  /* 0x0000cb0003037624 */ /* 0x000fca00078e0202 */
[----:B------:R-:W-:-:S04]  /*69c0*/  IMNMX R0, R0, R3, PT ;  /* 0x0000000300007217 */ /* 0x000fc80003800200 */
.L_x_498:
[----:B------:R-:W-:-:S04]  /*69d0*/  SHF.R.S32.HI R2, RZ, 0x1f, R0 ;  /* 0x0000001fff027819 */ /* 0x000fc80000011400 */
[----:B------:R-:W-:-:S04]  /*69e0*/  LEA.HI R0, R2, R0, RZ, 0x6 ;  /* 0x0000000002007211 */ /* 0x000fc800078f30ff */
[----:B------:R-:W-:-:S04]  /*69f0*/  SHF.R.S32.HI R0, RZ, 0x6, R0 ;  /* 0x00000006ff007819 */ /* 0x000fc80000011400 */
[----:B------:R-:W-:-:S04]  /*6a00*/  IMNMX R200, R194, R0, !PT ;  /* 0x00000000c2c87217 */ /* 0x000fc80007800200 */
[----:B------:R-:W-:-:S13]  /*6a10*/  ISETP.GE.AND P0, PT, R178, R200, PT ;  /* 0x000000c8b200720c */ /* 0x000fda0003f06270 */
[----:B------:R-:W-:Y:S05]  /*6a20*/  @!P0 BRA `(.L_x_502) ;  /* 0x00003cf000008947 */ /* 0x000fea0003800000 */
[----:B------:R-:W-:Y:S02]  /*6a30*/  MOV R102, R12 ;  /* 0x0000000c00667202 */ /* 0x000fe40000000f00 */
[----:B------:R-:W-:Y:S02]  /*6a40*/  MOV R101, R100 ;  /* 0x0000006400657202 */ /* 0x000fe40000000f00 */
.L_x_523:
[----:B------:R-:W-:Y:S04]  /*6a50*/  DEPBAR.LE SB0, 0x0 ;  /* 0x000080000000791a */ /* 0x000fe80000000000 */
[----:B------:R-:W-:Y:S01]  /*6a60*/  WARPSYNC 0xffffffff ;  /* 0xffffffff00007948 */ /* 0x000fe20003800000 */
[----:B------:R-:W-:Y:S01]  /*6a70*/  BAR.SYNC.DEFER_BLOCKING 0x0 ;  /* 0x0000000000007b1d */ /* 0x000fe20000010000 */
[----:B------:R-:W-:Y:S05]  /*6a80*/  ISETP.GT.AND P0, PT, R194, R178, PT ;  /* 0x000000b2c200720c */ /* 0x000fea0003f04270 */
[----:B------:R1:W2:Y:S01]  /*6a90*/  LDSM.16.M88.4 R32, [R173] ;  /* 0x00000000ad20783b */ /* 0x0002a20000000200 */
[----:B------:R-:W-:Y:S03]  /*6aa0*/  BSSY B0, `(.L_x_503) ;  /* 0x000004e000007945 */ /* 0x000fe60003800000 */
[----:B------:R1:W3:Y:S04]  /*6ab0*/  LDSM.16.M88.4 R8, [R164] ;  /* 0x00000000a408783b */ /* 0x0002e80000000200 */
[----:B------:R1:W4:Y:S04]  /*6ac0*/  LDSM.16.M88.4 R16, [R164+0x800] ;  /* 0x00080000a410783b */ /* 0x0003280000000200 */
[----:B------:R1:W1:Y:S04]  /*6ad0*/  LDSM.16.M88.4 R24, [R164+0x1000] ;  /* 0x00100000a418783b */ /* 0x0002680000000200 */
[----:B------:R1:W1:Y:S04]  /*6ae0*/  LDSM.16.M88.4 R136, [R164+0x1800] ;  /* 0x00180000a488783b */ /* 0x0002680000000200 */
[----:B------:R1:W1:Y:S04]  /*6af0*/  LDSM.16.M88.4 R140, [R174] ;  /* 0x00000000ae8c783b */ /* 0x0002680000000200 */
[----:B------:R1:W1:Y:S04]  /*6b00*/  LDSM.16.M88.4 R144, [R103] ;  /* 0x000000006790783b */ /* 0x0002680000000200 */
[----:B------:R1:W1:Y:S04]  /*6b10*/  LDSM.16.M88.4 R148, [R103+0x800] ;  /* 0x000800006794783b */ /* 0x0002680000000200 */
[----:B------:R1:W1:Y:S04]  /*6b20*/  LDSM.16.M88.4 R152, [R103+0x1000] ;  /* 0x001000006798783b */ /* 0x0002680000000200 */
[----:B------:R1:W1:Y:S01]  /*6b30*/  LDSM.16.M88.4 R156, [R103+0x1800] ;  /* 0x00180000679c783b */ /* 0x0002620000000200 */
[----:B------:R-:W-:-:S05]  /*6b40*/  @P0 BRA `(.L_x_504) ;  /* 0x0000043000000947 */ /* 0x000fca0003800000 */
[----:B------:R-:W-:Y:S01]  /*6b50*/  IMAD.WIDE.U32 R2, R181, c[0x0][0x208], RZ ;  /* 0x00008200b5027a25 */ /* 0x000fe200078e00ff */
[----:B------:R-:W-:Y:S02]  /*6b60*/  SHF.R.S32.HI R0, RZ, 0x1f, R181 ;  /* 0x0000001fff007819 */ /* 0x000fe400000114b5 */
[----:B------:R-:W-:Y:S01]  /*6b70*/  SHF.R.S32.HI R4, RZ, 0x1f, R180 ;  /* 0x0000001fff047819 */ /* 0x000fe200000114b4 */
[----:B------:R-:W-:Y:S01]  /*6b80*/  IMAD.SHL.U32 R23, R193, 0x2, RZ ;  /* 0x00000002c1177824 */ /* 0x000fe200078e00ff */
[----:B------:R-:W-:Y:S01]  /*6b90*/  SHF.R.S32.HI R5, RZ, 0x1f, R193 ;  /* 0x0000001fff057819 */ /* 0x000fe200000114c1 */
[----:B------:R-:W-:Y:S01]  /*6ba0*/  IMAD R0, R0, c[0x0][0x208], RZ ;  /* 0x0000820000007a24 */ /* 0x000fe200078e02ff */
[----:B------:R-:W-:Y:S01]  /*6bb0*/  SHF.R.S32.HI R7, RZ, 0x1f, R192 ;  /* 0x0000001fff077819 */ /* 0x000fe200000114c0 */
[----:B------:R-:W-:Y:S01]  /*6bc0*/  IMAD R4, R4, c[0x0][0x218], RZ ;  /* 0x0000860004047a24 */ /* 0x000fe200078e02ff */
[----:B------:R-:W-:Y:S01]  /*6bd0*/  SHF.R.S32.HI R6, RZ, 0x1f, R184 ;  /* 0x0000001fff067819 */ /* 0x000fe200000114b8 */
[----:B------:R-:W-:Y:S01]  /*6be0*/  IMAD R0, R181, c[0x0][0x20c], R0 ;  /* 0x00008300b5007a24 */ /* 0x000fe200078e0200 */
[----:B------:R-:W-:Y:S01]  /*6bf0*/  SHF.L.U64.HI R20, R193, 0x1, R5 ;  /* 0x00000001c1147819 */ /* 0x000fe20000010205 */
[----:B------:R-:W-:Y:S01]  /*6c00*/  IMAD R4, R180, c[0x0][0x21c], R4 ;  /* 0x00008700b4047a24 */ /* 0x000fe200078e0204 */
[----:B------:R-:W-:Y:S01]  /*6c10*/  SHF.L.U64.HI R15, R192, 0x1, R7 ;  /* 0x00000001c00f7819 */ /* 0x000fe20000010207 */
[----:B------:R-:W-:Y:S01]  /*6c20*/  IMAD.IADD R3, R3, 0x1, R0 ;  /* 0x0000000103037824 */ /* 0x000fe200078e0200 */
[----:B------:R-:W-:Y:S01]  /*6c30*/  SHF.L.U64.HI R14, R184, 0x1, R6 ;  /* 0x00000001b80e7819 */ /* 0x000fe20000010206 */
[----:B------:R-:W-:Y:S02]  /*6c40*/  IMAD.SHL.U32 R22, R192, 0x2, RZ ;  /* 0x00000002c0167824 */ /* 0x000fe400078e00ff */
[----:B------:R-:W-:Y:S04]  /*6c50*/  IMAD.WIDE.U32 R2, R180, c[0x0][0x218], R2 ;  /* 0x00008600b4027a25 */ /* 0x000fe800078e0002 */
[----:B------:R-:W-:Y:S01]  /*6c60*/  IMAD.SHL.U32 R21, R184, 0x2, RZ ;  /* 0x00000002b8157824 */ /* 0x000fe200078e00ff */
[----:B------:R-:W-:Y:S04]  /*6c70*/  IADD3 R0, P0, R206, R2, RZ ;  /* 0x00000002ce007210 */ /* 0x000fe80007f1e0ff */
[----:B------:R-:W-:Y:S02]  /*6c80*/  IADD3.X R2, R210, R3, R4, P0, !PT ;  /* 0x00000003d2027210 */ /* 0x000fe400007fe404 */
[C---:B------:R-:W-:Y:S04]  /*6c90*/  LEA R13, P0, R0.reuse, c[0x0][0x1f8], 0x1 ;  /* 0x00007e00000d7a11 */ /* 0x040fe800078008ff */
[----:B------:R-:W-:Y:S01]  /*6ca0*/  LEA.HI.X R5, R0, c[0x0][0x1fc], R2, 0x1, P0 ;  /* 0x00007f0000057a11 */ /* 0x000fe200000f0c02 */
[----:B------:R-:W-:-:S06]  /*6cb0*/  BRA.DIV ~URZ, `(.L_x_505) ;  /* 0x000103527f007947 */ /* 0x000fcc000b800000 */
[----:B------:R4:W3:Y:S02]  /*6cc0*/  SHFL.IDX PT, R4, R5, RZ, 0x181f ;  /* 0x00181fff05047589 */ /* 0x0008e400000e0000 */
.L_x_638:
[----:B------:R-:W-:-:S05]  /*6cd0*/  BRA.DIV ~URZ, `(.L_x_506) ;  /* 0x000103a27f007947 */ /* 0x000fca000b800000 */
[----:B------:R-:W5:Y:S01]  /*6ce0*/  SHFL.IDX PT, R0, R13, RZ, 0x181f ;  /* 0x00181fff0d007589 */ /* 0x000f6200000e0000 */
[----:B------:R-:W-:Y:S02]  /*6cf0*/  ISETP.GE.AND P2, PT, R184, c[0x0][0x1d4], PT ;  /* 0x00007500b8007a0c */ /* 0x000fe40003f46270 */
[----:B------:R-:W-:Y:S02]  /*6d00*/  ISETP.GE.AND P1, PT, R192, c[0x0][0x1d4], PT ;  /* 0x00007500c0007a0c */ /* 0x000fe40003f26270 */
[----:B-----5:R-:W-:Y:S05]  /*6d10*/  IADD3 R2, P0, R0, R21, RZ ;  /* 0x0000001500027210 */ /* 0x020fea0007f1e0ff */
[----:B---3--:R-:W-:Y:S01]  /*6d20*/  IMAD.X R3, R4, 0x1, R14, P0 ;  /* 0x0000000104037824 */ /* 0x008fe200000e060e */
[----:B------:R-:W-:Y:S04]  /*6d30*/  IADD3 R6, P0, R0, R22, RZ ;  /* 0x0000001600067210 */ /* 0x000fe80007f1e0ff */
[----:B------:R-:W-:Y:S01]  /*6d40*/  @!PT LDS RZ, [RZ] ;  /* 0x00000000fffff984 */ /* 0x000fe20000000800 */
[----:B------:R-:W-:Y:S01]  /*6d50*/  @!PT LDS RZ, [RZ] ;  /* 0x00000000fffff984 */ /* 0x000fe20000000800 */
[----:B------:R3:W-:Y:S01]  /*6d60*/  LDGSTS.E.BYPASS.LTC128B.128 [R179+0x100], [R2.64], !P2 ;  /* 0x0010000002b37fae */ /* 0x0007e2000d101d48 */
[----:B------:R-:W-:Y:S05]  /*6d70*/  IMAD.X R7, R4, 0x1, R15, P0 ;  /* 0x0000000104077824 */ /* 0x000fea00000e060f */
[----:B------:R5:W-:Y:S01]  /*6d80*/  LDGSTS.E.BYPASS.LTC128B.128 [R179+0x2100], [R6.64], !P1 ;  /* 0x0210000006b37fae */ /* 0x000be2000c901d48 */
[----:B---3--:R-:W-:Y:S03]  /*6d90*/  IADD3 R2, P0, R0, R23, RZ ;  /* 0x0000001700027210 */ /* 0x008fe60007f1e0ff */
[----:B------:R-:W3:Y:S02]  /*6da0*/  SHFL.IDX PT, R0, R13, 0x1, 0x181f ;  /* 0x00381f000d007f89 */ /* 0x000ee400000e0000 */
[----:B------:R-:W-:Y:S01]  /*6db0*/  IMAD.X R3, R4, 0x1, R20, P0 ;  /* 0x0000000104037824 */ /* 0x000fe200000e0614 */
[----:B------:R-:W-:Y:S01]  /*6dc0*/  ISETP.GE.AND P0, PT, R193, c[0x0][0x1d4], PT ;  /* 0x00007500c1007a0c */ /* 0x000fe20003f06270 */
[----:B------:R4:W2:Y:S01]  /*6dd0*/  SHFL.IDX PT, R4, R5, 0x1, 0x181f ;  /* 0x00381f0005047f89 */ /* 0x0008a200000e0000 */
[----:B-----5:R-:W-:Y:S02]  /*6de0*/  SEL R6, RZ, 0x10, P1 ;  /* 0x00000010ff067807 */ /* 0x020fe40000800000 */
[----:B------:R-:W-:Y:S09]  /*6df0*/  SEL R12, RZ, 0x10, P0 ;  /* 0x00000010ff0c7807 */ /* 0x000ff20000000000 */
[----:B------:R1:W-:Y:S01]  /*6e00*/  LDGSTS.E.BYPASS.LTC128B.128 [R179+0x4100], [R2.64], !P0 ;  /* 0x0410000002b37fae */ /* 0x0003e2000c101d48 */
[----:B----4-:R-:W-:Y:S04]  /*6e10*/  SEL R5, RZ, 0x10, P2 ;  /* 0x00000010ff057807 */ /* 0x010fe80001000000 */
.L_x_639:
[C---:B-1-3--:R-:W-:Y:S02]  /*6e20*/  IADD3 R2, -R5.reuse, 0x10, RZ ;  /* 0x0000001005027810 */ /* 0x04afe40007ffe1ff */
[----:B------:R-:W-:Y:S02]  /*6e30*/  ISETP.NE.U32.AND P2, PT, R5, RZ, PT ;  /* 0x000000ff0500720c */ /* 0x000fe40003f45070 */
[----:B------:R-:W-:Y:S04]  /*6e40*/  LOP3.LUT R2, R2, 0xf, RZ, 0xc0, !PT ;  /* 0x0000000f02027812 */ /* 0x000fe800078ec0ff */
[----:B------:R-:W-:Y:S04]  /*6e50*/  IADD3 R2, P1, P0, R2, R0, R21 ;  /* 0x0000000002027210 */ /* 0x000fe8000783e015 */
[----:B--2---:R-:W-:Y:S05]  /*6e60*/  IADD3.X R3, RZ, R4, R14, P1, P0 ;  /* 0x00000004ff037210 */ /* 0x004fea0000fe040e */
[----:B------:R-:W-:Y:S01]  /*6e70*/  @!PT LDS RZ, [RZ] ;  /* 0x00000000fffff984 */ /* 0x000fe20000000800 */
[----:B------:R-:W-:Y:S01]  /*6e80*/  @!PT LDS RZ, [RZ] ;  /* 0x00000000fffff984 */ /* 0x000fe20000000800 */
[----:B------:R-:W-:Y:S01]  /*6e90*/  @!PT LDS RZ, [RZ] ;  /* 0x00000000fffff984 */ /* 0x000fe20000000800 */
[----:B------:R1:W-:Y:S01]  /*6ea0*/  LDGSTS.E.BYPASS.LTC128B.128.ZFILL [R179+0x1100], [R2.64], P2 ;  /* 0x0110000002b37fae */ /* 0x0003e20009141d48 */
[C---:B------:R-:W-:Y:S02]  /*6eb0*/  ISETP.NE.U32.AND P2, PT, R6.reuse, RZ, PT ;  /* 0x000000ff0600720c */ /* 0x040fe40003f45070 */
[----:B-1----:R-:W-:Y:S04]  /*6ec0*/  IADD3 R2, -R6, 0x10, RZ ;  /* 0x0000001006027810 */ /* 0x002fe80007ffe1ff */
[----:B------:R-:W-:Y:S04]  /*6ed0*/  LOP3.LUT R2, R2, 0xf, RZ, 0xc0, !PT ;  /* 0x0000000f02027812 */ /* 0x000fe800078ec0ff */
[----:B------:R-:W-:Y:S02]  /*6ee0*/  IADD3 R6, P1, P0, R2, R0, R22 ;  /* 0x0000000002067210 */ /* 0x000fe4000783e016 */
[----:B------:R-:W-:Y:S02]  /*6ef0*/  IADD3 R2, -R12, 0x10, RZ ;  /* 0x000000100c027810 */ /* 0x000fe40007ffe1ff */
[----:B------:R-:W-:Y:S02]  /*6f00*/  IADD3.X R7, RZ, R4, R15, P1, P0 ;  /* 0x00000004ff077210 */ /* 0x000fe40000fe040f */
[----:B------:R-:W-:Y:S03]  /*6f10*/  LOP3.LUT R2, R2, 0xf, RZ, 0xc0, !PT ;  /* 0x0000000f02027812 */ /* 0x000fe600078ec0ff */
[----:B------:R1:W-:Y:S01]  /*6f20*/  LDGSTS.E.BYPASS.LTC128B.128.ZFILL [R179+0x3100], [R6.64], P2 ;  /* 0x0310000006b37fae */ /* 0x0003e20009141d48 */
[----:B------:R-:W-:Y:S04]  /*6f30*/  IADD3 R2, P1, P0, R2, R0, R23 ;  /* 0x0000000002027210 */ /* 0x000fe8000783e017 */
[----:B------:R-:W-:Y:S02]  /*6f40*/  IADD3.X R3, RZ, R4, R20, P1, P0 ;  /* 0x00000004ff037210 */ /* 0x000fe40000fe0414 */
[----:B------:R-:W-:Y:S11]  /*6f50*/  ISETP.NE.U32.AND P0, PT, R12, RZ, PT ;  /* 0x000000ff0c00720c */ /* 0x000ff60003f05070 */
[----:B------:R-:W-:Y:S02]  /*6f60*/  @!UPT UIADD3 URZ, URZ, URZ, URZ ;  /* 0x0000003f3f3ff290 */ /* 0x000fe4000fffe03f */
[----:B------:R1:W-:Y:S02]  /*6f70*/  LDGSTS.E.BYPASS.LTC128B.128.ZFILL [R179+0x5100], [R2.64], P0 ;  /* 0x0510000002b37fae */ /* 0x0003e40008141d48 */
.L_x_504:
[----:B------:R-:W-:Y:S05]  /*6f80*/  BSYNC B0 ;  /* 0x0000000000007941 */ /* 0x000fea0003800000 */
.L_x_503:
[----:B------:R-:W0:Y:S01]  /*6f90*/  LDGDEPBAR ;  /* 0x00000000000079af */ /* 0x000e220000000000 */
[----:B------:R-:W-:Y:S01]  /*6fa0*/  WARPSYNC 0xffffffff ;  /* 0xffffffff00007948 */ /* 0x000fe20003800000 */
[C---:B-123--:R-:W-:Y:S01]  /*6fb0*/  HMMA.16816.F32 R4, R32.reuse, R8, RZ ;  /* 0x000000082004723c */ /* 0x04efe200000018ff */
[----:B------:R-:W-:Y:S02]  /*6fc0*/  BSSY B0, `(.L_x_507) ;  /* 0x0000128000007945 */ /* 0x000fe40003800000 */
[----:B------:R-:W-:Y:S05]  /*6fd0*/  ISETP.GT.AND P0, PT, R178, R194, PT ;  /* 0x000000c2b200720c */ /* 0x000fea0003f04270 */
[C---:B------:R-:W-:Y:S08]  /*6fe0*/  HMMA.16816.F32 R8, R32.reuse, R10, RZ ;  /* 0x0000000a2008723c */ /* 0x040ff000000018ff */
[C---:B----4-:R-:W-:Y:S08]  /*6ff0*/  HMMA.16816.F32 R12, R32.reuse, R16, RZ ;  /* 0x00000010200c723c */ /* 0x050ff000000018ff */
[C---:B------:R-:W-:Y:S08]  /*7000*/  HMMA.16816.F32 R16, R32.reuse, R18, RZ ;  /* 0x000000122010723c */ /* 0x040ff000000018ff */
[C---:B------:R-:W-:Y:S08]  /*7010*/  HMMA.16816.F32 R20, R32.reuse, R24, RZ ;  /* 0x000000182014723c */ /* 0x040ff000000018ff */
[C---:B------:R-:W-:Y:S08]  /*7020*/  HMMA.16816.F32 R24, R32.reuse, R26, RZ ;  /* 0x0000001a2018723c */ /* 0x040ff000000018ff */
[C---:B------:R-:W-:Y:S08]  /*7030*/  HMMA.16816.F32 R28, R32.reuse, R136, RZ ;  /* 0x00000088201c723c */ /* 0x040ff000000018ff */
[----:B------:R-:W-:Y:S01]  /*7040*/  HMMA.16816.F32 R32, R32, R138, RZ ;  /* 0x0000008a2020723c */ /* 0x000fe200000018ff */
[----:B------:R-:W-:Y:S07]  /*7050*/  LDSM.16.M88.4 R136, [R176] ;  /* 0x00000000b088783b */ /* 0x000fee0000000200 */
[C---:B------:R-:W-:Y:S08]  /*7060*/  HMMA.16816.F32 R4, R140.reuse, R144, R4 ;  /* 0x000000908c04723c */ /* 0x040ff00000001804 */
[C---:B------:R-:W-:Y:S01]  /*7070*/  HMMA.16816.F32 R8, R140.reuse, R146, R8 ;  /* 0x000000928c08723c */ /* 0x040fe20000001808 */
[----:B------:R-:W1:Y:S07]  /*7080*/  LDSM.16.M88.4 R144, [R166] ;  /* 0x00000000a690783b */ /* 0x000e6e0000000200 */
[C---:B------:R-:W-:Y:S08]  /*7090*/  HMMA.16816.F32 R12, R140.reuse, R148, R12 ;  /* 0x000000948c0c723c */ /* 0x040ff0000000180c */
[C---:B------:R-:W-:Y:S01]  /*70a0*/  HMMA.16816.F32 R16, R140.reuse, R150, R16 ;  /* 0x000000968c10723c */ /* 0x040fe20000001810 */
[----:B------:R-:W2:Y:S07]  /*70b0*/  LDSM.16.M88.4 R148, [R166+0x800] ;  /* 0x00080000a694783b */ /* 0x000eae0000000200 */
[C---:B------:R-:W-:Y:S08]  /*70c0*/  HMMA.16816.F32 R20, R140.reuse, R152, R20 ;  /* 0x000000988c14723c */ /* 0x040ff00000001814 */
[C---:B------:R-:W-:Y:S01]  /*70d0*/  HMMA.16816.F32 R24, R140.reuse, R154, R24 ;  /* 0x0000009a8c18723c */ /* 0x040fe20000001818 */
[----:B------:R-:W-:Y:S07]  /*70e0*/  LDSM.16.M88.4 R152, [R166+0x1800] ;  /* 0x00180000a698783b */ /* 0x000fee0000000200 */
[C---:B------:R-:W-:Y:S08]  /*70f0*/  HMMA.16816.F32 R28, R140.reuse, R156, R28 ;  /* 0x0000009c8c1c723c */ /* 0x040ff0000000181c */
[----:B------:R-:W-:Y:S01]  /*7100*/  HMMA.16816.F32 R32, R140, R158, R32 ;  /* 0x0000009e8c20723c */ /* 0x000fe20000001820 */
[----:B------:R-:W3:Y:S07]  /*7110*/  LDSM.16.M88.4 R140, [R166+0x1000] ;  /* 0x00100000a68c783b */ /* 0x000eee0000000200 */
[C---:B-1----:R-:W-:Y:S08]  /*7120*/  HMMA.16816.F32 R4, R136.reuse, R144, R4 ;  /* 0x000000908804723c */ /* 0x042ff00000001804 */
[C---:B------:R-:W-:Y:S01]  /*7130*/  HMMA.16816.F32 R8, R136.reuse, R146, R8 ;  /* 0x000000928808723c */ /* 0x040fe20000001808 */
[----:B------:R-:W-:Y:S07]  /*7140*/  LDSM.16.M88.4 R144, [R165+-0x4000] ;  /* 0xffc00000a590783b */ /* 0x000fee0000000200 */
[C---:B--2---:R-:W-:Y:S08]  /*7150*/  HMMA.16816.F32 R12, R136.reuse, R148, R12 ;  /* 0x00000094880c723c */ /* 0x044ff0000000180c */
[C---:B------:R-:W-:Y:S01]  /*7160*/  HMMA.16816.F32 R16, R136.reuse, R150, R16 ;  /* 0x000000968810723c */ /* 0x040fe20000001810 */
[----:B------:R-:W-:Y:S07]  /*7170*/  LDSM.16.M88.4 R148, [R165+-0x3800] ;  /* 0xffc80000a594783b */ /* 0x000fee0000000200 */
[C---:B---3--:R-:W-:Y:S08]  /*7180*/  HMMA.16816.F32 R20, R136.reuse, R140, R20 ;  /* 0x0000008c8814723c */ /* 0x048ff00000001814 */
[C---:B------:R-:W-:Y:S01]  /*7190*/  HMMA.16816.F32 R24, R136.reuse, R142, R24 ;  /* 0x0000008e8818723c */ /* 0x040fe20000001818 */
[----:B------:R-:W1:Y:S07]  /*71a0*/  LDSM.16.M88.4 R140, [R175] ;  /* 0x00000000af8c783b */ /* 0x000e6e0000000200 */
[C---:B------:R-:W-:Y:S08]  /*71b0*/  HMMA.16816.F32 R28, R136.reuse, R152, R28 ;  /* 0x00000098881c723c */ /* 0x040ff0000000181c */
[----:B------:R-:W-:Y:S01]  /*71c0*/  HMMA.16816.F32 R32, R136, R154, R32 ;  /* 0x0000009a8820723c */ /* 0x000fe20000001820 */
[----:B------:R-:W2:Y:S08]  /*71d0*/  LDSM.16.M88.4 R136, [R165+-0x3000] ;  /* 0xffd00000a588783b */ /* 0x000eb00000000200 */
[----:B------:R-:W3:Y:S01]  /*71e0*/  LDSM.16.M88.4 R152, [R165+-0x2800] ;  /* 0xffd80000a598783b */ /* 0x000ee20000000200 */
[C---:B-1----:R-:W-:Y:S08]  /*71f0*/  HMMA.16816.F32 R4, R140.reuse, R144, R4 ;  /* 0x000000908c04723c */ /* 0x042ff00000001804 */
[C---:B------:R-:W-:Y:S01]  /*7200*/  HMMA.16816.F32 R8, R140.reuse, R146, R8 ;  /* 0x000000928c08723c */ /* 0x040fe20000001808 */
[----:B------:R-:W-:Y:S07]  /*7210*/  LDSM.16.M88.4 R144, [R164+0x2000] ;  /* 0x00200000a490783b */ /* 0x000fee0000000200 */
[C---:B------:R-:W-:Y:S08]  /*7220*/  HMMA.16816.F32 R12, R140.reuse, R148, R12 ;  /* 0x000000948c0c723c */ /* 0x040ff0000000180c */
[C---:B------:R-:W-:Y:S01]  /*7230*/  HMMA.16816.F32 R16, R140.reuse, R150, R16 ;  /* 0x000000968c10723c */ /* 0x040fe20000001810 */
[----:B------:R-:W-:Y:S07]  /*7240*/  LDSM.16.M88.4 R148, [R164+0x2800] ;  /* 0x00280000a494783b */ /* 0x000fee0000000200 */
[C---:B--2---:R-:W-:Y:S08]  /*7250*/  HMMA.16816.F32 R20, R140.reuse, R136, R20 ;  /* 0x000000888c14723c */ /* 0x044ff00000001814 */
[C---:B------:R-:W-:Y:S01]  /*7260*/  HMMA.16816.F32 R24, R140.reuse, R138, R24 ;  /* 0x0000008a8c18723c */ /* 0x040fe20000001818 */
[----:B------:R-:W1:Y:S07]  /*7270*/  LDSM.16.M88.4 R136, [R173+0x4000] ;  /* 0x00400000ad88783b */ /* 0x000e6e0000000200 */
[C---:B---3--:R-:W-:Y:S08]  /*7280*/  HMMA.16816.F32 R28, R140.reuse, R152, R28 ;  /* 0x000000988c1c723c */ /* 0x048ff0000000181c */
[----:B------:R-:W-:Y:S01]  /*7290*/  HMMA.16816.F32 R32, R140, R154, R32 ;  /* 0x0000009a8c20723c */ /* 0x000fe20000001820 */
[----:B------:R-:W2:Y:S08]  /*72a0*/  LDSM.16.M88.4 R140, [R164+0x3000] ;  /* 0x00300000a48c783b */ /* 0x000eb00000000200 */
[----:B------:R-:W3:Y:S01]  /*72b0*/  LDSM.16.M88.4 R152, [R164+0x3800] ;  /* 0x00380000a498783b */ /* 0x000ee20000000200 */
        /* <DEDUP_REMOVED lines=28> */
[----:B------:R-:W-:Y:S07]  /*7480*/  LDSM.16.M88.4 R144, [R165+-0x2000] ;  /* 0xffe00000a590783b */ /* 0x000fee0000000200 */
[C---:B------:R-:W-:Y:S08]  /*7490*/  HMMA.16816.F32 R12, R136.reuse, R148, R12 ;  /* 0x00000094880c723c */ /* 0x040ff0000000180c */
[C---:B------:R-:W-:Y:S01]  /*74a0*/  HMMA.16816.F32 R16, R136.reuse, R150, R16 ;  /* 0x000000968810723c */ /* 0x040fe20000001810 */
[----:B------:R-:W-:Y:S07]  /*74b0*/  LDSM.16.M88.4 R148, [R165+-0x1800] ;  /* 0xffe80000a594783b */ /* 0x000fee0000000200 */
[C---:B--2---:R-:W-:Y:S08]  /*74c0*/  HMMA.16816.F32 R20, R136.reuse, R140, R20 ;  /* 0x0000008c8814723c */ /* 0x044ff00000001814 */
[C---:B------:R-:W-:Y:S01]  /*74d0*/  HMMA.16816.F32 R24, R136.reuse, R142, R24 ;  /* 0x0000008e8818723c */ /* 0x040fe20000001818 */
[----:B------:R-:W1:Y:S07]  /*74e0*/  LDSM.16.M88.4 R140, [R175+0x4000] ;  /* 0x00400000af8c783b */ /* 0x000e6e0000000200 */
[C---:B---3--:R-:W-:Y:S08]  /*74f0*/  HMMA.16816.F32 R28, R136.reuse, R152, R28 ;  /* 0x00000098881c723c */ /* 0x048ff0000000181c */
        /* <DEDUP_REMOVED lines=41> */
[----:B------:R-:W-:Y:S01]  /*7790*/  LDSM.16.M88.4 R152, [R165] ;  /* 0x00000000a598783b */ /* 0x000fe20000000200 */
[C---:B-1----:R-:W-:Y:S08]  /*77a0*/  HMMA.16816.F32 R4, R136.reuse, R144, R4 ;  /* 0x000000908804723c */ /* 0x042ff00000001804 */
[C---:B------:R-:W-:Y:S01]  /*77b0*/  HMMA.16816.F32 R8, R136.reuse, R146, R8 ;  /* 0x000000928808723c */ /* 0x040fe20000001808 */
[----:B------:R-:W1:Y:S07]  /*77c0*/  LDSM.16.M88.4 R144, [R166+0x5800] ;  /* 0x00580000a690783b */ /* 0x000e6e0000000200 */
[C---:B------:R-:W-:Y:S08]  /*77d0*/  HMMA.16816.F32 R12, R136.reuse, R148, R12 ;  /* 0x00000094880c723c */ /* 0x040ff0000000180c */
[C---:B------:R-:W-:Y:S01]  /*77e0*/  HMMA.16816.F32 R16, R136.reuse, R150, R16 ;  /* 0x000000968810723c */ /* 0x040fe20000001810 */
[----:B------:R-:W3:Y:S07]  /*77f0*/  LDSM.16.M88.4 R148, [R175+0x8000] ;  /* 0x00800000af94783b */ /* 0x000eee0000000200 */
[C---:B--2---:R-:W-:Y:S08]  /*7800*/  HMMA.16816.F32 R20, R136.reuse, R140, R20 ;  /* 0x0000008c8814723c */ /* 0x044ff00000001814 */
[C---:B------:R-:W-:Y:S08]  /*7810*/  HMMA.16816.F32 R24, R136.reuse, R142, R24 ;  /* 0x0000008e8818723c */ /* 0x040ff00000001818 */
[C---:B-1----:R-:W-:Y:S08]  /*7820*/  HMMA.16816.F32 R28, R136.reuse, R144, R28 ;  /* 0x00000090881c723c */ /* 0x042ff0000000181c */
[----:B------:R-:W-:Y:S01]  /*7830*/  HMMA.16816.F32 R32, R136, R146, R32 ;  /* 0x000000928820723c */ /* 0x000fe20000001820 */
[----:B------:R-:W1:Y:S07]  /*7840*/  LDSM.16.M88.4 R136, [R165+0x800] ;  /* 0x00080000a588783b */ /* 0x000e6e0000000200 */
[C---:B---3--:R-:W-:Y:S08]  /*7850*/  HMMA.16816.F32 R4, R148.reuse, R152, R4 ;  /* 0x000000989404723c */ /* 0x048ff00000001804 */
[C---:B------:R-:W-:Y:S11]  /*7860*/  HMMA.16816.F32 R8, R148.reuse, R154, R8 ;  /* 0x0000009a9408723c */ /* 0x040ff60000001808 */
[----:B------:R-:W-:Y:S05]  /*7870*/  @!UPT UIADD3 URZ, URZ, URZ, URZ ;  /* 0x0000003f3f3ff290 */ /* 0x000fea000fffe03f */
[----:B------:R-:W-:Y:S04]  /*7880*/  FMUL.FTZ R0, R4, c[0x0][0x320] ;  /* 0x0000c80004007a20 */ /* 0x000fe80000410000 */
[----:B------:R2:W3:Y:S04]  /*7890*/  MUFU.TANH R158, R0 ;  /* 0x00000000009e7308 */ /* 0x0004e80000002400 */
[----:B------:R-:W-:Y:S01]  /*78a0*/  FMUL.FTZ R2, R11, c[0x0][0x320] ;  /* 0x0000c8000b027a20 */ /* 0x000fe20000410000 */
[C---:B-1----:R-:W-:Y:S05]  /*78b0*/  HMMA.16816.F32 R12, R148.reuse, R136, R12 ;  /* 0x00000088940c723c */ /* 0x042fea000000180c */
[----:B------:R1:W4:Y:S03]  /*78c0*/  MUFU.TANH R159, R2 ;  /* 0x00000002009f7308 */ /* 0x0003260000002400 */
[C---:B------:R-:W-:Y:S04]  /*78d0*/  HMMA.16816.F32 R16, R148.reuse, R138, R16 ;  /* 0x0000008a9410723c */ /* 0x040fe80000001810 */
[----:B--2---:R-:W-:Y:S04]  /*78e0*/  FMUL.FTZ R0, R5, c[0x0][0x320] ;  /* 0x0000c80005007a20 */ /* 0x004fe80000410000 */
[----:B------:R2:W2:Y:S11]  /*78f0*/  MUFU.TANH R157, R0 ;  /* 0x00000000009d7308 */ /* 0x0004b60000002400 */
[----:B------:R-:W-:Y:S05]  /*7900*/  @!UPT UIADD3 URZ, URZ, URZ, URZ ;  /* 0x0000003f3f3ff290 */ /* 0x000fea000fffe03f */
[----:B-1----:R-:W-:Y:S04]  /*7910*/  FMUL.FTZ R2, R19, c[0x0][0x320] ;  /* 0x0000c80013027a20 */ /* 0x002fe80000410000 */
[----:B------:R-:W1:Y:S01]  /*7920*/  MUFU.TANH R153, R2 ;  /* 0x0000000200997308 */ /* 0x000e620000002400 */
[----:B--2---:R-:W-:Y:S09]  /*7930*/  FMUL.FTZ R0, R6, c[0x0][0x320] ;  /* 0x0000c80006007a20 */ /* 0x004ff20000410000 */
[----:B------:R2:W1:Y:S02]  /*7940*/  MUFU.TANH R162, R0 ;  /* 0x0000000000a27308 */ /* 0x0004640000002400 */
[----:B--2---:R-:W-:Y:S02]  /*7950*/  FMUL.FTZ R0, R7, c[0x0][0x320] ;  /* 0x0000c80007007a20 */ /* 0x004fe40000410000 */
[----:B------:R-:W2:Y:S06]  /*7960*/  LDSM.16.M88.4 R4, [R165+0x1000] ;  /* 0x00100000a504783b */ /* 0x000eac0000000200 */
[----:B------:R5:W1:Y:S02]  /*7970*/  MUFU.TANH R161, R0 ;  /* 0x0000000000a17308 */ /* 0x000a640000002400 */
[----:B-----5:R-:W-:Y:S08]  /*7980*/  FMUL.FTZ R0, R8, c[0x0][0x320] ;  /* 0x0000c80008007a20 */ /* 0x020ff00000410000 */
[----:B------:R5:W1:Y:S01]  /*7990*/  MUFU.TANH R154, R0 ;  /* 0x00000000009a7308 */ /* 0x000a620000002400 */
[C---:B--2---:R-:W-:Y:S08]  /*79a0*/  HMMA.16816.F32 R20, R148.reuse, R4, R20 ;  /* 0x000000049414723c */ /* 0x044ff00000001814 */
[C---:B------:R-:W-:Y:S04]  /*79b0*/  HMMA.16816.F32 R24, R148.reuse, R6, R24 ;  /* 0x000000069418723c */ /* 0x040fe80000001818 */
[----:B-----5:R-:W-:Y:S04]  /*79c0*/  FMUL.FTZ R0, R9, c[0x0][0x320] ;  /* 0x0000c80009007a20 */ /* 0x020fe80000410000 */
[----:B------:R2:W1:Y:S04]  /*79d0*/  MUFU.TANH R147, R0 ;  /* 0x0000000000937308 */ /* 0x0004680000002400 */
[----:B--2---:R-:W-:Y:S02]  /*79e0*/  FMUL.FTZ R0, R10, c[0x0][0x320] ;  /* 0x0000c8000a007a20 */ /* 0x004fe40000410000 */
[----:B------:R-:W2:Y:S01]  /*79f0*/  LDSM.16.M88.4 R8, [R165+0x1800] ;  /* 0x00180000a508783b */ /* 0x000ea20000000200 */
[----:B------:R-:W-:Y:S04]  /*7a00*/  DEPBAR.LE SB0, 0x0 ;  /* 0x000080000000791a */ /* 0x000fe80000000000 */
[----:B------:R5:W1:Y:S03]  /*7a10*/  MUFU.TANH R160, R0 ;  /* 0x0000000000a07308 */ /* 0x000a660000002400 */
[----:B------:R-:W-:Y:S01]  /*7a20*/  BAR.SYNC.DEFER_BLOCKING 0x0 ;  /* 0x0000000000007b1d */ /* 0x000fe20000010000 */
[----:B-----5:R-:W-:Y:S06]  /*7a30*/  FMUL.FTZ R0, R12, c[0x0][0x320] ;  /* 0x0000c8000c007a20 */ /* 0x020fec0000410000 */
[----:B------:R5:W1:Y:S01]  /*7a40*/  MUFU.TANH R137, R0 ;  /* 0x0000000000897308 */ /* 0x000a620000002400 */
[C---:B--2---:R-:W-:Y:S08]  /*7a50*/  HMMA.16816.F32 R28, R148.reuse, R8, R28 ;  /* 0x00000008941c723c */ /* 0x044ff0000000181c */
[----:B------:R-:W-:Y:S04]  /*7a60*/  HMMA.16816.F32 R32, R148, R10, R32 ;  /* 0x0000000a9420723c */ /* 0x000fe80000001820 */
[----:B-----5:R-:W-:Y:S04]  /*7a70*/  FMUL.FTZ R0, R13, c[0x0][0x320] ;  /* 0x0000c8000d007a20 */ /* 0x020fe80000410000 */
[----:B------:R2:W1:Y:S04]  /*7a80*/  MUFU.TANH R136, R0 ;  /* 0x0000000000887308 */ /* 0x0004680000002400 */
[----:B--2---:R-:W-:Y:S06]  /*7a90*/  FMUL.FTZ R0, R14, c[0x0][0x320] ;  /* 0x0000c8000e007a20 */ /* 0x004fec0000410000 */
[----:B------:R2:W1:Y:S02]  /*7aa0*/  MUFU.TANH R156, R0 ;  /* 0x00000000009c7308 */ /* 0x0004640000002400 */
[----:B--2---:R-:W-:Y:S08]  /*7ab0*/  FMUL.FTZ R0, R15, c[0x0][0x320] ;  /* 0x0000c8000f007a20 */ /* 0x004ff00000410000 */
        /* <DEDUP_REMOVED lines=38> */
[----:B------:R2:W1:Y:S01]  /*7d20*/  MUFU.TANH R141, R0 ;  /* 0x00000000008d7308 */ /* 0x0004620000002400 */
[----:B------:R-:W-:-:S05]  /*7d30*/  @!P0 BRA `(.L_x_508) ;  /* 0x0000050000008947 */ /* 0x000fca0003800000 */
[----:B---34-:R-:W-:Y:S01]  /*7d40*/  IMAD R2, R178, 0x40, R201 ;  /* 0x00000040b2027824 */ /* 0x018fe200078e02c9 */
[----:B------:R-:W-:Y:S01]  /*7d50*/  SHF.R.S32.HI R163, RZ, 0x1f, R193 ;  /* 0x0000001fffa37819 */ /* 0x000fe200000114c1 */
[----:B------:R-:W-:Y:S01]  /*7d60*/  IMAD.MOV.U32 R180, RZ, RZ, RZ ;  /* 0x000000ffffb47224 */ /* 0x000fe200078e00ff */
[----:B------:R-:W-:Y:S01]  /*7d70*/  SHF.R.S32.HI R171, RZ, 0x1f, R192 ;  /* 0x0000001fffab7819 */ /* 0x000fe200000114c0 */
[C---:B------:R-:W-:Y:S01]  /*7d80*/  IMAD.SHL.U32 R23, R193.reuse, 0x2, RZ ;  /* 0x00000002c1177824 */ /* 0x040fe200078e00ff */
[----:B------:R-:W-:Y:S01]  /*7d90*/  IADD3 R2, R2, -0x40, R197 ;  /* 0xffffffc002027810 */ /* 0x000fe20007ffe0c5 */
[----:B------:R-:W-:Y:S01]  /*7da0*/  IMAD.SHL.U32 R22, R192, 0x2, RZ ;  /* 0x00000002c0167824 */ /* 0x000fe200078e00ff */
[----:B------:R-:W-:Y:S01]  /*7db0*/  SHF.L.U64.HI R12, R193, 0x1, R163 ;  /* 0x00000001c10c7819 */ /* 0x000fe200000102a3 */
[----:B------:R-:W-:Y:S01]  /*7dc0*/  IMAD.SHL.U32 R21, R184, 0x2, RZ ;  /* 0x00000002b8157824 */ /* 0x000fe200078e00ff */
[----:B------:R-:W-:Y:S01]  /*7dd0*/  SHF.R.S32.HI R163, RZ, 0x1f, R184 ;  /* 0x0000001fffa37819 */ /* 0x000fe200000114b8 */
[----:B------:R-:W-:Y:S01]  /*7de0*/  @P6 IMAD.HI.U32 R3, R2, c[0x0][0x2bc], RZ ;  /* 0x0000af0002036a27 */ /* 0x000fe200078e00ff */
[----:B------:R-:W-:Y:S02]  /*7df0*/  SHF.L.U64.HI R11, R192, 0x1, R171 ;  /* 0x00000001c00b7819 */ /* 0x000fe400000102ab */
[----:B------:R-:W-:Y:S01]  /*7e00*/  SHF.L.U64.HI R10, R184, 0x1, R163 ;  /* 0x00000001b80a7819 */ /* 0x000fe200000102a3 */
[----:B--2---:R-:W-:Y:S01]  /*7e10*/  IMAD.MOV.U32 R0, RZ, RZ, R2 ;  /* 0x000000ffff007224 */ /* 0x004fe200078e0002 */
        /* <DEDUP_REMOVED lines=22> */
[----:B------:R2:W3:Y:S02]  /*7f80*/  SHFL.IDX PT, R4, R5, RZ, 0x181f ;  /* 0x00181fff05047589 */ /* 0x0004e400000e0000 */
.L_x_640:
[----:B------:R-:W-:-:S05]  /*7f90*/  BRA.DIV ~URZ, `(.L_x_510) ;  /* 0x0000f3927f007947 */ /* 0x000fca000b800000 */
[----:B------:R-:W4:Y:S01]  /*7fa0*/  SHFL.IDX PT, R0, R9, RZ, 0x181f ;  /* 0x00181fff09007589 */ /* 0x000f2200000e0000 */
[----:B------:R-:W-:Y:S02]  /*7fb0*/  ISETP.GE.AND P2, PT, R184, c[0x0][0x1d4], PT ;  /* 0x00007500b8007a0c */ /* 0x000fe40003f46270 */
[----:B------:R-:W-:Y:S02]  /*7fc0*/  ISETP.GE.AND P1, PT, R192, c[0x0][0x1d4], PT ;  /* 0x00007500c0007a0c */ /* 0x000fe40003f26270 */
[----:B----4-:R-:W-:Y:S05]  /*7fd0*/  IADD3 R2, P0, R0, R21, RZ ;  /* 0x0000001500027210 */ /* 0x010fea0007f1e0ff */
        /* <DEDUP_REMOVED lines=12> */
[----:B----4-:R-:W-:Y:S02]  /*80a0*/  SEL R6, RZ, 0x10, P1 ;  /* 0x00000010ff067807 */ /* 0x010fe40000800000 */
[----:B------:R-:W-:Y:S09]  /*80b0*/  SEL R8, RZ, 0x10, P0 ;  /* 0x00000010ff087807 */ /* 0x000ff20000000000 */
[----:B------:R4:W-:Y:S01]  /*80c0*/  LDGSTS.E.BYPASS.LTC128B.128 [R179+0xa100], [R2.64], !P0 ;  /* 0x0a10000002b37fae */ /* 0x0009e2000c101d48 */
[----:B--2--5:R-:W-:Y:S04]  /*80d0*/  SEL R5, RZ, 0x10, P2 ;  /* 0x00000010ff057807 */ /* 0x024fe80001000000 */
.L_x_641:
[C---:B---34-:R-:W-:Y:S02]  /*80e0*/  IADD3 R2, -R5.reuse, 0x10, RZ ;  /* 0x0000001005027810 */ /* 0x058fe40007ffe1ff */
        /* <DEDUP_REMOVED lines=8> */
[C---:B------:R-:W-:Y:S02]  /*8170*/  ISETP.NE.U32.AND P2, PT, R6.reuse, RZ, PT ;  /* 0x000000ff0600720c */ /* 0x040fe40003f45070 */
[----:B--2---:R-:W-:Y:S04]  /*8180*/  IADD3 R2, -R6, 0x10, RZ ;  /* 0x0000001006027810 */ /* 0x004fe80007ffe1ff */
        /* <DEDUP_REMOVED lines=11> */
.L_x_508:
[----:B---34-:R-:W-:Y:S05]  /*8240*/  BSYNC B0 ;  /* 0x0000000000007941 */ /* 0x018fea0003800000 */
.L_x_507:
[----:B--2---:R-:W-:Y:S01]  /*8250*/  IMAD.MOV.U32 R0, RZ, RZ, c[0x0][0x2c4] ;  /* 0x0000b100ff007624 */ /* 0x004fe200078e00ff */
[----:B------:R-:W0:Y:S01]  /*8260*/  LDGDEPBAR ;  /* 0x00000000000079af */ /* 0x000e220000000000 */
[----:B------:R-:W-:Y:S01]  /*8270*/  IMAD.SHL.U32 R5, R178, 0x40, RZ ;  /* 0x00000040b2057824 */ /* 0x000fe200078e00ff */
[----:B------:R-:W-:Y:S01]  /*8280*/  ULDC UR4, c[0x0][0x324] ;  /* 0x0000c90000047ab9 */ /* 0x000fe20000000800 */
[----:B------:R-:W-:Y:S01]  /*8290*/  IMAD.IADD R4, R216, 0x1, R211 ;  /* 0x00000001d8047824 */ /* 0x000fe200078e02d3 */
[----:B------:R-:W-:Y:S01]  /*82a0*/  ISETP.NE.AND P0, PT, R0, 0x1, PT ;  /* 0x000000010000780c */ /* 0x000fe20003f05270 */
[----:B------:R-:W-:Y:S01]  /*82b0*/  ULOP3.LUT UR4, URZ, UR4, URZ, 0x33, !UPT ;  /* 0x000000043f047292 */ /* 0x000fe2000f8e333f */
[----:B------:R-:W-:Y:S04]  /*82c0*/  IADD3 R0, -R199, 0x1, -R5 ;  /* 0x00000001c7007810 */ /* 0x000fe80007ffe905 */
[----:B------:R-:W-:Y:S04]  /*82d0*/  IADD3 R0, -R196, R0, R195 ;  /* 0x00000000c4007210 */ /* 0x000fe80007ffe1c3 */
[C---:B------:R-:W-:Y:S02]  /*82e0*/  IADD3 R6, R0.reuse, UR4, RZ ;  /* 0x0000000400067c10 */ /* 0x040fe4000fffe0ff */
[----:B------:R-:W-:Y:S01]  /*82f0*/  IADD3 R7, R0, c[0x0][0x328], RZ ;  /* 0x0000ca0000077a10 */ /* 0x000fe20007ffe0ff */
[----:B------:R-:W-:Y:S05]  /*8300*/  @P0 IMAD.HI.U32 R2, R4, c[0x0][0x2c8], RZ ;  /* 0x0000b20004020a27 */ /* 0x000fea00078e00ff */
[----:B------:R-:W-:Y:S01]  /*8310*/  @P0 SHF.R.U32.HI R4, RZ, c[0x0][0x2cc], R2 ;  /* 0x0000b300ff040a19 */ /* 0x000fe20000011602 */
[----:B------:R-:W-:-:S05]  /*8320*/  BRA.DIV ~URZ, `(.L_x_511) ;  /* 0x0000f2427f007947 */ /* 0x000fca000b800000 */
[----:B------:R2:W3:Y:S02]  /*8330*/  SHFL.IDX PT, R3, R4, RZ, 0x1c1f ;  /* 0x001c1fff04037589 */ /* 0x0004e400000e0000 */
.L_x_642:
[----:B---3--:R-:W-:Y:S01]  /*8340*/  IADD3 R2, R7, R3, RZ ;  /* 0x0000000307027210 */ /* 0x008fe20007ffe0ff */
[----:B------:R-:W-:Y:S05]  /*8350*/  IMAD.MOV.U32 R0, RZ, RZ, c[0x0][0x32c] ;  /* 0x0000cb00ff007624 */ /* 0x000fea00078e00ff */
[----:B------:R-:W-:Y:S01]  /*8360*/  ISETP.GE.AND P0, PT, R0, 0x1, PT ;  /* 0x000000010000780c */ /* 0x000fe20003f06270 */
[----:B------:R-:W-:Y:S11]  /*8370*/  IMAD.IADD R0, R6, 0x1, R3 ;  /* 0x0000000106007824 */ /* 0x000ff600078e0203 */
[----:B------:R-:W-:Y:S01]  /*8380*/  @!UPT UIADD3 URZ, URZ, URZ, URZ ;  /* 0x0000003f3f3ff290 */ /* 0x000fe2000fffe03f */
[----:B------:R-:W-:-:S05]  /*8390*/  @!P0 BRA `(.L_x_512) ;  /* 0x0000018000008947 */ /* 0x000fca0003800000 */
[----:B------:R-:W-:Y:S01]  /*83a0*/  IADD3 R3, -R196, R195, R3 ;  /* 0x000000c3c4037210 */ /* 0x000fe20007ffe103 */
[----:B------:R-:W-:Y:S03]  /*83b0*/  BSSY B0, `(.L_x_513) ;  /* 0x0000011000007945 */ /* 0x000fe60003800000 */
        /* <DEDUP_REMOVED lines=11> */
.L_x_514:
[----:B------:R-:W-:Y:S04]  /*8470*/  MOV R8, 0x1 ;  /* 0x0000000100087802 */ /* 0x000fe80000000f00 */
[----:B------:R-:W-:Y:S11]  /*8480*/  ISETP.NE.AND P0, PT, R8, c[0x0][0x32c], PT ;  /* 0x0000cb0008007a0c */ /* 0x000ff60003f05270 */
[----:B------:R-:W-:Y:S02]  /*8490*/  @!UPT UIADD3 URZ, URZ, URZ, URZ ;  /* 0x0000003f3f3ff290 */ /* 0x000fe4000fffe03f */
[----:B------:R-:W-:Y:S05]  /*84a0*/  @P0 IMAD.HI.U32 R8, R3, c[0x0][0x330], RZ ;  /* 0x0000cc0003080a27 */ /* 0x000fea00078e00ff */
[----:B------:R-:W-:Y:S02]  /*84b0*/  @P0 SHF.R.U32.HI R3, RZ, c[0x0][0x334], R8 ;  /* 0x0000cd00ff030a19 */ /* 0x000fe40000011608 */
.L_x_515:
[----:B------:R-:W-:Y:S05]  /*84c0*/  BSYNC B0 ;  /* 0x0000000000007941 */ /* 0x000fea0003800000 */
.L_x_513:
[----:B------:R-:W-:Y:S04]  /*84d0*/  IMAD R3, R3, c[0x0][0x32c], -R5 ;  /* 0x0000cb0003037a24 */ /* 0x000fe800078e0a05 */
[----:B------:R-:W-:Y:S05]  /*84e0*/  IMAD.IADD R3, R3, 0x1, -R199 ;  /* 0x0000000103037824 */ /* 0x000fea00078e0ac7 */
[----:B------:R-:W-:Y:S02]  /*84f0*/  IMNMX R0, R0, R3, !PT ;  /* 0x0000000300007217 */ /* 0x000fe40007800200 */
[----:B------:R-:W-:Y:S04]  /*8500*/  IADD3 R3, R3, c[0x0][0x32c], RZ ;  /* 0x0000cb0003037a10 */ /* 0x000fe80007ffe0ff */
[----:B------:R-:W-:Y:S02]  /*8510*/  IMNMX R2, R2, R3, PT ;  /* 0x0000000302027217 */ /* 0x000fe40003800200 */
.L_x_512:
[----:B------:R-:W-:Y:S04]  /*8520*/  ISETP.GT.AND P1, PT, R178, -0x1, PT ;  /* 0xffffffffb200780c */ /* 0x000fe80003f24270 */
[C---:B------:R-:W-:Y:S02]  /*8530*/  ISETP.GT.AND P2, PT, R0.reuse, RZ, P1 ;  /* 0x000000ff0000720c */ /* 0x040fe40000f44270 */
[----:B------:R-:W-:Y:S02]  /*8540*/  ISETP.GT.AND P0, PT, R0, 0x1, P1 ;  /* 0x000000010000780c */ /* 0x000fe40000f04270 */
[C---:B------:R-:W-:Y:S02]  /*8550*/  ISETP.LT.OR P2, PT, R2.reuse, 0x1, P2 ;  /* 0x000000010200780c */ /* 0x040fe40001741670 */
[----:B------:R-:W-:Y:S02]  /*8560*/  ISETP.LT.OR P0, PT, R2, 0x2, P0 ;  /* 0x000000020200780c */ /* 0x000fe40000701670 */
[----:B------:R-:W-:Y:S02]  /*8570*/  FSEL R23, R158, -INF , !P2 ;  /* 0xff8000009e177808 */ /* 0x000fe40005000000 */
[C---:B------:R-:W-:Y:S02]  /*8580*/  ISETP.GT.AND P2, PT, R0.reuse, 0x8, P1 ;  /* 0x000000080000780c */ /* 0x040fe40000f44270 */
[----:B------:R-:W-:Y:S02]  /*8590*/  FSEL R25, R157, -INF , !P0 ;  /* 0xff8000009d197808 */ /* 0x000fe40004000000 */
[----:B------:R-:W-:Y:S02]  /*85a0*/  ISETP.GT.AND P0, PT, R0, 0x9, P1 ;  /* 0x000000090000780c */ /* 0x000fe40000f04270 */
[C---:B------:R-:W-:Y:S02]  /*85b0*/  ISETP.LT.OR P2, PT, R2.reuse, 0x9, P2 ;  /* 0x000000090200780c */ /* 0x040fe40001741670 */
[----:B------:R-:W-:Y:S02]  /*85c0*/  ISETP.LT.OR P0, PT, R2, 0xa, P0 ;  /* 0x0000000a0200780c */ /* 0x000fe40000701670 */
[----:B-1----:R-:W-:Y:S02]  /*85d0*/  FSEL R24, R154, -INF , !P2 ;  /* 0xff8000009a187808 */ /* 0x002fe40005000000 */
[C---:B------:R-:W-:Y:S02]  /*85e0*/  ISETP.GT.AND P2, PT, R0.reuse, 0x10, P1 ;  /* 0x000000100000780c */ /* 0x040fe40000f44270 */
[----:B------:R-:W-:Y:S02]  /*85f0*/  FSEL R26, R147, -INF , !P0 ;  /* 0xff800000931a7808 */ /* 0x000fe40004000000 */
[----:B------:R-:W-:Y:S02]  /*8600*/  ISETP.GT.AND P0, PT, R0, 0x11, P1 ;  /* 0x000000110000780c */ /* 0x000fe40000f04270 */
[C---:B------:R-:W-:Y:S02]  /*8610*/  ISETP.LT.OR P2, PT, R2.reuse, 0x11, P2 ;  /* 0x000000110200780c */ /* 0x040fe40001741670 */
[----:B------:R-:W-:Y:S02]  /*8620*/  ISETP.LT.OR P0, PT, R2, 0x12, P0 ;  /* 0x000000120200780c */ /* 0x000fe40000701670 */
[----:B------:R-:W-:Y:S02]  /*8630*/  FSEL R137, R137, -INF , !P2 ;  /* 0xff80000089897808 */ /* 0x000fe40005000000 */
[----:B------:R-:W-:Y:S02]  /*8640*/  ISETP.GT.AND P2, PT, R0, 0x18, P1 ;  /* 0x000000180000780c */ /* 0x000fe40000f44270 */
        /* <DEDUP_REMOVED lines=29> */
[----:B------:R-:W-:Y:S01]  /*8820*/  FSEL R27, R13, -INF , !P0 ;  /* 0xff8000000d1b7808 */ /* 0x000fe20004000000 */
[----:B------:R-:W-:-:S06]  /*8830*/  BRA.DIV ~URZ, `(.L_x_516) ;  /* 0x0000eda27f007947 */ /* 0x000fcc000b800000 */
[----:B------:R1:W3:Y:S02]  /*8840*/  SHFL.IDX PT, R3, R4, 0x1, 0x1c1f ;  /* 0x003c1f0004037f89 */ /* 0x0002e400000e0000 */
.L_x_643:
        /* <DEDUP_REMOVED lines=12> */
[----:B-12---:R-:W-:Y:S05]  /*8910*/  IMAD.MOV.U32 R4, RZ, RZ, 0x1 ;  /* 0x00000001ff047424 */ /* 0x006fea00078e00ff */
[----:B------:R-:W-:Y:S11]  /*8920*/  ISETP.NE.AND P0, PT, R4, c[0x0][0x32c], PT ;  /* 0x0000cb0004007a0c */ /* 0x000ff60003f05270 */
[----:B------:R-:W-:Y:S02]  /*8930*/  @!UPT UIADD3 URZ, URZ, URZ, URZ ;  /* 0x0000003f3f3ff290 */ /* 0x000fe4000fffe03f */
[----:B------:R-:W-:Y:S05]  /*8940*/  @P0 IMAD.HI.U32 R4, R3, c[0x0][0x330], RZ ;  /* 0x0000cc0003040a27 */ /* 0x000fea00078e00ff */
[----:B------:R-:W-:Y:S04]  /*8950*/  @P0 SHF.R.U32.HI R3, RZ, c[0x0][0x334], R4 ;  /* 0x0000cd00ff030a19 */ /* 0x000fe80000011604 */
[----:B------:R-:W-:Y:S01]  /*8960*/  LOP3.LUT R3, RZ, R3, RZ, 0x33, !PT ;  /* 0x00000003ff037212 */ /* 0x000fe200078e33ff */
[----:B------:R-:W-:-:S05]  /*8970*/  BRA `(.L_x_520) ;  /* 0x0000005000007947 */ /* 0x000fca0003800000 */
.L_x_519:
[----:B-12---:R-:W-:Y:S04]  /*8980*/  MOV R4, 0x1 ;  /* 0x0000000100047802 */ /* 0x006fe80000000f00 */
[----:B------:R-:W-:Y:S11]  /*8990*/  ISETP.NE.AND P0, PT, R4, c[0x0][0x32c], PT ;  /* 0x0000cb0004007a0c */ /* 0x000ff60003f05270 */
[----:B------:R-:W-:Y:S02]  /*89a0*/  @!UPT UIADD3 URZ, URZ, URZ, URZ ;  /* 0x0000003f3f3ff290 */ /* 0x000fe4000fffe03f */
[----:B------:R-:W-:Y:S05]  /*89b0*/  @P0 IMAD.HI.U32 R4, R3, c[0x0][0x330], RZ ;  /* 0x0000cc0003040a27 */ /* 0x000fea00078e00ff */
[----:B------:R-:W-:Y:S02]  /*89c0*/  @P0 SHF.R.U32.HI R3, RZ, c[0x0][0x334], R4 ;  /* 0x0000cd00ff030a19 */ /* 0x000fe40000011604 */
.L_x_520:
[----:B------:R-:W-:Y:S05]  /*89d0*/  BSYNC B0 ;  /* 0x0000000000007941 */ /* 0x000fea0003800000 */
.L_x_518:
[----:B------:R-:W-:Y:S04]  /*89e0*/  IMAD R5, R3, c[0x0][0x32c], -R5 ;  /* 0x0000cb0003057a24 */ /* 0x000fe800078e0a05 */
[----:B------:R-:W-:Y:S05]  /*89f0*/  IMAD.IADD R3, R5, 0x1, -R199 ;  /* 0x0000000105037824 */ /* 0x000fea00078e0ac7 */
[----:B------:R-:W-:Y:S02]  /*8a00*/  IADD3 R4, R3, c[0x0][0x32c], RZ ;  /* 0x0000cb0003047a10 */ /* 0x000fe40007ffe0ff */
[----:B------:R-:W-:Y:S02]  /*8a10*/  IMNMX R0, R0, R3, !PT ;  /* 0x0000000300007217 */ /* 0x000fe40007800200 */
[----:B------:R-:W-:Y:S02]  /*8a20*/  IMNMX R2, R2, R4, PT ;  /* 0x0000000402027217 */ /* 0x000fe40003800200 */
.L_x_517:
[C---:B------:R-:W-:Y:S02]  /*8a30*/  ISETP.GT.AND P0, PT, R0.reuse, RZ, P1 ;  /* 0x000000ff0000720c */ /* 0x040fe40000f04270 */
[----:B------:R-:W-:Y:S02]  /*8a40*/  ISETP.GT.AND P2, PT, R0, 0x1, P1 ;  /* 0x000000010000780c */ /* 0x000fe40000f44270 */
[C---:B------:R-:W-:Y:S02]  /*8a50*/  ISETP.LT.OR P0, PT, R2.reuse, 0x1, P0 ;  /* 0x000000010200780c */ /* 0x040fe40000701670 */
[----:B------:R-:W-:Y:S02]  /*8a60*/  ISETP.LT.OR P2, PT, R2, 0x2, P2 ;  /* 0x000000020200780c */ /* 0x000fe40001741670 */
[----:B------:R-:W-:Y:S02]  /*8a70*/  FSEL R7, R162, -INF , !P0 ;  /* 0xff800000a2077808 */ /* 0x000fe40004000000 */
[----:B------:R-:W-:Y:S02]  /*8a80*/  ISETP.GT.AND P0, PT, R0, 0x8, P1 ;  /* 0x000000080000780c */ /* 0x000fe40000f04270 */
[----:B------:R-:W-:Y:S02]  /*8a90*/  FSEL R10, R161, -INF , !P2 ;  /* 0xff800000a10a7808 */ /* 0x000fe40005000000 */
[----:B------:R-:W-:Y:S02]  /*8aa0*/  ISETP.LT.OR P0, PT, R2, 0x9, P0 ;  /* 0x000000090200780c */ /* 0x000fe40000701670 */
[----:B------:R-:W-:Y:S02]  /*8ab0*/  ISETP.GT.AND P2, PT, R0, 0x9, P1 ;  /* 0x000000090000780c */ /* 0x000fe40000f44270 */
[----:B------:R-:W-:Y:S02]  /*8ac0*/  FMNMX.FTZ R3, R23, R101, !PT ;  /* 0x0000006517037209 */ /* 0x000fe40007810000 */
[----:B------:R-:W-:Y:S02]  /*8ad0*/  FMNMX.FTZ R5, R7, R102, !PT ;  /* 0x0000006607057209 */ /* 0x000fe40007810000 */
[----:B------:R-:W-:Y:S02]  /*8ae0*/  FSEL R9, R160, -INF , !P0 ;  /* 0xff800000a0097808 */ /* 0x000fe40004000000 */
[----:B------:R-:W-:Y:S02]  /*8af0*/  ISETP.GT.AND P0, PT, R0, 0x10, P1 ;  /* 0x000000100000780c */ /* 0x000fe40000f04270 */
[----:B------:R-:W-:Y:S02]  /*8b00*/  ISETP.LT.OR P2, PT, R2, 0xa, P2 ;  /* 0x0000000a0200780c */ /* 0x000fe40001741670 */
[----:B-12---:R-:W-:Y:S02]  /*8b10*/  FMNMX.FTZ R4, R25, R3, !PT ;  /* 0x0000000319047209 */ /* 0x006fe40007810000 */
[----:B------:R-:W-:Y:S02]  /*8b20*/  FMNMX.FTZ R3, R10, R5, !PT ;  /* 0x000000050a037209 */ /* 0x000fe40007810000 */
[----:B------:R-:W-:Y:S02]  /*8b30*/  ISETP.LT.OR P0, PT, R2, 0x11, P0 ;  /* 0x000000110200780c */ /* 0x000fe40000701670 */
[----:B------:R-:W-:Y:S02]  /*8b40*/  FSEL R22, R159, -INF , !P2 ;  /* 0xff8000009f167808 */ /* 0x000fe40005000000 */
[----:B------:R-:W-:Y:S02]  /*8b50*/  ISETP.GT.AND P2, PT, R0, 0x11, P1 ;  /* 0x000000110000780c */ /* 0x000fe40000f44270 */
[----:B------:R-:W-:Y:S02]  /*8b60*/  FMNMX.FTZ R4, R24, R4, !PT ;  /* 0x0000000418047209 */ /* 0x000fe40007810000 */
[----:B------:R-:W-:Y:S02]  /*8b70*/  FMNMX.FTZ R3, R9, R3, !PT ;  /* 0x0000000309037209 */ /* 0x000fe40007810000 */
[----:B------:R-:W-:Y:S02]  /*8b80*/  FSEL R21, R156, -INF , !P0 ;  /* 0xff8000009c157808 */ /* 0x000fe40004000000 */
[----:B------:R-:W-:Y:S02]  /*8b90*/  ISETP.GT.AND P0, PT, R0, 0x18, P1 ;  /* 0x000000180000780c */ /* 0x000fe40000f04270 */
[----:B------:R-:W-:Y:S02]  /*8ba0*/  ISETP.LT.OR P2, PT, R2, 0x12, P2 ;  /* 0x000000120200780c */ /* 0x000fe40001741670 */
[----:B------:R-:W-:Y:S02]  /*8bb0*/  FMNMX.FTZ R4, R26, R4, !PT ;  /* 0x000000041a047209 */ /* 0x000fe40007810000 */
        /* <DEDUP_REMOVED lines=13> */
[C---:B------:R-:W-:Y:S02]  /*8c90*/  ISETP.GT.AND P2, PT, R0.reuse, 0x21, P1 ;  /* 0x000000210000780c */ /* 0x040fe40000f44270 */
        /* <DEDUP_REMOVED lines=23> */
[C---:B------:R-:W-:Y:S02]  /*8e10*/  ISETP.GT.AND P2, PT, R0.reuse, 0x38, P1 ;  /* 0x000000380000780c */ /* 0x040fe40000f44270 */
[----:B------:R-:W-:Y:S02]  /*8e20*/  ISETP.GT.AND P0, PT, R0, 0x39, P1 ;  /* 0x000000390000780c */ /* 0x000fe40000f04270 */
[----:B------:R-:W-:Y:S02]  /*8e30*/  ISETP.LT.OR P3, PT, R2, 0x32, P3 ;  /* 0x000000320200780c */ /* 0x000fe40001f61670 */
[----:B------:R-:W-:Y:S02]  /*8e40*/  FMNMX.FTZ R4, R30, R4, !PT ;  /* 0x000000041e047209 */ /* 0x000fe40007810000 */
[----:B------:R-:W-:Y:S02]  /*8e50*/  FMNMX.FTZ R0, R14, R3, !PT ;  /* 0x000000030e007209 */ /* 0x000fe40007810000 */
[----:B------:R-:W-:Y:S02]  /*8e60*/  ISETP.LT.OR P1, PT, R2, 0x39, P2 ;  /* 0x000000390200780c */ /* 0x000fe40001721670 */
[----:B------:R-:W-:Y:S02]  /*8e70*/  FSEL R12, R142, -INF , !P3 ;  /* 0xff8000008e0c7808 */ /* 0x000fe40005800000 */
[----:B------:R-:W-:Y:S02]  /*8e80*/  FMNMX.FTZ R3, R29, R4, !PT ;  /* 0x000000041d037209 */ /* 0x000fe40007810000 */
[----:B------:R-:W-:Y:S02]  /*8e90*/  FMNMX.FTZ R0, R13, R0, !PT ;  /* 0x000000000d007209 */ /* 0x000fe40007810000 */
[----:B------:R-:W-:Y:S02]  /*8ea0*/  ISETP.LT.OR P0, PT, R2, 0x3a, P0 ;  /* 0x0000003a0200780c */ /* 0x000fe40000701670 */
[----:B------:R-:W-:Y:S02]  /*8eb0*/  FSEL R8, R139, -INF , !P1 ;  /* 0xff8000008b087808 */ /* 0x000fe40004800000 */
[----:B------:R-:W-:Y:S02]  /*8ec0*/  FMNMX.FTZ R2, R138, R3, !PT ;  /* 0x000000038a027209 */ /* 0x000fe40007810000 */
[----:B------:R-:W-:Y:S02]  /*8ed0*/  FMNMX.FTZ R0, R12, R0, !PT ;  /* 0x000000000c007209 */ /* 0x000fe40007810000 */
[----:B------:R-:W-:Y:S02]  /*8ee0*/  FSEL R11, R141, -INF , !P0 ;  /* 0xff8000008d0b7808 */ /* 0x000fe40004000000 */
[----:B------:R-:W-:Y:S02]  /*8ef0*/  FMNMX.FTZ R2, R28, R2, !PT ;  /* 0x000000021c027209 */ /* 0x000fe40007810000 */
[----:B------:R-:W-:Y:S02]  /*8f00*/  FMNMX.FTZ R0, R8, R0, !PT ;  /* 0x0000000008007209 */ /* 0x000fe40007810000 */
[----:B------:R-:W-:Y:S02]  /*8f10*/  FMNMX.FTZ R4, R27, R2, !PT ;  /* 0x000000021b047209 */ /* 0x000fe40007810000 */
[----:B------:R-:W-:Y:S01]  /*8f20*/  FMNMX.FTZ R6, R11, R0, !PT ;  /* 0x000000000b067209 */ /* 0x000fe20007810000 */
[----:B------:R-:W-:-:S05]  /*8f30*/  BRA.DIV ~URZ, `(.L_x_521) ;  /* 0x0000e7127f007947 */ /* 0x000fca000b800000 */
[----:B------:R1:W2:Y:S02]  /*8f40*/  SHFL.BFLY PT, R0, R4, 0x2, 0x1f ;  /* 0x0c401f0004007f89 */ /* 0x0002a400000e0000 */
.L_x_644:
[----:B--2---:R-:W-:Y:S01]  /*8f50*/  FMNMX.FTZ R5, R4, R0, !PT ;  /* 0x0000000004057209 */ /* 0x004fe20007810000 */
[----:B------:R-:W-:-:S05]  /*8f60*/  BRA.DIV ~URZ, `(.L_x_522) ;  /* 0x0000e7227f007947 */ /* 0x000fca000b800000 */
[----:B------:R-:W-:Y:S04]  /*8f70*/  SHFL.BFLY PT, R0, R6, 0x2, 0x1f ;  /* 0x0c401f0006007f89 */ /* 0x000fe800000e0000 */
[----:B------:R-:W2:Y:S02]  /*8f80*/  SHFL.BFLY PT, R2, R5, 0x1, 0x1f ;  /* 0x0c201f0005027f89 */ /* 0x000ea400000e0000 */
[----:B--2---:R-:W-:Y:S02]  /*8f90*/  FMNMX.FTZ R100, R5, R2, !PT ;  /* 0x0000000205647209 */ /* 0x004fe40007810000 */
[----:B-1----:R-:W-:Y:S05]  /*8fa0*/  FMNMX.FTZ R4, R6, R0, !PT ;  /* 0x0000000006047209 */ /* 0x002fea0007810000 */
[----:B------:R1:W2:Y:S02]  /*8fb0*/  SHFL.BFLY PT, R0, R4, 0x1, 0x1f ;  /* 0x0c201f0004007f89 */ /* 0x0002a400000e0000 */
.L_x_645:
[C---:B------:R-:W-:Y:S01]  /*8fc0*/  FMUL.FTZ R2, R100.reuse, c[0x0][0x2d0] ;  /* 0x0000b40064027a20 */ /* 0x040fe20000410000 */
[----:B------:R-:W-:Y:S01]  /*8fd0*/  FSETP.NEU.FTZ.AND P0, PT, R100, -INF , PT ;  /* 0xff8000006400780b */ /* 0x000fe20003f1d000 */
[----:B------:R-:W-:Y:S01]  /*8fe0*/  WARPSYNC 0xffffffff ;  /* 0xffffffff00007948 */ /* 0x000fe20003800000 */
[----:B--2---:R-:W-:Y:S01]  /*8ff0*/  FMNMX.FTZ R3, R0, R4, !PT ;  /* 0x0000000400037209 */ /* 0x004fe20007810000 */
[----:B------:R-:W2:Y:S01]  /*9000*/  LDSM.16.MT88.4 R140, [R167] ;  /* 0x00000000a78c783b */ /* 0x000ea20000004200 */
[----:B------:R-:W-:Y:S03]  /*9010*/  FSEL R5, R2, RZ, P0 ;  /* 0x000000ff02057208 */ /* 0x000fe60000000000 */
[----:B-1----:R-:W-:Y:S02]  /*9020*/  FMUL.FTZ R4, R3, c[0x0][0x2d0] ;  /* 0x0000b40003047a20 */ /* 0x002fe40000410000 */
[--C-:B------:R-:W-:Y:S02]  /*9030*/  FFMA.FTZ R2, R23, c[0x0][0x2d0], -R5.reuse ;  /* 0x0000b40017027a23 */ /* 0x100fe40000010805 */
[--C-:B------:R-:W-:Y:S02]  /*9040*/  FFMA.FTZ R6, R26, c[0x0][0x2d0], -R5.reuse ;  /* 0x0000b4001a067a23 */ /* 0x100fe40000010805 */
[----:B------:R1:W-:Y:S01]  /*9050*/  MUFU.EX2 R23, R2 ;  /* 0x0000000200177308 */ /* 0x0003e20000000800 */
        /* <DEDUP_REMOVED lines=14> */
[--C-:B-1----:R-:W-:Y:S05]  /*9140*/  FFMA.FTZ R2, R25, c[0x0][0x2d0], -R5.reuse ;  /* 0x0000b40019027a23 */ /* 0x102fea0000010805 */
[----:B------:R1:W-:Y:S10]  /*9150*/  MUFU.EX2 R182, R2 ;  /* 0x0000000200b67308 */ /* 0x0003f40000000800 */
[----:B------:R-:W-:Y:S10]  /*9160*/  MUFU.EX2 R156, R156 ;  /* 0x0000009c009c7308 */ /* 0x000ff40000000800 */
[----:B------:R-:W-:Y:S01]  /*9170*/  MUFU.EX2 R155, R155 ;  /* 0x0000009b009b7308 */ /* 0x000fe20000000800 */
[----:B-1----:R-:W-:Y:S09]  /*9180*/  FFMA.FTZ R2, R24, c[0x0][0x2d0], -R5 ;  /* 0x0000b40018027a23 */ /* 0x002ff20000010805 */
[----:B------:R1:W-:Y:S10]  /*9190*/  MUFU.EX2 R187, R2 ;  /* 0x0000000200bb7308 */ /* 0x0003f40000000800 */
[----:B------:R-:W-:Y:S10]  /*91a0*/  MUFU.EX2 R153, R153 ;  /* 0x0000009900997308 */ /* 0x000ff40000000800 */
[----:B------:R-:W-:Y:S01]  /*91b0*/  MUFU.EX2 R145, R163 ;  /* 0x000000a300917308 */ /* 0x000fe20000000800 */
[----:B-1----:R-:W-:Y:S02]  /*91c0*/  FSEL R2, R100, RZ, P0 ;  /* 0x000000ff64027208 */ /* 0x002fe40000000000 */
[----:B------:R-:W-:Y:S03]  /*91d0*/  FSETP.NEU.FTZ.AND P0, PT, R3, -INF , PT ;  /* 0xff8000000300780b */ /* 0x000fe60003f1d000 */
[----:B------:R-:W-:Y:S01]  /*91e0*/  FADD.FTZ R0, -R2, R101 ;  /* 0x0000006502007221 */ /* 0x000fe20000010100 */
[----:B------:R-:W-:Y:S03]  /*91f0*/  FSEL R4, R4, RZ, P0 ;  /* 0x000000ff04047208 */ /* 0x000fe60000000000 */
[----:B------:R-:W-:Y:S02]  /*9200*/  FMUL.FTZ R0, R0, c[0x0][0x2d0] ;  /* 0x0000b40000007a20 */ /* 0x000fe40000410000 */
[--C-:B------:R-:W-:Y:S02]  /*9210*/  FFMA.FTZ R6, R9, c[0x0][0x2d0], -R4.reuse ;  /* 0x0000b40009067a23 */ /* 0x100fe40000010804 */
[----:B------:R1:W3:Y:S01]  /*9220*/  MUFU.EX2 R2, R0 ;  /* 0x0000000000027308 */ /* 0x0002e20000000800 */
        /* <DEDUP_REMOVED lines=19> */
[----:B------:R1:W4:Y:S02]  /*9360*/  MUFU.EX2 R158, R0 ;  /* 0x00000000009e7308 */ /* 0x0003240000000800 */
[----:B-1----:R-:W-:Y:S01]  /*9370*/  FSEL R0, R3, RZ, P0 ;  /* 0x000000ff03007208 */ /* 0x002fe20000000000 */
[----:B---3--:R-:W-:Y:S01]  /*9380*/  FMUL.FTZ R8, R2, R128 ;  /* 0x0000008002087220 */ /* 0x008fe20000410000 */
[----:B------:R-:W-:Y:S01]  /*9390*/  F2FP.PACK_AB R136, R182, R23 ;  /* 0x00000017b688723e */ /* 0x000fe200000000ff */
[----:B------:R-:W-:Y:S01]  /*93a0*/  FMUL.FTZ R9, R2, R129 ;  /* 0x0000008102097220 */ /* 0x000fe20000410000 */
[----:B------:R-:W-:Y:S01]  /*93b0*/  F2FP.PACK_AB R138, R188, R187 ;  /* 0x000000bbbc8a723e */ /* 0x000fe200000000ff */
[----:B------:R-:W-:Y:S01]  /*93c0*/  FADD.FTZ R0, -R0, R102 ;  /* 0x0000006600007221 */ /* 0x000fe20000010100 */
[----:B----4-:R-:W-:Y:S01]  /*93d0*/  F2FP.PACK_AB R137, R158, R159 ;  /* 0x0000009f9e89723e */ /* 0x010fe200000000ff */
[----:B------:R-:W-:Y:S01]  /*93e0*/  FMUL.FTZ R16, R2, R120 ;  /* 0x0000007802107220 */ /* 0x000fe20000410000 */
[----:B------:R-:W-:Y:S01]  /*93f0*/  F2FP.PACK_AB R139, R185, R186 ;  /* 0x000000bab98b723e */ /* 0x000fe200000000ff */
[----:B------:R-:W-:Y:S01]  /*9400*/  FMUL.FTZ R0, R0, c[0x0][0x2d0] ;  /* 0x0000b40000007a20 */ /* 0x000fe20000410000 */
[----:B------:R-:W-:Y:S01]  /*9410*/  ISETP.GT.AND P0, PT, R178, R200, PT ;  /* 0x000000c8b200720c */ /* 0x000fe20003f04270 */
[----:B------:R-:W-:Y:S01]  /*9420*/  FMUL.FTZ R17, R2, R121 ;  /* 0x0000007902117220 */ /* 0x000fe20000410000 */
[----:B------:R-:W-:Y:S01]  /*9430*/  IADD3 R178, R178, -0x1, RZ ;  /* 0xffffffffb2b27810 */ /* 0x000fe20007ffe0ff */
[----:B------:R-:W-:Y:S02]  /*9440*/  FFMA.FTZ R102, R20, c[0x0][0x2d0], -R4 ;  /* 0x0000b40014667a23 */ /* 0x000fe40000010804 */
[----:B------:R-:W1:Y:S01]  /*9450*/  MUFU.EX2 R0, R0 ;  /* 0x0000000000007308 */ /* 0x000e620000000800 */
[C---:B------:R-:W-:Y:S02]  /*9460*/  FMUL.FTZ R4, R2.reuse, R132 ;  /* 0x0000008402047220 */ /* 0x040fe40000410000 */
[C---:B------:R-:W-:Y:S02]  /*9470*/  FMUL.FTZ R5, R2.reuse, R133 ;  /* 0x0000008502057220 */ /* 0x040fe40000410000 */
[C---:B------:R-:W-:Y:S02]  /*9480*/  FMUL.FTZ R24, R2.reuse, R112 ;  /* 0x0000007002187220 */ /* 0x040fe40000410000 */
[C---:B------:R-:W-:Y:S02]  /*9490*/  FMUL.FTZ R25, R2.reuse, R113 ;  /* 0x0000007102197220 */ /* 0x040fe40000410000 */
[C---:B------:R-:W-:Y:S01]  /*94a0*/  FMUL.FTZ R12, R2.reuse, R124 ;  /* 0x0000007c020c7220 */ /* 0x040fe20000410000 */
[----:B------:R-:W-:Y:S01]  /*94b0*/  MUFU.EX2 R132, R148 ;  /* 0x0000009400847308 */ /* 0x000fe20000000800 */
[C---:B------:R-:W-:Y:S02]  /*94c0*/  FMUL.FTZ R13, R2.reuse, R125 ;  /* 0x0000007d020d7220 */ /* 0x040fe40000410000 */
[C---:B------:R-:W-:Y:S02]  /*94d0*/  FMUL.FTZ R32, R2.reuse, R104 ;  /* 0x0000006802207220 */ /* 0x040fe40000410000 */
[C---:B------:R-:W-:Y:S02]  /*94e0*/  FMUL.FTZ R33, R2.reuse, R105 ;  /* 0x0000006902217220 */ /* 0x040fe40000410000 */
[C---:B------:R-:W-:Y:S02]  /*94f0*/  FMUL.FTZ R20, R2.reuse, R116 ;  /* 0x0000007402147220 */ /* 0x040fe40000410000 */
[C---:B------:R-:W-:Y:S01]  /*9500*/  FMUL.FTZ R21, R2.reuse, R117 ;  /* 0x0000007502157220 */ /* 0x040fe20000410000 */
[----:B------:R-:W-:Y:S01]  /*9510*/  MUFU.EX2 R133, R146 ;  /* 0x0000009200857308 */ /* 0x000fe20000000800 */
[C---:B------:R-:W-:Y:S02]  /*9520*/  FMUL.FTZ R28, R2.reuse, R108 ;  /* 0x0000006c021c7220 */ /* 0x040fe40000410000 */
[----:B------:R-:W-:Y:S02]  /*9530*/  FMUL.FTZ R29, R2, R109 ;  /* 0x0000006d021d7220 */ /* 0x000fe40000410000 */
[C---:B-1----:R-:W-:Y:S02]  /*9540*/  FMUL.FTZ R10, R0.reuse, R130 ;  /* 0x00000082000a7220 */ /* 0x042fe40000410000 */
[C---:B------:R-:W-:Y:S02]  /*9550*/  FMUL.FTZ R11, R0.reuse, R131 ;  /* 0x00000083000b7220 */ /* 0x040fe40000410000 */
[----:B------:R-:W1:Y:S01]  /*9560*/  LDSM.16.MT88.4 R128, [R168] ;  /* 0x00000000a880783b */ /* 0x000e620000004200 */
[C---:B------:R-:W-:Y:S01]  /*9570*/  FMUL.FTZ R18, R0.reuse, R122 ;  /* 0x0000007a00127220 */ /* 0x040fe20000410000 */
[----:B------:R-:W-:Y:S01]  /*9580*/  MUFU.EX2 R125, R102 ;  /* 0x00000066007d7308 */ /* 0x000fe20000000800 */
[C---:B------:R-:W-:Y:S02]  /*9590*/  FMUL.FTZ R19, R0.reuse, R123 ;  /* 0x0000007b00137220 */ /* 0x040fe40000410000 */
[C---:B------:R-:W-:Y:S02]  /*95a0*/  FMUL.FTZ R6, R0.reuse, R134 ;  /* 0x0000008600067220 */ /* 0x040fe40000410000 */
[C---:B------:R-:W-:Y:S01]  /*95b0*/  FMUL.FTZ R7, R0.reuse, R135 ;  /* 0x0000008700077220 */ /* 0x040fe20000410000 */
[----:B------:R-:W3:Y:S01]  /*95c0*/  LDSM.16.MT88.4 R120, [R170] ;  /* 0x00000000aa78783b */ /* 0x000ee20000004200 */
[C---:B------:R-:W-:Y:S02]  /*95d0*/  FMUL.FTZ R26, R0.reuse, R114 ;  /* 0x00000072001a7220 */ /* 0x040fe40000410000 */
[C---:B------:R-:W-:Y:S01]  /*95e0*/  FMUL.FTZ R27, R0.reuse, R115 ;  /* 0x00000073001b7220 */ /* 0x040fe20000410000 */
[----:B------:R-:W-:Y:S01]  /*95f0*/  MUFU.EX2 R124, R144 ;  /* 0x00000090007c7308 */ /* 0x000fe20000000800 */
[C---:B------:R-:W-:Y:S01]  /*9600*/  FMUL.FTZ R34, R0.reuse, R106 ;  /* 0x0000006a00227220 */ /* 0x040fe20000410000 */
[C---:B--2---:R-:W-:Y:S02]  /*9610*/  HMMA.16816.F32 R4, R136.reuse, R140, R4 ;  /* 0x0000008c8804723c */ /* 0x044fe40000001804 */
[----:B------:R-:W2:Y:S03]  /*9620*/  LDSM.16.MT88.4 R112, [R169] ;  /* 0x00000000a970783b */ /* 0x000ea60000004200 */
[C---:B------:R-:W-:Y:S02]  /*9630*/  FMUL.FTZ R35, R0.reuse, R107 ;  /* 0x0000006b00237220 */ /* 0x040fe40000410000 */
[C---:B------:R-:W-:Y:S01]  /*9640*/  FMUL.FTZ R22, R0.reuse, R118 ;  /* 0x0000007600167220 */ /* 0x040fe20000410000 */
[C---:B------:R-:W-:Y:S01]  /*9650*/  HMMA.16816.F32 R8, R136.reuse, R142, R8 ;  /* 0x0000008e8808723c */ /* 0x040fe20000001808 */
[----:B------:R-:W-:Y:S01]  /*9660*/  MUFU.EX2 R148, R152 ;  /* 0x0000009800947308 */ /* 0x000fe20000000800 */
[----:B------:R-:W4:Y:S02]  /*9670*/  LDSM.16.MT88.4 R104, [R167+0x2000] ;  /* 0x00200000a768783b */ /* 0x000f240000004200 */
[C---:B------:R-:W-:Y:S02]  /*9680*/  FMUL.FTZ R14, R0.reuse, R126 ;  /* 0x0000007e000e7220 */ /* 0x040fe40000410000 */
[C---:B------:R-:W-:Y:S02]  /*9690*/  FMUL.FTZ R15, R0.reuse, R127 ;  /* 0x0000007f000f7220 */ /* 0x040fe40000410000 */
[C---:B------:R-:W-:Y:S03]  /*96a0*/  FMUL.FTZ R30, R0.reuse, R110 ;  /* 0x0000006e001e7220 */ /* 0x040fe60000410000 */
[----:B------:R-:W5:Y:S01]  /*96b0*/  MUFU.EX2 R127, R149 ;  /* 0x00000095007f7308 */ /* 0x000f620000000800 */
[----:B------:R-:W-:Y:S02]  /*96c0*/  FMUL.FTZ R31, R0, R111 ;  /* 0x0000006f001f7220 */ /* 0x000fe40000410000 */
[----:B------:R-:W-:Y:S01]  /*96d0*/  LDSM.16.MT88.4 R108, [R167+0x800] ;  /* 0x00080000a76c783b */ /* 0x000fe20000004200 */
[C---:B------:R-:W-:Y:S02]  /*96e0*/  FMUL.FTZ R36, R2.reuse, R36 ;  /* 0x0000002402247220 */ /* 0x040fe40000410000 */
[C---:B------:R-:W-:Y:S01]  /*96f0*/  FMUL.FTZ R37, R2.reuse, R37 ;  /* 0x0000002502257220 */ /* 0x040fe20000410000 */
[C---:B-1----:R-:W-:Y:S03]  /*9700*/  HMMA.16816.F32 R12, R136.reuse, R128, R12 ;  /* 0x00000080880c723c */ /* 0x042fe6000000180c */
[C---:B------:R-:W-:Y:S01]  /*9710*/  FMUL.FTZ R40, R2.reuse, R40 ;  /* 0x0000002802287220 */ /* 0x040fe20000410000 */
[----:B------:R1:W1:Y:S01]  /*9720*/  MUFU.EX2 R126, R101 ;  /* 0x00000065007e7308 */ /* 0x0002620000000800 */
[C---:B------:R-:W-:Y:S02]  /*9730*/  FMUL.FTZ R41, R2.reuse, R41 ;  /* 0x0000002902297220 */ /* 0x040fe40000410000 */
[C---:B------:R-:W-:Y:S01]  /*9740*/  FMUL.FTZ R44, R2.reuse, R44 ;  /* 0x0000002c022c7220 */ /* 0x040fe20000410000 */
[C---:B------:R-:W-:Y:S01]  /*9750*/  HMMA.16816.F32 R16, R136.reuse, R130, R16 ;  /* 0x000000828810723c */ /* 0x040fe20000001810 */
[----:B------:R-:W-:Y:S03]  /*9760*/  LDSM.16.MT88.4 R128, [R167+0x1800] ;  /* 0x00180000a780783b */ /* 0x000fe60000004200 */
[C---:B------:R-:W-:Y:S02]  /*9770*/  FMUL.FTZ R45, R2.reuse, R45 ;  /* 0x0000002d022d7220 */ /* 0x040fe40000410000 */
[C---:B------:R-:W-:Y:S01]  /*9780*/  FMUL.FTZ R48, R2.reuse, R48 ;  /* 0x0000003002307220 */ /* 0x040fe20000410000 */
[----:B------:R-:W-:Y:S01]  /*9790*/  MUFU.EX2 R149, R157 ;  /* 0x0000009d00957308 */ /* 0x000fe20000000800 */
[C---:B------:R-:W-:Y:S04]  /*97a0*/  FMUL.FTZ R49, R2.reuse, R49 ;  /* 0x0000003102317220 */ /* 0x040fe80000410000 */
        /* <DEDUP_REMOVED lines=29> */
[----:B------:R-:W-:Y:S02]  /*9980*/  FFMA.FTZ R2, R2, R190, R23 ;  /* 0x000000be02027223 */ /* 0x000fe40000010017 */
[C---:B------:R-:W-:Y:S02]  /*9990*/  FMUL.FTZ R23, R0.reuse, R119 ;  /* 0x0000007700177220 */ /* 0x040fe40000410000 */
[----:B------:R-:W-:Y:S01]  /*99a0*/  LDSM.16.MT88.4 R116, [R168+0x1000] ;  /* 0x00100000a874783b */ /* 0x000fe20000004200 */
[C---:B------:R-:W-:Y:S02]  /*99b0*/  FMUL.FTZ R38, R0.reuse, R38 ;  /* 0x0000002600267220 */ /* 0x040fe40000410000 */
[C---:B------:R-:W-:Y:S01]  /*99c0*/  FMUL.FTZ R39, R0.reuse, R39 ;  /* 0x0000002700277220 */ /* 0x040fe20000410000 */
[----:B------:R-:W-:Y:S01]  /*99d0*/  MUFU.EX2 R140, R177 ;  /* 0x000000b1008c7308 */ /* 0x000fe20000000800 */
[C---:B---3--:R-:W-:Y:S03]  /*99e0*/  HMMA.16816.F32 R20, R136.reuse, R120, R20 ;  /* 0x000000788814723c */ /* 0x048fe60000001814 */
[C---:B------:R-:W-:Y:S02]  /*99f0*/  FMUL.FTZ R42, R0.reuse, R42 ;  /* 0x0000002a002a7220 */ /* 0x040fe40000410000 */
[C---:B------:R-:W-:Y:S02]  /*9a00*/  FMUL.FTZ R43, R0.reuse, R43 ;  /* 0x0000002b002b7220 */ /* 0x040fe40000410000 */
[C---:B------:R-:W-:Y:S01]  /*9a10*/  FMUL.FTZ R46, R0.reuse, R46 ;  /* 0x0000002e002e7220 */ /* 0x040fe20000410000 */
[C---:B------:R-:W-:Y:S01]  /*9a20*/  HMMA.16816.F32 R24, R136.reuse, R122, R24 ;  /* 0x0000007a8818723c */ /* 0x040fe20000001818 */
[----:B------:R-:W-:Y:S01]  /*9a30*/  LDSM.16.MT88.4 R120, [R168+0x1800] ;  /* 0x00180000a878783b */ /* 0x000fe20000004200 */
[----:B------:R-:W-:Y:S02]  /*9a40*/  MUFU.EX2 R102, R183 ;  /* 0x000000b700667308 */ /* 0x000fe40000000800 */
[C---:B------:R-:W-:Y:S02]  /*9a50*/  FMUL.FTZ R47, R0.reuse, R47 ;  /* 0x0000002f002f7220 */ /* 0x040fe40000410000 */
[C---:B------:R-:W-:Y:S02]  /*9a60*/  FMUL.FTZ R50, R0.reuse, R50 ;  /* 0x0000003200327220 */ /* 0x040fe40000410000 */
[C---:B--2---:R-:W-:Y:S04]  /*9a70*/  HMMA.16816.F32 R28, R136.reuse, R112, R28 ;  /* 0x00000070881c723c */ /* 0x044fe8000000181c */
        /* <DEDUP_REMOVED lines=9> */
[C---:B------:R-:W-:Y:S01]  /*9b10*/  HMMA.16816.F32 R40, R136.reuse, R106, R40 ;  /* 0x0000006a8828723c */ /* 0x040fe20000001828 */
[----:B------:R-:W2:Y:S03]  /*9b20*/  LDSM.16.MT88.4 R104, [R168+0x2000] ;  /* 0x00200000a868783b */ /* 0x000ea60000004200 */
[C---:B------:R-:W-:Y:S02]  /*9b30*/  FMUL.FTZ R63, R0.reuse, R63 ;  /* 0x0000003f003f7220 */ /* 0x040fe40000410000 */
[C---:B------:R-:W-:Y:S02]  /*9b40*/  FMUL.FTZ R66, R0.reuse, R66 ;  /* 0x0000004200427220 */ /* 0x040fe40000410000 */
[C---:B------:R-:W-:Y:S04]  /*9b50*/  FMUL.FTZ R67, R0.reuse, R67 ;  /* 0x0000004300437220 */ /* 0x040fe80000410000 */
        /* <DEDUP_REMOVED lines=14> */
[C---:B------:R-:W-:Y:S01]  /*9c40*/  FMUL.FTZ R98, R0.reuse, R98 ;  /* 0x0000006200627220 */ /* 0x040fe20000410000 */
[C---:B--2---:R-:W-:Y:S03]  /*9c50*/  HMMA.16816.F32 R44, R136.reuse, R104, R44 ;  /* 0x00000068882c723c */ /* 0x044fe6000000182c */
[C---:B------:R-:W-:Y:S02]  /*9c60*/  FMUL.FTZ R99, R0.reuse, R99 ;  /* 0x0000006300637220 */ /* 0x040fe40000410000 */
[----:B------:R-:W-:Y:S02]  /*9c70*/  FFMA.FTZ R0, R0, R191, R159 ;  /* 0x000000bf00007223 */ /* 0x000fe4000001009f */
[----:B------:R-:W2:Y:S01]  /*9c80*/  MUFU.EX2 R159, R147 ;  /* 0x00000093009f7308 */ /* 0x000ea20000000800 */
[C---:B------:R-:W-:Y:S01]  /*9c90*/  HMMA.16816.F32 R48, R136.reuse, R106, R48 ;  /* 0x0000006a8830723c */ /* 0x040fe20000001830 */
[----:B------:R-:W3:Y:S03]  /*9ca0*/  LDSM.16.MT88.4 R104, [R170+0x2000] ;  /* 0x00200000aa68783b */ /* 0x000ee60000004200 */
[----:B-1----:R-:W-:Y:S02]  /*9cb0*/  FADD.FTZ R101, R158, R0 ;  /* 0x000000009e657221 */ /* 0x002fe40000010000 */
[----:B------:R-:W-:Y:S03]  /*9cc0*/  FADD.FTZ R2, R182, R2 ;  /* 0x00000002b6027221 */ /* 0x000fe60000010000 */
[----:B------:R-:W1:Y:S03]  /*9cd0*/  MUFU.EX2 R147, R154 ;  /* 0x0000009a00937308 */ /* 0x000e660000000800 */
[----:B------:R-:W-:Y:S02]  /*9ce0*/  FADD.FTZ R0, R187, R2 ;  /* 0x00000002bb007221 */ /* 0x000fe40000010000 */
[----:B------:R-:W-:Y:S02]  /*9cf0*/  FADD.FTZ R2, R186, R101 ;  /* 0x00000065ba027221 */ /* 0x000fe40000010000 */
[----:B------:R-:W-:Y:S02]  /*9d00*/  FADD.FTZ R0, R188, R0 ;  /* 0x00000000bc007221 */ /* 0x000fe40000010000 */
[----:B------:R-:W-:Y:S02]  /*9d10*/  FADD.FTZ R2, R185, R2 ;  /* 0x00000002b9027221 */ /* 0x000fe40000010000 */
[----:B-----5:R-:W-:Y:S02]  /*9d20*/  FADD.FTZ R0, R127, R0 ;  /* 0x000000007f007221 */ /* 0x020fe40000010000 */
[----:B------:R-:W-:Y:S02]  /*9d30*/  FADD.FTZ R101, R126, R2 ;  /* 0x000000027e657221 */ /* 0x000fe40000010000 */
[----:B------:R-:W-:Y:S02]  /*9d40*/  FADD.FTZ R2, R132, R0 ;  /* 0x0000000084027221 */ /* 0x000fe40000010000 */
[----:B------:R-:W-:Y:S02]  /*9d50*/  FADD.FTZ R0, R125, R101 ;  /* 0x000000657d007221 */ /* 0x000fe40000010000 */
[----:B------:R-:W-:Y:S02]  /*9d60*/  FADD.FTZ R101, R133, R2 ;  /* 0x0000000285657221 */ /* 0x000fe40000010000 */
[----:B------:R-:W-:Y:S02]  /*9d70*/  FADD.FTZ R2, R124, R0 ;  /* 0x000000007c027221 */ /* 0x000fe40000010000 */
[----:B------:R-:W-:Y:S01]  /*9d80*/  FADD.FTZ R0, R189, R101 ;  /* 0x00000065bd007221 */ /* 0x000fe20000010000 */
[----:B------:R-:W-:Y:S01]  /*9d90*/  MOV R101, R100 ;  /* 0x0000006400657202 */ /* 0x000fe20000000f00 */
[----:B--2---:R-:W-:Y:S02]  /*9da0*/  FADD.FTZ R2, R159, R2 ;  /* 0x000000029f027221 */ /* 0x004fe40000010000 */
[----:B------:R-:W-:Y:S02]  /*9db0*/  FADD.FTZ R0, R149, R0 ;  /* 0x0000000095007221 */ /* 0x000fe40000010000 */
[----:B------:R-:W-:Y:S02]  /*9dc0*/  FADD.FTZ R2, R151, R2 ;  /* 0x0000000297027221 */ /* 0x000fe40000010000 */
[----:B------:R-:W-:Y:S01]  /*9dd0*/  FADD.FTZ R0, R156, R0 ;  /* 0x000000009c007221 */ /* 0x000fe20000010000 */
[C---:B---3--:R-:W-:Y:S03]  /*9de0*/  HMMA.16816.F32 R52, R136.reuse, R104, R52 ;  /* 0x000000688834723c */ /* 0x048fe60000001834 */
[----:B------:R-:W-:Y:S02]  /*9df0*/  FADD.FTZ R2, R150, R2 ;  /* 0x0000000296027221 */ /* 0x000fe40000010000 */
[----:B------:R-:W-:Y:S02]  /*9e00*/  FADD.FTZ R0, R155, R0 ;  /* 0x000000009b007221 */ /* 0x000fe40000010000 */
[----:B------:R-:W-:Y:S01]  /*9e10*/  FADD.FTZ R2, R148, R2 ;  /* 0x0000000294027221 */ /* 0x000fe20000010000 */
[C---:B------:R-:W-:Y:S01]  /*9e20*/  HMMA.16816.F32 R56, R136.reuse, R106, R56 ;  /* 0x0000006a8838723c */ /* 0x040fe20000001838 */
[----:B------:R-:W2:Y:S03]  /*9e30*/  LDSM.16.MT88.4 R104, [R169+0x2000] ;  /* 0x00200000a968783b */ /* 0x000ea60000004200 */
[----:B------:R-:W-:Y:S04]  /*9e40*/  FADD.FTZ R0, R153, R0 ;  /* 0x0000000099007221 */ /* 0x000fe80000010000 */
[C---:B--2---:R-:W-:Y:S08]  /*9e50*/  HMMA.16816.F32 R60, R136.reuse, R104, R60 ;  /* 0x00000068883c723c */ /* 0x044ff0000000183c */
[C---:B------:R-:W-:Y:S01]  /*9e60*/  HMMA.16816.F32 R64, R136.reuse, R106, R64 ;  /* 0x0000006a8840723c */ /* 0x040fe20000001840 */
[----:B------:R-:W2:Y:S07]  /*9e70*/  LDSM.16.MT88.4 R104, [R167+0x4000] ;  /* 0x00400000a768783b */ /* 0x000eae0000004200 */
        /* <DEDUP_REMOVED lines=9> */
[C---:B--2---:R-:W-:Y:S07]  /*9f10*/  HMMA.16816.F32 R92, R136.reuse, R104, R92 ;  /* 0x00000068885c723c */ /* 0x044fee000000185c */
[----:B------:R-:W-:Y:S01]  /*9f20*/  F2FP.PACK_AB R104, R132, R127 ;  /* 0x0000007f8468723e */ /* 0x000fe200000000ff */
[----:B------:R-:W-:Y:S04]  /*9f30*/  HMMA.16816.F32 R96, R136, R106, R96 ;  /* 0x0000006a8860723c */ /* 0x000fe80000001860 */
[----:B------:R-:W-:Y:S03]  /*9f40*/  F2FP.PACK_AB R105, R125, R126 ;  /* 0x0000007e7d69723e */ /* 0x000fe600000000ff */
[----:B------:R-:W-:Y:S02]  /*9f50*/  F2FP.PACK_AB R106, R189, R133 ;  /* 0x00000085bd6a723e */ /* 0x000fe400000000ff */
[----:B------:R-:W-:Y:S03]  /*9f60*/  F2FP.PACK_AB R107, R159, R124 ;  /* 0x0000007c9f6b723e */ /* 0x000fe600000000ff */
[----:B------:R-:W-:Y:S02]  /*9f70*/  F2FP.PACK_AB R136, R144, R142 ;  /* 0x0000008e9088723e */ /* 0x000fe400000000ff */
[----:B------:R-:W-:Y:S02]  /*9f80*/  F2FP.PACK_AB R138, R146, R145 ;  /* 0x00000091928a723e */ /* 0x000fe400000000ff */
[C---:B------:R-:W-:Y:S05]  /*9f90*/  HMMA.16816.F32 R4, R104.reuse, R108, R4 ;  /* 0x0000006c6804723c */ /* 0x040fea0000001804 */
[----:B------:R-:W-:Y:S02]  /*9fa0*/  F2FP.PACK_AB R137, R141, R143 ;  /* 0x0000008f8d89723e */ /* 0x000fe400000000ff */
[----:B------:R-:W-:Y:S01]  /*9fb0*/  F2FP.PACK_AB R139, R102, R140 ;  /* 0x0000008c668b723e */ /* 0x000fe200000000ff */
[C---:B------:R-:W-:Y:S01]  /*9fc0*/  HMMA.16816.F32 R8, R104.reuse, R110, R8 ;  /* 0x0000006e6808723c */ /* 0x040fe20000001808 */
[----:B------:R-:W2:Y:S07]  /*9fd0*/  LDSM.16.MT88.4 R108, [R170+0x800] ;  /* 0x00080000aa6c783b */ /* 0x000eae0000004200 */
[C---:B------:R-:W-:Y:S08]  /*9fe0*/  HMMA.16816.F32 R12, R104.reuse, R112, R12 ;  /* 0x00000070680c723c */ /* 0x040ff0000000180c */
[C---:B------:R-:W-:Y:S01]  /*9ff0*/  HMMA.16816.F32 R16, R104.reuse, R114, R16 ;  /* 0x000000726810723c */ /* 0x040fe20000001810 */
[----:B------:R-:W3:Y:S07]  /*a000*/  LDSM.16.MT88.4 R112, [R169+0x800] ;  /* 0x00080000a970783b */ /* 0x000eee0000004200 */
[C---:B--2---:R-:W-:Y:S08]  /*a010*/  HMMA.16816.F32 R20, R104.reuse, R108, R20 ;  /* 0x0000006c6814723c */ /* 0x044ff00000001814 */
[C---:B------:R-:W-:Y:S01]  /*a020*/  HMMA.16816.F32 R24, R104.reuse, R110, R24 ;  /* 0x0000006e6818723c */ /* 0x040fe20000001818 */
[----:B------:R-:W2:Y:S07]  /*a030*/  LDSM.16.MT88.4 R108, [R167+0x2800] ;  /* 0x00280000a76c783b */ /* 0x000eae0000004200 */
[C---:B---3--:R-:W-:Y:S08]  /*a040*/  HMMA.16816.F32 R28, R104.reuse, R112, R28 ;  /* 0x00000070681c723c */ /* 0x048ff0000000181c */
        /* <DEDUP_REMOVED lines=24> */
[----:B------:R-:W-:Y:S01]  /*a1d0*/  HMMA.16816.F32 R96, R104, R114, R96 ;  /* 0x000000726860723c */ /* 0x000fe20000001860 */
[----:B------:R-:W-:Y:S06]  /*a1e0*/  LDSM.16.MT88.4 R112, [R169+0x1000] ;  /* 0x00100000a970783b */ /* 0x000fec0000004200 */
[----:B------:R-:W-:Y:S02]  /*a1f0*/  F2FP.PACK_AB R104, R156, R149 ;  /* 0x000000959c68723e */ /* 0x000fe400000000ff */
[----:B------:R-:W-:Y:S03]  /*a200*/  F2FP.PACK_AB R106, R153, R155 ;  /* 0x0000009b996a723e */ /* 0x000fe600000000ff */
[----:B------:R-:W-:Y:S02]  /*a210*/  F2FP.PACK_AB R105, R150, R151 ;  /* 0x000000979669723e */ /* 0x000fe400000000ff */
[C---:B-1----:R-:W-:Y:S07]  /*a220*/  F2FP.PACK_AB R107, R147.reuse, R148 ;  /* 0x00000094936b723e */ /* 0x042fee00000000ff */
[C---:B--2---:R-:W-:Y:S08]  /*a230*/  HMMA.16816.F32 R4, R104.reuse, R108, R4 ;  /* 0x0000006c6804723c */ /* 0x044ff00000001804 */
[C---:B------:R-:W-:Y:S01]  /*a240*/  HMMA.16816.F32 R8, R104.reuse, R110, R8 ;  /* 0x0000006e6808723c */ /* 0x040fe20000001808 */
[----:B------:R-:W1:Y:S07]  /*a250*/  LDSM.16.MT88.4 R108, [R170+0x1000] ;  /* 0x00100000aa6c783b */ /* 0x000e6e0000004200 */
[C---:B------:R-:W-:Y:S08]  /*a260*/  HMMA.16816.F32 R12, R104.reuse, R116, R12 ;  /* 0x00000074680c723c */ /* 0x040ff0000000180c */
[C---:B------:R-:W-:Y:S01]  /*a270*/  HMMA.16816.F32 R16, R104.reuse, R118, R16 ;  /* 0x000000766810723c */ /* 0x040fe20000001810 */
[----:B------:R-:W-:Y:S07]  /*a280*/  LDSM.16.MT88.4 R116, [R168+0x3000] ;  /* 0x00300000a874783b */ /* 0x000fee0000004200 */
[C---:B-1----:R-:W-:Y:S08]  /*a290*/  HMMA.16816.F32 R20, R104.reuse, R108, R20 ;  /* 0x0000006c6814723c */ /* 0x042ff00000001814 */
        /* <DEDUP_REMOVED lines=22> */
[C---:B-1----:R-:W-:Y:S08]  /*a400*/  HMMA.16816.F32 R84, R104.reuse, R108, R84 ;  /* 0x0000006c6854723c */ /* 0x042ff00000001854 */
[C---:B------:R-:W-:Y:S08]  /*a410*/  HMMA.16816.F32 R88, R104.reuse, R110, R88 ;  /* 0x0000006e6858723c */ /* 0x040ff00000001858 */
[C---:B------:R-:W-:Y:S08]  /*a420*/  HMMA.16816.F32 R92, R104.reuse, R112, R92 ;  /* 0x00000070685c723c */ /* 0x040ff0000000185c */
[----:B------:R-:W-:Y:S01]  /*a430*/  HMMA.16816.F32 R96, R104, R114, R96 ;  /* 0x000000726860723c */ /* 0x000fe20000001860 */
[----:B------:R-:W1:Y:S07]  /*a440*/  LDSM.16.MT88.4 R112, [R170+0x1800] ;  /* 0x00180000aa70783b */ /* 0x000e6e0000004200 */
[C---:B------:R-:W-:Y:S01]  /*a450*/  HMMA.16816.F32 R132, R136.reuse, R128, R4 ;  /* 0x000000808884723c */ /* 0x040fe20000001804 */
[----:B------:R-:W2:Y:S07]  /*a460*/  LDSM.16.MT88.4 R104, [R169+0x1800] ;  /* 0x00180000a968783b */ /* 0x000eae0000004200 */
[C---:B------:R-:W-:Y:S01]  /*a470*/  HMMA.16816.F32 R128, R136.reuse, R130, R8 ;  /* 0x000000828880723c */ /* 0x040fe20000001808 */
[----:B------:R-:W3:Y:S07]  /*a480*/  LDSM.16.MT88.4 R4, [R167+0x3800] ;  /* 0x00380000a704783b */ /* 0x000eee0000004200 */
[C---:B------:R-:W-:Y:S01]  /*a490*/  HMMA.16816.F32 R124, R136.reuse, R120, R12 ;  /* 0x00000078887c723c */ /* 0x040fe2000000180c */
[----:B------:R-:W4:Y:S07]  /*a4a0*/  LDSM.16.MT88.4 R8, [R168+0x3800] ;  /* 0x00380000a808783b */ /* 0x000f2e0000004200 */
[C---:B------:R-:W-:Y:S01]  /*a4b0*/  HMMA.16816.F32 R120, R136.reuse, R122, R16 ;  /* 0x0000007a8878723c */ /* 0x040fe20000001810 */
[----:B------:R-:W5:Y:S07]  /*a4c0*/  LDSM.16.MT88.4 R12, [R170+0x3800] ;  /* 0x00380000aa0c783b */ /* 0x000f6e0000004200 */
[C---:B-1----:R-:W-:Y:S01]  /*a4d0*/  HMMA.16816.F32 R116, R136.reuse, R112, R20 ;  /* 0x000000708874723c */ /* 0x042fe20000001814 */
[----:B------:R-:W1:Y:S07]  /*a4e0*/  LDSM.16.MT88.4 R16, [R169+0x3800] ;  /* 0x00380000a910783b */ /* 0x000e6e0000004200 */
[C---:B------:R-:W-:Y:S08]  /*a4f0*/  HMMA.16816.F32 R112, R136.reuse, R114, R24 ;  /* 0x000000728870723c */ /* 0x040ff00000001818 */
[C---:B--2---:R-:W-:Y:S08]  /*a500*/  HMMA.16816.F32 R108, R136.reuse, R104, R28 ;  /* 0x00000068886c723c */ /* 0x044ff0000000181c */
[C---:B------:R-:W-:Y:S08]  /*a510*/  HMMA.16816.F32 R104, R136.reuse, R106, R32 ;  /* 0x0000006a8868723c */ /* 0x040ff00000001820 */
[C---:B---3--:R-:W-:Y:S08]  /*a520*/  HMMA.16816.F32 R36, R136.reuse, R4, R36 ;  /* 0x000000048824723c */ /* 0x048ff00000001824 */
[C---:B------:R-:W-:Y:S01]  /*a530*/  HMMA.16816.F32 R40, R136.reuse, R6, R40 ;  /* 0x000000068828723c */ /* 0x040fe20000001828 */
[----:B------:R-:W2:Y:S07]  /*a540*/  LDSM.16.MT88.4 R4, [R167+0x5800] ;  /* 0x00580000a704783b */ /* 0x000eae0000004200 */
[C---:B----4-:R-:W-:Y:S08]  /*a550*/  HMMA.16816.F32 R44, R136.reuse, R8, R44 ;  /* 0x00000008882c723c */ /* 0x050ff0000000182c */
[C---:B------:R-:W-:Y:S01]  /*a560*/  HMMA.16816.F32 R48, R136.reuse, R10, R48 ;  /* 0x0000000a8830723c */ /* 0x040fe20000001830 */
[----:B------:R-:W3:Y:S07]  /*a570*/  LDSM.16.MT88.4 R8, [R168+0x5800] ;  /* 0x00580000a808783b */ /* 0x000eee0000004200 */
[C---:B-----5:R-:W-:Y:S08]  /*a580*/  HMMA.16816.F32 R52, R136.reuse, R12, R52 ;  /* 0x0000000c8834723c */ /* 0x060ff00000001834 */
[C---:B------:R-:W-:Y:S01]  /*a590*/  HMMA.16816.F32 R56, R136.reuse, R14, R56 ;  /* 0x0000000e8838723c */ /* 0x040fe20000001838 */
[----:B------:R-:W4:Y:S07]  /*a5a0*/  LDSM.16.MT88.4 R12, [R170+0x5800] ;  /* 0x00580000aa0c783b */ /* 0x000f2e0000004200 */
[C---:B-1----:R-:W-:Y:S08]  /*a5b0*/  HMMA.16816.F32 R60, R136.reuse, R16, R60 ;  /* 0x00000010883c723c */ /* 0x042ff0000000183c */
[C---:B------:R-:W-:Y:S01]  /*a5c0*/  HMMA.16816.F32 R64, R136.reuse, R18, R64 ;  /* 0x000000128840723c */ /* 0x040fe20000001840 */
[----:B------:R-:W1:Y:S07]  /*a5d0*/  LDSM.16.MT88.4 R16, [R169+0x5800] ;  /* 0x00580000a910783b */ /* 0x000e6e0000004200 */
[C---:B--2---:R-:W-:Y:S07]  /*a5e0*/  HMMA.16816.F32 R68, R136.reuse, R4, R68 ;  /* 0x000000048844723c */ /* 0x044fee0000001844 */
[----:B------:R-:W-:Y:S01]  /*a5f0*/  FADD.FTZ R4, R147, R2 ;  /* 0x0000000293047221 */ /* 0x000fe20000010000 */
[C---:B------:R-:W-:Y:S04]  /*a600*/  HMMA.16816.F32 R72, R136.reuse, R6, R72 ;  /* 0x000000068848723c */ /* 0x040fe80000001848 */
[----:B------:R-:W-:Y:S02]  /*a610*/  FADD.FTZ R2, R142, R0 ;  /* 0x000000008e027221 */ /* 0x000fe40000010000 */
[----:B------:R-:W-:Y:S02]  /*a620*/  FADD.FTZ R0, R143, R4 ;  /* 0x000000048f007221 */ /* 0x000fe40000010000 */
[C---:B---3--:R-:W-:Y:S04]  /*a630*/  HMMA.16816.F32 R76, R136.reuse, R8, R76 ;  /* 0x00000008884c723c */ /* 0x048fe8000000184c */
[----:B------:R-:W-:Y:S02]  /*a640*/  FADD.FTZ R2, R144, R2 ;  /* 0x0000000290027221 */ /* 0x000fe40000010000 */
[----:B------:R-:W-:Y:S02]  /*a650*/  FADD.FTZ R0, R141, R0 ;  /* 0x000000008d007221 */ /* 0x000fe40000010000 */
[C---:B------:R-:W-:Y:S04]  /*a660*/  HMMA.16816.F32 R80, R136.reuse, R10, R80 ;  /* 0x0000000a8850723c */ /* 0x040fe80000001850 */
[----:B------:R-:W-:Y:S02]  /*a670*/  FADD.FTZ R2, R145, R2 ;  /* 0x0000000291027221 */ /* 0x000fe40000010000 */
[----:B------:R-:W-:Y:S02]  /*a680*/  FADD.FTZ R0, R140, R0 ;  /* 0x000000008c007221 */ /* 0x000fe40000010000 */
[C---:B----4-:R-:W-:Y:S04]  /*a690*/  HMMA.16816.F32 R84, R136.reuse, R12, R84 ;  /* 0x0000000c8854723c */ /* 0x050fe80000001854 */
[----:B------:R-:W-:Y:S02]  /*a6a0*/  FADD.FTZ R190, R146, R2 ;  /* 0x0000000292be7221 */ /* 0x000fe40000010000 */
[----:B------:R-:W-:Y:S01]  /*a6b0*/  FADD.FTZ R191, R102, R0 ;  /* 0x0000000066bf7221 */ /* 0x000fe20000010000 */
[-C--:B------:R-:W-:Y:S01]  /*a6c0*/  MOV R12, R3.reuse ;  /* 0x00000003000c7202 */ /* 0x080fe20000000f00 */
[C---:B------:R-:W-:Y:S04]  /*a6d0*/  HMMA.16816.F32 R88, R136.reuse, R14, R88 ;  /* 0x0000000e8858723c */ /* 0x040fe80000001858 */
[----:B------:R-:W-:Y:S04]  /*a6e0*/  MOV R102, R3 ;  /* 0x0000000300667202 */ /* 0x000fe80000000f00 */
[C---:B-1----:R-:W-:Y:S08]  /*a6f0*/  HMMA.16816.F32 R92, R136.reuse, R16, R92 ;  /* 0x00000010885c723c */ /* 0x042ff0000000185c */
[----:B------:R-:W-:Y:S01]  /*a700*/  HMMA.16816.F32 R96, R136, R18, R96 ;  /* 0x000000128860723c */ /* 0x000fe20000001860 */
[----:B------:R-:W-:-:S07]  /*a710*/  @P0 BRA `(.L_x_523) ;  /* 0xffffc33000000947 */ /* 0x000fce000383ffff */
.L_x_502:
[----:B------:R-:W-:Y:S01]  /*a720*/  IMAD.MOV.U32 R0, RZ, RZ, c[0x0][0x2c4] ;  /* 0x0000b100ff007624 */ /* 0x000fe200078e00ff */
[----:B------:R-:W-:Y:S01]  /*a730*/  IADD3 R2, R195, 0x1, -R196 ;  /* 0x00000001c3027810 */ /* 0x000fe20007ffe8c4 */
[----:B------:R-:W-:-:S03]  /*a740*/  IMAD.MOV.U32 R4, RZ, RZ, c[0x0][0x32c] ;  /* 0x0000cb00ff047624 */ /* 0x000fc600078e00ff */
[----:B------:R-:W-:Y:S02]  /*a750*/  ISETP.NE.AND P1, PT, R0, 0x1, PT ;  /* 0x000000010000780c */ /* 0x000fe40003f25270 */
[----:B------:R-:W-:Y:S02]  /*a760*/  IADD3 R0, R211, 0x7f, RZ ;  /* 0x0000007fd3007810 */ /* 0x000fe40007ffe0ff */
[----:B------:R-:W-:-:S09]  /*a770*/  ISETP.GE.AND P0, PT, R4, 0x1, PT ;  /* 0x000000010400780c */ /* 0x000fd20003f06270 */
[----:B------:R-:W-:-:S05]  /*a780*/  @P1 IMAD.HI.U32 R3, R0, c[0x0][0x2c8], RZ ;  /* 0x0000b20000031a27 */ /* 0x000fca00078e00ff */
[----:B------:R-:W-:-:S05]  /*a790*/  @P1 SHF.R.U32.HI R0, RZ, c[0x0][0x2cc], R3 ;  /* 0x0000b300ff001a19 */ /* 0x000fca0000011603 */
[----:B------:R-:W-:-:S05]  /*a7a0*/  IMAD.IADD R0, R2, 0x1, R0 ;  /* 0x0000000102007824 */ /* 0x000fca00078e0200 */
[----:B------:R-:W-:Y:S01]  /*a7b0*/  IADD3 R2, R0, -c[0x0][0x324], RZ ;  /* 0x8000c90000027a10 */ /* 0x000fe20007ffe0ff */
[----:B------:R-:W-:Y:S05]  /*a7c0*/  @!P0 BRA `(.L_x_524) ;  /* 0x0000011000008947 */ /* 0x000fea0003800000 */
[----:B------:R-:W-:Y:S01]  /*a7d0*/  ISETP.GT.AND P0, PT, R0, -0x1, PT ;  /* 0xffffffff0000780c */ /* 0x000fe20003f04270 */
[----:B------:R-:W-:-:S12]  /*a7e0*/  BSSY B0, `(.L_x_525) ;  /* 0x000000d000007945 */ /* 0x000fd80003800000 */
        /* <DEDUP_REMOVED lines=8> */
.L_x_526:
[----:B------:R-:W-:-:S04]  /*a870*/  MOV R3, 0x1 ;  /* 0x0000000100037802 */ /* 0x000fc80000000f00 */
[----:B------:R-:W-:-:S13]  /*a880*/  ISETP.NE.AND P0, PT, R3, c[0x0][0x32c], PT ;  /* 0x0000cb0003007a0c */ /* 0x000fda0003f05270 */
[----:B------:R-:W-:-:S05]  /*a890*/  @P0 IMAD.HI.U32 R3, R0, c[0x0][0x330], RZ ;  /* 0x0000cc0000030a27 */ /* 0x000fca00078e00ff */
[----:B------:R-:W-:Y:S02]  /*a8a0*/  @P0 SHF.R.U32.HI R0, RZ, c[0x0][0x334], R3 ;  /* 0x0000cd00ff000a19 */ /* 0x000fe40000011603 */
.L_x_527:
[----:B------:R-:W-:Y:S05]  /*a8b0*/  BSYNC B0 ;  /* 0x0000000000007941 */ /* 0x000fea0003800000 */
.L_x_525:
[----:B------:R-:W-:-:S05]  /*a8c0*/  IMAD R0, R0, c[0x0][0x32c], RZ ;  /* 0x0000cb0000007a24 */ /* 0x000fca00078e02ff */
[----:B------:R-:W-:-:S04]  /*a8d0*/  IMNMX R2, R2, R0, !PT ;  /* 0x0000000002027217 */ /* 0x000fc80007800200 */
.L_x_524:
[----:B------:R-:W-:-:S04]  /*a8e0*/  IADD3 R2, R2, 0x3f, RZ ;  /* 0x0000003f02027810 */ /* 0x000fc80007ffe0ff */
        /* <DEDUP_REMOVED lines=8> */
.L_x_539:
        /* <DEDUP_REMOVED lines=40> */
.L_x_646:
        /* <DEDUP_REMOVED lines=21> */
.L_x_647:
        /* <DEDUP_REMOVED lines=22> */
.L_x_530:
[----:B------:R-:W-:Y:S05]  /*aea0*/  BSYNC B0 ;  /* 0x0000000000007941 */ /* 0x000fea0003800000 */
.L_x_529:
        /* <DEDUP_REMOVED lines=146> */
[C---:B-1----:R-:W-:Y:S03]  /*b7d0*/  HMMA.16816.F32 R12, R148.reuse, R136, R12 ;  /* 0x00000088940c723c */ /* 0x042fe6000000180c */
[----:B------:R-:W-:Y:S02]  /*b7e0*/  FMUL.FTZ R3, R11, c[0x0][0x320] ;  /* 0x0000c8000b037a20 */ /* 0x000fe40000410000 */
[----:B------:R-:W1:Y:S03]  /*b7f0*/  MUFU.TANH R137, R10 ;  /* 0x0000000a00897308 */ /* 0x000e660000002400 */
[C---:B------:R-:W-:Y:S07]  /*b800*/  HMMA.16816.F32 R16, R148.reuse, R138, R16 ;  /* 0x0000008a9410723c */ /* 0x040fee0000001810 */
[----:B------:R-:W4:Y:S01]  /*b810*/  MUFU.TANH R145, R3 ;  /* 0x0000000300917308 */ /* 0x000f220000002400 */
[----:B--2---:R-:W-:Y:S08]  /*b820*/  FMUL.FTZ R0, R5, c[0x0][0x320] ;  /* 0x0000c80005007a20 */ /* 0x004ff00000410000 */
[----:B------:R-:W-:Y:S01]  /*b830*/  FMUL.FTZ R2, R12, c[0x0][0x320] ;  /* 0x0000c8000c027a20 */ /* 0x000fe20000410000 */
[----:B------:R2:W1:Y:S10]  /*b840*/  MUFU.TANH R143, R0 ;  /* 0x00000000008f7308 */ /* 0x0004740000002400 */
[----:B------:R5:W1:Y:S01]  /*b850*/  MUFU.TANH R155, R2 ;  /* 0x00000002009b7308 */ /* 0x000a620000002400 */
[----:B--2---:R-:W-:Y:S09]  /*b860*/  FMUL.FTZ R0, R6, c[0x0][0x320] ;  /* 0x0000c80006007a20 */ /* 0x004ff20000410000 */
[----:B------:R2:W1:Y:S01]  /*b870*/  MUFU.TANH R142, R0 ;  /* 0x00000000008e7308 */ /* 0x0004620000002400 */
[----:B-----5:R-:W-:Y:S09]  /*b880*/  FMUL.FTZ R2, R19, c[0x0][0x320] ;  /* 0x0000c80013027a20 */ /* 0x020ff20000410000 */
[----:B------:R-:W1:Y:S01]  /*b890*/  MUFU.TANH R156, R2 ;  /* 0x00000002009c7308 */ /* 0x000e620000002400 */
[----:B--2---:R-:W-:Y:S02]  /*b8a0*/  FMUL.FTZ R0, R7, c[0x0][0x320] ;  /* 0x0000c80007007a20 */ /* 0x004fe40000410000 */
[----:B------:R-:W2:Y:S07]  /*b8b0*/  LDSM.16.M88.4 R4, [R165+0x1000] ;  /* 0x00100000a504783b */ /* 0x000eae0000000200 */
[----:B------:R5:W1:Y:S02]  /*b8c0*/  MUFU.TANH R144, R0 ;  /* 0x0000000000907308 */ /* 0x000a640000002400 */
[----:B-----5:R-:W-:Y:S08]  /*b8d0*/  FMUL.FTZ R0, R8, c[0x0][0x320] ;  /* 0x0000c80008007a20 */ /* 0x020ff00000410000 */
[----:B------:R5:W1:Y:S01]  /*b8e0*/  MUFU.TANH R141, R0 ;  /* 0x00000000008d7308 */ /* 0x000a620000002400 */
[C---:B--2---:R-:W-:Y:S08]  /*b8f0*/  HMMA.16816.F32 R20, R148.reuse, R4, R20 ;  /* 0x000000049414723c */ /* 0x044ff00000001814 */
[C---:B------:R-:W-:Y:S04]  /*b900*/  HMMA.16816.F32 R24, R148.reuse, R6, R24 ;  /* 0x000000069418723c */ /* 0x040fe80000001818 */
[----:B-----5:R-:W-:Y:S02]  /*b910*/  FMUL.FTZ R0, R9, c[0x0][0x320] ;  /* 0x0000c80009007a20 */ /* 0x020fe40000410000 */
[----:B------:R-:W2:Y:S02]  /*b920*/  LDSM.16.M88.4 R8, [R165+0x1800] ;  /* 0x00180000a508783b */ /* 0x000ea40000000200 */
[----:B------:R-:W-:Y:S04]  /*b930*/  DEPBAR.LE SB0, 0x0 ;  /* 0x000080000000791a */ /* 0x000fe80000000000 */
[----:B------:R5:W1:Y:S02]  /*b940*/  MUFU.TANH R136, R0 ;  /* 0x0000000000887308 */ /* 0x000a640000002400 */
[----:B------:R-:W-:Y:S01]  /*b950*/  BAR.SYNC.DEFER_BLOCKING 0x0 ;  /* 0x0000000000007b1d */ /* 0x000fe20000010000 */
[----:B-----5:R-:W-:Y:S07]  /*b960*/  FMUL.FTZ R0, R13, c[0x0][0x320] ;  /* 0x0000c8000d007a20 */ /* 0x020fee0000410000 */
        /* <DEDUP_REMOVED lines=83> */
.L_x_648:
        /* <DEDUP_REMOVED lines=21> */
.L_x_649:
        /* <DEDUP_REMOVED lines=22> */
.L_x_534:
[----:B---34-:R-:W-:Y:S05]  /*c150*/  BSYNC B0 ;  /* 0x0000000000007941 */ /* 0x018fea0003800000 */
.L_x_533:
[----:B--2---:R-:W-:Y:S01]  /*c160*/  FMNMX.FTZ R2, R140, R101, !PT ;  /* 0x000000658c027209 */ /* 0x004fe20007810000 */
        /* <DEDUP_REMOVED lines=33> */
[----:B------:R1:W2:Y:S02]  /*c380*/  SHFL.BFLY PT, R0, R4, 0x2, 0x1f ;  /* 0x0c401f0004007f89 */ /* 0x0002a400000e0000 */
.L_x_650:
[----:B--2---:R-:W-:Y:S01]  /*c390*/  FMNMX.FTZ R5, R4, R0, !PT ;  /* 0x0000000004057209 */ /* 0x004fe20007810000 */
[----:B------:R-:W-:-:S05]  /*c3a0*/  BRA.DIV ~URZ, `(.L_x_538) ;  /* 0x0000b9627f007947 */ /* 0x000fca000b800000 */
[----:B------:R-:W-:Y:S04]  /*c3b0*/  SHFL.BFLY PT, R0, R6, 0x2, 0x1f ;  /* 0x0c401f0006007f89 */ /* 0x000fe800000e0000 */
[----:B------:R-:W2:Y:S02]  /*c3c0*/  SHFL.BFLY PT, R2, R5, 0x1, 0x1f ;  /* 0x0c201f0005027f89 */ /* 0x000ea400000e0000 */
[----:B--2---:R-:W-:Y:S02]  /*c3d0*/  FMNMX.FTZ R100, R5, R2, !PT ;  /* 0x0000000205647209 */ /* 0x004fe40007810000 */
[----:B-1----:R-:W-:Y:S05]  /*c3e0*/  FMNMX.FTZ R4, R6, R0, !PT ;  /* 0x0000000006047209 */ /* 0x002fea0007810000 */
[----:B------:R1:W2:Y:S02]  /*c3f0*/  SHFL.BFLY PT, R0, R4, 0x1, 0x1f ;  /* 0x0c201f0004007f89 */ /* 0x0002a400000e0000 */
.L_x_651:
[C---:B------:R-:W-:Y:S01]  /*c400*/  FMUL.FTZ R139, R100.reuse, c[0x0][0x2d0] ;  /* 0x0000b400648b7a20 */ /* 0x040fe20000410000 */
[----:B------:R-:W-:Y:S01]  /*c410*/  WARPSYNC 0xffffffff ;  /* 0xffffffff00007948 */ /* 0x000fe20003800000 */
[----:B------:R-:W-:Y:S01]  /*c420*/  FADD.FTZ R2, -R100, R101 ;  /* 0x0000006564027221 */ /* 0x000fe20000010100 */
[----:B------:R-:W-:Y:S01]  /*c430*/  ISETP.GT.AND P0, PT, R178, R188, PT ;  /* 0x000000bcb200720c */ /* 0x000fe20003f04270 */
[--C-:B------:R-:W-:Y:S01]  /*c440*/  FFMA.FTZ R3, R140, c[0x0][0x2d0], -R139.reuse ;  /* 0x0000b4008c037a23 */ /* 0x100fe2000001088b */
[----:B------:R-:W-:Y:S01]  /*c450*/  IADD3 R178, R178, -0x1, RZ ;  /* 0xffffffffb2b27810 */ /* 0x000fe20007ffe0ff */
[----:B------:R-:W-:Y:S02]  /*c460*/  FMUL.FTZ R2, R2, c[0x0][0x2d0] ;  /* 0x0000b40002027a20 */ /* 0x000fe40000410000 */
[----:B------:R3:W-:Y:S10]  /*c470*/  MUFU.EX2 R140, R3 ;  /* 0x00000003008c7308 */ /* 0x0007f40000000800 */
[----:B------:R-:W4:Y:S01]  /*c480*/  MUFU.EX2 R2, R2 ;  /* 0x0000000200027308 */ /* 0x000f220000000800 */
[--C-:B---3--:R-:W-:Y:S09]  /*c490*/  FFMA.FTZ R3, R143, c[0x0][0x2d0], -R139.reuse ;  /* 0x0000b4008f037a23 */ /* 0x108ff2000001088b */
[----:B------:R3:W5:Y:S02]  /*c4a0*/  MUFU.EX2 R143, R3 ;  /* 0x00000003008f7308 */ /* 0x0007640000000800 */
[--C-:B---3--:R-:W-:Y:S02]  /*c4b0*/  FFMA.FTZ R3, R141, c[0x0][0x2d0], -R139.reuse ;  /* 0x0000b4008d037a23 */ /* 0x108fe4000001088b */
        /* <DEDUP_REMOVED lines=14> */
[----:B--23--:R-:W-:Y:S01]  /*c5a0*/  FMNMX.FTZ R3, R0, R4, !PT ;  /* 0x0000000400037209 */ /* 0x00cfe20007810000 */
[----:B------:R-:W-:Y:S02]  /*c5b0*/  FFMA.FTZ R0, R136, c[0x0][0x2d0], -R139 ;  /* 0x0000b40088007a23 */ /* 0x000fe4000001088b */
[C---:B------:R-:W-:Y:S01]  /*c5c0*/  FMUL.FTZ R32, R2.reuse, R104 ;  /* 0x0000006802207220 */ /* 0x040fe20000410000 */
[----:B-----5:R-:W-:Y:S01]  /*c5d0*/  F2FP.PACK_AB R104, R143, R140 ;  /* 0x0000008c8f68723e */ /* 0x020fe200000000ff */
[----:B------:R2:W-:Y:S01]  /*c5e0*/  MUFU.EX2 R185, R0 ;  /* 0x0000000000b97308 */ /* 0x0005e20000000800 */
[C---:B------:R-:W-:Y:S02]  /*c5f0*/  FMUL.FTZ R101, R3.reuse, c[0x0][0x2d0] ;  /* 0x0000b40003657a20 */ /* 0x040fe40000410000 */
[----:B------:R-:W-:Y:S02]  /*c600*/  FMUL.FTZ R33, R2, R105 ;  /* 0x0000006902217220 */ /* 0x000fe40000410000 */
[--C-:B------:R-:W-:Y:S02]  /*c610*/  FFMA.FTZ R6, R144, c[0x0][0x2d0], -R101.reuse ;  /* 0x0000b40090067a23 */ /* 0x100fe40000010865 */
[--C-:B-1----:R-:W-:Y:S02]  /*c620*/  FFMA.FTZ R4, R142, c[0x0][0x2d0], -R101.reuse ;  /* 0x0000b4008e047a23 */ /* 0x102fe40000010865 */
[C---:B------:R-:W-:Y:S01]  /*c630*/  FMUL.FTZ R36, R2.reuse, R36 ;  /* 0x0000002402247220 */ /* 0x040fe20000410000 */
[----:B------:R-:W-:Y:S01]  /*c640*/  MUFU.EX2 R113, R6 ;  /* 0x0000000600717308 */ /* 0x000fe20000000800 */
        /* <DEDUP_REMOVED lines=8> */
[----:B--2---:R-:W-:Y:S02]  /*c6d0*/  FADD.FTZ R0, -R3, R102 ;  /* 0x0000006603007221 */ /* 0x004fe40000010100 */
[----:B------:R-:W-:Y:S02]  /*c6e0*/  FMUL.FTZ R52, R2, R52 ;  /* 0x0000003402347220 */ /* 0x000fe40000410000 */
[----:B------:R-:W-:Y:S02]  /*c6f0*/  FMUL.FTZ R0, R0, c[0x0][0x2d0] ;  /* 0x0000b40000007a20 */ /* 0x000fe40000410000 */
[C---:B------:R-:W-:Y:S02]  /*c700*/  FMUL.FTZ R53, R2.reuse, R53 ;  /* 0x0000003502357220 */ /* 0x040fe40000410000 */
[C---:B------:R-:W-:Y:S02]  /*c710*/  FMUL.FTZ R56, R2.reuse, R56 ;  /* 0x0000003802387220 */ /* 0x040fe40000410000 */
[----:B------:R-:W2:Y:S01]  /*c720*/  MUFU.EX2 R0, R0 ;  /* 0x0000000000007308 */ /* 0x000ea20000000800 */
[C---:B------:R-:W-:Y:S02]  /*c730*/  FMUL.FTZ R57, R2.reuse, R57 ;  /* 0x0000003902397220 */ /* 0x040fe40000410000 */
[C---:B------:R-:W-:Y:S02]  /*c740*/  FMUL.FTZ R60, R2.reuse, R60 ;  /* 0x0000003c023c7220 */ /* 0x040fe40000410000 */
[C---:B------:R-:W-:Y:S02]  /*c750*/  FMUL.FTZ R61, R2.reuse, R61 ;  /* 0x0000003d023d7220 */ /* 0x040fe40000410000 */
[C---:B------:R-:W-:Y:S02]  /*c760*/  FMUL.FTZ R64, R2.reuse, R64 ;  /* 0x0000004002407220 */ /* 0x040fe40000410000 */
[C---:B-1----:R-:W-:Y:S01]  /*c770*/  FMUL.FTZ R4, R2.reuse, R132 ;  /* 0x0000008402047220 */ /* 0x042fe20000410000 */
[----:B---3--:R-:W-:Y:S01]  /*c780*/  F2FP.PACK_AB R105, R113, R136 ;  /* 0x000000887169723e */ /* 0x008fe200000000ff */
[C---:B------:R-:W-:Y:S02]  /*c790*/  FMUL.FTZ R65, R2.reuse, R65 ;  /* 0x0000004102417220 */ /* 0x040fe40000410000 */
[C---:B------:R-:W-:Y:S02]  /*c7a0*/  FMUL.FTZ R68, R2.reuse, R68 ;  /* 0x0000004402447220 */ /* 0x040fe40000410000 */
[C---:B------:R-:W-:Y:S02]  /*c7b0*/  FMUL.FTZ R69, R2.reuse, R69 ;  /* 0x0000004502457220 */ /* 0x040fe40000410000 */
[C---:B------:R-:W-:Y:S02]  /*c7c0*/  FMUL.FTZ R72, R2.reuse, R72 ;  /* 0x0000004802487220 */ /* 0x040fe40000410000 */
[C---:B------:R-:W-:Y:S02]  /*c7d0*/  FMUL.FTZ R73, R2.reuse, R73 ;  /* 0x0000004902497220 */ /* 0x040fe40000410000 */
[C---:B------:R-:W-:Y:S02]  /*c7e0*/  FMUL.FTZ R76, R2.reuse, R76 ;  /* 0x0000004c024c7220 */ /* 0x040fe40000410000 */
[----:B------:R-:W-:Y:S02]  /*c7f0*/  FMUL.FTZ R77, R2, R77 ;  /* 0x0000004d024d7220 */ /* 0x000fe40000410000 */
[C---:B--2---:R-:W-:Y:S02]  /*c800*/  FMUL.FTZ R30, R0.reuse, R110 ;  /* 0x0000006e001e7220 */ /* 0x044fe40000410000 */
[C---:B------:R-:W-:Y:S02]  /*c810*/  FMUL.FTZ R31, R0.reuse, R111 ;  /* 0x0000006f001f7220 */ /* 0x040fe40000410000 */
[----:B------:R-:W1:Y:S01]  /*c820*/  LDSM.16.MT88.4 R108, [R167] ;  /* 0x00000000a76c783b */ /* 0x000e620000004200 */
[C---:B------:R-:W-:Y:S02]  /*c830*/  FMUL.FTZ R10, R0.reuse, R130 ;  /* 0x00000082000a7220 */ /* 0x040fe40000410000 */
[C---:B------:R-:W-:Y:S02]  /*c840*/  FMUL.FTZ R11, R0.reuse, R131 ;  /* 0x00000083000b7220 */ /* 0x040fe40000410000 */
[C---:B------:R-:W-:Y:S02]  /*c850*/  FMUL.FTZ R22, R0.reuse, R118 ;  /* 0x0000007600167220 */ /* 0x040fe40000410000 */
[C---:B------:R-:W-:Y:S01]  /*c860*/  FMUL.FTZ R23, R0.reuse, R119 ;  /* 0x0000007700177220 */ /* 0x040fe20000410000 */
[----:B------:R-:W-:Y:S01]  /*c870*/  LDSM.16.MT88.4 R128, [R167+0x1800] ;  /* 0x00180000a780783b */ /* 0x000fe20000004200 */
[C---:B------:R-:W-:Y:S02]  /*c880*/  FMUL.FTZ R26, R0.reuse, R114 ;  /* 0x00000072001a7220 */ /* 0x040fe40000410000 */
[C---:B------:R-:W-:Y:S02]  /*c890*/  FMUL.FTZ R27, R0.reuse, R115 ;  /* 0x00000073001b7220 */ /* 0x040fe40000410000 */
[----:B------:R-:W-:Y:S02]  /*c8a0*/  FFMA.FTZ R112, R0, R191, R136 ;  /* 0x000000bf00707223 */ /* 0x000fe40000010088 */
        /* <DEDUP_REMOVED lines=9> */
[----:B------:R-:W-:Y:S02]  /*c940*/  FMUL.FTZ R97, R2, R97 ;  /* 0x0000006102617220 */ /* 0x000fe40000410000 */
[C---:B------:R-:W-:Y:S02]  /*c950*/  FMUL.FTZ R6, R0.reuse, R134 ;  /* 0x0000008600067220 */ /* 0x040fe40000410000 */
[C---:B------:R-:W-:Y:S02]  /*c960*/  FMUL.FTZ R7, R0.reuse, R135 ;  /* 0x0000008700077220 */ /* 0x040fe40000410000 */
[C---:B------:R-:W-:Y:S02]  /*c970*/  FMUL.FTZ R14, R0.reuse, R126 ;  /* 0x0000007e000e7220 */ /* 0x040fe40000410000 */
[C---:B------:R-:W-:Y:S02]  /*c980*/  FMUL.FTZ R15, R0.reuse, R127 ;  /* 0x0000007f000f7220 */ /* 0x040fe40000410000 */
[C---:B------:R-:W-:Y:S02]  /*c990*/  FMUL.FTZ R18, R0.reuse, R122 ;  /* 0x0000007a00127220 */ /* 0x040fe40000410000 */
[C---:B------:R-:W-:Y:S02]  /*c9a0*/  FMUL.FTZ R19, R0.reuse, R123 ;  /* 0x0000007b00137220 */ /* 0x040fe40000410000 */
[C---:B------:R-:W-:Y:S01]  /*c9b0*/  FMUL.FTZ R34, R0.reuse, R106 ;  /* 0x0000006a00227220 */ /* 0x040fe20000410000 */
[----:B------:R-:W-:Y:S01]  /*c9c0*/  F2FP.PACK_AB R106, R185, R141 ;  /* 0x0000008db96a723e */ /* 0x000fe200000000ff */
        /* <DEDUP_REMOVED lines=33> */
[--C-:B------:R-:W-:Y:S02]  /*cbe0*/  FFMA.FTZ R0, R145, c[0x0][0x2d0], -R101.reuse ;  /* 0x0000b40091007a23 */ /* 0x100fe40000010865 */
[----:B------:R-:W-:Y:S02]  /*cbf0*/  FFMA.FTZ R102, R2, R190, R140 ;  /* 0x000000be02667223 */ /* 0x000fe4000001008c */
[----:B------:R-:W-:Y:S01]  /*cc00*/  FFMA.FTZ R2, R137, c[0x0][0x2d0], -R101 ;  /* 0x0000b40089027a23 */ /* 0x000fe20000010865 */
[----:B------:R2:W-:Y:S01]  /*cc10*/  MUFU.EX2 R117, R0 ;  /* 0x0000000000757308 */ /* 0x0005e20000000800 */
[--C-:B------:R-:W-:Y:S02]  /*cc20*/  FFMA.FTZ R121, R151, c[0x0][0x2d0], -R139.reuse ;  /* 0x0000b40097797a23 */ /* 0x100fe4000001088b */
[--C-:B------:R-:W-:Y:S02]  /*cc30*/  FFMA.FTZ R120, R150, c[0x0][0x2d0], -R139.reuse ;  /* 0x0000b40096787a23 */ /* 0x100fe4000001088b */
[----:B------:R-:W-:Y:S04]  /*cc40*/  FADD.FTZ R102, R143, R102 ;  /* 0x000000668f667221 */ /* 0x000fe80000010000 */
[----:B------:R-:W-:Y:S01]  /*cc50*/  FADD.FTZ R102, R141, R102 ;  /* 0x000000668d667221 */ /* 0x000fe20000010000 */
[----:B------:R-:W3:Y:S10]  /*cc60*/  MUFU.EX2 R116, R2 ;  /* 0x0000000200747308 */ /* 0x000ef40000000800 */
[----:B------:R-:W-:Y:S01]  /*cc70*/  MUFU.EX2 R143, R121 ;  /* 0x00000079008f7308 */ /* 0x000fe20000000800 */
[----:B--2---:R-:W-:Y:S09]  /*cc80*/  FFMA.FTZ R0, R155, c[0x0][0x2d0], -R139 ;  /* 0x0000b4009b007a23 */ /* 0x004ff2000001088b */
[----:B------:R2:W-:Y:S01]  /*cc90*/  MUFU.EX2 R122, R0 ;  /* 0x00000000007a7308 */ /* 0x0005e20000000800 */
[----:B---3--:R-:W-:Y:S01]  /*cca0*/  F2FP.PACK_AB R107, R117, R116 ;  /* 0x00000074756b723e */ /* 0x008fe200000000ff */
[----:B------:R-:W-:Y:S08]  /*ccb0*/  FFMA.FTZ R2, R146, c[0x0][0x2d0], -R101 ;  /* 0x0000b40092027a23 */ /* 0x000ff00000010865 */
[----:B------:R-:W3:Y:S01]  /*ccc0*/  MUFU.EX2 R144, R120 ;  /* 0x0000007800907308 */ /* 0x000ee20000000800 */
[C---:B-1----:R-:W-:Y:S08]  /*ccd0*/  HMMA.16816.F32 R4, R104.reuse, R108, R4 ;  /* 0x0000006c6804723c */ /* 0x042ff00000001804 */
[C---:B------:R-:W-:Y:S01]  /*cce0*/  HMMA.16816.F32 R8, R104.reuse, R110, R8 ;  /* 0x0000006e6808723c */ /* 0x040fe20000001808 */
[----:B------:R-:W1:Y:S01]  /*ccf0*/  LDSM.16.MT88.4 R108, [R168] ;  /* 0x00000000a86c783b */ /* 0x000e620000004200 */
[----:B------:R4:W-:Y:S02]  /*cd00*/  MUFU.EX2 R127, R2 ;  /* 0x00000002007f7308 */ /* 0x0009e40000000800 */
[--C-:B--2---:R-:W-:Y:S08]  /*cd10*/  FFMA.FTZ R0, R153, c[0x0][0x2d0], -R139.reuse ;  /* 0x0000b40099007a23 */ /* 0x104ff0000001088b */
[----:B------:R2:W-:Y:S01]  /*cd20*/  MUFU.EX2 R126, R0 ;  /* 0x00000000007e7308 */ /* 0x0005e20000000800 */
[----:B---3--:R-:W-:Y:S01]  /*cd30*/  F2FP.PACK_AB R136, R144, R143 ;  /* 0x0000008f9088723e */ /* 0x008fe200000000ff */
[----:B----4-:R-:W-:Y:S02]  /*cd40*/  FADD.FTZ R2, R113, R112 ;  /* 0x0000007071027221 */ /* 0x010fe40000010000 */
[----:B------:R-:W-:Y:S02]  /*cd50*/  LDSM.16.MT88.4 R112, [R168+0x800] ;  /* 0x00080000a870783b */ /* 0x000fe40000004200 */
[----:B------:R-:W-:Y:S02]  /*cd60*/  FADD.FTZ R116, R116, R2 ;  /* 0x0000000274747221 */ /* 0x000fe40000010000 */
[--C-:B------:R-:W-:Y:S02]  /*cd70*/  FFMA.FTZ R2, R148, c[0x0][0x2d0], -R139.reuse ;  /* 0x0000b40094027a23 */ /* 0x100fe4000001088b */
[----:B------:R-:W-:Y:S02]  /*cd80*/  FADD.FTZ R123, R117, R116 ;  /* 0x00000074757b7221 */ /* 0x000fe40000010000 */
[----:B------:R-:W-:Y:S01]  /*cd90*/  LDSM.16.MT88.4 R116, [R170+0x1000] ;  /* 0x00100000aa74783b */ /* 0x000fe20000004200 */
[----:B------:R-:W-:Y:S01]  /*cda0*/  MUFU.EX2 R146, R2 ;  /* 0x0000000200927308 */ /* 0x000fe20000000800 */
[--C-:B--2---:R-:W-:Y:S01]  /*cdb0*/  FFMA.FTZ R0, R147, c[0x0][0x2d0], -R139.reuse ;  /* 0x0000b40093007a23 */ /* 0x104fe2000001088b */
[C---:B-1----:R-:W-:Y:S08]  /*cdc0*/  HMMA.16816.F32 R12, R104.reuse, R108, R12 ;  /* 0x0000006c680c723c */ /* 0x042ff0000000180c */
[----:B------:R1:W-:Y:S01]  /*cdd0*/  MUFU.EX2 R132, R0 ;  /* 0x0000000000847308 */ /* 0x0003e20000000800 */
[C---:B------:R-:W-:Y:S01]  /*cde0*/  HMMA.16816.F32 R16, R104.reuse, R110, R16 ;  /* 0x0000006e6810723c */ /* 0x040fe20000001810 */
[----:B------:R-:W2:Y:S02]  /*cdf0*/  LDSM.16.MT88.4 R108, [R170] ;  /* 0x00000000aa6c783b */ /* 0x000ea40000004200 */
[----:B-1----:R-:W-:Y:S06]  /*ce00*/  FFMA.FTZ R0, R138, c[0x0][0x2d0], -R139 ;  /* 0x0000b4008a007a23 */ /* 0x002fec000001088b */
[----:B------:R1:W-:Y:S01]  /*ce10*/  MUFU.EX2 R187, R0 ;  /* 0x0000000000bb7308 */ /* 0x0003e20000000800 */
[C---:B--2---:R-:W-:Y:S08]  /*ce20*/  HMMA.16816.F32 R20, R104.reuse, R108, R20 ;  /* 0x0000006c6814723c */ /* 0x044ff00000001814 */
[C---:B------:R-:W-:Y:S01]  /*ce30*/  HMMA.16816.F32 R24, R104.reuse, R110, R24 ;  /* 0x0000006e6818723c */ /* 0x040fe20000001818 */
[----:B------:R-:W2:Y:S03]  /*ce40*/  LDSM.16.MT88.4 R108, [R169] ;  /* 0x00000000a96c783b */ /* 0x000ea60000004200 */
[----:B-1----:R-:W-:Y:S04]  /*ce50*/  FFMA.FTZ R0, R154, c[0x0][0x2d0], -R101 ;  /* 0x0000b4009a007a23 */ /* 0x002fe80000010865 */
[----:B------:R-:W1:Y:S04]  /*ce60*/  MUFU.EX2 R124, R0 ;  /* 0x00000000007c7308 */ /* 0x000e680000000800 */
[----:B-1----:R-:W-:Y:S02]  /*ce70*/  FADD.FTZ R2, R124, R123 ;  /* 0x0000007b7c027221 */ /* 0x002fe40000010000 */
[--C-:B------:R-:W-:Y:S04]  /*ce80*/  FFMA.FTZ R0, R152, c[0x0][0x2d0], -R101.reuse ;  /* 0x0000b40098007a23 */ /* 0x100fe80000010865 */
[----:B------:R-:W1:Y:S01]  /*ce90*/  MUFU.EX2 R125, R0 ;  /* 0x00000000007d7308 */ /* 0x000e620000000800 */
[C---:B--2---:R-:W-:Y:S08]  /*cea0*/  HMMA.16816.F32 R28, R104.reuse, R108, R28 ;  /* 0x0000006c681c723c */ /* 0x044ff0000000181c */
[C---:B------:R-:W-:Y:S01]  /*ceb0*/  HMMA.16816.F32 R32, R104.reuse, R110, R32 ;  /* 0x0000006e6820723c */ /* 0x040fe20000001820 */
[----:B------:R-:W2:Y:S03]  /*cec0*/  LDSM.16.MT88.4 R108, [R167+0x2000] ;  /* 0x00200000a76c783b */ /* 0x000ea60000004200 */
[----:B-1----:R-:W-:Y:S02]  /*ced0*/  FADD.FTZ R2, R125, R2 ;  /* 0x000000027d027221 */ /* 0x002fe40000010000 */
[----:B------:R-:W-:Y:S02]  /*cee0*/  FFMA.FTZ R0, R156, c[0x0][0x2d0], -R101 ;  /* 0x0000b4009c007a23 */ /* 0x000fe40000010865 */
[----:B------:R-:W-:Y:S02]  /*cef0*/  FADD.FTZ R2, R127, R2 ;  /* 0x000000027f027221 */ /* 0x000fe40000010000 */
[----:B------:R1:W3:Y:S01]  /*cf00*/  MUFU.EX2 R186, R0 ;  /* 0x0000000000ba7308 */ /* 0x0002e20000000800 */
[C---:B--2---:R-:W-:Y:S03]  /*cf10*/  HMMA.16816.F32 R36, R104.reuse, R108, R36 ;  /* 0x0000006c6824723c */ /* 0x044fe60000001824 */
[--C-:B-1----:R-:W-:Y:S02]  /*cf20*/  FFMA.FTZ R0, R162, c[0x0][0x2d0], -R139.reuse ;  /* 0x0000b400a2007a23 */ /* 0x102fe4000001088b */
[----:B---3--:R-:W-:Y:S04]  /*cf30*/  FADD.FTZ R2, R186, R2 ;  /* 0x00000002ba027221 */ /* 0x008fe80000010000 */
[----:B------:R1:W-:Y:S01]  /*cf40*/  MUFU.EX2 R155, R0 ;  /* 0x00000000009b7308 */ /* 0x0003e20000000800 */
[C---:B------:R-:W-:Y:S01]  /*cf50*/  HMMA.16816.F32 R40, R104.reuse, R110, R40 ;  /* 0x0000006e6828723c */ /* 0x040fe20000001828 */
[----:B------:R-:W2:Y:S02]  /*cf60*/  LDSM.16.MT88.4 R108, [R168+0x2000] ;  /* 0x00200000a86c783b */ /* 0x000ea40000004200 */
[--C-:B-1----:R-:W-:Y:S06]  /*cf70*/  FFMA.FTZ R0, R160, c[0x0][0x2d0], -R139.reuse ;  /* 0x0000b400a0007a23 */ /* 0x102fec000001088b */
[----:B------:R1:W-:Y:S01]  /*cf80*/  MUFU.EX2 R160, R0 ;  /* 0x0000000000a07308 */ /* 0x0003e20000000800 */
[C---:B--2---:R-:W-:Y:S08]  /*cf90*/  HMMA.16816.F32 R44, R104.reuse, R108, R44 ;  /* 0x0000006c682c723c */ /* 0x044ff0000000182c */
[C---:B------:R-:W-:Y:S01]  /*cfa0*/  HMMA.16816.F32 R48, R104.reuse, R110, R48 ;  /* 0x0000006e6830723c */ /* 0x040fe20000001830 */
[----:B------:R-:W2:Y:S03]  /*cfb0*/  LDSM.16.MT88.4 R108, [R170+0x2000] ;  /* 0x00200000aa6c783b */ /* 0x000ea60000004200 */
[--C-:B-1----:R-:W-:Y:S04]  /*cfc0*/  FFMA.FTZ R0, R158, c[0x0][0x2d0], -R139.reuse ;  /* 0x0000b4009e007a23 */ /* 0x102fe8000001088b */
[----:B------:R1:W-:Y:S04]  /*cfd0*/  MUFU.EX2 R156, R0 ;  /* 0x00000000009c7308 */ /* 0x0003e80000000800 */
[----:B-1----:R-:W-:Y:S06]  /*cfe0*/  FFMA.FTZ R0, R157, c[0x0][0x2d0], -R139 ;  /* 0x0000b4009d007a23 */ /* 0x002fec000001088b */
[----:B------:R1:W-:Y:S01]  /*cff0*/  MUFU.EX2 R157, R0 ;  /* 0x00000000009d7308 */ /* 0x0003e20000000800 */
[C---:B--2---:R-:W-:Y:S08]  /*d000*/  HMMA.16816.F32 R52, R104.reuse, R108, R52 ;  /* 0x0000006c6834723c */ /* 0x044ff00000001834 */
[C---:B------:R-:W-:Y:S01]  /*d010*/  HMMA.16816.F32 R56, R104.reuse, R110, R56 ;  /* 0x0000006e6838723c */ /* 0x040fe20000001838 */
[----:B------:R-:W2:Y:S03]  /*d020*/  LDSM.16.MT88.4 R108, [R169+0x2000] ;  /* 0x00200000a96c783b */ /* 0x000ea60000004200 */
[--C-:B-1----:R-:W-:Y:S04]  /*d030*/  FFMA.FTZ R0, R161, c[0x0][0x2d0], -R101.reuse ;  /* 0x0000b400a1007a23 */ /* 0x102fe80000010865 */
[----:B------:R1:W3:Y:S04]  /*d040*/  MUFU.EX2 R154, R0 ;  /* 0x00000000009a7308 */ /* 0x0002e80000000800 */
[--C-:B-1----:R-:W-:Y:S01]  /*d050*/  FFMA.FTZ R0, R163, c[0x0][0x2d0], -R101.reuse ;  /* 0x0000b400a3007a23 */ /* 0x102fe20000010865 */
[C---:B--2---:R-:W-:Y:S05]  /*d060*/  HMMA.16816.F32 R60, R104.reuse, R108, R60 ;  /* 0x0000006c683c723c */ /* 0x044fea000000183c */
[----:B------:R1:W2:Y:S01]  /*d070*/  MUFU.EX2 R153, R0 ;  /* 0x0000000000997308 */ /* 0x0002a20000000800 */
[----:B---3--:R-:W-:Y:S02]  /*d080*/  FADD.FTZ R2, R154, R2 ;  /* 0x000000029a027221 */ /* 0x008fe40000010000 */
[C---:B------:R-:W-:Y:S01]  /*d090*/  HMMA.16816.F32 R64, R104.reuse, R110, R64 ;  /* 0x0000006e6840723c */ /* 0x040fe20000001840 */
[----:B------:R-:W3:Y:S03]  /*d0a0*/  LDSM.16.MT88.4 R108, [R167+0x4000] ;  /* 0x00400000a76c783b */ /* 0x000ee60000004200 */
[--C-:B-1----:R-:W-:Y:S02]  /*d0b0*/  FFMA.FTZ R0, R159, c[0x0][0x2d0], -R101.reuse ;  /* 0x0000b4009f007a23 */ /* 0x102fe40000010865 */
[----:B--2---:R-:W-:Y:S02]  /*d0c0*/  FADD.FTZ R2, R153, R2 ;  /* 0x0000000299027221 */ /* 0x004fe40000010000 */
[----:B------:R1:W2:Y:S01]  /*d0d0*/  MUFU.EX2 R152, R0 ;  /* 0x0000000000987308 */ /* 0x0002a20000000800 */
[C---:B---3--:R-:W-:Y:S03]  /*d0e0*/  HMMA.16816.F32 R68, R104.reuse, R108, R68 ;  /* 0x0000006c6844723c */ /* 0x048fe60000001844 */
[----:B-1----:R-:W-:Y:S05]  /*d0f0*/  FFMA.FTZ R0, R171, c[0x0][0x2d0], -R101 ;  /* 0x0000b400ab007a23 */ /* 0x002fea0000010865 */
[C---:B------:R-:W-:Y:S01]  /*d100*/  HMMA.16816.F32 R72, R104.reuse, R110, R72 ;  /* 0x0000006e6848723c */ /* 0x040fe20000001848 */
[----:B------:R-:W1:Y:S01]  /*d110*/  LDSM.16.MT88.4 R108, [R168+0x4000] ;  /* 0x00400000a86c783b */ /* 0x000e620000004200 */
[----:B------:R3:W-:Y:S02]  /*d120*/  MUFU.EX2 R147, R0 ;  /* 0x0000000000937308 */ /* 0x0007e40000000800 */
[----:B--2---:R-:W-:Y:S02]  /*d130*/  FADD.FTZ R2, R152, R2 ;  /* 0x0000000298027221 */ /* 0x004fe40000010000 */
[----:B---3--:R-:W-:Y:S02]  /*d140*/  FADD.FTZ R0, R185, R102 ;  /* 0x00000066b9007221 */ /* 0x008fe40000010000 */
[----:B------:R-:W-:Y:S04]  /*d150*/  FFMA.FTZ R102, R149, c[0x0][0x2d0], -R139 ;  /* 0x0000b40095667a23 */ /* 0x000fe8000001088b */
[----:B------:R-:W2:Y:S01]  /*d160*/  MUFU.EX2 R145, R102 ;  /* 0x0000006600917308 */ /* 0x000ea20000000800 */
[C---:B-1----:R-:W-:Y:S08]  /*d170*/  HMMA.16816.F32 R76, R104.reuse, R108, R76 ;  /* 0x0000006c684c723c */ /* 0x042ff0000000184c */
[C---:B------:R-:W-:Y:S01]  /*d180*/  HMMA.16816.F32 R80, R104.reuse, R110, R80 ;  /* 0x0000006e6850723c */ /* 0x040fe20000001850 */
[----:B------:R-:W1:Y:S03]  /*d190*/  LDSM.16.MT88.4 R108, [R170+0x4000] ;  /* 0x00400000aa6c783b */ /* 0x000e660000004200 */
[----:B--2---:R-:W-:Y:S04]  /*d1a0*/  F2FP.PACK_AB R138, R146, R145 ;  /* 0x00000091928a723e */ /* 0x004fe800000000ff */
[C---:B-1----:R-:W-:Y:S08]  /*d1b0*/  HMMA.16816.F32 R84, R104.reuse, R108, R84 ;  /* 0x0000006c6854723c */ /* 0x042ff00000001854 */
[C---:B------:R-:W-:Y:S01]  /*d1c0*/  HMMA.16816.F32 R88, R104.reuse, R110, R88 ;  /* 0x0000006e6858723c */ /* 0x040fe20000001858 */
[----:B------:R-:W1:Y:S07]  /*d1d0*/  LDSM.16.MT88.4 R108, [R169+0x4000] ;  /* 0x00400000a96c783b */ /* 0x000e6e0000004200 */
[C---:B-1----:R-:W-:Y:S08]  /*d1e0*/  HMMA.16816.F32 R92, R104.reuse, R108, R92 ;  /* 0x0000006c685c723c */ /* 0x042ff0000000185c */
[----:B------:R-:W-:Y:S01]  /*d1f0*/  HMMA.16816.F32 R96, R104, R110, R96 ;  /* 0x0000006e6860723c */ /* 0x000fe20000001860 */
[----:B------:R-:W1:Y:S06]  /*d200*/  LDSM.16.MT88.4 R108, [R167+0x800] ;  /* 0x00080000a76c783b */ /* 0x000e6c0000004200 */
[----:B------:R-:W-:Y:S01]  /*d210*/  F2FP.PACK_AB R104, R126, R122 ;  /* 0x0000007a7e68723e */ /* 0x000fe200000000ff */
[----:B------:R-:W-:Y:S01]  /*d220*/  FADD.FTZ R122, R122, R0 ;  /* 0x000000007a7a7221 */ /* 0x000fe20000010000 */
[----:B------:R-:W-:Y:S03]  /*d230*/  F2FP.PACK_AB R106, R187, R132 ;  /* 0x00000084bb6a723e */ /* 0x000fe600000000ff */
[----:B------:R-:W-:Y:S01]  /*d240*/  F2FP.PACK_AB R105, R125, R124 ;  /* 0x0000007c7d69723e */ /* 0x000fe200000000ff */
[----:B------:R-:W-:Y:S01]  /*d250*/  FADD.FTZ R102, R126, R122 ;  /* 0x0000007a7e667221 */ /* 0x000fe20000010000 */
[----:B------:R-:W-:Y:S01]  /*d260*/  F2FP.PACK_AB R107, R186, R127 ;  /* 0x0000007fba6b723e */ /* 0x000fe200000000ff */
[----:B------:R-:W-:Y:S01]  /*d270*/  LDSM.16.MT88.4 R120, [R168+0x1800] ;  /* 0x00180000a878783b */ /* 0x000fe20000004200 */
[--C-:B------:R-:W-:Y:S04]  /*d280*/  FFMA.FTZ R0, R172, c[0x0][0x2d0], -R101.reuse ;  /* 0x0000b400ac007a23 */ /* 0x100fe80000010865 */
[----:B------:R2:W-:Y:S01]  /*d290*/  MUFU.EX2 R142, R0 ;  /* 0x00000000008e7308 */ /* 0x0005e20000000800 */
[C---:B-1----:R-:W-:Y:S03]  /*d2a0*/  HMMA.16816.F32 R4, R104.reuse, R108, R4 ;  /* 0x0000006c6804723c */ /* 0x042fe60000001804 */
[--C-:B--2---:R-:W-:Y:S06]  /*d2b0*/  FFMA.FTZ R0, R183, c[0x0][0x2d0], -R101.reuse ;  /* 0x0000b400b7007a23 */ /* 0x104fec0000010865 */
[----:B------:R-:W1:Y:S01]  /*d2c0*/  MUFU.EX2 R141, R0 ;  /* 0x00000000008d7308 */ /* 0x000e620000000800 */
[C---:B------:R-:W-:Y:S01]  /*d2d0*/  HMMA.16816.F32 R8, R104.reuse, R110, R8 ;  /* 0x0000006e6808723c */ /* 0x040fe20000001808 */
[----:B------:R-:W2:Y:S07]  /*d2e0*/  LDSM.16.MT88.4 R108, [R170+0x800] ;  /* 0x00080000aa6c783b */ /* 0x000eae0000004200 */
[C---:B------:R-:W-:Y:S08]  /*d2f0*/  HMMA.16816.F32 R12, R104.reuse, R112, R12 ;  /* 0x00000070680c723c */ /* 0x040ff0000000180c */
[C---:B------:R-:W-:Y:S01]  /*d300*/  HMMA.16816.F32 R16, R104.reuse, R114, R16 ;  /* 0x000000726810723c */ /* 0x040fe20000001810 */
[----:B------:R-:W3:Y:S03]  /*d310*/  LDSM.16.MT88.4 R112, [R169+0x800] ;  /* 0x00080000a970783b */ /* 0x000ee60000004200 */
[----:B-1----:R-:W-:Y:S01]  /*d320*/  F2FP.PACK_AB R137, R141, R142 ;  /* 0x0000008e8d89723e */ /* 0x002fe200000000ff */
[--C-:B------:R-:W-:Y:S04]  /*d330*/  FFMA.FTZ R0, R182, c[0x0][0x2d0], -R101.reuse ;  /* 0x0000b400b6007a23 */ /* 0x100fe80000010865 */
[----:B------:R1:W-:Y:S03]  /*d340*/  MUFU.EX2 R140, R0 ;  /* 0x00000000008c7308 */ /* 0x0003e60000000800 */
[----:B------:R-:W-:Y:S07]  /*d350*/  FFMA.FTZ R101, R177, c[0x0][0x2d0], -R101 ;  /* 0x0000b400b1657a23 */ /* 0x000fee0000010865 */
[----:B------:R-:W4:Y:S01]  /*d360*/  MUFU.EX2 R101, R101 ;  /* 0x0000006500657308 */ /* 0x000f220000000800 */
[C---:B--2---:R-:W-:Y:S08]  /*d370*/  HMMA.16816.F32 R20, R104.reuse, R108, R20 ;  /* 0x0000006c6814723c */ /* 0x044ff00000001814 */
[C---:B------:R-:W-:Y:S01]  /*d380*/  HMMA.16816.F32 R24, R104.reuse, R110, R24 ;  /* 0x0000006e6818723c */ /* 0x040fe20000001818 */
[----:B------:R-:W2:Y:S03]  /*d390*/  LDSM.16.MT88.4 R108, [R167+0x2800] ;  /* 0x00280000a76c783b */ /* 0x000ea60000004200 */
[----:B-1----:R-:W-:Y:S01]  /*d3a0*/  FADD.FTZ R0, R132, R102 ;  /* 0x0000006684007221 */ /* 0x002fe20000010000 */
[----:B------:R-:W-:Y:S03]  /*d3b0*/  MOV R102, R3 ;  /* 0x0000000300667202 */ /* 0x000fe60000000f00 */
[C---:B---3--:R-:W-:Y:S04]  /*d3c0*/  HMMA.16816.F32 R28, R104.reuse, R112, R28 ;  /* 0x00000070681c723c */ /* 0x048fe8000000181c */
[----:B------:R-:W-:Y:S01]  /*d3d0*/  FADD.FTZ R0, R187, R0 ;  /* 0x00000000bb007221 */ /* 0x000fe20000010000 */
[----:B----4-:R-:W-:Y:S03]  /*d3e0*/  F2FP.PACK_AB R139, R101, R140 ;  /* 0x0000008c658b723e */ /* 0x010fe600000000ff */
[C---:B------:R-:W-:Y:S01]  /*d3f0*/  HMMA.16816.F32 R32, R104.reuse, R114, R32 ;  /* 0x000000726820723c */ /* 0x040fe20000001820 */
[----:B------:R-:W1:Y:S03]  /*d400*/  LDSM.16.MT88.4 R112, [R168+0x2800] ;  /* 0x00280000a870783b */ /* 0x000e660000004200 */
[----:B------:R-:W-:Y:S04]  /*d410*/  FADD.FTZ R0, R155, R0 ;  /* 0x000000009b007221 */ /* 0x000fe80000010000 */
[----:B------:R-:W-:Y:S04]  /*d420*/  FADD.FTZ R0, R160, R0 ;  /* 0x00000000a0007221 */ /* 0x000fe80000010000 */
        /* <DEDUP_REMOVED lines=99> */
[----:B------:R-:W-:Y:S02]  /*da60*/  FADD.FTZ R0, R140, R0 ;  /* 0x000000008c007221 */ /* 0x000fe40000010000 */
[C---:B---3--:R-:W-:Y:S04]  /*da70*/  HMMA.16816.F32 R84, R136.reuse, R12, R84 ;  /* 0x0000000c8854723c */ /* 0x048fe80000001854 */
[----:B------:R-:W-:Y:S02]  /*da80*/  FADD.FTZ R190, R146, R2 ;  /* 0x0000000292be7221 */ /* 0x000fe40000010000 */
[----:B------:R-:W-:Y:S01]  /*da90*/  FADD.FTZ R191, R101, R0 ;  /* 0x0000000065bf7221 */ /* 0x000fe20000010000 */
[----:B------:R-:W-:Y:S01]  /*daa0*/  MOV R12, R3 ;  /* 0x00000003000c7202 */ /* 0x000fe20000000f00 */
[C---:B------:R-:W-:Y:S04]  /*dab0*/  HMMA.16816.F32 R88, R136.reuse, R14, R88 ;  /* 0x0000000e8858723c */ /* 0x040fe80000001858 */
[----:B------:R-:W-:Y:S04]  /*dac0*/  MOV R101, R100 ;  /* 0x0000006400657202 */ /* 0x000fe80000000f00 */
[C---:B----4-:R-:W-:Y:S08]  /*dad0*/  HMMA.16816.F32 R92, R136.reuse, R16, R92 ;  /* 0x00000010885c723c */ /* 0x050ff0000000185c */
[----:B------:R-:W-:Y:S01]  /*dae0*/  HMMA.16816.F32 R96, R136, R18, R96 ;  /* 0x000000128860723c */ /* 0x000fe20000001860 */
[----:B------:R-:W-:-:S07]  /*daf0*/  @P0 BRA `(.L_x_539) ;  /* 0xffffce7000000947 */ /* 0x000fce000383ffff */
.L_x_528:
[----:B------:R-:W-:-:S13]  /*db00*/  ISETP.GE.AND P0, PT, R178, R194, PT ;  /* 0x000000c2b200720c */ /* 0x000fda0003f06270 */
[----:B------:R-:W-:Y:S05]  /*db10*/  @!P0 BRA `(.L_x_540) ;  /* 0x00003c4000008947 */ /* 0x000fea0003800000 */
[----:B------:R-:W-:Y:S02]  /*db20*/  MOV R102, R12 ;  /* 0x0000000c00667202 */ /* 0x000fe40000000f00 */
[----:B------:R-:W-:Y:S02]  /*db30*/  MOV R101, R100 ;  /* 0x0000006400657202 */ /* 0x000fe40000000f00 */
.L_x_558:
[----:B------:R-:W-:Y:S04]  /*db40*/  DEPBAR.LE SB0, 0x0 ;  /* 0x000080000000791a */ /* 0x000fe80000000000 */
[----:B------:R-:W-:Y:S01]  /*db50*/  WARPSYNC 0xffffffff ;  /* 0xffffffff00007948 */ /* 0x000fe20003800000 */
[----:B------:R-:W-:Y:S01]  /*db60*/  BAR.SYNC.DEFER_BLOCKING 0x0 ;  /* 0x0000000000007b1d */ /* 0x000fe20000010000 */
[----:B------:R-:W-:Y:S01]  /*db70*/  SHF.R.S32.HI R0, RZ, 0x1f, R181 ;  /* 0x0000001fff007819 */ /* 0x000fe200000114b5 */
[----:B------:R-:W-:Y:S01]  /*db80*/  IMAD.WIDE.U32 R2, R181, c[0x0][0x208], RZ ;  /* 0x00008200b5027a25 */ /* 0x000fe200078e00ff */
[----:B------:R-:W-:Y:S02]  /*db90*/  SHF.R.S32.HI R4, RZ, 0x1f, R180 ;  /* 0x0000001fff047819 */ /* 0x000fe400000114b4 */
[----:B------:R-:W-:Y:S01]  /*dba0*/  SHF.R.S32.HI R5, RZ, 0x1f, R193 ;  /* 0x0000001fff057819 */ /* 0x000fe200000114c1 */
[----:B------:R-:W-:Y:S01]  /*dbb0*/  IMAD R0, R0, c[0x0][0x208], RZ ;  /* 0x0000820000007a24 */ /* 0x000fe200078e02ff */
[----:B------:R-:W-:Y:S01]  /*dbc0*/  SHF.R.S32.HI R6, RZ, 0x1f, R192 ;  /* 0x0000001fff067819 */ /* 0x000fe200000114c0 */
[----:B------:R-:W-:Y:S01]  /*dbd0*/  IMAD R4, R4, c[0x0][0x218], RZ ;  /* 0x0000860004047a24 */ /* 0x000fe200078e02ff */
[----:B------:R-:W-:Y:S01]  /*dbe0*/  SHF.L.U64.HI R22, R193, 0x1, R5 ;  /* 0x00000001c1167819 */ /* 0x000fe20000010205 */
[----:B------:R-:W-:Y:S01]  /*dbf0*/  IMAD R0, R181, c[0x0][0x20c], R0 ;  /* 0x00008300b5007a24 */ /* 0x000fe200078e0200 */
[----:B------:R-:W-:Y:S01]  /*dc00*/  SHF.R.S32.HI R5, RZ, 0x1f, R184 ;  /* 0x0000001fff057819 */ /* 0x000fe200000114b8 */
[C---:B------:R-:W-:Y:S01]  /*dc10*/  IMAD R4, R180.reuse, c[0x0][0x21c], R4 ;  /* 0x00008700b4047a24 */ /* 0x040fe200078e0204 */
[----:B------:R-:W-:Y:S01]  /*dc20*/  IADD3 R172, R103, 0x5800, RZ ;  /* 0x0000580067ac7810 */ /* 0x000fe20007ffe0ff */
[----:B------:R-:W-:Y:S01]  /*dc30*/  IMAD.IADD R3, R3, 0x1, R0 ;  /* 0x0000000103037824 */ /* 0x000fe200078e0200 */
[----:B------:R-:W-:Y:S01]  /*dc40*/  IADD3 R171, R103, 0x5000, RZ ;  /* 0x0000500067ab7810 */ /* 0x000fe20007ffe0ff */
[----:B------:R-:W-:Y:S01]  /*dc50*/  IMAD.SHL.U32 R28, R193, 0x2, RZ ;  /* 0x00000002c11c7824 */ /* 0x000fe200078e00ff */
[C---:B------:R-:W-:Y:S01]  /*dc60*/  IADD3 R163, R103.reuse, 0x4800, RZ ;  /* 0x0000480067a37810 */ /* 0x040fe20007ffe0ff */
[----:B------:R-:W-:Y:S01]  /*dc70*/  IMAD.WIDE.U32 R2, R180, c[0x0][0x218], R2 ;  /* 0x00008600b4027a25 */ /* 0x000fe200078e0002 */
[C---:B------:R-:W-:Y:S02]  /*dc80*/  IADD3 R162, R103.reuse, 0x4000, RZ ;  /* 0x0000400067a27810 */ /* 0x040fe40007ffe0ff */
[C---:B------:R-:W-:Y:S01]  /*dc90*/  IADD3 R161, R103.reuse, 0x3800, RZ ;  /* 0x0000380067a17810 */ /* 0x040fe20007ffe0ff */
[----:B------:R-:W-:Y:S01]  /*dca0*/  IMAD.SHL.U32 R23, R192, 0x2, RZ ;  /* 0x00000002c0177824 */ /* 0x000fe200078e00ff */
[----:B------:R-:W-:Y:S01]  /*dcb0*/  IADD3 R0, P0, R206, R2, RZ ;  /* 0x00000002ce007210 */ /* 0x000fe20007f1e0ff */
[----:B------:R1:W2:Y:S01]  /*dcc0*/  LDSM.16.M88.4 R32, [R173] ;  /* 0x00000000ad20783b */ /* 0x0002a20000000200 */
[C---:B------:R-:W-:Y:S01]  /*dcd0*/  IADD3 R160, R103.reuse, 0x3000, RZ ;  /* 0x0000300067a07810 */ /* 0x040fe20007ffe0ff */
[----:B------:R-:W-:Y:S01]  /*dce0*/  IMAD.SHL.U32 R14, R184, 0x2, RZ ;  /* 0x00000002b80e7824 */ /* 0x000fe200078e00ff */
[----:B------:R-:W-:Y:S01]  /*dcf0*/  IADD3.X R2, R210, R3, R4, P0, !PT ;  /* 0x00000003d2027210 */ /* 0x000fe200007fe404 */
[----:B------:R1:W3:Y:S01]  /*dd00*/  LDSM.16.M88.4 R8, [R164] ;  /* 0x00000000a408783b */ /* 0x0002e20000000200 */
[C---:B------:R-:W-:Y:S02]  /*dd10*/  LEA R4, P0, R0.reuse, c[0x0][0x1f8], 0x1 ;  /* 0x00007e0000047a11 */ /* 0x040fe400078008ff */
[C---:B------:R-:W-:Y:S01]  /*dd20*/  IADD3 R100, R103.reuse, 0x2800, RZ ;  /* 0x0000280067647810 */ /* 0x040fe20007ffe0ff */
[----:B------:R1:W4:Y:S01]  /*dd30*/  LDSM.16.M88.4 R16, [R164+0x800] ;  /* 0x00080000a410783b */ /* 0x0003220000000200 */
[----:B------:R-:W-:Y:S02]  /*dd40*/  LEA.HI.X R12, R0, c[0x0][0x1fc], R2, 0x1, P0 ;  /* 0x00007f00000c7a11 */ /* 0x000fe400000f0c02 */
[----:B------:R-:W-:Y:S01]  /*dd50*/  IADD3 R0, R103, 0x2000, RZ ;  /* 0x0000200067007810 */ /* 0x000fe20007ffe0ff */
[----:B------:R1:W1:Y:S01]  /*dd60*/  LDSM.16.M88.4 R24, [R164+0x1000] ;  /* 0x00100000a418783b */ /* 0x0002620000000200 */
[----:B------:R-:W-:Y:S02]  /*dd70*/  SHF.L.U64.HI R15, R192, 0x1, R6 ;  /* 0x00000001c00f7819 */ /* 0x000fe40000010206 */
[----:B------:R-:W-:Y:S01]  /*dd80*/  SHF.L.U64.HI R13, R184, 0x1, R5 ;  /* 0x00000001b80d7819 */ /* 0x000fe20000010205 */
[----:B------:R1:W1:Y:S04]  /*dd90*/  LDSM.16.M88.4 R136, [R164+0x1800] ;  /* 0x00180000a488783b */ /* 0x0002680000000200 */
[----:B------:R1:W1:Y:S04]  /*dda0*/  LDSM.16.M88.4 R140, [R174] ;  /* 0x00000000ae8c783b */ /* 0x0002680000000200 */
[----:B------:R1:W1:Y:S04]  /*ddb0*/  LDSM.16.M88.4 R144, [R103] ;  /* 0x000000006790783b */ /* 0x0002680000000200 */
[----:B------:R1:W1:Y:S04]  /*ddc0*/  LDSM.16.M88.4 R148, [R103+0x800] ;  /* 0x000800006794783b */ /* 0x0002680000000200 */
[----:B------:R1:W1:Y:S04]  /*ddd0*/  LDSM.16.M88.4 R152, [R103+0x1000] ;  /* 0x001000006798783b */ /* 0x0002680000000200 */
[----:B------:R1:W1:Y:S01]  /*dde0*/  LDSM.16.M88.4 R156, [R103+0x1800] ;  /* 0x00180000679c783b */ /* 0x0002620000000200 */
[----:B------:R-:W-:-:S05]  /*ddf0*/  BRA.DIV ~URZ, `(.L_x_541) ;  /* 0x00009ff27f007947 */ /* 0x000fca000b800000 */
[----:B------:R4:W3:Y:S02]  /*de00*/  SHFL.IDX PT, R2, R12, RZ, 0x181f ;  /* 0x00181fff0c027589 */ /* 0x0008e400000e0000 */
.L_x_652:
[----:B------:R-:W5:Y:S01]  /*de10*/  SHFL.IDX PT, R5, R4, RZ, 0x181f ;  /* 0x00181fff04057589 */ /* 0x000f6200000e0000 */
[----:B------:R-:W-:Y:S01]  /*de20*/  ISETP.GE.AND P1, PT, R184, c[0x0][0x1d4], PT ;  /* 0x00007500b8007a0c */ /* 0x000fe20003f26270 */
[----:B------:R-:W-:Y:S01]  /*de30*/  BSSY B0, `(.L_x_542) ;  /* 0x0000145000007945 */ /* 0x000fe20003800000 */
[----:B------:R-:W-:Y:S02]  /*de40*/  ISETP.GE.AND P4, PT, R192, c[0x0][0x1d4], PT ;  /* 0x00007500c0007a0c */ /* 0x000fe40003f86270 */
[----:B------:R-:W-:Y:S02]  /*de50*/  SEL R177, RZ, 0x10, P1 ;  /* 0x00000010ffb17807 */ /* 0x000fe40000800000 */
[----:B------:R-:W-:Y:S01]  /*de60*/  ISETP.GE.AND P3, PT, R193, c[0x0][0x1d4], PT ;  /* 0x00007500c1007a0c */ /* 0x000fe20003f66270 */
[----:B------:R-:W4:Y:S08]  /*de70*/  SHFL.IDX PT, R3, R4, 0x1, 0x181f ;  /* 0x00381f0004037f89 */ /* 0x000f3000000e0000 */
[----:B------:R3:W2:Y:S01]  /*de80*/  SHFL.IDX PT, R4, R12, 0x1, 0x181f ;  /* 0x00381f000c047f89 */ /* 0x0006a200000e0000 */
[C---:B-----5:R-:W-:Y:S04]  /*de90*/  IADD3 R6, P0, R5.reuse, R14, RZ ;  /* 0x0000000e05067210 */ /* 0x060fe80007f1e0ff */
[C---:B---3--:R-:W-:Y:S05]  /*dea0*/  IADD3.X R7, R2.reuse, R13, RZ, P0, !PT ;  /* 0x0000000d02077210 */ /* 0x048fea00007fe4ff */
[----:B------:R3:W-:Y:S01]  /*deb0*/  LDGSTS.E.BYPASS.LTC128B.128 [R179+0x100], [R6.64], !P1 ;  /* 0x0010000006b37fae */ /* 0x0007e2000c901d48 */
[C---:B----4-:R-:W-:Y:S02]  /*dec0*/  IADD3 R12, P2, R5.reuse, R28, RZ ;  /* 0x0000001c050c7210 */ /* 0x050fe40007f5e0ff */
[----:B---3--:R-:W-:Y:S04]  /*ded0*/  IADD3 R6, P0, R5, R23, RZ ;  /* 0x0000001705067210 */ /* 0x008fe80007f1e0ff */
[----:B------:R-:W-:Y:S05]  /*dee0*/  IADD3.X R7, R2, R15, RZ, P0, !PT ;  /* 0x0000000f02077210 */ /* 0x000fea00007fe4ff */
[----:B------:R3:W-:Y:S02]  /*def0*/  LDGSTS.E.BYPASS.LTC128B.128 [R179+0x2100], [R6.64], !P4 ;  /* 0x0210000006b37fae */ /* 0x0007e4000e101d48 */
[----:B---3--:R-:W-:Y:S04]  /*df00*/  IADD3 R6, -R177, 0x10, RZ ;  /* 0x00000010b1067810 */ /* 0x008fe80007ffe1ff */
[----:B------:R-:W-:Y:S04]  /*df10*/  LOP3.LUT R6, R6, 0xf, RZ, 0xc0, !PT ;  /* 0x0000000f06067812 */ /* 0x000fe800078ec0ff */
[-C--:B------:R-:W-:Y:S02]  /*df20*/  IADD3 R20, P1, P0, R6, R3.reuse, R14 ;  /* 0x0000000306147210 */ /* 0x080fe4000783e00e */
[----:B------:R-:W-:Y:S02]  /*df30*/  SEL R6, RZ, 0x10, P4 ;  /* 0x00000010ff067807 */ /* 0x000fe40002000000 */
[-C--:B--2---:R-:W-:Y:S02]  /*df40*/  IADD3.X R21, RZ, R4.reuse, R13, P1, P0 ;  /* 0x00000004ff157210 */ /* 0x084fe40000fe040d */
[----:B------:R-:W-:Y:S04]  /*df50*/  IADD3 R7, -R6, 0x10, RZ ;  /* 0x0000001006077810 */ /* 0x000fe80007ffe1ff */
[----:B------:R-:W-:Y:S04]  /*df60*/  LOP3.LUT R7, R7, 0xf, RZ, 0xc0, !PT ;  /* 0x0000000f07077812 */ /* 0x000fe800078ec0ff */
[-C--:B------:R-:W-:Y:S02]  /*df70*/  IADD3 R14, P1, P0, R7, R3.reuse, R23 ;  /* 0x00000003070e7210 */ /* 0x080fe4000783e017 */
[----:B------:R-:W-:Y:S02]  /*df80*/  SEL R7, RZ, 0x10, P3 ;  /* 0x00000010ff077807 */ /* 0x000fe40001800000 */
[----:B------:R-:W-:Y:S02]  /*df90*/  IADD3.X R15, RZ, R4, R15, P1, P0 ;  /* 0x00000004ff0f7210 */ /* 0x000fe40000fe040f */
[----:B------:R-:W-:Y:S04]  /*dfa0*/  IADD3 R13, -R7, 0x10, RZ ;  /* 0x00000010070d7810 */ /* 0x000fe80007ffe1ff */
[----:B------:R-:W-:Y:S04]  /*dfb0*/  LOP3.LUT R13, R13, 0xf, RZ, 0xc0, !PT ;  /* 0x0000000f0d0d7812 */ /* 0x000fe800078ec0ff */
[----:B------:R-:W-:Y:S02]  /*dfc0*/  IADD3 R28, P1, P0, R13, R3, R28 ;  /* 0x000000030d1c7210 */ /* 0x000fe4000783e01c */
[----:B------:R-:W-:Y:S02]  /*dfd0*/  IADD3.X R13, R2, R22, RZ, P2, !PT ;  /* 0x00000016020d7210 */ /* 0x000fe400017fe4ff */
[----:B------:R-:W-:Y:S02]  /*dfe0*/  IADD3.X R29, RZ, R4, R22, P1, P0 ;  /* 0x00000004ff1d7210 */ /* 0x000fe40000fe0416 */
[----:B------:R-:W-:Y:S01]  /*dff0*/  ISETP.NE.U32.AND P0, PT, R177, RZ, PT ;  /* 0x000000ffb100720c */ /* 0x000fe20003f05070 */
[----:B------:R2:W-:Y:S11]  /*e000*/  LDGSTS.E.BYPASS.LTC128B.128 [R179+0x4100], [R12.64], !P3 ;  /* 0x041000000cb37fae */ /* 0x0005f6000d901d48 */
[----:B------:R-:W-:Y:S01]  /*e010*/  @!UPT UIADD3 URZ, URZ, URZ, URZ ;  /* 0x0000003f3f3ff290 */ /* 0x000fe2000fffe03f */
[----:B------:R3:W-:Y:S01]  /*e020*/  LDGSTS.E.BYPASS.LTC128B.128.ZFILL [R179+0x1100], [R20.64], P0 ;  /* 0x0110000014b37fae */ /* 0x0007e20008141d48 */
[----:B------:R-:W-:Y:S11]  /*e030*/  ISETP.NE.U32.AND P0, PT, R6, RZ, PT ;  /* 0x000000ff0600720c */ /* 0x000ff60003f05070 */
[----:B------:R-:W-:Y:S02]  /*e040*/  @!UPT UIADD3 URZ, URZ, URZ, URZ ;  /* 0x0000003f3f3ff290 */ /* 0x000fe4000fffe03f */
[----:B------:R2:W-:Y:S01]  /*e050*/  LDGSTS.E.BYPASS.LTC128B.128.ZFILL [R179+0x3100], [R14.64], P0 ;  /* 0x031000000eb37fae */ /* 0x0005e20008141d48 */
[----:B------:R-:W-:Y:S02]  /*e060*/  ISETP.NE.U32.AND P0, PT, R7, RZ, PT ;  /* 0x000000ff0700720c */ /* 0x000fe40003f05070 */
[C---:B------:R-:W-:Y:S08]  /*e070*/  HMMA.16816.F32 R4, R32.reuse, R8, RZ ;  /* 0x000000082004723c */ /* 0x040ff000000018ff */
[C---:B------:R-:W-:Y:S03]  /*e080*/  HMMA.16816.F32 R8, R32.reuse, R10, RZ ;  /* 0x0000000a2008723c */ /* 0x040fe600000018ff */
[----:B------:R4:W-:Y:S01]  /*e090*/  LDGSTS.E.BYPASS.LTC128B.128.ZFILL [R179+0x5100], [R28.64], P0 ;  /* 0x051000001cb37fae */ /* 0x0009e20008141d48 */
[----:B------:R-:W-:Y:S07]  /*e0a0*/  ISETP.GT.AND P0, PT, R178, R194, PT ;  /* 0x000000c2b200720c */ /* 0x000fee0003f04270 */
[----:B------:R-:W0:Y:S01]  /*e0b0*/  LDGDEPBAR ;  /* 0x00000000000079af */ /* 0x000e220000000000 */
[C---:B--2---:R-:W-:Y:S08]  /*e0c0*/  HMMA.16816.F32 R12, R32.reuse, R16, RZ ;  /* 0x00000010200c723c */ /* 0x044ff000000018ff */
[C---:B------:R-:W-:Y:S08]  /*e0d0*/  HMMA.16816.F32 R16, R32.reuse, R18, RZ ;  /* 0x000000122010723c */ /* 0x040ff000000018ff */
        /* <DEDUP_REMOVED lines=17> */
[C---:B-1----:R-:W-:Y:S01]  /*e1f0*/  HMMA.16816.F32 R4, R136.reuse, R144, R4 ;  /* 0x000000908804723c */ /* 0x042fe20000001804 */
[----:B------:R-:W-:Y:S07]  /*e200*/  LDSM.16.M88.4 R156, [R160] ;  /* 0x00000000a09c783b */ /* 0x000fee0000000200 */
        /* <DEDUP_REMOVED lines=27> */
[----:B------:R-:W-:Y:S07]  /*e3c0*/  LDSM.16.M88.4 R144, [R0] ;  /* 0x000000000090783b */ /* 0x000fee0000000200 */
[C---:B------:R-:W-:Y:S08]  /*e3d0*/  HMMA.16816.F32 R12, R136.reuse, R148, R12 ;  /* 0x00000094880c723c */ /* 0x040ff0000000180c */
[C---:B------:R-:W-:Y:S01]  /*e3e0*/  HMMA.16816.F32 R16, R136.reuse, R150, R16 ;  /* 0x000000968810723c */ /* 0x040fe20000001810 */
[----:B------:R-:W-:Y:S07]  /*e3f0*/  LDSM.16.M88.4 R148, [R100] ;  /* 0x000000006494783b */ /* 0x000fee0000000200 */
[C---:B--2---:R-:W-:Y:S08]  /*e400*/  HMMA.16816.F32 R20, R136.reuse, R140, R20 ;  /* 0x0000008c8814723c */ /* 0x044ff00000001814 */
[C---:B------:R-:W-:Y:S01]  /*e410*/  HMMA.16816.F32 R24, R136.reuse, R142, R24 ;  /* 0x0000008e8818723c */ /* 0x040fe20000001818 */
[----:B------:R-:W1:Y:S07]  /*e420*/  LDSM.16.M88.4 R140, [R174+0x4000] ;  /* 0x00400000ae8c783b */ /* 0x000e6e0000000200 */
[C---:B---3--:R-:W-:Y:S08]  /*e430*/  HMMA.16816.F32 R28, R136.reuse, R152, R28 ;  /* 0x00000098881c723c */ /* 0x048ff0000000181c */
[----:B------:R-:W-:Y:S01]  /*e440*/  HMMA.16816.F32 R32, R136, R154, R32 ;  /* 0x0000009a8820723c */ /* 0x000fe20000001820 */
[----:B------:R-:W2:Y:S08]  /*e450*/  LDSM.16.M88.4 R136, [R161] ;  /* 0x00000000a188783b */ /* 0x000eb00000000200 */
[----:B------:R-:W-:Y:S01]  /*e460*/  LDSM.16.M88.4 R152, [R166+0x2800] ;  /* 0x00280000a698783b */ /* 0x000fe20000000200 */
        /* <DEDUP_REMOVED lines=8> */
[----:B------:R-:W3:Y:S07]  /*e4f0*/  LDSM.16.M88.4 R156, [R166+0x3000] ;  /* 0x00300000a69c783b */ /* 0x000eee0000000200 */
[C---:B--2---:R-:W-:Y:S08]  /*e500*/  HMMA.16816.F32 R28, R140.reuse, R136, R28 ;  /* 0x000000888c1c723c */ /* 0x044ff0000000181c */
[----:B------:R-:W-:Y:S01]  /*e510*/  HMMA.16816.F32 R32, R140, R138, R32 ;  /* 0x0000008a8c20723c */ /* 0x000fe20000001820 */
[----:B------:R-:W2:Y:S07]  /*e520*/  LDSM.16.M88.4 R136, [R166+0x3800] ;  /* 0x00380000a688783b */ /* 0x000eae0000000200 */
[C---:B-1----:R-:W-:Y:S01]  /*e530*/  HMMA.16816.F32 R4, R144.reuse, R148, R4 ;  /* 0x000000949004723c */ /* 0x042fe20000001804 */
[----:B------:R-:W-:Y:S07]  /*e540*/  LDSM.16.M88.4 R140, [R175+0x4000] ;  /* 0x00400000af8c783b */ /* 0x000fee0000000200 */
[C---:B------:R-:W-:Y:S01]  /*e550*/  HMMA.16816.F32 R8, R144.reuse, R150, R8 ;  /* 0x000000969008723c */ /* 0x040fe20000001808 */
[----:B------:R-:W1:Y:S07]  /*e560*/  LDSM.16.M88.4 R148, [R165+-0x2000] ;  /* 0xffe00000a594783b */ /* 0x000e6e0000000200 */
[C---:B------:R-:W-:Y:S08]  /*e570*/  HMMA.16816.F32 R12, R144.reuse, R152, R12 ;  /* 0x00000098900c723c */ /* 0x040ff0000000180c */
[C---:B------:R-:W-:Y:S01]  /*e580*/  HMMA.16816.F32 R16, R144.reuse, R154, R16 ;  /* 0x0000009a9010723c */ /* 0x040fe20000001810 */
[----:B------:R-:W4:Y:S07]  /*e590*/  LDSM.16.M88.4 R152, [R165+-0x1800] ;  /* 0xffe80000a598783b */ /* 0x000f2e0000000200 */
[C---:B---3--:R-:W-:Y:S08]  /*e5a0*/  HMMA.16816.F32 R20, R144.reuse, R156, R20 ;  /* 0x0000009c9014723c */ /* 0x048ff00000001814 */
[C---:B------:R-:W-:Y:S01]  /*e5b0*/  HMMA.16816.F32 R24, R144.reuse, R158, R24 ;  /* 0x0000009e9018723c */ /* 0x040fe20000001818 */
[----:B------:R-:W3:Y:S07]  /*e5c0*/  LDSM.16.M88.4 R156, [R165+-0x1000] ;  /* 0xfff00000a59c783b */ /* 0x000eee0000000200 */
[C---:B--2---:R-:W-:Y:S08]  /*e5d0*/  HMMA.16816.F32 R28, R144.reuse, R136, R28 ;  /* 0x00000088901c723c */ /* 0x044ff0000000181c */
[----:B------:R-:W-:Y:S01]  /*e5e0*/  HMMA.16816.F32 R32, R144, R138, R32 ;  /* 0x0000008a9020723c */ /* 0x000fe20000001820 */
[----:B------:R-:W2:Y:S07]  /*e5f0*/  LDSM.16.M88.4 R136, [R165+-0x800] ;  /* 0xfff80000a588783b */ /* 0x000eae0000000200 */
[C---:B-1----:R-:W-:Y:S01]  /*e600*/  HMMA.16816.F32 R4, R140.reuse, R148, R4 ;  /* 0x000000948c04723c */ /* 0x042fe20000001804 */
[----:B------:R-:W-:Y:S07]  /*e610*/  LDSM.16.M88.4 R144, [R173+0x8000] ;  /* 0x00800000ad90783b */ /* 0x000fee0000000200 */
[C---:B------:R-:W-:Y:S01]  /*e620*/  HMMA.16816.F32 R8, R140.reuse, R150, R8 ;  /* 0x000000968c08723c */ /* 0x040fe20000001808 */
[----:B------:R-:W1:Y:S07]  /*e630*/  LDSM.16.M88.4 R148, [R164+0x4000] ;  /* 0x00400000a494783b */ /* 0x000e6e0000000200 */
[C---:B----4-:R-:W-:Y:S08]  /*e640*/  HMMA.16816.F32 R12, R140.reuse, R152, R12 ;  /* 0x000000988c0c723c */ /* 0x050ff0000000180c */
[C---:B------:R-:W-:Y:S01]  /*e650*/  HMMA.16816.F32 R16, R140.reuse, R154, R16 ;  /* 0x0000009a8c10723c */ /* 0x040fe20000001810 */
[----:B------:R-:W4:Y:S07]  /*e660*/  LDSM.16.M88.4 R152, [R164+0x4800] ;  /* 0x00480000a498783b */ /* 0x000f2e0000000200 */
[C---:B---3--:R-:W-:Y:S08]  /*e670*/  HMMA.16816.F32 R20, R140.reuse, R156, R20 ;  /* 0x0000009c8c14723c */ /* 0x048ff00000001814 */
        /* <DEDUP_REMOVED lines=8> */
[----:B------:R-:W1:Y:S07]  /*e700*/  LDSM.16.M88.4 R148, [R162] ;  /* 0x00000000a294783b */ /* 0x000e6e0000000200 */
[C---:B----4-:R-:W-:Y:S08]  /*e710*/  HMMA.16816.F32 R12, R144.reuse, R152, R12 ;  /* 0x00000098900c723c */ /* 0x050ff0000000180c */
[C---:B------:R-:W-:Y:S01]  /*e720*/  HMMA.16816.F32 R16, R144.reuse, R154, R16 ;  /* 0x0000009a9010723c */ /* 0x040fe20000001810 */
[----:B------:R-:W4:Y:S07]  /*e730*/  LDSM.16.M88.4 R152, [R163] ;  /* 0x00000000a398783b */ /* 0x000f2e0000000200 */
[C---:B---3--:R-:W-:Y:S01]  /*e740*/  HMMA.16816.F32 R20, R144.reuse, R156, R20 ;  /* 0x0000009c9014723c */ /* 0x048fe20000001814 */
[----:B------:R-:W-:Y:S07]  /*e750*/  LDSM.16.M88.4 R160, [R172] ;  /* 0x00000000aca0783b */ /* 0x000fee0000000200 */
[C---:B------:R-:W-:Y:S01]  /*e760*/  HMMA.16816.F32 R24, R144.reuse, R158, R24 ;  /* 0x0000009e9018723c */ /* 0x040fe20000001818 */
[----:B------:R-:W3:Y:S07]  /*e770*/  LDSM.16.M88.4 R156, [R171] ;  /* 0x00000000ab9c783b */ /* 0x000eee0000000200 */
[C---:B--2---:R-:W-:Y:S08]  /*e780*/  HMMA.16816.F32 R28, R144.reuse, R136, R28 ;  /* 0x00000088901c723c */ /* 0x044ff0000000181c */
[----:B------:R-:W-:Y:S01]  /*e790*/  HMMA.16816.F32 R32, R144, R138, R32 ;  /* 0x0000008a9020723c */ /* 0x000fe20000001820 */
[----:B------:R-:W-:Y:S07]  /*e7a0*/  LDSM.16.M88.4 R136, [R176+0x8000] ;  /* 0x00800000b088783b */ /* 0x000fee0000000200 */
[C---:B-1----:R-:W-:Y:S01]  /*e7b0*/  HMMA.16816.F32 R4, R140.reuse, R148, R4 ;  /* 0x000000948c04723c */ /* 0x042fe20000001804 */
[----:B------:R-:W1:Y:S07]  /*e7c0*/  LDSM.16.M88.4 R144, [R166+0x4000] ;  /* 0x00400000a690783b */ /* 0x000e6e0000000200 */
[C---:B------:R-:W-:Y:S01]  /*e7d0*/  HMMA.16816.F32 R8, R140.reuse, R150, R8 ;  /* 0x000000968c08723c */ /* 0x040fe20000001808 */
[----:B------:R-:W2:Y:S07]  /*e7e0*/  LDSM.16.M88.4 R148, [R166+0x4800] ;  /* 0x00480000a694783b */ /* 0x000eae0000000200 */
[C---:B----4-:R-:W-:Y:S08]  /*e7f0*/  HMMA.16816.F32 R12, R140.reuse, R152, R12 ;  /* 0x000000988c0c723c */ /* 0x050ff0000000180c */
[C---:B------:R-:W-:Y:S01]  /*e800*/  HMMA.16816.F32 R16, R140.reuse, R154, R16 ;  /* 0x0000009a8c10723c */ /* 0x040fe20000001810 */
[----:B------:R-:W4:Y:S07]  /*e810*/  LDSM.16.M88.4 R152, [R166+0x5000] ;  /* 0x00500000a698783b */ /* 0x000f2e0000000200 */
[C---:B---3--:R-:W-:Y:S08]  /*e820*/  HMMA.16816.F32 R20, R140.reuse, R156, R20 ;  /* 0x0000009c8c14723c */ /* 0x048ff00000001814 */
[C---:B------:R-:W-:Y:S01]  /*e830*/  HMMA.16816.F32 R24, R140.reuse, R158, R24 ;  /* 0x0000009e8c18723c */ /* 0x040fe20000001818 */
[----:B------:R-:W-:Y:S07]  /*e840*/  LDSM.16.M88.4 R156, [R175+0x8000] ;  /* 0x00800000af9c783b */ /* 0x000fee0000000200 */
[C---:B------:R-:W-:Y:S08]  /*e850*/  HMMA.16816.F32 R28, R140.reuse, R160, R28 ;  /* 0x000000a08c1c723c */ /* 0x040ff0000000181c */
[----:B------:R-:W-:Y:S01]  /*e860*/  HMMA.16816.F32 R32, R140, R162, R32 ;  /* 0x000000a28c20723c */ /* 0x000fe20000001820 */
[----:B------:R-:W3:Y:S07]  /*e870*/  LDSM.16.M88.4 R140, [R166+0x5800] ;  /* 0x00580000a68c783b */ /* 0x000eee0000000200 */
[C---:B-1----:R-:W-:Y:S01]  /*e880*/  HMMA.16816.F32 R4, R136.reuse, R144, R4 ;  /* 0x000000908804723c */ /* 0x042fe20000001804 */
[----:B------:R-:W1:Y:S07]  /*e890*/  LDSM.16.M88.4 R160, [R165] ;  /* 0x00000000a5a0783b */ /* 0x000e6e0000000200 */
[C---:B------:R-:W-:Y:S08]  /*e8a0*/  HMMA.16816.F32 R8, R136.reuse, R146, R8 ;  /* 0x000000928808723c */ /* 0x040ff00000001808 */
[C---:B--2---:R-:W-:Y:S08]  /*e8b0*/  HMMA.16816.F32 R12, R136.reuse, R148, R12 ;  /* 0x00000094880c723c */ /* 0x044ff0000000180c */
[C---:B------:R-:W-:Y:S08]  /*e8c0*/  HMMA.16816.F32 R16, R136.reuse, R150, R16 ;  /* 0x000000968810723c */ /* 0x040ff00000001810 */
[C---:B----4-:R-:W-:Y:S08]  /*e8d0*/  HMMA.16816.F32 R20, R136.reuse, R152, R20 ;  /* 0x000000988814723c */ /* 0x050ff00000001814 */
[C---:B------:R-:W-:Y:S08]  /*e8e0*/  HMMA.16816.F32 R24, R136.reuse, R154, R24 ;  /* 0x0000009a8818723c */ /* 0x040ff00000001818 */
[C---:B---3--:R-:W-:Y:S08]  /*e8f0*/  HMMA.16816.F32 R28, R136.reuse, R140, R28 ;  /* 0x0000008c881c723c */ /* 0x048ff0000000181c */
[----:B------:R-:W-:Y:S01]  /*e900*/  HMMA.16816.F32 R32, R136, R142, R32 ;  /* 0x0000008e8820723c */ /* 0x000fe20000001820 */
[----:B------:R-:W2:Y:S07]  /*e910*/  LDSM.16.M88.4 R136, [R165+0x800] ;  /* 0x00080000a588783b */ /* 0x000eae0000000200 */
[C---:B-1----:R-:W-:Y:S08]  /*e920*/  HMMA.16816.F32 R4, R156.reuse, R160, R4 ;  /* 0x000000a09c04723c */ /* 0x042ff00000001804 */
[C---:B------:R-:W-:Y:S11]  /*e930*/  HMMA.16816.F32 R8, R156.reuse, R162, R8 ;  /* 0x000000a29c08723c */ /* 0x040ff60000001808 */
[----:B------:R-:W-:Y:S05]  /*e940*/  @!UPT UIADD3 URZ, URZ, URZ, URZ ;  /* 0x0000003f3f3ff290 */ /* 0x000fea000fffe03f */
[----:B------:R-:W-:Y:S04]  /*e950*/  FMUL.FTZ R0, R4, c[0x0][0x320] ;  /* 0x0000c80004007a20 */ /* 0x000fe80000410000 */
[----:B------:R1:W3:Y:S04]  /*e960*/  MUFU.TANH R150, R0 ;  /* 0x0000000000967308 */ /* 0x0002e80000002400 */
[----:B------:R-:W-:Y:S01]  /*e970*/  FMUL.FTZ R2, R11, c[0x0][0x320] ;  /* 0x0000c8000b027a20 */ /* 0x000fe20000410000 */
[C---:B--2---:R-:W-:Y:S05]  /*e980*/  HMMA.16816.F32 R12, R156.reuse, R136, R12 ;  /* 0x000000889c0c723c */ /* 0x044fea000000180c */
[----:B------:R2:W4:Y:S03]  /*e990*/  MUFU.TANH R153, R2 ;  /* 0x0000000200997308 */ /* 0x0005260000002400 */
[C---:B------:R-:W-:Y:S04]  /*e9a0*/  HMMA.16816.F32 R16, R156.reuse, R138, R16 ;  /* 0x0000008a9c10723c */ /* 0x040fe80000001810 */
[----:B-1----:R-:W-:Y:S04]  /*e9b0*/  FMUL.FTZ R0, R5, c[0x0][0x320] ;  /* 0x0000c80005007a20 */ /* 0x002fe80000410000 */
[----:B------:R1:W1:Y:S11]  /*e9c0*/  MUFU.TANH R149, R0 ;  /* 0x0000000000957308 */ /* 0x0002760000002400 */
[----:B------:R-:W-:Y:S05]  /*e9d0*/  @!UPT UIADD3 URZ, URZ, URZ, URZ ;  /* 0x0000003f3f3ff290 */ /* 0x000fea000fffe03f */
[----:B--2---:R-:W-:Y:S04]  /*e9e0*/  FMUL.FTZ R2, R19, c[0x0][0x320] ;  /* 0x0000c80013027a20 */ /* 0x004fe80000410000 */
[----:B------:R-:W2:Y:S01]  /*e9f0*/  MUFU.TANH R143, R2 ;  /* 0x00000002008f7308 */ /* 0x000ea20000002400 */
        /* <DEDUP_REMOVED lines=9> */
[----:B-----5:R-:W-:Y:S04]  /*ea90*/  FMUL.FTZ R0, R9, c[0x0][0x320] ;  /* 0x0000c80009007a20 */ /* 0x020fe80000410000 */
[----:B------:R1:W1:Y:S04]  /*eaa0*/  MUFU.TANH R147, R0 ;  /* 0x0000000000937308 */ /* 0x0002680000002400 */
[----:B-1----:R-:W-:Y:S02]  /*eab0*/  FMUL.FTZ R0, R10, c[0x0][0x320] ;  /* 0x0000c8000a007a20 */ /* 0x002fe40000410000 */
[----:B------:R-:W1:Y:S01]  /*eac0*/  LDSM.16.M88.4 R8, [R165+0x1800] ;  /* 0x00180000a508783b */ /* 0x000e620000000200 */
[----:B------:R-:W-:Y:S04]  /*ead0*/  DEPBAR.LE SB0, 0x0 ;  /* 0x000080000000791a */ /* 0x000fe80000000000 */
[----:B------:R5:W1:Y:S03]  /*eae0*/  MUFU.TANH R154, R0 ;  /* 0x00000000009a7308 */ /* 0x000a660000002400 */
[----:B------:R-:W-:Y:S01]  /*eaf0*/  BAR.SYNC.DEFER_BLOCKING 0x0 ;  /* 0x0000000000007b1d */ /* 0x000fe20000010000 */
[----:B-----5:R-:W-:Y:S06]  /*eb00*/  FMUL.FTZ R0, R12, c[0x0][0x320] ;  /* 0x0000c8000c007a20 */ /* 0x020fec0000410000 */
        /* <DEDUP_REMOVED lines=48> */
[----:B--234-:R-:W-:Y:S01]  /*ee10*/  IMAD R2, R178, 0x40, R201 ;  /* 0x00000040b2027824 */ /* 0x01cfe200078e02c9 */
        /* <DEDUP_REMOVED lines=12> */
[----:B-1----:R-:W-:Y:S01]  /*eee0*/  IMAD.MOV.U32 R0, RZ, RZ, R2 ;  /* 0x000000ffff007224 */ /* 0x002fe200078e0002 */
        /* <DEDUP_REMOVED lines=23> */
.L_x_653:
[----:B------:R-:W-:-:S05]  /*f060*/  BRA.DIV ~URZ, `(.L_x_545) ;  /* 0x00008e627f007947 */ /* 0x000fca000b800000 */
[----:B------:R-:W3:Y:S01]  /*f070*/  SHFL.IDX PT, R0, R8, RZ, 0x181f ;  /* 0x00181fff08007589 */ /* 0x000ee200000e0000 */
[C---:B------:R-:W-:Y:S04]  /*f080*/  IADD3 R2, -R177.reuse, 0x10, RZ ;  /* 0x00000010b1027810 */ /* 0x040fe80007ffe1ff */
[----:B------:R-:W-:Y:S04]  /*f090*/  LOP3.LUT R2, R2, 0xf, RZ, 0xc0, !PT ;  /* 0x0000000f02027812 */ /* 0x000fe800078ec0ff */
[----:B---3--:R-:W-:Y:S04]  /*f0a0*/  IADD3 R2, P1, P0, R2, R0, R12 ;  /* 0x0000000002027210 */ /* 0x008fe8000783e00c */
[----:B--2---:R-:W-:Y:S02]  /*f0b0*/  IADD3.X R3, RZ, R4, R9, P1, P0 ;  /* 0x00000004ff037210 */ /* 0x004fe40000fe0409 */
[----:B------:R-:W-:Y:S11]  /*f0c0*/  ISETP.NE.U32.AND P0, PT, R177, RZ, PT ;  /* 0x000000ffb100720c */ /* 0x000ff60003f05070 */
[----:B------:R-:W-:Y:S02]  /*f0d0*/  @!UPT UIADD3 URZ, URZ, URZ, URZ ;  /* 0x0000003f3f3ff290 */ /* 0x000fe4000fffe03f */
        /* <DEDUP_REMOVED lines=11> */
.L_x_654:
[C---:B---3--:R-:W-:Y:S02]  /*f190*/  IADD3 R2, -R177.reuse, 0x10, RZ ;  /* 0x00000010b1027810 */ /* 0x048fe40007ffe1ff */
[----:B------:R-:W-:Y:S02]  /*f1a0*/  ISETP.NE.U32.AND P0, PT, R177, RZ, PT ;  /* 0x000000ffb100720c */ /* 0x000fe40003f05070 */
[----:B------:R-:W-:Y:S04]  /*f1b0*/  LOP3.LUT R2, R2, 0xf, RZ, 0xc0, !PT ;  /* 0x0000000f02027812 */ /* 0x000fe800078ec0ff */
[----:B--2---:R-:W-:Y:S04]  /*f1c0*/  IADD3 R2, P2, P1, R2, R0, R12 ;  /* 0x0000000002027210 */ /* 0x004fe8000795e00c */
[----:B----4-:R-:W-:Y:S05]  /*f1d0*/  IADD3.X R3, RZ, R4, R9, P2, P1 ;  /* 0x00000004ff037210 */ /* 0x010fea00017e2409 */
[----:B------:R-:W-:Y:S01]  /*f1e0*/  @!PT LDS RZ, [RZ] ;  /* 0x00000000fffff984 */ /* 0x000fe20000000800 */
[----:B------:R-:W-:Y:S01]  /*f1f0*/  @!PT LDS RZ, [RZ] ;  /* 0x00000000fffff984 */ /* 0x000fe20000000800 */
[----:B------:R-:W-:Y:S01]  /*f200*/  @!PT LDS RZ, [RZ] ;  /* 0x00000000fffff984 */ /* 0x000fe20000000800 */
[----:B------:R2:W-:Y:S01]  /*f210*/  LDGSTS.E.BYPASS.LTC128B.128.ZFILL [R179+0x7100], [R2.64], P0 ;  /* 0x0710000002b37fae */ /* 0x0005e20008141d48 */
[----:B------:R-:W-:Y:S05]  /*f220*/  IADD3 R6, P0, R0, R13, RZ ;  /* 0x0000000d00067210 */ /* 0x000fea0007f1e0ff */
[----:B------:R-:W-:Y:S05]  /*f230*/  IMAD.X R7, R4, 0x1, R10, P0 ;  /* 0x0000000104077824 */ /* 0x000fea00000e060a */
[----:B------:R3:W-:Y:S01]  /*f240*/  LDGSTS.E.BYPASS.LTC128B.128 [R179+0x9100], [R6.64], !P4 ;  /* 0x0910000006b37fae */ /* 0x0007e2000e101d48 */
[----:B--2---:R-:W-:Y:S05]  /*f250*/  IADD3 R2, P0, R0, R26, RZ ;  /* 0x0000001a00027210 */ /* 0x004fea0007f1e0ff */
[----:B------:R-:W-:Y:S05]  /*f260*/  IMAD.X R3, R4, 0x1, R11, P0 ;  /* 0x0000000104037824 */ /* 0x000fea00000e060b */
[----:B------:R3:W-:Y:S03]  /*f270*/  LDGSTS.E.BYPASS.LTC128B.128 [R179+0xb100], [R2.64], !P3 ;  /* 0x0b10000002b37fae */ /* 0x0007e6000d901d48 */
.L_x_543:
[----:B--234-:R-:W-:Y:S05]  /*f280*/  BSYNC B0 ;  /* 0x0000000000007941 */ /* 0x01cfea0003800000 */
.L_x_542:
[----:B------:R-:W-:Y:S01]  /*f290*/  LOP3.LUT R6, RZ, c[0x0][0x324], RZ, 0x33, !PT ;  /* 0x0000c900ff067a12 */ /* 0x000fe200078e33ff */
[----:B-1----:R-:W-:Y:S01]  /*f2a0*/  IMAD.MOV.U32 R0, RZ, RZ, c[0x0][0x2c4] ;  /* 0x0000b100ff007624 */ /* 0x002fe200078e00ff */
[----:B------:R-:W0:Y:S01]  /*f2b0*/  LDGDEPBAR ;  /* 0x00000000000079af */ /* 0x000e220000000000 */
[----:B------:R-:W-:Y:S02]  /*f2c0*/  IMAD.SHL.U32 R5, R178, 0x40, RZ ;  /* 0x00000040b2057824 */ /* 0x000fe400078e00ff */
[----:B------:R-:W-:Y:S01]  /*f2d0*/  IMAD.IADD R4, R216, 0x1, R211 ;  /* 0x00000001d8047824 */ /* 0x000fe200078e02d3 */
[----:B------:R-:W-:Y:S02]  /*f2e0*/  ISETP.NE.AND P0, PT, R0, 0x1, PT ;  /* 0x000000010000780c */ /* 0x000fe40003f05270 */
[----:B------:R-:W-:Y:S04]  /*f2f0*/  IADD3 R0, -R199, 0x1, -R5 ;  /* 0x00000001c7007810 */ /* 0x000fe80007ffe905 */
[----:B------:R-:W-:Y:S04]  /*f300*/  IADD3 R0, -R196, R0, R195 ;  /* 0x00000000c4007210 */ /* 0x000fe80007ffe1c3 */
[----:B------:R-:W-:Y:S03]  /*f310*/  IADD3 R7, R0, c[0x0][0x328], RZ ;  /* 0x0000ca0000077a10 */ /* 0x000fe60007ffe0ff */
[----:B------:R-:W-:Y:S05]  /*f320*/  @P0 IMAD.HI.U32 R2, R4, c[0x0][0x2c8], RZ ;  /* 0x0000b20004020a27 */ /* 0x000fea00078e00ff */
[----:B------:R-:W-:Y:S01]  /*f330*/  @P0 SHF.R.U32.HI R4, RZ, c[0x0][0x2cc], R2 ;  /* 0x0000b300ff040a19 */ /* 0x000fe20000011602 */
[----:B------:R-:W-:-:S05]  /*f340*/  BRA.DIV ~URZ, `(.L_x_546) ;  /* 0x00008da27f007947 */ /* 0x000fca000b800000 */
[----:B------:R1:W2:Y:S02]  /*f350*/  SHFL.IDX PT, R3, R4, RZ, 0x1c1f ;  /* 0x001c1fff04037589 */ /* 0x0002a400000e0000 */
.L_x_655:
[----:B------:R-:W-:Y:S02]  /*f360*/  IMAD.MOV.U32 R2, RZ, RZ, c[0x0][0x32c] ;  /* 0x0000cb00ff027624 */ /* 0x000fe400078e00ff */
[----:B------:R-:W-:Y:S03]  /*f370*/  IMAD.IADD R6, R6, 0x1, R0 ;  /* 0x0000000106067824 */ /* 0x000fe600078e0200 */
[----:B------:R-:W-:Y:S02]  /*f380*/  ISETP.GE.AND P0, PT, R2, 0x1, PT ;  /* 0x000000010200780c */ /* 0x000fe40003f06270 */
[-C--:B--2---:R-:W-:Y:S02]  /*f390*/  IADD3 R2, R7, R3.reuse, RZ ;  /* 0x0000000307027210 */ /* 0x084fe40007ffe0ff */
[----:B------:R-:W-:Y:S09]  /*f3a0*/  IADD3 R0, R6, R3, RZ ;  /* 0x0000000306007210 */ /* 0x000ff20007ffe0ff */
        /* <DEDUP_REMOVED lines=14> */
.L_x_549:
[----:B------:R-:W-:Y:S04]  /*f490*/  MOV R8, 0x1 ;  /* 0x0000000100087802 */ /* 0x000fe80000000f00 */
[----:B------:R-:W-:Y:S11]  /*f4a0*/  ISETP.NE.AND P0, PT, R8, c[0x0][0x32c], PT ;  /* 0x0000cb0008007a0c */ /* 0x000ff60003f05270 */
[----:B------:R-:W-:Y:S02]  /*f4b0*/  @!UPT UIADD3 URZ, URZ, URZ, URZ ;  /* 0x0000003f3f3ff290 */ /* 0x000fe4000fffe03f */
[----:B------:R-:W-:Y:S05]  /*f4c0*/  @P0 IMAD.HI.U32 R8, R3, c[0x0][0x330], RZ ;  /* 0x0000cc0003080a27 */ /* 0x000fea00078e00ff */
[----:B------:R-:W-:Y:S02]  /*f4d0*/  @P0 SHF.R.U32.HI R3, RZ, c[0x0][0x334], R8 ;  /* 0x0000cd00ff030a19 */ /* 0x000fe40000011608 */
.L_x_550:
[----:B------:R-:W-:Y:S05]  /*f4e0*/  BSYNC B0 ;  /* 0x0000000000007941 */ /* 0x000fea0003800000 */
.L_x_548:
[----:B------:R-:W-:Y:S04]  /*f4f0*/  IMAD R3, R3, c[0x0][0x32c], -R5 ;  /* 0x0000cb0003037a24 */ /* 0x000fe800078e0a05 */
[----:B------:R-:W-:Y:S05]  /*f500*/  IMAD.IADD R3, R3, 0x1, -R199 ;  /* 0x0000000103037824 */ /* 0x000fea00078e0ac7 */
[----:B------:R-:W-:Y:S02]  /*f510*/  IMNMX R0, R0, R3, !PT ;  /* 0x0000000300007217 */ /* 0x000fe40007800200 */
[----:B------:R-:W-:Y:S04]  /*f520*/  IADD3 R3, R3, c[0x0][0x32c], RZ ;  /* 0x0000cb0003037a10 */ /* 0x000fe80007ffe0ff */
[----:B------:R-:W-:Y:S02]  /*f530*/  IMNMX R2, R2, R3, PT ;  /* 0x0000000302027217 */ /* 0x000fe40003800200 */
.L_x_547:
        /* <DEDUP_REMOVED lines=51> */
.L_x_656:
        /* <DEDUP_REMOVED lines=19> */
.L_x_554:
[----:B-12---:R-:W-:Y:S04]  /*f9a0*/  MOV R4, 0x1 ;  /* 0x0000000100047802 */ /* 0x006fe80000000f00 */
[----:B------:R-:W-:Y:S11]  /*f9b0*/  ISETP.NE.AND P0, PT, R4, c[0x0][0x32c], PT ;  /* 0x0000cb0004007a0c */ /* 0x000ff60003f05270 */
[----:B------:R-:W-:Y:S02]  /*f9c0*/  @!UPT UIADD3 URZ, URZ, URZ, URZ ;  /* 0x0000003f3f3ff290 */ /* 0x000fe4000fffe03f */
[----:B------:R-:W-:Y:S05]  /*f9d0*/  @P0 IMAD.HI.U32 R4, R3, c[0x0][0x330], RZ ;  /* 0x0000cc0003040a27 */ /* 0x000fea00078e00ff */
[----:B------:R-:W-:Y:S02]  /*f9e0*/  @P0 SHF.R.U32.HI R3, RZ, c[0x0][0x334], R4 ;  /* 0x0000cd00ff030a19 */ /* 0x000fe40000011604 */
.L_x_555:
[----:B------:R-:W-:Y:S05]  /*f9f0*/  BSYNC B0 ;  /* 0x0000000000007941 */ /* 0x000fea0003800000 */
.L_x_553:
[----:B------:R-:W-:Y:S04]  /*fa00*/  IMAD R5, R3, c[0x0][0x32c], -R5 ;  /* 0x0000cb0003057a24 */ /* 0x000fe800078e0a05 */
[----:B------:R-:W-:Y:S05]  /*fa10*/  IMAD.IADD R3, R5, 0x1, -R199 ;  /* 0x0000000105037824 */ /* 0x000fea00078e0ac7 */
[----:B------:R-:W-:Y:S02]  /*fa20*/  IADD3 R4, R3, c[0x0][0x32c], RZ ;  /* 0x0000cb0003047a10 */ /* 0x000fe40007ffe0ff */
[----:B------:R-:W-:Y:S02]  /*fa30*/  IMNMX R0, R0, R3, !PT ;  /* 0x0000000300007217 */ /* 0x000fe40007800200 */
[----:B------:R-:W-:Y:S02]  /*fa40*/  IMNMX R2, R2, R4, PT ;  /* 0x0000000402027217 */ /* 0x000fe40003800200 */
.L_x_552:
        /* <DEDUP_REMOVED lines=10> */
[----:B-12---:R-:W-:Y:S02]  /*faf0*/  FMNMX.FTZ R4, R7, R102, !PT ;  /* 0x0000006607047209 */ /* 0x006fe40007810000 */
        /* <DEDUP_REMOVED lines=42> */
[C---:B------:R-:W-:Y:S02]  /*fda0*/  ISETP.LT.OR P2, PT, R2.reuse, 0x2a, P2 ;  /* 0x0000002a0200780c */ /* 0x040fe40001741670 */
        /* <DEDUP_REMOVED lines=28> */
.L_x_657:
[----:B--2---:R-:W-:Y:S01]  /*ff70*/  FMNMX.FTZ R5, R4, R0, !PT ;  /* 0x0000000004057209 */ /* 0x004fe20007810000 */
[----:B------:R-:W-:-:S05]  /*ff80*/  BRA.DIV ~URZ, `(.L_x_557) ;  /* 0x000082827f007947 */ /* 0x000fca000b800000 */
[----:B------:R-:W-:Y:S04]  /*ff90*/  SHFL.BFLY PT, R0, R6, 0x2, 0x1f ;  /* 0x0c401f0006007f89 */ /* 0x000fe800000e0000 */
[----:B------:R-:W2:Y:S02]  /*ffa0*/  SHFL.BFLY PT, R2, R5, 0x1, 0x1f ;  /* 0x0c201f0005027f89 */ /* 0x000ea400000e0000 */
[----:B--2---:R-:W-:Y:S02]  /*ffb0*/  FMNMX.FTZ R100, R5, R2, !PT ;  /* 0x0000000205647209 */ /* 0x004fe40007810000 */
[----:B-1----:R-:W-:Y:S05]  /*ffc0*/  FMNMX.FTZ R4, R6, R0, !PT ;  /* 0x0000000006047209 */ /* 0x002fea0007810000 */
[----:B------:R1:W2:Y:S02]  /*ffd0*/  SHFL.BFLY PT, R0, R4, 0x1, 0x1f ;  /* 0x0c201f0004007f89 */ /* 0x0002a400000e0000 */
.L_x_658:
        /* <DEDUP_REMOVED lines=9> */
[----:B------:R1:W-:Y:S10]  /*10070*/  MUFU.EX2 R6, R2 ;  /* 0x0000000200067308 */ /* 0x0003f40000000800 */
[----:B------:R-:W-:Y:S01]  /*10080*/  MUFU.EX2 R189, R5 ;  /* 0x0000000500bd7308 */ /* 0x000fe20000000800 */
[--C-:B-1----:R-:W-:Y:S09]  /*10090*/  FFMA.FTZ R2, R12, c[0x0][0x2d0], -R144.reuse ;  /* 0x0000b4000c027a23 */ /* 0x102ff20000010890 */
[----:B------:R1:W3:Y:S02]  /*100a0*/  MUFU.EX2 R186, R2 ;  /* 0x0000000200ba7308 */ /* 0x0002e40000000800 */
[----:B-1----:R-:W-:Y:S01]  /*100b0*/  FFMA.FTZ R2, R11, c[0x0][0x2d0], -R144 ;  /* 0x0000b4000b027a23 */ /* 0x002fe20000010890 */
[----:B---3--:R-:W-:Y:S07]  /*100c0*/  F2FP.PACK_AB R136, R186, R6 ;  /* 0x00000006ba88723e */ /* 0x008fee00000000ff */
[----:B------:R1:W3:Y:S02]  /*100d0*/  MUFU.EX2 R187, R2 ;  /* 0x0000000200bb7308 */ /* 0x0002e40000000800 */
[----:B-1----:R-:W-:Y:S02]  /*100e0*/  FSEL R2, R100, RZ, P0 ;  /* 0x000000ff64027208 */ /* 0x002fe40000000000 */
[----:B------:R-:W-:Y:S02]  /*100f0*/  FSETP.NEU.FTZ.AND P0, PT, R3, -INF , PT ;  /* 0xff8000000300780b */ /* 0x000fe40003f1d000 */
[----:B---3--:R-:W-:Y:S01]  /*10100*/  F2FP.PACK_AB R138, R189, R187 ;  /* 0x000000bbbd8a723e */ /* 0x008fe200000000ff */
[----:B------:R-:W-:Y:S01]  /*10110*/  FADD.FTZ R0, -R2, R101 ;  /* 0x0000006502007221 */ /* 0x000fe20000010100 */
[----:B------:R-:W-:Y:S03]  /*10120*/  FSEL R101, R4, RZ, P0 ;  /* 0x000000ff04657208 */ /* 0x000fe60000000000 */
[----:B------:R-:W-:Y:S02]  /*10130*/  FMUL.FTZ R0, R0, c[0x0][0x2d0] ;  /* 0x0000b40000007a20 */ /* 0x000fe40000410000 */
[--C-:B------:R-:W-:Y:S02]  /*10140*/  FFMA.FTZ R4, R9, c[0x0][0x2d0], -R101.reuse ;  /* 0x0000b40009047a23 */ /* 0x100fe40000010865 */
[----:B------:R1:W3:Y:S01]  /*10150*/  MUFU.EX2 R2, R0 ;  /* 0x0000000000027308 */ /* 0x0002e20000000800 */
[--C-:B------:R-:W-:Y:S09]  /*10160*/  FFMA.FTZ R7, R7, c[0x0][0x2d0], -R101.reuse ;  /* 0x0000b40007077a23 */ /* 0x100ff20000010865 */
[----:B------:R-:W-:Y:S10]  /*10170*/  MUFU.EX2 R188, R4 ;  /* 0x0000000400bc7308 */ /* 0x000ff40000000800 */
[----:B------:R-:W-:Y:S01]  /*10180*/  MUFU.EX2 R7, R7 ;  /* 0x0000000700077308 */ /* 0x000fe20000000800 */
[--C-:B-1----:R-:W-:Y:S02]  /*10190*/  FFMA.FTZ R0, R8, c[0x0][0x2d0], -R101.reuse ;  /* 0x0000b40008007a23 */ /* 0x102fe40000010865 */
[C---:B---3--:R-:W-:Y:S02]  /*101a0*/  FMUL.FTZ R8, R2.reuse, R128 ;  /* 0x0000008002087220 */ /* 0x048fe40000410000 */
[C---:B------:R-:W-:Y:S05]  /*101b0*/  FMUL.FTZ R9, R2.reuse, R129 ;  /* 0x0000008102097220 */ /* 0x040fea0000410000 */
[----:B------:R1:W3:Y:S01]  /*101c0*/  MUFU.EX2 R185, R0 ;  /* 0x0000000000b97308 */ /* 0x0002e20000000800 */
        /* <DEDUP_REMOVED lines=12> */
[----:B-1----:R-:W-:Y:S01]  /*10290*/  FSEL R0, R3, RZ, P0 ;  /* 0x000000ff03007208 */ /* 0x002fe20000000000 */
[C---:B------:R-:W-:Y:S01]  /*102a0*/  FMUL.FTZ R36, R2.reuse, R36 ;  /* 0x0000002402247220 */ /* 0x040fe20000410000 */
[----:B---3--:R-:W-:Y:S01]  /*102b0*/  F2FP.PACK_AB R137, R185, R7 ;  /* 0x00000007b989723e */ /* 0x008fe200000000ff */
[----:B------:R-:W-:Y:S01]  /*102c0*/  FMUL.FTZ R37, R2, R37 ;  /* 0x0000002502257220 */ /* 0x000fe20000410000 */
[----:B------:R-:W-:Y:S01]  /*102d0*/  ISETP.GT.AND P0, PT, R178, R194, PT ;  /* 0x000000c2b200720c */ /* 0x000fe20003f04270 */
[----:B------:R-:W-:Y:S02]  /*102e0*/  FADD.FTZ R0, -R0, R102 ;  /* 0x0000006600007221 */ /* 0x000fe40000010100 */
[----:B------:R-:W-:Y:S02]  /*102f0*/  FMUL.FTZ R40, R2, R40 ;  /* 0x0000002802287220 */ /* 0x000fe40000410000 */
[----:B------:R-:W-:Y:S02]  /*10300*/  FMUL.FTZ R0, R0, c[0x0][0x2d0] ;  /* 0x0000b40000007a20 */ /* 0x000fe40000410000 */
[C---:B------:R-:W-:Y:S02]  /*10310*/  FMUL.FTZ R41, R2.reuse, R41 ;  /* 0x0000002902297220 */ /* 0x040fe40000410000 */
[C---:B------:R-:W-:Y:S02]  /*10320*/  FMUL.FTZ R44, R2.reuse, R44 ;  /* 0x0000002c022c7220 */ /* 0x040fe40000410000 */
[----:B------:R-:W1:Y:S01]  /*10330*/  MUFU.EX2 R0, R0 ;  /* 0x0000000000007308 */ /* 0x000e620000000800 */
        /* <DEDUP_REMOVED lines=29> */
[----:B------:R-:W-:Y:S02]  /*10510*/  FFMA.FTZ R102, R2, R190, R6 ;  /* 0x000000be02667223 */ /* 0x000fe40000010006 */
[----:B------:R-:W-:Y:S02]  /*10520*/  FFMA.FTZ R2, R14, c[0x0][0x2d0], -R101 ;  /* 0x0000b4000e027a23 */ /* 0x000fe40000010865 */
[C---:B-1----:R-:W-:Y:S02]  /*10530*/  FMUL.FTZ R10, R0.reuse, R130 ;  /* 0x00000082000a7220 */ /* 0x042fe40000410000 */
[----:B------:R-:W1:Y:S01]  /*10540*/  MUFU.EX2 R132, R2 ;  /* 0x0000000200847308 */ /* 0x000e620000000800 */
[C---:B------:R-:W-:Y:S02]  /*10550*/  FMUL.FTZ R11, R0.reuse, R131 ;  /* 0x00000083000b7220 */ /* 0x040fe40000410000 */
[----:B------:R-:W3:Y:S01]  /*10560*/  LDSM.16.MT88.4 R128, [R168] ;  /* 0x00000000a880783b */ /* 0x000ee20000004200 */
[C---:B------:R-:W-:Y:S02]  /*10570*/  FMUL.FTZ R18, R0.reuse, R122 ;  /* 0x0000007a00127220 */ /* 0x040fe40000410000 */
[C---:B------:R-:W-:Y:S02]  /*10580*/  FMUL.FTZ R19, R0.reuse, R123 ;  /* 0x0000007b00137220 */ /* 0x040fe40000410000 */
[C---:B------:R-:W-:Y:S02]  /*10590*/  FFMA.FTZ R116, R0.reuse, R191, R7 ;  /* 0x000000bf00747223 */ /* 0x040fe40000010007 */
[C---:B------:R-:W-:Y:S01]  /*105a0*/  FMUL.FTZ R6, R0.reuse, R134 ;  /* 0x0000008600067220 */ /* 0x040fe20000410000 */
[----:B------:R-:W4:Y:S01]  /*105b0*/  LDSM.16.MT88.4 R120, [R170] ;  /* 0x00000000aa78783b */ /* 0x000f220000004200 */
[C---:B------:R-:W-:Y:S02]  /*105c0*/  FMUL.FTZ R7, R0.reuse, R135 ;  /* 0x0000008700077220 */ /* 0x040fe40000410000 */
[C---:B------:R-:W-:Y:S02]  /*105d0*/  FMUL.FTZ R26, R0.reuse, R114 ;  /* 0x00000072001a7220 */ /* 0x040fe40000410000 */
[C---:B------:R-:W-:Y:S02]  /*105e0*/  FMUL.FTZ R27, R0.reuse, R115 ;  /* 0x00000073001b7220 */ /* 0x040fe40000410000 */
[C---:B------:R-:W-:Y:S01]  /*105f0*/  FMUL.FTZ R14, R0.reuse, R126 ;  /* 0x0000007e000e7220 */ /* 0x040fe20000410000 */
[----:B------:R-:W5:Y:S01]  /*10600*/  LDSM.16.MT88.4 R112, [R169] ;  /* 0x00000000a970783b */ /* 0x000f620000004200 */
[C---:B------:R-:W-:Y:S02]  /*10610*/  FMUL.FTZ R15, R0.reuse, R127 ;  /* 0x0000007f000f7220 */ /* 0x040fe40000410000 */
[----:B------:R-:W-:Y:S01]  /*10620*/  FMUL.FTZ R34, R0, R106 ;  /* 0x0000006a00227220 */ /* 0x000fe20000410000 */
[----:B-1----:R-:W-:Y:S01]  /*10630*/  F2FP.PACK_AB R139, R132, R188 ;  /* 0x000000bc848b723e */ /* 0x002fe200000000ff */
[C---:B------:R-:W-:Y:S03]  /*10640*/  FMUL.FTZ R35, R0.reuse, R107 ;  /* 0x0000006b00237220 */ /* 0x040fe60000410000 */
[----:B------:R-:W1:Y:S01]  /*10650*/  LDSM.16.MT88.4 R104, [R167+0x2000] ;  /* 0x00200000a768783b */ /* 0x000e620000004200 */
[C---:B------:R-:W-:Y:S02]  /*10660*/  FMUL.FTZ R22, R0.reuse, R118 ;  /* 0x0000007600167220 */ /* 0x040fe40000410000 */
[C---:B------:R-:W-:Y:S01]  /*10670*/  FMUL.FTZ R23, R0.reuse, R119 ;  /* 0x0000007700177220 */ /* 0x040fe20000410000 */
[C---:B--2---:R-:W-:Y:S05]  /*10680*/  HMMA.16816.F32 R4, R136.reuse, R140, R4 ;  /* 0x0000008c8804723c */ /* 0x044fea0000001804 */
[C---:B------:R-:W-:Y:S02]  /*10690*/  FMUL.FTZ R30, R0.reuse, R110 ;  /* 0x0000006e001e7220 */ /* 0x040fe40000410000 */
[C---:B------:R-:W-:Y:S01]  /*106a0*/  FMUL.FTZ R31, R0.reuse, R111 ;  /* 0x0000006f001f7220 */ /* 0x040fe20000410000 */
[C---:B------:R-:W-:Y:S01]  /*106b0*/  HMMA.16816.F32 R8, R136.reuse, R142, R8 ;  /* 0x0000008e8808723c */ /* 0x040fe20000001808 */
[----:B------:R-:W-:Y:S03]  /*106c0*/  LDSM.16.MT88.4 R108, [R167+0x800] ;  /* 0x00080000a76c783b */ /* 0x000fe60000004200 */
[C---:B------:R-:W-:Y:S02]  /*106d0*/  FMUL.FTZ R38, R0.reuse, R38 ;  /* 0x0000002600267220 */ /* 0x040fe40000410000 */
[C---:B------:R-:W-:Y:S02]  /*106e0*/  FMUL.FTZ R39, R0.reuse, R39 ;  /* 0x0000002700277220 */ /* 0x040fe40000410000 */
[C---:B---3--:R-:W-:Y:S04]  /*106f0*/  HMMA.16816.F32 R12, R136.reuse, R128, R12 ;  /* 0x00000080880c723c */ /* 0x048fe8000000180c */
        /* <DEDUP_REMOVED lines=8> */
[----:B------:R-:W-:Y:S02]  /*10780*/  FMUL.FTZ R51, R0, R51 ;  /* 0x0000003300337220 */ /* 0x000fe40000410000 */
        /* <DEDUP_REMOVED lines=11> */
[C---:B-1----:R-:W-:Y:S04]  /*10840*/  HMMA.16816.F32 R36, R136.reuse, R104, R36 ;  /* 0x000000688824723c */ /* 0x042fe80000001824 */
[C---:B------:R-:W-:Y:S02]  /*10850*/  FMUL.FTZ R63, R0.reuse, R63 ;  /* 0x0000003f003f7220 */ /* 0x040fe40000410000 */
[C---:B------:R-:W-:Y:S02]  /*10860*/  FMUL.FTZ R66, R0.reuse, R66 ;  /* 0x0000004200427220 */ /* 0x040fe40000410000 */
[C---:B------:R-:W-:Y:S01]  /*10870*/  HMMA.16816.F32 R40, R136.reuse, R106, R40 ;  /* 0x0000006a8828723c */ /* 0x040fe20000001828 */
[----:B------:R-:W1:Y:S03]  /*10880*/  LDSM.16.MT88.4 R104, [R168+0x2000] ;  /* 0x00200000a868783b */ /* 0x000e660000004200 */
        /* <DEDUP_REMOVED lines=14> */
[C---:B------:R-:W-:Y:S02]  /*10970*/  FMUL.FTZ R94, R0.reuse, R94 ;  /* 0x0000005e005e7220 */ /* 0x040fe40000410000 */
[----:B------:R2:W-:Y:S01]  /*10980*/  MUFU.EX2 R124, R2 ;  /* 0x00000002007c7308 */ /* 0x0005e20000000800 */
[C---:B------:R-:W-:Y:S02]  /*10990*/  FMUL.FTZ R95, R0.reuse, R95 ;  /* 0x0000005f005f7220 */ /* 0x040fe40000410000 */
[C---:B------:R-:W-:Y:S01]  /*109a0*/  FMUL.FTZ R98, R0.reuse, R98 ;  /* 0x0000006200627220 */ /* 0x040fe20000410000 */
[C---:B-1----:R-:W-:Y:S03]  /*109b0*/  HMMA.16816.F32 R44, R136.reuse, R104, R44 ;  /* 0x00000068882c723c */ /* 0x042fe6000000182c */
[----:B------:R-:W-:Y:S02]  /*109c0*/  FMUL.FTZ R99, R0, R99 ;  /* 0x0000006300637220 */ /* 0x000fe40000410000 */
[--C-:B------:R-:W-:Y:S03]  /*109d0*/  FFMA.FTZ R0, R147, c[0x0][0x2d0], -R101.reuse ;  /* 0x0000b40093007a23 */ /* 0x100fe60000010865 */
[C---:B------:R-:W-:Y:S01]  /*109e0*/  HMMA.16816.F32 R48, R136.reuse, R106, R48 ;  /* 0x0000006a8830723c */ /* 0x040fe20000001830 */
[----:B------:R-:W1:Y:S01]  /*109f0*/  LDSM.16.MT88.4 R104, [R170+0x2000] ;  /* 0x00200000aa68783b */ /* 0x000e620000004200 */
[----:B------:R3:W-:Y:S02]  /*10a00*/  MUFU.EX2 R190, R0 ;  /* 0x0000000000be7308 */ /* 0x0007e40000000800 */
[----:B--2---:R-:W-:Y:S08]  /*10a10*/  FFMA.FTZ R2, R151, c[0x0][0x2d0], -R144 ;  /* 0x0000b40097027a23 */ /* 0x004ff00000010890 */
[----:B------:R2:W-:Y:S01]  /*10a20*/  MUFU.EX2 R125, R2 ;  /* 0x00000002007d7308 */ /* 0x0005e20000000800 */
[----:B---3--:R-:W-:Y:S02]  /*10a30*/  FADD.FTZ R0, R186, R102 ;  /* 0x00000066ba007221 */ /* 0x008fe40000010000 */
[--C-:B------:R-:W-:Y:S02]  /*10a40*/  FFMA.FTZ R102, R171, c[0x0][0x2d0], -R144.reuse ;  /* 0x0000b400ab667a23 */ /* 0x100fe40000010890 */
[--C-:B--2---:R-:W-:Y:S01]  /*10a50*/  FFMA.FTZ R2, R150, c[0x0][0x2d0], -R144.reuse ;  /* 0x0000b40096027a23 */ /* 0x104fe20000010890 */
[C---:B-1----:R-:W-:Y:S04]  /*10a60*/  HMMA.16816.F32 R52, R136.reuse, R104, R52 ;  /* 0x000000688834723c */ /* 0x042fe80000001834 */
[----:B------:R1:W-:Y:S04]  /*10a70*/  MUFU.EX2 R127, R2 ;  /* 0x00000002007f7308 */ /* 0x0003e80000000800 */
[C---:B------:R-:W-:Y:S01]  /*10a80*/  HMMA.16816.F32 R56, R136.reuse, R106, R56 ;  /* 0x0000006a8838723c */ /* 0x040fe20000001838 */
[----:B------:R-:W2:Y:S03]  /*10a90*/  LDSM.16.MT88.4 R104, [R169+0x2000] ;  /* 0x00200000a968783b */ /* 0x000ea60000004200 */
[----:B-1----:R-:W-:Y:S04]  /*10aa0*/  FFMA.FTZ R2, R149, c[0x0][0x2d0], -R144 ;  /* 0x0000b40095027a23 */ /* 0x002fe80000010890 */
[----:B------:R1:W-:Y:S01]  /*10ab0*/  MUFU.EX2 R191, R2 ;  /* 0x0000000200bf7308 */ /* 0x0003e20000000800 */
[C---:B--2---:R-:W-:Y:S03]  /*10ac0*/  HMMA.16816.F32 R60, R136.reuse, R104, R60 ;  /* 0x00000068883c723c */ /* 0x044fe6000000183c */
[--C-:B-1----:R-:W-:Y:S05]  /*10ad0*/  FFMA.FTZ R2, R145, c[0x0][0x2d0], -R101.reuse ;  /* 0x0000b40091027a23 */ /* 0x102fea0000010865 */
[C---:B------:R-:W-:Y:S01]  /*10ae0*/  HMMA.16816.F32 R64, R136.reuse, R106, R64 ;  /* 0x0000006a8840723c */ /* 0x040fe20000001840 */
[----:B------:R-:W1:Y:S01]  /*10af0*/  LDSM.16.MT88.4 R104, [R167+0x4000] ;  /* 0x00400000a768783b */ /* 0x000e620000004200 */
[----:B------:R2:W-:Y:S10]  /*10b00*/  MUFU.EX2 R123, R2 ;  /* 0x00000002007b7308 */ /* 0x0005f40000000800 */
[----:B------:R-:W-:Y:S01]  /*10b10*/  MUFU.EX2 R145, R102 ;  /* 0x0000006600917308 */ /* 0x000fe20000000800 */
[--C-:B--2---:R-:W-:Y:S09]  /*10b20*/  FFMA.FTZ R2, R146, c[0x0][0x2d0], -R101.reuse ;  /* 0x0000b40092027a23 */ /* 0x104ff20000010865 */
[----:B------:R2:W3:Y:S01]  /*10b30*/  MUFU.EX2 R126, R2 ;  /* 0x00000002007e7308 */ /* 0x0004e20000000800 */
[C---:B-1----:R-:W-:Y:S08]  /*10b40*/  HMMA.16816.F32 R68, R136.reuse, R104, R68 ;  /* 0x000000688844723c */ /* 0x042ff00000001844 */
[C---:B------:R-:W-:Y:S01]  /*10b50*/  HMMA.16816.F32 R72, R136.reuse, R106, R72 ;  /* 0x0000006a8848723c */ /* 0x040fe20000001848 */
[----:B------:R-:W1:Y:S03]  /*10b60*/  LDSM.16.MT88.4 R104, [R168+0x4000] ;  /* 0x00400000a868783b */ /* 0x000e660000004200 */
[--C-:B--2---:R-:W-:Y:S04]  /*10b70*/  FFMA.FTZ R2, R148, c[0x0][0x2d0], -R101.reuse ;  /* 0x0000b40094027a23 */ /* 0x104fe80000010865 */
[----:B------:R2:W4:Y:S04]  /*10b80*/  MUFU.EX2 R186, R2 ;  /* 0x0000000200ba7308 */ /* 0x0005280000000800 */
[----:B--2---:R-:W-:Y:S02]  /*10b90*/  FADD.FTZ R2, R185, R116 ;  /* 0x00000074b9027221 */ /* 0x004fe40000010000 */
[----:B------:R-:W-:Y:S02]  /*10ba0*/  FADD.FTZ R116, R187, R0 ;  /* 0x00000000bb747221 */ /* 0x000fe40000010000 */
[----:B------:R-:W-:Y:S02]  /*10bb0*/  FFMA.FTZ R0, R161, c[0x0][0x2d0], -R144 ;  /* 0x0000b400a1007a23 */ /* 0x000fe40000010890 */
[----:B------:R-:W-:Y:S01]  /*10bc0*/  FADD.FTZ R122, R189, R116 ;  /* 0x00000074bd7a7221 */ /* 0x000fe20000010000 */
[C---:B-1----:R-:W-:Y:S01]  /*10bd0*/  HMMA.16816.F32 R76, R136.reuse, R104, R76 ;  /* 0x00000068884c723c */ /* 0x042fe2000000184c */
[----:B------:R-:W-:Y:S01]  /*10be0*/  LDSM.16.MT88.4 R116, [R170+0x1000] ;  /* 0x00100000aa74783b */ /* 0x000fe20000004200 */
[----:B------:R1:W-:Y:S06]  /*10bf0*/  MUFU.EX2 R151, R0 ;  /* 0x0000000000977308 */ /* 0x0003ec0000000800 */
[C---:B------:R-:W-:Y:S01]  /*10c00*/  HMMA.16816.F32 R80, R136.reuse, R106, R80 ;  /* 0x0000006a8850723c */ /* 0x040fe20000001850 */
[----:B------:R-:W2:Y:S03]  /*10c10*/  LDSM.16.MT88.4 R104, [R170+0x4000] ;  /* 0x00400000aa68783b */ /* 0x000ea60000004200 */
[--C-:B-1----:R-:W-:Y:S04]  /*10c20*/  FFMA.FTZ R0, R159, c[0x0][0x2d0], -R144.reuse ;  /* 0x0000b4009f007a23 */ /* 0x102fe80000010890 */
[----:B------:R1:W-:Y:S01]  /*10c30*/  MUFU.EX2 R159, R0 ;  /* 0x00000000009f7308 */ /* 0x0003e20000000800 */
[C---:B--2---:R-:W-:Y:S03]  /*10c40*/  HMMA.16816.F32 R84, R136.reuse, R104, R84 ;  /* 0x000000688854723c */ /* 0x044fe60000001854 */
[--C-:B-1----:R-:W-:Y:S05]  /*10c50*/  FFMA.FTZ R0, R158, c[0x0][0x2d0], -R144.reuse ;  /* 0x0000b4009e007a23 */ /* 0x102fea0000010890 */
[C---:B------:R-:W-:Y:S01]  /*10c60*/  HMMA.16816.F32 R88, R136.reuse, R106, R88 ;  /* 0x0000006a8858723c */ /* 0x040fe20000001858 */
[----:B------:R-:W1:Y:S01]  /*10c70*/  LDSM.16.MT88.4 R104, [R169+0x4000] ;  /* 0x00400000a968783b */ /* 0x000e620000004200 */
[----:B------:R2:W-:Y:S02]  /*10c80*/  MUFU.EX2 R152, R0 ;  /* 0x0000000000987308 */ /* 0x0005e40000000800 */
[----:B--2---:R-:W-:Y:S08]  /*10c90*/  FFMA.FTZ R0, R157, c[0x0][0x2d0], -R144 ;  /* 0x0000b4009d007a23 */ /* 0x004ff00000010890 */
[----:B------:R2:W-:Y:S01]  /*10ca0*/  MUFU.EX2 R157, R0 ;  /* 0x00000000009d7308 */ /* 0x0005e20000000800 */
[C---:B-1----:R-:W-:Y:S07]  /*10cb0*/  HMMA.16816.F32 R92, R136.reuse, R104, R92 ;  /* 0x00000068885c723c */ /* 0x042fee000000185c */
[----:B---3--:R-:W-:Y:S01]  /*10cc0*/  F2FP.PACK_AB R105, R126, R123 ;  /* 0x0000007b7e69723e */ /* 0x008fe200000000ff */
[----:B------:R-:W-:Y:S04]  /*10cd0*/  HMMA.16816.F32 R96, R136, R106, R96 ;  /* 0x0000006a8860723c */ /* 0x000fe80000001860 */
[----:B------:R-:W-:Y:S01]  /*10ce0*/  F2FP.PACK_AB R104, R125, R124 ;  /* 0x0000007c7d68723e */ /* 0x000fe200000000ff */
[--C-:B--2---:R-:W-:Y:S02]  /*10cf0*/  FFMA.FTZ R0, R154, c[0x0][0x2d0], -R101.reuse ;  /* 0x0000b4009a007a23 */ /* 0x104fe40000010865 */
[----:B------:R-:W-:Y:S02]  /*10d00*/  F2FP.PACK_AB R106, R191, R127 ;  /* 0x0000007fbf6a723e */ /* 0x000fe400000000ff */
[----:B----4-:R-:W-:Y:S01]  /*10d10*/  F2FP.PACK_AB R107, R186, R190 ;  /* 0x000000beba6b723e */ /* 0x010fe200000000ff */
[----:B------:R1:W-:Y:S02]  /*10d20*/  MUFU.EX2 R150, R0 ;  /* 0x0000000000967308 */ /* 0x0003e40000000800 */
[----:B------:R-:W-:Y:S04]  /*10d30*/  F2FP.PACK_AB R136, R145, R143 ;  /* 0x0000008f9188723e */ /* 0x000fe800000000ff */
[C---:B------:R-:W-:Y:S08]  /*10d40*/  HMMA.16816.F32 R4, R104.reuse, R108, R4 ;  /* 0x0000006c6804723c */ /* 0x040ff00000001804 */
[C---:B------:R-:W-:Y:S01]  /*10d50*/  HMMA.16816.F32 R8, R104.reuse, R110, R8 ;  /* 0x0000006e6808723c */ /* 0x040fe20000001808 */
[----:B------:R-:W2:Y:S07]  /*10d60*/  LDSM.16.MT88.4 R108, [R170+0x800] ;  /* 0x00080000aa6c783b */ /* 0x000eae0000004200 */
[C---:B------:R-:W-:Y:S04]  /*10d70*/  HMMA.16816.F32 R12, R104.reuse, R112, R12 ;  /* 0x00000070680c723c */ /* 0x040fe8000000180c */
[--C-:B-1----:R-:W-:Y:S04]  /*10d80*/  FFMA.FTZ R0, R153, c[0x0][0x2d0], -R101.reuse ;  /* 0x0000b40099007a23 */ /* 0x102fe80000010865 */
[C---:B------:R-:W-:Y:S01]  /*10d90*/  HMMA.16816.F32 R16, R104.reuse, R114, R16 ;  /* 0x000000726810723c */ /* 0x040fe20000001810 */
[----:B------:R-:W1:Y:S01]  /*10da0*/  LDSM.16.MT88.4 R112, [R169+0x800] ;  /* 0x00080000a970783b */ /* 0x000e620000004200 */
[----:B------:R3:W-:Y:S06]  /*10db0*/  MUFU.EX2 R149, R0 ;  /* 0x0000000000957308 */ /* 0x0007ec0000000800 */
[C---:B--2---:R-:W-:Y:S04]  /*10dc0*/  HMMA.16816.F32 R20, R104.reuse, R108, R20 ;  /* 0x0000006c6814723c */ /* 0x044fe80000001814 */
[--C-:B---3--:R-:W-:Y:S04]  /*10dd0*/  FFMA.FTZ R0, R155, c[0x0][0x2d0], -R101.reuse ;  /* 0x0000b4009b007a23 */ /* 0x108fe80000010865 */
[----:B------:R2:W-:Y:S01]  /*10de0*/  MUFU.EX2 R148, R0 ;  /* 0x0000000000947308 */ /* 0x0005e20000000800 */
[C---:B------:R-:W-:Y:S01]  /*10df0*/  HMMA.16816.F32 R24, R104.reuse, R110, R24 ;  /* 0x0000006e6818723c */ /* 0x040fe20000001818 */
[----:B------:R-:W3:Y:S07]  /*10e00*/  LDSM.16.MT88.4 R108, [R167+0x2800] ;  /* 0x00280000a76c783b */ /* 0x000eee0000004200 */
[C---:B-1----:R-:W-:Y:S08]  /*10e10*/  HMMA.16816.F32 R28, R104.reuse, R112, R28 ;  /* 0x00000070681c723c */ /* 0x042ff0000000181c */
[C---:B------:R-:W-:Y:S01]  /*10e20*/  HMMA.16816.F32 R32, R104.reuse, R114, R32 ;  /* 0x000000726820723c */ /* 0x040fe20000001820 */
[----:B------:R-:W1:Y:S03]  /*10e30*/  LDSM.16.MT88.4 R112, [R168+0x2800] ;  /* 0x00280000a870783b */ /* 0x000e660000004200 */
[--C-:B--2---:R-:W-:Y:S04]  /*10e40*/  FFMA.FTZ R0, R156, c[0x0][0x2d0], -R101.reuse ;  /* 0x0000b4009c007a23 */ /* 0x104fe80000010865 */
[----:B------:R2:W-:Y:S01]  /*10e50*/  MUFU.EX2 R147, R0 ;  /* 0x0000000000937308 */ /* 0x0005e20000000800 */
[C---:B---3--:R-:W-:Y:S08]  /*10e60*/  HMMA.16816.F32 R36, R104.reuse, R108, R36 ;  /* 0x0000006c6824723c */ /* 0x048ff00000001824 */
[C---:B------:R-:W-:Y:S01]  /*10e70*/  HMMA.16816.F32 R40, R104.reuse, R110, R40 ;  /* 0x0000006e6828723c */ /* 0x040fe20000001828 */
[----:B------:R-:W3:Y:S03]  /*10e80*/  LDSM.16.MT88.4 R108, [R170+0x2800] ;  /* 0x00280000aa6c783b */ /* 0x000ee60000004200 */
[----:B--2---:R-:W-:Y:S02]  /*10e90*/  FADD.FTZ R0, R188, R2 ;  /* 0x00000002bc007221 */ /* 0x004fe40000010000 */
[----:B------:R-:W-:Y:S02]  /*10ea0*/  FFMA.FTZ R2, R163, c[0x0][0x2d0], -R144 ;  /* 0x0000b400a3027a23 */ /* 0x000fe40000010890 */
[C---:B-1----:R-:W-:Y:S02]  /*10eb0*/  HMMA.16816.F32 R44, R104.reuse, R112, R44 ;  /* 0x00000070682c723c */ /* 0x042fe4000000182c */
[----:B------:R1:W-:Y:S02]  /*10ec0*/  MUFU.EX2 R146, R2 ;  /* 0x0000000200927308 */ /* 0x0003e40000000800 */
[----:B------:R-:W-:Y:S02]  /*10ed0*/  FADD.FTZ R121, R132, R0 ;  /* 0x0000000084797221 */ /* 0x000fe40000010000 */
[----:B------:R-:W-:Y:S02]  /*10ee0*/  FFMA.FTZ R0, R182, c[0x0][0x2d0], -R101 ;  /* 0x0000b400b6007a23 */ /* 0x000fe40000010865 */
[C---:B------:R-:W-:Y:S01]  /*10ef0*/  HMMA.16816.F32 R48, R104.reuse, R114, R48 ;  /* 0x000000726830723c */ /* 0x040fe20000001830 */
[----:B------:R-:W2:Y:S03]  /*10f00*/  LDSM.16.MT88.4 R112, [R169+0x2800] ;  /* 0x00280000a970783b */ /* 0x000ea60000004200 */
[----:B------:R-:W-:Y:S01]  /*10f10*/  FADD.FTZ R102, R123, R121 ;  /* 0x000000797b667221 */ /* 0x000fe20000010000 */
[----:B------:R4:W-:Y:S01]  /*10f20*/  MUFU.EX2 R142, R0 ;  /* 0x00000000008e7308 */ /* 0x0009e20000000800 */
[----:B------:R-:W-:Y:S02]  /*10f30*/  FFMA.FTZ R144, R162, c[0x0][0x2d0], -R144 ;  /* 0x0000b400a2907a23 */ /* 0x000fe40000010890 */
[----:B------:R-:W-:Y:S07]  /*10f40*/  FADD.FTZ R102, R126, R102 ;  /* 0x000000667e667221 */ /* 0x000fee0000010000 */
[----:B------:R-:W5:Y:S01]  /*10f50*/  MUFU.EX2 R144, R144 ;  /* 0x0000009000907308 */ /* 0x000f620000000800 */
[----:B-1----:R-:W-:Y:S02]  /*10f60*/  FADD.FTZ R2, R124, R122 ;  /* 0x0000007a7c027221 */ /* 0x002fe40000010000 */
[----:B------:R-:W-:Y:S02]  /*10f70*/  LDSM.16.MT88.4 R120, [R168+0x1800] ;  /* 0x00180000a878783b */ /* 0x000fe40000004200 */
[----:B------:R-:W-:Y:S01]  /*10f80*/  FADD.FTZ R2, R125, R2 ;  /* 0x000000027d027221 */ /* 0x000fe20000010000 */
[C---:B---3--:R-:W-:Y:S03]  /*10f90*/  HMMA.16816.F32 R52, R104.reuse, R108, R52 ;  /* 0x0000006c6834723c */ /* 0x048fe60000001834 */
[--C-:B----4-:R-:W-:Y:S05]  /*10fa0*/  FFMA.FTZ R0, R177, c[0x0][0x2d0], -R101.reuse ;  /* 0x0000b400b1007a23 */ /* 0x110fea0000010865 */
[C---:B------:R-:W-:Y:S01]  /*10fb0*/  HMMA.16816.F32 R56, R104.reuse, R110, R56 ;  /* 0x0000006e6838723c */ /* 0x040fe20000001838 */
[----:B------:R-:W1:Y:S01]  /*10fc0*/  LDSM.16.MT88.4 R108, [R167+0x4800] ;  /* 0x00480000a76c783b */ /* 0x000e620000004200 */
[----:B------:R-:W3:Y:S02]  /*10fd0*/  MUFU.EX2 R141, R0 ;  /* 0x00000000008d7308 */ /* 0x000ee40000000800 */
[----:B-----5:R-:W-:Y:S04]  /*10fe0*/  F2FP.PACK_AB R138, R144, R146 ;  /* 0x00000092908a723e */ /* 0x020fe800000000ff */
[C---:B--2---:R-:W-:Y:S08]  /*10ff0*/  HMMA.16816.F32 R60, R104.reuse, R112, R60 ;  /* 0x00000070683c723c */ /* 0x044ff0000000183c */
[C---:B------:R-:W-:Y:S01]  /*11000*/  HMMA.16816.F32 R64, R104.reuse, R114, R64 ;  /* 0x000000726840723c */ /* 0x040fe20000001840 */
[----:B------:R-:W2:Y:S03]  /*11010*/  LDSM.16.MT88.4 R112, [R168+0x4800] ;  /* 0x00480000a870783b */ /* 0x000ea60000004200 */
[----:B---3--:R-:W-:Y:S01]  /*11020*/  F2FP.PACK_AB R137, R141, R142 ;  /* 0x0000008e8d89723e */ /* 0x008fe200000000ff */
[--C-:B------:R-:W-:Y:S02]  /*11030*/  FFMA.FTZ R0, R183, c[0x0][0x2d0], -R101.reuse ;  /* 0x0000b400b7007a23 */ /* 0x100fe40000010865 */
[----:B------:R-:W-:Y:S02]  /*11040*/  FFMA.FTZ R101, R160, c[0x0][0x2d0], -R101 ;  /* 0x0000b400a0657a23 */ /* 0x000fe40000010865 */
[----:B------:R3:W-:Y:S01]  /*11050*/  MUFU.EX2 R140, R0 ;  /* 0x00000000008c7308 */ /* 0x0007e20000000800 */
[C---:B-1----:R-:W-:Y:S09]  /*11060*/  HMMA.16816.F32 R68, R104.reuse, R108, R68 ;  /* 0x0000006c6844723c */ /* 0x042ff20000001844 */
[----:B------:R-:W1:Y:S01]  /*11070*/  MUFU.EX2 R101, R101 ;  /* 0x0000006500657308 */ /* 0x000e620000000800 */
[C---:B------:R-:W-:Y:S01]  /*11080*/  HMMA.16816.F32 R72, R104.reuse, R110, R72 ;  /* 0x0000006e6848723c */ /* 0x040fe20000001848 */
[----:B------:R-:W4:Y:S07]  /*11090*/  LDSM.16.MT88.4 R108, [R170+0x4800] ;  /* 0x00480000aa6c783b */ /* 0x000f2e0000004200 */
[C---:B--2---:R-:W-:Y:S04]  /*110a0*/  HMMA.16816.F32 R76, R104.reuse, R112, R76 ;  /* 0x00000070684c723c */ /* 0x044fe8000000184c */
[----:B---3--:R-:W-:Y:S02]  /*110b0*/  FADD.FTZ R0, R127, R2 ;  /* 0x000000027f007221 */ /* 0x008fe40000010000 */
[----:B------:R-:W-:Y:S01]  /*110c0*/  FADD.FTZ R2, R190, R102 ;  /* 0x00000066be027221 */ /* 0x000fe20000010000 */
[----:B------:R-:W-:Y:S01]  /*110d0*/  MOV R102, R3 ;  /* 0x0000000300667202 */ /* 0x000fe20000000f00 */
[C---:B------:R-:W-:Y:S01]  /*110e0*/  HMMA.16816.F32 R80, R104.reuse, R114, R80 ;  /* 0x000000726850723c */ /* 0x040fe20000001850 */
[----:B------:R-:W2:Y:S03]  /*110f0*/  LDSM.16.MT88.4 R112, [R169+0x4800] ;  /* 0x00480000a970783b */ /* 0x000ea60000004200 */
[----:B-1----:R-:W-:Y:S01]  /*11100*/  F2FP.PACK_AB R139, R101, R140 ;  /* 0x0000008c658b723e */ /* 0x002fe200000000ff */
[----:B------:R-:W-:Y:S02]  /*11110*/  FADD.FTZ R0, R191, R0 ;  /* 0x00000000bf007221 */ /* 0x000fe40000010000 */
[----:B------:R-:W-:Y:S02]  /*11120*/  FADD.FTZ R2, R186, R2 ;  /* 0x00000002ba027221 */ /* 0x000fe40000010000 */
[----:B------:R-:W-:Y:S03]  /*11130*/  FADD.FTZ R0, R151, R0 ;  /* 0x0000000097007221 */ /* 0x000fe60000010000 */
[----:B------:R-:W-:Y:S02]  /*11140*/  FADD.FTZ R2, R150, R2 ;  /* 0x0000000296027221 */ /* 0x000fe40000010000 */
[----:B------:R-:W-:Y:S02]  /*11150*/  FADD.FTZ R0, R159, R0 ;  /* 0x000000009f007221 */ /* 0x000fe40000010000 */
[----:B------:R-:W-:Y:S02]  /*11160*/  FADD.FTZ R2, R149, R2 ;  /* 0x0000000295027221 */ /* 0x000fe40000010000 */
[----:B------:R-:W-:Y:S02]  /*11170*/  FADD.FTZ R0, R152, R0 ;  /* 0x0000000098007221 */ /* 0x000fe40000010000 */
[----:B------:R-:W-:Y:S02]  /*11180*/  FADD.FTZ R2, R148, R2 ;  /* 0x0000000294027221 */ /* 0x000fe40000010000 */
[----:B------:R-:W-:Y:S01]  /*11190*/  FADD.FTZ R0, R157, R0 ;  /* 0x000000009d007221 */ /* 0x000fe20000010000 */
[C---:B----4-:R-:W-:Y:S08]  /*111a0*/  HMMA.16816.F32 R84, R104.reuse, R108, R84 ;  /* 0x0000006c6854723c */ /* 0x050ff00000001854 */
[C---:B------:R-:W-:Y:S01]  /*111b0*/  HMMA.16816.F32 R88, R104.reuse, R110, R88 ;  /* 0x0000006e6858723c */ /* 0x040fe20000001858 */
[----:B------:R-:W1:Y:S07]  /*111c0*/  LDSM.16.MT88.4 R108, [R167+0x1000] ;  /* 0x00100000a76c783b */ /* 0x000e6e0000004200 */
[C---:B--2---:R-:W-:Y:S08]  /*111d0*/  HMMA.16816.F32 R92, R104.reuse, R112, R92 ;  /* 0x00000070685c723c */ /* 0x044ff0000000185c */
[----:B------:R-:W-:Y:S01]  /*111e0*/  HMMA.16816.F32 R96, R104, R114, R96 ;  /* 0x000000726860723c */ /* 0x000fe20000001860 */
[----:B------:R-:W2:Y:S06]  /*111f0*/  LDSM.16.MT88.4 R112, [R168+0x1000] ;  /* 0x00100000a870783b */ /* 0x000eac0000004200 */
[----:B------:R-:W-:Y:S02]  /*11200*/  F2FP.PACK_AB R104, R159, R151 ;  /* 0x000000979f68723e */ /* 0x000fe400000000ff */
[----:B------:R-:W-:Y:S03]  /*11210*/  F2FP.PACK_AB R106, R157, R152 ;  /* 0x000000989d6a723e */ /* 0x000fe600000000ff */
[----:B------:R-:W-:Y:S02]  /*11220*/  F2FP.PACK_AB R105, R149, R150 ;  /* 0x000000969569723e */ /* 0x000fe400000000ff */
[C---:B------:R-:W-:Y:S07]  /*11230*/  F2FP.PACK_AB R107, R147.reuse, R148 ;  /* 0x00000094936b723e */ /* 0x040fee00000000ff */
        /* <DEDUP_REMOVED lines=8> */
[----:B------:R-:W3:Y:S07]  /*112c0*/  LDSM.16.MT88.4 R116, [R168+0x3000] ;  /* 0x00300000a874783b */ /* 0x000eee0000004200 */
[C---:B-1----:R-:W-:Y:S08]  /*112d0*/  HMMA.16816.F32 R28, R104.reuse, R108, R28 ;  /* 0x0000006c681c723c */ /* 0x042ff0000000181c */
[C---:B------:R-:W-:Y:S01]  /*112e0*/  HMMA.16816.F32 R32, R104.reuse, R110, R32 ;  /* 0x0000006e6820723c */ /* 0x040fe20000001820 */
[----:B------:R-:W1:Y:S07]  /*112f0*/  LDSM.16.MT88.4 R108, [R170+0x3000] ;  /* 0x00300000aa6c783b */ /* 0x000e6e0000004200 */
[C---:B--2---:R-:W-:Y:S08]  /*11300*/  HMMA.16816.F32 R36, R104.reuse, R112, R36 ;  /* 0x000000706824723c */ /* 0x044ff00000001824 */
[C---:B------:R-:W-:Y:S01]  /*11310*/  HMMA.16816.F32 R40, R104.reuse, R114, R40 ;  /* 0x000000726828723c */ /* 0x040fe20000001828 */
[----:B------:R-:W2:Y:S07]  /*11320*/  LDSM.16.MT88.4 R112, [R169+0x3000] ;  /* 0x00300000a970783b */ /* 0x000eae0000004200 */
[C---:B---3--:R-:W-:Y:S08]  /*11330*/  HMMA.16816.F32 R44, R104.reuse, R116, R44 ;  /* 0x00000074682c723c */ /* 0x048ff0000000182c */
        /* <DEDUP_REMOVED lines=12> */
[C---:B------:R-:W-:Y:S08]  /*11400*/  HMMA.16816.F32 R80, R104.reuse, R110, R80 ;  /* 0x0000006e6850723c */ /* 0x040ff00000001850 */
[C---:B--2---:R-:W-:Y:S08]  /*11410*/  HMMA.16816.F32 R84, R104.reuse, R112, R84 ;  /* 0x000000706854723c */ /* 0x044ff00000001854 */
        /* <DEDUP_REMOVED lines=52> */
.L_x_540:
[----:B------:R-:W-:Y:S05]  /*11760*/  BRA.DIV ~URZ, `(.L_x_559) ;  /* 0x00006b827f007947 */ /* 0x000fea000b800000 */
[----:B------:R1:W2:Y:S02]  /*11770*/  SHFL.BFLY PT, R0, R190, 0x2, 0x1f ;  /* 0x0c401f00be007f89 */ /* 0x0002a400000e0000 */
.L_x_659:
[----:B--2---:R-:W-:Y:S01]  /*11780*/  FADD.FTZ R5, R0, R190 ;  /* 0x000000be00057221 */ /* 0x004fe20000010000 */
[----:B------:R-:W-:Y:S05]  /*11790*/  BRA.DIV ~URZ, `(.L_x_560) ;  /* 0x00006ba27f007947 */ /* 0x000fea000b800000 */
[----:B------:R-:W2:Y:S04]  /*117a0*/  SHFL.BFLY PT, R0, R191, 0x2, 0x1f ;  /* 0x0c401f00bf007f89 */ /* 0x000ea800000e0000 */
[----:B------:R-:W3:Y:S01]  /*117b0*/  SHFL.BFLY PT, R2, R5, 0x1, 0x1f ;  /* 0x0c201f0005027f89 */ /* 0x000ee200000e0000 */
[----:B--2---:R-:W-:-:S02]  /*117c0*/  FADD.FTZ R4, R0, R191 ;  /* 0x000000bf00047221 */ /* 0x004fc40000010000 */
[----:B---3--:R-:W-:-:S03]  /*117d0*/  FADD.FTZ R5, R5, R2 ;  /* 0x0000000205057221 */ /* 0x008fc60000010000 */
[----:B------:R2:W3:Y:S04]  /*117e0*/  SHFL.BFLY PT, R3, R4, 0x1, 0x1f ;  /* 0x0c201f0004037f89 */ /* 0x0004e800000e0000 */
.L_x_660:
        /* <DEDUP_REMOVED lines=71> */
[C---:B------:R-:W-:Y:S01]  /*11c60*/  FMUL.FTZ R93, R0.reuse, R123 ;  /* 0x0000007b005d7220 */ /* 0x040fe20000410000 */
[----:B--2---:R-:W-:Y:S01]  /*11c70*/  @P0 MOV R3, 0x3f317218 ;  /* 0x3f31721800030802 */ /* 0x004fe20000000f00 */
[C---:B------:R-:W-:Y:S02]  /*11c80*/  FMUL.FTZ R38, R0.reuse, R46 ;  /* 0x0000002e00267220 */ /* 0x040fe40000410000 */
[----:B------:R-:W-:Y:S02]  /*11c90*/  FMUL.FTZ R39, R0, R47 ;  /* 0x0000002f00277220 */ /* 0x000fe40000410000 */
[----:B----4-:R-:W-:-:S02]  /*11ca0*/  @P0 FMUL.FTZ R2, R2, 0.69314718246459960938 ;  /* 0x3f31721802020820 */ /* 0x010fc40000410000 */
[----:B------:R-:W-:Y:S02]  /*11cb0*/  @P0 FMUL.FTZ R3, R3, c[0x0][0x2d0] ;  /* 0x0000b40003030a20 */ /* 0x000fe40000410000 */
        /* <DEDUP_REMOVED lines=40> */
.L_x_469:
        /* <DEDUP_REMOVED lines=17> */
.L_x_562:
[----:B------:R-:W-:Y:S05]  /*12050*/  BSYNC B0 ;  /* 0x0000000000007941 */ /* 0x000fea0003800000 */
.L_x_561:
        /* <DEDUP_REMOVED lines=8> */
[----:B------:R-:W4:Y:S01]  /*120e0*/  LDL R8, [R1] ;  /* 0x0000000001087983 */ /* 0x000f220000100800 */
[----:B------:R-:W-:Y:S01]  /*120f0*/  WARPSYNC 0xffffffff ;  /* 0xffffffff00007948 */ /* 0x000fe20003800000 */
[----:B------:R-:W-:Y:S01]  /*12100*/  F2FP.PACK_AB R0, R133, R132 ;  /* 0x000000848500723e */ /* 0x000fe200000000ff */
[----:B------:R-:W-:Y:S01]  /*12110*/  IMAD.MOV.U32 R15, RZ, RZ, c[0x0][0x388] ;  /* 0x0000e200ff0f7624 */ /* 0x000fe200078e00ff */
[----:B------:R-:W-:Y:S01]  /*12120*/  BAR.SYNC.DEFER_BLOCKING 0x1, 0x100 ;  /* 0x0044000000007b1d */ /* 0x000fe20000010000 */
[----:B------:R-:W-:-:S02]  /*12130*/  F2FP.PACK_AB R2, R85, R84 ;  /* 0x000000545502723e */ /* 0x000fc400000000ff */
[----:B------:R-:W-:Y:S02]  /*12140*/  F2FP.PACK_AB R3, R29, R28 ;  /* 0x0000001c1d03723e */ /* 0x000fe400000000ff */
[----:B------:R-:W-:Y:S02]  /*12150*/  F2FP.PACK_AB R4, R113, R112 ;  /* 0x000000707104723e */ /* 0x000fe400000000ff */
[----:B------:R-:W-:Y:S02]  /*12160*/  ISETP.NE.U32.AND P0, PT, RZ, c[0x0][0x508], PT ;  /* 0x00014200ff007a0c */ /* 0x000fe40003f05070 */
[----:B------:R-:W-:Y:S02]  /*12170*/  ISETP.NE.U32.AND P2, PT, RZ, c[0x0][0x500], PT ;  /* 0x00014000ff007a0c */ /* 0x000fe40003f45070 */
[----:B------:R-:W-:Y:S02]  /*12180*/  ISETP.NE.AND.EX P1, PT, RZ, c[0x0][0x50c], PT, P0 ;  /* 0x00014300ff007a0c */ /* 0x000fe40003f25300 */
[----:B------:R-:W-:Y:S01]  /*12190*/  ISETP.NE.AND.EX P2, PT, RZ, c[0x0][0x504], PT, P2 ;  /* 0x00014100ff007a0c */ /* 0x000fe20003f45320 */
[----:B------:R1:W-:Y:S04]  /*121a0*/  STS [R226], R0 ;  /* 0x00000000e2007388 */ /* 0x0003e80000000800 */
[----:B------:R1:W-:Y:S04]  /*121b0*/  STS [R226+0x400], R2 ;  /* 0x00040002e2007388 */ /* 0x0003e80000000800 */
[----:B------:R1:W-:Y:S02]  /*121c0*/  STS [R227], R3 ;  /* 0x00000003e3007388 */ /* 0x0003e40000000800 */
[----:B-1----:R-:W-:-:S02]  /*121d0*/  F2FP.PACK_AB R0, R27, R26 ;  /* 0x0000001a1b00723e */ /* 0x002fc400000000ff */
[----:B------:R-:W-:-:S03]  /*121e0*/  F2FP.PACK_AB R2, R31, R30 ;  /* 0x0000001e1f02723e */ /* 0x000fc600000000ff */
[----:B------:R1:W-:Y:S01]  /*121f0*/  STS [R227+0x400], R0 ;  /* 0x00040000e3007388 */ /* 0x0003e20000000800 */
[----:B------:R-:W-:-:S03]  /*12200*/  F2FP.PACK_AB R3, R121, R120 ;  /* 0x000000787903723e */ /* 0x000fc600000000ff */
[----:B------:R1:W-:Y:S04]  /*12210*/  STS [R229], R2 ;  /* 0x00000002e5007388 */ /* 0x0003e80000000800 */
[----:B------:R1:W-:Y:S02]  /*12220*/  STS [R229+0x400], R3 ;  /* 0x00040003e5007388 */ /* 0x0003e40000000800 */
[----:B-1----:R-:W-:Y:S02]  /*12230*/  F2FP.PACK_AB R0, R33, R32 ;  /* 0x000000202100723e */ /* 0x002fe400000000ff */
[----:B------:R-:W-:-:S03]  /*12240*/  F2FP.PACK_AB R2, R93, R92 ;  /* 0x0000005c5d02723e */ /* 0x000fc600000000ff */
[----:B------:R1:W-:Y:S01]  /*12250*/  STS [R228], R0 ;  /* 0x00000000e4007388 */ /* 0x0003e20000000800 */
[----:B------:R-:W-:-:S03]  /*12260*/  F2FP.PACK_AB R3, R35, R34 ;  /* 0x000000222303723e */ /* 0x000fc600000000ff */
[----:B------:R1:W-:Y:S02]  /*12270*/  STS [R228+0x400], R2 ;  /* 0x00040002e4007388 */ /* 0x0003e40000000800 */
[----:B-1----:R-:W-:Y:S02]  /*12280*/  F2FP.PACK_AB R0, R37, R36 ;  /* 0x000000242500723e */ /* 0x002fe400000000ff */
[----:B------:R-:W-:Y:S01]  /*12290*/  F2FP.PACK_AB R2, R101, R100 ;  /* 0x000000646502723e */ /* 0x000fe200000000ff */
[----:B--2---:R1:W-:Y:S04]  /*122a0*/  STS [R7], R3 ;  /* 0x0000000307007388 */ /* 0x0043e80000000800 */
[----:B------:R2:W-:Y:S04]  /*122b0*/  STS [R7+0x400], R0 ;  /* 0x0004000007007388 */ /* 0x0005e80000000800 */
[----:B---3--:R3:W-:Y:S01]  /*122c0*/  STS [R6], R2 ;  /* 0x0000000206007388 */ /* 0x0087e20000000800 */
[----:B-1----:R-:W-:-:S02]  /*122d0*/  F2FP.PACK_AB R3, R115, R114 ;  /* 0x000000727303723e */ /* 0x002fc400000000ff */
[----:B--2---:R-:W-:-:S03]  /*122e0*/  F2FP.PACK_AB R0, R103, R102 ;  /* 0x000000666700723e */ /* 0x004fc600000000ff */
[----:B------:R1:W-:Y:S01]  /*122f0*/  STS [R6+0x400], R3 ;  /* 0x0004000306007388 */ /* 0x0003e20000000800 */
[----:B---3--:R-:W-:-:S03]  /*12300*/  F2FP.PACK_AB R2, R97, R96 ;  /* 0x000000606102723e */ /* 0x008fc600000000ff */
[----:B----4-:R2:W-:Y:S04]  /*12310*/  STS [R5], R0 ;  /* 0x0000000005007388 */ /* 0x0105e80000000800 */
        /* <DEDUP_REMOVED lines=58> */
[----:B----4-:R-:W-:-:S03]  /*126c0*/  F2FP.PACK_AB R2, R81, R80 ;  /* 0x000000505102723e */ /* 0x010fc600000000ff */
[----:B------:R2:W-:Y:S04]  /*126d0*/  STS [R6+0x8000], R4 ;  /* 0x0080000406007388 */ /* 0x0005e80000000800 */
[----:B------:R-:W-:Y:S04]  /*126e0*/  STS [R6+0x8400], R3 ;  /* 0x0084000306007388 */ /* 0x000fe80000000800 */
[----:B------:R3:W-:Y:S01]  /*126f0*/  STS [R5+0x8000], R2 ;  /* 0x0080000205007388 */ /* 0x0007e20000000800 */
[----:B-1----:R-:W-:-:S05]  /*12700*/  F2FP.PACK_AB R0, R55, R54 ;  /* 0x000000363700723e */ /* 0x002fca00000000ff */
[----:B------:R1:W-:Y:S01]  /*12710*/  STS [R5+0x8400], R0 ;  /* 0x0084000005007388 */ /* 0x0003e20000000800 */
[----:B--2---:R-:W-:Y:S01]  /*12720*/  F2FP.PACK_AB R4, R43, R42 ;  /* 0x0000002a2b04723e */ /* 0x004fe200000000ff */
[----:B---3--:R-:W-:-:S04]  /*12730*/  IMAD.MOV.U32 R2, RZ, RZ, 0x4 ;  /* 0x00000004ff027424 */ /* 0x008fc800078e00ff */
[----:B------:R-:W-:-:S04]  /*12740*/  @P1 IMAD.WIDE R6, R215, R2, c[0x0][0x508] ;  /* 0x00014200d7061625 */ /* 0x000fc800078e0202 */
[----:B------:R-:W-:Y:S01]  /*12750*/  IMAD.WIDE R2, R215, R2, c[0x0][0x500] ;  /* 0x00014000d7027625 */ /* 0x000fe200078e0202 */
[----:B-1----:R-:W-:-:S03]  /*12760*/  F2FP.PACK_AB R5, R25, R24 ;  /* 0x000000181905723e */ /* 0x002fc600000000ff */
[----:B------:R-:W-:Y:S02]  /*12770*/  IMAD.MOV.U32 R0, RZ, RZ, RZ ;  /* 0x000000ffff007224 */ /* 0x000fe400078e00ff */
[----:B------:R1:W-:Y:S04]  /*12780*/  STS [R8+0x8000], R5 ;  /* 0x0080000508007388 */ /* 0x0003e80000000800 */
[----:B------:R2:W-:Y:S04]  /*12790*/  STS [R8+0x8400], R4 ;  /* 0x0084000408007388 */ /* 0x0005e80000000800 */
[----:B------:R-:W-:Y:S06]  /*127a0*/  BAR.SYNC.DEFER_BLOCKING 0x1, 0x100 ;  /* 0x0044000000007b1d */ /* 0x000fec0000010000 */
[----:B------:R2:W5:Y:S04]  /*127b0*/  @P1 LDG.E R15, [R6.64] ;  /* 0x00000008060f1981 */ /* 0x000568000c1e1900 */
[----:B------:R2:W5:Y:S01]  /*127c0*/  @P2 LDG.E R0, [R2.64] ;  /* 0x0000000802002981 */ /* 0x000562000c1e1900 */
[----:B------:R-:W-:-:S04]  /*127d0*/  ISETP.NE.AND P0, PT, R224, RZ, PT ;  /* 0x000000ffe000720c */ /* 0x000fc80003f05270 */
[----:B-1----:R-:W-:Y:S01]  /*127e0*/  SEL R5, R224, c[0x0][0x3d4], P0 ;  /* 0x0000f500e0057a07 */ /* 0x002fe20000000000 */
[----:B------:R-:W-:Y:S05]  /*127f0*/  @P1 BRA `(.L_x_565) ;  /* 0x0000004000001947 */ /* 0x000fea0003800000 */
[----:B------:R-:W-:Y:S05]  /*12800*/  @!P2 BRA `(.L_x_565) ;  /* 0x000000300000a947 */ /* 0x000fea0003800000 */
[----:B--2---:R1:W2:Y:S04]  /*12810*/  LDG.E R4, [R2.64] ;  /* 0x0000000802047981 */ /* 0x0042a8000c1e1900 */
[----:B-1----:R-:W2:Y:S02]  /*12820*/  LDG.E R2, [R2.64+0x4] ;  /* 0x0000040802027981 */ /* 0x002ea4000c1e1900 */
[----:B--2--5:R-:W-:Y:S02]  /*12830*/  IADD3 R15, -R4, R2, RZ ;  /* 0x00000002040f7210 */ /* 0x024fe40007ffe1ff */
.L_x_565:
[----:B------:R-:W3:Y:S01]  /*12840*/  LDL R86, [R1+0x10] ;  /* 0x0000100001567983 */ /* 0x000ee20000100800 */
[----:B------:R-:W-:Y:S01]  /*12850*/  IMAD.MOV.U32 R9, RZ, RZ, 0x368 ;  /* 0x00000368ff097424 */ /* 0x000fe200078e00ff */
[----:B------:R-:W-:Y:S01]  /*12860*/  ISETP.GT.AND P2, PT, R5, 0x1, PT ;  /* 0x000000010500780c */ /* 0x000fe20003f44270 */
[----:B--2---:R-:W-:Y:S01]  /*12870*/  IMAD.MOV.U32 R2, RZ, RZ, c[0x0][0x4e8] ;  /* 0x00013a00ff027624 */ /* 0x004fe200078e00ff */
[----:B------:R-:W-:Y:S01]  /*12880*/  ISETP.NE.U32.AND P0, PT, RZ, c[0x0][0x500], PT ;  /* 0x00014000ff007a0c */ /* 0x000fe20003f05070 */
[----:B------:R-:W-:Y:S01]  /*12890*/  IMAD.IADD R11, R216, 0x1, R211 ;  /* 0x00000001d80b7824 */ /* 0x000fe200078e02d3 */
[----:B------:R-:W-:Y:S01]  /*128a0*/  SEL R9, R9, 0x328, P2 ;  /* 0x0000032809097807 */ /* 0x000fe20001000000 */
[----:B------:R-:W1:Y:S01]  /*128b0*/  S2R R87, SR_TID.X ;  /* 0x0000000000577919 */ /* 0x000e620000002100 */
[----:B------:R-:W-:-:S02]  /*128c0*/  ISETP.NE.AND.EX P0, PT, RZ, c[0x0][0x504], PT, P0 ;  /* 0x00014100ff007a0c */ /* 0x000fc40003f05300 */
[----:B------:R-:W2:Y:S01]  /*128d0*/  LDC.64 R4, c[0x0][R9+0x170] ;  /* 0x00005c0009047b82 */ /* 0x000ea20000000a00 */
[----:B------:R-:W-:Y:S02]  /*128e0*/  ISETP.NE.AND P3, PT, R2, 0x1, PT ;  /* 0x000000010200780c */ /* 0x000fe40003f65270 */
[----:B------:R-:W-:Y:S02]  /*128f0*/  SHF.R.S32.HI R2, RZ, 0x1f, R215 ;  /* 0x0000001fff027819 */ /* 0x000fe400000114d7 */
[----:B------:R-:W-:Y:S02]  /*12900*/  SEL R8, R215, RZ, !P0 ;  /* 0x000000ffd7087207 */ /* 0x000fe40004000000 */
[----:B------:R-:W-:Y:S01]  /*12910*/  SEL R3, R2, RZ, !P0 ;  /* 0x000000ff02037207 */ /* 0x000fe20004000000 */
[----:B------:R-:W4:Y:S01]  /*12920*/  LDC.64 R16, c[0x0][R9+0x168] ;  /* 0x00005a0009107b82 */ /* 0x000f220000000a00 */
[----:B------:R-:W-:-:S07]  /*12930*/  LOP3.LUT R10, R214, 0xffff, RZ, 0xc0, !PT ;  /* 0x0000ffffd60a7812 */ /* 0x000fce00078ec0ff */
[----:B------:R2:W4:Y:S01]  /*12940*/  LDC.64 R18, c[0x0][R9+0x178] ;  /* 0x00005e0009127b82 */ /* 0x0005220000000a00 */
[----:B-1----:R-:W-:-:S07]  /*12950*/  SHF.R.S32.HI R83, RZ, 0x1f, R87 ;  /* 0x0000001fff537819 */ /* 0x002fce0000011457 */
[----:B------:R1:W1:Y:S01]  /*12960*/  LDC.64 R20, c[0x0][R9+0x160] ;  /* 0x0000580009147b82 */ /* 0x0002620000000a00 */
[----:B------:R-:W-:-:S04]  /*12970*/  LEA.HI R83, R83, R87, RZ, 0x5 ;  /* 0x0000005753537211 */ /* 0x000fc800078f28ff */
[----:B------:R-:W-:-:S05]  /*12980*/  LOP3.LUT R83, R83, 0xffffffe0, RZ, 0xc0, !PT ;  /* 0xffffffe053537812 */ /* 0x000fca00078ec0ff */
[----:B------:R-:W-:Y:S02]  /*12990*/  IMAD.IADD R83, R87, 0x1, -R83 ;  /* 0x0000000157537824 */ /* 0x000fe400078e0a53 */
[----:B--2---:R-:W-:-:S04]  /*129a0*/  IMAD R2, R5, R8, RZ ;  /* 0x0000000805027224 */ /* 0x004fc800078e02ff */
[----:B------:R-:W-:Y:S02]  /*129b0*/  IMAD R12, R4, R3, R2 ;  /* 0x00000003040c7224 */ /* 0x000fe400078e0202 */
[----:B------:R-:W-:-:S04]  /*129c0*/  @P3 IMAD.HI.U32 R3, R11, c[0x0][0x4ec], RZ ;  /* 0x00013b000b033a27 */ /* 0x000fc800078e00ff */
[----:B------:R-:W-:-:S04]  /*129d0*/  IMAD.WIDE.U32 R4, R4, R8, RZ ;  /* 0x0000000804047225 */ /* 0x000fc800078e00ff */
[----:B----4-:R-:W-:-:S04]  /*129e0*/  IMAD.WIDE.U32 R6, R16, R10, RZ ;  /* 0x0000000a10067225 */ /* 0x010fc800078e00ff */
[----:B------:R-:W-:Y:S01]  /*129f0*/  IMAD.MOV.U32 R2, RZ, RZ, R11 ;  /* 0x000000ffff027224 */ /* 0x000fe200078e000b */
[----:B------:R-:W-:Y:S01]  /*12a00*/  @P3 SHF.R.U32.HI R2, RZ, c[0x0][0x4f0], R3 ;  /* 0x00013c00ff023a19 */ /* 0x000fe20000011603 */
[----:B-1----:R-:W-:Y:S01]  /*12a10*/  IMAD R9, R17, R10, RZ ;  /* 0x0000000a11097224 */ /* 0x002fe200078e02ff */
[----:B------:R-:W-:Y:S01]  /*12a20*/  SEL R3, R225, RZ, P2 ;  /* 0x000000ffe1037207 */ /* 0x000fe20001000000 */
[----:B------:R-:W-:Y:S01]  /*12a30*/  IMAD.IADD R13, R5, 0x1, R12 ;  /* 0x00000001050d7824 */ /* 0x000fe200078e020c */
[--C-:B-----5:R-:W-:Y:S01]  /*12a40*/  IADD3 R14, P1, P0, R4, R6, R0.reuse ;  /* 0x00000006040e7210 */ /* 0x120fe2000783e000 */
[----:B------:R-:W-:Y:S01]  /*12a50*/  IMAD.IADD R6, R7, 0x1, R9 ;  /* 0x0000000107067824 */ /* 0x000fe200078e0209 */
[----:B------:R-:W-:Y:S01]  /*12a60*/  SHF.R.S32.HI R9, RZ, 0x1f, R0 ;  /* 0x0000001fff097819 */ /* 0x000fe20000011400 */
[----:B------:R-:W-:Y:S02]  /*12a70*/  IMAD.MOV R7, RZ, RZ, -R2 ;  /* 0x000000ffff077224 */ /* 0x000fe400078e0a02 */
[-C--:B------:R-:W-:Y:S01]  /*12a80*/  IMAD R12, R19, R3.reuse, RZ ;  /* 0x00000003130c7224 */ /* 0x080fe200078e02ff */
[----:B------:R-:W-:Y:S01]  /*12a90*/  IADD3.X R13, R13, R6, R9, P1, P0 ;  /* 0x000000060d0d7210 */ /* 0x000fe20000fe0409 */
[----:B------:R-:W-:-:S04]  /*12aa0*/  IMAD.WIDE.U32 R4, R18, R3, RZ ;  /* 0x0000000312047225 */ /* 0x000fc800078e00ff */
[----:B------:R-:W-:Y:S01]  /*12ab0*/  IMAD R3, R7, c[0x0][0x4e8], R11 ;  /* 0x00013a0007037a24 */ /* 0x000fe200078e020b */
[----:B------:R-:W-:Y:S01]  /*12ac0*/  IADD3 R4, P1, P0, R2, R14, R4 ;  /* 0x0000000e02047210 */ /* 0x000fe2000783e004 */
[----:B------:R-:W-:Y:S01]  /*12ad0*/  IMAD.IADD R12, R5, 0x1, R12 ;  /* 0x00000001050c7824 */ /* 0x000fe200078e020c */
[----:B------:R-:W-:Y:S01]  /*12ae0*/  SHF.R.S32.HI R5, RZ, 0x1f, R2 ;  /* 0x0000001fff057819 */ /* 0x000fe20000011402 */
[----:B------:R-:W-:Y:S01]  /*12af0*/  IMAD R2, R21, R3, RZ ;  /* 0x0000000315027224 */ /* 0x000fe200078e02ff */
[----:B------:R-:W-:Y:S01]  /*12b00*/  SHF.R.S32.HI R6, RZ, 0x1f, R3 ;  /* 0x0000001fff067819 */ /* 0x000fe20000011403 */
[----:B------:R-:W-:Y:S01]  /*12b10*/  IMAD.MOV.U32 R7, RZ, RZ, c[0x0][0x4a8] ;  /* 0x00012a00ff077624 */ /* 0x000fe200078e00ff */
[----:B------:R-:W-:Y:S01]  /*12b20*/  IADD3.X R5, R5, R13, R12, P1, P0 ;  /* 0x0000000d05057210 */ /* 0x000fe20000fe040c */
[----:B------:R-:W-:Y:S02]  /*12b30*/  IMAD R12, R15, c[0x0][0x4e8], RZ ;  /* 0x00013a000f0c7a24 */ /* 0x000fe400078e02ff */
[----:B------:R-:W-:-:S02]  /*12b40*/  IMAD R6, R20, R6, R2 ;  /* 0x0000000614067224 */ /* 0x000fc400078e0202 */
[----:B------:R-:W-:Y:S01]  /*12b50*/  IMAD.WIDE.U32 R2, R20, R3, R4 ;  /* 0x0000000314027225 */ /* 0x000fe200078e0004 */
[----:B------:R-:W-:-:S03]  /*12b60*/  SEL R4, R7, c[0x0][0x450], P2 ;  /* 0x0001140007047a07 */ /* 0x000fc60001000000 */
[----:B------:R-:W-:Y:S01]  /*12b70*/  IMAD.MOV.U32 R5, RZ, RZ, c[0x0][0x4ac] ;  /* 0x00012b00ff057624 */ /* 0x000fe200078e00ff */
[----:B------:R-:W-:Y:S01]  /*12b80*/  LEA R4, P0, R2, R4, 0x2 ;  /* 0x0000000402047211 */ /* 0x000fe200078010ff */
[----:B------:R-:W-:-:S03]  /*12b90*/  IMAD.IADD R3, R3, 0x1, R6 ;  /* 0x0000000103037824 */ /* 0x000fc600078e0206 */
[----:B------:R-:W-:Y:S01]  /*12ba0*/  SEL R5, R5, c[0x0][0x454], P2 ;  /* 0x0001150005057a07 */ /* 0x000fe20001000000 */
[----:B------:R-:W-:Y:S03]  /*12bb0*/  SHFL.IDX PT, R6, R4, RZ, 0x1c1f ;  /* 0x001c1fff04067589 */ /* 0x000fe600000e0000 */
[----:B------:R-:W-:Y:S01]  /*12bc0*/  LEA.HI.X R2, R2, R5, R3, 0x2, P0 ;  /* 0x0000000502027211 */ /* 0x000fe200000f1403 */
[----:B------:R-:W-:Y:S01]  /*12bd0*/  SHFL.IDX PT, R4, R4, 0x1, 0x1c1f ;  /* 0x003c1f0004047f89 */ /* 0x000fe200000e0000 */
[----:B------:R-:W-:-:S03]  /*12be0*/  LOP3.LUT P0, RZ, R83, 0x3, RZ, 0xc0, !PT ;  /* 0x0000000353ff7812 */ /* 0x000fc6000780c0ff */
[----:B------:R-:W1:Y:S04]  /*12bf0*/  SHFL.IDX PT, R7, R2, RZ, 0x1c1f ;  /* 0x001c1fff02077589 */ /* 0x000e6800000e0000 */
[----:B------:R3:W2:Y:S02]  /*12c00*/  SHFL.IDX PT, R5, R2, 0x1, 0x1c1f ;  /* 0x003c1f0002057f89 */ /* 0x0006a400000e0000 */
[----:B---3--:R-:W-:-:S05]  /*12c10*/  IMAD.IADD R2, R86, 0x1, R211 ;  /* 0x0000000156027824 */ /* 0x008fca00078e02d3 */
[C---:B------:R-:W-:Y:S02]  /*12c20*/  IADD3 R3, R2.reuse, 0x8, RZ ;  /* 0x0000000802037810 */ /* 0x040fe40007ffe0ff */
[-C--:B------:R-:W-:Y:S02]  /*12c30*/  ISETP.GE.OR P1, PT, R2, R12.reuse, P0 ;  /* 0x0000000c0200720c */ /* 0x080fe40000726670 */
[----:B------:R-:W-:-:S11]  /*12c40*/  ISETP.GE.OR P0, PT, R3, R12, P0 ;  /* 0x0000000c0300720c */ /* 0x000fd60000706670 */
[----:B-1----:R1:W-:Y:S01]  /*12c50*/  @!P1 ST.E [R6.64], R23 ;  /* 0x0000001706009985 */ /* 0x0023e2000c101908 */
[----:B------:R-:W-:-:S03]  /*12c60*/  ISETP.GE.AND P1, PT, R3, R12, PT ;  /* 0x0000000c0300720c */ /* 0x000fc60003f26270 */
[----:B--2---:R1:W-:Y:S01]  /*12c70*/  @!P0 ST.E [R4.64], R22 ;  /* 0x0000001604008985 */ /* 0x0043e2000c101908 */
[----:B------:R-:W-:Y:S02]  /*12c80*/  ISETP.GE.AND P0, PT, R2, R12, PT ;  /* 0x0000000c0200720c */ /* 0x000fe40003f06270 */
[----:B------:R-:W-:Y:S01]  /*12c90*/  P2R R13, PR, RZ, 0x2 ;  /* 0x00000002ff0d7803 */ /* 0x000fe20000000000 */
[----:B------:R-:W-:Y:S05]  /*12ca0*/  @P2 BRA `(.L_x_566) ;  /* 0x0000087000002947 */ /* 0x000fea0003800000 */
[----:B-1----:R-:W-:Y:S01]  /*12cb0*/  IMAD R4, R9, c[0x0][0x3a0], RZ ;  /* 0x0000e80009047a24 */ /* 0x002fe200078e02ff */
[----:B------:R-:W-:Y:S01]  /*12cc0*/  SHF.R.S32.HI R5, RZ, 0x1f, R8 ;  /* 0x0000001fff057819 */ /* 0x000fe20000011408 */
[C---:B------:R-:W-:Y:S01]  /*12cd0*/  IMAD.WIDE.U32 R2, R0.reuse, c[0x0][0x3a0], RZ ;  /* 0x0000e80000027a25 */ /* 0x040fe200078e00ff */
[----:B------:R1:W2:Y:S03]  /*12ce0*/  LDS.128 R24, [R179+0x80] ;  /* 0x00008000b3187984 */ /* 0x0002a60000000c00 */
[----:B------:R-:W-:Y:S01]  /*12cf0*/  IMAD R0, R0, c[0x0][0x3a4], R4 ;  /* 0x0000e90000007a24 */ /* 0x000fe200078e0204 */
[----:B------:R-:W-:Y:S01]  /*12d00*/  IADD3 R4, R197, R211, RZ ;  /* 0x000000d3c5047210 */ /* 0x000fe20007ffe0ff */
[----:B------:R1:W3:Y:S01]  /*12d10*/  LDS.128 R36, [R179+0x1080] ;  /* 0x00108000b3247984 */ /* 0x0002e20000000c00 */
[----:B------:R-:W-:-:S02]  /*12d20*/  IMAD R5, R5, c[0x0][0x3f0], RZ ;  /* 0x0000fc0005057a24 */ /* 0x000fc400078e02ff */
[----:B------:R-:W-:Y:S01]  /*12d30*/  IADD3 R3, R3, R0, RZ ;  /* 0x0000000003037210 */ /* 0x000fe20007ffe0ff */
[----:B------:R-:W-:Y:S01]  /*12d40*/  @P3 IMAD.HI.U32 R6, R4, c[0x0][0x4ec], RZ ;  /* 0x00013b0004063a27 */ /* 0x000fe200078e00ff */
[----:B------:R1:W4:Y:S01]  /*12d50*/  LDS.128 R48, [R179+0x2080] ;  /* 0x00208000b3307984 */ /* 0x0003220000000c00 */
[----:B------:R-:W-:Y:S02]  /*12d60*/  MOV R0, R4 ;  /* 0x0000000400007202 */ /* 0x000fe40000000f00 */
[C---:B------:R-:W-:Y:S01]  /*12d70*/  IMAD.WIDE.U32 R2, R10.reuse, c[0x0][0x3e8], R2 ;  /* 0x0000fa000a027a25 */ /* 0x040fe200078e0002 */
[----:B------:R1:W1:Y:S01]  /*12d80*/  LDS.128 R56, [R179+0x3080] ;  /* 0x00308000b3387984 */ /* 0x0002620000000c00 */
[----:B------:R-:W-:Y:S02]  /*12d90*/  @P3 SHF.R.U32.HI R0, RZ, c[0x0][0x4f0], R6 ;  /* 0x00013c00ff003a19 */ /* 0x000fe40000011606 */
[----:B------:R-:W-:Y:S01]  /*12da0*/  IMAD R3, R10, c[0x0][0x3ec], R3 ;  /* 0x0000fb000a037a24 */ /* 0x000fe200078e0203 */
[----:B------:R1:W1:Y:S01]  /*12db0*/  LDS.128 R20, [R179+0x4080] ;  /* 0x00408000b3147984 */ /* 0x0002620000000c00 */
[C---:B------:R-:W-:Y:S01]  /*12dc0*/  IMAD R7, R8.reuse, c[0x0][0x3f4], R5 ;  /* 0x0000fd0008077a24 */ /* 0x040fe200078e0205 */
[----:B------:R-:W-:Y:S01]  /*12dd0*/  SHF.R.S32.HI R6, RZ, 0x1f, R0 ;  /* 0x0000001fff067819 */ /* 0x000fe20000011400 */
[----:B------:R-:W-:Y:S01]  /*12de0*/  IMAD.WIDE.U32 R2, R8, c[0x0][0x3f0], R2 ;  /* 0x0000fc0008027a25 */ /* 0x000fe200078e0002 */
[----:B------:R1:W1:Y:S01]  /*12df0*/  LDS.128 R32, [R179+0x5080] ;  /* 0x00508000b3207984 */ /* 0x0002620000000c00 */
[----:B------:R-:W-:-:S02]  /*12e00*/  IADD3 R5, -R0, RZ, RZ ;  /* 0x000000ff00057210 */ /* 0x000fc40007ffe1ff */
[----:B------:R-:W-:Y:S01]  /*12e10*/  IMAD R6, R6, c[0x0][0x3e0], RZ ;  /* 0x0000f80006067a24 */ /* 0x000fe200078e02ff */
[----:B------:R1:W1:Y:S01]  /*12e20*/  LDS.128 R44, [R179+0x6080] ;  /* 0x00608000b32c7984 */ /* 0x0002620000000c00 */
[----:B------:R-:W-:Y:S01]  /*12e30*/  IADD3 R3, R3, R7, RZ ;  /* 0x0000000703037210 */ /* 0x000fe20007ffe0ff */
[----:B------:R-:W-:Y:S02]  /*12e40*/  IMAD R4, R5, c[0x0][0x4e8], R4 ;  /* 0x00013a0005047a24 */ /* 0x000fe400078e0204 */
[----:B------:R1:W1:Y:S01]  /*12e50*/  LDS.128 R52, [R179+0x7080] ;  /* 0x00708000b3347984 */ /* 0x0002620000000c00 */
[C---:B------:R-:W-:Y:S02]  /*12e60*/  IMAD R5, R0.reuse, c[0x0][0x3e4], R6 ;  /* 0x0000f90000057a24 */ /* 0x040fe400078e0206 */
[----:B------:R-:W-:Y:S01]  /*12e70*/  IMAD.WIDE.U32 R2, R0, c[0x0][0x3e0], R2 ;  /* 0x0000f80000027a25 */ /* 0x000fe200078e0002 */
[----:B------:R1:W1:Y:S01]  /*12e80*/  LDS.128 R16, [R179+0x8080] ;  /* 0x00808000b3107984 */ /* 0x0002620000000c00 */
[----:B------:R-:W-:-:S03]  /*12e90*/  SHF.R.S32.HI R0, RZ, 0x1f, R4 ;  /* 0x0000001fff007819 */ /* 0x000fc60000011404 */
[----:B------:R1:W1:Y:S01]  /*12ea0*/  LDS.128 R28, [R179+0x9080] ;  /* 0x00908000b31c7984 */ /* 0x0002620000000c00 */
[----:B------:R-:W-:Y:S01]  /*12eb0*/  IADD3 R3, R3, R5, RZ ;  /* 0x0000000503037210 */ /* 0x000fe20007ffe0ff */
[----:B------:R-:W-:Y:S02]  /*12ec0*/  IMAD R0, R0, c[0x0][0x3d8], RZ ;  /* 0x0000f60000007a24 */ /* 0x000fe400078e02ff */
[----:B------:R1:W1:Y:S02]  /*12ed0*/  LDS.128 R40, [R179+0xa080] ;  /* 0x00a08000b3287984 */ /* 0x0002640000000c00 */
[C---:B------:R-:W-:Y:S02]  /*12ee0*/  IMAD.WIDE.U32 R2, R4.reuse, c[0x0][0x3d8], R2 ;  /* 0x0000f60004027a25 */ /* 0x040fe400078e0002 */
[----:B------:R1:W1:Y:S02]  /*12ef0*/  LDS.128 R60, [R179+0xb080] ;  /* 0x00b08000b33c7984 */ /* 0x0002640000000c00 */
[----:B------:R-:W-:Y:S01]  /*12f00*/  IMAD R0, R4, c[0x0][0x3dc], R0 ;  /* 0x0000f70004007a24 */ /* 0x000fe200078e0200 */
[----:B------:R-:W-:-:S04]  /*12f10*/  LEA R11, P0, R2, c[0x0][0x380], 0x1 ;  /* 0x0000e000020b7a11 */ /* 0x000fc800078008ff */
[----:B------:R-:W-:-:S04]  /*12f20*/  IADD3 R0, R3, R0, RZ ;  /* 0x0000000003007210 */ /* 0x000fc80007ffe0ff */
[----:B------:R-:W-:Y:S01]  /*12f30*/  LEA.HI.X R9, R2, c[0x0][0x384], R0, 0x1, P0 ;  /* 0x0000e10002097a11 */ /* 0x000fe200000f0c00 */
[----:B------:R-:W-:Y:S05]  /*12f40*/  BRA.DIV ~URZ, `(.L_x_567) ;  /* 0x000054e27f007947 */ /* 0x000fea000b800000 */
[----:B--234-:R2:W3:Y:S02]  /*12f50*/  SHFL.IDX PT, R8, R9, RZ, 0x181f ;  /* 0x00181fff09087589 */ /* 0x01c4e400000e0000 */
.L_x_661:
[----:B------:R-:W-:Y:S05]  /*12f60*/  BRA.DIV ~URZ, `(.L_x_568) ;  /* 0x000055327f007947 */ /* 0x000fea000b800000 */
[----:B------:R4:W2:Y:S02]  /*12f70*/  SHFL.IDX PT, R0, R11, RZ, 0x181f ;  /* 0x00181fff0b007589 */ /* 0x0008a400000e0000 */
.L_x_662:
[----:B------:R-:W-:Y:S01]  /*12f80*/  IADD3 R10, R217, R211, RZ ;  /* 0x000000d3d90a7210 */ /* 0x000fe20007ffe0ff */
        /* <DEDUP_REMOVED lines=10> */
[-C--:B------:R-:W-:Y:S02]  /*13030*/  @!P1 LEA R4, P4, R192, R0.reuse, 0x1 ;  /* 0x00000000c0049211 */ /* 0x080fe400078808ff */
[C---:B------:R-:W-:Y:S02]  /*13040*/  @!P0 LEA R2, P3, R193.reuse, R0, 0x1 ;  /* 0x00000000c1028211 */ /* 0x040fe400078608ff */
[-C--:B---3--:R-:W-:Y:S02]  /*13050*/  @!P2 LEA.HI.X R7, R184, R8.reuse, R15, 0x1, P5 ;  /* 0x00000008b807a211 */ /* 0x088fe400028f0c0f */
[-C--:B------:R-:W-:Y:S02]  /*13060*/  @!P1 LEA.HI.X R5, R192, R8.reuse, R14, 0x1, P4 ;  /* 0x00000008c0059211 */ /* 0x080fe400020f0c0e */
[----:B------:R-:W-:Y:S01]  /*13070*/  @!P0 LEA.HI.X R3, R193, R8, R13, 0x1, P3 ;  /* 0x00000008c1038211 */ /* 0x000fe200018f0c0d */
[----:B------:R2:W-:Y:S04]  /*13080*/  @!P2 ST.E.128 [R6.64], R24 ;  /* 0x000000180600a985 */ /* 0x0005e8000c101d08 */
[----:B-1----:R2:W-:Y:S04]  /*13090*/  @!P1 ST.E.128 [R4.64], R20 ;  /* 0x0000001404009985 */ /* 0x0025e8000c101d08 */
[----:B------:R2:W-:Y:S02]  /*130a0*/  @!P0 ST.E.128 [R2.64], R16 ;  /* 0x0000001002008985 */ /* 0x0005e4000c101d08 */
.L_x_570:
[----:B------:R-:W-:Y:S05]  /*130b0*/  BSYNC B0 ;  /* 0x0000000000007941 */ /* 0x000fea0003800000 */
.L_x_569:
[----:B------:R-:W-:Y:S05]  /*130c0*/  BRA.DIV ~URZ, `(.L_x_571) ;  /* 0x000054427f007947 */ /* 0x000fea000b800000 */
[----:B---3--:R3:W4:Y:S04]  /*130d0*/  SHFL.IDX PT, R8, R9, 0x1, 0x181f ;  /* 0x00381f0009087f89 */ /* 0x00872800000e0000 */
[----:B--2---:R3:W2:Y:S02]  /*130e0*/  SHFL.IDX PT, R0, R11, 0x1, 0x181f ;  /* 0x00381f000b007f89 */ /* 0x0046a400000e0000 */
.L_x_663:
        /* <DEDUP_REMOVED lines=13> */
[-C--:B----4-:R-:W-:Y:S02]  /*131c0*/  @!P2 LEA.HI.X R7, R184, R8.reuse, R15, 0x1, P5 ;  /* 0x00000008b807a211 */ /* 0x090fe400028f0c0f */
[-C--:B------:R-:W-:Y:S02]  /*131d0*/  @!P1 LEA.HI.X R5, R192, R8.reuse, R14, 0x1, P4 ;  /* 0x00000008c0059211 */ /* 0x080fe400020f0c0e */
[----:B------:R-:W-:Y:S01]  /*131e0*/  @!P0 LEA.HI.X R3, R193, R8, R13, 0x1, P3 ;  /* 0x00000008c1038211 */ /* 0x000fe200018f0c0d */
[----:B------:R2:W-:Y:S04]  /*131f0*/  @!P2 ST.E.128 [R6.64], R36 ;  /* 0x000000240600a985 */ /* 0x0005e8000c101d08 */
[----:B-1----:R2:W-:Y:S04]  /*13200*/  @!P1 ST.E.128 [R4.64], R32 ;  /* 0x0000002004009985 */ /* 0x0025e8000c101d08 */
[----:B------:R2:W-:Y:S02]  /*13210*/  @!P0 ST.E.128 [R2.64], R28 ;  /* 0x0000001c02008985 */ /* 0x0005e4000c101d08 */
.L_x_573:
[----:B------:R-:W-:Y:S05]  /*13220*/  BSYNC B0 ;  /* 0x0000000000007941 */ /* 0x000fea0003800000 */
.L_x_572:
[----:B------:R-:W-:Y:S05]  /*13230*/  BRA.DIV ~URZ, `(.L_x_574) ;  /* 0x000053a27f007947 */ /* 0x000fea000b800000 */
[----:B----4-:R4:W3:Y:S02]  /*13240*/  SHFL.IDX PT, R8, R9, 0x2, 0x181f ;  /* 0x00581f0009087f89 */ /* 0x0108e400000e0000 */
.L_x_664:
[----:B------:R-:W-:Y:S05]  /*13250*/  BRA.DIV ~URZ, `(.L_x_575) ;  /* 0x000053f27f007947 */ /* 0x000fea000b800000 */
[----:B--2---:R2:W4:Y:S02]  /*13260*/  SHFL.IDX PT, R0, R11, 0x2, 0x181f ;  /* 0x00581f000b007f89 */ /* 0x00452400000e0000 */
.L_x_665:
        /* <DEDUP_REMOVED lines=19> */
.L_x_577:
[----:B------:R-:W-:Y:S05]  /*133a0*/  BSYNC B0 ;  /* 0x0000000000007941 */ /* 0x000fea0003800000 */
.L_x_576:
[----:B------:R-:W-:Y:S05]  /*133b0*/  BRA.DIV ~URZ, `(.L_x_578) ;  /* 0x000053027f007947 */ /* 0x000fea000b800000 */
[----:B---3--:R3:W2:Y:S04]  /*133c0*/  SHFL.IDX PT, R6, R9, 0x3, 0x181f ;  /* 0x00781f0009067f89 */ /* 0x0086a800000e0000 */
[----:B----4-:R3:W4:Y:S02]  /*133d0*/  SHFL.IDX PT, R0, R11, 0x3, 0x181f ;  /* 0x00781f000b007f89 */ /* 0x01072400000e0000 */
.L_x_666:
[----:B------:R-:W-:-:S04]  /*133e0*/  IADD3 R2, R10, 0x60, RZ ;  /* 0x000000600a027810 */ /* 0x000fc80007ffe0ff */
[----:B------:R-:W-:-:S13]  /*133f0*/  ISETP.GE.AND P0, PT, R2, R12, PT ;  /* 0x0000000c0200720c */ /* 0x000fda0003f06270 */
[----:B------:R-:W-:Y:S05]  /*13400*/  @P0 BRA `(.L_x_579) ;  /* 0x0000201000000947 */ /* 0x000fea0003800000 */
[----:B------:R-:W-:Y:S02]  /*13410*/  ISETP.GE.AND P1, PT, R184, c[0x0][0x3c8], PT ;  /* 0x0000f200b8007a0c */ /* 0x000fe40003f26270 */
[----:B------:R-:W-:Y:S02]  /*13420*/  ISETP.GE.AND P0, PT, R192, c[0x0][0x3c8], PT ;  /* 0x0000f200c0007a0c */ /* 0x000fe40003f06270 */
[----:B------:R-:W-:Y:S02]  /*13430*/  SHF.R.S32.HI R8, RZ, 0x1f, R184 ;  /* 0x0000001fff087819 */ /* 0x000fe400000114b8 */
[----:B------:R-:W-:-:S07]  /*13440*/  SHF.R.S32.HI R7, RZ, 0x1f, R192 ;  /* 0x0000001fff077819 */ /* 0x000fce00000114c0 */
[-C--:B----4-:R-:W-:Y:S02]  /*13450*/  @!P1 LEA R4, P3, R184, R0.reuse, 0x1 ;  /* 0x00000000b8049211 */ /* 0x090fe400078608ff */
[----:B------:R-:W-:Y:S02]  /*13460*/  @!P0 LEA R2, P2, R192, R0, 0x1 ;  /* 0x00000000c0028211 */ /* 0x000fe400078408ff */
        /* <DEDUP_REMOVED lines=11> */
.L_x_566:
        /* <DEDUP_REMOVED lines=32> */
.L_x_667:
[----:B------:R-:W-:Y:S05]  /*13720*/  BRA.DIV ~URZ, `(.L_x_581) ;  /* 0x000050d27f007947 */ /* 0x000fea000b800000 */
[----:B------:R3:W4:Y:S02]  /*13730*/  SHFL.IDX PT, R0, R12, RZ, 0x1c1f ;  /* 0x001c1fff0c007589 */ /* 0x00072400000e0000 */
.L_x_668:
[----:B------:R-:W-:Y:S01]  /*13740*/  BSSY B0, `(.L_x_582) ;  /* 0x000007a000007945 */ /* 0x000fe20003800000 */
[----:B------:R-:W-:Y:S05]  /*13750*/  @P0 BRA `(.L_x_583) ;  /* 0x0000078000000947 */ /* 0x000fea0003800000 */
[----:B------:R-:W-:Y:S02]  /*13760*/  ISETP.GE.AND P1, PT, R199, c[0x0][0x3c8], PT ;  /* 0x0000f200c7007a0c */ /* 0x000fe40003f26270 */
[----:B------:R-:W-:Y:S02]  /*13770*/  ISETP.GE.AND P0, PT, R252, c[0x0][0x3c8], PT ;  /* 0x0000f200fc007a0c */ /* 0x000fe40003f06270 */
[----:B------:R-:W-:Y:S02]  /*13780*/  ISETP.GE.AND P3, PT, R251, c[0x0][0x3c8], PT ;  /* 0x0000f200fb007a0c */ /* 0x000fe40003f66270 */
[----:B------:R-:W-:Y:S02]  /*13790*/  SHF.R.S32.HI R9, RZ, 0x1f, R199 ;  /* 0x0000001fff097819 */ /* 0x000fe400000114c7 */
[----:B------:R-:W-:-:S02]  /*137a0*/  ISETP.GE.AND P4, PT, R250, c[0x0][0x3c8], PT ;  /* 0x0000f200fa007a0c */ /* 0x000fc40003f86270 */
[----:B------:R-:W-:Y:S02]  /*137b0*/  SHF.R.S32.HI R8, RZ, 0x1f, R252 ;  /* 0x0000001fff087819 */ /* 0x000fe400000114fc */
[----:B------:R-:W-:Y:S02]  /*137c0*/  SHF.R.S32.HI R11, RZ, 0x1f, R241 ;  /* 0x0000001fff0b7819 */ /* 0x000fe400000114f1 */
[CC--:B----4-:R-:W-:Y:S02]  /*137d0*/  @!P1 LEA R2, P5, R199.reuse, R0.reuse, 0x2 ;  /* 0x00000000c7029211 */ /* 0x0d0fe400078a10ff */
[C---:B------:R-:W-:Y:S02]  /*137e0*/  @!P0 LEA R6, P2, R252.reuse, R0, 0x2 ;  /* 0x00000000fc068211 */ /* 0x040fe400078410ff */
[-C--:B--2---:R-:W-:Y:S02]  /*137f0*/  @!P1 LEA.HI.X R3, R199, R4.reuse, R9, 0x2, P5 ;  /* 0x00000004c7039211 */ /* 0x084fe400028f1409 */
[----:B------:R-:W-:-:S02]  /*13800*/  @!P0 LEA.HI.X R7, R252, R4, R8, 0x2, P2 ;  /* 0x00000004fc078211 */ /* 0x000fc400010f1408 */
[----:B------:R-:W-:Y:S01]  /*13810*/  ISETP.GE.AND P2, PT, R249, c[0x0][0x3c8], PT ;  /* 0x0000f200f9007a0c */ /* 0x000fe20003f46270 */
[----:B------:R2:W-:Y:S01]  /*13820*/  @!P1 ST.E.64 [R2.64], R132 ;  /* 0x0000008402009985 */ /* 0x0005e2000c101b08 */
[----:B------:R-:W-:Y:S02]  /*13830*/  SHF.R.S32.HI R9, RZ, 0x1f, R251 ;  /* 0x0000001fff097819 */ /* 0x000fe400000114fb */
[----:B------:R-:W-:Y:S01]  /*13840*/  ISETP.GE.AND P1, PT, R248, c[0x0][0x3c8], PT ;  /* 0x0000f200f8007a0c */ /* 0x000fe20003f26270 */
[----:B------:R4:W-:Y:S01]  /*13850*/  @!P0 ST.E.64 [R6.64], R28 ;  /* 0x0000001c06008985 */ /* 0x0009e2000c101b08 */
[----:B------:R-:W-:Y:S02]  /*13860*/  SHF.R.S32.HI R8, RZ, 0x1f, R250 ;  /* 0x0000001fff087819 */ /* 0x000fe400000114fa */
[----:B------:R-:W-:Y:S02]  /*13870*/  SHF.R.S32.HI R10, RZ, 0x1f, R240 ;  /* 0x0000001fff0a7819 */ /* 0x000fe400000114f0 */
[----:B------:R-:W-:-:S02]  /*13880*/  ISETP.GE.AND P6, PT, R235, c[0x0][0x3c8], PT ;  /* 0x0000f200eb007a0c */ /* 0x000fc40003fc6270 */
[----:B------:R-:W-:Y:S02]  /*13890*/  SHF.R.S32.HI R14, RZ, 0x1f, R233 ;  /* 0x0000001fff0e7819 */ /* 0x000fe400000114e9 */
[----:B------:R-:W-:Y:S02]  /*138a0*/  SHF.R.S32.HI R16, RZ, 0x1f, R232 ;  /* 0x0000001fff107819 */ /* 0x000fe400000114e8 */
[----:B------:R-:W-:Y:S02]  /*138b0*/  SHF.R.S32.HI R15, RZ, 0x1f, R231 ;  /* 0x0000001fff0f7819 */ /* 0x000fe400000114e7 */
[CC--:B--2---:R-:W-:Y:S02]  /*138c0*/  @!P3 LEA R2, P5, R251.reuse, R0.reuse, 0x2 ;  /* 0x00000000fb02b211 */ /* 0x0c4fe400078a10ff */
[----:B----4-:R-:W-:Y:S02]  /*138d0*/  @!P4 LEA R6, P0, R250, R0, 0x2 ;  /* 0x00000000fa06c211 */ /* 0x010fe400078010ff */
[----:B------:R-:W-:-:S02]  /*138e0*/  @!P3 LEA.HI.X R3, R251, R4, R9, 0x2, P5 ;  /* 0x00000004fb03b211 */ /* 0x000fc400028f1409 */
[----:B------:R-:W-:Y:S02]  /*138f0*/  @!P4 LEA.HI.X R7, R250, R4, R8, 0x2, P0 ;  /* 0x00000004fa07c211 */ /* 0x000fe400000f1408 */
[----:B------:R-:W-:Y:S01]  /*13900*/  SHF.R.S32.HI R9, RZ, 0x1f, R249 ;  /* 0x0000001fff097819 */ /* 0x000fe200000114f9 */
[----:B------:R2:W-:Y:S01]  /*13910*/  @!P3 ST.E.64 [R2.64], R30 ;  /* 0x0000001e0200b985 */ /* 0x0005e2000c101b08 */
[----:B------:R-:W-:Y:S02]  /*13920*/  ISETP.GE.AND P3, PT, R247, c[0x0][0x3c8], PT ;  /* 0x0000f200f7007a0c */ /* 0x000fe40003f66270 */
[----:B------:R-:W-:Y:S01]  /*13930*/  SHF.R.S32.HI R8, RZ, 0x1f, R248 ;  /* 0x0000001fff087819 */ /* 0x000fe200000114f8 */
[----:B------:R4:W-:Y:S01]  /*13940*/  @!P4 ST.E.64 [R6.64], R32 ;  /* 0x000000200600c985 */ /* 0x0009e2000c101b08 */
[----:B------:R-:W-:Y:S02]  /*13950*/  ISETP.GE.AND P4, PT, R246, c[0x0][0x3c8], PT ;  /* 0x0000f200f6007a0c */ /* 0x000fe40003f86270 */
        /* <DEDUP_REMOVED lines=33> */
[----:B------:R-:W-:-:S05]  /*13b70*/  @!P4 LEA.HI.X R7, R242, R4, R8, 0x2, P0 ;  /* 0x00000004f207c211 */ /* 0x000fca00000f1408 */
[C---:B------:R-:W-:Y:S01]  /*13b80*/  @!P1 LEA R8, P0, R240.reuse, R0, 0x2 ;  /* 0x00000000f0089211 */ /* 0x040fe200078010ff */
[----:B------:R2:W-:Y:S01]  /*13b90*/  @!P3 ST.E.64 [R2.64], R44 ;  /* 0x0000002c0200b985 */ /* 0x0005e2000c101b08 */
[----:B------:R-:W-:Y:S02]  /*13ba0*/  ISETP.GE.AND P3, PT, R239, c[0x0][0x3c8], PT ;  /* 0x0000f200ef007a0c */ /* 0x000fe40003f66270 */
[----:B------:R-:W-:Y:S01]  /*13bb0*/  @!P1 LEA.HI.X R9, R240, R4, R10, 0x2, P0 ;  /* 0x00000004f0099211 */ /* 0x000fe200000f140a */
[----:B------:R4:W-:Y:S01]  /*13bc0*/  @!P4 ST.E.64 [R6.64], R48 ;  /* 0x000000300600c985 */ /* 0x0009e2000c101b08 */
[----:B------:R-:W-:Y:S02]  /*13bd0*/  ISETP.GE.AND P4, PT, R238, c[0x0][0x3c8], PT ;  /* 0x0000f200ee007a0c */ /* 0x000fe40003f86270 */
[----:B------:R-:W-:Y:S02]  /*13be0*/  SHF.R.S32.HI R10, RZ, 0x1f, R238 ;  /* 0x0000001fff0a7819 */ /* 0x000fe400000114ee */
[----:B--2---:R-:W-:-:S04]  /*13bf0*/  @!P2 LEA R2, P5, R241, R0, 0x2 ;  /* 0x00000000f102a211 */ /* 0x004fc800078a10ff */
[----:B------:R-:W-:Y:S02]  /*13c00*/  @!P2 LEA.HI.X R3, R241, R4, R11, 0x2, P5 ;  /* 0x00000004f103a211 */ /* 0x000fe400028f140b */
[----:B----4-:R-:W-:Y:S02]  /*13c10*/  @!P3 LEA R6, P5, R239, R0, 0x2 ;  /* 0x00000000ef06b211 */ /* 0x010fe400078a10ff */
[----:B------:R-:W-:Y:S01]  /*13c20*/  SHF.R.S32.HI R11, RZ, 0x1f, R239 ;  /* 0x0000001fff0b7819 */ /* 0x000fe200000114ef */
[----:B------:R2:W-:Y:S01]  /*13c30*/  @!P2 ST.E.64 [R2.64], R52 ;  /* 0x000000340200a985 */ /* 0x0005e2000c101b08 */
[----:B------:R-:W-:Y:S02]  /*13c40*/  ISETP.GE.AND P2, PT, R237, c[0x0][0x3c8], PT ;  /* 0x0000f200ed007a0c */ /* 0x000fe40003f46270 */
[----:B------:R-:W-:Y:S01]  /*13c50*/  @!P3 LEA.HI.X R7, R239, R4, R11, 0x2, P5 ;  /* 0x00000004ef07b211 */ /* 0x000fe200028f140b */
[----:B------:R4:W-:Y:S01]  /*13c60*/  @!P1 ST.E.64 [R8.64], R56 ;  /* 0x0000003808009985 */ /* 0x0009e2000c101b08 */
[----:B------:R-:W-:-:S02]  /*13c70*/  ISETP.GE.AND P1, PT, R236, c[0x0][0x3c8], PT ;  /* 0x0000f200ec007a0c */ /* 0x000fc40003f26270 */
[----:B------:R-:W-:Y:S01]  /*13c80*/  ISETP.GE.AND P5, PT, R234, c[0x0][0x3c8], PT ;  /* 0x0000f200ea007a0c */ /* 0x000fe20003fa6270 */
[----:B------:R5:W-:Y:S01]  /*13c90*/  @!P3 ST.E.64 [R6.64], R60 ;  /* 0x0000003c0600b985 */ /* 0x000be2000c101b08 */
[----:B------:R-:W-:Y:S02]  /*13ca0*/  SHF.R.S32.HI R11, RZ, 0x1f, R236 ;  /* 0x0000001fff0b7819 */ /* 0x000fe400000114ec */
[----:B--2---:R-:W-:-:S04]  /*13cb0*/  @!P4 LEA R2, P0, R238, R0, 0x2 ;  /* 0x00000000ee02c211 */ /* 0x004fc800078010ff */
[----:B------:R-:W-:Y:S02]  /*13cc0*/  @!P4 LEA.HI.X R3, R238, R4, R10, 0x2, P0 ;  /* 0x00000004ee03c211 */ /* 0x000fe400000f140a */
[----:B----4-:R-:W-:Y:S02]  /*13cd0*/  @!P2 LEA R8, P0, R237, R0, 0x2 ;  /* 0x00000000ed08a211 */ /* 0x010fe400078010ff */
[----:B------:R-:W-:Y:S01]  /*13ce0*/  SHF.R.S32.HI R10, RZ, 0x1f, R237 ;  /* 0x0000001fff0a7819 */ /* 0x000fe200000114ed */
[----:B------:R2:W-:Y:S01]  /*13cf0*/  @!P4 ST.E.64 [R2.64], R64 ;  /* 0x000000400200c985 */ /* 0x0005e2000c101b08 */
[----:B------:R-:W-:Y:S02]  /*13d00*/  ISETP.GE.AND P4, PT, R233, c[0x0][0x3c8], PT ;  /* 0x0000f200e9007a0c */ /* 0x000fe40003f86270 */
[----:B------:R-:W-:Y:S02]  /*13d10*/  @!P2 LEA.HI.X R9, R237, R4, R10, 0x2, P0 ;  /* 0x00000004ed09a211 */ /* 0x000fe400000f140a */
[----:B-----5:R-:W-:-:S02]  /*13d20*/  @!P6 LEA R6, P0, R235, R0, 0x2 ;  /* 0x00000000eb06e211 */ /* 0x020fc400078010ff */
[----:B------:R-:W-:Y:S01]  /*13d30*/  SHF.R.S32.HI R10, RZ, 0x1f, R235 ;  /* 0x0000001fff0a7819 */ /* 0x000fe200000114eb */
[----:B------:R-:W-:Y:S01]  /*13d40*/  @!P2 ST.E.64 [R8.64], R112 ;  /* 0x000000700800a985 */ /* 0x000fe2000c101b08 */
[----:B------:R-:W-:Y:S02]  /*13d50*/  ISETP.GE.AND P2, PT, R232, c[0x0][0x3c8], PT ;  /* 0x0000f200e8007a0c */ /* 0x000fe40003f46270 */
[----:B------:R-:W-:Y:S02]  /*13d60*/  @!P6 LEA.HI.X R7, R235, R4, R10, 0x2, P0 ;  /* 0x00000004eb07e211 */ /* 0x000fe400000f140a */
[----:B------:R-:W-:Y:S02]  /*13d70*/  ISETP.GE.AND P0, PT, R230, c[0x0][0x3c8], PT ;  /* 0x0000f200e6007a0c */ /* 0x000fe40003f06270 */
[----:B------:R-:W-:Y:S02]  /*13d80*/  SHF.R.S32.HI R10, RZ, 0x1f, R234 ;  /* 0x0000001fff0a7819 */ /* 0x000fe400000114ea */
[----:B--2---:R-:W-:-:S04]  /*13d90*/  @!P1 LEA R2, P3, R236, R0, 0x2 ;  /* 0x00000000ec029211 */ /* 0x004fc800078610ff */
[----:B------:R-:W-:-:S05]  /*13da0*/  @!P1 LEA.HI.X R3, R236, R4, R11, 0x2, P3 ;  /* 0x00000004ec039211 */ /* 0x000fca00018f140b */
[----:B------:R2:W-:Y:S01]  /*13db0*/  @!P1 ST.E.64 [R2.64], R68 ;  /* 0x0000004402009985 */ /* 0x0005e2000c101b08 */
[----:B------:R-:W-:-:S03]  /*13dc0*/  ISETP.GE.AND P1, PT, R231, c[0x0][0x3c8], PT ;  /* 0x0000f200e7007a0c */ /* 0x000fc60003f26270 */
[----:B------:R4:W-:Y:S01]  /*13dd0*/  @!P6 ST.E.64 [R6.64], R72 ;  /* 0x000000480600e985 */ /* 0x0009e2000c101b08 */
[----:B--2---:R-:W-:-:S04]  /*13de0*/  @!P5 LEA R2, P3, R234, R0, 0x2 ;  /* 0x00000000ea02d211 */ /* 0x004fc800078610ff */
[----:B------:R-:W-:Y:S02]  /*13df0*/  @!P5 LEA.HI.X R3, R234, R4, R10, 0x2, P3 ;  /* 0x00000004ea03d211 */ /* 0x000fe400018f140a */
[CC--:B------:R-:W-:Y:S02]  /*13e00*/  @!P4 LEA R10, P6, R233.reuse, R0.reuse, 0x2 ;  /* 0x00000000e90ac211 */ /* 0x0c0fe400078c10ff */
[C---:B------:R-:W-:Y:S01]  /*13e10*/  @!P2 LEA R8, P3, R232.reuse, R0, 0x2 ;  /* 0x00000000e808a211 */ /* 0x040fe200078610ff */
[----:B------:R2:W-:Y:S01]  /*13e20*/  @!P5 ST.E.64 [R2.64], R76 ;  /* 0x0000004c0200d985 */ /* 0x0005e2000c101b08 */
[----:B------:R-:W-:Y:S02]  /*13e30*/  @!P4 LEA.HI.X R11, R233, R4, R14, 0x2, P6 ;  /* 0x00000004e90bc211 */ /* 0x000fe400030f140e */
[----:B----4-:R-:W-:Y:S02]  /*13e40*/  @!P1 LEA R6, P5, R231, R0, 0x2 ;  /* 0x00000000e7069211 */ /* 0x010fe400078a10ff */
[----:B------:R-:W-:Y:S01]  /*13e50*/  @!P2 LEA.HI.X R9, R232, R4, R16, 0x2, P3 ;  /* 0x00000004e809a211 */ /* 0x000fe200018f1410 */
[----:B------:R4:W-:Y:S01]  /*13e60*/  @!P4 ST.E.64 [R10.64], R124 ;  /* 0x0000007c0a00c985 */ /* 0x0009e2000c101b08 */
[----:B------:R-:W-:-:S02]  /*13e70*/  SHF.R.S32.HI R14, RZ, 0x1f, R230 ;  /* 0x0000001fff0e7819 */ /* 0x000fc400000114e6 */
[----:B------:R-:W-:Y:S01]  /*13e80*/  @!P1 LEA.HI.X R7, R231, R4, R15, 0x2, P5 ;  /* 0x00000004e7079211 */ /* 0x000fe200028f140f */
[----:B------:R4:W-:Y:S04]  /*13e90*/  @!P2 ST.E.64 [R8.64], R116 ;  /* 0x000000740800a985 */ /* 0x0009e8000c101b08 */
[----:B------:R4:W-:Y:S01]  /*13ea0*/  @!P1 ST.E.64 [R6.64], R80 ;  /* 0x0000005006009985 */ /* 0x0009e2000c101b08 */
[----:B--2---:R-:W-:-:S04]  /*13eb0*/  @!P0 LEA R2, P3, R230, R0, 0x2 ;  /* 0x00000000e6028211 */ /* 0x004fc800078610ff */
[----:B------:R-:W-:-:S05]  /*13ec0*/  @!P0 LEA.HI.X R3, R230, R4, R14, 0x2, P3 ;  /* 0x00000004e6038211 */ /* 0x000fca00018f140e */
[----:B------:R4:W-:Y:S04]  /*13ed0*/  @!P0 ST.E.64 [R2.64], R24 ;  /* 0x0000001802008985 */ /* 0x0009e8000c101b08 */
.L_x_583:
[----:B------:R-:W-:Y:S05]  /*13ee0*/  BSYNC B0 ;  /* 0x0000000000007941 */ /* 0x000fea0003800000 */
.L_x_582:
[----:B------:R-:W-:Y:S05]  /*13ef0*/  BRA.DIV ~URZ, `(.L_x_584) ;  /* 0x000049727f007947 */ /* 0x000fea000b800000 */
[----:B--2---:R2:W1:Y:S04]  /*13f00*/  SHFL.IDX PT, R4, R5, 0x1, 0x1c1f ;  /* 0x003c1f0005047f89 */ /* 0x00446800000e0000 */
[----:B----4-:R2:W4:Y:S02]  /*13f10*/  SHFL.IDX PT, R0, R12, 0x1, 0x1c1f ;  /* 0x003c1f000c007f89 */ /* 0x01052400000e0000 */
.L_x_669:
[----:B------:R-:W-:-:S13]  /*13f20*/  ISETP.NE.AND P0, PT, R13, RZ, PT ;  /* 0x000000ff0d00720c */ /* 0x000fda0003f05270 */
[----:B------:R-:W-:Y:S05]  /*13f30*/  @P0 BRA `(.L_x_579) ;  /* 0x000014e000000947 */ /* 0x000fea0003800000 */
[----:B------:R-:W-:Y:S02]  /*13f40*/  ISETP.GE.AND P4, PT, R199, c[0x0][0x3c8], PT ;  /* 0x0000f200c7007a0c */ /* 0x000fe40003f86270 */
[----:B------:R-:W-:Y:S02]  /*13f50*/  ISETP.GE.AND P1, PT, R250, c[0x0][0x3c8], PT ;  /* 0x0000f200fa007a0c */ /* 0x000fe40003f26270 */
[----:B------:R-:W-:Y:S02]  /*13f60*/  ISETP.GE.AND P3, PT, R252, c[0x0][0x3c8], PT ;  /* 0x0000f200fc007a0c */ /* 0x000fe40003f66270 */
[----:B------:R-:W-:Y:S02]  /*13f70*/  SHF.R.S32.HI R8, RZ, 0x1f, R199 ;  /* 0x0000001fff087819 */ /* 0x000fe400000114c7 */
[----:B------:R-:W-:Y:S02]  /*13f80*/  ISETP.GE.AND P2, PT, R251, c[0x0][0x3c8], PT ;  /* 0x0000f200fb007a0c */ /* 0x000fe40003f46270 */
[----:B-12---:R-:W-:-:S02]  /*13f90*/  SHF.R.S32.HI R5, RZ, 0x1f, R252 ;  /* 0x0000001fff057819 */ /* 0x006fc400000114fc */
[----:B------:R-:W-:Y:S02]  /*13fa0*/  SHF.R.S32.HI R10, RZ, 0x1f, R250 ;  /* 0x0000001fff0a7819 */ /* 0x000fe400000114fa */
[C---:B----4-:R-:W-:Y:S02]  /*13fb0*/  @!P4 LEA R6, P0, R199.reuse, R0, 0x2 ;  /* 0x00000000c706c211 */ /* 0x050fe400078010ff */
[----:B------:R-:W-:Y:S02]  /*13fc0*/  SHF.R.S32.HI R13, RZ, 0x1f, R233 ;  /* 0x0000001fff0d7819 */ /* 0x000fe400000114e9 */
[----:B------:R-:W-:Y:S02]  /*13fd0*/  @!P4 LEA.HI.X R7, R199, R4, R8, 0x2, P0 ;  /* 0x00000004c707c211 */ /* 0x000fe400000f1408 */
[C---:B------:R-:W-:Y:S02]  /*13fe0*/  @!P3 LEA R2, P5, R252.reuse, R0, 0x2 ;  /* 0x00000000fc02b211 */ /* 0x040fe400078a10ff */
[----:B------:R-:W-:Y:S01]  /*13ff0*/  ISETP.GE.AND P0, PT, R249, c[0x0][0x3c8], PT ;  /* 0x0000f200f9007a0c */ /* 0x000fe20003f06270 */
[----:B------:R1:W-:Y:S01]  /*14000*/  @!P4 ST.E.64 [R6.64], R84 ;  /* 0x000000540600c985 */ /* 0x0003e2000c101b08 */
[----:B------:R-:W-:-:S02]  /*14010*/  @!P3 LEA.HI.X R3, R252, R4, R5, 0x2, P5 ;  /* 0x00000004fc03b211 */ /* 0x000fc400028f1405 */
[----:B------:R-:W-:Y:S02]  /*14020*/  SHF.R.S32.HI R5, RZ, 0x1f, R251 ;  /* 0x0000001fff057819 */ /* 0x000fe400000114fb */
[----:B------:R-:W-:Y:S01]  /*14030*/  ISETP.GE.AND P5, PT, R248, c[0x0][0x3c8], PT ;  /* 0x0000f200f8007a0c */ /* 0x000fe20003fa6270 */
[----:B------:R2:W-:Y:S01]  /*14040*/  @!P3 ST.E.64 [R2.64], R26 ;  /* 0x0000001a0200b985 */ /* 0x0005e2000c101b08 */
[----:B------:R-:W-:Y:S02]  /*14050*/  @!P2 LEA R8, P3, R251, R0, 0x2 ;  /* 0x00000000fb08a211 */ /* 0x000fe400078610ff */
[----:B------:R-:W-:Y:S02]  /*14060*/  ISETP.GE.AND P4, PT, R247, c[0x0][0x3c8], PT ;  /* 0x0000f200f7007a0c */ /* 0x000fe40003f86270 */
[----:B------:R-:W-:Y:S02]  /*14070*/  @!P2 LEA.HI.X R9, R251, R4, R5, 0x2, P3 ;  /* 0x00000004fb09a211 */ /* 0x000fe400018f1405 */
[----:B------:R-:W-:-:S02]  /*14080*/  SHF.R.S32.HI R5, RZ, 0x1f, R249 ;  /* 0x0000001fff057819 */ /* 0x000fc400000114f9 */
[----:B---3--:R-:W-:Y:S01]  /*14090*/  SHF.R.S32.HI R12, RZ, 0x1f, R232 ;  /* 0x0000001fff0c7819 */ /* 0x008fe200000114e8 */
[----:B------:R3:W-:Y:S01]  /*140a0*/  @!P2 ST.E.64 [R8.64], R120 ;  /* 0x000000780800a985 */ /* 0x0007e2000c101b08 */
[----:B------:R-:W-:Y:S02]  /*140b0*/  ISETP.GE.AND P2, PT, R245, c[0x0][0x3c8], PT ;  /* 0x0000f200f5007a0c */ /* 0x000fe40003f46270 */
[----:B-1----:R-:W-:-:S13]  /*140c0*/  @!P1 LEA R6, P6, R250, R0, 0x2 ;  /* 0x00000000fa069211 */ /* 0x002fda00078c10ff */
[----:B--2---:R-:W-:-:S04]  /*140d0*/  P2R R2, PR, RZ, 0x40 ;  /* 0x00000040ff027803 */ /* 0x004fc80000000000 */
[----:B------:R-:W-:Y:S02]  /*140e0*/  ISETP.NE.AND P3, PT, R2, RZ, PT ;  /* 0x000000ff0200720c */ /* 0x000fe40003f65270 */
[C---:B------:R-:W-:Y:S02]  /*140f0*/  @!P0 LEA R2, P6, R249.reuse, R0, 0x2 ;  /* 0x00000000f9028211 */ /* 0x040fe400078c10ff */
[-C--:B------:R-:W-:Y:S02]  /*14100*/  @!P1 LEA.HI.X R7, R250, R4.reuse, R10, 0x2, P3 ;  /* 0x00000004fa079211 */ /* 0x080fe400018f140a */
[----:B------:R-:W-:Y:S02]  /*14110*/  ISETP.GE.AND P3, PT, R246, c[0x0][0x3c8], PT ;  /* 0x0000f200f6007a0c */ /* 0x000fe40003f66270 */
[----:B------:R-:W-:Y:S01]  /*14120*/  @!P0 LEA.HI.X R3, R249, R4, R5, 0x2, P6 ;  /* 0x00000004f9038211 */ /* 0x000fe200030f1405 */
[----:B------:R1:W-:Y:S01]  /*14130*/  @!P1 ST.E.64 [R6.64], R92 ;  /* 0x0000005c06009985 */ /* 0x0003e2000c101b08 */
[----:B------:R-:W-:-:S02]  /*14140*/  SHF.R.S32.HI R5, RZ, 0x1f, R248 ;  /* 0x0000001fff057819 */ /* 0x000fc400000114f8 */
[----:B------:R-:W-:Y:S01]  /*14150*/  SHF.R.S32.HI R10, RZ, 0x1f, R247 ;  /* 0x0000001fff0a7819 */ /* 0x000fe200000114f7 */
[----:B------:R2:W-:Y:S01]  /*14160*/  @!P0 ST.E.64 [R2.64], R36 ;  /* 0x0000002402008985 */ /* 0x0005e2000c101b08 */
[----:B---3--:R-:W-:-:S04]  /*14170*/  @!P5 LEA R8, P0, R248, R0, 0x2 ;  /* 0x00000000f808d211 */ /* 0x008fc800078010ff */
[----:B------:R-:W-:Y:S02]  /*14180*/  @!P5 LEA.HI.X R9, R248, R4, R5, 0x2, P0 ;  /* 0x00000004f809d211 */ /* 0x000fe400000f1405 */
[----:B------:R-:W-:Y:S02]  /*14190*/  SHF.R.S32.HI R5, RZ, 0x1f, R246 ;  /* 0x0000001fff057819 */ /* 0x000fe400000114f6 */
[----:B------:R-:W-:Y:S01]  /*141a0*/  ISETP.GE.AND P0, PT, R243, c[0x0][0x3c8], PT ;  /* 0x0000f200f3007a0c */ /* 0x000fe20003f06270 */
[----:B------:R3:W-:Y:S01]  /*141b0*/  @!P5 ST.E.64 [R8.64], R114 ;  /* 0x000000720800d985 */ /* 0x0007e2000c101b08 */
[----:B------:R-:W-:Y:S02]  /*141c0*/  ISETP.GE.AND P5, PT, R242, c[0x0][0x3c8], PT ;  /* 0x0000f200f2007a0c */ /* 0x000fe40003fa6270 */
[-C--:B-1----:R-:W-:Y:S02]  /*141d0*/  @!P4 LEA R6, P6, R247, R0.reuse, 0x2 ;  /* 0x00000000f706c211 */ /* 0x082fe400078c10ff */
[----:B--2---:R-:W-:-:S02]  /*141e0*/  @!P3 LEA R2, P1, R246, R0, 0x2 ;  /* 0x00000000f602b211 */ /* 0x004fc400078210ff */
[----:B------:R-:W-:Y:S02]  /*141f0*/  @!P4 LEA.HI.X R7, R247, R4, R10, 0x2, P6 ;  /* 0x00000004f707c211 */ /* 0x000fe400030f140a */
[----:B------:R-:W-:-:S03]  /*14200*/  SHF.R.S32.HI R10, RZ, 0x1f, R244 ;  /* 0x0000001fff0a7819 */ /* 0x000fc600000114f4 */
[----:B------:R1:W-:Y:S01]  /*14210*/  @!P4 ST.E.64 [R6.64], R96 ;  /* 0x000000600600c985 */ /* 0x0003e2000c101b08 */
[----:B------:R-:W-:-:S05]  /*14220*/  ISETP.GE.AND P4, PT, R241, c[0x0][0x3c8], PT ;  /* 0x0000f200f1007a0c */ /* 0x000fca0003f86270 */
[----:B------:R-:W-:Y:S02]  /*14230*/  P2R R3, PR, RZ, 0x2 ;  /* 0x00000002ff037803 */ /* 0x000fe40000000000 */
[----:B------:R-:W-:Y:S02]  /*14240*/  ISETP.GE.AND P1, PT, R244, c[0x0][0x3c8], PT ;  /* 0x0000f200f4007a0c */ /* 0x000fe40003f26270 */
[----:B------:R-:W-:-:S04]  /*14250*/  ISETP.NE.AND P6, PT, R3, RZ, PT ;  /* 0x000000ff0300720c */ /* 0x000fc80003fc5270 */
[----:B------:R-:W-:Y:S02]  /*14260*/  @!P3 LEA.HI.X R3, R246, R4, R5, 0x2, P6 ;  /* 0x00000004f603b211 */ /* 0x000fe400030f1405 */
[----:B------:R-:W-:-:S03]  /*14270*/  SHF.R.S32.HI R5, RZ, 0x1f, R245 ;  /* 0x0000001fff057819 */ /* 0x000fc600000114f5 */
[----:B------:R2:W-:Y:S01]  /*14280*/  @!P3 ST.E.64 [R2.64], R88 ;  /* 0x000000580200b985 */ /* 0x0005e2000c101b08 */
[----:B---3--:R-:W-:-:S04]  /*14290*/  @!P2 LEA R8, P3, R245, R0, 0x2 ;  /* 0x00000000f508a211 */ /* 0x008fc800078610ff */
[----:B------:R-:W-:Y:S02]  /*142a0*/  @!P2 LEA.HI.X R9, R245, R4, R5, 0x2, P3 ;  /* 0x00000004f509a211 */ /* 0x000fe400018f1405 */
[----:B------:R-:W-:Y:S02]  /*142b0*/  SHF.R.S32.HI R5, RZ, 0x1f, R243 ;  /* 0x0000001fff057819 */ /* 0x000fe400000114f3 */
[----:B-1----:R-:W-:Y:S01]  /*142c0*/  @!P1 LEA R6, P6, R244, R0, 0x2 ;  /* 0x00000000f4069211 */ /* 0x002fe200078c10ff */
[----:B------:R1:W-:Y:S01]  /*142d0*/  @!P2 ST.E.64 [R8.64], R118 ;  /* 0x000000760800a985 */ /* 0x0003e2000c101b08 */
[----:B------:R-:W-:-:S11]  /*142e0*/  ISETP.GE.AND P2, PT, R239, c[0x0][0x3c8], PT ;  /* 0x0000f200ef007a0c */ /* 0x000fd60003f46270 */
[----:B--2---:R-:W-:-:S04]  /*142f0*/  P2R R2, PR, RZ, 0x40 ;  /* 0x00000040ff027803 */ /* 0x004fc80000000000 */
[----:B------:R-:W-:Y:S02]  /*14300*/  ISETP.NE.AND P3, PT, R2, RZ, PT ;  /* 0x000000ff0200720c */ /* 0x000fe40003f65270 */
[C---:B------:R-:W-:Y:S02]  /*14310*/  @!P0 LEA R2, P6, R243.reuse, R0, 0x2 ;  /* 0x00000000f3028211 */ /* 0x040fe400078c10ff */
[-C--:B------:R-:W-:Y:S02]  /*14320*/  @!P1 LEA.HI.X R7, R244, R4.reuse, R10, 0x2, P3 ;  /* 0x00000004f4079211 */ /* 0x080fe400018f140a */
[----:B------:R-:W-:Y:S02]  /*14330*/  @!P0 LEA.HI.X R3, R243, R4, R5, 0x2, P6 ;  /* 0x00000004f3038211 */ /* 0x000fe400030f1405 */
[----:B------:R-:W-:Y:S01]  /*14340*/  SHF.R.S32.HI R5, RZ, 0x1f, R242 ;  /* 0x0000001fff057819 */ /* 0x000fe200000114f2 */
[----:B------:R2:W-:Y:S01]  /*14350*/  @!P1 ST.E.64 [R6.64], R106 ;  /* 0x0000006a06009985 */ /* 0x0005e2000c101b08 */
[----:B------:R-:W-:-:S02]  /*14360*/  ISETP.GE.AND P1, PT, R238, c[0x0][0x3c8], PT ;  /* 0x0000f200ee007a0c */ /* 0x000fc40003f26270 */
[----:B------:R-:W-:Y:S01]  /*14370*/  ISETP.GE.AND P3, PT, R240, c[0x0][0x3c8], PT ;  /* 0x0000f200f0007a0c */ /* 0x000fe20003f66270 */
[----:B------:R3:W-:Y:S01]  /*14380*/  @!P0 ST.E.64 [R2.64], R38 ;  /* 0x0000002602008985 */ /* 0x0007e2000c101b08 */
[C---:B-1----:R-:W-:Y:S02]  /*14390*/  @!P5 LEA R8, P0, R242.reuse, R0, 0x2 ;  /* 0x00000000f208d211 */ /* 0x042fe400078010ff */
[----:B------:R-:W-:Y:S02]  /*143a0*/  SHF.R.S32.HI R10, RZ, 0x1f, R241 ;  /* 0x0000001fff0a7819 */ /* 0x000fe400000114f1 */
[----:B------:R-:W-:Y:S02]  /*143b0*/  @!P5 LEA.HI.X R9, R242, R4, R5, 0x2, P0 ;  /* 0x00000004f209d211 */ /* 0x000fe400000f1405 */
[----:B------:R-:W-:-:S03]  /*143c0*/  SHF.R.S32.HI R5, RZ, 0x1f, R240 ;  /* 0x0000001fff057819 */ /* 0x000fc600000114f0 */
[----:B------:R1:W-:Y:S01]  /*143d0*/  @!P5 ST.E.64 [R8.64], R122 ;  /* 0x0000007a0800d985 */ /* 0x0003e2000c101b08 */
[----:B------:R-:W-:Y:S02]  /*143e0*/  ISETP.GE.AND P5, PT, R236, c[0x0][0x3c8], PT ;  /* 0x0000f200ec007a0c */ /* 0x000fe40003fa6270 */
[----:B--2---:R-:W-:-:S13]  /*143f0*/  @!P4 LEA R6, P6, R241, R0, 0x2 ;  /* 0x00000000f106c211 */ /* 0x004fda00078c10ff */
[----:B---3--:R-:W-:-:S04]  /*14400*/  P2R R2, PR, RZ, 0x40 ;  /* 0x00000040ff027803 */ /* 0x008fc80000000000 */
        /* <DEDUP_REMOVED lines=9> */
[----:B-1----:R-:W-:-:S04]  /*144a0*/  @!P2 LEA R8, P3, R239, R0, 0x2 ;  /* 0x00000000ef08a211 */ /* 0x002fc800078610ff */
[----:B------:R-:W-:Y:S02]  /*144b0*/  @!P2 LEA.HI.X R9, R239, R4, R5, 0x2, P3 ;  /* 0x00000004ef09a211 */ /* 0x000fe400018f1405 */
[----:B------:R-:W-:-:S03]  /*144c0*/  SHF.R.S32.HI R5, RZ, 0x1f, R237 ;  /* 0x0000001fff057819 */ /* 0x000fc600000114ed */
[----:B------:R-:W-:Y:S01]  /*144d0*/  @!P2 ST.E.64 [R8.64], R126 ;  /* 0x0000007e0800a985 */ /* 0x000fe2000c101b08 */
        /* <DEDUP_REMOVED lines=8> */
[----:B------:R-:W-:-:S02]  /*14560*/  ISETP.GE.AND P3, PT, R234, c[0x0][0x3c8], PT ;  /* 0x0000f200ea007a0c */ /* 0x000fc40003f66270 */
[----:B------:R-:W-:Y:S01]  /*14570*/  SHF.R.S32.HI R10, RZ, 0x1f, R236 ;  /* 0x0000001fff0a7819 */ /* 0x000fe200000114ec */
[----:B------:R1:W-:Y:S01]  /*14580*/  @!P1 ST.E.64 [R6.64], R66 ;  /* 0x0000004206009985 */ /* 0x0003e2000c101b08 */
[----:B------:R-:W-:Y:S02]  /*14590*/  SHF.R.S32.HI R5, RZ, 0x1f, R235 ;  /* 0x0000001fff057819 */ /* 0x000fe400000114eb */
[----:B------:R-:W-:Y:S01]  /*145a0*/  ISETP.GE.AND P1, PT, R232, c[0x0][0x3c8], PT ;  /* 0x0000f200e8007a0c */ /* 0x000fe20003f26270 */
[----:B------:R2:W-:Y:S01]  /*145b0*/  @!P0 ST.E.64 [R2.64], R50 ;  /* 0x0000003202008985 */ /* 0x0005e2000c101b08 */
[----:B-1----:R-:W-:-:S04]  /*145c0*/  @!P5 LEA R6, P0, R236, R0, 0x2 ;  /* 0x00000000ec06d211 */ /* 0x002fc800078010ff */
[----:B------:R-:W-:Y:S02]  /*145d0*/  @!P5 LEA.HI.X R7, R236, R4, R10, 0x2, P0 ;  /* 0x00000004ec07d211 */ /* 0x000fe400000f140a */
[-C--:B--2---:R-:W-:Y:S02]  /*145e0*/  @!P4 LEA R2, P6, R235, R0.reuse, 0x2 ;  /* 0x00000000eb02c211 */ /* 0x084fe400078c10ff */
[----:B------:R-:W-:Y:S01]  /*145f0*/  ISETP.GE.AND P0, PT, R231, c[0x0][0x3c8], PT ;  /* 0x0000f200e7007a0c */ /* 0x000fe20003f06270 */
[----:B------:R-:W-:Y:S01]  /*14600*/  @!P5 ST.E.64 [R6.64], R58 ;  /* 0x0000003a0600d985 */ /* 0x000fe2000c101b08 */
[----:B------:R-:W-:Y:S02]  /*14610*/  @!P3 LEA R10, P5, R234, R0, 0x2 ;  /* 0x00000000ea0ab211 */ /* 0x000fe400078a10ff */
[----:B------:R-:W-:Y:S02]  /*14620*/  @!P4 LEA.HI.X R3, R235, R4, R5, 0x2, P6 ;  /* 0x00000004eb03c211 */ /* 0x000fe400030f1405 */
[----:B------:R-:W-:-:S02]  /*14630*/  SHF.R.S32.HI R5, RZ, 0x1f, R234 ;  /* 0x0000001fff057819 */ /* 0x000fc400000114ea */
[C---:B------:R-:W-:Y:S01]  /*14640*/  @!P2 LEA R8, P6, R233.reuse, R0, 0x2 ;  /* 0x00000000e908a211 */ /* 0x040fe200078c10ff */
[----:B------:R1:W-:Y:S03]  /*14650*/  @!P4 ST.E.64 [R2.64], R62 ;  /* 0x0000003e0200c985 */ /* 0x0003e6000c101b08 */
[----:B------:R-:W-:-:S03]  /*14660*/  @!P2 LEA.HI.X R9, R233, R4, R13, 0x2, P6 ;  /* 0x00000004e909a211 */ /* 0x000fc600030f140d */
[----:B-1----:R-:W-:Y:S02]  /*14670*/  P2R R2, PR, RZ, 0x20 ;  /* 0x00000020ff027803 */ /* 0x002fe40000000000 */
[----:B------:R-:W-:Y:S02]  /*14680*/  @!P1 LEA R6, P5, R232, R0, 0x2 ;  /* 0x00000000e8069211 */ /* 0x000fe400078a10ff */
[----:B------:R-:W-:Y:S02]  /*14690*/  ISETP.NE.AND P4, PT, R2, RZ, PT ;  /* 0x000000ff0200720c */ /* 0x000fe40003f85270 */
[-C--:B------:R-:W-:Y:S02]  /*146a0*/  @!P1 LEA.HI.X R7, R232, R4.reuse, R12, 0x2, P5 ;  /* 0x00000004e8079211 */ /* 0x080fe400028f140c */
[----:B------:R-:W-:Y:S02]  /*146b0*/  @!P3 LEA.HI.X R11, R234, R4, R5, 0x2, P4 ;  /* 0x00000004ea0bb211 */ /* 0x000fe400020f1405 */
[----:B------:R-:W-:-:S02]  /*146c0*/  SHF.R.S32.HI R5, RZ, 0x1f, R231 ;  /* 0x0000001fff057819 */ /* 0x000fc400000114e7 */
[C---:B------:R-:W-:Y:S01]  /*146d0*/  @!P0 LEA R2, P4, R231.reuse, R0, 0x2 ;  /* 0x00000000e7028211 */ /* 0x040fe200078810ff */
[----:B------:R1:W-:Y:S03]  /*146e0*/  @!P3 ST.E.64 [R10.64], R78 ;  /* 0x0000004e0a00b985 */ /* 0x0003e6000c101b08 */
[----:B------:R-:W-:Y:S01]  /*146f0*/  @!P0 LEA.HI.X R3, R231, R4, R5, 0x2, P4 ;  /* 0x00000004e7038211 */ /* 0x000fe200020f1405 */
[----:B------:R1:W-:Y:S04]  /*14700*/  @!P2 ST.E.64 [R8.64], R74 ;  /* 0x0000004a0800a985 */ /* 0x0003e8000c101b08 */
        /* <DEDUP_REMOVED lines=9> */
.L_x_564:
[----:B------:R-:W-:Y:S01]  /*147a0*/  ISETP.NE.U32.AND P0, PT, RZ, c[0x0][0x508], PT ;  /* 0x00014200ff007a0c */ /* 0x000fe20003f05070 */
[----:B------:R-:W-:Y:S01]  /*147b0*/  IMAD.MOV.U32 R4, RZ, RZ, 0x4 ;  /* 0x00000004ff047424 */ /* 0x000fe200078e00ff */
[----:B------:R-:W-:Y:S01]  /*147c0*/  ISETP.NE.U32.AND P2, PT, RZ, c[0x0][0x500], PT ;  /* 0x00014000ff007a0c */ /* 0x000fe20003f45070 */
[----:B------:R-:W-:Y:S01]  /*147d0*/  IMAD.MOV.U32 R20, RZ, RZ, c[0x0][0x388] ;  /* 0x0000e200ff147624 */ /* 0x000fe200078e00ff */
[----:B------:R-:W-:Y:S01]  /*147e0*/  ISETP.NE.AND.EX P0, PT, RZ, c[0x0][0x50c], PT, P0 ;  /* 0x00014300ff007a0c */ /* 0x000fe20003f05300 */
[----:B------:R-:W-:Y:S01]  /*147f0*/  IMAD.MOV.U32 R10, RZ, RZ, RZ ;  /* 0x000000ffff0a7224 */ /* 0x000fe200078e00ff */
[----:B------:R-:W-:Y:S01]  /*14800*/  ISETP.NE.AND.EX P2, PT, RZ, c[0x0][0x504], PT, P2 ;  /* 0x00014100ff007a0c */ /* 0x000fe20003f45320 */
[----:B------:R-:W-:-:S10]  /*14810*/  IMAD.WIDE R2, R215, R4, c[0x0][0x500] ;  /* 0x00014000d7027625 */ /* 0x000fd400078e0204 */
[----:B------:R-:W-:Y:S02]  /*14820*/  @P0 IMAD.WIDE R4, R215, R4, c[0x0][0x508] ;  /* 0x00014200d7040625 */ /* 0x000fe400078e0204 */
[----:B------:R2:W5:Y:S04]  /*14830*/  @P2 LDG.E R10, [R2.64] ;  /* 0x00000008020a2981 */ /* 0x000568000c1e1900 */
        /* <DEDUP_REMOVED lines=8> */
.L_x_585:
[----:B--2---:R-:W2:Y:S01]  /*148c0*/  S2R R2, SR_TID.X ;  /* 0x0000000000027919 */ /* 0x004ea20000002100 */
[----:B------:R-:W-:Y:S01]  /*148d0*/  SHF.R.S32.HI R0, RZ, 0x1f, R215 ;  /* 0x0000001fff007819 */ /* 0x000fe200000114d7 */
[----:B------:R-:W-:Y:S01]  /*148e0*/  BSSY B0, `(.L_x_586) ;  /* 0x0000036000007945 */ /* 0x000fe20003800000 */
[----:B------:R-:W-:-:S02]  /*148f0*/  LOP3.LUT R14, R214, 0xffff, RZ, 0xc0, !PT ;  /* 0x0000ffffd60e7812 */ /* 0x000fc400078ec0ff */
[----:B-----5:R-:W-:Y:S02]  /*14900*/  SHF.R.S32.HI R18, RZ, 0x1f, R10 ;  /* 0x0000001fff127819 */ /* 0x020fe4000001140a */
[----:B------:R-:W-:Y:S02]  /*14910*/  SEL R15, R215, RZ, !P2 ;  /* 0x000000ffd70f7207 */ /* 0x000fe40005000000 */
[----:B------:R-:W-:Y:S02]  /*14920*/  SEL R21, R0, RZ, !P2 ;  /* 0x000000ff00157207 */ /* 0x000fe40005000000 */
[----:B--2---:R-:W-:-:S13]  /*14930*/  ISETP.GT.AND P0, PT, R2, 0x7f, PT ;  /* 0x0000007f0200780c */ /* 0x004fda0003f04270 */
[----:B------:R-:W-:Y:S05]  /*14940*/  @P0 BRA `(.L_x_587) ;  /* 0x000002f000000947 */ /* 0x000fea0003800000 */
[----:B------:R-:W-:Y:S01]  /*14950*/  IMAD R0, R20, c[0x0][0x4e8], RZ ;  /* 0x00013a0014007a24 */ /* 0x000fe200078e02ff */
[----:B------:R-:W-:-:S04]  /*14960*/  IADD3 R11, R211, R2, RZ ;  /* 0x00000002d30b7210 */ /* 0x000fc80007ffe0ff */
        /* <DEDUP_REMOVED lines=45> */
.L_x_587:
[----:B------:R-:W-:Y:S05]  /*14c40*/  BSYNC B0 ;  /* 0x0000000000007941 */ /* 0x000fea0003800000 */
.L_x_586:
[----:B------:R-:W-:-:S13]  /*14c50*/  ISETP.GT.AND P0, PT, R19, 0x1, PT ;  /* 0x000000011300780c */ /* 0x000fda0003f04270 */
[----:B------:R-:W-:Y:S05]  /*14c60*/  @P0 BRA `(.L_x_579) ;  /* 0x000007b000000947 */ /* 0x000fea0003800000 */
[----:B------:R-:W-:Y:S01]  /*14c70*/  MOV R2, c[0x0][0x4e8] ;  /* 0x00013a0000027a02 */ /* 0x000fe20000000f00 */
[----:B-1----:R-:W-:Y:S01]  /*14c80*/  IMAD R0, R18, c[0x0][0x3a0], RZ ;  /* 0x0000e80012007a24 */ /* 0x002fe200078e02ff */
[----:B------:R-:W-:Y:S01]  /*14c90*/  IADD3 R4, R197, R211, RZ ;  /* 0x000000d3c5047210 */ /* 0x000fe20007ffe0ff */
[----:B------:R-:W-:Y:S01]  /*14ca0*/  IMAD R5, R21, c[0x0][0x3f0], RZ ;  /* 0x0000fc0015057a24 */ /* 0x000fe200078e02ff */
[----:B------:R-:W-:Y:S01]  /*14cb0*/  ISETP.NE.AND P0, PT, R2, 0x1, PT ;  /* 0x000000010200780c */ /* 0x000fe20003f05270 */
[----:B------:R-:W-:-:S04]  /*14cc0*/  IMAD.WIDE.U32 R2, R10, c[0x0][0x3a0], RZ ;  /* 0x0000e8000a027a25 */ /* 0x000fc800078e00ff */
        /* <DEDUP_REMOVED lines=26> */
.L_x_670:
[----:B------:R-:W-:Y:S05]  /*14e70*/  BRA.DIV ~URZ, `(.L_x_589) ;  /* 0x00003b327f007947 */ /* 0x000fea000b800000 */
[----:B------:R3:W4:Y:S02]  /*14e80*/  SHFL.IDX PT, R0, R12, RZ, 0x181f ;  /* 0x00181fff0c007589 */ /* 0x00072400000e0000 */
.L_x_671:
[----:B------:R-:W-:Y:S01]  /*14e90*/  IMAD R11, R20, c[0x0][0x4e8], RZ ;  /* 0x00013a00140b7a24 */ /* 0x000fe200078e02ff */
        /* <DEDUP_REMOVED lines=13> */
[-C--:B--2---:R-:W-:Y:S02]  /*14f70*/  @!P2 LEA.HI.X R7, R184, R8.reuse, R15, 0x1, P5 ;  /* 0x00000008b807a211 */ /* 0x084fe400028f0c0f */
[-C--:B------:R-:W-:Y:S02]  /*14f80*/  @!P1 LEA.HI.X R5, R192, R8.reuse, R14, 0x1, P4 ;  /* 0x00000008c0059211 */ /* 0x080fe400020f0c0e */
[----:B------:R-:W-:Y:S01]  /*14f90*/  @!P0 LEA.HI.X R3, R193, R8, R13, 0x1, P3 ;  /* 0x00000008c1038211 */ /* 0x000fe200018f0c0d */
[----:B------:R2:W-:Y:S04]  /*14fa0*/  @!P2 ST.E.128 [R6.64], RZ ;  /* 0x000000ff0600a985 */ /* 0x0005e8000c101d08 */
[----:B------:R2:W-:Y:S04]  /*14fb0*/  @!P1 ST.E.128 [R4.64], RZ ;  /* 0x000000ff04009985 */ /* 0x0005e8000c101d08 */
[----:B------:R2:W-:Y:S02]  /*14fc0*/  @!P0 ST.E.128 [R2.64], RZ ;  /* 0x000000ff02008985 */ /* 0x0005e4000c101d08 */
.L_x_591:
[----:B------:R-:W-:Y:S05]  /*14fd0*/  BSYNC B0 ;  /* 0x0000000000007941 */ /* 0x000fea0003800000 */
.L_x_590:
[----:B------:R-:W-:Y:S05]  /*14fe0*/  BRA.DIV ~URZ, `(.L_x_592) ;  /* 0x00003a327f007947 */ /* 0x000fea000b800000 */
[----:B--2---:R2:W1:Y:S04]  /*14ff0*/  SHFL.IDX PT, R8, R9, 0x1, 0x181f ;  /* 0x00381f0009087f89 */ /* 0x00446800000e0000 */
[----:B----4-:R2:W4:Y:S02]  /*15000*/  SHFL.IDX PT, R0, R12, 0x1, 0x181f ;  /* 0x00381f000c007f89 */ /* 0x01052400000e0000 */
.L_x_672:
        /* <DEDUP_REMOVED lines=13> */
[-C--:B-1----:R-:W-:Y:S02]  /*150e0*/  @!P2 LEA.HI.X R7, R184, R8.reuse, R15, 0x1, P5 ;  /* 0x00000008b807a211 */ /* 0x082fe400028f0c0f */
[-C--:B------:R-:W-:Y:S02]  /*150f0*/  @!P1 LEA.HI.X R5, R192, R8.reuse, R14, 0x1, P4 ;  /* 0x00000008c0059211 */ /* 0x080fe400020f0c0e */
[----:B------:R-:W-:Y:S01]  /*15100*/  @!P0 LEA.HI.X R3, R193, R8, R13, 0x1, P3 ;  /* 0x00000008c1038211 */ /* 0x000fe200018f0c0d */
[----:B------:R1:W-:Y:S04]  /*15110*/  @!P2 ST.E.128 [R6.64], RZ ;  /* 0x000000ff0600a985 */ /* 0x0003e8000c101d08 */
[----:B------:R1:W-:Y:S04]  /*15120*/  @!P1 ST.E.128 [R4.64], RZ ;  /* 0x000000ff04009985 */ /* 0x0003e8000c101d08 */
[----:B------:R1:W-:Y:S02]  /*15130*/  @!P0 ST.E.128 [R2.64], RZ ;  /* 0x000000ff02008985 */ /* 0x0003e4000c101d08 */
.L_x_594:
[----:B------:R-:W-:Y:S05]  /*15140*/  BSYNC B0 ;  /* 0x0000000000007941 */ /* 0x000fea0003800000 */
.L_x_593:
[----:B------:R-:W-:Y:S05]  /*15150*/  BRA.DIV ~URZ, `(.L_x_595) ;  /* 0x000039927f007947 */ /* 0x000fea000b800000 */
[----:B-1----:R1:W2:Y:S02]  /*15160*/  SHFL.IDX PT, R8, R9, 0x2, 0x181f ;  /* 0x00581f0009087f89 */ /* 0x0022a400000e0000 */
.L_x_673:
[----:B------:R-:W-:Y:S05]  /*15170*/  BRA.DIV ~URZ, `(.L_x_596) ;  /* 0x000039e27f007947 */ /* 0x000fea000b800000 */
[----:B----4-:R4:W1:Y:S02]  /*15180*/  SHFL.IDX PT, R0, R12, 0x2, 0x181f ;  /* 0x00581f000c007f89 */ /* 0x01086400000e0000 */
.L_x_674:
        /* <DEDUP_REMOVED lines=19> */
.L_x_598:
[----:B------:R-:W-:Y:S05]  /*152c0*/  BSYNC B0 ;  /* 0x0000000000007941 */ /* 0x000fea0003800000 */
.L_x_597:
[----:B------:R-:W-:Y:S05]  /*152d0*/  BRA.DIV ~URZ, `(.L_x_599) ;  /* 0x000038f27f007947 */ /* 0x000fea000b800000 */
[----:B--2---:R2:W3:Y:S04]  /*152e0*/  SHFL.IDX PT, R8, R9, 0x3, 0x181f ;  /* 0x00781f0009087f89 */ /* 0x0044e800000e0000 */
[----:B-1----:R2:W1:Y:S02]  /*152f0*/  SHFL.IDX PT, R0, R12, 0x3, 0x181f ;  /* 0x00781f000c007f89 */ /* 0x00246400000e0000 */
.L_x_675:
        /* <DEDUP_REMOVED lines=10> */
[-C--:B------:R-:W-:Y:S02]  /*153a0*/  @!P1 LEA R4, P4, R192, R0.reuse, 0x1 ;  /* 0x00000000c0049211 */ /* 0x080fe400078808ff */
[C---:B------:R-:W-:Y:S02]  /*153b0*/  @!P0 LEA R2, P3, R193.reuse, R0, 0x1 ;  /* 0x00000000c1028211 */ /* 0x040fe400078608ff */
[-C--:B------:R-:W-:Y:S02]  /*153c0*/  @!P2 LEA.HI.X R7, R184, R8.reuse, R13, 0x1, P5 ;  /* 0x00000008b807a211 */ /* 0x080fe400028f0c0d */
[-C--:B------:R-:W-:Y:S02]  /*153d0*/  @!P1 LEA.HI.X R5, R192, R8.reuse, R12, 0x1, P4 ;  /* 0x00000008c0059211 */ /* 0x080fe400020f0c0c */
[----:B------:R-:W-:Y:S01]  /*153e0*/  @!P0 LEA.HI.X R3, R193, R8, R9, 0x1, P3 ;  /* 0x00000008c1038211 */ /* 0x000fe200018f0c09 */
[----:B------:R1:W-:Y:S04]  /*153f0*/  @!P2 ST.E.128 [R6.64], RZ ;  /* 0x000000ff0600a985 */ /* 0x0003e8000c101d08 */
[----:B------:R1:W-:Y:S04]  /*15400*/  @!P1 ST.E.128 [R4.64], RZ ;  /* 0x000000ff04009985 */ /* 0x0003e8000c101d08 */
[----:B------:R1:W-:Y:S02]  /*15410*/  @!P0 ST.E.128 [R2.64], RZ ;  /* 0x000000ff02008985 */ /* 0x0003e4000c101d08 */
.L_x_579:
[----:B------:R-:W-:Y:S05]  /*15420*/  BSYNC B1 ;  /* 0x0000000000017941 */ /* 0x000fea0003800000 */
.L_x_563:
[----:B------:R-:W-:-:S13]  /*15430*/  ISETP.NE.AND P0, PT, RZ, UR6, PT ;  /* 0x00000006ff007c0c */ /* 0x000fda000bf05270 */
[----:B------:R-:W-:Y:S01]  /*15440*/  @P0 WARPSYNC 0xffffffff ;  /* 0xffffffff00000948 */ /* 0x000fe20003800000 */
[----:B------:R-:W-:Y:S06]  /*15450*/  @P0 BAR.SYNC.DEFER_BLOCKING 0x5, 0x100 ;  /* 0x0144000000000b1d */ /* 0x000fec0000010000 */
[----:B------:R-:W4:Y:S04]  /*15460*/  @P0 LDS.128 R212, [0x18100] ;  /* 0x01810000ffd40984 */ /* 0x000f280000000c00 */
[----:B------:R-:W-:Y:S06]  /*15470*/  @P0 BAR.ARV 0x4, 0x100 ;  /* 0x0104000000000b1d */ /* 0x000fec0000002000 */
[----:B------:R-:W-:Y:S05]  /*15480*/  @P0 BRA `(.L_x_600) ;  /* 0x00000f6000000947 */ /* 0x000fea0003800000 */
[----:B-1--4-:R-:W1:Y:S01]  /*15490*/  S2R R0, SR_TID.X ;  /* 0x0000000000007919 */ /* 0x012e620000002100 */
[----:B------:R-:W-:Y:S01]  /*154a0*/  IMAD.MOV.U32 R7, RZ, RZ, RZ ;  /* 0x000000ffff077224 */ /* 0x000fe200078e00ff */
[----:B-123--:R-:W-:-:S04]  /*154b0*/  LOP3.LUT R12, R0, 0x1f, RZ, 0xc0, !PT ;  /* 0x0000001f000c7812 */ /* 0x00efc800078ec0ff */
[----:B------:R-:W-:Y:S01]  /*154c0*/  ISETP.NE.AND P6, PT, R12, 0x1f, PT ;  /* 0x0000001f0c00780c */ /* 0x000fe20003fc5270 */
[----:B------:R-:W-:Y:S10]  /*154d0*/  BRA.DIV ~URZ, `(.L_x_601) ;  /* 0x000037c27f007947 */ /* 0x000ff4000b800000 */
[----:B------:R1:W2:Y:S02]  /*154e0*/  SHFL.IDX PT, R9, R82, RZ, 0x1f ;  /* 0x00001fff52097589 */ /* 0x0002a400000e0000 */
.L_x_676:
[----:B------:R-:W-:Y:S05]  /*154f0*/  BRA.DIV ~URZ, `(.L_x_602) ;  /* 0x000038127f007947 */ /* 0x000fea000b800000 */
[----:B------:R3:W4:Y:S02]  /*15500*/  SHFL.IDX PT, R8, R82, 0x1, 0x1f ;  /* 0x00201f0052087f89 */ /* 0x00072400000e0000 */
.L_x_677:
[----:B------:R-:W-:Y:S02]  /*15510*/  IMAD.IADD R0, R215, 0x1, R12 ;  /* 0x00000001d7007824 */ /* 0x000fe400078e020c */
        /* <DEDUP_REMOVED lines=16> */
[----:B------:R1:W3:Y:S02]  /*15620*/  SHFL.UP PT, R4, R0, 0x1, RZ ;  /* 0x0420000000047989 */ /* 0x0002e400000e00ff */
.L_x_678:
        /* <DEDUP_REMOVED lines=16> */
.L_x_679:
[----:B---3--:R-:W-:Y:S01]  /*15730*/  IMAD R0, R0, c[0x0][0x538], RZ ;  /* 0x00014e0000007a24 */ /* 0x008fe200078e02ff */
[----:B------:R-:W-:Y:S04]  /*15740*/  BSSY B1, `(.L_x_605) ;  /* 0x00000c5000017945 */ /* 0x000fe80003800000 */
[----:B----4-:R-:W-:-:S04]  /*15750*/  IADD3 R8, R0, R8, RZ ;  /* 0x0000000800087210 */ /* 0x010fc80007ffe0ff */
[----:B--2---:R-:W-:-:S13]  /*15760*/  ISETP.GT.AND P0, PT, R8, R9, PT ;  /* 0x000000090800720c */ /* 0x004fda0003f04270 */
[----:B------:R-:W-:Y:S05]  /*15770*/  @P0 BRA `(.L_x_606) ;  /* 0x0000024000000947 */ /* 0x000fea0003800000 */
.L_x_610:
        /* <DEDUP_REMOVED lines=16> */
.L_x_680:
        /* <DEDUP_REMOVED lines=16> */
.L_x_681:
[----:B--2---:R-:W-:-:S05]  /*15980*/  IMAD R0, R0, c[0x0][0x538], RZ ;  /* 0x00014e0000007a24 */ /* 0x004fca00078e02ff */
[----:B------:R-:W-:-:S04]  /*15990*/  IADD3 R8, R0, R8, RZ ;  /* 0x0000000800087210 */ /* 0x000fc80007ffe0ff */
[----:B------:R-:W-:-:S13]  /*159a0*/  ISETP.GT.AND P0, PT, R8, R9, PT ;  /* 0x000000090800720c */ /* 0x000fda0003f04270 */
[----:B-1----:R-:W-:Y:S05]  /*159b0*/  @!P0 BRA `(.L_x_610) ;  /* 0xfffffdc000008947 */ /* 0x002fea000383ffff */
.L_x_606:
[----:B------:R-:W-:-:S05]  /*159c0*/  IADD3 R8, -R0, R8, RZ ;  /* 0x0000000800087210 */ /* 0x000fca0007ffe1ff */
[----:B------:R-:W-:-:S05]  /*159d0*/  IMAD R0, R4, c[0x0][0x538], R8 ;  /* 0x00014e0004007a24 */ /* 0x000fca00078e0208 */
[----:B------:R-:W-:Y:S01]  /*159e0*/  ISETP.GT.AND P0, PT, R0, R9, PT ;  /* 0x000000090000720c */ /* 0x000fe20003f04270 */
[----:B------:R-:W-:-:S12]  /*159f0*/  BRA.DIV ~URZ, `(.L_x_611) ;  /* 0x000037727f007947 */ /* 0x000fd8000b800000 */
[----:B------:R-:W-:-:S04]  /*15a00*/  VOTE.ANY R5, PT, !P0 ;  /* 0x0000000000057806 */ /* 0x000fc800040e0100 */
.L_x_682:
[----:B------:R-:W2:Y:S02]  /*15a10*/  POPC R0, R5 ;  /* 0x0000000500007309 */ /* 0x000ea40000000000 */
[----:B--2---:R-:W-:Y:S01]  /*15a20*/  IADD3 R215, R0, R215, RZ ;  /* 0x000000d700d77210 */ /* 0x004fe20007ffe0ff */
[----:B------:R-:W-:Y:S05]  /*15a30*/  BRA.DIV ~URZ, `(.L_x_612) ;  /* 0x000037827f007947 */ /* 0x000fea000b800000 */
[----:B------:R2:W3:Y:S04]  /*15a40*/  SHFL.IDX PT, R10, R6, R0, 0x1f ;  /* 0x00001f00060a7589 */ /* 0x0004e800000e0000 */
[----:B------:R2:W4:Y:S02]  /*15a50*/  SHFL.IDX PT, R7, R7, R0, 0x1f ;  /* 0x00001f0007077589 */ /* 0x00052400000e0000 */
.L_x_683:
[----:B------:R-:W-:Y:S01]  /*15a60*/  ISETP.NE.AND P0, PT, R5, RZ, PT ;  /* 0x000000ff0500720c */ /* 0x000fe20003f05270 */
[----:B------:R-:W-:-:S12]  /*15a70*/  BSSY B0, `(.L_x_613) ;  /* 0x0000005000007945 */ /* 0x000fd80003800000 */
[----:B------:R-:W-:Y:S05]  /*15a80*/  @!P0 BRA `(.L_x_614) ;  /* 0x0000003000008947 */ /* 0x000fea0003800000 */
[----:B--2---:R-:W-:Y:S01]  /*15a90*/  IADD3 R0, R0, -0x1, RZ ;  /* 0xffffffff00007810 */ /* 0x004fe20007ffe0ff */
[----:B------:R-:W-:Y:S05]  /*15aa0*/  BRA.DIV ~URZ, `(.L_x_615) ;  /* 0x000037e27f007947 */ /* 0x000fea000b800000 */
[----:B------:R2:W1:Y:S02]  /*15ab0*/  SHFL.IDX PT, R11, R4, R0, 0x1f ;  /* 0x00001f00040b7589 */ /* 0x00046400000e0000 */
.L_x_614:
[----:B------:R-:W-:Y:S05]  /*15ac0*/  BSYNC B0 ;  /* 0x0000000000007941 */ /* 0x000fea0003800000 */
.L_x_613:
[----:B----4-:R-:W-:Y:S01]  /*15ad0*/  ISETP.NE.AND P0, PT, R7, 0x1, PT ;  /* 0x000000010700780c */ /* 0x010fe20003f05270 */
[----:B-1----:R-:W-:Y:S01]  /*15ae0*/  IMAD R212, R11, c[0x0][0x538], R8 ;  /* 0x00014e000bd47a24 */ /* 0x002fe200078e0208 */
[----:B------:R-:W-:Y:S04]  /*15af0*/  BSSY B0, `(.L_x_616) ;  /* 0x0000082000007945 */ /* 0x000fe80003800000 */
[----:B------:R-:W-:-:S07]  /*15b00*/  IADD3 R9, -R212, R9, RZ ;  /* 0x00000009d4097210 */ /* 0x000fce0007ffe1ff */
[----:B------:R-:W-:Y:S05]  /*15b10*/  @!P0 BRA `(.L_x_617) ;  /* 0x000003d000008947 */ /* 0x000fea0003800000 */
[-C--:B---3--:R-:W-:Y:S02]  /*15b20*/  IABS R2, R10.reuse ;  /* 0x0000000a00027213 */ /* 0x088fe40000000000 */
[----:B------:R-:W-:Y:S02]  /*15b30*/  IABS R8, R10 ;  /* 0x0000000a00087213 */ /* 0x000fe40000000000 */
[----:B--2---:R-:W1:Y:S08]  /*15b40*/  I2F.RP R0, R2 ;  /* 0x0000000200007306 */ /* 0x004e700000209400 */
[----:B-1----:R-:W1:Y:S02]  /*15b50*/  MUFU.RCP R0, R0 ;  /* 0x0000000000007308 */ /* 0x002e640000001000 */
[----:B-1----:R-:W-:-:S06]  /*15b60*/  IADD3 R0, R0, 0xffffffe, RZ ;  /* 0x0ffffffe00007810 */ /* 0x002fcc0007ffe0ff */
[----:B------:R-:W1:Y:S02]  /*15b70*/  F2I.FTZ.U32.TRUNC.NTZ R5, R0 ;  /* 0x0000000000057305 */ /* 0x000e64000021f000 */
[----:B-1----:R-:W-:Y:S01]  /*15b80*/  IMAD.MOV R3, RZ, RZ, -R5 ;  /* 0x000000ffff037224 */ /* 0x002fe200078e0a05 */
[----:B------:R-:W-:-:S03]  /*15b90*/  IABS R0, R7 ;  /* 0x0000000700007213 */ /* 0x000fc60000000000 */
[----:B------:R-:W-:Y:S01]  /*15ba0*/  IMAD.MOV.U32 R4, RZ, RZ, R3 ;  /* 0x000000ffff047224 */ /* 0x000fe200078e0003 */
[----:B------:R-:W-:Y:S01]  /*15bb0*/  IABS R3, R9 ;  /* 0x0000000900037213 */ /* 0x000fe20000000000 */
[----:B------:R-:W-:Y:S02]  /*15bc0*/  IMAD.MOV.U32 R6, RZ, RZ, R0 ;  /* 0x000000ffff067224 */ /* 0x000fe400078e0000 */
[----:B------:R-:W-:Y:S02]  /*15bd0*/  IMAD R0, R4, R2, RZ ;  /* 0x0000000204007224 */ /* 0x000fe400078e02ff */
[----:B------:R-:W-:Y:S01]  /*15be0*/  IMAD.MOV.U32 R4, RZ, RZ, RZ ;  /* 0x000000ffff047224 */ /* 0x000fe200078e00ff */
[----:B------:R-:W1:Y:S03]  /*15bf0*/  I2F.RP R11, R6 ;  /* 0x00000006000b7306 */ /* 0x000e660000209400 */
[----:B------:R-:W-:-:S04]  /*15c00*/  IMAD.HI.U32 R5, R5, R0, R4 ;  /* 0x0000000005057227 */ /* 0x000fc800078e0004 */
[----:B------:R-:W-:-:S05]  /*15c10*/  IMAD.MOV R0, RZ, RZ, -R8 ;  /* 0x000000ffff007224 */ /* 0x000fca00078e0a08 */
[----:B------:R-:W-:Y:S01]  /*15c20*/  MOV R4, R0 ;  /* 0x0000000000047202 */ /* 0x000fe20000000f00 */
[----:B------:R-:W-:-:S04]  /*15c30*/  IMAD.HI.U32 R0, R5, R3, RZ ;  /* 0x0000000305007227 */ /* 0x000fc800078e00ff */
[----:B------:R-:W-:Y:S02]  /*15c40*/  IMAD R3, R0, R4, R3 ;  /* 0x0000000400037224 */ /* 0x000fe400078e0203 */
[----:B-1----:R-:W1:Y:S03]  /*15c50*/  MUFU.RCP R4, R11 ;  /* 0x0000000b00047308 */ /* 0x002e660000001000 */
[----:B------:R-:W-:-:S13]  /*15c60*/  ISETP.GT.U32.AND P0, PT, R2, R3, PT ;  /* 0x000000030200720c */ /* 0x000fda0003f04070 */
[----:B------:R-:W-:Y:S01]  /*15c70*/  @!P0 IMAD.IADD R3, R3, 0x1, -R2 ;  /* 0x0000000103038824 */ /* 0x000fe200078e0a02 */
[----:B-1----:R-:W-:Y:S02]  /*15c80*/  IADD3 R4, R4, 0xffffffe, RZ ;  /* 0x0ffffffe04047810 */ /* 0x002fe40007ffe0ff */
[----:B------:R-:W-:Y:S02]  /*15c90*/  @!P0 IADD3 R0, R0, 0x1, RZ ;  /* 0x0000000100008810 */ /* 0x000fe40007ffe0ff */
[----:B------:R-:W-:Y:S02]  /*15ca0*/  ISETP.GE.U32.AND P2, PT, R3, R2, PT ;  /* 0x000000020300720c */ /* 0x000fe40003f46070 */
[----:B------:R-:W1:Y:S01]  /*15cb0*/  F2I.FTZ.U32.TRUNC.NTZ R3, R4 ;  /* 0x0000000400037305 */ /* 0x000e62000021f000 */
[----:B------:R-:W-:Y:S02]  /*15cc0*/  LOP3.LUT R2, R9, R10, RZ, 0x3c, !PT ;  /* 0x0000000a09027212 */ /* 0x000fe400078e3cff */
[----:B------:R-:W-:-:S02]  /*15cd0*/  ISETP.NE.AND P0, PT, R10, RZ, PT ;  /* 0x000000ff0a00720c */ /* 0x000fc40003f05270 */
[----:B------:R-:W-:-:S06]  /*15ce0*/  ISETP.GE.AND P1, PT, R2, RZ, PT ;  /* 0x000000ff0200720c */ /* 0x000fcc0003f26270 */
[----:B------:R-:W-:Y:S01]  /*15cf0*/  @P2 IADD3 R0, R0, 0x1, RZ ;  /* 0x0000000100002810 */ /* 0x000fe20007ffe0ff */
[----:B-1----:R-:W-:-:S06]  /*15d00*/  IMAD.MOV R2, RZ, RZ, -R3 ;  /* 0x000000ffff027224 */ /* 0x002fcc00078e0a03 */
[----:B------:R-:W-:Y:S01]  /*15d10*/  @!P1 IMAD.MOV R0, RZ, RZ, -R0 ;  /* 0x000000ffff009224 */ /* 0x000fe200078e0a00 */
[----:B------:R-:W-:Y:S02]  /*15d20*/  @!P0 LOP3.LUT R0, RZ, R10, RZ, 0x33, !PT ;  /* 0x0000000aff008212 */ /* 0x000fe400078e33ff */
[----:B------:R-:W-:Y:S02]  /*15d30*/  MOV R4, R2 ;  /* 0x0000000200047202 */ /* 0x000fe40000000f00 */
[----:B------:R-:W-:Y:S02]  /*15d40*/  IABS R2, R7 ;  /* 0x0000000700027213 */ /* 0x000fe40000000000 */
[----:B------:R-:W-:Y:S01]  /*15d50*/  IABS R8, R0 ;  /* 0x0000000000087213 */ /* 0x000fe20000000000 */
[----:B------:R-:W-:Y:S02]  /*15d60*/  IMAD R4, R4, R6, RZ ;  /* 0x0000000604047224 */ /* 0x000fe400078e02ff */
[----:B------:R-:W-:-:S02]  /*15d70*/  IMAD.MOV R5, RZ, RZ, -R2 ;  /* 0x000000ffff057224 */ /* 0x000fc400078e0a02 */
[----:B------:R-:W-:-:S04]  /*15d80*/  IMAD.MOV.U32 R2, RZ, RZ, RZ ;  /* 0x000000ffff027224 */ /* 0x000fc800078e00ff */
[----:B------:R-:W-:Y:S01]  /*15d90*/  IMAD.HI.U32 R2, R3, R4, R2 ;  /* 0x0000000403027227 */ /* 0x000fe200078e0002 */
[----:B------:R-:W-:-:S03]  /*15da0*/  MOV R4, R5 ;  /* 0x0000000500047202 */ /* 0x000fc60000000f00 */
[----:B------:R-:W-:-:S04]  /*15db0*/  IMAD.MOV.U32 R3, RZ, RZ, R8 ;  /* 0x000000ffff037224 */ /* 0x000fc800078e0008 */
[----:B------:R-:W-:-:S04]  /*15dc0*/  IMAD.HI.U32 R2, R2, R3, RZ ;  /* 0x0000000302027227 */ /* 0x000fc800078e00ff */
[----:B------:R-:W-:Y:S01]  /*15dd0*/  IMAD R3, R2, R4, R3 ;  /* 0x0000000402037224 */ /* 0x000fe200078e0203 */
[----:B------:R-:W-:-:S04]  /*15de0*/  IADD3 R4, -R0, RZ, RZ ;  /* 0x000000ff00047210 */ /* 0x000fc80007ffe1ff */
        /* <DEDUP_REMOVED lines=9> */
[----:B------:R-:W-:-:S05]  /*15e80*/  @!P0 LOP3.LUT R2, RZ, R7, RZ, 0x33, !PT ;  /* 0x00000007ff028212 */ /* 0x000fca00078e33ff */
[--C-:B------:R-:W-:Y:S02]  /*15e90*/  IMAD.MOV R3, RZ, RZ, -R2.reuse ;  /* 0x000000ffff037224 */ /* 0x100fe400078e0a02 */
[C---:B------:R-:W-:Y:S02]  /*15ea0*/  IMAD R2, R7.reuse, 0x1000000, R2 ;  /* 0x0100000007027824 */ /* 0x040fe400078e0202 */
[----:B------:R-:W-:Y:S02]  /*15eb0*/  IMAD R3, R7, R3, R0 ;  /* 0x0000000307037224 */ /* 0x000fe400078e0200 */
[----:B------:R-:W-:Y:S02]  /*15ec0*/  IMAD R0, R10, R4, R9 ;  /* 0x000000040a007224 */ /* 0x000fe400078e0209 */
[----:B------:R-:W-:Y:S01]  /*15ed0*/  IMAD R214, R3, 0x10000, R2 ;  /* 0x0001000003d67824 */ /* 0x000fe200078e0202 */
[----:B------:R-:W-:Y:S05]  /*15ee0*/  BRA `(.L_x_618) ;  /* 0x0000042000007947 */ /* 0x000fea0003800000 */
.L_x_617:
[----:B------:R-:W-:-:S04]  /*15ef0*/  IMAD.MOV.U32 R2, RZ, RZ, 0x4 ;  /* 0x00000004ff027424 */ /* 0x000fc800078e00ff */
[----:B------:R-:W-:-:S05]  /*15f00*/  IMAD.WIDE R2, R215, R2, c[0x0][0x590] ;  /* 0x00016400d7027625 */ /* 0x000fca00078e0202 */
[----:B--2---:R-:W2:Y:S02]  /*15f10*/  LDG.E R4, [R2.64] ;  /* 0x0000000802047981 */ /* 0x004ea4000c1e1900 */
[----:B--23--:R-:W-:-:S05]  /*15f20*/  IMAD R8, R4, R10, RZ ;  /* 0x0000000a04087224 */ /* 0x00cfca00078e02ff */
        /* <DEDUP_REMOVED lines=27> */
[----:B------:R-:W-:Y:S02]  /*160e0*/  IMAD R11, R4, R0, RZ ;  /* 0x00000000040b7224 */ /* 0x000fe400078e02ff */
[----:B------:R-:W-:-:S03]  /*160f0*/  IMAD.MOV R0, RZ, RZ, -R0 ;  /* 0x000000ffff007224 */ /* 0x000fc600078e0a00 */
[----:B------:R-:W-:Y:S01]  /*16100*/  IADD3 R2, -R11, c[0x0][0x538], RZ ;  /* 0x00014e000b027a10 */ /* 0x000fe20007ffe1ff */
[----:B------:R-:W-:-:S03]  /*16110*/  IMAD R7, R8, R0, R9 ;  /* 0x0000000008077224 */ /* 0x000fc600078e0209 */
[----:B------:R-:W-:Y:S01]  /*16120*/  IMNMX R2, R4, R2, PT ;  /* 0x0000000204027217 */ /* 0x000fe20003800200 */
[----:B------:R-:W-:-:S03]  /*16130*/  IMAD.MOV.U32 R4, RZ, RZ, RZ ;  /* 0x000000ffff047224 */ /* 0x000fc600078e00ff */
[-C--:B------:R-:W-:Y:S02]  /*16140*/  IABS R3, R2.reuse ;  /* 0x0000000200037213 */ /* 0x080fe40000000000 */
[----:B------:R-:W-:-:S03]  /*16150*/  IABS R8, R2 ;  /* 0x0000000200087213 */ /* 0x000fc60000000000 */
[----:B------:R-:W-:-:S04]  /*16160*/  IMAD.MOV.U32 R6, RZ, RZ, R3 ;  /* 0x000000ffff067224 */ /* 0x000fc800078e0003 */
[----:B------:R-:W1:Y:S08]  /*16170*/  I2F.RP R3, R6 ;  /* 0x0000000600037306 */ /* 0x000e700000209400 */
[----:B-1----:R-:W1:Y:S02]  /*16180*/  MUFU.RCP R3, R3 ;  /* 0x0000000300037308 */ /* 0x002e640000001000 */
[----:B-1----:R-:W-:-:S06]  /*16190*/  IADD3 R3, R3, 0xffffffe, RZ ;  /* 0x0ffffffe03037810 */ /* 0x002fcc0007ffe0ff */
[----:B------:R-:W1:Y:S02]  /*161a0*/  F2I.FTZ.U32.TRUNC.NTZ R5, R3 ;  /* 0x0000000300057305 */ /* 0x000e64000021f000 */
[----:B-1----:R-:W-:-:S05]  /*161b0*/  IMAD.MOV R3, RZ, RZ, -R5 ;  /* 0x000000ffff037224 */ /* 0x002fca00078e0a05 */
[----:B------:R-:W-:Y:S02]  /*161c0*/  MOV R0, R3 ;  /* 0x0000000300007202 */ /* 0x000fe40000000f00 */
[----:B------:R-:W-:-:S03]  /*161d0*/  IABS R3, R7 ;  /* 0x0000000700037213 */ /* 0x000fc60000000000 */
[----:B------:R-:W-:-:S04]  /*161e0*/  IMAD R0, R0, R6, RZ ;  /* 0x0000000600007224 */ /* 0x000fc800078e02ff */
[----:B------:R-:W-:-:S04]  /*161f0*/  IMAD.HI.U32 R5, R5, R0, R4 ;  /* 0x0000000005057227 */ /* 0x000fc800078e0004 */
[----:B------:R-:W-:-:S04]  /*16200*/  IMAD.MOV R0, RZ, RZ, -R8 ;  /* 0x000000ffff007224 */ /* 0x000fc800078e0a08 */
[----:B------:R-:W-:Y:S02]  /*16210*/  IMAD.MOV.U32 R4, RZ, RZ, R0 ;  /* 0x000000ffff047224 */ /* 0x000fe400078e0000 */
[----:B------:R-:W-:-:S04]  /*16220*/  IMAD.HI.U32 R0, R5, R3, RZ ;  /* 0x0000000305007227 */ /* 0x000fc800078e00ff */
[----:B------:R-:W-:-:S05]  /*16230*/  IMAD R3, R0, R4, R3 ;  /* 0x0000000400037224 */ /* 0x000fca00078e0203 */
[----:B------:R-:W-:-:S13]  /*16240*/  ISETP.GT.U32.AND P0, PT, R6, R3, PT ;  /* 0x000000030600720c */ /* 0x000fda0003f04070 */
[-C--:B------:R-:W-:Y:S02]  /*16250*/  @!P0 IADD3 R3, R3, -R6.reuse, RZ ;  /* 0x8000000603038210 */ /* 0x080fe40007ffe0ff */
[----:B------:R-:W-:Y:S02]  /*16260*/  @!P0 IADD3 R0, R0, 0x1, RZ ;  /* 0x0000000100008810 */ /* 0x000fe40007ffe0ff */
[----:B------:R-:W-:Y:S02]  /*16270*/  ISETP.GE.U32.AND P2, PT, R3, R6, PT ;  /* 0x000000060300720c */ /* 0x000fe40003f46070 */
[----:B------:R-:W-:Y:S02]  /*16280*/  LOP3.LUT R3, R7, R2, RZ, 0x3c, !PT ;  /* 0x0000000207037212 */ /* 0x000fe400078e3cff */
[----:B------:R-:W-:Y:S02]  /*16290*/  ISETP.NE.AND P0, PT, R2, RZ, PT ;  /* 0x000000ff0200720c */ /* 0x000fe40003f05270 */
[----:B------:R-:W-:Y:S01]  /*162a0*/  ISETP.GE.AND P1, PT, R3, RZ, PT ;  /* 0x000000ff0300720c */ /* 0x000fe20003f26270 */
[----:B------:R-:W-:Y:S01]  /*162b0*/  IMAD.MOV R3, RZ, RZ, -R2 ;  /* 0x000000ffff037224 */ /* 0x000fe200078e0a02 */
[----:B------:R-:W-:-:S05]  /*162c0*/  IADD3 R7, R11, 0x1000000, R7 ;  /* 0x010000000b077810 */ /* 0x000fca0007ffe007 */
[----:B------:R-:W-:-:S06]  /*162d0*/  @P2 IADD3 R0, R0, 0x1, RZ ;  /* 0x0000000100002810 */ /* 0x000fcc0007ffe0ff */
[----:B------:R-:W-:Y:S01]  /*162e0*/  @!P1 IMAD.MOV R0, RZ, RZ, -R0 ;  /* 0x000000ffff009224 */ /* 0x000fe200078e0a00 */
[----:B------:R-:W-:-:S05]  /*162f0*/  @!P0 LOP3.LUT R0, RZ, R2, RZ, 0x33, !PT ;  /* 0x00000002ff008212 */ /* 0x000fca00078e33ff */
[----:B------:R-:W-:Y:S02]  /*16300*/  IMAD R214, R0, R3, R7 ;  /* 0x0000000300d67224 */ /* 0x000fe400078e0207 */
.L_x_618:
[----:B------:R-:W-:Y:S05]  /*16310*/  BSYNC B0 ;  /* 0x0000000000007941 */ /* 0x000fea0003800000 */
.L_x_616:
[----:B------:R-:W-:-:S04]  /*16320*/  LOP3.LUT R0, RZ, R0, RZ, 0x33, !PT ;  /* 0x00000000ff007212 */ /* 0x000fc800078e33ff */
[----:B------:R-:W-:Y:S01]  /*16330*/  IADD3 R213, R0, R10, RZ ;  /* 0x0000000a00d57210 */ /* 0x000fe20007ffe0ff */
[----:B------:R-:W-:Y:S05]  /*16340*/  BRA `(.L_x_619) ;  /* 0x0000004000007947 */ /* 0x000fea0003800000 */
.L_x_607:
[----:B------:R-:W-:Y:S01]  /*16350*/  IMAD.MOV.U32 R212, RZ, RZ, R9 ;  /* 0x000000ffffd47224 */ /* 0x000fe200078e0009 */
[----:B------:R-:W-:Y:S01]  /*16360*/  MOV R214, RZ ;  /* 0x000000ff00d67202 */ /* 0x000fe20000000f00 */
[----:B------:R-:W-:Y:S01]  /*16370*/  IMAD.MOV.U32 R213, RZ, RZ, RZ ;  /* 0x000000ffffd57224 */ /* 0x000fe200078e00ff */
[----:B------:R-:W-:Y:S02]  /*16380*/  MOV R215, c[0x0][0x53c] ;  /* 0x00014f0000d77a02 */ /* 0x000fe40000000f00 */
.L_x_619:
[----:B------:R-:W-:Y:S05]  /*16390*/  BSYNC B1 ;  /* 0x0000000000017941 */ /* 0x000fea0003800000 */
.L_x_605:
[----:B------:R-:W-:Y:S01]  /*163a0*/  WARPSYNC 0xffffffff ;  /* 0xffffffff00007948 */ /* 0x000fe20003800000 */
[----:B------:R-:W-:Y:S01]  /*163b0*/  BAR.SYNC.DEFER_BLOCKING 0x4, 0x100 ;  /* 0x0104000000007b1d */ /* 0x000fe20000010000 */
[----:B------:R-:W-:-:S13]  /*163c0*/  ISETP.NE.AND P0, PT, R12, RZ, PT ;  /* 0x000000ff0c00720c */ /* 0x000fda0003f05270 */
[----:B------:R2:W-:Y:S04]  /*163d0*/  @!P0 STS.128 [0x18100], R212 ;  /* 0x018100d4ff008388 */ /* 0x0005e80000000c00 */
[----:B------:R-:W-:Y:S06]  /*163e0*/  BAR.ARV 0x5, 0x100 ;  /* 0x0144000000007b1d */ /* 0x000fec0000002000 */
.L_x_600:
[----:B----4-:R-:W-:-:S13]  /*163f0*/  ISETP.GE.AND P0, PT, R215, c[0x0][0x53c], PT ;  /* 0x00014f00d7007a0c */ /* 0x010fda0003f06270 */
[----:B-123--:R-:W-:Y:S01]  /*16400*/  @P0 CALL.REL.NOINC `(.L_x_620) ;  /* 0x0000001000000944 */ /* 0x00efe20003c00000 */
[----:B------:R-:W-:Y:S05]  /*16410*/  BRA `(.L_x_621) ;  /* 0xfffeb63000007947 */ /* 0x000fea000383ffff */
.L_x_620:
[----:B------:R-:W-:Y:S05]  /*16420*/  EXIT ;  /* 0x000000000000794d */ /* 0x000fea0003800000 */
.L_x_444:
[----:B------:R-:W-:Y:S01]  /*16430*/  IMAD.MOV.U32 R0, RZ, RZ, R5 ;  /* 0x000000ffff007224 */ /* 0x000fe200078e0005 */
[----:B------:R-:W-:Y:S02]  /*16440*/  MOV R2, 0x1 ;  /* 0x0000000100027802 */ /* 0x000fe40000000f00 */
[----:B------:R-:W-:Y:S02]  /*16450*/  MOV R3, 0x16470 ;  /* 0x0001647000037802 */ /* 0x000fe40000000f00 */
[----:B-1----:R-:W-:Y:S05]  /*16460*/  CALL.REL.NOINC `($__internal_10_$__cuda_sm70_shflsync_up_p) ;  /* 0x00002f5000007944 */ /* 0x002fea0003c00000 */
[----:B------:R-:W-:Y:S01]  /*16470*/  MOV R0, R4 ;  /* 0x0000000400007202 */ /* 0x000fe20000000f00 */
[----:B------:R-:W-:Y:S05]  /*16480*/  BRA `(.L_x_622) ;  /* 0xfffe9fb000007947 */ /* 0x000fea000383ffff */
.L_x_445:
[----:B------:R-:W-:Y:S01]  /*16490*/  IMAD.MOV.U32 R0, RZ, RZ, R5 ;  /* 0x000000ffff007224 */ /* 0x000fe200078e0005 */
[----:B------:R-:W-:Y:S02]  /*164a0*/  MOV R2, 0x2 ;  /* 0x0000000200027802 */ /* 0x000fe40000000f00 */
[----:B------:R-:W-:Y:S02]  /*164b0*/  MOV R3, 0x164d0 ;  /* 0x000164d000037802 */ /* 0x000fe40000000f00 */
[----:B-1----:R-:W-:Y:S05]  /*164c0*/  CALL.REL.NOINC `($__internal_10_$__cuda_sm70_shflsync_up_p) ;  /* 0x00002ef000007944 */ /* 0x002fea0003c00000 */
[----:B------:R-:W-:Y:S01]  /*164d0*/  SEL R0, R4, RZ, P4 ;  /* 0x000000ff04007207 */ /* 0x000fe20002000000 */
[----:B------:R-:W-:Y:S01]  /*164e0*/  IMAD.MOV.U32 R2, RZ, RZ, 0x4 ;  /* 0x00000004ff027424 */ /* 0x000fe200078e00ff */
[----:B------:R-:W-:-:S03]  /*164f0*/  MOV R3, 0x16520 ;  /* 0x0001652000037802 */ /* 0x000fc60000000f00 */
[----:B------:R-:W-:Y:S02]  /*16500*/  IMAD.IADD R0, R5, 0x1, R0 ;  /* 0x0000000105007824 */ /* 0x000fe400078e0200 */
[----:B------:R-:W-:Y:S05]  /*16510*/  CALL.REL.NOINC `($__internal_10_$__cuda_sm70_shflsync_up_p) ;  /* 0x00002ea000007944 */ /* 0x000fea0003c00000 */
        /* <DEDUP_REMOVED lines=12> */
[----:B------:R-:W-:Y:S02]  /*165e0*/  MOV R186, 0x1f ;  /* 0x0000001f00ba7802 */ /* 0x000fe40000000f00 */
[----:B------:R-:W-:Y:S01]  /*165f0*/  MOV R3, 0x16630 ;  /* 0x0001663000037802 */ /* 0x000fe20000000f00 */
[----:B------:R-:W-:-:S04]  /*16600*/  IMAD.IADD R4, R0, 0x1, R4 ;  /* 0x0000000100047824 */ /* 0x000fc800078e0204 */
[----:B------:R-:W-:Y:S02]  /*16610*/  IMAD.MOV.U32 R185, RZ, RZ, R4 ;  /* 0x000000ffffb97224 */ /* 0x000fe400078e0004 */
[----:B------:R-:W-:Y:S05]  /*16620*/  CALL.REL.NOINC `($__internal_9_$__cuda_sm70_shflsync_idx_p) ;  /* 0x00002d3000007944 */ /* 0x000fea0003c00000 */
[----:B------:R-:W-:Y:S01]  /*16630*/  MOV R0, R186 ;  /* 0x000000ba00007202 */ /* 0x000fe20000000f00 */
[----:B------:R-:W-:Y:S05]  /*16640*/  BRA `(.L_x_623) ;  /* 0xfffe9ef000007947 */ /* 0x000fea000383ffff */
.L_x_447:
[----:B------:R-:W-:Y:S02]  /*16650*/  SEL R0, RZ, 0x1, P0 ;  /* 0x00000001ff007807 */ /* 0x000fe40000000000 */
[----:B------:R-:W-:Y:S02]  /*16660*/  MOV R2, 0x16680 ;  /* 0x0001668000027802 */ /* 0x000fe40000000f00 */
[----:B-1----:R-:W-:Y:S05]  /*16670*/  CALL.REL.NOINC `($__internal_11_$__cuda_sm70_votesync_ballot) ;  /* 0x00002db000007944 */ /* 0x002fea0003c00000 */
[----:B------:R-:W-:Y:S01]  /*16680*/  MOV R6, R0 ;  /* 0x0000000000067202 */ /* 0x000fe20000000f00 */
[----:B------:R-:W-:Y:S05]  /*16690*/  BRA `(.L_x_624) ;  /* 0xfffe9f3000007947 */ /* 0x000fea000383ffff */
.L_x_448:
[----:B------:R-:W-:Y:S01]  /*166a0*/  IMAD.MOV.U32 R185, RZ, RZ, R9 ;  /* 0x000000ffffb97224 */ /* 0x000fe200078e0009 */
[----:B------:R-:W-:Y:S01]  /*166b0*/  MOV R2, R0 ;  /* 0x0000000000027202 */ /* 0x000fe20000000f00 */
[----:B------:R-:W-:Y:S01]  /*166c0*/  IMAD.MOV.U32 R186, RZ, RZ, 0x1f ;  /* 0x0000001fffba7424 */ /* 0x000fe200078e00ff */
[----:B------:R-:W-:Y:S02]  /*166d0*/  MOV R3, 0x166f0 ;  /* 0x000166f000037802 */ /* 0x000fe40000000f00 */
[----:B------:R-:W-:Y:S05]  /*166e0*/  CALL.REL.NOINC `($__internal_9_$__cuda_sm70_shflsync_idx_p) ;  /* 0x00002c7000007944 */ /* 0x000fea0003c00000 */
[----:B------:R-:W-:Y:S01]  /*166f0*/  IMAD.MOV.U32 R12, RZ, RZ, R186 ;  /* 0x000000ffff0c7224 */ /* 0x000fe200078e00ba */
[----:B------:R-:W-:Y:S01]  /*16700*/  MOV R185, R8 ;  /* 0x0000000800b97202 */ /* 0x000fe20000000f00 */
[----:B------:R-:W-:Y:S01]  /*16710*/  IMAD.MOV.U32 R5, RZ, RZ, RZ ;  /* 0x000000ffff057224 */ /* 0x000fe200078e00ff */
[----:B------:R-:W-:Y:S01]  /*16720*/  MOV R2, R0 ;  /* 0x0000000000027202 */ /* 0x000fe20000000f00 */
[----:B------:R-:W-:Y:S01]  /*16730*/  IMAD.MOV.U32 R186, RZ, RZ, 0x1f ;  /* 0x0000001fffba7424 */ /* 0x000fe200078e00ff */
[----:B------:R-:W-:-:S02]  /*16740*/  MOV R3, 0x16760 ;  /* 0x0001676000037802 */ /* 0x000fc40000000f00 */
[----:B------:R-:W-:Y:S05]  /*16750*/  CALL.REL.NOINC `($__internal_9_$__cuda_sm70_shflsync_idx_p) ;  /* 0x00002c0000007944 */ /* 0x000fea0003c00000 */
[----:B------:R-:W-:Y:S01]  /*16760*/  MOV R9, R186 ;  /* 0x000000ba00097202 */ /* 0x000fe20000000f00 */
[----:B------:R-:W-:Y:S05]  /*16770*/  BRA `(.L_x_625) ;  /* 0xfffe9eb000007947 */ /* 0x000fea000383ffff */
.L_x_451:
[----:B------:R-:W-:Y:S01]  /*16780*/  IMAD.MOV.U32 R185, RZ, RZ, R4 ;  /* 0x000000ffffb97224 */ /* 0x000fe200078e0004 */
[----:B------:R-:W-:Y:S01]  /*16790*/  MOV R2, R0 ;  /* 0x0000000000027202 */ /* 0x000fe20000000f00 */
[----:B------:R-:W-:Y:S01]  /*167a0*/  IMAD.MOV.U32 R186, RZ, RZ, 0x1f ;  /* 0x0000001fffba7424 */ /* 0x000fe200078e00ff */
[----:B------:R-:W-:-:S02]  /*167b0*/  MOV R3, 0x167d0 ;  /* 0x000167d000037802 */ /* 0x000fc40000000f00 */
[----:B--23--:R-:W-:Y:S05]  /*167c0*/  CALL.REL.NOINC `($__internal_9_$__cuda_sm70_shflsync_idx_p) ;  /* 0x00002b9000007944 */ /* 0x00cfea0003c00000 */
[----:B------:R-:W-:Y:S01]  /*167d0*/  MOV R5, R186 ;  /* 0x000000ba00057202 */ /* 0x000fe20000000f00 */
[----:B------:R-:W-:Y:S05]  /*167e0*/  BRA `(.L_x_450) ;  /* 0xfffe9ea000007947 */ /* 0x000fea000383ffff */
.L_x_470:
[----:B------:R-:W-:Y:S01]  /*167f0*/  IMAD.MOV.U32 R185, RZ, RZ, R9 ;  /* 0x000000ffffb97224 */ /* 0x000fe200078e0009 */
[----:B------:R-:W-:Y:S01]  /*16800*/  MOV R2, RZ ;  /* 0x000000ff00027202 */ /* 0x000fe20000000f00 */
[----:B------:R-:W-:Y:S01]  /*16810*/  IMAD.MOV.U32 R186, RZ, RZ, 0x181f ;  /* 0x0000181fffba7424 */ /* 0x000fe200078e00ff */
[----:B------:R-:W-:-:S02]  /*16820*/  MOV R3, 0x16840 ;  /* 0x0001684000037802 */ /* 0x000fc40000000f00 */
[----:B-----5:R-:W-:Y:S05]  /*16830*/  CALL.REL.NOINC `($__internal_9_$__cuda_sm70_shflsync_idx_p) ;  /* 0x00002b2000007944 */ /* 0x020fea0003c00000 */
[----:B------:R-:W-:Y:S01]  /*16840*/  MOV R8, R186 ;  /* 0x000000ba00087202 */ /* 0x000fe20000000f00 */
[----:B------:R-:W-:Y:S05]  /*16850*/  BRA `(.L_x_626) ;  /* 0xfffec15000007947 */ /* 0x000fea000383ffff */
.L_x_471:
[----:B------:R-:W-:Y:S01]  /*16860*/  IMAD.MOV.U32 R185, RZ, RZ, R12 ;  /* 0x000000ffffb97224 */ /* 0x000fe200078e000c */
[----:B------:R-:W-:Y:S01]  /*16870*/  MOV R2, RZ ;  /* 0x000000ff00027202 */ /* 0x000fe20000000f00 */
[----:B------:R-:W-:Y:S01]  /*16880*/  IMAD.MOV.U32 R186, RZ, RZ, 0x181f ;  /* 0x0000181fffba7424 */ /* 0x000fe200078e00ff */
[----:B------:R-:W-:-:S02]  /*16890*/  MOV R3, 0x168b0 ;  /* 0x000168b000037802 */ /* 0x000fc40000000f00 */
[----:B-12--5:R-:W-:Y:S05]  /*168a0*/  CALL.REL.NOINC `($__internal_9_$__cuda_sm70_shflsync_idx_p) ;  /* 0x00002ab000007944 */ /* 0x026fea0003c00000 */
[----:B------:R-:W-:Y:S01]  /*168b0*/  MOV R0, R186 ;  /* 0x000000ba00007202 */ /* 0x000fe20000000f00 */
[----:B------:R-:W-:Y:S05]  /*168c0*/  BRA `(.L_x_627) ;  /* 0xfffec10000007947 */ /* 0x000fea000383ffff */
.L_x_474:
[----:B------:R-:W-:Y:S01]  /*168d0*/  IMAD.MOV.U32 R185, RZ, RZ, R9 ;  /* 0x000000ffffb97224 */ /* 0x000fe200078e0009 */
[----:B--2---:R-:W-:Y:S01]  /*168e0*/  MOV R2, 0x1 ;  /* 0x0000000100027802 */ /* 0x004fe20000000f00 */
[----:B------:R-:W-:Y:S01]  /*168f0*/  IMAD.MOV.U32 R186, RZ, RZ, 0x181f ;  /* 0x0000181fffba7424 */ /* 0x000fe200078e00ff */
[----:B------:R-:W-:-:S02]  /*16900*/  MOV R3, 0x16920 ;  /* 0x0001692000037802 */ /* 0x000fc40000000f00 */
[----:B-1-345:R-:W-:Y:S05]  /*16910*/  CALL.REL.NOINC `($__internal_9_$__cuda_sm70_shflsync_idx_p) ;  /* 0x00002a4000007944 */ /* 0x03afea0003c00000 */
[----:B------:R-:W-:Y:S01]  /*16920*/  IMAD.MOV.U32 R8, RZ, RZ, R186 ;  /* 0x000000ffff087224 */ /* 0x000fe200078e00ba */
[----:B------:R-:W-:Y:S01]  /*16930*/  MOV R2, 0x1 ;  /* 0x0000000100027802 */ /* 0x000fe20000000f00 */
[----:B------:R-:W-:Y:S01]  /*16940*/  IMAD.MOV.U32 R185, RZ, RZ, R12 ;  /* 0x000000ffffb97224 */ /* 0x000fe200078e000c */
[----:B------:R-:W-:-:S02]  /*16950*/  MOV R186, 0x181f ;  /* 0x0000181f00ba7802 */ /* 0x000fc40000000f00 */
[----:B------:R-:W-:Y:S02]  /*16960*/  MOV R3, 0x16980 ;  /* 0x0001698000037802 */ /* 0x000fe40000000f00 */
[----:B------:R-:W-:Y:S05]  /*16970*/  CALL.REL.NOINC `($__internal_9_$__cuda_sm70_shflsync_idx_p) ;  /* 0x000029e000007944 */ /* 0x000fea0003c00000 */
[----:B------:R-:W-:Y:S01]  /*16980*/  MOV R0, R186 ;  /* 0x000000ba00007202 */ /* 0x000fe20000000f00 */
[----:B------:R-:W-:Y:S05]  /*16990*/  BRA `(.L_x_628) ;  /* 0xfffec1b000007947 */ /* 0x000fea000383ffff */
.L_x_477:
[----:B------:R-:W-:Y:S01]  /*169a0*/  IMAD.MOV.U32 R185, RZ, RZ, R9 ;  /* 0x000000ffffb97224 */ /* 0x000fe200078e0009 */
[----:B-1----:R-:W-:Y:S01]  /*169b0*/  MOV R2, 0x2 ;  /* 0x0000000200027802 */ /* 0x002fe20000000f00 */
[----:B------:R-:W-:Y:S01]  /*169c0*/  IMAD.MOV.U32 R186, RZ, RZ, 0x181f ;  /* 0x0000181fffba7424 */ /* 0x000fe200078e00ff */
[----:B------:R-:W-:Y:S02]  /*169d0*/  MOV R3, 0x169f0 ;  /* 0x000169f000037802 */ /* 0x000fe40000000f00 */
[----:B--2345:R-:W-:Y:S05]  /*169e0*/  CALL.REL.NOINC `($__internal_9_$__cuda_sm70_shflsync_idx_p) ;  /* 0x0000297000007944 */ /* 0x03cfea0003c00000 */
[----:B------:R-:W-:Y:S01]  /*169f0*/  MOV R8, R186 ;  /* 0x000000ba00087202 */ /* 0x000fe20000000f00 */
[----:B------:R-:W-:Y:S05]  /*16a00*/  BRA `(.L_x_629) ;  /* 0xfffec2a000007947 */ /* 0x000fea000383ffff */
.L_x_478:
[----:B------:R-:W-:Y:S01]  /*16a10*/  IMAD.MOV.U32 R185, RZ, RZ, R12 ;  /* 0x000000ffffb97224 */ /* 0x000fe200078e000c */
[----:B------:R-:W-:Y:S01]  /*16a20*/  MOV R2, 0x2 ;  /* 0x0000000200027802 */ /* 0x000fe20000000f00 */
[----:B------:R-:W-:Y:S01]  /*16a30*/  IMAD.MOV.U32 R186, RZ, RZ, 0x181f ;  /* 0x0000181fffba7424 */ /* 0x000fe200078e00ff */
[----:B------:R-:W-:Y:S02]  /*16a40*/  MOV R3, 0x16a60 ;  /* 0x00016a6000037802 */ /* 0x000fe40000000f00 */
[----:B-12345:R-:W-:Y:S05]  /*16a50*/  CALL.REL.NOINC `($__internal_9_$__cuda_sm70_shflsync_idx_p) ;  /* 0x0000290000007944 */ /* 0x03efea0003c00000 */
[----:B------:R-:W-:Y:S01]  /*16a60*/  MOV R0, R186 ;  /* 0x000000ba00007202 */ /* 0x000fe20000000f00 */
[----:B------:R-:W-:Y:S05]  /*16a70*/  BRA `(.L_x_630) ;  /* 0xfffec25000007947 */ /* 0x000fea000383ffff */
.L_x_481:
[----:B------:R-:W-:Y:S01]  /*16a80*/  IMAD.MOV.U32 R185, RZ, RZ, R9 ;  /* 0x000000ffffb97224 */ /* 0x000fe200078e0009 */
[----:B-1----:R-:W-:Y:S01]  /*16a90*/  MOV R2, 0x3 ;  /* 0x0000000300027802 */ /* 0x002fe20000000f00 */
[----:B------:R-:W-:Y:S01]  /*16aa0*/  IMAD.MOV.U32 R186, RZ, RZ, 0x181f ;  /* 0x0000181fffba7424 */ /* 0x000fe200078e00ff */
[----:B------:R-:W-:-:S02]  /*16ab0*/  MOV R3, 0x16ad0 ;  /* 0x00016ad000037802 */ /* 0x000fc40000000f00 */
[----:B--2345:R-:W-:Y:S05]  /*16ac0*/  CALL.REL.NOINC `($__internal_9_$__cuda_sm70_shflsync_idx_p) ;  /* 0x0000289000007944 */ /* 0x03cfea0003c00000 */
        /* <DEDUP_REMOVED lines=8> */
.L_x_484:
[----:B------:R-:W-:Y:S01]  /*16b50*/  IMAD.MOV.U32 R185, RZ, RZ, R5 ;  /* 0x000000ffffb97224 */ /* 0x000fe200078e0005 */
[----:B------:R-:W-:Y:S01]  /*16b60*/  MOV R2, RZ ;  /* 0x000000ff00027202 */ /* 0x000fe20000000f00 */
[----:B------:R-:W-:Y:S01]  /*16b70*/  IMAD.MOV.U32 R186, RZ, RZ, 0x181f ;  /* 0x0000181fffba7424 */ /* 0x000fe200078e00ff */
[----:B------:R-:W-:Y:S02]  /*16b80*/  MOV R3, 0x16ba0 ;  /* 0x00016ba000037802 */ /* 0x000fe40000000f00 */
[----:B------:R-:W-:Y:S05]  /*16b90*/  CALL.REL.NOINC `($__internal_9_$__cuda_sm70_shflsync_idx_p) ;  /* 0x000027c000007944 */ /* 0x000fea0003c00000 */
[----:B------:R-:W-:Y:S01]  /*16ba0*/  MOV R4, R186 ;  /* 0x000000ba00047202 */ /* 0x000fe20000000f00 */
[----:B------:R-:W-:Y:S05]  /*16bb0*/  BRA `(.L_x_632) ;  /* 0xfffedc2000007947 */ /* 0x000fea000383ffff */
.L_x_485:
[----:B------:R-:W-:Y:S01]  /*16bc0*/  IMAD.MOV.U32 R185, RZ, RZ, R12 ;  /* 0x000000ffffb97224 */ /* 0x000fe200078e000c */
[----:B------:R-:W-:Y:S01]  /*16bd0*/  MOV R2, RZ ;  /* 0x000000ff00027202 */ /* 0x000fe20000000f00 */
[----:B------:R-:W-:Y:S01]  /*16be0*/  IMAD.MOV.U32 R186, RZ, RZ, 0x181f ;  /* 0x0000181fffba7424 */ /* 0x000fe200078e00ff */
[----:B------:R-:W-:Y:S02]  /*16bf0*/  MOV R3, 0x16c10 ;  /* 0x00016c1000037802 */ /* 0x000fe40000000f00 */
[----:B-12---:R-:W-:Y:S05]  /*16c00*/  CALL.REL.NOINC `($__internal_9_$__cuda_sm70_shflsync_idx_p) ;  /* 0x0000275000007944 */ /* 0x006fea0003c00000 */
[C---:B------:R-:W-:Y:S01]  /*16c10*/  IADD3 R6, P1, R186.reuse, R104, RZ ;  /* 0x00000068ba067210 */ /* 0x040fe20007f3e0ff */
[----:B------:R-:W-:Y:S01]  /*16c20*/  IMAD.MOV.U32 R185, RZ, RZ, R5 ;  /* 0x000000ffffb97224 */ /* 0x000fe200078e0005 */
[----:B------:R-:W-:-:S02]  /*16c30*/  IADD3 R8, P0, R186, R102, RZ ;  /* 0x00000066ba087210 */ /* 0x000fc40007f1e0ff */
[----:B------:R-:W-:Y:S01]  /*16c40*/  ISETP.GE.AND P2, PT, R184, c[0x0][0x1d4], PT ;  /* 0x00007500b8007a0c */ /* 0x000fe20003f46270 */
[----:B------:R-:W-:Y:S01]  /*16c50*/  IMAD.X R7, R4, 0x1, R98, P1 ;  /* 0x0000000104077824 */ /* 0x000fe200008e0662 */
[----:B------:R-:W-:Y:S01]  /*16c60*/  ISETP.GE.AND P1, PT, R192, c[0x0][0x1d4], PT ;  /* 0x00007500c0007a0c */ /* 0x000fe20003f26270 */
[----:B------:R-:W-:Y:S01]  /*16c70*/  IMAD.X R9, R4, 0x1, R97, P0 ;  /* 0x0000000104097824 */ /* 0x000fe200000e0661 */
[----:B------:R-:W-:Y:S02]  /*16c80*/  ISETP.GE.AND P0, PT, R193, c[0x0][0x1d4], PT ;  /* 0x00007500c1007a0c */ /* 0x000fe40003f06270 */
[----:B------:R-:W-:Y:S01]  /*16c90*/  IADD3 R2, P3, R186, R105, RZ ;  /* 0x00000069ba027210 */ /* 0x000fe20007f7e0ff */
[----:B------:R-:W-:Y:S01]  /*16ca0*/  IMAD.MOV.U32 R186, RZ, RZ, 0x181f ;  /* 0x0000181fffba7424 */ /* 0x000fe200078e00ff */
[----:B------:R-:W-:Y:S02]  /*16cb0*/  SEL R11, RZ, 0x10, P2 ;  /* 0x00000010ff0b7807 */ /* 0x000fe40001000000 */
[----:B------:R-:W-:Y:S01]  /*16cc0*/  SEL R10, RZ, 0x10, P1 ;  /* 0x00000010ff0a7807 */ /* 0x000fe20000800000 */
[----:B------:R-:W-:Y:S01]  /*16cd0*/  IMAD.X R3, R4, 0x1, R99, P3 ;  /* 0x0000000104037824 */ /* 0x000fe200018e0663 */
[----:B------:R-:W-:Y:S01]  /*16ce0*/  SEL R5, RZ, 0x10, P0 ;  /* 0x00000010ff057807 */ /* 0x000fe20000000000 */
[----:B------:R-:W-:Y:S01]  /*16cf0*/  @!PT LDS RZ, [RZ] ;  /* 0x00000000fffff984 */ /* 0x000fe20000000800 */
[----:B------:R-:W-:Y:S01]  /*16d00*/  @!PT LDS RZ, [RZ] ;  /* 0x00000000fffff984 */ /* 0x000fe20000000800 */
[----:B------:R-:W-:Y:S01]  /*16d10*/  @!PT LDS RZ, [RZ] ;  /* 0x00000000fffff984 */ /* 0x000fe20000000800 */
[----:B------:R1:W-:Y:S04]  /*16d20*/  LDGSTS.E.BYPASS.LTC128B.128 [R179+0x6100], [R8.64], !P2 ;  /* 0x0610000008b37fae */ /* 0x0003e8000d101d48 */
[----:B------:R1:W-:Y:S04]  /*16d30*/  LDGSTS.E.BYPASS.LTC128B.128 [R179+0x8100], [R6.64], !P1 ;  /* 0x0810000006b37fae */ /* 0x0003e8000c901d48 */
[----:B------:R2:W-:Y:S02]  /*16d40*/  LDGSTS.E.BYPASS.LTC128B.128 [R179+0xa100], [R2.64], !P0 ;  /* 0x0a10000002b37fae */ /* 0x0005e4000c101d48 */
[----:B--2---:R-:W-:Y:S01]  /*16d50*/  IMAD.MOV.U32 R2, RZ, RZ, 0x1 ;  /* 0x00000001ff027424 */ /* 0x004fe200078e00ff */
[----:B------:R-:W-:-:S02]  /*16d60*/  MOV R3, 0x16d80 ;  /* 0x00016d8000037802 */ /* 0x000fc40000000f00 */
[----:B-1----:R-:W-:Y:S05]  /*16d70*/  CALL.REL.NOINC `($__internal_9_$__cuda_sm70_shflsync_idx_p) ;  /* 0x000025e000007944 */ /* 0x002fea0003c00000 */
        /* <DEDUP_REMOVED lines=8> */
.L_x_486:
[----:B------:R-:W-:Y:S01]  /*16e00*/  IMAD.MOV.U32 R185, RZ, RZ, R4 ;  /* 0x000000ffffb97224 */ /* 0x000fe200078e0004 */
[----:B------:R-:W-:Y:S01]  /*16e10*/  MOV R2, RZ ;  /* 0x000000ff00027202 */ /* 0x000fe20000000f00 */
[----:B------:R-:W-:Y:S01]  /*16e20*/  IMAD.MOV.U32 R186, RZ, RZ, 0x1c1f ;  /* 0x00001c1fffba7424 */ /* 0x000fe200078e00ff */
[----:B------:R-:W-:Y:S02]  /*16e30*/  MOV R3, 0x16e50 ;  /* 0x00016e5000037802 */ /* 0x000fe40000000f00 */
[----:B------:R-:W-:Y:S05]  /*16e40*/  CALL.REL.NOINC `($__internal_9_$__cuda_sm70_shflsync_idx_p) ;  /* 0x0000251000007944 */ /* 0x000fea0003c00000 */
[----:B------:R-:W-:Y:S01]  /*16e50*/  MOV R3, R186 ;  /* 0x000000ba00037202 */ /* 0x000fe20000000f00 */
[----:B------:R-:W-:Y:S05]  /*16e60*/  BRA `(.L_x_634) ;  /* 0xfffedd1000007947 */ /* 0x000fea000383ffff */
.L_x_491:
[----:B------:R-:W-:Y:S01]  /*16e70*/  IMAD.MOV.U32 R185, RZ, RZ, R4 ;  /* 0x000000ffffb97224 */ /* 0x000fe200078e0004 */
[----:B------:R-:W-:Y:S01]  /*16e80*/  MOV R2, 0x1 ;  /* 0x0000000100027802 */ /* 0x000fe20000000f00 */
[----:B------:R-:W-:Y:S01]  /*16e90*/  IMAD.MOV.U32 R186, RZ, RZ, 0x1c1f ;  /* 0x00001c1fffba7424 */ /* 0x000fe200078e00ff */
[----:B------:R-:W-:Y:S02]  /*16ea0*/  MOV R3, 0x16ec0 ;  /* 0x00016ec000037802 */ /* 0x000fe40000000f00 */
[----:B-1----:R-:W-:Y:S05]  /*16eb0*/  CALL.REL.NOINC `($__internal_9_$__cuda_sm70_shflsync_idx_p) ;  /* 0x000024a000007944 */ /* 0x002fea0003c00000 */
[----:B------:R-:W-:Y:S01]  /*16ec0*/  MOV R3, R186 ;  /* 0x000000ba00037202 */ /* 0x000fe20000000f00 */
[----:B------:R-:W-:Y:S05]  /*16ed0*/  BRA `(.L_x_635) ;  /* 0xfffee18000007947 */ /* 0x000fea000383ffff */
.L_x_496:
[----:B------:R-:W-:Y:S02]  /*16ee0*/  MOV R0, 0x2 ;  /* 0x0000000200007802 */ /* 0x000fe40000000f00 */
[----:B------:R-:W-:-:S02]  /*16ef0*/  MOV R2, 0x16f10 ;  /* 0x00016f1000027802 */ /* 0x000fc40000000f00 */
[----:B------:R-:W-:Y:S05]  /*16f00*/  CALL.REL.NOINC `($__internal_8_$__cuda_sm70_shflsync_bfly_p) ;  /* 0x000023f000007944 */ /* 0x000fea0003c00000 */
[----:B------:R-:W-:Y:S05]  /*16f10*/  BRA `(.L_x_636) ;  /* 0xfffee7f000007947 */ /* 0x000fea000383ffff */
.L_x_497:
[----:B------:R-:W-:Y:S02]  /*16f20*/  MOV R0, 0x1 ;  /* 0x0000000100007802 */ /* 0x000fe40000000f00 */
[----:B------:R-:W-:-:S02]  /*16f30*/  MOV R2, 0x16f50 ;  /* 0x00016f5000027802 */ /* 0x000fc40000000f00 */
[----:B------:R-:W-:Y:S05]  /*16f40*/  CALL.REL.NOINC `($__internal_8_$__cuda_sm70_shflsync_bfly_p) ;  /* 0x000023b000007944 */ /* 0x000fea0003c00000 */
[----:B------:R-:W-:Y:S01]  /*16f50*/  FMNMX.FTZ R100, R4, R0, !PT ;  /* 0x0000000004647209 */ /* 0x000fe20007810000 */
[----:B------:R-:W-:Y:S01]  /*16f60*/  IMAD.MOV.U32 R4, RZ, RZ, R5 ;  /* 0x000000ffff047224 */ /* 0x000fe200078e0005 */
[----:B------:R-:W-:Y:S01]  /*16f70*/  MOV R2, 0x16fa0 ;  /* 0x00016fa000027802 */ /* 0x000fe20000000f00 */
[----:B------:R-:W-:-:S02]  /*16f80*/  IMAD.MOV.U32 R0, RZ, RZ, 0x2 ;  /* 0x00000002ff007424 */ /* 0x000fc400078e00ff */
[----:B------:R-:W-:Y:S05]  /*16f90*/  CALL.REL.NOINC `($__internal_8_$__cuda_sm70_shflsync_bfly_p) ;  /* 0x0000236000007944 */ /* 0x000fea0003c00000 */
[----:B------:R-:W-:Y:S01]  /*16fa0*/  FMNMX.FTZ R5, R5, R0, !PT ;  /* 0x0000000005057209 */ /* 0x000fe20007810000 */
[----:B------:R-:W-:Y:S01]  /*16fb0*/  IMAD.MOV.U32 R0, RZ, RZ, 0x1 ;  /* 0x00000001ff007424 */ /* 0x000fe200078e00ff */
[----:B------:R-:W-:-:S03]  /*16fc0*/  MOV R2, 0x16ff0 ;  /* 0x00016ff000027802 */ /* 0x000fc60000000f00 */
[----:B------:R-:W-:Y:S02]  /*16fd0*/  IMAD.MOV.U32 R4, RZ, RZ, R5 ;  /* 0x000000ffff047224 */ /* 0x000fe400078e0005 */
[----:B------:R-:W-:Y:S05]  /*16fe0*/  CALL.REL.NOINC `($__internal_8_$__cuda_sm70_shflsync_bfly_p) ;  /* 0x0000231000007944 */ /* 0x000fea0003c00000 */
[----:B------:R-:W-:Y:S01]  /*16ff0*/  MOV R3, R0 ;  /* 0x0000000000037202 */ /* 0x000fe20000000f00 */
[----:B------:R-:W-:Y:S05]  /*17000*/  BRA `(.L_x_637) ;  /* 0xfffee77000007947 */ /* 0x000fea000383ffff */
.L_x_505:
[----:B------:R-:W-:Y:S01]  /*17010*/  MOV R2, RZ ;  /* 0x000000ff00027202 */ /* 0x000fe20000000f00 */
[----:B------:R-:W-:Y:S01]  /*17020*/  IMAD.MOV.U32 R185, RZ, RZ, R5 ;  /* 0x000000ffffb97224 */ /* 0x000fe200078e0005 */
[----:B------:R-:W-:Y:S01]  /*17030*/  MOV R3, 0x17060 ;  /* 0x0001706000037802 */ /* 0x000fe20000000f00 */
[----:B------:R-:W-:Y:S02]  /*17040*/  IMAD.MOV.U32 R186, RZ, RZ, 0x181f ;  /* 0x0000181fffba7424 */ /* 0x000fe400078e00ff */
[----:B-1234-:R-:W-:Y:S05]  /*17050*/  CALL.REL.NOINC `($__internal_9_$__cuda_sm70_shflsync_idx_p) ;  /* 0x0000230000007944 */ /* 0x01efea0003c00000 */
[----:B------:R-:W-:Y:S01]  /*17060*/  MOV R4, R186 ;  /* 0x000000ba00047202 */ /* 0x000fe20000000f00 */
[----:B------:R-:W-:-:S05]  /*17070*/  BRA `(.L_x_638) ;  /* 0xfffefc5000007947 */ /* 0x000fca000383ffff */
.L_x_506:
[----:B------:R-:W-:Y:S01]  /*17080*/  MOV R2, RZ ;  /* 0x000000ff00027202 */ /* 0x000fe20000000f00 */
[----:B------:R-:W-:Y:S01]  /*17090*/  IMAD.MOV.U32 R185, RZ, RZ, R13 ;  /* 0x000000ffffb97224 */ /* 0x000fe200078e000d */
[----:B------:R-:W-:Y:S01]  /*170a0*/  MOV R3, 0x170d0 ;  /* 0x000170d000037802 */ /* 0x000fe20000000f00 */
[----:B------:R-:W-:Y:S02]  /*170b0*/  IMAD.MOV.U32 R186, RZ, RZ, 0x181f ;  /* 0x0000181fffba7424 */ /* 0x000fe400078e00ff */
[----:B-1234-:R-:W-:Y:S05]  /*170c0*/  CALL.REL.NOINC `($__internal_9_$__cuda_sm70_shflsync_idx_p) ;  /* 0x0000229000007944 */ /* 0x01efea0003c00000 */
[----:B------:R-:W-:Y:S01]  /*170d0*/  ISETP.GE.AND P2, PT, R184, c[0x0][0x1d4], PT ;  /* 0x00007500b8007a0c */ /* 0x000fe20003f46270 */
[----:B------:R-:W-:Y:S01]  /*170e0*/  IMAD.MOV.U32 R185, RZ, RZ, R5 ;  /* 0x000000ffffb97224 */ /* 0x000fe200078e0005 */
[----:B------:R-:W-:Y:S02]  /*170f0*/  IADD3 R2, P0, R186, R21, RZ ;  /* 0x00000015ba027210 */ /* 0x000fe40007f1e0ff */
[----:B------:R-:W-:Y:S02]  /*17100*/  ISETP.GE.AND P1, PT, R192, c[0x0][0x1d4], PT ;  /* 0x00007500c0007a0c */ /* 0x000fe40003f26270 */
[----:B------:R-:W-:Y:S01]  /*17110*/  SEL R5, RZ, 0x10, P2 ;  /* 0x00000010ff057807 */ /* 0x000fe20001000000 */
[----:B------:R-:W-:Y:S01]  /*17120*/  IMAD.X R3, R4, 0x1, R14, P0 ;  /* 0x0000000104037824 */ /* 0x000fe200000e060e */
[----:B------:R-:W-:Y:S05]  /*17130*/  IADD3 R6, P0, R186, R22, RZ ;  /* 0x00000016ba067210 */ /* 0x000fea0007f1e0ff */
[----:B------:R-:W-:Y:S01]  /*17140*/  @!PT LDS RZ, [RZ] ;  /* 0x00000000fffff984 */ /* 0x000fe20000000800 */
[----:B------:R-:W-:Y:S01]  /*17150*/  @!PT LDS RZ, [RZ] ;  /* 0x00000000fffff984 */ /* 0x000fe20000000800 */
[----:B------:R-:W-:Y:S01]  /*17160*/  @!PT LDS RZ, [RZ] ;  /* 0x00000000fffff984 */ /* 0x000fe20000000800 */
[----:B------:R1:W-:Y:S01]  /*17170*/  LDGSTS.E.BYPASS.LTC128B.128 [R179+0x100], [R2.64], !P2 ;  /* 0x0010000002b37fae */ /* 0x0003e2000d101d48 */
[----:B------:R-:W-:Y:S05]  /*17180*/  IMAD.X R7, R4, 0x1, R15, P0 ;  /* 0x0000000104077824 */ /* 0x000fea00000e060f */
[----:B------:R2:W-:Y:S01]  /*17190*/  LDGSTS.E.BYPASS.LTC128B.128 [R179+0x2100], [R6.64], !P1 ;  /* 0x0210000006b37fae */ /* 0x0005e2000c901d48 */
[----:B-1----:R-:W-:Y:S01]  /*171a0*/  IADD3 R2, P0, R186, R23, RZ ;  /* 0x00000017ba027210 */ /* 0x002fe20007f1e0ff */
[----:B------:R-:W-:Y:S04]  /*171b0*/  IMAD.MOV.U32 R186, RZ, RZ, 0x181f ;  /* 0x0000181fffba7424 */ /* 0x000fe800078e00ff */
[----:B------:R-:W-:Y:S01]  /*171c0*/  IMAD.X R3, R4, 0x1, R20, P0 ;  /* 0x0000000104037824 */ /* 0x000fe200000e0614 */
[----:B------:R-:W-:Y:S02]  /*171d0*/  ISETP.GE.AND P0, PT, R193, c[0x0][0x1d4], PT ;  /* 0x00007500c1007a0c */ /* 0x000fe40003f06270 */
[----:B--2---:R-:W-:Y:S02]  /*171e0*/  SEL R6, RZ, 0x10, P1 ;  /* 0x00000010ff067807 */ /* 0x004fe40000800000 */
[----:B------:R-:W-:Y:S09]  /*171f0*/  SEL R12, RZ, 0x10, P0 ;  /* 0x00000010ff0c7807 */ /* 0x000ff20000000000 */
[----:B------:R1:W-:Y:S02]  /*17200*/  LDGSTS.E.BYPASS.LTC128B.128 [R179+0x4100], [R2.64], !P0 ;  /* 0x0410000002b37fae */ /* 0x0003e4000c101d48 */
[----:B-1----:R-:W-:Y:S01]  /*17210*/  MOV R3, 0x17240 ;  /* 0x0001724000037802 */ /* 0x002fe20000000f00 */
[----:B------:R-:W-:Y:S02]  /*17220*/  IMAD.MOV.U32 R2, RZ, RZ, 0x1 ;  /* 0x00000001ff027424 */ /* 0x000fe400078e00ff */
[----:B------:R-:W-:Y:S05]  /*17230*/  CALL.REL.NOINC `($__internal_9_$__cuda_sm70_shflsync_idx_p) ;  /* 0x0000212000007944 */ /* 0x000fea0003c00000 */
[----:B------:R-:W-:Y:S01]  /*17240*/  MOV R2, 0x1 ;  /* 0x0000000100027802 */ /* 0x000fe20000000f00 */
[----:B------:R-:W-:Y:S01]  /*17250*/  IMAD.MOV.U32 R4, RZ, RZ, R186 ;  /* 0x000000ffff047224 */ /* 0x000fe200078e00ba */
[----:B------:R-:W-:Y:S01]  /*17260*/  MOV R186, 0x181f ;  /* 0x0000181f00ba7802 */ /* 0x000fe20000000f00 */
[----:B------:R-:W-:Y:S01]  /*17270*/  IMAD.MOV.U32 R185, RZ, RZ, R13 ;  /* 0x000000ffffb97224 */ /* 0x000fe200078e000d */
[----:B------:R-:W-:Y:S02]  /*17280*/  MOV R3, 0x172a0 ;  /* 0x000172a000037802 */ /* 0x000fe40000000f00 */
[----:B------:R-:W-:Y:S05]  /*17290*/  CALL.REL.NOINC `($__internal_9_$__cuda_sm70_shflsync_idx_p) ;  /* 0x000020c000007944 */ /* 0x000fea0003c00000 */
[----:B------:R-:W-:Y:S01]  /*172a0*/  MOV R0, R186 ;  /* 0x000000ba00007202 */ /* 0x000fe20000000f00 */
[----:B------:R-:W-:-:S05]  /*172b0*/  BRA `(.L_x_639) ;  /* 0xfffefb6000007947 */ /* 0x000fca000383ffff */
.L_x_509:
[----:B------:R-:W-:Y:S01]  /*172c0*/  MOV R2, RZ ;  /* 0x000000ff00027202 */ /* 0x000fe20000000f00 */
[----:B------:R-:W-:Y:S01]  /*172d0*/  IMAD.MOV.U32 R185, RZ, RZ, R5 ;  /* 0x000000ffffb97224 */ /* 0x000fe200078e0005 */
[----:B------:R-:W-:Y:S01]  /*172e0*/  MOV R3, 0x17310 ;  /* 0x0001731000037802 */ /* 0x000fe20000000f00 */
[----:B------:R-:W-:Y:S02]  /*172f0*/  IMAD.MOV.U32 R186, RZ, RZ, 0x181f ;  /* 0x0000181fffba7424 */ /* 0x000fe400078e00ff */
[----:B-1----:R-:W-:Y:S05]  /*17300*/  CALL.REL.NOINC `($__internal_9_$__cuda_sm70_shflsync_idx_p) ;  /* 0x0000205000007944 */ /* 0x002fea0003c00000 */
[----:B------:R-:W-:Y:S01]  /*17310*/  MOV R4, R186 ;  /* 0x000000ba00047202 */ /* 0x000fe20000000f00 */
[----:B------:R-:W-:-:S05]  /*17320*/  BRA `(.L_x_640) ;  /* 0xffff0c6000007947 */ /* 0x000fca000383ffff */
.L_x_510:
[----:B------:R-:W-:Y:S01]  /*17330*/  MOV R2, RZ ;  /* 0x000000ff00027202 */ /* 0x000fe20000000f00 */
[----:B------:R-:W-:Y:S01]  /*17340*/  IMAD.MOV.U32 R185, RZ, RZ, R9 ;  /* 0x000000ffffb97224 */ /* 0x000fe200078e0009 */
[----:B------:R-:W-:Y:S01]  /*17350*/  MOV R3, 0x17380 ;  /* 0x0001738000037802 */ /* 0x000fe20000000f00 */
[----:B------:R-:W-:Y:S02]  /*17360*/  IMAD.MOV.U32 R186, RZ, RZ, 0x181f ;  /* 0x0000181fffba7424 */ /* 0x000fe400078e00ff */
[----:B-123--:R-:W-:Y:S05]  /*17370*/  CALL.REL.NOINC `($__internal_9_$__cuda_sm70_shflsync_idx_p) ;  /* 0x00001fe000007944 */ /* 0x00efea0003c00000 */
        /* <DEDUP_REMOVED lines=31> */
.L_x_511:
[----:B------:R-:W-:Y:S01]  /*17570*/  MOV R2, RZ ;  /* 0x000000ff00027202 */ /* 0x000fe20000000f00 */
[----:B------:R-:W-:Y:S01]  /*17580*/  IMAD.MOV.U32 R185, RZ, RZ, R4 ;  /* 0x000000ffffb97224 */ /* 0x000fe200078e0004 */
[----:B------:R-:W-:Y:S01]  /*17590*/  MOV R3, 0x175c0 ;  /* 0x000175c000037802 */ /* 0x000fe20000000f00 */
[----:B------:R-:W-:Y:S02]  /*175a0*/  IMAD.MOV.U32 R186, RZ, RZ, 0x1c1f ;  /* 0x00001c1fffba7424 */ /* 0x000fe400078e00ff */
[----:B-1----:R-:W-:Y:S05]  /*175b0*/  CALL.REL.NOINC `($__internal_9_$__cuda_sm70_shflsync_idx_p) ;  /* 0x00001da000007944 */ /* 0x002fea0003c00000 */
[----:B------:R-:W-:Y:S01]  /*175c0*/  MOV R3, R186 ;  /* 0x000000ba00037202 */ /* 0x000fe20000000f00 */
[----:B------:R-:W-:-:S05]  /*175d0*/  BRA `(.L_x_642) ;  /* 0xffff0d6000007947 */ /* 0x000fca000383ffff */
.L_x_516:
[----:B------:R-:W-:Y:S01]  /*175e0*/  MOV R2, 0x1 ;  /* 0x0000000100027802 */ /* 0x000fe20000000f00 */
[----:B------:R-:W-:Y:S01]  /*175f0*/  IMAD.MOV.U32 R185, RZ, RZ, R4 ;  /* 0x000000ffffb97224 */ /* 0x000fe200078e0004 */
[----:B------:R-:W-:Y:S01]  /*17600*/  MOV R3, 0x17630 ;  /* 0x0001763000037802 */ /* 0x000fe20000000f00 */
[----:B------:R-:W-:Y:S02]  /*17610*/  IMAD.MOV.U32 R186, RZ, RZ, 0x1c1f ;  /* 0x00001c1fffba7424 */ /* 0x000fe400078e00ff */
[----:B--2---:R-:W-:Y:S05]  /*17620*/  CALL.REL.NOINC `($__internal_9_$__cuda_sm70_shflsync_idx_p) ;  /* 0x00001d3000007944 */ /* 0x004fea0003c00000 */
[----:B------:R-:W-:Y:S01]  /*17630*/  MOV R3, R186 ;  /* 0x000000ba00037202 */ /* 0x000fe20000000f00 */
[----:B------:R-:W-:-:S05]  /*17640*/  BRA `(.L_x_643) ;  /* 0xffff120000007947 */ /* 0x000fca000383ffff */
.L_x_521:
[----:B------:R-:W-:Y:S02]  /*17650*/  MOV R0, 0x2 ;  /* 0x0000000200007802 */ /* 0x000fe40000000f00 */
[----:B------:R-:W-:Y:S02]  /*17660*/  MOV R2, 0x17680 ;  /* 0x0001768000027802 */ /* 0x000fe40000000f00 */
[----:B------:R-:W-:Y:S05]  /*17670*/  CALL.REL.NOINC `($__internal_8_$__cuda_sm70_shflsync_bfly_p) ;  /* 0x00001c8000007944 */ /* 0x000fea0003c00000 */
[----:B------:R-:W-:-:S05]  /*17680*/  BRA `(.L_x_644) ;  /* 0xffff18c000007947 */ /* 0x000fca000383ffff */
.L_x_522:
[----:B------:R-:W-:Y:S01]  /*17690*/  MOV R0, 0x1 ;  /* 0x0000000100007802 */ /* 0x000fe20000000f00 */
[----:B-1----:R-:W-:Y:S01]  /*176a0*/  IMAD.MOV.U32 R4, RZ, RZ, R5 ;  /* 0x000000ffff047224 */ /* 0x002fe200078e0005 */
[----:B------:R-:W-:Y:S02]  /*176b0*/  MOV R2, 0x176d0 ;  /* 0x000176d000027802 */ /* 0x000fe40000000f00 */
[----:B------:R-:W-:Y:S05]  /*176c0*/  CALL.REL.NOINC `($__internal_8_$__cuda_sm70_shflsync_bfly_p) ;  /* 0x00001c3000007944 */ /* 0x000fea0003c00000 */
[----:B------:R-:W-:Y:S01]  /*176d0*/  IMAD.MOV.U32 R4, RZ, RZ, R6 ;  /* 0x000000ffff047224 */ /* 0x000fe200078e0006 */
[----:B------:R-:W-:Y:S01]  /*176e0*/  FMNMX.FTZ R100, R5, R0, !PT ;  /* 0x0000000005647209 */ /* 0x000fe20007810000 */
[----:B------:R-:W-:Y:S01]  /*176f0*/  IMAD.MOV.U32 R0, RZ, RZ, 0x2 ;  /* 0x00000002ff007424 */ /* 0x000fe200078e00ff */
[----:B------:R-:W-:Y:S02]  /*17700*/  MOV R2, 0x17720 ;  /* 0x0001772000027802 */ /* 0x000fe40000000f00 */
[----:B------:R-:W-:Y:S05]  /*17710*/  CALL.REL.NOINC `($__internal_8_$__cuda_sm70_shflsync_bfly_p) ;  /* 0x00001be000007944 */ /* 0x000fea0003c00000 */
[----:B------:R-:W-:Y:S01]  /*17720*/  FMNMX.FTZ R4, R6, R0, !PT ;  /* 0x0000000006047209 */ /* 0x000fe20007810000 */
[----:B------:R-:W-:Y:S01]  /*17730*/  IMAD.MOV.U32 R0, RZ, RZ, 0x1 ;  /* 0x00000001ff007424 */ /* 0x000fe200078e00ff */
[----:B------:R-:W-:Y:S02]  /*17740*/  MOV R2, 0x17760 ;  /* 0x0001776000027802 */ /* 0x000fe40000000f00 */
[----:B------:R-:W-:Y:S05]  /*17750*/  CALL.REL.NOINC `($__internal_8_$__cuda_sm70_shflsync_bfly_p) ;  /* 0x00001ba000007944 */ /* 0x000fea0003c00000 */
[----:B------:R-:W-:-:S05]  /*17760*/  BRA `(.L_x_645) ;  /* 0xffff185000007947 */ /* 0x000fca000383ffff */
.L_x_531:
[----:B------:R-:W-:Y:S01]  /*17770*/  MOV R2, RZ ;  /* 0x000000ff00027202 */ /* 0x000fe20000000f00 */
[----:B------:R-:W-:Y:S01]  /*17780*/  IMAD.MOV.U32 R185, RZ, RZ, R5 ;  /* 0x000000ffffb97224 */ /* 0x000fe200078e0005 */
[----:B------:R-:W-:Y:S01]  /*17790*/  MOV R3, 0x177c0 ;  /* 0x000177c000037802 */ /* 0x000fe20000000f00 */
[----:B------:R-:W-:Y:S02]  /*177a0*/  IMAD.MOV.U32 R186, RZ, RZ, 0x181f ;  /* 0x0000181fffba7424 */ /* 0x000fe400078e00ff */
[----:B-1234-:R-:W-:Y:S05]  /*177b0*/  CALL.REL.NOINC `($__internal_9_$__cuda_sm70_shflsync_idx_p) ;  /* 0x00001ba000007944 */ /* 0x01efea0003c00000 */
[----:B------:R-:W-:Y:S01]  /*177c0*/  MOV R4, R186 ;  /* 0x000000ba00047202 */ /* 0x000fe20000000f00 */
[----:B------:R-:W-:-:S05]  /*177d0*/  BRA `(.L_x_646) ;  /* 0xffff341000007947 */ /* 0x000fca000383ffff */
.L_x_532:
        /* <DEDUP_REMOVED lines=36> */
.L_x_535:
[----:B------:R-:W-:Y:S01]  /*17a20*/  MOV R2, RZ ;  /* 0x000000ff00027202 */ /* 0x000fe20000000f00 */
[----:B------:R-:W-:Y:S01]  /*17a30*/  IMAD.MOV.U32 R185, RZ, RZ, R5 ;  /* 0x000000ffffb97224 */ /* 0x000fe200078e0005 */
[----:B------:R-:W-:Y:S01]  /*17a40*/  MOV R3, 0x17a70 ;  /* 0x00017a7000037802 */ /* 0x000fe20000000f00 */
[----:B------:R-:W-:Y:S02]  /*17a50*/  IMAD.MOV.U32 R186, RZ, RZ, 0x181f ;  /* 0x0000181fffba7424 */ /* 0x000fe400078e00ff */
[----:B-1----:R-:W-:Y:S05]  /*17a60*/  CALL.REL.NOINC `($__internal_9_$__cuda_sm70_shflsync_idx_p) ;  /* 0x000018f000007944 */ /* 0x002fea0003c00000 */
[----:B------:R-:W-:Y:S01]  /*17a70*/  MOV R4, R186 ;  /* 0x000000ba00047202 */ /* 0x000fe20000000f00 */
[----:B------:R-:W-:-:S05]  /*17a80*/  BRA `(.L_x_648) ;  /* 0xffff441000007947 */ /* 0x000fca000383ffff */
.L_x_536:
        /* <DEDUP_REMOVED lines=36> */
.L_x_537:
[----:B------:R-:W-:Y:S02]  /*17cd0*/  MOV R0, 0x2 ;  /* 0x0000000200007802 */ /* 0x000fe40000000f00 */
[----:B------:R-:W-:Y:S02]  /*17ce0*/  MOV R2, 0x17d00 ;  /* 0x00017d0000027802 */ /* 0x000fe40000000f00 */
[----:B------:R-:W-:Y:S05]  /*17cf0*/  CALL.REL.NOINC `($__internal_8_$__cuda_sm70_shflsync_bfly_p) ;  /* 0x0000160000007944 */ /* 0x000fea0003c00000 */
[----:B------:R-:W-:-:S05]  /*17d00*/  BRA `(.L_x_650) ;  /* 0xffff468000007947 */ /* 0x000fca000383ffff */
.L_x_538:
        /* <DEDUP_REMOVED lines=14> */
.L_x_541:
[----:B------:R-:W-:Y:S01]  /*17df0*/  MOV R2, RZ ;  /* 0x000000ff00027202 */ /* 0x000fe20000000f00 */
[----:B------:R-:W-:Y:S01]  /*17e00*/  IMAD.MOV.U32 R185, RZ, RZ, R12 ;  /* 0x000000ffffb97224 */ /* 0x000fe200078e000c */
[----:B------:R-:W-:Y:S01]  /*17e10*/  MOV R3, 0x17e40 ;  /* 0x00017e4000037802 */ /* 0x000fe20000000f00 */
[----:B------:R-:W-:Y:S02]  /*17e20*/  IMAD.MOV.U32 R186, RZ, RZ, 0x181f ;  /* 0x0000181fffba7424 */ /* 0x000fe400078e00ff */
[----:B-1234-:R-:W-:Y:S05]  /*17e30*/  CALL.REL.NOINC `($__internal_9_$__cuda_sm70_shflsync_idx_p) ;  /* 0x0000152000007944 */ /* 0x01efea0003c00000 */
[----:B------:R-:W-:Y:S01]  /*17e40*/  MOV R2, R186 ;  /* 0x000000ba00027202 */ /* 0x000fe20000000f00 */
[----:B------:R-:W-:-:S05]  /*17e50*/  BRA `(.L_x_652) ;  /* 0xffff5fb000007947 */ /* 0x000fca000383ffff */
.L_x_544:
[----:B------:R-:W-:Y:S01]  /*17e60*/  MOV R2, RZ ;  /* 0x000000ff00027202 */ /* 0x000fe20000000f00 */
[----:B------:R-:W-:Y:S01]  /*17e70*/  IMAD.MOV.U32 R185, RZ, RZ, R5 ;  /* 0x000000ffffb97224 */ /* 0x000fe200078e0005 */
[----:B------:R-:W-:Y:S01]  /*17e80*/  MOV R3, 0x17eb0 ;  /* 0x00017eb000037802 */ /* 0x000fe20000000f00 */
[----:B------:R-:W-:Y:S02]  /*17e90*/  IMAD.MOV.U32 R186, RZ, RZ, 0x181f ;  /* 0x0000181fffba7424 */ /* 0x000fe400078e00ff */
[----:B------:R-:W-:Y:S05]  /*17ea0*/  CALL.REL.NOINC `($__internal_9_$__cuda_sm70_shflsync_idx_p) ;  /* 0x000014b000007944 */ /* 0x000fea0003c00000 */
[----:B------:R-:W-:Y:S01]  /*17eb0*/  MOV R4, R186 ;  /* 0x000000ba00047202 */ /* 0x000fe20000000f00 */
[----:B------:R-:W-:-:S05]  /*17ec0*/  BRA `(.L_x_653) ;  /* 0xffff719000007947 */ /* 0x000fca000383ffff */
.L_x_545:
[----:B------:R-:W-:Y:S01]  /*17ed0*/  MOV R2, RZ ;  /* 0x000000ff00027202 */ /* 0x000fe20000000f00 */
[----:B------:R-:W-:Y:S01]  /*17ee0*/  IMAD.MOV.U32 R185, RZ, RZ, R8 ;  /* 0x000000ffffb97224 */ /* 0x000fe200078e0008 */
[----:B------:R-:W-:Y:S01]  /*17ef0*/  MOV R3, 0x17f20 ;  /* 0x00017f2000037802 */ /* 0x000fe20000000f00 */
[----:B------:R-:W-:Y:S02]  /*17f00*/  IMAD.MOV.U32 R186, RZ, RZ, 0x181f ;  /* 0x0000181fffba7424 */ /* 0x000fe400078e00ff */
[----:B-12---:R-:W-:Y:S05]  /*17f10*/  CALL.REL.NOINC `($__internal_9_$__cuda_sm70_shflsync_idx_p) ;  /* 0x0000144000007944 */ /* 0x006fea0003c00000 */
[C---:B------:R-:W-:Y:S01]  /*17f20*/  IADD3 R2, -R177.reuse, 0x10, RZ ;  /* 0x00000010b1027810 */ /* 0x040fe20007ffe1ff */
[----:B------:R-:W-:Y:S03]  /*17f30*/  IMAD.MOV.U32 R185, RZ, RZ, R5 ;  /* 0x000000ffffb97224 */ /* 0x000fe600078e0005 */
[----:B------:R-:W-:Y:S04]  /*17f40*/  LOP3.LUT R2, R2, 0xf, RZ, 0xc0, !PT ;  /* 0x0000000f02027812 */ /* 0x000fe800078ec0ff */
[----:B------:R-:W-:Y:S04]  /*17f50*/  IADD3 R2, P1, P0, R2, R186, R12 ;  /* 0x000000ba02027210 */ /* 0x000fe8000783e00c */
[----:B------:R-:W-:Y:S02]  /*17f60*/  IADD3.X R3, RZ, R4, R9, P1, P0 ;  /* 0x00000004ff037210 */ /* 0x000fe40000fe0409 */
[----:B------:R-:W-:Y:S11]  /*17f70*/  ISETP.NE.U32.AND P0, PT, R177, RZ, PT ;  /* 0x000000ffb100720c */ /* 0x000ff60003f05070 */
[----:B------:R-:W-:Y:S02]  /*17f80*/  @!UPT UIADD3 URZ, URZ, URZ, URZ ;  /* 0x0000003f3f3ff290 */ /* 0x000fe4000fffe03f */
        /* <DEDUP_REMOVED lines=8> */
[----:B------:R-:W-:Y:S04]  /*18010*/  IMAD.MOV.U32 R186, RZ, RZ, 0x181f ;  /* 0x0000181fffba7424 */ /* 0x000fe800078e00ff */
[----:B------:R-:W-:Y:S05]  /*18020*/  IMAD.X R3, R4, 0x1, R11, P0 ;  /* 0x0000000104037824 */ /* 0x000fea00000e060b */
[----:B------:R1:W-:Y:S02]  /*18030*/  LDGSTS.E.BYPASS.LTC128B.128 [R179+0xa100], [R2.64], !P3 ;  /* 0x0a10000002b37fae */ /* 0x0003e4000d901d48 */
[----:B-1----:R-:W-:Y:S01]  /*18040*/  MOV R3, 0x18070 ;  /* 0x0001807000037802 */ /* 0x002fe20000000f00 */
[----:B------:R-:W-:Y:S02]  /*18050*/  IMAD.MOV.U32 R2, RZ, RZ, 0x1 ;  /* 0x00000001ff027424 */ /* 0x000fe400078e00ff */
[----:B--2---:R-:W-:Y:S05]  /*18060*/  CALL.REL.NOINC `($__internal_9_$__cuda_sm70_shflsync_idx_p) ;  /* 0x000012f000007944 */ /* 0x004fea0003c00000 */
        /* <DEDUP_REMOVED lines=8> */
.L_x_546:
[----:B------:R-:W-:Y:S01]  /*180f0*/  MOV R2, RZ ;  /* 0x000000ff00027202 */ /* 0x000fe20000000f00 */
[----:B------:R-:W-:Y:S01]  /*18100*/  IMAD.MOV.U32 R185, RZ, RZ, R4 ;  /* 0x000000ffffb97224 */ /* 0x000fe200078e0004 */
[----:B------:R-:W-:Y:S01]  /*18110*/  MOV R3, 0x18140 ;  /* 0x0001814000037802 */ /* 0x000fe20000000f00 */
[----:B------:R-:W-:Y:S02]  /*18120*/  IMAD.MOV.U32 R186, RZ, RZ, 0x1c1f ;  /* 0x00001c1fffba7424 */ /* 0x000fe400078e00ff */
[----:B------:R-:W-:Y:S05]  /*18130*/  CALL.REL.NOINC `($__internal_9_$__cuda_sm70_shflsync_idx_p) ;  /* 0x0000122000007944 */ /* 0x000fea0003c00000 */
[----:B------:R-:W-:Y:S01]  /*18140*/  MOV R3, R186 ;  /* 0x000000ba00037202 */ /* 0x000fe20000000f00 */
[----:B------:R-:W-:-:S05]  /*18150*/  BRA `(.L_x_655) ;  /* 0xffff720000007947 */ /* 0x000fca000383ffff */
.L_x_551:
[----:B------:R-:W-:Y:S01]  /*18160*/  MOV R2, 0x1 ;  /* 0x0000000100027802 */ /* 0x000fe20000000f00 */
[----:B------:R-:W-:Y:S01]  /*18170*/  IMAD.MOV.U32 R185, RZ, RZ, R4 ;  /* 0x000000ffffb97224 */ /* 0x000fe200078e0004 */
[----:B------:R-:W-:Y:S01]  /*18180*/  MOV R3, 0x181b0 ;  /* 0x000181b000037802 */ /* 0x000fe20000000f00 */
[----:B------:R-:W-:Y:S02]  /*18190*/  IMAD.MOV.U32 R186, RZ, RZ, 0x1c1f ;  /* 0x00001c1fffba7424 */ /* 0x000fe400078e00ff */
[----:B-1----:R-:W-:Y:S05]  /*181a0*/  CALL.REL.NOINC `($__internal_9_$__cuda_sm70_shflsync_idx_p) ;  /* 0x000011b000007944 */ /* 0x002fea0003c00000 */
[----:B------:R-:W-:Y:S01]  /*181b0*/  MOV R3, R186 ;  /* 0x000000ba00037202 */ /* 0x000fe20000000f00 */
[----:B------:R-:W-:-:S05]  /*181c0*/  BRA `(.L_x_656) ;  /* 0xffff76a000007947 */ /* 0x000fca000383ffff */
.L_x_556:
[----:B------:R-:W-:Y:S02]  /*181d0*/  MOV R0, 0x2 ;  /* 0x0000000200007802 */ /* 0x000fe40000000f00 */
[----:B------:R-:W-:Y:S02]  /*181e0*/  MOV R2, 0x18200 ;  /* 0x0001820000027802 */ /* 0x000fe40000000f00 */
[----:B------:R-:W-:Y:S05]  /*181f0*/  CALL.REL.NOINC `($__internal_8_$__cuda_sm70_shflsync_bfly_p) ;  /* 0x0000110000007944 */ /* 0x000fea0003c00000 */
[----:B------:R-:W-:-:S05]  /*18200*/  BRA `(.L_x_657) ;  /* 0xffff7d6000007947 */ /* 0x000fca000383ffff */
.L_x_557:
        /* <DEDUP_REMOVED lines=14> */
.L_x_559:
[----:B------:R-:W-:Y:S01]  /*182f0*/  IMAD.MOV.U32 R4, RZ, RZ, R190 ;  /* 0x000000ffff047224 */ /* 0x000fe200078e00be */
[----:B------:R-:W-:-:S02]  /*18300*/  MOV R0, 0x2 ;  /* 0x0000000200007802 */ /* 0x000fc40000000f00 */
[----:B------:R-:W-:Y:S02]  /*18310*/  MOV R2, 0x18330 ;  /* 0x0001833000027802 */ /* 0x000fe40000000f00 */
[----:B------:R-:W-:Y:S05]  /*18320*/  CALL.REL.NOINC `($__internal_8_$__cuda_sm70_shflsync_bfly_p) ;  /* 0x00000fd000007944 */ /* 0x000fea0003c00000 */
[----:B------:R-:W-:Y:S05]  /*18330*/  BRA `(.L_x_659) ;  /* 0xffff944000007947 */ /* 0x000fea000383ffff */
.L_x_560:
[----:B------:R-:W-:Y:S01]  /*18340*/  IMAD.MOV.U32 R4, RZ, RZ, R5 ;  /* 0x000000ffff047224 */ /* 0x000fe200078e0005 */
[----:B------:R-:W-:Y:S02]  /*18350*/  MOV R0, 0x1 ;  /* 0x0000000100007802 */ /* 0x000fe40000000f00 */
[----:B------:R-:W-:Y:S02]  /*18360*/  MOV R2, 0x18380 ;  /* 0x0001838000027802 */ /* 0x000fe40000000f00 */
[----:B-1----:R-:W-:Y:S05]  /*18370*/  CALL.REL.NOINC `($__internal_8_$__cuda_sm70_shflsync_bfly_p) ;  /* 0x00000f8000007944 */ /* 0x002fea0003c00000 */
[----:B------:R-:W-:Y:S01]  /*18380*/  FADD.FTZ R5, R5, R0 ;  /* 0x0000000005057221 */ /* 0x000fe20000010000 */
[----:B------:R-:W-:Y:S02]  /*18390*/  MOV R4, R191 ;  /* 0x000000bf00047202 */ /* 0x000fe40000000f00 */
[----:B------:R-:W-:Y:S02]  /*183a0*/  MOV R0, 0x2 ;  /* 0x0000000200007802 */ /* 0x000fe40000000f00 */
[----:B------:R-:W-:Y:S02]  /*183b0*/  MOV R2, 0x183d0 ;  /* 0x000183d000027802 */ /* 0x000fe40000000f00 */
[----:B------:R-:W-:Y:S05]  /*183c0*/  CALL.REL.NOINC `($__internal_8_$__cuda_sm70_shflsync_bfly_p) ;  /* 0x00000f3000007944 */ /* 0x000fea0003c00000 */
[----:B------:R-:W-:Y:S01]  /*183d0*/  FADD.FTZ R4, R191, R0 ;  /* 0x00000000bf047221 */ /* 0x000fe20000010000 */
[----:B------:R-:W-:Y:S02]  /*183e0*/  MOV R0, 0x1 ;  /* 0x0000000100007802 */ /* 0x000fe40000000f00 */
[----:B------:R-:W-:-:S02]  /*183f0*/  MOV R2, 0x18410 ;  /* 0x0001841000027802 */ /* 0x000fc40000000f00 */
[----:B------:R-:W-:Y:S05]  /*18400*/  CALL.REL.NOINC `($__internal_8_$__cuda_sm70_shflsync_bfly_p) ;  /* 0x00000ef000007944 */ /* 0x000fea0003c00000 */
[----:B------:R-:W-:Y:S01]  /*18410*/  MOV R3, R0 ;  /* 0x0000000000037202 */ /* 0x000fe20000000f00 */
[----:B------:R-:W-:Y:S05]  /*18420*/  BRA `(.L_x_660) ;  /* 0xffff93c000007947 */ /* 0x000fea000383ffff */
.L_x_567:
[----:B--234-:R-:W-:Y:S01]  /*18430*/  IMAD.MOV.U32 R185, RZ, RZ, R9 ;  /* 0x000000ffffb97224 */ /* 0x01cfe200078e0009 */
[----:B------:R-:W-:Y:S01]  /*18440*/  MOV R2, RZ ;  /* 0x000000ff00027202 */ /* 0x000fe20000000f00 */
[----:B------:R-:W-:Y:S01]  /*18450*/  IMAD.MOV.U32 R186, RZ, RZ, 0x181f ;  /* 0x0000181fffba7424 */ /* 0x000fe200078e00ff */
[----:B------:R-:W-:-:S02]  /*18460*/  MOV R3, 0x18480 ;  /* 0x0001848000037802 */ /* 0x000fc40000000f00 */
[----:B-1----:R-:W-:Y:S05]  /*18470*/  CALL.REL.NOINC `($__internal_9_$__cuda_sm70_shflsync_idx_p) ;  /* 0x00000ee000007944 */ /* 0x002fea0003c00000 */
[----:B------:R-:W-:Y:S01]  /*18480*/  MOV R8, R186 ;  /* 0x000000ba00087202 */ /* 0x000fe20000000f00 */
[----:B------:R-:W-:Y:S05]  /*18490*/  BRA `(.L_x_661) ;  /* 0xffffaac000007947 */ /* 0x000fea000383ffff */
.L_x_568:
[----:B------:R-:W-:Y:S01]  /*184a0*/  IMAD.MOV.U32 R185, RZ, RZ, R11 ;  /* 0x000000ffffb97224 */ /* 0x000fe200078e000b */
[----:B------:R-:W-:Y:S01]  /*184b0*/  MOV R2, RZ ;  /* 0x000000ff00027202 */ /* 0x000fe20000000f00 */
[----:B------:R-:W-:Y:S01]  /*184c0*/  IMAD.MOV.U32 R186, RZ, RZ, 0x181f ;  /* 0x0000181fffba7424 */ /* 0x000fe200078e00ff */
[----:B------:R-:W-:-:S02]  /*184d0*/  MOV R3, 0x184f0 ;  /* 0x000184f000037802 */ /* 0x000fc40000000f00 */
[----:B-123--:R-:W-:Y:S05]  /*184e0*/  CALL.REL.NOINC `($__internal_9_$__cuda_sm70_shflsync_idx_p) ;  /* 0x00000e7000007944 */ /* 0x00efea0003c00000 */
[----:B------:R-:W-:Y:S01]  /*184f0*/  MOV R0, R186 ;  /* 0x000000ba00007202 */ /* 0x000fe20000000f00 */
[----:B------:R-:W-:Y:S05]  /*18500*/  BRA `(.L_x_662) ;  /* 0xffffaa7000007947 */ /* 0x000fea000383ffff */
.L_x_571:
[----:B------:R-:W-:Y:S01]  /*18510*/  IMAD.MOV.U32 R185, RZ, RZ, R9 ;  /* 0x000000ffffb97224 */ /* 0x000fe200078e0009 */
[----:B--2---:R-:W-:Y:S01]  /*18520*/  MOV R2, 0x1 ;  /* 0x0000000100027802 */ /* 0x004fe20000000f00 */
[----:B------:R-:W-:Y:S01]  /*18530*/  IMAD.MOV.U32 R186, RZ, RZ, 0x181f ;  /* 0x0000181fffba7424 */ /* 0x000fe200078e00ff */
[----:B------:R-:W-:-:S02]  /*18540*/  MOV R3, 0x18560 ;  /* 0x0001856000037802 */ /* 0x000fc40000000f00 */
[----:B-1-34-:R-:W-:Y:S05]  /*18550*/  CALL.REL.NOINC `($__internal_9_$__cuda_sm70_shflsync_idx_p) ;  /* 0x00000e0000007944 */ /* 0x01afea0003c00000 */
        /* <DEDUP_REMOVED lines=8> */
.L_x_574:
[----:B------:R-:W-:Y:S01]  /*185e0*/  IMAD.MOV.U32 R185, RZ, RZ, R9 ;  /* 0x000000ffffb97224 */ /* 0x000fe200078e0009 */
[----:B--2---:R-:W-:Y:S01]  /*185f0*/  MOV R2, 0x2 ;  /* 0x0000000200027802 */ /* 0x004fe20000000f00 */
[----:B------:R-:W-:Y:S01]  /*18600*/  IMAD.MOV.U32 R186, RZ, RZ, 0x181f ;  /* 0x0000181fffba7424 */ /* 0x000fe200078e00ff */
[----:B------:R-:W-:Y:S02]  /*18610*/  MOV R3, 0x18630 ;  /* 0x0001863000037802 */ /* 0x000fe40000000f00 */
[----:B-1-34-:R-:W-:Y:S05]  /*18620*/  CALL.REL.NOINC `($__internal_9_$__cuda_sm70_shflsync_idx_p) ;  /* 0x00000d3000007944 */ /* 0x01afea0003c00000 */
[----:B------:R-:W-:Y:S01]  /*18630*/  MOV R8, R186 ;  /* 0x000000ba00087202 */ /* 0x000fe20000000f00 */
[----:B------:R-:W-:Y:S05]  /*18640*/  BRA `(.L_x_664) ;  /* 0xffffac0000007947 */ /* 0x000fea000383ffff */
.L_x_575:
[----:B------:R-:W-:Y:S01]  /*18650*/  IMAD.MOV.U32 R185, RZ, RZ, R11 ;  /* 0x000000ffffb97224 */ /* 0x000fe200078e000b */
[----:B--2---:R-:W-:Y:S01]  /*18660*/  MOV R2, 0x2 ;  /* 0x0000000200027802 */ /* 0x004fe20000000f00 */
[----:B------:R-:W-:Y:S01]  /*18670*/  IMAD.MOV.U32 R186, RZ, RZ, 0x181f ;  /* 0x0000181fffba7424 */ /* 0x000fe200078e00ff */
[----:B------:R-:W-:Y:S02]  /*18680*/  MOV R3, 0x186a0 ;  /* 0x000186a000037802 */ /* 0x000fe40000000f00 */
[----:B-1-34-:R-:W-:Y:S05]  /*18690*/  CALL.REL.NOINC `($__internal_9_$__cuda_sm70_shflsync_idx_p) ;  /* 0x00000cc000007944 */ /* 0x01afea0003c00000 */
[----:B------:R-:W-:Y:S01]  /*186a0*/  MOV R0, R186 ;  /* 0x000000ba00007202 */ /* 0x000fe20000000f00 */
[----:B------:R-:W-:Y:S05]  /*186b0*/  BRA `(.L_x_665) ;  /* 0xffffabb000007947 */ /* 0x000fea000383ffff */
.L_x_578:
[----:B------:R-:W-:Y:S01]  /*186c0*/  IMAD.MOV.U32 R185, RZ, RZ, R9 ;  /* 0x000000ffffb97224 */ /* 0x000fe200078e0009 */
[----:B---3--:R-:W-:Y:S01]  /*186d0*/  MOV R2, 0x3 ;  /* 0x0000000300027802 */ /* 0x008fe20000000f00 */
        /* <DEDUP_REMOVED lines=11> */
.L_x_580:
[----:B------:R-:W-:Y:S01]  /*18790*/  IMAD.MOV.U32 R185, RZ, RZ, R5 ;  /* 0x000000ffffb97224 */ /* 0x000fe200078e0005 */
[----:B------:R-:W-:Y:S01]  /*187a0*/  MOV R2, RZ ;  /* 0x000000ff00027202 */ /* 0x000fe20000000f00 */
[----:B------:R-:W-:Y:S01]  /*187b0*/  IMAD.MOV.U32 R186, RZ, RZ, 0x1c1f ;  /* 0x00001c1fffba7424 */ /* 0x000fe200078e00ff */
[----:B------:R-:W-:Y:S02]  /*187c0*/  MOV R3, 0x187e0 ;  /* 0x000187e000037802 */ /* 0x000fe40000000f00 */
[----:B------:R-:W-:Y:S05]  /*187d0*/  CALL.REL.NOINC `($__internal_9_$__cuda_sm70_shflsync_idx_p) ;  /* 0x00000b8000007944 */ /* 0x000fea0003c00000 */
[----:B------:R-:W-:Y:S01]  /*187e0*/  MOV R4, R186 ;  /* 0x000000ba00047202 */ /* 0x000fe20000000f00 */
[----:B------:R-:W-:Y:S05]  /*187f0*/  BRA `(.L_x_667) ;  /* 0xffffaf2000007947 */ /* 0x000fea000383ffff */
.L_x_581:
[----:B------:R-:W-:Y:S01]  /*18800*/  IMAD.MOV.U32 R185, RZ, RZ, R12 ;  /* 0x000000ffffb97224 */ /* 0x000fe200078e000c */
[----:B------:R-:W-:Y:S01]  /*18810*/  MOV R2, RZ ;  /* 0x000000ff00027202 */ /* 0x000fe20000000f00 */
[----:B------:R-:W-:Y:S01]  /*18820*/  IMAD.MOV.U32 R186, RZ, RZ, 0x1c1f ;  /* 0x00001c1fffba7424 */ /* 0x000fe200078e00ff */
[----:B------:R-:W-:Y:S02]  /*18830*/  MOV R3, 0x18850 ;  /* 0x0001885000037802 */ /* 0x000fe40000000f00 */
[----:B-12---:R-:W-:Y:S05]  /*18840*/  CALL.REL.NOINC `($__internal_9_$__cuda_sm70_shflsync_idx_p) ;  /* 0x00000b1000007944 */ /* 0x006fea0003c00000 */
[----:B------:R-:W-:Y:S01]  /*18850*/  MOV R0, R186 ;  /* 0x000000ba00007202 */ /* 0x000fe20000000f00 */
[----:B------:R-:W-:Y:S05]  /*18860*/  BRA `(.L_x_668) ;  /* 0xffffaed000007947 */ /* 0x000fea000383ffff */
.L_x_584:
[----:B------:R-:W-:Y:S01]  /*18870*/  IMAD.MOV.U32 R185, RZ, RZ, R5 ;  /* 0x000000ffffb97224 */ /* 0x000fe200078e0005 */
[----:B----4-:R-:W-:Y:S01]  /*18880*/  MOV R2, 0x1 ;  /* 0x0000000100027802 */ /* 0x010fe20000000f00 */
[----:B------:R-:W-:Y:S01]  /*18890*/  IMAD.MOV.U32 R186, RZ, RZ, 0x1c1f ;  /* 0x00001c1fffba7424 */ /* 0x000fe200078e00ff */
[----:B------:R-:W-:-:S02]  /*188a0*/  MOV R3, 0x188c0 ;  /* 0x000188c000037802 */ /* 0x000fc40000000f00 */
[----:B-123--:R-:W-:Y:S05]  /*188b0*/  CALL.REL.NOINC `($__internal_9_$__cuda_sm70_shflsync_idx_p) ;  /* 0x00000aa000007944 */ /* 0x00efea0003c00000 */
        /* <DEDUP_REMOVED lines=8> */
.L_x_588:
[----:B------:R-:W-:Y:S01]  /*18940*/  IMAD.MOV.U32 R185, RZ, RZ, R9 ;  /* 0x000000ffffb97224 */ /* 0x000fe200078e0009 */
[----:B------:R-:W-:Y:S01]  /*18950*/  MOV R2, RZ ;  /* 0x000000ff00027202 */ /* 0x000fe20000000f00 */
[----:B------:R-:W-:Y:S01]  /*18960*/  IMAD.MOV.U32 R186, RZ, RZ, 0x181f ;  /* 0x0000181fffba7424 */ /* 0x000fe200078e00ff */
[----:B------:R-:W-:Y:S02]  /*18970*/  MOV R3, 0x18990 ;  /* 0x0001899000037802 */ /* 0x000fe40000000f00 */
[----:B------:R-:W-:Y:S05]  /*18980*/  CALL.REL.NOINC `($__internal_9_$__cuda_sm70_shflsync_idx_p) ;  /* 0x000009d000007944 */ /* 0x000fea0003c00000 */
[----:B------:R-:W-:Y:S01]  /*18990*/  MOV R8, R186 ;  /* 0x000000ba00087202 */ /* 0x000fe20000000f00 */
[----:B------:R-:W-:Y:S05]  /*189a0*/  BRA `(.L_x_670) ;  /* 0xffffc4c000007947 */ /* 0x000fea000383ffff */
.L_x_589:
[----:B------:R-:W-:Y:S01]  /*189b0*/  IMAD.MOV.U32 R185, RZ, RZ, R12 ;  /* 0x000000ffffb97224 */ /* 0x000fe200078e000c */
[----:B------:R-:W-:Y:S01]  /*189c0*/  MOV R2, RZ ;  /* 0x000000ff00027202 */ /* 0x000fe20000000f00 */
[----:B------:R-:W-:Y:S01]  /*189d0*/  IMAD.MOV.U32 R186, RZ, RZ, 0x181f ;  /* 0x0000181fffba7424 */ /* 0x000fe200078e00ff */
[----:B------:R-:W-:Y:S02]  /*189e0*/  MOV R3, 0x18a00 ;  /* 0x00018a0000037802 */ /* 0x000fe40000000f00 */
[----:B-12---:R-:W-:Y:S05]  /*189f0*/  CALL.REL.NOINC `($__internal_9_$__cuda_sm70_shflsync_idx_p) ;  /* 0x0000096000007944 */ /* 0x006fea0003c00000 */
[----:B------:R-:W-:Y:S01]  /*18a00*/  MOV R0, R186 ;  /* 0x000000ba00007202 */ /* 0x000fe20000000f00 */
[----:B------:R-:W-:Y:S05]  /*18a10*/  BRA `(.L_x_671) ;  /* 0xffffc47000007947 */ /* 0x000fea000383ffff */
.L_x_592:
        /* <DEDUP_REMOVED lines=13> */
.L_x_595:
[----:B------:R-:W-:Y:S01]  /*18af0*/  IMAD.MOV.U32 R185, RZ, RZ, R9 ;  /* 0x000000ffffb97224 */ /* 0x000fe200078e0009 */
[----:B-1----:R-:W-:Y:S01]  /*18b00*/  MOV R2, 0x2 ;  /* 0x0000000200027802 */ /* 0x002fe20000000f00 */
[----:B------:R-:W-:Y:S01]  /*18b10*/  IMAD.MOV.U32 R186, RZ, RZ, 0x181f ;  /* 0x0000181fffba7424 */ /* 0x000fe200078e00ff */
[----:B------:R-:W-:Y:S02]  /*18b20*/  MOV R3, 0x18b40 ;  /* 0x00018b4000037802 */ /* 0x000fe40000000f00 */
[----:B--234-:R-:W-:Y:S05]  /*18b30*/  CALL.REL.NOINC `($__internal_9_$__cuda_sm70_shflsync_idx_p) ;  /* 0x0000082000007944 */ /* 0x01cfea0003c00000 */
[----:B------:R-:W-:Y:S01]  /*18b40*/  MOV R8, R186 ;  /* 0x000000ba00087202 */ /* 0x000fe20000000f00 */
[----:B------:R-:W-:Y:S05]  /*18b50*/  BRA `(.L_x_673) ;  /* 0xffffc61000007947 */ /* 0x000fea000383ffff */
.L_x_596:
[----:B------:R-:W-:Y:S01]  /*18b60*/  IMAD.MOV.U32 R185, RZ, RZ, R12 ;  /* 0x000000ffffb97224 */ /* 0x000fe200078e000c */
[----:B------:R-:W-:Y:S01]  /*18b70*/  MOV R2, 0x2 ;  /* 0x0000000200027802 */ /* 0x000fe20000000f00 */
[----:B------:R-:W-:Y:S01]  /*18b80*/  IMAD.MOV.U32 R186, RZ, RZ, 0x181f ;  /* 0x0000181fffba7424 */ /* 0x000fe200078e00ff */
[----:B------:R-:W-:Y:S02]  /*18b90*/  MOV R3, 0x18bb0 ;  /* 0x00018bb000037802 */ /* 0x000fe40000000f00 */
[----:B-1234-:R-:W-:Y:S05]  /*18ba0*/  CALL.REL.NOINC `($__internal_9_$__cuda_sm70_shflsync_idx_p) ;  /* 0x000007b000007944 */ /* 0x01efea0003c00000 */
[----:B------:R-:W-:Y:S01]  /*18bb0*/  MOV R0, R186 ;  /* 0x000000ba00007202 */ /* 0x000fe20000000f00 */
[----:B------:R-:W-:Y:S05]  /*18bc0*/  BRA `(.L_x_674) ;  /* 0xffffc5c000007947 */ /* 0x000fea000383ffff */
.L_x_599:
[----:B------:R-:W-:Y:S01]  /*18bd0*/  IMAD.MOV.U32 R185, RZ, RZ, R9 ;  /* 0x000000ffffb97224 */ /* 0x000fe200078e0009 */
[----:B-1----:R-:W-:Y:S01]  /*18be0*/  MOV R2, 0x3 ;  /* 0x0000000300027802 */ /* 0x002fe20000000f00 */
[----:B------:R-:W-:Y:S01]  /*18bf0*/  IMAD.MOV.U32 R186, RZ, RZ, 0x181f ;  /* 0x0000181fffba7424 */ /* 0x000fe200078e00ff */
[----:B------:R-:W-:-:S02]  /*18c00*/  MOV R3, 0x18c20 ;  /* 0x00018c2000037802 */ /* 0x000fc40000000f00 */
[----:B--234-:R-:W-:Y:S05]  /*18c10*/  CALL.REL.NOINC `($__internal_9_$__cuda_sm70_shflsync_idx_p) ;  /* 0x0000074000007944 */ /* 0x01cfea0003c00000 */
        /* <DEDUP_REMOVED lines=8> */
.L_x_601:
[----:B------:R-:W-:Y:S01]  /*18ca0*/  IMAD.MOV.U32 R185, RZ, RZ, R82 ;  /* 0x000000ffffb97224 */ /* 0x000fe200078e0052 */
[----:B------:R-:W-:Y:S01]  /*18cb0*/  MOV R2, RZ ;  /* 0x000000ff00027202 */ /* 0x000fe20000000f00 */
[----:B------:R-:W-:Y:S01]  /*18cc0*/  IMAD.MOV.U32 R186, RZ, RZ, 0x1f ;  /* 0x0000001fffba7424 */ /* 0x000fe200078e00ff */
[----:B------:R-:W-:Y:S02]  /*18cd0*/  MOV R3, 0x18cf0 ;  /* 0x00018cf000037802 */ /* 0x000fe40000000f00 */
[----:B------:R-:W-:Y:S05]  /*18ce0*/  CALL.REL.NOINC `($__internal_9_$__cuda_sm70_shflsync_idx_p) ;  /* 0x0000067000007944 */ /* 0x000fea0003c00000 */
[----:B------:R-:W-:Y:S01]  /*18cf0*/  MOV R9, R186 ;  /* 0x000000ba00097202 */ /* 0x000fe20000000f00 */
[----:B------:R-:W-:Y:S05]  /*18d00*/  BRA `(.L_x_676) ;  /* 0xffffc7e000007947 */ /* 0x000fea000383ffff */
.L_x_602:
[----:B------:R-:W-:Y:S01]  /*18d10*/  IMAD.MOV.U32 R185, RZ, RZ, R82 ;  /* 0x000000ffffb97224 */ /* 0x000fe200078e0052 */
[----:B------:R-:W-:Y:S01]  /*18d20*/  MOV R2, 0x1 ;  /* 0x0000000100027802 */ /* 0x000fe20000000f00 */
[----:B------:R-:W-:Y:S01]  /*18d30*/  IMAD.MOV.U32 R186, RZ, RZ, 0x1f ;  /* 0x0000001fffba7424 */ /* 0x000fe200078e00ff */
[----:B------:R-:W-:Y:S02]  /*18d40*/  MOV R3, 0x18d60 ;  /* 0x00018d6000037802 */ /* 0x000fe40000000f00 */
[----:B-12---:R-:W-:Y:S05]  /*18d50*/  CALL.REL.NOINC `($__internal_9_$__cuda_sm70_shflsync_idx_p) ;  /* 0x0000060000007944 */ /* 0x006fea0003c00000 */
[----:B------:R-:W-:Y:S01]  /*18d60*/  MOV R8, R186 ;  /* 0x000000ba00087202 */ /* 0x000fe20000000f00 */
[----:B------:R-:W-:Y:S05]  /*18d70*/  BRA `(.L_x_677) ;  /* 0xffffc79000007947 */ /* 0x000fea000383ffff */
.L_x_603:
[----:B------:R-:W-:Y:S02]  /*18d80*/  MOV R2, 0x1 ;  /* 0x0000000100027802 */ /* 0x000fe40000000f00 */
[----:B------:R-:W-:-:S02]  /*18d90*/  MOV R3, 0x18db0 ;  /* 0x00018db000037802 */ /* 0x000fc40000000f00 */
[----:B-1234-:R-:W-:Y:S05]  /*18da0*/  CALL.REL.NOINC `($__internal_10_$__cuda_sm70_shflsync_up_p) ;  /* 0x0000061000007944 */ /* 0x01efea0003c00000 */
[----:B------:R-:W-:Y:S05]  /*18db0*/  BRA `(.L_x_678) ;  /* 0xffffc87000007947 */ /* 0x000fea000383ffff */
.L_x_604:
[----:B------:R-:W-:Y:S02]  /*18dc0*/  MOV R2, 0x2 ;  /* 0x0000000200027802 */ /* 0x000fe40000000f00 */
[----:B------:R-:W-:-:S02]  /*18dd0*/  MOV R3, 0x18df0 ;  /* 0x00018df000037802 */ /* 0x000fc40000000f00 */
[----:B--2-4-:R-:W-:Y:S05]  /*18de0*/  CALL.REL.NOINC `($__internal_10_$__cuda_sm70_shflsync_up_p) ;  /* 0x000005d000007944 */ /* 0x014fea0003c00000 */
        /* <DEDUP_REMOVED lines=24> */
.L_x_608:
[----:B------:R-:W-:Y:S02]  /*18f70*/  MOV R2, 0x1 ;  /* 0x0000000100027802 */ /* 0x000fe40000000f00 */
[----:B------:R-:W-:Y:S02]  /*18f80*/  MOV R3, 0x18fa0 ;  /* 0x00018fa000037802 */ /* 0x000fe40000000f00 */
[----:B------:R-:W-:Y:S05]  /*18f90*/  CALL.REL.NOINC `($__internal_10_$__cuda_sm70_shflsync_up_p) ;  /* 0x0000042000007944 */ /* 0x000fea0003c00000 */
[----:B------:R-:W-:Y:S01]  /*18fa0*/  MOV R2, R4 ;  /* 0x0000000400027202 */ /* 0x000fe20000000f00 */
[----:B------:R-:W-:Y:S05]  /*18fb0*/  BRA `(.L_x_680) ;  /* 0xffffc8c000007947 */ /* 0x000fea000383ffff */
.L_x_609:
[----:B------:R-:W-:Y:S02]  /*18fc0*/  MOV R2, 0x2 ;  /* 0x0000000200027802 */ /* 0x000fe40000000f00 */
[----:B------:R-:W-:Y:S02]  /*18fd0*/  MOV R3, 0x18ff0 ;  /* 0x00018ff000037802 */ /* 0x000fe40000000f00 */
        /* <DEDUP_REMOVED lines=25> */
.L_x_611:
[----:B------:R-:W-:Y:S02]  /*19170*/  SEL R0, RZ, 0x1, P0 ;  /* 0x00000001ff007807 */ /* 0x000fe40000000000 */
[----:B------:R-:W-:Y:S02]  /*19180*/  MOV R2, 0x191a0 ;  /* 0x000191a000027802 */ /* 0x000fe40000000f00 */
[----:B-1----:R-:W-:Y:S05]  /*19190*/  CALL.REL.NOINC `($__internal_11_$__cuda_sm70_votesync_ballot) ;  /* 0x0000029000007944 */ /* 0x002fea0003c00000 */
[----:B------:R-:W-:Y:S01]  /*191a0*/  MOV R5, R0 ;  /* 0x0000000000057202 */ /* 0x000fe20000000f00 */
[----:B------:R-:W-:Y:S05]  /*191b0*/  BRA `(.L_x_682) ;  /* 0xffffc85000007947 */ /* 0x000fea000383ffff */
.L_x_612:
[----:B------:R-:W-:Y:S01]  /*191c0*/  IMAD.MOV.U32 R185, RZ, RZ, R6 ;  /* 0x000000ffffb97224 */ /* 0x000fe200078e0006 */
[----:B------:R-:W-:Y:S01]  /*191d0*/  MOV R2, R0 ;  /* 0x0000000000027202 */ /* 0x000fe20000000f00 */
[----:B------:R-:W-:Y:S01]  /*191e0*/  IMAD.MOV.U32 R186, RZ, RZ, 0x1f ;  /* 0x0000001fffba7424 */ /* 0x000fe200078e00ff */
[----:B------:R-:W-:Y:S02]  /*191f0*/  MOV R3, 0x19210 ;  /* 0x0001921000037802 */ /* 0x000fe40000000f00 */
[----:B-1----:R-:W-:Y:S05]  /*19200*/  CALL.REL.NOINC `($__internal_9_$__cuda_sm70_shflsync_idx_p) ;  /* 0x0000015000007944 */ /* 0x002fea0003c00000 */
[----:B------:R-:W-:Y:S01]  /*19210*/  IMAD.MOV.U32 R10, RZ, RZ, R186 ;  /* 0x000000ffff0a7224 */ /* 0x000fe200078e00ba */
[----:B------:R-:W-:Y:S01]  /*19220*/  MOV R2, R0 ;  /* 0x0000000000027202 */ /* 0x000fe20000000f00 */
[----:B------:R-:W-:Y:S01]  /*19230*/  IMAD.MOV.U32 R185, RZ, RZ, R7 ;  /* 0x000000ffffb97224 */ /* 0x000fe200078e0007 */
[----:B------:R-:W-:-:S02]  /*19240*/  MOV R186, 0x1f ;  /* 0x0000001f00ba7802 */ /* 0x000fc40000000f00 */
[----:B------:R-:W-:Y:S02]  /*19250*/  MOV R3, 0x19270 ;  /* 0x0001927000037802 */ /* 0x000fe40000000f00 */
[----:B------:R-:W-:Y:S05]  /*19260*/  CALL.REL.NOINC `($__internal_9_$__cuda_sm70_shflsync_idx_p) ;  /* 0x000000f000007944 */ /* 0x000fea0003c00000 */
[----:B------:R-:W-:Y:S01]  /*19270*/  MOV R7, R186 ;  /* 0x000000ba00077202 */ /* 0x000fe20000000f00 */
[----:B------:R-:W-:Y:S05]  /*19280*/  BRA `(.L_x_683) ;  /* 0xffffc7d000007947 */ /* 0x000fea000383ffff */
.L_x_615:
[----:B------:R-:W-:Y:S01]  /*19290*/  IMAD.MOV.U32 R185, RZ, RZ, R4 ;  /* 0x000000ffffb97224 */ /* 0x000fe200078e0004 */
[----:B------:R-:W-:Y:S01]  /*192a0*/  MOV R2, R0 ;  /* 0x0000000000027202 */ /* 0x000fe20000000f00 */
[----:B------:R-:W-:Y:S01]  /*192b0*/  IMAD.MOV.U32 R186, RZ, RZ, 0x1f ;  /* 0x0000001fffba7424 */ /* 0x000fe200078e00ff */
[----:B------:R-:W-:Y:S02]  /*192c0*/  MOV R3, 0x192e0 ;  /* 0x000192e000037802 */ /* 0x000fe40000000f00 */
[----:B-1-34-:R-:W-:Y:S05]  /*192d0*/  CALL.REL.NOINC `($__internal_9_$__cuda_sm70_shflsync_idx_p) ;  /* 0x0000008000007944 */ /* 0x01afea0003c00000 */
[----:B------:R-:W-:Y:S01]  /*192e0*/  MOV R11, R186 ;  /* 0x000000ba000b7202 */ /* 0x000fe20000000f00 */
[----:B------:R-:W-:Y:S05]  /*192f0*/  BRA `(.L_x_614) ;  /* 0xffffc7c000007947 */ /* 0x000fea000383ffff */
        .weak           $__internal_8_$__cuda_sm70_shflsync_bfly_p
        .type           $__internal_8_$__cuda_sm70_shflsync_bfly_p,@function
        .size           $__internal_8_$__cuda_sm70_shflsync_bfly_p,($__internal_9_$__cuda_sm70_shflsync_idx_p - $__internal_8_$__cuda_sm70_shflsync_bfly_p)
$__internal_8_$__cuda_sm70_shflsync_bfly_p:
[----:B------:R-:W-:Y:S02]  /*19300*/  MOV R139, 0xffffffff ;  /* 0xffffffff008b7802 */ /* 0x000fe40000000f00 */
[----:B------:R-:W-:Y:S02]  /*19310*/  MOV R3, 0x1f ;  /* 0x0000001f00037802 */ /* 0x000fe40000000f00 */
[----:B------:R-:W-:Y:S04]  /*19320*/  WARPSYNC R139 ;  /* 0x0000008b00007348 */ /* 0x000fe80003800000 */
[----:B------:R1:W2:Y:S02]  /*19330*/  SHFL.BFLY PT, R0, R4, R0, R3 ;  /* 0x0c00000004007389 */ /* 0x0002a400000e0003 */
[----:B-1----:R-:W-:-:S04]  /*19340*/  MOV R3, 0x0 ;  /* 0x0000000000037802 */ /* 0x002fc80000000f00 */
[----:B--2---:R-:W-:Y:S05]  /*19350*/  RET.REL.NODEC R2 `(_ZN7cutlass13device_kernelIN5flash19enable_sm80_to_sm89INS1_16FlashAttnFwdSm80INS1_25CollectiveMainloopFwdSm80ILi8ELi1ELb0EN4cute5tupleIJNS5_1CILi128EEENS7_ILi64EEENS7_ILi192EEEEEELi192ENS_6half_tEfNS_4arch4Sm80ELb0ELb1ELb1ELb1ELb1ELb0ELb1ELb1EEENS1_21CollectiveEpilogueFwdINS6_IJS8_SA_S9_EEENS6_IJNS7_ILi1EEESI_SI_EEESC_SE_Li256ELb1ELb1ELb1ELb0EEENS1_36VarlenDynamicPersistentTileSchedulerILi128ELi64ELi256ELi256ELb1ELb1ELb0ELb1ELb0ELb1EEEEEEEEEvNT_6ParamsE) ;  /* 0xfffe6ca002007950 */ /* 0x004fea0003c3ffff */
        .weak           $__internal_9_$__cuda_sm70_shflsync_idx_p
        .type           $__internal_9_$__cuda_sm70_shflsync_idx_p,@function
        .size           $__internal_9_$__cuda_sm70_shflsync_idx_p,($__internal_10_$__cuda_sm70_shflsync_up_p - $__internal_9_$__cuda_sm70_shflsync_idx_p)
$__internal_9_$__cuda_sm70_shflsync_idx_p:
[----:B------:R-:W-:-:S04]  /*19360*/  MOV R187, 0xffffffff ;  /* 0xffffffff00bb7802 */ /* 0x000fc80000000f00 */
[----:B------:R-:W-:Y:S04]  /*19370*/  WARPSYNC R187 ;  /* 0x000000bb00007348 */ /* 0x000fe80003800000 */
[----:B------:R1:W2:Y:S02]  /*19380*/  SHFL.IDX PT, R186, R185, R2, R186 ;  /* 0x00000002b9ba7389 */ /* 0x0002a400000e00ba */
[----:B-1----:R-:W-:Y:S02]  /*19390*/  MOV R2, R3 ;  /* 0x0000000300027202 */ /* 0x002fe40000000f00 */
[----:B------:R-:W-:-:S04]  /*193a0*/  MOV R3, 0x0 ;  /* 0x0000000000037802 */ /* 0x000fc80000000f00 */
[----:B--2---:R-:W-:Y:S05]  /*193b0*/  RET.REL.NODEC R2 `(_ZN7cutlass13device_kernelIN5flash19enable_sm80_to_sm89INS1_16FlashAttnFwdSm80INS1_25CollectiveMainloopFwdSm80ILi8ELi1ELb0EN4cute5tupleIJNS5_1CILi128EEENS7_ILi64EEENS7_ILi192EEEEEELi192ENS_6half_tEfNS_4arch4Sm80ELb0ELb1ELb1ELb1ELb1ELb0ELb1ELb1EEENS1_21CollectiveEpilogueFwdINS6_IJS8_SA_S9_EEENS6_IJNS7_ILi1EEESI_SI_EEESC_SE_Li256ELb1ELb1ELb1ELb0EEENS1_36VarlenDynamicPersistentTileSchedulerILi128ELi64ELi256ELi256ELb1ELb1ELb0ELb1ELb0ELb1EEEEEEEEEvNT_6ParamsE) ;  /* 0xfffe6c4002007950 */ /* 0x004fea0003c3ffff */
        .weak           $__internal_10_$__cuda_sm70_shflsync_up_p
        .type           $__internal_10_$__cuda_sm70_shflsync_up_p,@function
        .size           $__internal_10_$__cuda_sm70_shflsync_up_p,($__internal_11_$__cuda_sm70_votesync_ballot - $__internal_10_$__cuda_sm70_shflsync_up_p)
$__internal_10_$__cuda_sm70_shflsync_up_p:
[----:B------:R-:W-:Y:S02]  /*193c0*/  IMAD.MOV.U32 R4, RZ, RZ, RZ ;  /* 0x000000ffff047224 */ /* 0x000fe400078e00ff */
[----:B------:R-:W-:-:S04]  /*193d0*/  IMAD.MOV.U32 R10, RZ, RZ, -0x1 ;  /* 0xffffffffff0a7424 */ /* 0x000fc800078e00ff */
[----:B------:R-:W-:Y:S04]  /*193e0*/  WARPSYNC R10 ;  /* 0x0000000a00007348 */ /* 0x000fe80003800000 */
[----:B------:R1:W2:Y:S02]  /*193f0*/  SHFL.UP PT, R4, R0, R2, R4 ;  /* 0x0400000200047389 */ /* 0x0002a400000e0004 */
[----:B-1----:R-:W-:Y:S02]  /*19400*/  MOV R2, R3 ;  /* 0x0000000300027202 */ /* 0x002fe40000000f00 */
[----:B------:R-:W-:-:S04]  /*19410*/  MOV R3, 0x0 ;  /* 0x0000000000037802 */ /* 0x000fc80000000f00 */
[----:B--2---:R-:W-:Y:S05]  /*19420*/  RET.REL.NODEC R2 `(_ZN7cutlass13device_kernelIN5flash19enable_sm80_to_sm89INS1_16FlashAttnFwdSm80INS1_25CollectiveMainloopFwdSm80ILi8ELi1ELb0EN4cute5tupleIJNS5_1CILi128EEENS7_ILi64EEENS7_ILi192EEEEEELi192ENS_6half_tEfNS_4arch4Sm80ELb0ELb1ELb1ELb1ELb1ELb0ELb1ELb1EEENS1_21CollectiveEpilogueFwdINS6_IJS8_SA_S9_EEENS6_IJNS7_ILi1EEESI_SI_EEESC_SE_Li256ELb1ELb1ELb1ELb0EEENS1_36VarlenDynamicPersistentTileSchedulerILi128ELi64ELi256ELi256ELb1ELb1ELb0ELb1ELb0ELb1EEEEEEEEEvNT_6ParamsE) ;  /* 0xfffe6bd002007950 */ /* 0x004fea0003c3ffff */
        .weak           $__internal_11_$__cuda_sm70_votesync_ballot
        .type           $__internal_11_$__cuda_sm70_votesync_ballot,@function
        .size           $__internal_11_$__cuda_sm70_votesync_ballot,(.L_x_3097 - $__internal_11_$__cuda_sm70_votesync_ballot)
$__internal_11_$__cuda_sm70_votesync_ballot:
[----:B------:R-:W-:Y:S01]  /*19430*/  ISETP.NE.U32.AND P0, PT, R0, 0x1, PT ;  /* 0x000000010000780c */ /* 0x000fe20003f05070 */
[----:B------:R-:W-:-:S04]  /*19440*/  IMAD.MOV.U32 R3, RZ, RZ, -0x1 ;  /* 0xffffffffff037424 */ /* 0x000fc800078e00ff */
[----:B------:R-:W-:Y:S08]  /*19450*/  WARPSYNC R3 ;  /* 0x0000000300007348 */ /* 0x000ff00003800000 */
[----:B------:R-:W-:-:S04]  /*19460*/  VOTE.ANY R0, PT, !P0 ;  /* 0x0000000000007806 */ /* 0x000fc800040e0100 */
[----:B------:R-:W-:Y:S01]  /*19470*/  LOP3.LUT R0, R0, R3, RZ, 0xc0, !PT ;  /* 0x0000000300007212 */ /* 0x000fe200078ec0ff */
[----:B------:R-:W-:-:S04]  /*19480*/  IMAD.MOV.U32 R3, RZ, RZ, 0x0 ;  /* 0x00000000ff037424 */ /* 0x000fc800078e00ff */
[----:B------:R-:W-:Y:S05]  /*19490*/  RET.REL.NODEC R2 `(_ZN7cutlass13device_kernelIN5flash19enable_sm80_to_sm89INS1_16FlashAttnFwdSm80INS1_25CollectiveMainloopFwdSm80ILi8ELi1ELb0EN4cute5tupleIJNS5_1CILi128EEENS7_ILi64EEENS7_ILi192EEEEEELi192ENS_6half_tEfNS_4arch4Sm80ELb0ELb1ELb1ELb1ELb1ELb0ELb1ELb1EEENS1_21CollectiveEpilogueFwdINS6_IJS8_SA_S9_EEENS6_IJNS7_ILi1EEESI_SI_EEESC_SE_Li256ELb1ELb1ELb1ELb0EEENS1_36VarlenDynamicPersistentTileSchedulerILi128ELi64ELi256ELi256ELb1ELb1ELb0ELb1ELb0ELb1EEEEEEEEEvNT_6ParamsE) ;  /* 0xfffe6b6002007950 */ /* 0x000fea0003c3ffff */
.L_x_684:
        /* <DEDUP_REMOVED lines=14> */
.L_x_3097:


//--------------------- .text._ZN7cutlass13device_kernelIN5flash19enable_sm80_to_sm89INS1_16FlashAttnFwdSm80INS1_25CollectiveMainloopFwdSm80ILi8ELi1ELb0EN4cute5tupleIJNS5_1CILi128EEENS7_ILi64EEENS7_ILi192EEEEEELi192ENS_6half_tEfNS_4arch4Sm80ELb0ELb1ELb1ELb1ELb1ELb1ELb1ELb1EEENS1_21CollectiveEpilogueFwdINS6_IJS8_SA_S9_EEENS6_IJNS7_ILi1EEESI_SI_EEESC_SE_Li256ELb1ELb1ELb1ELb0EEENS1_36VarlenDynamicPersistentTileSchedulerILi128ELi64ELi256ELi256ELb1ELb1ELb0ELb1ELb0ELb1EEEEEEEEEvNT_6ParamsE --------------------------
	.section	.text._ZN7cutlass13device_kernelIN5flash19enable_sm80_to_sm89INS1_16FlashAttnFwdSm80INS1_25CollectiveMainloopFwdSm80ILi8ELi1ELb0EN4cute5tupleIJNS5_1CILi128EEENS7_ILi64EEENS7_ILi192EEEEEELi192ENS_6half_tEfNS_4arch4Sm80ELb0ELb1ELb1ELb1ELb1ELb1ELb1ELb1EEENS1_21CollectiveEpilogueFwdINS6_IJS8_SA_S9_EEENS6_IJNS7_ILi1EEESI_SI_EEESC_SE_Li256ELb1ELb1ELb1ELb0EEENS1_36VarlenDynamicPersistentTileSchedulerILi128ELi64ELi256ELi256ELb1ELb1ELb0ELb1ELb0ELb1EEEEEEEEEvNT_6ParamsE,"ax",@progbits
	.sectioninfo	@"SHI_REGISTERS=255"
	.align	128
.text._ZN7cutlass13device_kernelIN5flash19enable_sm80_to_sm89INS1_16FlashAttnFwdSm80INS1_25CollectiveMainloopFwdSm80ILi8ELi1ELb0EN4cute5tupleIJNS5_1CILi128EEENS7_ILi64EEENS7_ILi192EEEEEELi192ENS_6half_tEfNS_4arch4Sm80ELb0ELb1ELb1ELb1ELb1ELb1ELb1ELb1EEENS1_21CollectiveEpilogueFwdINS6_IJS8_SA_S9_EEENS6_IJNS7_ILi1EEESI_SI_EEESC_SE_Li256ELb1ELb1ELb1ELb0EEENS1_36VarlenDynamicPersistentTileSchedulerILi128ELi64ELi256ELi256ELb1ELb1ELb0ELb1ELb0ELb1EEEEEEEEEvNT_6ParamsE:
        .type           _ZN7cutlass13device_kernelIN5flash19enable_sm80_to_sm89INS1_16FlashAttnFwdSm80INS1_25CollectiveMainloopFwdSm80ILi8ELi1ELb0EN4cute5tupleIJNS5_1CILi128EEENS7_ILi64EEENS7_ILi192EEEEEELi192ENS_6half_tEfNS_4arch4Sm80ELb0ELb1ELb1ELb1ELb1ELb1ELb1ELb1EEENS1_21CollectiveEpilogueFwdINS6_IJS8_SA_S9_EEENS6_IJNS7_ILi1EEESI_SI_EEESC_SE_Li256ELb1ELb1ELb1ELb0EEENS1_36VarlenDynamicPersistentTileSchedulerILi128ELi64ELi256ELi256ELb1ELb1ELb0ELb1ELb0ELb1EEEEEEEEEvNT_6ParamsE,@function
        .size           _ZN7cutlass13device_kernelIN5flash19enable_sm80_to_sm89INS1_16FlashAttnFwdSm80INS1_25CollectiveMainloopFwdSm80ILi8ELi1ELb0EN4cute5tupleIJNS5_1CILi128EEENS7_ILi64EEENS7_ILi192EEEEEELi192ENS_6half_tEfNS_4arch4Sm80ELb0ELb1ELb1ELb1ELb1ELb1ELb1ELb1EEENS1_21CollectiveEpilogueFwdINS6_IJS8_SA_S9_EEENS6_IJNS7_ILi1EEESI_SI_EEESC_SE_Li256ELb1ELb1ELb1ELb0EEENS1_36VarlenDynamicPersistentTileSchedulerILi128ELi64ELi256ELi256ELb1ELb1ELb0ELb1ELb0ELb1EEEEEEEEEvNT_6ParamsE,(.L_x_3102 - _ZN7cutlass13device_kernelIN5flash19enable_sm80_to_sm89INS1_16FlashAttnFwdSm80INS1_25CollectiveMainloopFwdSm80ILi8ELi1ELb0EN4cute5tupleIJNS5_1CILi128EEENS7_ILi64EEENS7_ILi192EEEEEELi192ENS_6half_tEfNS_4arch4Sm80ELb0ELb1ELb1ELb1ELb1ELb1ELb1ELb1EEENS1_21CollectiveEpilogueFwdINS6_IJS8_SA_S9_EEENS6_IJNS7_ILi1EEESI_SI_EEESC_SE_Li256ELb1ELb1ELb1ELb0EEENS1_36VarlenDynamicPersistentTileSchedulerILi128ELi64ELi256ELi256ELb1ELb1ELb0ELb1ELb0ELb1EEEEEEEEEvNT_6ParamsE)
        .other          _ZN7cutlass13device_kernelIN5flash19enable_sm80_to_sm89INS1_16FlashAttnFwdSm80INS1_25CollectiveMainloopFwdSm80ILi8ELi1ELb0EN4cute5tupleIJNS5_1CILi128EEENS7_ILi64EEENS7_ILi192EEEEEELi192ENS_6half_tEfNS_4arch4Sm80ELb0ELb1ELb1ELb1ELb1ELb1ELb1ELb1EEENS1_21CollectiveEpilogueFwdINS6_IJS8_SA_S9_EEENS6_IJNS7_ILi1EEESI_SI_EEESC_SE_Li256ELb1ELb1ELb1ELb0EEENS1_36VarlenDynamicPersistentTileSchedulerILi128ELi64ELi256ELi256ELb1ELb1ELb0ELb1ELb0ELb1EEEEEEEEEvNT_6ParamsE,@"STO_CUDA_ENTRY STV_DEFAULT"
_ZN7cutlass13device_kernelIN5flash19enable_sm80_to_sm89INS1_16FlashAttnFwdSm80INS1_25CollectiveMainloopFwdSm80ILi8ELi1ELb0EN4cute5tupleIJNS5_1CILi128EEENS7_ILi64EEENS7_ILi192EEEEEELi192ENS_6half_tEfNS_4arch4Sm80ELb0ELb1ELb1ELb1ELb1ELb1ELb1ELb1EEENS1_21CollectiveEpilogueFwdINS6_IJS8_SA_S9_EEENS6_IJNS7_ILi1EEESI_SI_EEESC_SE_Li256ELb1ELb1ELb1ELb0EEENS1_36VarlenDynamicPersistentTileSchedulerILi128ELi64ELi256ELi256ELb1ELb1ELb0ELb1ELb0ELb1EEEEEEEEEvNT_6ParamsE:
        /* <DEDUP_REMOVED lines=13> */
[----:B------:R-:W-:-:S03]  /*00d0*/  CS2R R8, SRZ ;  /* 0x0000000000087805 */ /* 0x000fc6000001ff00 */
        /* <DEDUP_REMOVED lines=10> */
[C---:B------:R-:W-:Y:S01]  /*0180*/  ISETP.GE.U32.AND P4, PT, R13.reuse, 0x2, PT ;  /* 0x000000020d00780c */ /* 0x040fe20003f86070 */
[----:B------:R-:W-:Y:S01]  /*0190*/  IMAD.MOV.U32 R7, RZ, RZ, RZ ;  /* 0x000000ffff077224 */ /* 0x000fe200078e00ff */
        /* <DEDUP_REMOVED lines=26> */
.L_x_690:
        /* <DEDUP_REMOVED lines=11> */
[----:B------:R-:W3:Y:S04]  /*03f0*/  @!P0 LDG.E R9, [R4.64] ;  /* 0x0000000804098981 */ /* 0x000ee8000c1e1900 */
[----:B------:R-:W3:Y:S02]  /*0400*/  @!P0 LDG.E R8, [R2.64] ;  /* 0x0000000802088981 */ /* 0x000ee4000c1e1900 */
[----:B---3--:R-:W-:Y:S01]  /*0410*/  IMAD R5, R9, R8, RZ ;  /* 0x0000000809057224 */ /* 0x008fe200078e02ff */
[----:B------:R-:W-:Y:S05]  /*0420*/  BRA.DIV ~URZ, `(.L_x_688) ;  /* 0x000229727f007947 */ /* 0x000fea000b800000 */
[----:B------:R1:W3:Y:S02]  /*0430*/  SHFL.UP PT, R0, R5, 0x1, RZ ;  /* 0x0420000005007989 */ /* 0x0002e400000e00ff */
.L_x_946:
        /* <DEDUP_REMOVED lines=16> */
.L_x_947:
[----:B---3--:R-:W-:-:S05]  /*0540*/  IMAD R0, R0, c[0x0][0x538], RZ ;  /* 0x00014e0000007a24 */ /* 0x008fca00078e02ff */
[----:B------:R-:W-:-:S04]  /*0550*/  IADD3 R6, R0, R6, RZ ;  /* 0x0000000600067210 */ /* 0x000fc80007ffe0ff */
[----:B------:R-:W-:-:S13]  /*0560*/  ISETP.GT.AND P0, PT, R6, UR4, PT ;  /* 0x0000000406007c0c */ /* 0x000fda000bf04270 */
[----:B-12---:R-:W-:Y:S05]  /*0570*/  @!P0 BRA `(.L_x_690) ;  /* 0xfffffdc000008947 */ /* 0x006fea000383ffff */
.L_x_686:
[----:B------:R-:W-:-:S05]  /*0580*/  IADD3 R11, -R0, R6, RZ ;  /* 0x00000006000b7210 */ /* 0x000fca0007ffe1ff */
[----:B------:R-:W-:-:S05]  /*0590*/  IMAD R0, R4, c[0x0][0x538], R11 ;  /* 0x00014e0004007a24 */ /* 0x000fca00078e020b */
[----:B------:R-:W-:Y:S01]  /*05a0*/  ISETP.GT.AND P0, PT, R0, UR4, PT ;  /* 0x0000000400007c0c */ /* 0x000fe2000bf04270 */
[----:B------:R-:W-:-:S12]  /*05b0*/  BRA.DIV ~URZ, `(.L_x_691) ;  /* 0x000229f27f007947 */ /* 0x000fd8000b800000 */
[----:B------:R-:W-:-:S04]  /*05c0*/  VOTE.ANY R10, PT, !P0 ;  /* 0x00000000000a7806 */ /* 0x000fc800040e0100 */
.L_x_948:
[----:B------:R-:W1:Y:S02]  /*05d0*/  POPC R5, R10 ;  /* 0x0000000a00057309 */ /* 0x000e640000000000 */
[----:B-12---:R-:W-:Y:S01]  /*05e0*/  IADD3 R247, R5, R7, RZ ;  /* 0x0000000705f77210 */ /* 0x006fe20007ffe0ff */
[----:B------:R-:W-:Y:S05]  /*05f0*/  BRA.DIV ~URZ, `(.L_x_692) ;  /* 0x00022a027f007947 */ /* 0x000fea000b800000 */
[----:B------:R1:W2:Y:S01]  /*0600*/  SHFL.IDX PT, R12, R9, R5, 0x1f ;  /* 0x00001f05090c7589 */ /* 0x0002a200000e0000 */
[----:B------:R-:W-:-:S03]  /*0610*/  MOV R6, RZ ;  /* 0x000000ff00067202 */ /* 0x000fc60000000f00 */
[----:B------:R1:W3:Y:S04]  /*0620*/  SHFL.IDX PT, R9, R8, R5, 0x1f ;  /* 0x00001f0508097589 */ /* 0x0002e800000e0000 */
.L_x_949:
[----:B------:R-:W-:Y:S01]  /*0630*/  ISETP.NE.AND P0, PT, R10, RZ, PT ;  /* 0x000000ff0a00720c */ /* 0x000fe20003f05270 */
[----:B------:R-:W-:-:S12]  /*0640*/  BSSY B0, `(.L_x_693) ;  /* 0x0000005000007945 */ /* 0x000fd80003800000 */
[----:B------:R-:W-:Y:S05]  /*0650*/  @!P0 BRA `(.L_x_694) ;  /* 0x0000003000008947 */ /* 0x000fea0003800000 */
[----:B------:R-:W-:Y:S01]  /*0660*/  IADD3 R0, R5, -0x1, RZ ;  /* 0xffffffff05007810 */ /* 0x000fe20007ffe0ff */
[----:B------:R-:W-:Y:S05]  /*0670*/  BRA.DIV ~URZ, `(.L_x_695) ;  /* 0x00022a627f007947 */ /* 0x000fea000b800000 */
[----:B------:R4:W1:Y:S02]  /*0680*/  SHFL.IDX PT, R6, R4, R0, 0x1f ;  /* 0x00001f0004067589 */ /* 0x00086400000e0000 */
.L_x_694:
[----:B------:R-:W-:Y:S05]  /*0690*/  BSYNC B0 ;  /* 0x0000000000007941 */ /* 0x000fea0003800000 */
.L_x_693:
[----:B---3--:R-:W-:Y:S01]  /*06a0*/  ISETP.NE.AND P0, PT, R9, 0x1, PT ;  /* 0x000000010900780c */ /* 0x008fe20003f05270 */
[----:B-1----:R-:W-:Y:S01]  /*06b0*/  IMAD R244, R6, c[0x0][0x538], R11 ;  /* 0x00014e0006f47a24 */ /* 0x002fe200078e020b */
[----:B------:R-:W-:Y:S04]  /*06c0*/  BSSY B0, `(.L_x_696) ;  /* 0x0000085000007945 */ /* 0x000fe80003800000 */
[----:B------:R-:W-:-:S07]  /*06d0*/  IADD3 R11, -R244, UR4, RZ ;  /* 0x00000004f40b7c10 */ /* 0x000fce000fffe1ff */
[----:B------:R-:W-:Y:S05]  /*06e0*/  @!P0 BRA `(.L_x_697) ;  /* 0x000003e000008947 */ /* 0x000fea0003800000 */
[-C--:B--2-4-:R-:W-:Y:S02]  /*06f0*/  IABS R0, R12.reuse ;  /* 0x0000000c00007213 */ /* 0x094fe40000000000 */
        /* <DEDUP_REMOVED lines=61> */
.L_x_697:
[----:B------:R-:W-:-:S04]  /*0ad0*/  IMAD.MOV.U32 R2, RZ, RZ, 0x4 ;  /* 0x00000004ff027424 */ /* 0x000fc800078e00ff */
[----:B------:R-:W-:-:S05]  /*0ae0*/  IMAD.WIDE R2, R247, R2, c[0x0][0x590] ;  /* 0x00016400f7027625 */ /* 0x000fca00078e0202 */
[----:B------:R-:W3:Y:S02]  /*0af0*/  LDG.E R7, [R2.64] ;  /* 0x0000000802077981 */ /* 0x000ee4000c1e1900 */
[----:B--23--:R-:W-:-:S05]  /*0b00*/  IMAD R9, R7, R12, RZ ;  /* 0x0000000c07097224 */ /* 0x00cfca00078e02ff */
[-C--:B----4-:R-:W-:Y:S02]  /*0b10*/  IABS R0, R9.reuse ;  /* 0x0000000900007213 */ /* 0x090fe40000000000 */
        /* <DEDUP_REMOVED lines=63> */
.L_x_698:
[----:B------:R-:W-:Y:S05]  /*0f10*/  BSYNC B0 ;  /* 0x0000000000007941 */ /* 0x000fea0003800000 */
.L_x_696:
[----:B------:R-:W-:-:S04]  /*0f20*/  LOP3.LUT R0, RZ, R0, RZ, 0x33, !PT ;  /* 0x00000000ff007212 */ /* 0x000fc800078e33ff */
[----:B------:R-:W-:Y:S01]  /*0f30*/  IADD3 R245, R0, R12, RZ ;  /* 0x0000000c00f57210 */ /* 0x000fe20007ffe0ff */
[----:B------:R-:W-:Y:S05]  /*0f40*/  BRA `(.L_x_699) ;  /* 0x0000004000007947 */ /* 0x000fea0003800000 */
.L_x_687:
[----:B--2---:R-:W-:Y:S01]  /*0f50*/  IMAD.MOV.U32 R245, RZ, RZ, RZ ;  /* 0x000000fffff57224 */ /* 0x004fe200078e00ff */
[----:B------:R-:W-:Y:S01]  /*0f60*/  MOV R246, RZ ;  /* 0x000000ff00f67202 */ /* 0x000fe20000000f00 */
[----:B------:R-:W-:Y:S01]  /*0f70*/  IMAD.U32 R244, RZ, RZ, UR4 ;  /* 0x00000004fff47e24 */ /* 0x000fe2000f8e00ff */
[----:B------:R-:W-:Y:S02]  /*0f80*/  MOV R247, c[0x0][0x53c] ;  /* 0x00014f0000f77a02 */ /* 0x000fe40000000f00 */
.L_x_699:
[----:B------:R-:W-:Y:S01]  /*0f90*/  ISETP.NE.AND P0, PT, R13, RZ, PT ;  /* 0x000000ff0d00720c */ /* 0x000fe20003f05270 */
[----:B------:R-:W-:-:S12]  /*0fa0*/  WARPSYNC 0xffffffff ;  /* 0xffffffff00007948 */ /* 0x000fd80003800000 */
[----:B------:R1:W-:Y:S04]  /*0fb0*/  @!P0 STS.128 [0x18100], R244 ;  /* 0x018100f4ff008388 */ /* 0x0003e80000000c00 */
[----:B------:R-:W-:Y:S06]  /*0fc0*/  BAR.ARV 0x5, 0x100 ;  /* 0x0144000000007b1d */ /* 0x000fec0000002000 */
.L_x_685:
[----:B-12---:R-:W-:-:S13]  /*0fd0*/  ISETP.GE.AND P0, PT, R247, c[0x0][0x53c], PT ;  /* 0x00014f00f7007a0c */ /* 0x006fda0003f06270 */
        /* <DEDUP_REMOVED lines=8> */
[C---:B------:R-:W-:Y:S02]  /*1060*/  LEA.HI R6, R9.reuse, R14, RZ, 0x3 ;  /* 0x0000000e09067211 */ /* 0x040fe400078f18ff */
[----:B------:R-:W-:Y:S02]  /*1070*/  SHF.R.S32.HI R4, RZ, 0x4, R2 ;  /* 0x00000004ff047819 */ /* 0x000fe40000011402 */
[----:B------:R-:W-:Y:S02]  /*1080*/  SHF.R.S32.HI R250, RZ, 0x3, R6 ;  /* 0x00000003fffa7819 */ /* 0x000fe40000011406 */
[----:B------:R-:W-:Y:S02]  /*1090*/  LOP3.LUT R3, R6, 0xfffffff8, RZ, 0xc0, !PT ;  /* 0xfffffff806037812 */ /* 0x000fe400078ec0ff */
[----:B------:R-:W-:Y:S01]  /*10a0*/  LOP3.LUT R0, R2, 0xfffffff0, RZ, 0xc0, !PT ;  /* 0xfffffff002007812 */ /* 0x000fe200078ec0ff */
[----:B------:R-:W-:Y:S01]  /*10b0*/  IMAD.SHL.U32 R5, R250, 0x40, RZ ;  /* 0x00000040fa057824 */ /* 0x000fe200078e00ff */
[----:B------:R-:W-:Y:S01]  /*10c0*/  LEA.HI R2, R2, R4, RZ, 0x1 ;  /* 0x0000000402027211 */ /* 0x000fe200078f08ff */
[C---:B------:R-:W-:Y:S01]  /*10d0*/  IMAD.IADD R8, R14.reuse, 0x1, -R3 ;  /* 0x000000010e087824 */ /* 0x040fe200078e0a03 */
[----:B------:R-:W-:Y:S01]  /*10e0*/  LEA.HI R12, R9, R14, RZ, 0x2 ;  /* 0x0000000e090c7211 */ /* 0x000fe200078f10ff */
[----:B------:R-:W-:Y:S01]  /*10f0*/  IMAD.IADD R0, R14, 0x1, -R0 ;  /* 0x000000010e007824 */ /* 0x000fe200078e0a00 */
[----:B------:R-:W-:Y:S01]  /*1100*/  LOP3.LUT R3, R2, 0xfffffffe, RZ, 0xc0, !PT ;  /* 0xfffffffe02037812 */ /* 0x000fe200078ec0ff */
[C---:B------:R-:W-:Y:S01]  /*1110*/  IMAD.SHL.U32 R200, R8.reuse, 0x8, RZ ;  /* 0x0000000808c87824 */ /* 0x040fe200078e00ff */
[----:B------:R-:W-:Y:S01]  /*1120*/  LOP3.LUT R2, R5, 0x1c0, RZ, 0xc0, !PT ;  /* 0x000001c005027812 */ /* 0x000fe200078ec0ff */
[----:B------:R-:W-:Y:S01]  /*1130*/  IMAD R209, R8, 0x20, R250 ;  /* 0x0000002008d17824 */ /* 0x000fe200078e02fa */
[----:B------:R-:W-:Y:S01]  /*1140*/  SHF.R.S32.HI R5, RZ, 0x1f, R0 ;  /* 0x0000001fff057819 */ /* 0x000fe20000011400 */
[----:B------:R-:W-:Y:S01]  /*1150*/  IMAD.IADD R10, R4, 0x1, -R3 ;  /* 0x00000001040a7824 */ /* 0x000fe200078e0a03 */
[----:B------:R-:W-:Y:S01]  /*1160*/  LOP3.LUT R3, R2, 0x38, R200, 0xf8, !PT ;  /* 0x0000003802037812 */ /* 0x000fe200078ef8c8 */
[----:B------:R-:W-:Y:S01]  /*1170*/  IMAD.SHL.U32 R4, R8, 0x40, RZ ;  /* 0x0000004008047824 */ /* 0x000fe200078e00ff */
[----:B------:R-:W-:-:S02]  /*1180*/  SHF.R.U32.HI R2, RZ, 0x3, R2 ;  /* 0x00000003ff027819 */ /* 0x000fc40000011602 */
[----:B------:R-:W-:Y:S02]  /*1190*/  LEA.HI R13, R5, R0, RZ, 0x3 ;  /* 0x00000000050d7211 */ /* 0x000fe400078f18ff */
[----:B------:R-:W-:Y:S02]  /*11a0*/  LOP3.LUT R7, R3, R2, RZ, 0x3c, !PT ;  /* 0x0000000203077212 */ /* 0x000fe400078e3cff */
[----:B------:R-:W-:Y:S02]  /*11b0*/  LOP3.LUT R2, R4, 0x1c0, RZ, 0xc0, !PT ;  /* 0x000001c004027812 */ /* 0x000fe400078ec0ff */
[C---:B------:R-:W-:Y:S01]  /*11c0*/  LOP3.LUT R3, R13.reuse, 0xfffffff8, RZ, 0xc0, !PT ;  /* 0xfffffff80d037812 */ /* 0x040fe200078ec0ff */
[----:B------:R-:W-:Y:S01]  /*11d0*/  IMAD.SHL.U32 R13, R13, 0x40, RZ ;  /* 0x000000400d0d7824 */ /* 0x000fe200078e00ff */
[--C-:B------:R-:W-:Y:S02]  /*11e0*/  SHF.R.S32.HI R222, RZ, 0x2, R12.reuse ;  /* 0x00000002ffde7819 */ /* 0x100fe4000001140c */
[----:B------:R-:W-:-:S02]  /*11f0*/  SHF.R.S32.HI R5, RZ, 0x1f, R12 ;  /* 0x0000001fff057819 */ /* 0x000fc4000001140c */
[----:B------:R-:W-:Y:S01]  /*1200*/  LOP3.LUT R4, R2, 0x8, R6, 0xf8, !PT ;  /* 0x0000000802047812 */ /* 0x000fe200078ef806 */
[----:B------:R-:W-:Y:S01]  /*1210*/  IMAD.IADD R6, R0, 0x1, -R3 ;  /* 0x0000000100067824 */ /* 0x000fe200078e0a03 */
[----:B------:R-:W-:Y:S02]  /*1220*/  SHF.R.U32.HI R2, RZ, 0x3, R2 ;  /* 0x00000003ff027819 */ /* 0x000fe40000011602 */
[----:B------:R-:W-:Y:S02]  /*1230*/  LEA.HI R3, R9, R14, RZ, 0x5 ;  /* 0x0000000e09037211 */ /* 0x000fe400078f28ff */
[----:B------:R-:W-:Y:S02]  /*1240*/  LEA.HI R0, R5, R222, RZ, 0x3 ;  /* 0x000000de05007211 */ /* 0x000fe400078f18ff */
[----:B------:R-:W-:Y:S02]  /*1250*/  LOP3.LUT R11, R4, R2, RZ, 0x3c, !PT ;  /* 0x00000002040b7212 */ /* 0x000fe400078e3cff */
[----:B------:R-:W-:-:S02]  /*1260*/  LOP3.LUT R2, R3, 0xffffffe0, RZ, 0xc0, !PT ;  /* 0xffffffe003027812 */ /* 0x000fc400078ec0ff */
[----:B------:R-:W-:Y:S02]  /*1270*/  LOP3.LUT R0, R0, 0xfffffff8, RZ, 0xc0, !PT ;  /* 0xfffffff800007812 */ /* 0x000fe400078ec0ff */
[--C-:B------:R-:W-:Y:S01]  /*1280*/  SHF.R.S32.HI R5, RZ, 0x5, R3.reuse ;  /* 0x00000005ff057819 */ /* 0x100fe20000011403 */
[----:B------:R-:W-:Y:S01]  /*1290*/  IMAD.IADD R23, R14, 0x1, -R2 ;  /* 0x000000010e177824 */ /* 0x000fe200078e0a02 */
[----:B------:R-:W-:Y:S01]  /*12a0*/  SHF.R.S32.HI R3, RZ, 0x1f, R3 ;  /* 0x0000001fff037819 */ /* 0x000fe20000011403 */
[----:B------:R-:W-:Y:S01]  /*12b0*/  IMAD.IADD R0, R222, 0x1, -R0 ;  /* 0x00000001de007824 */ /* 0x000fe200078e0a00 */
[----:B------:R-:W-:Y:S01]  /*12c0*/  LEA.HI R4, R9, R14, RZ, 0x6 ;  /* 0x0000000e09047211 */ /* 0x000fe200078f30ff */
[----:B------:R-:W-:Y:S01]  /*12d0*/  IMAD.SHL.U32 R239, R5, 0x200, RZ ;  /* 0x0000020005ef7824 */ /* 0x000fe200078e00ff */
[----:B------:R-:W-:Y:S02]  /*12e0*/  LEA.HI R2, R3, R5, RZ, 0x3 ;  /* 0x0000000503027211 */ /* 0x000fe400078f18ff */
[----:B------:R-:W-:Y:S01]  /*12f0*/  SHF.R.S32.HI R9, RZ, 0x1f, R23 ;  /* 0x0000001fff097819 */ /* 0x000fe20000011417 */
[----:B------:R-:W-:Y:S01]  /*1300*/  IMAD.SHL.U32 R4, R4, 0x8, RZ ;  /* 0x0000000804047824 */ /* 0x000fe200078e00ff */
[----:B------:R-:W-:-:S02]  /*1310*/  LOP3.LUT R3, R0, 0x1, RZ, 0xc0, !PT ;  /* 0x0000000100037812 */ /* 0x000fc400078ec0ff */
[----:B------:R-:W-:Y:S02]  /*1320*/  LOP3.LUT R2, R2, 0xffffff8, RZ, 0xc0, !PT ;  /* 0x0ffffff802027812 */ /* 0x000fe400078ec0ff */
[C---:B------:R-:W-:Y:S02]  /*1330*/  LOP3.LUT P2, RZ, R0.reuse, 0x4, RZ, 0xc0, !PT ;  /* 0x0000000400ff7812 */ /* 0x040fe4000784c0ff */
[C---:B------:R-:W-:Y:S01]  /*1340*/  LOP3.LUT P0, RZ, R0.reuse, 0x2, RZ, 0xc0, !PT ;  /* 0x0000000200ff7812 */ /* 0x040fe2000780c0ff */
[----:B------:R-:W-:Y:S01]  /*1350*/  IMAD.SHL.U32 R0, R0, 0x40, RZ ;  /* 0x0000004000007824 */ /* 0x000fe200078e00ff */
[----:B------:R-:W-:Y:S02]  /*1360*/  LEA.HI R15, R9, R23, RZ, 0x2 ;  /* 0x00000017090f7211 */ /* 0x000fe400078f10ff */
[----:B------:R-:W-:Y:S01]  /*1370*/  ISETP.NE.U32.AND P1, PT, R3, 0x1, PT ;  /* 0x000000010300780c */ /* 0x000fe20003f25070 */
[----:B------:R-:W-:Y:S01]  /*1380*/  IMAD.IADD R3, R5, 0x1, -R2 ;  /* 0x0000000105037824 */ /* 0x000fe200078e0a02 */
[----:B------:R-:W-:-:S02]  /*1390*/  SHF.R.S32.HI R2, RZ, 0x2, R15 ;  /* 0x00000002ff027819 */ /* 0x000fc4000001140f */
[----:B------:R-:W-:Y:S01]  /*13a0*/  LOP3.LUT R237, R0, 0x1c0, RZ, 0xc0, !PT ;  /* 0x000001c000ed7812 */ /* 0x000fe200078ec0ff */
[----:B------:R-:W-:Y:S01]  /*13b0*/  IMAD.SHL.U32 R0, R6, 0x40, RZ ;  /* 0x0000004006007824 */ /* 0x000fe200078e00ff */
[----:B------:R-:W-:Y:S01]  /*13c0*/  LOP3.LUT R193, R7, 0x7ffffe00, R4, 0xf8, !PT ;  /* 0x7ffffe0007c17812 */ /* 0x000fe200078ef804 */
[----:B------:R-:W-:Y:S01]  /*13d0*/  IMAD R22, R3, 0x10, R2 ;  /* 0x0000001003167824 */ /* 0x000fe200078e0202 */
[----:B------:R-:W-:Y:S01]  /*13e0*/  LOP3.LUT R4, R12, 0xfffffffc, RZ, 0xc0, !PT ;  /* 0xfffffffc0c047812 */ /* 0x000fe200078ec0ff */
[----:B------:R-:W-:Y:S01]  /*13f0*/  IMAD.SHL.U32 R2, R10, 0x8, RZ ;  /* 0x000000080a027824 */ /* 0x000fe200078e00ff */
[----:B------:R-:W-:Y:S01]  /*1400*/  LOP3.LUT R0, R0, 0x1c0, RZ, 0xc0, !PT ;  /* 0x000001c000007812 */ /* 0x000fe200078ec0ff */
[----:B------:R-:W-:Y:S01]  /*1410*/  IMAD.SHL.U32 R193, R193, 0x2, RZ ;  /* 0x00000002c1c17824 */ /* 0x000fe200078e00ff */
[----:B------:R-:W-:Y:S01]  /*1420*/  IADD3 R9, R222, 0x40, RZ ;  /* 0x00000040de097810 */ /* 0x000fe20007ffe0ff */
[----:B------:R-:W-:Y:S01]  /*1430*/  IMAD.IADD R248, R14, 0x1, -R4 ;  /* 0x000000010ef87824 */ /* 0x000fe200078e0a04 */
[----:B------:R-:W-:Y:S01]  /*1440*/  LOP3.LUT R3, R0, 0x8, R2, 0xf8, !PT ;  /* 0x0000000800037812 */ /* 0x000fe200078ef802 */
[----:B------:R-:W-:Y:S01]  /*1450*/  IMAD.SHL.U32 R14, R5, 0x400, RZ ;  /* 0x00000400050e7824 */ /* 0x000fe200078e00ff */
[----:B------:R-:W-:Y:S01]  /*1460*/  SHF.R.U32.HI R0, RZ, 0x3, R0 ;  /* 0x00000003ff007819 */ /* 0x000fe20000011600 */
[----:B------:R-:W-:Y:S01]  /*1470*/  IMAD.SHL.U32 R140, R248, 0x4, RZ ;  /* 0x00000004f88c7824 */ /* 0x000fe200078e00ff */
[----:B------:R-:W-:Y:S01]  /*1480*/  SHF.R.U32.HI R238, RZ, 0x3, R237 ;  /* 0x00000003ffee7819 */ /* 0x000fe200000116ed */
[----:B------:R-:W-:Y:S01]  /*1490*/  IMAD R2, R10, 0x200, R11 ;  /* 0x000002000a027824 */ /* 0x000fe200078e020b */
[----:B------:R-:W-:Y:S01]  /*14a0*/  LOP3.LUT R7, R3, R0, RZ, 0x3c, !PT ;  /* 0x0000000003077212 */ /* 0x000fe200078e3cff */
[----:B------:R-:W-:Y:S01]  /*14b0*/  IMAD.SHL.U32 R3, R9, 0x40, RZ ;  /* 0x0000004009037824 */ /* 0x000fe200078e00ff */
[----:B------:R-:W-:Y:S01]  /*14c0*/  SHF.R.S32.HI R0, RZ, 0x1f, R9 ;  /* 0x0000001fff007819 */ /* 0x000fe20000011409 */
[----:B------:R-:W-:Y:S01]  /*14d0*/  STL [R1+0x4c], R22 ;  /* 0x00004c1601007387 */ /* 0x000fe20000100800 */
[----:B------:R-:W-:Y:S01]  /*14e0*/  IADD3 R142, R140, 0x20, RZ ;  /* 0x000000208c8e7810 */ /* 0x000fe20007ffe0ff */
[----:B------:R-:W-:Y:S01]  /*14f0*/  IMAD.SHL.U32 R104, R248, 0x8, RZ ;  /* 0x00000008f8687824 */ /* 0x000fe200078e00ff */
[----:B------:R-:W-:-:S02]  /*1500*/  LOP3.LUT P6, RZ, R6, 0x2, RZ, 0xc0, !PT ;  /* 0x0000000206ff7812 */ /* 0x000fc400078cc0ff */
[----:B------:R-:W-:Y:S01]  /*1510*/  LOP3.LUT P5, RZ, R6, 0x4, RZ, 0xc0, !PT ;  /* 0x0000000406ff7812 */ /* 0x000fe200078ac0ff */
[----:B------:R-:W-:Y:S01]  /*1520*/  IMAD R6, R248, 0x2, R14 ;  /* 0x00000002f8067824 */ /* 0x000fe200078e020e */
[----:B------:R-:W-:Y:S01]  /*1530*/  LOP3.LUT R4, R238, R237, RZ, 0xfc, !PT ;  /* 0x000000edee047212 */ /* 0x000fe200078efcff */
[----:B------:R-:W-:Y:S01]  /*1540*/  IMAD.IADD R106, R140, 0x1, R142 ;  /* 0x000000018c6a7824 */ /* 0x000fe200078e028e */
[----:B------:R-:W-:Y:S02]  /*1550*/  LEA.HI R0, R0, R9, RZ, 0x3 ;  /* 0x0000000900007211 */ /* 0x000fe400078f18ff */
[----:B------:R-:W-:Y:S01]  /*1560*/  IADD3 R107, R140, 0x40, RZ ;  /* 0x000000408c6b7810 */ /* 0x000fe20007ffe0ff */
[----:B------:R-:W-:Y:S01]  /*1570*/  IMAD.IADD R18, R6, 0x1, R4 ;  /* 0x0000000106127824 */ /* 0x000fe200078e0204 */
[----:B------:R-:W-:Y:S01]  /*1580*/  LOP3.LUT R24, R3, 0x1c0, RZ, 0xc0, !PT ;  /* 0x000001c003187812 */ /* 0x000fe200078ec0ff */
[----:B------:R-:W-:Y:S01]  /*1590*/  IMAD.SHL.U32 R4, R0, 0x40, RZ ;  /* 0x0000004000047824 */ /* 0x000fe200078e00ff */
[----:B------:R-:W-:Y:S01]  /*15a0*/  SHF.R.S32.HI R3, RZ, 0x1f, R106 ;  /* 0x0000001fff037819 */ /* 0x000fe2000001146a */
[----:B------:R-:W-:Y:S01]  /*15b0*/  IMAD.IADD R103, R140, 0x1, R107 ;  /* 0x000000018c677824 */ /* 0x000fe200078e026b */
[----:B------:R-:W-:-:S02]  /*15c0*/  SHF.R.U32.HI R21, RZ, 0x3, R24 ;  /* 0x00000003ff157819 */ /* 0x000fc40000011618 */
[----:B------:R-:W-:Y:S02]  /*15d0*/  LOP3.LUT R20, R4, 0xfffffe00, RZ, 0xc0, !PT ;  /* 0xfffffe0004147812 */ /* 0x000fe400078ec0ff */
[----:B------:R-:W-:Y:S02]  /*15e0*/  SHF.R.S32.HI R0, RZ, 0x1f, R103 ;  /* 0x0000001fff007819 */ /* 0x000fe40000011467 */
[CC--:B------:R-:W-:Y:S01]  /*15f0*/  LEA.HI R4, R3.reuse, R106.reuse, RZ, 0x6 ;  /* 0x0000006a03047211 */ /* 0x0c0fe200078f30ff */
[----:B------:R-:W-:Y:S01]  /*1600*/  STL [R1+0x18], R20 ;  /* 0x0000181401007387 */ /* 0x000fe20000100800 */
[----:B------:R-:W-:Y:S02]  /*1610*/  LEA.HI R12, R3, R106, RZ, 0x3 ;  /* 0x0000006a030c7211 */ /* 0x000fe400078f18ff */
[-C--:B------:R-:W-:Y:S01]  /*1620*/  LEA.HI R5, R0, R103.reuse, RZ, 0x6 ;  /* 0x0000006700057211 */ /* 0x080fe200078f30ff */
[----:B------:R-:W-:Y:S01]  /*1630*/  IMAD.SHL.U32 R3, R4, 0x80, RZ ;  /* 0x0000008004037824 */ /* 0x000fe200078e00ff */
[----:B------:R-:W-:-:S02]  /*1640*/  LEA.HI R11, R0, R103, RZ, 0x3 ;  /* 0x00000067000b7211 */ /* 0x000fc400078f18ff */
[--C-:B------:R-:W-:Y:S01]  /*1650*/  LOP3.LUT R4, R237, 0x38, R12.reuse, 0xf8, !PT ;  /* 0x00000038ed047812 */ /* 0x100fe200078ef80c */
[----:B------:R-:W-:Y:S01]  /*1660*/  IMAD.SHL.U32 R5, R5, 0x80, RZ ;  /* 0x0000008005057824 */ /* 0x000fe200078e00ff */
[----:B------:R-:W-:Y:S02]  /*1670*/  LOP3.LUT R0, R24, 0x38, R12, 0xf8, !PT ;  /* 0x0000003818007812 */ /* 0x000fe400078ef80c */
[----:B------:R-:W-:Y:S02]  /*1680*/  LOP3.LUT R6, R237, 0x38, R11, 0xf8, !PT ;  /* 0x00000038ed067812 */ /* 0x000fe400078ef80b */
[----:B------:R-:W-:Y:S02]  /*1690*/  LOP3.LUT R3, R3, 0xffffe000, RZ, 0xc0, !PT ;  /* 0xffffe00003037812 */ /* 0x000fe400078ec0ff */
[----:B------:R-:W-:Y:S02]  /*16a0*/  LOP3.LUT R9, R4, R238, RZ, 0x3c, !PT ;  /* 0x000000ee04097212 */ /* 0x000fe400078e3cff */
[----:B------:R-:W-:-:S02]  /*16b0*/  IADD3 R145, R140, 0x10, RZ ;  /* 0x000000108c917810 */ /* 0x000fc40007ffe0ff */
[----:B------:R-:W-:Y:S02]  /*16c0*/  LOP3.LUT R4, R0, R21, RZ, 0x3c, !PT ;  /* 0x0000001500047212 */ /* 0x000fe400078e3cff */
[----:B------:R-:W-:Y:S02]  /*16d0*/  LOP3.LUT R10, R24, 0x38, R11, 0xf8, !PT ;  /* 0x00000038180a7812 */ /* 0x000fe400078ef80b */
[----:B------:R-:W-:Y:S02]  /*16e0*/  LOP3.LUT R0, R5, 0xffffe000, RZ, 0xc0, !PT ;  /* 0xffffe00005007812 */ /* 0x000fe400078ec0ff */
[----:B------:R-:W-:Y:S02]  /*16f0*/  LOP3.LUT R6, R6, R238, RZ, 0x3c, !PT ;  /* 0x000000ee06067212 */ /* 0x000fe400078e3cff */
[----:B------:R-:W-:Y:S02]  /*1700*/  IADD3 R17, R9, R3, R239 ;  /* 0x0000000309117210 */ /* 0x000fe40007ffe0ef */
[----:B------:R-:W-:-:S02]  /*1710*/  SHF.R.S32.HI R9, RZ, 0x1f, R145 ;  /* 0x0000001fff097819 */ /* 0x000fc40000011491 */
[----:B------:R-:W-:Y:S02]  /*1720*/  IADD3 R16, R4, R3, R20 ;  /* 0x0000000304107210 */ /* 0x000fe40007ffe014 */
[----:B------:R-:W-:Y:S01]  /*1730*/  IADD3 R144, R140, 0x30, RZ ;  /* 0x000000308c907810 */ /* 0x000fe20007ffe0ff */
[----:B------:R1:W-:Y:S01]  /*1740*/  STL [R1+0x2c], R9 ;  /* 0x00002c0901007387 */ /* 0x0003e20000100800 */
[----:B------:R-:W-:Y:S02]  /*1750*/  LOP3.LUT R5, R10, R21, RZ, 0x3c, !PT ;  /* 0x000000150a057212 */ /* 0x000fe400078e3cff */
[----:B------:R-:W-:Y:S02]  /*1760*/  LOP3.LUT R3, R13, 0xfffffe00, RZ, 0xc0, !PT ;  /* 0xfffffe000d037812 */ /* 0x000fe400078ec0ff */
[----:B------:R-:W-:Y:S02]  /*1770*/  IADD3 R13, R6, R0, R239 ;  /* 0x00000000060d7210 */ /* 0x000fe40007ffe0ef */
[----:B------:R-:W-:-:S02]  /*1780*/  LOP3.LUT P4, RZ, R8, 0x2, RZ, 0xc0, !PT ;  /* 0x0000000208ff7812 */ /* 0x000fc4000788c0ff */
[----:B------:R-:W-:Y:S02]  /*1790*/  LOP3.LUT P3, RZ, R8, 0x4, RZ, 0xc0, !PT ;  /* 0x0000000408ff7812 */ /* 0x000fe4000786c0ff */
[----:B------:R-:W-:Y:S02]  /*17a0*/  LOP3.LUT R6, R15, 0x7ffffffc, RZ, 0xc0, !PT ;  /* 0x7ffffffc0f067812 */ /* 0x000fe400078ec0ff */
[----:B------:R-:W-:Y:S02]  /*17b0*/  SHF.R.S32.HI R8, RZ, 0x1f, R142 ;  /* 0x0000001fff087819 */ /* 0x000fe4000001148e */
[----:B------:R-:W-:Y:S01]  /*17c0*/  SHF.R.S32.HI R15, RZ, 0x1f, R144 ;  /* 0x0000001fff0f7819 */ /* 0x000fe20000011490 */
[----:B------:R-:W-:Y:S01]  /*17d0*/  IMAD.IADD R220, R23, 0x1, -R6 ;  /* 0x0000000117dc7824 */ /* 0x000fe200078e0a06 */
[----:B------:R-:W-:Y:S01]  /*17e0*/  IADD3 R10, R5, R0, R20 ;  /* 0x00000000050a7210 */ /* 0x000fe20007ffe014 */
[----:B------:R2:W-:Y:S01]  /*17f0*/  STL [R1+0x28], R8 ;  /* 0x0000280801007387 */ /* 0x0005e20000100800 */
[CC--:B------:R-:W-:Y:S01]  /*1800*/  IADD3 R4, R7.reuse, R3.reuse, R14 ;  /* 0x0000000307047210 */ /* 0x0c0fe20007ffe00e */
[----:B------:R-:W-:Y:S01]  /*1810*/  IMAD.SHL.U32 R220, R220, 0x2, RZ ;  /* 0x00000002dcdc7824 */ /* 0x000fe200078e00ff */
[----:B------:R-:W-:Y:S01]  /*1820*/  LOP3.LUT R5, R7, R3, RZ, 0xfc, !PT ;  /* 0x0000000307057212 */ /* 0x000fe200078efcff */
[----:B------:R-:W-:Y:S01]  /*1830*/  STL [R1+0x24], R15 ;  /* 0x0000240f01007387 */ /* 0x000fe20000100800 */
[----:B------:R-:W-:Y:S01]  /*1840*/  LOP3.LUT R7, R24, 0x38, R104, 0xf8, !PT ;  /* 0x0000003818077812 */ /* 0x000fe200078ef868 */
[----:B------:R-:W-:Y:S01]  /*1850*/  IMAD.MOV.U32 R14, RZ, RZ, 0x40 ;  /* 0x00000040ff0e7424 */ /* 0x000fe200078e00ff */
[----:B-1----:R-:W-:-:S02]  /*1860*/  SHF.R.S32.HI R9, RZ, 0x1f, R107 ;  /* 0x0000001fff097819 */ /* 0x002fc4000001146b */
[----:B------:R-:W-:Y:S02]  /*1870*/  IADD3 R143, R140, 0x50, RZ ;  /* 0x000000508c8f7810 */ /* 0x000fe40007ffe0ff */
[----:B------:R-:W-:Y:S01]  /*1880*/  SHF.R.S32.HI R235, RZ, 0x3, R11 ;  /* 0x00000003ffeb7819 */ /* 0x000fe2000001140b */
[----:B------:R1:W-:Y:S01]  /*1890*/  STL [R1+0x20], R9 ;  /* 0x0000200901007387 */ /* 0x0003e20000100800 */
[----:B------:R-:W-:Y:S02]  /*18a0*/  LEA.HI R0, R248, R248, RZ, 0x1 ;  /* 0x000000f8f8007211 */ /* 0x000fe400078f08ff */
[C---:B------:R-:W-:Y:S02]  /*18b0*/  IADD3 R35, R220.reuse, 0x10, RZ ;  /* 0x00000010dc237810 */ /* 0x040fe40007ffe0ff */
[C---:B------:R-:W-:Y:S02]  /*18c0*/  IADD3 R32, R220.reuse, 0x28, RZ ;  /* 0x00000028dc207810 */ /* 0x040fe40007ffe0ff */
[----:B------:R-:W-:-:S02]  /*18d0*/  IADD3 R29, R220, 0x40, RZ ;  /* 0x00000040dc1d7810 */ /* 0x000fc40007ffe0ff */
[----:B------:R-:W-:Y:S02]  /*18e0*/  IADD3 R26, R220, 0x58, RZ ;  /* 0x00000058dc1a7810 */ /* 0x000fe40007ffe0ff */
[----:B------:R-:W-:Y:S02]  /*18f0*/  LOP3.LUT R3, R0, 0x1ffffffe, RZ, 0xc0, !PT ;  /* 0x1ffffffe00037812 */ /* 0x000fe400078ec0ff */
[----:B--2---:R-:W-:Y:S02]  /*1900*/  SHF.R.S32.HI R8, RZ, 0x1f, R143 ;  /* 0x0000001fff087819 */ /* 0x004fe4000001148f */
[----:B------:R-:W-:Y:S01]  /*1910*/  LEA R146, R2, 0x6100, 0x1 ;  /* 0x0000610002927811 */ /* 0x000fe200078e08ff */
[----:B------:R-:W-:Y:S01]  /*1920*/  IMAD.IADD R3, R248, 0x1, -R3 ;  /* 0x00000001f8037824 */ /* 0x000fe200078e0a03 */
[----:B------:R-:W-:Y:S01]  /*1930*/  IADD3 R23, R220, 0x70, RZ ;  /* 0x00000070dc177810 */ /* 0x000fe20007ffe0ff */
[----:B------:R2:W-:Y:S01]  /*1940*/  STL [R1+0x1c], R8 ;  /* 0x00001c0801007387 */ /* 0x0005e20000100800 */
[C---:B------:R-:W-:Y:S01]  /*1950*/  SEL R0, R14.reuse, 0xffffffc0, !P3 ;  /* 0xffffffc00e007807 */ /* 0x040fe20005800000 */
[----:B------:R-:W-:Y:S01]  /*1960*/  IMAD R243, R3, 0x8, R22 ;  /* 0x0000000803f37824 */ /* 0x000fe200078e0216 */
[----:B------:R-:W-:-:S02]  /*1970*/  SEL R6, R14, 0xffffffc0, !P2 ;  /* 0xffffffc00e067807 */ /* 0x000fc40005000000 */
[----:B------:R-:W-:Y:S01]  /*1980*/  SEL R2, R14, 0xffffffc0, !P5 ;  /* 0xffffffc00e027807 */ /* 0x000fe20006800000 */
[----:B------:R-:W-:Y:S01]  /*1990*/  IMAD.IADD R176, R146, 0x1, R0 ;  /* 0x0000000192b07824 */ /* 0x000fe200078e0200 */
[----:B-1----:R-:W-:Y:S02]  /*19a0*/  LOP3.LUT R9, R20, R7, R21, 0xf6, !PT ;  /* 0x0000000714097212 */ /* 0x002fe400078ef615 */
[----:B------:R-:W-:Y:S02]  /*19b0*/  LOP3.LUT R7, R237, 0x38, R104, 0xf8, !PT ;  /* 0x00000038ed077812 */ /* 0x000fe400078ef868 */
[----:B------:R-:W-:Y:S02]  /*19c0*/  LEA R11, R9, 0xc100, 0x1 ;  /* 0x0000c100090b7811 */ /* 0x000fe400078e08ff */
[----:B------:R-:W-:Y:S02]  /*19d0*/  LOP3.LUT R7, R239, R7, R238, 0xf6, !PT ;  /* 0x00000007ef077212 */ /* 0x000fe400078ef6ee */
[----:B------:R-:W-:Y:S01]  /*19e0*/  IADD3 R20, R220, 0x88, RZ ;  /* 0x00000088dc147810 */ /* 0x000fe20007ffe0ff */
[----:B------:R1:W-:Y:S01]  /*19f0*/  STL [R1+0x44], R11 ;  /* 0x0000440b01007387 */ /* 0x0003e20000100800 */
[----:B------:R-:W-:-:S02]  /*1a00*/  LEA R7, R7, 0xc100, 0x1 ;  /* 0x0000c10007077811 */ /* 0x000fc400078e08ff */
[----:B------:R-:W-:Y:S02]  /*1a10*/  SHF.R.S32.HI R9, RZ, 0x1f, R220 ;  /* 0x0000001fff097819 */ /* 0x000fe400000114dc */
[C---:B------:R-:W-:Y:S01]  /*1a20*/  IADD3 R14, R220.reuse, 0xa0, RZ ;  /* 0x000000a0dc0e7810 */ /* 0x040fe20007ffe0ff */
[----:B------:R3:W-:Y:S01]  /*1a30*/  STL [R1+0x40], R7 ;  /* 0x0000400701007387 */ /* 0x0007e20000100800 */
[----:B------:R-:W-:Y:S02]  /*1a40*/  IADD3 R9, R220, 0xb8, RZ ;  /* 0x000000b8dc097810 */ /* 0x000fe40007ffe0ff */
[C---:B------:R-:W-:Y:S02]  /*1a50*/  IADD3 R181, R146.reuse, 0x20, RZ ;  /* 0x0000002092b57810 */ /* 0x040fe40007ffe0ff */
[----:B------:R-:W-:Y:S02]  /*1a60*/  @P4 IADD3 R181, R146, -0x20, RZ ;  /* 0xffffffe092b54810 */ /* 0x000fe40007ffe0ff */
[----:B------:R-:W-:-:S02]  /*1a70*/  LEA R251, R18, 0x80, 0x1 ;  /* 0x0000008012fb7811 */ /* 0x000fc400078e08ff */
[----:B--2---:R-:W-:Y:S01]  /*1a80*/  SEL R8, R19, 0xffffffe0, !P0 ;  /* 0xffffffe013087807 */ /* 0x004fe20004000000 */
[----:B------:R-:W-:Y:S01]  /*1a90*/  IMAD.IADD R173, R0, 0x1, R181 ;  /* 0x0000000100ad7824 */ /* 0x000fe200078e02b5 */
[C---:B------:R-:W-:Y:S01]  /*1aa0*/  IADD3 R252, R251.reuse, -0x10, RZ ;  /* 0xfffffff0fbfc7810 */ /* 0x040fe20007ffe0ff */
[C---:B------:R-:W-:Y:S01]  /*1ab0*/  IMAD.IADD R0, R251.reuse, 0x1, R6 ;  /* 0x00000001fb007824 */ /* 0x040fe200078e0206 */
[----:B------:R-:W-:Y:S02]  /*1ac0*/  @P1 IADD3 R252, R251, 0x10, RZ ;  /* 0x00000010fbfc1810 */ /* 0x000fe40007ffe0ff */
[----:B------:R-:W-:Y:S02]  /*1ad0*/  SEL R3, R19, 0xffffffe0, !P6 ;  /* 0xffffffe013037807 */ /* 0x000fe40007000000 */
[----:B------:R-:W-:Y:S02]  /*1ae0*/  LEA R177, R4, 0xc100, 0x1 ;  /* 0x0000c10004b17811 */ /* 0x000fe400078e08ff */
[----:B-1----:R-:W-:-:S02]  /*1af0*/  IADD3 R11, R220, 0xb0, RZ ;  /* 0x000000b0dc0b7810 */ /* 0x002fc40007ffe0ff */
[----:B------:R-:W-:Y:S01]  /*1b00*/  LEA R147, R5, 0x100, 0x1 ;  /* 0x0000010005937811 */ /* 0x000fe200078e08ff */
[C---:B------:R-:W-:Y:S01]  /*1b10*/  IMAD.IADD R178, R177.reuse, 0x1, R3 ;  /* 0x00000001b1b27824 */ /* 0x040fe200078e0203 */
[----:B------:R-:W-:Y:S01]  /*1b20*/  SHF.R.S32.HI R11, RZ, 0x1f, R11 ;  /* 0x0000001fff0b7819 */ /* 0x000fe2000001140b */
[----:B------:R-:W-:Y:S01]  /*1b30*/  IMAD.IADD R180, R177, 0x1, R2 ;  /* 0x00000001b1b47824 */ /* 0x000fe200078e0202 */
[----:B---3--:R-:W-:Y:S01]  /*1b40*/  SHF.R.S32.HI R7, RZ, 0x1f, R35 ;  /* 0x0000001fff077819 */ /* 0x008fe20000011423 */
[----:B------:R-:W-:Y:S01]  /*1b50*/  IMAD.IADD R172, R3, 0x1, R147 ;  /* 0x0000000103ac7824 */ /* 0x000fe200078e0293 */
[----:B------:R-:W-:Y:S01]  /*1b60*/  SHF.R.S32.HI R7, RZ, 0x1f, R32 ;  /* 0x0000001fff077819 */ /* 0x000fe20000011420 */
[----:B------:R-:W-:Y:S01]  /*1b70*/  IMAD.IADD R3, R6, 0x1, R252 ;  /* 0x0000000106037824 */ /* 0x000fe200078e02fc */
[----:B------:R-:W-:Y:S01]  /*1b80*/  SHF.R.S32.HI R7, RZ, 0x1f, R29 ;  /* 0x0000001fff077819 */ /* 0x000fe2000001141d */
        /* <DEDUP_REMOVED lines=8> */
[----:B------:R-:W-:Y:S02]  /*1c10*/  LEA R7, R17, 0xc100, 0x1 ;  /* 0x0000c10011077811 */ /* 0x000fe400078e08ff */
[----:B------:R-:W-:Y:S02]  /*1c20*/  LEA R11, R16, 0xc100, 0x1 ;  /* 0x0000c100100b7811 */ /* 0x000fe400078e08ff */
[----:B------:R-:W-:Y:S01]  /*1c30*/  LEA R9, R13, 0xc100, 0x1 ;  /* 0x0000c1000d097811 */ /* 0x000fe200078e08ff */
[----:B------:R1:W-:Y:S01]  /*1c40*/  STL [R1+0x3c], R7 ;  /* 0x00003c0701007387 */ /* 0x0003e20000100800 */
[----:B------:R-:W-:-:S02]  /*1c50*/  LOP3.LUT R210, R237, 0x18, R104, 0xf8, !PT ;  /* 0x00000018edd27812 */ /* 0x000fc400078ef868 */
[----:B------:R-:W-:Y:S01]  /*1c60*/  SHF.R.S32.HI R236, RZ, 0x3, R12 ;  /* 0x00000003ffec7819 */ /* 0x000fe2000001140c */
[----:B------:R-:W-:Y:S01]  /*1c70*/  STL [R1+0x38], R11 ;  /* 0x0000380b01007387 */ /* 0x000fe20000100800 */
[----:B------:R-:W-:Y:S02]  /*1c80*/  LOP3.LUT R210, R239, R210, R238, 0xf6, !PT ;  /* 0x000000d2efd27212 */ /* 0x000fe400078ef6ee */
[----:B------:R-:W-:Y:S01]  /*1c90*/  IADD3 R202, R200, 0x40, RZ ;  /* 0x00000040c8ca7810 */ /* 0x000fe20007ffe0ff */
[----:B------:R-:W-:Y:S01]  /*1ca0*/  STL [R1+0x34], R9 ;  /* 0x0000340901007387 */ /* 0x000fe20000100800 */
[----:B------:R-:W-:Y:S02]  /*1cb0*/  LEA R210, R210, 0x100, 0x1 ;  /* 0x00000100d2d27811 */ /* 0x000fe400078e08ff */
[----:B------:R-:W-:Y:S02]  /*1cc0*/  IADD3 R203, R200, 0x80, RZ ;  /* 0x00000080c8cb7810 */ /* 0x000fe40007ffe0ff */
[----:B------:R-:W-:Y:S01]  /*1cd0*/  IADD3 R214, R104, 0x60, RZ ;  /* 0x0000006068d67810 */ /* 0x000fe20007ffe0ff */
[----:B------:R-:W-:Y:S01]  /*1ce0*/  IMAD.IADD R211, R210, 0x1, R6 ;  /* 0x00000001d2d37824 */ /* 0x000fe200078e0206 */
[----:B------:R-:W-:-:S02]  /*1cf0*/  IADD3 R213, R104, 0x80, RZ ;  /* 0x0000008068d57810 */ /* 0x000fc40007ffe0ff */
[----:B------:R-:W-:Y:S02]  /*1d00*/  IADD3 R212, R104, 0xa0, RZ ;  /* 0x000000a068d47810 */ /* 0x000fe40007ffe0ff */
[C---:B------:R-:W-:Y:S02]  /*1d10*/  IADD3 R36, R220.reuse, 0x8, RZ ;  /* 0x00000008dc247810 */ /* 0x040fe40007ffe0ff */
[C---:B------:R-:W-:Y:S02]  /*1d20*/  IADD3 R34, R220.reuse, 0x18, RZ ;  /* 0x00000018dc227810 */ /* 0x040fe40007ffe0ff */
[----:B------:R-:W-:Y:S02]  /*1d30*/  IADD3 R33, R220, 0x20, RZ ;  /* 0x00000020dc217810 */ /* 0x000fe40007ffe0ff */
[----:B-1----:R-:W-:Y:S02]  /*1d40*/  LEA R7, R10, 0xc100, 0x1 ;  /* 0x0000c1000a077811 */ /* 0x002fe400078e08ff */
[----:B------:R-:W-:-:S02]  /*1d50*/  IADD3 R31, R220, 0x30, RZ ;  /* 0x00000030dc1f7810 */ /* 0x000fc40007ffe0ff */
[C---:B------:R-:W-:Y:S01]  /*1d60*/  IADD3 R30, R220.reuse, 0x38, RZ ;  /* 0x00000038dc1e7810 */ /* 0x040fe20007ffe0ff */
[----:B------:R1:W-:Y:S01]  /*1d70*/  STL [R1+0x30], R7 ;  /* 0x0000300701007387 */ /* 0x0003e20000100800 */
[C---:B------:R-:W-:Y:S02]  /*1d80*/  IADD3 R28, R220.reuse, 0x48, RZ ;  /* 0x00000048dc1c7810 */ /* 0x040fe40007ffe0ff */
[C---:B------:R-:W-:Y:S01]  /*1d90*/  IADD3 R27, R220.reuse, 0x50, RZ ;  /* 0x00000050dc1b7810 */ /* 0x040fe20007ffe0ff */
[----:B------:R2:W-:Y:S01]  /*1da0*/  STL [R1+0x14], R0 ;  /* 0x0000140001007387 */ /* 0x0005e20000100800 */
[C---:B------:R-:W-:Y:S02]  /*1db0*/  IADD3 R25, R220.reuse, 0x60, RZ ;  /* 0x00000060dc197810 */ /* 0x040fe40007ffe0ff */
[C---:B------:R-:W-:Y:S02]  /*1dc0*/  IADD3 R24, R220.reuse, 0x68, RZ ;  /* 0x00000068dc187810 */ /* 0x040fe40007ffe0ff */
[----:B------:R-:W-:-:S02]  /*1dd0*/  IADD3 R22, R220, 0x78, RZ ;  /* 0x00000078dc167810 */ /* 0x000fc40007ffe0ff */
[C---:B------:R-:W-:Y:S02]  /*1de0*/  IADD3 R21, R220.reuse, 0x80, RZ ;  /* 0x00000080dc157810 */ /* 0x040fe40007ffe0ff */
[C---:B------:R-:W-:Y:S02]  /*1df0*/  IADD3 R19, R220.reuse, 0x90, RZ ;  /* 0x00000090dc137810 */ /* 0x040fe40007ffe0ff */
[C---:B------:R-:W-:Y:S02]  /*1e00*/  IADD3 R15, R220.reuse, 0x98, RZ ;  /* 0x00000098dc0f7810 */ /* 0x040fe40007ffe0ff */
[----:B------:R-:W-:Y:S02]  /*1e10*/  IADD3 R12, R220, 0xa8, RZ ;  /* 0x000000a8dc0c7810 */ /* 0x000fe40007ffe0ff */
[----:B------:R-:W-:Y:S02]  /*1e20*/  SHF.R.S32.HI R201, RZ, 0x1f, R200 ;  /* 0x0000001fffc97819 */ /* 0x000fe400000114c8 */
[----:B------:R-:W-:-:S02]  /*1e30*/  SHF.R.S32.HI R105, RZ, 0x1f, R104 ;  /* 0x0000001fff697819 */ /* 0x000fc40000011468 */
[----:B------:R-:W-:Y:S01]  /*1e40*/  SHF.R.S32.HI R242, RZ, 0x1f, R214 ;  /* 0x0000001ffff27819 */ /* 0x000fe200000114d6 */
[----:B-1----:R-:W-:Y:S01]  /*1e50*/  IMAD.IADD R7, R251, 0x1, R8 ;  /* 0x00000001fb077824 */ /* 0x002fe200078e0208 */
[----:B------:R-:W-:Y:S02]  /*1e60*/  SHF.R.S32.HI R241, RZ, 0x1f, R213 ;  /* 0x0000001ffff17819 */ /* 0x000fe400000114d5 */
[----:B------:R-:W-:Y:S01]  /*1e70*/  SHF.R.S32.HI R240, RZ, 0x1f, R212 ;  /* 0x0000001ffff07819 */ /* 0x000fe200000114d4 */
[----:B--2---:R-:W-:Y:S01]  /*1e80*/  IMAD.IADD R0, R6, 0x1, R7 ;  /* 0x0000000106007824 */ /* 0x004fe200078e0207 */
        /* <DEDUP_REMOVED lines=19> */
[----:B------:R1:W-:Y:S01]  /*1fc0*/  STL [R1], R0 ;  /* 0x0000000001007387 */ /* 0x0003e20000100800 */
        /* <DEDUP_REMOVED lines=13> */
[----:B------:R2:W-:Y:S02]  /*20a0*/  STL [R1+0x8], R0 ;  /* 0x0000080001007387 */ /* 0x0005e40000100800 */
.L_x_945:
[----:B------:R-:W-:Y:S01]  /*20b0*/  ISETP.NE.U32.AND P0, PT, RZ, c[0x0][0x370], PT ;  /* 0x0000dc00ff007a0c */ /* 0x000fe20003f05070 */
[----:B------:R-:W-:Y:S01]  /*20c0*/  IMAD.MOV.U32 R15, RZ, RZ, 0x4 ;  /* 0x00000004ff0f7424 */ /* 0x000fe200078e00ff */
[----:B------:R-:W-:Y:S01]  /*20d0*/  ISETP.NE.U32.AND P1, PT, RZ, c[0x0][0x360], PT ;  /* 0x0000d800ff007a0c */ /* 0x000fe20003f25070 */
[----:B------:R-:W-:Y:S01]  /*20e0*/  IMAD.MOV.U32 R234, RZ, RZ, RZ ;  /* 0x000000ffffea7224 */ /* 0x000fe200078e00ff */
[----:B------:R-:W-:Y:S01]  /*20f0*/  ISETP.NE.AND.EX P2, PT, RZ, c[0x0][0x374], PT, P0 ;  /* 0x0000dd00ff007a0c */ /* 0x000fe20003f45300 */
[----:B------:R-:W-:Y:S01]  /*2100*/  IMAD.MOV.U32 R131, RZ, RZ, RZ ;  /* 0x000000ffff837224 */ /* 0x000fe200078e00ff */
[----:B------:R-:W-:Y:S01]  /*2110*/  ISETP.NE.AND.EX P0, PT, RZ, c[0x0][0x364], PT, P1 ;  /* 0x0000d900ff007a0c */ /* 0x000fe20003f05310 */
[----:B------:R-:W-:Y:S01]  /*2120*/  IMAD.MOV.U32 R14, RZ, RZ, RZ ;  /* 0x000000ffff0e7224 */ /* 0x000fe200078e00ff */
[----:B------:R-:W-:Y:S01]  /*2130*/  ISETP.NE.U32.AND P1, PT, RZ, c[0x0][0x348], PT ;  /* 0x0000d200ff007a0c */ /* 0x000fe20003f25070 */
[----:B------:R-:W-:Y:S01]  /*2140*/  IMAD.MOV.U32 R13, RZ, RZ, RZ ;  /* 0x000000ffff0d7224 */ /* 0x000fe200078e00ff */
[----:B------:R-:W-:Y:S01]  /*2150*/  ISETP.NE.U32.AND P3, PT, RZ, c[0x0][0x350], PT ;  /* 0x0000d400ff007a0c */ /* 0x000fe20003f65070 */
[----:B------:R-:W-:Y:S01]  /*2160*/  IMAD.WIDE R6, R247, R15, c[0x0][0x348] ;  /* 0x0000d200f7067625 */ /* 0x000fe200078e020f */
[----:B------:R-:W-:-:S02]  /*2170*/  ISETP.NE.U32.AND P4, PT, RZ, c[0x0][0x358], PT ;  /* 0x0000d600ff007a0c */ /* 0x000fc40003f85070 */
[----:B------:R-:W-:Y:S01]  /*2180*/  ISETP.NE.AND.EX P1, PT, RZ, c[0x0][0x34c], PT, P1 ;  /* 0x0000d300ff007a0c */ /* 0x000fe20003f25310 */
[CC--:B------:R-:W-:Y:S01]  /*2190*/  IMAD.WIDE R4, R247.reuse, R15.reuse, c[0x0][0x350] ;  /* 0x0000d400f7047625 */ /* 0x0c0fe200078e020f */
[----:B------:R-:W-:Y:S02]  /*21a0*/  ISETP.NE.AND.EX P3, PT, RZ, c[0x0][0x354], PT, P3 ;  /* 0x0000d500ff007a0c */ /* 0x000fe40003f65330 */
[----:B------:R-:W-:Y:S01]  /*21b0*/  ISETP.NE.AND.EX P4, PT, RZ, c[0x0][0x35c], PT, P4 ;  /* 0x0000d700ff007a0c */ /* 0x000fe20003f85340 */
[----:B------:R-:W-:-:S04]  /*21c0*/  @P2 IMAD.WIDE R10, R247, R15, c[0x0][0x370] ;  /* 0x0000dc00f70a2625 */ /* 0x000fc800078e020f */
[CC--:B------:R-:W-:Y:S01]  /*21d0*/  @P0 IMAD.WIDE R8, R247.reuse, R15.reuse, c[0x0][0x360] ;  /* 0x0000d800f7080625 */ /* 0x0c0fe200078e020f */
[----:B------:R1:W5:Y:S03]  /*21e0*/  @P2 LDG.E R234, [R10.64] ;  /* 0x000000080aea2981 */ /* 0x000366000c1e1900 */
[----:B--2---:R-:W-:Y:S01]  /*21f0*/  IMAD.WIDE R2, R247, R15, c[0x0][0x358] ;  /* 0x0000d600f7027625 */ /* 0x004fe200078e020f */
[----:B------:R1:W5:Y:S04]  /*2200*/  @P0 LDG.E R217, [R8.64] ;  /* 0x0000000808d90981 */ /* 0x000368000c1e1900 */
[----:B------:R1:W5:Y:S04]  /*2210*/  @P1 LDG.E R131, [R6.64] ;  /* 0x0000000806831981 */ /* 0x000368000c1e1900 */
[----:B------:R1:W5:Y:S04]  /*2220*/  @P3 LDG.E R14, [R4.64] ;  /* 0x00000008040e3981 */ /* 0x000368000c1e1900 */
[----:B------:R1:W5:Y:S01]  /*2230*/  @P4 LDG.E R13, [R2.64] ;  /* 0x00000008020d4981 */ /* 0x000362000c1e1900 */
[----:B------:R-:W-:Y:S01]  /*2240*/  YIELD ;  /* 0x0000000000007946 */ /* 0x000fe20003800000 */
[----:B------:R-:W-:Y:S05]  /*2250*/  @P0 BRA `(.L_x_700) ;  /* 0x0000005000000947 */ /* 0x000fea0003800000 */
[----:B-----5:R-:W-:Y:S01]  /*2260*/  MOV R217, c[0x0][0x168] ;  /* 0x00005a0000d97a02 */ /* 0x020fe20000000f00 */
[----:B------:R-:W-:Y:S05]  /*2270*/  @!P1 BRA `(.L_x_700) ;  /* 0x0000003000009947 */ /* 0x000fea0003800000 */
[----:B-1----:R-:W2:Y:S04]  /*2280*/  LDG.E R8, [R6.64] ;  /* 0x0000000806087981 */ /* 0x002ea8000c1e1900 */
[----:B------:R-:W2:Y:S02]  /*2290*/  LDG.E R0, [R6.64+0x4] ;  /* 0x0000040806007981 */ /* 0x000ea4000c1e1900 */
[----:B--2---:R-:W-:-:S02]  /*22a0*/  IADD3 R217, -R8, R0, RZ ;  /* 0x0000000008d97210 */ /* 0x004fc40007ffe1ff */
.L_x_700:
[----:B------:R-:W-:-:S04]  /*22b0*/  ISETP.NE.U32.AND P0, PT, RZ, c[0x0][0x368], PT ;  /* 0x0000da00ff007a0c */ /* 0x000fc80003f05070 */
[----:B------:R-:W-:-:S13]  /*22c0*/  ISETP.NE.AND.EX P0, PT, RZ, c[0x0][0x36c], PT, P0 ;  /* 0x0000db00ff007a0c */ /* 0x000fda0003f05300 */
[----:B------:R-:W-:Y:S05]  /*22d0*/  @!P0 BRA `(.L_x_701) ;  /* 0x0000003000008947 */ /* 0x000fea0003800000 */
[----:B-1----:R-:W-:-:S05]  /*22e0*/  IMAD.WIDE R4, R247, R15, c[0x0][0x368] ;  /* 0x0000da00f7047625 */ /* 0x002fca00078e020f */
[----:B------:R1:W5:Y:S01]  /*22f0*/  LDG.E R11, [R4.64] ;  /* 0x00000008040b7981 */ /* 0x000362000c1e1900 */
[----:B------:R-:W-:Y:S05]  /*2300*/  BRA `(.L_x_702) ;  /* 0x0000005000007947 */ /* 0x000fea0003800000 */
.L_x_701:
[----:B-1----:R-:W-:Y:S01]  /*2310*/  MOV R11, UR6 ;  /* 0x00000006000b7c02 */ /* 0x002fe20008000f00 */
[----:B------:R-:W-:Y:S05]  /*2320*/  @!P3 BRA `(.L_x_702) ;  /* 0x000000300000b947 */ /* 0x000fea0003800000 */
[----:B------:R-:W2:Y:S04]  /*2330*/  LDG.E R6, [R4.64] ;  /* 0x0000000804067981 */ /* 0x000ea8000c1e1900 */
[----:B------:R-:W2:Y:S02]  /*2340*/  LDG.E R0, [R4.64+0x4] ;  /* 0x0000040804007981 */ /* 0x000ea4000c1e1900 */
[----:B--2---:R-:W-:Y:S02]  /*2350*/  IADD3 R11, -R6, R0, RZ ;  /* 0x00000000060b7210 */ /* 0x004fe40007ffe1ff */
.L_x_702:
[----:B-1----:R1:W2:Y:S04]  /*2360*/  @P4 LDG.E R5, [R2.64] ;  /* 0x0000000802054981 */ /* 0x0022a8000c1e1900 */
[----:B------:R1:W2:Y:S01]  /*2370*/  @P4 LDG.E R4, [R2.64+0x4] ;  /* 0x0000040802044981 */ /* 0x0002a2000c1e1900 */
[----:B------:R-:W-:Y:S01]  /*2380*/  ISETP.NE.U32.AND P0, PT, RZ, c[0x0][0x378], PT ;  /* 0x0000de00ff007a0c */ /* 0x000fe20003f05070 */
[----:B------:R-:W-:-:S02]  /*2390*/  IMAD.MOV.U32 R0, RZ, RZ, c[0x0][0x2c4] ;  /* 0x0000b100ff007624 */ /* 0x000fc400078e00ff */
[----:B-----5:R-:W-:Y:S01]  /*23a0*/  IMAD.MOV.U32 R130, RZ, RZ, R11 ;  /* 0x000000ffff827224 */ /* 0x020fe200078e000b */
[----:B------:R-:W-:Y:S02]  /*23b0*/  ISETP.NE.AND.EX P0, PT, RZ, c[0x0][0x37c], PT, P0 ;  /* 0x0000df00ff007a0c */ /* 0x000fe40003f05300 */
[----:B------:R-:W-:Y:S01]  /*23c0*/  ISETP.NE.AND P2, PT, R0, 0x1, PT ;  /* 0x000000010000780c */ /* 0x000fe20003f45270 */
[----:B------:R-:W-:Y:S02]  /*23d0*/  IMAD.SHL.U32 R233, R245, 0x80, RZ ;  /* 0x00000080f5e97824 */ /* 0x000fe400078e00ff */
[----:B------:R-:W-:Y:S02]  /*23e0*/  IMAD.MOV.U32 R67, RZ, RZ, c[0x0][0x228] ;  /* 0x00008a00ff437624 */ /* 0x000fe400078e00ff */
[----:B------:R-:W-:Y:S01]  /*23f0*/  IMAD.IADD R9, R11, 0x1, -R234 ;  /* 0x000000010b097824 */ /* 0x000fe200078e0aea */
[----:B------:R-:W-:Y:S01]  /*2400*/  IADD3 R0, R233, 0x7f, RZ ;  /* 0x0000007fe9007810 */ /* 0x000fe20007ffe0ff */
[----:B------:R-:W-:Y:S01]  /*2410*/  IMAD.MOV.U32 R6, RZ, RZ, c[0x0][0x32c] ;  /* 0x0000cb00ff067624 */ /* 0x000fe200078e00ff */
[----:B------:R-:W-:-:S04]  /*2420*/  LOP3.LUT R226, R226, 0xffffffdf, RZ, 0xc0, !PT ;  /* 0xffffffdfe2e27812 */ /* 0x000fc800078ec0ff */
[----:B------:R-:W-:Y:S01]  /*2430*/  ISETP.GE.AND P1, PT, R6, 0x1, PT ;  /* 0x000000010600780c */ /* 0x000fe20003f26270 */
[----:B-1----:R-:W-:-:S05]  /*2440*/  @P0 IMAD.WIDE R2, R247, R15, c[0x0][0x378] ;  /* 0x0000de00f7020625 */ /* 0x002fca00078e020f */
[----:B------:R1:W5:Y:S01]  /*2450*/  @P0 LDG.E R130, [R2.64] ;  /* 0x0000000802820981 */ /* 0x000362000c1e1900 */
[----:B------:R-:W-:-:S04]  /*2460*/  @P2 LOP3.LUT R226, R226, 0x20, RZ, 0xfc, !PT ;  /* 0x00000020e2e22812 */ /* 0x000fc800078efcff */
[----:B------:R-:W-:-:S04]  /*2470*/  LOP3.LUT R226, R226, 0xffffffbf, RZ, 0xc0, !PT ;  /* 0xffffffbfe2e27812 */ /* 0x000fc800078ec0ff */
[----:B------:R-:W-:Y:S01]  /*2480*/  @P1 LOP3.LUT R226, R226, 0x40, RZ, 0xfc, !PT ;  /* 0x00000040e2e21812 */ /* 0x000fe200078efcff */
[----:B-1----:R-:W-:-:S05]  /*2490*/  @P2 IMAD.HI.U32 R3, R0, c[0x0][0x2c8], RZ ;  /* 0x0000b20000032a27 */ /* 0x002fca00078e00ff */
[----:B------:R-:W-:Y:S01]  /*24a0*/  @P2 SHF.R.U32.HI R0, RZ, c[0x0][0x2cc], R3 ;  /* 0x0000b300ff002a19 */ /* 0x000fe20000011603 */
[----:B--2---:R-:W-:-:S04]  /*24b0*/  @P4 IMAD.IADD R67, R4, 0x1, -R5 ;  /* 0x0000000104434824 */ /* 0x004fc800078e0a05 */
[----:B------:R-:W-:-:S05]  /*24c0*/  IMAD.IADD R216, R9, 0x1, R67 ;  /* 0x0000000109d87824 */ /* 0x000fca00078e0243 */
[C---:B------:R-:W-:Y:S02]  /*24d0*/  IADD3 R2, R216.reuse, 0x3f, RZ ;  /* 0x0000003fd8027810 */ /* 0x040fe40007ffe0ff */
[----:B------:R-:W-:Y:S02]  /*24e0*/  IADD3 R121, R216, 0x1, -R217 ;  /* 0x00000001d8797810 */ /* 0x000fe40007ffe8d9 */
[----:B------:R-:W-:-:S03]  /*24f0*/  SHF.R.S32.HI R3, RZ, 0x1f, R2 ;  /* 0x0000001fff037819 */ /* 0x000fc60000011402 */
[----:B------:R-:W-:Y:S01]  /*2500*/  IMAD.IADD R0, R121, 0x1, R0 ;  /* 0x0000000179007824 */ /* 0x000fe200078e0200 */
[----:B------:R-:W-:-:S04]  /*2510*/  LEA.HI R2, R3, R2, RZ, 0x6 ;  /* 0x0000000203027211 */ /* 0x000fc800078f30ff */
[----:B------:R-:W-:Y:S02]  /*2520*/  IADD3 R3, R0, c[0x0][0x328], RZ ;  /* 0x0000ca0000037a10 */ /* 0x000fe40007ffe0ff */
[----:B------:R-:W-:Y:S01]  /*2530*/  SHF.R.S32.HI R122, RZ, 0x6, R2 ;  /* 0x00000006ff7a7819 */ /* 0x000fe20000011402 */
        /* <DEDUP_REMOVED lines=11> */
.L_x_705:
[----:B------:R-:W-:-:S13]  /*25f0*/  ISETP.NE.AND P0, PT, R6, 0x1, PT ;  /* 0x000000010600780c */ /* 0x000fda0003f05270 */
[----:B------:R-:W-:-:S05]  /*2600*/  @P0 IMAD.HI.U32 R0, R2, c[0x0][0x330], RZ ;  /* 0x0000cc0002000a27 */ /* 0x000fca00078e00ff */
[----:B------:R-:W-:Y:S02]  /*2610*/  @P0 SHF.R.U32.HI R2, RZ, c[0x0][0x334], R0 ;  /* 0x0000cd00ff020a19 */ /* 0x000fe40000011600 */
.L_x_706:
[----:B------:R-:W-:Y:S05]  /*2620*/  BSYNC B0 ;  /* 0x0000000000007941 */ /* 0x000fea0003800000 */
.L_x_704:
[----:B------:R-:W-:-:S05]  /*2630*/  IMAD R2, R2, R6, c[0x0][0x32c] ;  /* 0x0000cb0002027624 */ /* 0x000fca00078e0206 */
[----:B------:R-:W-:-:S04]  /*2640*/  IMNMX R3, R3, R2, PT ;  /* 0x0000000203037217 */ /* 0x000fc80003800200 */
.L_x_703:
[----:B------:R-:W-:Y:S01]  /*2650*/  IADD3 R3, R3, 0x3f, RZ ;  /* 0x0000003f03037810 */ /* 0x000fe20007ffe0ff */
[----:B------:R-:W-:-:S03]  /*2660*/  @P2 IMAD.HI.U32 R2, R233, c[0x0][0x2c8], RZ ;  /* 0x0000b200e9022a27 */ /* 0x000fc600078e00ff */
[----:B------:R-:W-:Y:S01]  /*2670*/  SHF.R.S32.HI R4, RZ, 0x1f, R3 ;  /* 0x0000001fff047819 */ /* 0x000fe20000011403 */
[----:B------:R-:W-:Y:S01]  /*2680*/  IMAD.MOV.U32 R0, RZ, RZ, R233 ;  /* 0x000000ffff007224 */ /* 0x000fe200078e00e9 */
[----:B------:R-:W-:Y:S01]  /*2690*/  @P2 SHF.R.U32.HI R0, RZ, c[0x0][0x2cc], R2 ;  /* 0x0000b300ff002a19 */ /* 0x000fe20000011602 */
[----:B------:R-:W-:Y:S01]  /*26a0*/  IMAD.IADD R168, R216, 0x1, -R217 ;  /* 0x00000001d8a87824 */ /* 0x000fe200078e0ad9 */
[----:B------:R-:W-:-:S03]  /*26b0*/  LEA.HI R3, R4, R3, RZ, 0x6 ;  /* 0x0000000304037211 */ /* 0x000fc600078f30ff */
[----:B------:R-:W-:Y:S01]  /*26c0*/  IMAD.IADD R0, R168, 0x1, R0 ;  /* 0x00000001a8007824 */ /* 0x000fe200078e0200 */
[----:B------:R-:W-:-:S04]  /*26d0*/  SHF.R.S32.HI R3, RZ, 0x6, R3 ;  /* 0x00000006ff037819 */ /* 0x000fc80000011403 */
        /* <DEDUP_REMOVED lines=12> */
.L_x_709:
[----:B------:R-:W-:-:S13]  /*27a0*/  ISETP.NE.AND P0, PT, R6, 0x1, PT ;  /* 0x000000010600780c */ /* 0x000fda0003f05270 */
[----:B------:R-:W-:-:S05]  /*27b0*/  @P0 IMAD.HI.U32 R3, R0, c[0x0][0x330], RZ ;  /* 0x0000cc0000030a27 */ /* 0x000fca00078e00ff */
[----:B------:R-:W-:Y:S02]  /*27c0*/  @P0 SHF.R.U32.HI R0, RZ, c[0x0][0x334], R3 ;  /* 0x0000cd00ff000a19 */ /* 0x000fe40000011603 */
.L_x_710:
[----:B------:R-:W-:Y:S05]  /*27d0*/  BSYNC B0 ;  /* 0x0000000000007941 */ /* 0x000fea0003800000 */
.L_x_708:
[----:B------:R-:W-:-:S05]  /*27e0*/  IMAD R0, R0, c[0x0][0x32c], RZ ;  /* 0x0000cb0000007a24 */ /* 0x000fca00078e02ff */
[----:B------:R-:W-:-:S04]  /*27f0*/  IMNMX R2, R2, R0, !PT ;  /* 0x0000000002027217 */ /* 0x000fc80007800200 */
.L_x_707:
[----:B------:R-:W-:Y:S01]  /*2800*/  SHF.R.S32.HI R0, RZ, 0x1f, R2 ;  /* 0x0000001fff007819 */ /* 0x000fe20000011402 */
[----:B------:R-:W-:Y:S01]  /*2810*/  BSSY B0, `(.L_x_711) ;  /* 0x000002c000007945 */ /* 0x000fe20003800000 */
[----:B------:R-:W-:Y:S02]  /*2820*/  LOP3.LUT R3, R246, 0xff000000, RZ, 0xc0, !PT ;  /* 0xff000000f6037812 */ /* 0x000fe400078ec0ff */
[----:B------:R-:W-:Y:S02]  /*2830*/  LEA.HI R2, R0, R2, RZ, 0x6 ;  /* 0x0000000200027211 */ /* 0x000fe400078f30ff */
[----:B------:R-:W-:Y:S02]  /*2840*/  LOP3.LUT R4, R246, 0xff0000, RZ, 0xc0, !PT ;  /* 0x00ff0000f6047812 */ /* 0x000fe400078ec0ff */
[----:B------:R-:W-:Y:S02]  /*2850*/  SHF.R.S32.HI R0, RZ, 0x6, R2 ;  /* 0x00000006ff007819 */ /* 0x000fe40000011402 */
[----:B------:R-:W-:-:S02]  /*2860*/  SHF.R.U32.HI R3, RZ, 0x8, R3 ;  /* 0x00000008ff037819 */ /* 0x000fc40000011603 */
[----:B------:R-:W-:Y:S01]  /*2870*/  IMNMX R6, RZ, R0, !PT ;  /* 0x00000000ff067217 */ /* 0x000fe20007800200 */
[----:B------:R-:W-:Y:S01]  /*2880*/  IMAD.MOV.U32 R0, RZ, RZ, RZ ;  /* 0x000000ffff007224 */ /* 0x000fe200078e00ff */
[----:B------:R-:W-:Y:S02]  /*2890*/  LEA.HI R2, R4, R3, RZ, 0x10 ;  /* 0x0000000304027211 */ /* 0x000fe400078f80ff */
[----:B------:R-:W-:Y:S02]  /*28a0*/  ISETP.GT.AND P0, PT, R7, R6, PT ;  /* 0x000000060700720c */ /* 0x000fe40003f04270 */
[----:B------:R-:W-:Y:S02]  /*28b0*/  SHF.R.U32.HI R245, RZ, 0x10, R2 ;  /* 0x00000010fff57819 */ /* 0x000fe40000011602 */
[----:B------:R-:W-:Y:S02]  /*28c0*/  LOP3.LUT R249, R2, 0xff, RZ, 0xc0, !PT ;  /* 0x000000ff02f97812 */ /* 0x000fe400078ec0ff */
[----:B------:R-:W-:-:S04]  /*28d0*/  ISETP.NE.AND P1, PT, R245, RZ, PT ;  /* 0x000000fff500720c */ /* 0x000fc80003f25270 */
[----:B------:R-:W-:-:S03]  /*28e0*/  SEL R119, R245, c[0x0][0x338], P1 ;  /* 0x0000ce00f5777a07 */ /* 0x000fc60000800000 */
[----:B------:R-:W-:Y:S05]  /*28f0*/  @!P0 BRA `(.L_x_712) ;  /* 0x000001d000008947 */ /* 0x000fea0003800000 */
        /* <DEDUP_REMOVED lines=12> */
[----:B------:R-:W-:Y:S02]  /*29c0*/  IMAD.MOV.U32 R4, RZ, RZ, RZ ;  /* 0x000000ffff047224 */ /* 0x000fe400078e00ff */
        /* <DEDUP_REMOVED lines=16> */
.L_x_712:
[----:B------:R-:W-:Y:S05]  /*2ad0*/  BSYNC B0 ;  /* 0x0000000000007941 */ /* 0x000fea0003800000 */
.L_x_711:
[----:B------:R-:W-:-:S04]  /*2ae0*/  IMAD R2, R249, R0, R6 ;  /* 0x00000000f9027224 */ /* 0x000fc800078e0206 */
        /* <DEDUP_REMOVED lines=23> */
[----:B------:R-:W-:Y:S02]  /*2c60*/  SHF.R.S32.HI R6, RZ, 0x1f, R247 ;  /* 0x0000001fff067819 */ /* 0x000fe400000114f7 */
[----:B------:R-:W-:Y:S01]  /*2c70*/  IADD3 R57, R0, -0x1, RZ ;  /* 0xffffffff00397810 */ /* 0x000fe20007ffe0ff */
[----:B------:R-:W-:Y:S01]  /*2c80*/  IMAD R4, R69, c[0x0][0x238], RZ ;  /* 0x00008e0045047a24 */ /* 0x000fe200078e02ff */
[----:B------:R-:W-:Y:S01]  /*2c90*/  SEL R8, R6, RZ, !P4 ;  /* 0x000000ff06087207 */ /* 0x000fe20006000000 */
[----:B------:R-:W-:Y:S01]  /*2ca0*/  IMAD.SHL.U32 R127, R7, 0x40, RZ ;  /* 0x00000040077f7824 */ /* 0x000fe200078e00ff */
[----:B------:R-:W-:Y:S01]  /*2cb0*/  SEL R10, R247, RZ, !P4 ;  /* 0x000000fff70a7207 */ /* 0x000fe20006000000 */
[----:B------:R-:W-:Y:S01]  /*2cc0*/  IMAD R4, R68, c[0x0][0x23c], R4 ;  /* 0x00008f0044047a24 */ /* 0x000fe200078e0204 */
[----:B------:R-:W-:Y:S01]  /*2cd0*/  SHF.L.U64.HI R126, R7, R124, c[0x0][0x23c] ;  /* 0x00008f00077e7619 */ /* 0x000fe2000001027c */
[----:B------:R-:W-:Y:S01]  /*2ce0*/  IMAD R0, R57, -0x40, R116 ;  /* 0xffffffc039007824 */ /* 0x000fe200078e0274 */
[----:B------:R-:W-:Y:S01]  /*2cf0*/  ISETP.GE.AND P6, PT, R200, c[0x0][0x1d4], PT ;  /* 0x00007500c8007a0c */ /* 0x000fe20003fc6270 */
[----:B------:R-:W-:Y:S01]  /*2d00*/  IMAD.IADD R3, R3, 0x1, R4 ;  /* 0x0000000103037824 */ /* 0x000fe200078e0204 */
[----:B------:R-:W-:Y:S01]  /*2d10*/  ISETP.GE.AND P5, PT, R202, c[0x0][0x1d4], PT ;  /* 0x00007500ca007a0c */ /* 0x000fe20003fa6270 */
[----:B------:R-:W-:Y:S01]  /*2d20*/  IMAD R4, R8, c[0x0][0x248], RZ ;  /* 0x0000920008047a24 */ /* 0x000fe200078e02ff */
[----:B------:R-:W-:Y:S01]  /*2d30*/  ISETP.GE.AND P1, PT, R0, 0x1, PT ;  /* 0x000000010000780c */ /* 0x000fe20003f26270 */
[----:B------:R-:W-:Y:S01]  /*2d40*/  IMAD.WIDE.U32 R2, R22, c[0x0][0x240], R2 ;  /* 0x0000900016027a25 */ /* 0x000fe200078e0002 */
[----:B------:R-:W-:-:S03]  /*2d50*/  ISETP.GE.AND P4, PT, R203, c[0x0][0x1d4], PT ;  /* 0x00007500cb007a0c */ /* 0x000fc60003f86270 */
[----:B------:R-:W-:Y:S02]  /*2d60*/  IMAD R3, R22, c[0x0][0x244], R3 ;  /* 0x0000910016037a24 */ /* 0x000fe400078e0203 */
[C---:B------:R-:W-:Y:S02]  /*2d70*/  IMAD R4, R10.reuse, c[0x0][0x24c], R4 ;  /* 0x000093000a047a24 */ /* 0x040fe400078e0204 */
[----:B------:R-:W-:Y:S01]  /*2d80*/  IMAD.WIDE.U32 R78, R10, c[0x0][0x248], R2 ;  /* 0x000092000a4e7a25 */ /* 0x000fe200078e0002 */
[----:B------:R-:W-:-:S03]  /*2d90*/  SHF.R.S32.HI R3, RZ, 0x1f, R57 ;  /* 0x0000001fff037819 */ /* 0x000fc60000011439 */
[----:B------:R-:W-:Y:S02]  /*2da0*/  IMAD R2, R126, R57, RZ ;  /* 0x000000397e027224 */ /* 0x000fe400078e02ff */
[----:B------:R-:W-:Y:S02]  /*2db0*/  IMAD.IADD R77, R79, 0x1, R4 ;  /* 0x000000014f4d7824 */ /* 0x000fe400078e0204 */
[----:B------:R-:W-:Y:S02]  /*2dc0*/  IMAD.MOV.U32 R76, RZ, RZ, R78 ;  /* 0x000000ffff4c7224 */ /* 0x000fe400078e004e */
[-C--:B------:R-:W-:Y:S02]  /*2dd0*/  IMAD R2, R3, R127.reuse, R2 ;  /* 0x0000007f03027224 */ /* 0x080fe400078e0202 */
[----:B------:R-:W-:-:S04]  /*2de0*/  IMAD.WIDE.U32 R4, R57, R127, R76 ;  /* 0x0000007f39047225 */ /* 0x000fc800078e004c */
[----:B------:R-:W-:Y:S01]  /*2df0*/  IMAD.IADD R5, R5, 0x1, R2 ;  /* 0x0000000105057824 */ /* 0x000fe200078e0202 */
[C---:B------:R-:W-:Y:S01]  /*2e00*/  @P1 LEA R2, P0, R4.reuse, c[0x0][0x220], 0x1 ;  /* 0x0000880004021a11 */ /* 0x040fe200078008ff */
[----:B------:R-:W-:Y:S02]  /*2e10*/  IMAD.MOV.U32 R125, RZ, RZ, 0x5 ;  /* 0x00000005ff7d7424 */ /* 0x000fe400078e00ff */
[C---:B------:R-:W-:Y:S01]  /*2e20*/  IMAD.SHL.U32 R132, R7.reuse, 0x20, RZ ;  /* 0x0000002007847824 */ /* 0x040fe200078e00ff */
[----:B------:R-:W-:Y:S02]  /*2e30*/  @P1 LEA.HI.X R3, R4, c[0x0][0x224], R5, 0x1, P0 ;  /* 0x0000890004031a11 */ /* 0x000fe400000f0c05 */
[----:B------:R-:W-:Y:S02]  /*2e40*/  ISETP.GT.AND P0, PT, R0, 0x20, PT ;  /* 0x000000200000780c */ /* 0x000fe40003f04270 */
[----:B------:R-:W-:Y:S01]  /*2e50*/  SHF.L.U64.HI R125, R7, R125, c[0x0][0x23c] ;  /* 0x00008f00077d7619 */ /* 0x000fe2000001027d */
[----:B------:R-:W-:Y:S01]  /*2e60*/  @!PT LDS RZ, [RZ] ;  /* 0x00000000fffff984 */ /* 0x000fe20000000800 */
[----:B------:R-:W-:Y:S01]  /*2e70*/  @!PT LDS RZ, [RZ] ;  /* 0x00000000fffff984 */ /* 0x000fe20000000800 */
[----:B------:R-:W-:Y:S01]  /*2e80*/  @!PT LDS RZ, [RZ] ;  /* 0x00000000fffff984 */ /* 0x000fe20000000800 */
[----:B------:R1:W-:Y:S04]  /*2e90*/  @P1 LDGSTS.E.BYPASS.LTC128B.128 [R193+0x6100], [R2.64], !P6 ;  /* 0x0610000002c11fae */ /* 0x0003e8000f101d48 */
[----:B------:R1:W-:Y:S04]  /*2ea0*/  @P1 LDGSTS.E.BYPASS.LTC128B.128 [R193+0x8100], [R2.64+0x80], !P5 ;  /* 0x0810008002c11fae */ /* 0x0003e8000e901d48 */
[----:B------:R1:W-:Y:S02]  /*2eb0*/  @P1 LDGSTS.E.BYPASS.LTC128B.128 [R193+0xa100], [R2.64+0x100], !P4 ;  /* 0x0a10010002c11fae */ /* 0x0003e4000e101d48 */
[----:B------:R-:W-:-:S05]  /*2ec0*/  @P0 IADD3 R0, P1, R132, R4, RZ ;  /* 0x0000000484000210 */ /* 0x000fca0007f3e0ff */
[----:B-1----:R-:W-:Y:S01]  /*2ed0*/  @P0 IMAD.X R3, R5, 0x1, R125, P1 ;  /* 0x0000000105030824 */ /* 0x002fe200008e067d */
[----:B------:R-:W-:-:S04]  /*2ee0*/  @P0 LEA R2, P1, R0, c[0x0][0x220], 0x1 ;  /* 0x0000880000020a11 */ /* 0x000fc800078208ff */
[----:B------:R-:W-:Y:S02]  /*2ef0*/  @P0 LEA.HI.X R3, R0, c[0x0][0x224], R3, 0x1, P1 ;  /* 0x0000890000030a11 */ /* 0x000fe400008f0c03 */
[----:B------:R-:W-:-:S03]  /*2f00*/  ISETP.NE.U32.AND P1, PT, RZ, c[0x0][0x340], PT ;  /* 0x0000d000ff007a0c */ /* 0x000fc60003f25070 */
[----:B------:R1:W-:Y:S01]  /*2f10*/  @P0 LDGSTS.E.BYPASS.LTC128B.128 [R193+0x7100], [R2.64], !P6 ;  /* 0x0710000002c10fae */ /* 0x0003e2000f101d48 */
[----:B------:R-:W-:-:S03]  /*2f20*/  ISETP.NE.AND.EX P1, PT, RZ, c[0x0][0x344], PT, P1 ;  /* 0x0000d100ff007a0c */ /* 0x000fc60003f25310 */
[----:B------:R1:W-:Y:S04]  /*2f30*/  @P0 LDGSTS.E.BYPASS.LTC128B.128 [R193+0x9100], [R2.64+0x80], !P5 ;  /* 0x0910008002c10fae */ /* 0x0003e8000e901d48 */
[----:B------:R1:W-:Y:S01]  /*2f40*/  @P0 LDGSTS.E.BYPASS.LTC128B.128 [R193+0xb100], [R2.64+0x100], !P4 ;  /* 0x0b10010002c10fae */ /* 0x0003e2000e101d48 */
[----:B------:R-:W-:Y:S01]  /*2f50*/  ISETP.GE.AND P2, PT, R104, c[0x0][0x27c], PT ;  /* 0x00009f0068007a0c */ /* 0x000fe20003f46270 */
[----:B------:R-:W-:Y:S01]  /*2f60*/  IMAD.MOV.U32 R120, RZ, RZ, c[0x0][0x27c] ;  /* 0x00009f00ff787624 */ /* 0x000fe200078e00ff */
[----:B------:R-:W-:Y:S01]  /*2f70*/  LOP3.LUT R226, R226, 0xfffffffd, RZ, 0xc0, !PT ;  /* 0xfffffffde2e27812 */ /* 0x000fe200078ec0ff */
[----:B------:R-:W0:Y:S02]  /*2f80*/  LDGDEPBAR ;  /* 0x00000000000079af */ /* 0x000e240000000000 */
[----:B------:R-:W-:-:S05]  /*2f90*/  @P1 IMAD.WIDE R4, R247, R15, c[0x0][0x340] ;  /* 0x0000d000f7041625 */ /* 0x000fca00078e020f */
[----:B-1----:R-:W2:Y:S01]  /*2fa0*/  @P1 LDG.E R2, [R4.64] ;  /* 0x0000000804021981 */ /* 0x002ea2000c1e1900 */
[----:B------:R-:W-:Y:S01]  /*2fb0*/  WARPSYNC 0xffffffff ;  /* 0xffffffff00007948 */ /* 0x000fe20003800000 */
[----:B------:R-:W-:Y:S01]  /*2fc0*/  SHF.R.S32.HI R141, RZ, 0x1f, R140 ;  /* 0x0000001fff8d7819 */ /* 0x000fe2000001148c */
[----:B------:R-:W-:Y:S01]  /*2fd0*/  IMAD.SHL.U32 R120, R120, 0x2, RZ ;  /* 0x0000000278787824 */ /* 0x000fe200078e00ff */
[----:B------:R-:W-:Y:S02]  /*2fe0*/  SHF.R.S32.HI R9, RZ, 0x1f, R222 ;  /* 0x0000001fff097819 */ /* 0x000fe400000114de */
[----:B------:R-:W-:Y:S02]  /*2ff0*/  @P2 LOP3.LUT R226, R226, 0x2, RZ, 0xfc, !PT ;  /* 0x00000002e2e22812 */ /* 0x000fe400078efcff */
[----:B-----5:R-:W-:Y:S02]  /*3000*/  SHF.R.S32.HI R20, RZ, 0x1f, R130 ;  /* 0x0000001fff147819 */ /* 0x020fe40000011482 */
[----:B--2---:R-:W-:Y:S01]  /*3010*/  @P1 SHF.R.S32.HI R3, RZ, 0x1f, R2 ;  /* 0x0000001fff031819 */ /* 0x004fe20000011402 */
[----:B------:R-:W-:-:S02]  /*3020*/  @!P1 IMAD.MOV.U32 R2, RZ, RZ, R247 ;  /* 0x000000ffff029224 */ /* 0x000fc400078e00f7 */
[----:B------:R-:W-:Y:S02]  /*3030*/  @!P1 IMAD.MOV.U32 R3, RZ, RZ, R6 ;  /* 0x000000ffff039224 */ /* 0x000fe400078e0006 */
[----:B------:R-:W-:Y:S01]  /*3040*/  IMAD R0, R9, c[0x0][0x280], RZ ;  /* 0x0000a00009007a24 */ /* 0x000fe200078e02ff */
[----:B------:R-:W-:Y:S01]  /*3050*/  ISETP.GE.AND P0, PT, R106, c[0x0][0x27c], PT ;  /* 0x00009f006a007a0c */ /* 0x000fe20003f06270 */
[----:B------:R-:W-:Y:S01]  /*3060*/  IMAD.WIDE.U32 R4, R22, c[0x0][0x260], R200 ;  /* 0x0000980016047a25 */ /* 0x000fe200078e00c8 */
[----:B------:R-:W-:Y:S01]  /*3070*/  LOP3.LUT R226, R226, 0xfffffffe, RZ, 0xc0, !PT ;  /* 0xfffffffee2e27812 */ /* 0x000fe200078ec0ff */
[----:B------:R-:W-:Y:S01]  /*3080*/  BAR.SYNC.DEFER_BLOCKING 0x0 ;  /* 0x0000000000007b1d */ /* 0x000fe20000010000 */
[----:B------:R-:W-:Y:S01]  /*3090*/  MOV R129, c[0x0][0x290] ;  /* 0x0000a40000817a02 */ /* 0x000fe20000000f00 */
[C---:B------:R-:W-:Y:S02]  /*30a0*/  IMAD R0, R222.reuse, c[0x0][0x284], R0 ;  /* 0x0000a100de007a24 */ /* 0x040fe400078e0200 */
[----:B------:R-:W-:Y:S02]  /*30b0*/  IMAD.WIDE.U32 R6, R222, c[0x0][0x280], R140 ;  /* 0x0000a000de067a25 */ /* 0x000fe400078e008c */
[----:B------:R-:W-:-:S02]  /*30c0*/  ULDC.U8 UR5, c[0x0][0x298] ;  /* 0x0000a60000057ab9 */ /* 0x000fc40000000000 */
[----:B------:R-:W-:Y:S02]  /*30d0*/  IMAD.WIDE.U32 R12, R222, c[0x0][0x280], R104 ;  /* 0x0000a000de0c7a25 */ /* 0x000fe400078e0068 */
[----:B------:R-:W-:Y:S02]  /*30e0*/  @P0 LOP3.LUT R226, R226, 0x1, RZ, 0xfc, !PT ;  /* 0x00000001e2e20812 */ /* 0x000fe400078efcff */
[----:B------:R-:W-:Y:S02]  /*30f0*/  IMAD.IADD R117, R11, 0x1, R14 ;  /* 0x000000010b757824 */ /* 0x000fe400078e020e */
[----:B------:R-:W-:Y:S01]  /*3100*/  IMAD R5, R22, c[0x0][0x264], R5 ;  /* 0x0000990016057a24 */ /* 0x000fe200078e0205 */
[----:B------:R-:W-:Y:S01]  /*3110*/  LOP3.LUT R226, R226, 0xfffffffb, RZ, 0xc0, !PT ;  /* 0xfffffffbe2e27812 */ /* 0x000fe200078ec0ff */
[----:B------:R-:W-:Y:S02]  /*3120*/  IMAD R15, R8, c[0x0][0x268], RZ ;  /* 0x00009a00080f7a24 */ /* 0x000fe400078e02ff */
[----:B------:R-:W-:Y:S01]  /*3130*/  IMAD.IADD R11, R7, 0x1, R0 ;  /* 0x00000001070b7824 */ /* 0x000fe200078e0200 */
[----:B------:R-:W-:Y:S01]  /*3140*/  IADD3 R7, R0, R13, RZ ;  /* 0x0000000d00077210 */ /* 0x000fe20007ffe0ff */
[----:B------:R-:W-:Y:S01]  /*3150*/  IMAD R14, R9, c[0x0][0x290], RZ ;  /* 0x0000a400090e7a24 */ /* 0x000fe200078e02ff */
[----:B------:R-:W-:Y:S01]  /*3160*/  SEL R0, RZ, c[0x0][0x27c], !P2 ;  /* 0x00009f00ff007a07 */ /* 0x000fe20005000000 */
[----:B------:R-:W-:-:S02]  /*3170*/  IMAD R23, R10, c[0x0][0x26c], R15 ;  /* 0x00009b000a177a24 */ /* 0x000fc400078e020f */
[----:B------:R-:W-:-:S04]  /*3180*/  IMAD.WIDE.U32 R70, R10, c[0x0][0x268], R4 ;  /* 0x00009a000a467a25 */ /* 0x000fc800078e0004 */
[----:B------:R-:W-:Y:S02]  /*3190*/  IMAD.MOV.U32 R10, RZ, RZ, R6 ;  /* 0x000000ffff0a7224 */ /* 0x000fe400078e0006 */
[----:B------:R-:W-:Y:S02]  /*31a0*/  IMAD.MOV.U32 R6, RZ, RZ, R12 ;  /* 0x000000ffff067224 */ /* 0x000fe400078e000c */
[----:B------:R-:W-:Y:S01]  /*31b0*/  IMAD.IADD R12, R104, 0x1, R0 ;  /* 0x00000001680c7824 */ /* 0x000fe200078e0200 */
[----:B------:R-:W-:Y:S01]  /*31c0*/  SEL R0, RZ, c[0x0][0x27c], !P0 ;  /* 0x00009f00ff007a07 */ /* 0x000fe20004000000 */
[C---:B------:R-:W-:Y:S01]  /*31d0*/  IMAD.WIDE.U32 R8, R222.reuse, c[0x0][0x290], R140 ;  /* 0x0000a400de087a25 */ /* 0x040fe200078e008c */
[----:B------:R-:W-:Y:S02]  /*31e0*/  ISETP.GE.AND P0, PT, R103, c[0x0][0x27c], PT ;  /* 0x00009f0067007a0c */ /* 0x000fe40003f06270 */
[----:B------:R-:W-:Y:S01]  /*31f0*/  SHF.R.S32.HI R15, RZ, 0x1f, R12 ;  /* 0x0000001fff0f7819 */ /* 0x000fe2000001140c */
[----:B------:R-:W-:-:S02]  /*3200*/  IMAD R14, R222, c[0x0][0x294], R14 ;  /* 0x0000a500de0e7a24 */ /* 0x000fc400078e020e */
[----:B------:R-:W-:Y:S01]  /*3210*/  IMAD.WIDE.U32 R4, R222, c[0x0][0x290], R104 ;  /* 0x0000a400de047a25 */ /* 0x000fe200078e0068 */
[CC--:B------:R-:W-:Y:S02]  /*3220*/  LEA.HI R17, R15.reuse, R12.reuse, RZ, 0x6 ;  /* 0x0000000c0f117211 */ /* 0x0c0fe400078f30ff */
[----:B------:R-:W-:Y:S01]  /*3230*/  LEA.HI R13, R15, R12, RZ, 0x3 ;  /* 0x0000000c0f0d7211 */ /* 0x000fe200078f18ff */
[----:B------:R-:W-:Y:S02]  /*3240*/  IMAD.IADD R9, R9, 0x1, R14 ;  /* 0x0000000109097824 */ /* 0x000fe400078e020e */
[----:B------:R-:W-:Y:S01]  /*3250*/  IMAD.IADD R5, R14, 0x1, R5 ;  /* 0x000000010e057824 */ /* 0x000fe200078e0205 */
[----:B------:R-:W-:Y:S01]  /*3260*/  SEL R14, RZ, c[0x0][0x27c], !P0 ;  /* 0x00009f00ff0e7a07 */ /* 0x000fe20004000000 */
[----:B------:R-:W-:Y:S01]  /*3270*/  IMAD.IADD R0, R106, 0x1, R0 ;  /* 0x000000016a007824 */ /* 0x000fe200078e0200 */
[----:B------:R-:W-:Y:S01]  /*3280*/  @P0 LOP3.LUT R226, R226, 0x4, RZ, 0xfc, !PT ;  /* 0x00000004e2e20812 */ /* 0x000fe200078efcff */
[----:B------:R-:W-:Y:S01]  /*3290*/  IMAD.MOV.U32 R135, RZ, RZ, c[0x0][0x2b8] ;  /* 0x0000ae00ff877624 */ /* 0x000fe200078e00ff */
[----:B------:R-:W-:Y:S01]  /*32a0*/  IADD3 R14, R103, R14, RZ ;  /* 0x0000000e670e7210 */ /* 0x000fe20007ffe0ff */
[----:B------:R-:W-:Y:S01]  /*32b0*/  IMAD.MOV.U32 R134, RZ, RZ, c[0x0][0x27c] ;  /* 0x00009f00ff867624 */ /* 0x000fe200078e00ff */
[----:B------:R-:W-:Y:S01]  /*32c0*/  SHF.R.S32.HI R16, RZ, 0x1f, R0 ;  /* 0x0000001fff107819 */ /* 0x000fe20000011400 */
[----:B------:R-:W-:Y:S01]  /*32d0*/  IMAD R3, R3, c[0x0][0x2b0], RZ ;  /* 0x0000ac0003037a24 */ /* 0x000fe200078e02ff */
[----:B------:R-:W-:Y:S01]  /*32e0*/  SHF.R.S32.HI R15, RZ, 0x1f, R14 ;  /* 0x0000001fff0f7819 */ /* 0x000fe2000001140e */
[----:B------:R-:W-:Y:S01]  /*32f0*/  IMAD.WIDE.U32 R92, R2, c[0x0][0x2b0], RZ ;  /* 0x0000ac00025c7a25 */ /* 0x000fe200078e00ff */
[----:B------:R-:W-:-:S02]  /*3300*/  LEA.HI R12, R16, R0, RZ, 0x3 ;  /* 0x00000000100c7211 */ /* 0x000fc400078f18ff */
[----:B------:R-:W-:Y:S01]  /*3310*/  LEA.HI R18, R16, R0, RZ, 0x6 ;  /* 0x0000000010127211 */ /* 0x000fe200078f30ff */
[----:B------:R-:W-:Y:S01]  /*3320*/  IMAD.SHL.U32 R16, R17, 0x40, RZ ;  /* 0x0000004011107824 */ /* 0x000fe200078e00ff */
[CC--:B------:R-:W-:Y:S01]  /*3330*/  LEA.HI R0, R15.reuse, R14.reuse, RZ, 0x3 ;  /* 0x0000000e0f007211 */ /* 0x0c0fe200078f18ff */
[----:B------:R-:W-:Y:S01]  /*3340*/  IMAD.MOV.U32 R128, RZ, RZ, c[0x0][0x280] ;  /* 0x0000a000ff807624 */ /* 0x000fe200078e00ff */
[----:B------:R-:W-:Y:S01]  /*3350*/  LEA.HI R14, R15, R14, RZ, 0x6 ;  /* 0x0000000e0f0e7211 */ /* 0x000fe200078f30ff */
[----:B------:R-:W-:Y:S01]  /*3360*/  IMAD.WIDE.U32 R84, R130, c[0x0][0x290], R8 ;  /* 0x0000a40082547a25 */ /* 0x000fe200078e0008 */
[----:B------:R-:W-:Y:S02]  /*3370*/  LOP3.LUT R21, R16, 0x7ffff000, RZ, 0xc0, !PT ;  /* 0x7ffff00010157812 */ /* 0x000fe400078ec0ff */
[C---:B------:R-:W-:Y:S01]  /*3380*/  LOP3.LUT R15, R237.reuse, 0x38, R0, 0xf8, !PT ;  /* 0x00000038ed0f7812 */ /* 0x040fe200078ef800 */
[----:B------:R-:W-:Y:S01]  /*3390*/  IMAD.SHL.U32 R16, R18, 0x40, RZ ;  /* 0x0000004012107824 */ /* 0x000fe200078e00ff */
[----:B------:R-:W-:Y:S01]  /*33a0*/  LOP3.LUT R17, R237, 0x38, R13, 0xf8, !PT ;  /* 0x00000038ed117812 */ /* 0x000fe200078ef80d */
[----:B------:R-:W-:Y:S01]  /*33b0*/  IMAD.SHL.U32 R14, R14, 0x40, RZ ;  /* 0x000000400e0e7824 */ /* 0x000fe200078e00ff */
[----:B------:R-:W-:Y:S01]  /*33c0*/  ISETP.NE.AND P1, PT, R135, 0x1, PT ;  /* 0x000000018700780c */ /* 0x000fe20003f25270 */
[----:B------:R-:W-:Y:S01]  /*33d0*/  IMAD.WIDE.U32 R90, R22, c[0x0][0x1e8], RZ ;  /* 0x00007a00165a7a25 */ /* 0x000fe200078e00ff */
[----:B------:R-:W-:-:S02]  /*33e0*/  LOP3.LUT R18, R16, 0x7ffff000, RZ, 0xc0, !PT ;  /* 0x7ffff00010127812 */ /* 0x000fc400078ec0ff */
[----:B------:R-:W-:Y:S01]  /*33f0*/  LOP3.LUT R16, R14, 0x7ffff000, RZ, 0xc0, !PT ;  /* 0x7ffff0000e107812 */ /* 0x000fe200078ec0ff */
[----:B------:R-:W-:Y:S01]  /*3400*/  IMAD.WIDE.U32 R88, R22, c[0x0][0x210], RZ ;  /* 0x0000840016587a25 */ /* 0x000fe200078e00ff */
[-C--:B------:R-:W-:Y:S02]  /*3410*/  LOP3.LUT R14, R15, R238.reuse, RZ, 0x3c, !PT ;  /* 0x000000ee0f0e7212 */ /* 0x080fe400078e3cff */
[----:B------:R-:W-:Y:S01]  /*3420*/  LOP3.LUT R19, R17, R238, RZ, 0x3c, !PT ;  /* 0x000000ee11137212 */ /* 0x000fe200078e3cff */
[----:B------:R-:W-:Y:S01]  /*3430*/  IMAD.WIDE.U32 R86, R130, c[0x0][0x280], R10 ;  /* 0x0000a00082567a25 */ /* 0x000fe200078e000a */
[----:B------:R-:W-:Y:S02]  /*3440*/  LOP3.LUT R17, R237, 0x38, R12, 0xf8, !PT ;  /* 0x00000038ed117812 */ /* 0x000fe400078ef80c */
[----:B------:R-:W-:Y:S01]  /*3450*/  ISETP.GE.AND P0, PT, R134, 0x1, PT ;  /* 0x000000018600780c */ /* 0x000fe20003f06270 */
[----:B------:R-:W-:Y:S01]  /*3460*/  IMAD.WIDE.U32 R82, R130, c[0x0][0x280], R6 ;  /* 0x0000a00082527a25 */ /* 0x000fe200078e0006 */
[----:B------:R-:W-:-:S02]  /*3470*/  LOP3.LUT R226, R226, 0xffffffef, RZ, 0xc0, !PT ;  /* 0xffffffefe2e27812 */ /* 0x000fc400078ec0ff */
[----:B------:R-:W-:Y:S01]  /*3480*/  IADD3 R15, R14, R16, R239 ;  /* 0x000000100e0f7210 */ /* 0x000fe20007ffe0ef */
[----:B------:R-:W-:Y:S01]  /*3490*/  IMAD R14, R2, c[0x0][0x2b4], R3 ;  /* 0x0000ad00020e7a24 */ /* 0x000fe200078e0203 */
[----:B------:R-:W-:Y:S01]  /*34a0*/  LOP3.LUT R17, R17, R238, RZ, 0x3c, !PT ;  /* 0x000000ee11117212 */ /* 0x000fe200078e3cff */
[----:B------:R-:W-:Y:S01]  /*34b0*/  IMAD R2, R20, c[0x0][0x290], RZ ;  /* 0x0000a40014027a24 */ /* 0x000fe200078e02ff */
[----:B------:R-:W-:Y:S01]  /*34c0*/  LOP3.LUT R226, R226, 0xfffffff7, RZ, 0xc0, !PT ;  /* 0xfffffff7e2e27812 */ /* 0x000fe200078ec0ff */
[----:B------:R-:W-:Y:S01]  /*34d0*/  IMAD R3, R20, c[0x0][0x280], RZ ;  /* 0x0000a00014037a24 */ /* 0x000fe200078e02ff */
[--C-:B------:R-:W-:Y:S01]  /*34e0*/  IADD3 R19, R19, R21, R239.reuse ;  /* 0x0000001513137210 */ /* 0x100fe20007ffe0ef */
[C---:B------:R-:W-:Y:S01]  /*34f0*/  IMAD R2, R130.reuse, c[0x0][0x294], R2 ;  /* 0x0000a50082027a24 */ /* 0x040fe200078e0202 */
[----:B------:R-:W-:Y:S01]  /*3500*/  IADD3 R17, R17, R18, R239 ;  /* 0x0000001211117210 */ /* 0x000fe20007ffe0ef */
[C---:B------:R-:W-:Y:S01]  /*3510*/  IMAD R3, R130.reuse, c[0x0][0x284], R3 ;  /* 0x0000a10082037a24 */ /* 0x040fe200078e0203 */
[----:B------:R-:W-:Y:S01]  /*3520*/  LOP3.LUT R75, R13, 0xfffffff8, RZ, 0xc0, !PT ;  /* 0xfffffff80d4b7812 */ /* 0x000fe200078ec0ff */
[----:B------:R-:W-:Y:S01]  /*3530*/  IMAD.WIDE.U32 R80, R130, c[0x0][0x290], R4 ;  /* 0x0000a40082507a25 */ /* 0x000fe200078e0004 */
[----:B------:R-:W-:-:S02]  /*3540*/  LOP3.LUT R74, R12, 0xfffffff8, RZ, 0xc0, !PT ;  /* 0xfffffff80c4a7812 */ /* 0x000fc400078ec0ff */
[----:B------:R-:W-:Y:S01]  /*3550*/  LOP3.LUT R73, R0, 0xfffffff8, RZ, 0xc0, !PT ;  /* 0xfffffff800497812 */ /* 0x000fe200078ec0ff */
[----:B------:R-:W-:Y:S01]  /*3560*/  IMAD R133, R248, 0x40, R222 ;  /* 0x00000040f8857824 */ /* 0x000fe200078e02de */
[----:B------:R-:W-:Y:S01]  /*3570*/  @P1 LOP3.LUT R226, R226, 0x8, RZ, 0xfc, !PT ;  /* 0x00000008e2e21812 */ /* 0x000fe200078efcff */
[----:B------:R-:W-:Y:S01]  /*3580*/  IMAD R115, R22, c[0x0][0x1ec], R91 ;  /* 0x00007b0016737a24 */ /* 0x000fe200078e025b */
[CC--:B------:R-:W-:Y:S01]  /*3590*/  SHF.L.U64.HI R123, R128.reuse, R124.reuse, c[0x0][0x284] ;  /* 0x0000a100807b7619 */ /* 0x0c0fe2000001027c */
[----:B------:R-:W-:Y:S01]  /*35a0*/  IMAD.SHL.U32 R128, R128, 0x40, RZ ;  /* 0x0000004080807824 */ /* 0x000fe200078e00ff */
[C---:B------:R-:W-:Y:S01]  /*35b0*/  SHF.L.U64.HI R124, R129.reuse, R124, c[0x0][0x294] ;  /* 0x0000a500817c7619 */ /* 0x040fe2000001027c */
[----:B------:R-:W-:Y:S01]  /*35c0*/  IMAD.SHL.U32 R129, R129, 0x40, RZ ;  /* 0x0000004081817824 */ /* 0x000fe200078e00ff */
[----:B------:R-:W-:Y:S01]  /*35d0*/  IADD3 R113, R93, R14, RZ ;  /* 0x0000000e5d717210 */ /* 0x000fe20007ffe0ff */
[----:B------:R-:W-:Y:S01]  /*35e0*/  IMAD R114, R22, c[0x0][0x214], R89 ;  /* 0x0000850016727a24 */ /* 0x000fe200078e0259 */
[----:B------:R-:W-:Y:S01]  /*35f0*/  SHF.R.S32.HI R112, RZ, 0x3, R13 ;  /* 0x00000003ff707819 */ /* 0x000fe2000001140d */
[----:B------:R-:W-:Y:S01]  /*3600*/  IMAD.IADD R72, R71, 0x1, R23 ;  /* 0x0000000147487824 */ /* 0x000fe200078e0217 */
[----:B------:R-:W-:Y:S01]  /*3610*/  SHF.R.S32.HI R111, RZ, 0x3, R12 ;  /* 0x00000003ff6f7819 */ /* 0x000fe2000001140c */
[----:B------:R-:W-:Y:S01]  /*3620*/  IMAD.IADD R109, R87, 0x1, R3 ;  /* 0x00000001576d7824 */ /* 0x000fe200078e0203 */
[----:B------:R-:W-:Y:S01]  /*3630*/  SHF.R.S32.HI R110, RZ, 0x3, R0 ;  /* 0x00000003ff6e7819 */ /* 0x000fe20000011400 */
[----:B------:R-:W-:Y:S01]  /*3640*/  IMAD.IADD R102, R3, 0x1, R83 ;  /* 0x0000000103667824 */ /* 0x000fe200078e0253 */
[----:B------:R-:W-:Y:S01]  /*3650*/  IADD3 R108, R85, R2, RZ ;  /* 0x00000002556c7210 */ /* 0x000fe20007ffe0ff */
[----:B------:R-:W-:Y:S01]  /*3660*/  IMAD.IADD R98, R2, 0x1, R81 ;  /* 0x0000000102627824 */ /* 0x000fe200078e0251 */
[----:B------:R-:W-:Y:S01]  /*3670*/  SHF.R.S32.HI R101, RZ, 0x1f, R75 ;  /* 0x0000001fff657819 */ /* 0x000fe2000001144b */
[----:B------:R-:W-:Y:S01]  /*3680*/  IMAD.SHL.U32 R97, R19, 0x2, RZ ;  /* 0x0000000213617824 */ /* 0x000fe200078e00ff */
[----:B------:R-:W-:Y:S01]  /*3690*/  SHF.R.S32.HI R100, RZ, 0x1f, R74 ;  /* 0x0000001fff647819 */ /* 0x000fe2000001144a */
[----:B------:R-:W-:Y:S01]  /*36a0*/  IMAD.SHL.U32 R96, R17, 0x2, RZ ;  /* 0x0000000211607824 */ /* 0x000fe200078e00ff */
[----:B------:R-:W-:-:S02]  /*36b0*/  SHF.R.S32.HI R99, RZ, 0x1f, R73 ;  /* 0x0000001fff637819 */ /* 0x000fc40000011449 */
[----:B------:R-:W-:Y:S02]  /*36c0*/  SHF.L.U32 R95, R15, 0x1, RZ ;  /* 0x000000010f5f7819 */ /* 0x000fe400000006ff */
[----:B------:R-:W-:Y:S02]  /*36d0*/  @P0 LOP3.LUT R226, R226, 0x10, RZ, 0xfc, !PT ;  /* 0x00000010e2e20812 */ /* 0x000fe400078efcff */
.L_x_738:
        /* <DEDUP_REMOVED lines=38> */
[-C--:B------:R-:W-:Y:S01]  /*3940*/  IMAD R2, R124, R57.reuse, RZ ;  /* 0x000000397c027224 */ /* 0x080fe200078e02ff */
[----:B------:R-:W-:Y:S01]  /*3950*/  SHF.R.S32.HI R0, RZ, 0x1f, R57 ;  /* 0x0000001fff007819 */ /* 0x000fe20000011439 */
[----:B------:R-:W-:Y:S01]  /*3960*/  IMAD.WIDE.U32 R8, R129, R57, RZ ;  /* 0x0000003981087225 */ /* 0x000fe200078e00ff */
[----:B------:R-:W-:Y:S03]  /*3970*/  IADD3 R5, -R64, R67, RZ ;  /* 0x0000004340057210 */ /* 0x000fe60007ffe1ff */
[C---:B------:R-:W-:Y:S01]  /*3980*/  IMAD R4, R0.reuse, R128, R3 ;  /* 0x0000008000047224 */ /* 0x040fe200078e0203 */
[----:B------:R-:W-:Y:S01]  /*3990*/  IMNMX R63, R5, 0x40, PT ;  /* 0x00000040053f7817 */ /* 0x000fe20003800200 */
[----:B------:R-:W-:Y:S02]  /*39a0*/  IMAD R0, R0, R129, R2 ;  /* 0x0000008100007224 */ /* 0x000fe400078e0202 */
[----:B------:R-:W-:Y:S03]  /*39b0*/  IMAD.WIDE.U32 R2, R128, R57, RZ ;  /* 0x0000003980027225 */ /* 0x000fe600078e00ff */
        /* <DEDUP_REMOVED lines=62> */
.L_x_718:
[----:B------:R-:W-:Y:S05]  /*3da0*/  BSYNC B0 ;  /* 0x0000000000007941 */ /* 0x000fea0003800000 */
.L_x_717:
        /* <DEDUP_REMOVED lines=29> */
[----:B------:R-:W-:Y:S04]  /*3f80*/  PRMT R26, R6, 0x5410, R3 ;  /* 0x00005410061a7816 */ /* 0x000fe80000000003 */
[----:B------:R-:W-:Y:S01]  /*3f90*/  PRMT R23, R0, 0x7610, R23 ;  /* 0x0000761000177816 */ /* 0x000fe20000000017 */
[----:B------:R-:W-:Y:S05]  /*3fa0*/  IMAD.MOV.U32 R0, RZ, RZ, R15 ;  /* 0x000000ffff007224 */ /* 0x000fea00078e000f */
[----:B------:R-:W-:Y:S02]  /*3fb0*/  PRMT R23, R23, 0x5410, R0 ;  /* 0x0000541017177816 */ /* 0x000fe40000000000 */
[----:B------:R-:W-:Y:S04]  /*3fc0*/  MOV R0, R12 ;  /* 0x0000000c00007202 */ /* 0x000fe80000000f00 */
        /* <DEDUP_REMOVED lines=61> */
.L_x_721:
[----:B------:R-:W-:Y:S05]  /*43a0*/  BSYNC B0 ;  /* 0x0000000000007941 */ /* 0x000fea0003800000 */
.L_x_720:
        /* <DEDUP_REMOVED lines=59> */
.L_x_723:
[----:B------:R-:W-:Y:S05]  /*4760*/  BSYNC B0 ;  /* 0x0000000000007941 */ /* 0x000fea0003800000 */
.L_x_722:
[----:B------:R-:W-:Y:S01]  /*4770*/  ISETP.GE.AND P0, PT, R103, c[0x0][0x1d4], PT ;  /* 0x0000750067007a0c */ /* 0x000fe20003f06270 */
[----:B------:R-:W-:Y:S01]  /*4780*/  @!UPT UIADD3 URZ, URZ, URZ, URZ ;  /* 0x0000003f3f3ff290 */ /* 0x000fe2000fffe03f */
[----:B------:R-:W-:Y:S11]  /*4790*/  BSSY B0, `(.L_x_724) ;  /* 0x000003b000007945 */ /* 0x000ff60003800000 */
[----:B------:R-:W-:-:S05]  /*47a0*/  @P0 BRA `(.L_x_725) ;  /* 0x0000039000000947 */ /* 0x000fca0003800000 */
[----:B-12---:R-:W1:Y:S01]  /*47b0*/  LDS.128 R8, [R210+0x8000] ;  /* 0x00800000d2087984 */ /* 0x006e620000000c00 */
[----:B------:R-:W-:Y:S11]  /*47c0*/  ISETP.GE.AND P0, PT, R142, c[0x0][0x27c], PT ;  /* 0x00009f008e007a0c */ /* 0x000ff60003f06270 */
[----:B------:R-:W-:Y:S02]  /*47d0*/  @!UPT UIADD3 URZ, URZ, URZ, URZ ;  /* 0x0000003f3f3ff290 */ /* 0x000fe4000fffe03f */
[----:B------:R-:W-:Y:S01]  /*47e0*/  @!P0 HADD2.F32 R0, -RZ, R23.H0_H0 ;  /* 0x20000017ff008230 */ /* 0x000fe20000004100 */
[----:B------:R-:W-:Y:S01]  /*47f0*/  @!P0 SHF.R.U64 R4, R14, 0x10, R15 ;  /* 0x000000100e048819 */ /* 0x000fe2000000120f */
[----:B------:R-:W-:Y:S01]  /*4800*/  @!P0 HADD2.F32 R6, -RZ, R40.H0_H0 ;  /* 0x20000028ff068230 */ /* 0x000fe20000004100 */
[--C-:B------:R-:W-:Y:S02]  /*4810*/  @!P0 SHF.R.U64 R7, R32, 0x10, R33.reuse ;  /* 0x0000001020078819 */ /* 0x100fe40000001221 */
[----:B------:R-:W-:Y:S03]  /*4820*/  @!P0 SHF.R.U32.HI R12, RZ, 0x10, R33 ;  /* 0x00000010ff0c8819 */ /* 0x000fe60000011621 */
[----:B------:R-:W-:Y:S02]  /*4830*/  @!P0 HADD2.F32 R7, -RZ, R7.H0_H0 ;  /* 0x20000007ff078230 */ /* 0x000fe40000004100 */
[----:B------:R-:W-:Y:S01]  /*4840*/  @!P0 HADD2.F32 R12, -RZ, R12.H0_H0 ;  /* 0x2000000cff0c8230 */ /* 0x000fe20000004100 */
[----:B-1----:R-:W-:Y:S05]  /*4850*/  @!P0 MOV R2, R8 ;  /* 0x0000000800028202 */ /* 0x002fea0000000f00 */
[--C-:B------:R-:W-:Y:S02]  /*4860*/  @!P0 HADD2.F32 R5, -RZ, R2.reuse.H1_H1 ;  /* 0x30000002ff058230 */ /* 0x100fe40000004100 */
[----:B------:R-:W-:Y:S03]  /*4870*/  @!P0 HADD2.F32 R2, -RZ, R2.H0_H0 ;  /* 0x20000002ff028230 */ /* 0x000fe60000004100 */
[CC--:B------:R-:W-:Y:S02]  /*4880*/  @!P0 FMUL.FTZ R3, R5.reuse, R0.reuse ;  /* 0x0000000005038220 */ /* 0x0c0fe40000410000 */
[C---:B------:R-:W-:Y:S02]  /*4890*/  @!P0 FMUL.FTZ R0, R2.reuse, R0 ;  /* 0x0000000002008220 */ /* 0x040fe40000410000 */
[-C--:B------:R-:W-:Y:S01]  /*48a0*/  @!P0 FFMA.FTZ R22, R2, R6.reuse, -R3 ;  /* 0x0000000602168223 */ /* 0x080fe20000010803 */
[----:B------:R-:W-:Y:S01]  /*48b0*/  @!P0 MOV R3, R9 ;  /* 0x0000000900038202 */ /* 0x000fe20000000f00 */
[----:B------:R-:W-:Y:S01]  /*48c0*/  @!P0 FFMA.FTZ R0, R5, R6, R0 ;  /* 0x0000000605008223 */ /* 0x000fe20000010000 */
[----:B------:R-:W-:Y:S01]  /*48d0*/  @!P0 HADD2.F32 R2, -RZ, R4.H0_H0 ;  /* 0x20000004ff028230 */ /* 0x000fe20000004100 */
[----:B------:R-:W-:Y:S02]  /*48e0*/  @!P0 SHF.R.U32.HI R6, RZ, 0x10, R15 ;  /* 0x00000010ff068819 */ /* 0x000fe4000001160f */
[--C-:B------:R-:W-:Y:S02]  /*48f0*/  @!P0 HADD2.F32 R5, -RZ, R3.reuse.H1_H1 ;  /* 0x30000003ff058230 */ /* 0x100fe40000004100 */
[----:B------:R-:W-:Y:S02]  /*4900*/  @!P0 HADD2.F32 R3, -RZ, R3.H0_H0 ;  /* 0x20000003ff038230 */ /* 0x000fe40000004100 */
[----:B------:R-:W-:Y:S01]  /*4910*/  @!P0 HADD2.F32 R6, -RZ, R6.H0_H0 ;  /* 0x20000006ff068230 */ /* 0x000fe20000004100 */
[-C--:B------:R-:W-:Y:S02]  /*4920*/  @!P0 FMUL.FTZ R4, R5, R2.reuse ;  /* 0x0000000205048220 */ /* 0x080fe40000410000 */
[C---:B------:R-:W-:Y:S02]  /*4930*/  @!P0 FMUL.FTZ R2, R3.reuse, R2 ;  /* 0x0000000203028220 */ /* 0x040fe40000410000 */
[-C--:B------:R-:W-:Y:S01]  /*4940*/  @!P0 FFMA.FTZ R15, R3, R7.reuse, -R4 ;  /* 0x00000007030f8223 */ /* 0x080fe20000010804 */
[----:B------:R-:W-:Y:S01]  /*4950*/  @!P0 HADD2.F32 R3, -RZ, R23.H1_H1 ;  /* 0x30000017ff038230 */ /* 0x000fe20000004100 */
[----:B------:R-:W-:Y:S02]  /*4960*/  @!P0 IMAD.MOV.U32 R4, RZ, RZ, R10 ;  /* 0x000000ffff048224 */ /* 0x000fe400078e000a */
[----:B------:R-:W-:Y:S01]  /*4970*/  @!P0 FFMA.FTZ R2, R5, R7, R2 ;  /* 0x0000000705028223 */ /* 0x000fe20000010002 */
[----:B------:R-:W-:Y:S02]  /*4980*/  @!P0 HADD2.F32 R7, -RZ, R40.H1_H1 ;  /* 0x30000028ff078230 */ /* 0x000fe40000004100 */
[--C-:B------:R-:W-:Y:S02]  /*4990*/  @!P0 HADD2.F32 R5, -RZ, R4.reuse.H1_H1 ;  /* 0x30000004ff058230 */ /* 0x100fe40000004100 */
[----:B------:R-:W-:Y:S01]  /*49a0*/  @!P0 F2FP.PACK_AB R2, R2, R15 ;  /* 0x0000000f0202823e */ /* 0x000fe200000000ff */
[----:B------:R-:W-:Y:S02]  /*49b0*/  @!P0 HADD2.F32 R4, -RZ, R4.H0_H0 ;  /* 0x20000004ff048230 */ /* 0x000fe40000004100 */
[CC--:B------:R-:W-:Y:S02]  /*49c0*/  @!P0 FMUL.FTZ R13, R5.reuse, R3.reuse ;  /* 0x00000003050d8220 */ /* 0x0c0fe40000410000 */
[----:B------:R-:W-:Y:S02]  /*49d0*/  @!P0 IMAD.MOV.U32 R9, RZ, RZ, R2 ;  /* 0x000000ffff098224 */ /* 0x000fe400078e0002 */
[C---:B------:R-:W-:Y:S02]  /*49e0*/  @!P0 FMUL.FTZ R3, R4.reuse, R3 ;  /* 0x0000000304038220 */ /* 0x040fe40000410000 */
[----:B------:R-:W-:Y:S01]  /*49f0*/  @!P0 FFMA.FTZ R14, R4, R7, -R13 ;  /* 0x00000007040e8223 */ /* 0x000fe2000001080d */
[----:B------:R-:W-:Y:S01]  /*4a00*/  @!P0 MOV R4, R11 ;  /* 0x0000000b00048202 */ /* 0x000fe20000000f00 */
[----:B------:R-:W-:Y:S04]  /*4a10*/  @!P0 FFMA.FTZ R3, R5, R7, R3 ;  /* 0x0000000705038223 */ /* 0x000fe80000010003 */
[--C-:B------:R-:W-:Y:S01]  /*4a20*/  @!P0 HADD2.F32 R7, -RZ, R4.reuse.H1_H1 ;  /* 0x30000004ff078230 */ /* 0x100fe20000004100 */
[----:B------:R-:W-:Y:S01]  /*4a30*/  @!P0 F2FP.PACK_AB R3, R3, R14 ;  /* 0x0000000e0303823e */ /* 0x000fe200000000ff */
[----:B------:R-:W-:Y:S03]  /*4a40*/  @!P0 HADD2.F32 R5, -RZ, R4.H0_H0 ;  /* 0x20000004ff058230 */ /* 0x000fe60000004100 */
[----:B------:R-:W-:Y:S01]  /*4a50*/  @!P0 MOV R10, R3 ;  /* 0x00000003000a8202 */ /* 0x000fe20000000f00 */
[-C--:B------:R-:W-:Y:S02]  /*4a60*/  @!P0 FMUL.FTZ R13, R7, R6.reuse ;  /* 0x00000006070d8220 */ /* 0x080fe40000410000 */
[C---:B------:R-:W-:Y:S02]  /*4a70*/  @!P0 FMUL.FTZ R4, R5.reuse, R6 ;  /* 0x0000000605048220 */ /* 0x040fe40000410000 */
[----:B----4-:R-:W-:Y:S02]  /*4a80*/  IMAD.MOV.U32 R6, RZ, RZ, R44 ;  /* 0x000000ffff067224 */ /* 0x010fe400078e002c */
[-C--:B------:R-:W-:Y:S01]  /*4a90*/  @!P0 FFMA.FTZ R13, R5, R12.reuse, -R13 ;  /* 0x0000000c050d8223 */ /* 0x080fe2000001080d */
[----:B------:R-:W-:Y:S01]  /*4aa0*/  SHF.L.U32 R5, R235, 0x3, RZ ;  /* 0x00000003eb057819 */ /* 0x000fe200000006ff */
[----:B------:R-:W-:Y:S01]  /*4ab0*/  @!P0 FFMA.FTZ R4, R7, R12, R4 ;  /* 0x0000000c07048223 */ /* 0x000fe20000010004 */
[----:B---3--:R-:W-:Y:S02]  /*4ac0*/  MOV R7, R45 ;  /* 0x0000002d00077202 */ /* 0x008fe40000000f00 */
[C---:B------:R-:W-:Y:S04]  /*4ad0*/  LEA R6, P1, R5.reuse, R6, 0x1 ;  /* 0x0000000605067211 */ /* 0x040fe800078208ff */
[----:B------:R-:W-:Y:S02]  /*4ae0*/  LEA.HI.X.SX32 R7, R5, R7, 0x1, P1 ;  /* 0x0000000705077211 */ /* 0x000fe400008f0eff */
[----:B------:R-:W-:Y:S02]  /*4af0*/  @!P0 F2FP.PACK_AB R5, R0, R22 ;  /* 0x000000160005823e */ /* 0x000fe400000000ff */
[----:B------:R-:W-:Y:S02]  /*4b00*/  @!P0 F2FP.PACK_AB R0, R4, R13 ;  /* 0x0000000d0400823e */ /* 0x000fe400000000ff */
[----:B------:R-:W-:Y:S02]  /*4b10*/  @!P0 MOV R8, R5 ;  /* 0x0000000500088202 */ /* 0x000fe40000000f00 */
[----:B------:R-:W-:Y:S05]  /*4b20*/  @!P0 MOV R11, R0 ;  /* 0x00000000000b8202 */ /* 0x000fea0000000f00 */
[----:B------:R1:W-:Y:S02]  /*4b30*/  ST.E.128 [R6.64], R8 ;  /* 0x0000000806007985 */ /* 0x0003e4000c101d08 */
.L_x_725:
[----:B------:R-:W-:Y:S05]  /*4b40*/  BSYNC B0 ;  /* 0x0000000000007941 */ /* 0x000fea0003800000 */
.L_x_724:
        /* <DEDUP_REMOVED lines=14> */
[----:B------:R-:W-:Y:S02]  /*4c30*/  @!P0 SHF.R.U32.HI R7, RZ, 0x10, R17 ;  /* 0x00000010ff078819 */ /* 0x000fe40000011611 */
[----:B------:R-:W-:Y:S01]  /*4c40*/  @!P0 SHF.R.U32.HI R16, RZ, 0x10, R35 ;  /* 0x00000010ff108819 */ /* 0x000fe20000011623 */
[----:B------:R-:W-:Y:S04]  /*4c50*/  @!P0 HADD2.F32 R13, -RZ, R13.H0_H0 ;  /* 0x2000000dff0d8230 */ /* 0x000fe80000004100 */
[----:B------:R-:W-:Y:S01]  /*4c60*/  @!P0 HADD2.F32 R16, -RZ, R16.H0_H0 ;  /* 0x20000010ff108230 */ /* 0x000fe20000004100 */
[----:B-1----:R-:W-:Y:S02]  /*4c70*/  @!P0 MOV R2, R8 ;  /* 0x0000000800028202 */ /* 0x002fe40000000f00 */
[----:B------:R-:W-:Y:S03]  /*4c80*/  @!P0 MOV R3, R9 ;  /* 0x0000000900038202 */ /* 0x000fe60000000f00 */
[--C-:B------:R-:W-:Y:S02]  /*4c90*/  @!P0 HADD2.F32 R5, -RZ, R2.reuse.H1_H1 ;  /* 0x30000002ff058230 */ /* 0x100fe40000004100 */
[----:B------:R-:W-:Y:S03]  /*4ca0*/  @!P0 HADD2.F32 R2, -RZ, R2.H0_H0 ;  /* 0x20000002ff028230 */ /* 0x000fe60000004100 */
[CC--:B------:R-:W-:Y:S02]  /*4cb0*/  @!P0 FMUL.FTZ R12, R5.reuse, R0.reuse ;  /* 0x00000000050c8220 */ /* 0x0c0fe40000410000 */
[C---:B------:R-:W-:Y:S02]  /*4cc0*/  @!P0 FMUL.FTZ R0, R2.reuse, R0 ;  /* 0x0000000002008220 */ /* 0x040fe40000410000 */
[-C--:B------:R-:W-:Y:S01]  /*4cd0*/  @!P0 FFMA.FTZ R28, R2, R6.reuse, -R12 ;  /* 0x00000006021c8223 */ /* 0x080fe2000001080c */
[----:B------:R-:W-:Y:S01]  /*4ce0*/  @!P0 HADD2.F32 R2, -RZ, R4.H0_H0 ;  /* 0x20000004ff028230 */ /* 0x000fe20000004100 */
[----:B------:R-:W-:Y:S01]  /*4cf0*/  @!P0 FFMA.FTZ R0, R5, R6, R0 ;  /* 0x0000000605008223 */ /* 0x000fe20000010000 */
[--C-:B------:R-:W-:Y:S01]  /*4d00*/  @!P0 HADD2.F32 R12, -RZ, R3.reuse.H1_H1 ;  /* 0x30000003ff0c8230 */ /* 0x100fe20000004100 */
[----:B------:R-:W-:Y:S01]  /*4d10*/  @!P0 MOV R6, R10 ;  /* 0x0000000a00068202 */ /* 0x000fe20000000f00 */
[----:B------:R-:W-:Y:S02]  /*4d20*/  @!P0 HADD2.F32 R4, -RZ, R3.H0_H0 ;  /* 0x20000003ff048230 */ /* 0x000fe40000004100 */
[----:B------:R-:W-:Y:S01]  /*4d30*/  @!P0 HADD2.F32 R3, -RZ, R24.H1_H1 ;  /* 0x30000018ff038230 */ /* 0x000fe20000004100 */
[-C--:B------:R-:W-:Y:S01]  /*4d40*/  @!P0 FMUL.FTZ R5, R12, R2.reuse ;  /* 0x000000020c058220 */ /* 0x080fe20000410000 */
[--C-:B------:R-:W-:Y:S01]  /*4d50*/  @!P0 HADD2.F32 R14, -RZ, R6.reuse.H1_H1 ;  /* 0x30000006ff0e8230 */ /* 0x100fe20000004100 */
[C---:B------:R-:W-:Y:S02]  /*4d60*/  @!P0 FMUL.FTZ R2, R4.reuse, R2 ;  /* 0x0000000204028220 */ /* 0x040fe40000410000 */
[----:B------:R-:W-:Y:S01]  /*4d70*/  @!P0 FFMA.FTZ R27, R4, R13, -R5 ;  /* 0x0000000d041b8223 */ /* 0x000fe20000010805 */
[----:B------:R-:W-:Y:S01]  /*4d80*/  @!P0 MOV R5, R11 ;  /* 0x0000000b00058202 */ /* 0x000fe20000000f00 */
[----:B------:R-:W-:Y:S01]  /*4d90*/  @!P0 FMUL.FTZ R17, R14, R3 ;  /* 0x000000030e118220 */ /* 0x000fe20000410000 */
[----:B------:R-:W-:Y:S01]  /*4da0*/  @!P0 HADD2.F32 R4, -RZ, R6.H0_H0 ;  /* 0x20000006ff048230 */ /* 0x000fe20000004100 */
[----:B------:R-:W-:Y:S01]  /*4db0*/  @!P0 FFMA.FTZ R2, R12, R13, R2 ;  /* 0x0000000d0c028223 */ /* 0x000fe20000010002 */
[----:B------:R-:W-:Y:S02]  /*4dc0*/  @!P0 HADD2.F32 R6, -RZ, R7.H0_H0 ;  /* 0x20000007ff068230 */ /* 0x000fe40000004100 */
[--C-:B------:R-:W-:Y:S01]  /*4dd0*/  @!P0 HADD2.F32 R7, -RZ, R5.reuse.H1_H1 ;  /* 0x30000005ff078230 */ /* 0x100fe20000004100 */
[----:B------:R-:W-:Y:S01]  /*4de0*/  @!P0 FMUL.FTZ R3, R4, R3 ;  /* 0x0000000304038220 */ /* 0x000fe20000410000 */
[----:B------:R-:W-:Y:S01]  /*4df0*/  @!P0 F2FP.PACK_AB R2, R2, R27 ;  /* 0x0000001b0202823e */ /* 0x000fe200000000ff */
[----:B------:R-:W-:Y:S01]  /*4e00*/  @!P0 HADD2.F32 R5, -RZ, R5.H0_H0 ;  /* 0x20000005ff058230 */ /* 0x000fe20000004100 */
[-C--:B------:R-:W-:Y:S02]  /*4e10*/  @!P0 FFMA.FTZ R24, R4, R15.reuse, -R17 ;  /* 0x0000000f04188223 */ /* 0x080fe40000010811 */
[----:B------:R-:W-:Y:S01]  /*4e20*/  @!P0 MOV R9, R2 ;  /* 0x0000000200098202 */ /* 0x000fe20000000f00 */
[-C--:B------:R-:W-:Y:S02]  /*4e30*/  @!P0 FMUL.FTZ R17, R7, R6.reuse ;  /* 0x0000000607118220 */ /* 0x080fe40000410000 */
[C---:B------:R-:W-:Y:S02]  /*4e40*/  @!P0 FMUL.FTZ R4, R5.reuse, R6 ;  /* 0x0000000605048220 */ /* 0x040fe40000410000 */
[----:B------:R-:W-:Y:S02]  /*4e50*/  @!P0 FFMA.FTZ R3, R14, R15, R3 ;  /* 0x0000000f0e038223 */ /* 0x000fe40000010003 */
[----:B------:R-:W-:Y:S01]  /*4e60*/  @!P0 FFMA.FTZ R17, R5, R16, -R17 ;  /* 0x0000001005118223 */ /* 0x000fe20000010811 */
        /* <DEDUP_REMOVED lines=8> */
.L_x_727:
[----:B------:R-:W-:Y:S05]  /*4ef0*/  BSYNC B0 ;  /* 0x0000000000007941 */ /* 0x000fea0003800000 */
.L_x_726:
        /* <DEDUP_REMOVED lines=58> */
.L_x_729:
[----:B------:R-:W-:Y:S05]  /*52a0*/  BSYNC B0 ;  /* 0x0000000000007941 */ /* 0x000fea0003800000 */
.L_x_728:
        /* <DEDUP_REMOVED lines=58> */
.L_x_716:
        /* <DEDUP_REMOVED lines=47> */
.L_x_731:
[----:B------:R-:W-:Y:S05]  /*5940*/  BSYNC B0 ;  /* 0x0000000000007941 */ /* 0x000fea0003800000 */
.L_x_730:
        /* <DEDUP_REMOVED lines=29> */
[----:B--2---:R-:W-:Y:S01]  /*5b20*/  PRMT R11, R2, 0x5410, R0 ;  /* 0x00005410020b7816 */ /* 0x004fe20000000000 */
[----:B------:R-:W-:-:S05]  /*5b30*/  @P0 BRA `(.L_x_733) ;  /* 0x000007f000000947 */ /* 0x000fca0003800000 */
[--C-:B------:R-:W-:Y:S01]  /*5b40*/  IMAD.MOV.U32 R9, RZ, RZ, R5.reuse ;  /* 0x000000ffff097224 */ /* 0x100fe200078e0005 */
[----:B------:R-:W-:Y:S01]  /*5b50*/  LOP3.LUT P2, RZ, R226, 0x2, RZ, 0xc0, !PT ;  /* 0x00000002e2ff7812 */ /* 0x000fe2000784c0ff */
[----:B------:R-:W1:Y:S01]  /*5b60*/  LDS.128 R12, [R97+0x6100] ;  /* 0x00610000610c7984 */ /* 0x000e620000000c00 */
[----:B------:R-:W-:Y:S02]  /*5b70*/  ISETP.GE.AND P0, PT, R104, c[0x0][0x27c], PT ;  /* 0x00009f0068007a0c */ /* 0x000fe40003f06270 */
[----:B------:R-:W-:Y:S02]  /*5b80*/  SEL R0, R120, R118, !P2 ;  /* 0x0000007678007207 */ /* 0x000fe40005000000 */
[----:B------:R-:W-:Y:S02]  /*5b90*/  MOV R10, R32 ;  /* 0x00000020000a7202 */ /* 0x000fe40000000f00 */
[----:B------:R-:W-:Y:S04]  /*5ba0*/  SHF.R.S32.HI R2, RZ, 0x1f, R0 ;  /* 0x0000001fff027819 */ /* 0x000fe80000011400 */
        /* <DEDUP_REMOVED lines=25> */
[----:B------:R-:W-:Y:S01]  /*5d40*/  @!P0 IMAD.MOV.U32 R32, RZ, RZ, R37 ;  /* 0x000000ffff208224 */ /* 0x000fe200078e0025 */
[----:B------:R-:W-:Y:S01]  /*5d50*/  @!P0 HADD2.F32 R5, -RZ, R9.H0_H0 ;  /* 0x20000009ff058230 */ /* 0x000fe20000004100 */
[----:B------:R-:W-:Y:S01]  /*5d60*/  @!P0 FFMA.FTZ R60, R3, R28, -R30 ;  /* 0x0000001c033c8223 */ /* 0x000fe2000001081e */
[----:B------:R-:W-:Y:S01]  /*5d70*/  @!P0 HADD2.F32 R2, -RZ, R2.H0_H0 ;  /* 0x20000002ff028230 */ /* 0x000fe20000004100 */
[----:B------:R-:W-:Y:S01]  /*5d80*/  @!P0 MOV R9, R13 ;  /* 0x0000000d00098202 */ /* 0x000fe20000000f00 */
[----:B------:R-:W-:Y:S01]  /*5d90*/  @!P0 HADD2.F32 R27, -RZ, R29.H1_H1 ;  /* 0x3000001dff1b8230 */ /* 0x000fe20000004100 */
[----:B------:R-:W-:Y:S01]  /*5da0*/  MOV R30, R33 ;  /* 0x00000021001e7202 */ /* 0x000fe20000000f00 */
[----:B------:R-:W-:Y:S01]  /*5db0*/  @!P0 HADD2.F32 R3, -RZ, R8.H1_H1 ;  /* 0x30000008ff038230 */ /* 0x000fe20000004100 */
[----:B------:R-:W-:Y:S01]  /*5dc0*/  @!P0 SHF.R.U32.HI R33, RZ, 0x10, R33 ;  /* 0x00000010ff218819 */ /* 0x000fe20000011621 */
[----:B------:R-:W-:Y:S01]  /*5dd0*/  @!P0 HADD2.F32 R8, -RZ, R4.H0_H0 ;  /* 0x20000004ff088230 */ /* 0x000fe20000004100 */
[-C--:B------:R-:W-:Y:S01]  /*5de0*/  @!P0 FMUL.FTZ R29, R27, R2.reuse ;  /* 0x000000021b1d8220 */ /* 0x080fe20000410000 */
[----:B------:R-:W-:Y:S01]  /*5df0*/  @!P0 HADD2.F32 R28, -RZ, R32.H0_H0 ;  /* 0x20000020ff1c8230 */ /* 0x000fe20000004100 */
[C---:B------:R-:W-:Y:S01]  /*5e00*/  @!P0 FMUL.FTZ R2, R3.reuse, R2 ;  /* 0x0000000203028220 */ /* 0x040fe20000410000 */
[----:B------:R-:W-:Y:S01]  /*5e10*/  @!P0 HADD2.F32 R4, -RZ, R9.H0_H0 ;  /* 0x20000009ff048230 */ /* 0x000fe20000004100 */
[-C--:B------:R-:W-:Y:S01]  /*5e20*/  @!P0 FFMA.FTZ R59, R3, R8.reuse, -R29 ;  /* 0x00000008033b8223 */ /* 0x080fe2000001081d */
[----:B------:R-:W-:Y:S01]  /*5e30*/  @!P0 HADD2.F32 R29, -RZ, R30.H0_H0 ;  /* 0x2000001eff1d8230 */ /* 0x000fe20000004100 */
[-C--:B------:R-:W-:Y:S02]  /*5e40*/  @!P0 FMUL.FTZ R30, R28, R5.reuse ;  /* 0x000000051c1e8220 */ /* 0x080fe40000410000 */
        /* <DEDUP_REMOVED lines=18> */
[--C-:B------:R-:W-:Y:S02]  /*5f70*/  @!P0 SHF.R.U64 R4, R34, 0x10, R35.reuse ;  /* 0x0000001022048819 */ /* 0x100fe40000001223 */
[----:B------:R-:W-:Y:S01]  /*5f80*/  @!P0 SHF.R.U32.HI R34, RZ, 0x10, R35 ;  /* 0x00000010ff228819 */ /* 0x000fe20000011623 */
        /* <DEDUP_REMOVED lines=9> */
[----:B------:R-:W-:Y:S02]  /*6020*/  @!P0 FMUL.FTZ R9, R10, R8 ;  /* 0x000000080a098220 */ /* 0x000fe40000410000 */
[----:B------:R-:W-:Y:S01]  /*6030*/  IMAD.MOV.U32 R33, RZ, RZ, R35 ;  /* 0x000000ffff217224 */ /* 0x000fe200078e0023 */
[----:B------:R-:W-:Y:S01]  /*6040*/  @!P0 F2FP.PACK_AB R35, R59, R60 ;  /* 0x0000003c3b23823e */ /* 0x000fe200000000ff */
        /* <DEDUP_REMOVED lines=46> */
.L_x_733:
[----:B------:R-:W-:Y:S05]  /*6330*/  BSYNC B0 ;  /* 0x0000000000007941 */ /* 0x000fea0003800000 */
.L_x_732:
        /* <DEDUP_REMOVED lines=123> */
.L_x_735:
[----:B------:R-:W-:Y:S05]  /*6af0*/  BSYNC B0 ;  /* 0x0000000000007941 */ /* 0x000fea0003800000 */
.L_x_734:
[----:B------:R-:W-:Y:S11]  /*6b00*/  ISETP.GE.AND P0, PT, R103, c[0x0][0x1d4], PT ;  /* 0x0000750067007a0c */ /* 0x000ff60003f06270 */
[----:B------:R-:W-:Y:S02]  /*6b10*/  @!UPT UIADD3 URZ, URZ, URZ, URZ ;  /* 0x0000003f3f3ff290 */ /* 0x000fe4000fffe03f */
[----:B------:R-:W-:-:S05]  /*6b20*/  @P0 BRA `(.L_x_719) ;  /* 0x00000a2000000947 */ /* 0x000fca0003800000 */
[----:B------:R-:W-:Y:S01]  /*6b30*/  LOP3.LUT P1, RZ, R226, 0x4, RZ, 0xc0, !PT ;  /* 0x00000004e2ff7812 */ /* 0x000fe2000782c0ff */
[----:B-1----:R-:W-:Y:S01]  /*6b40*/  LDS.128 R12, [R95+0x6100] ;  /* 0x006100005f0c7984 */ /* 0x002fe20000000c00 */
[----:B------:R-:W-:Y:S02]  /*6b50*/  ISETP.GE.AND P0, PT, R103, c[0x0][0x27c], PT ;  /* 0x00009f0067007a0c */ /* 0x000fe40003f06270 */
[----:B------:R-:W-:Y:S04]  /*6b60*/  SEL R0, R120, R118, !P1 ;  /* 0x0000007678007207 */ /* 0x000fe80004800000 */
[----:B------:R-:W-:Y:S04]  /*6b70*/  SHF.R.S32.HI R2, RZ, 0x1f, R0 ;  /* 0x0000001fff027819 */ /* 0x000fe80000011400 */
[----:B------:R-:W-:Y:S03]  /*6b80*/  LEA.HI R0, R2, R0, RZ, 0x4 ;  /* 0x0000000002007211 */ /* 0x000fe600078f20ff */
[----:B------:R-:W-:Y:S01]  /*6b90*/  @!P0 HADD2.F32 R4, -RZ, R25.H0_H0 ;  /* 0x20000019ff048230 */ /* 0x000fe20000004100 */
[----:B------:R-:W-:Y:S01]  /*6ba0*/  LEA.HI.SX32 R0, R0, R110, 0x1c ;  /* 0x0000006e00007211 */ /* 0x000fe200078fe2ff */
[----:B------:R-:W-:Y:S01]  /*6bb0*/  @!P0 HADD2.F32 R8, -RZ, R50.H0_H0 ;  /* 0x20000032ff088230 */ /* 0x000fe20000004100 */
[--C-:B------:R-:W-:Y:S01]  /*6bc0*/  @!P0 SHF.R.U64 R10, R44, 0x10, R45.reuse ;  /* 0x000000102c0a8819 */ /* 0x100fe2000000122d */
[----:B------:R-:W-:Y:S01]  /*6bd0*/  @!P0 HADD2.F32 R19, -RZ, R51.H0_H0 ;  /* 0x20000033ff138230 */ /* 0x000fe20000004100 */
[----:B------:R-:W-:Y:S02]  /*6be0*/  SHF.R.S32.HI R2, RZ, 0x1f, R0 ;  /* 0x0000001fff027819 */ /* 0x000fe40000011400 */
[----:B------:R-:W-:Y:S01]  /*6bf0*/  SHF.L.U32 R32, R0, 0x3, RZ ;  /* 0x0000000300207819 */ /* 0x000fe200000006ff */
[----:B------:R-:W-:Y:S01]  /*6c00*/  @!P0 HADD2.F32 R10, -RZ, R10.H0_H0 ;  /* 0x2000000aff0a8230 */ /* 0x000fe20000004100 */
[----:B------:R-:W-:Y:S02]  /*6c10*/  LEA.HI R0, R2, R0, RZ, 0x3 ;  /* 0x0000000002007211 */ /* 0x000fe400078f18ff */
[----:B------:R-:W-:Y:S02]  /*6c20*/  LOP3.LUT R2, R237, 0x38, R32, 0xf8, !PT ;  /* 0x00000038ed027812 */ /* 0x000fe400078ef820 */
[----:B------:R-:W-:Y:S02]  /*6c30*/  SHF.L.U32 R0, R0, 0x9, RZ ;  /* 0x0000000900007819 */ /* 0x000fe400000006ff */
[----:B------:R-:W-:Y:S02]  /*6c40*/  LOP3.LUT R2, R2, R238, RZ, 0x3c, !PT ;  /* 0x000000ee02027212 */ /* 0x000fe400078e3cff */
[----:B------:R-:W-:Y:S02]  /*6c50*/  LOP3.LUT R0, R0, 0x7ffff000, RZ, 0xc0, !PT ;  /* 0x7ffff00000007812 */ /* 0x000fe400078ec0ff */
[----:B------:R-:W-:Y:S02]  /*6c60*/  @!P0 SHF.R.U32.HI R11, RZ, 0x10, R45 ;  /* 0x00000010ff0b8819 */ /* 0x000fe4000001162d */
[----:B------:R-:W-:Y:S02]  /*6c70*/  IADD3 R0, R2, R0, R239 ;  /* 0x0000000002007210 */ /* 0x000fe40007ffe0ef */
[----:B------:R-:W-:Y:S01]  /*6c80*/  @!P0 SHF.R.U64 R2, R20, 0x10, R21 ;  /* 0x0000001014028819 */ /* 0x000fe20000001215 */
[----:B------:R-:W-:Y:S01]  /*6c90*/  @!P0 HADD2.F32 R17, -RZ, R11.H0_H0 ;  /* 0x2000000bff118230 */ /* 0x000fe20000004100 */
[----:B------:R-:W-:Y:S01]  /*6ca0*/  @!P0 SHF.R.U64 R11, R22, 0x10, R23 ;  /* 0x00000010160b8819 */ /* 0x000fe20000001217 */
[----:B------:R-:W-:Y:S01]  /*6cb0*/  IMAD.SHL.U32 R0, R0, 0x2, RZ ;  /* 0x0000000200007824 */ /* 0x000fe200078e00ff */
[----:B------:R-:W-:Y:S01]  /*6cc0*/  @!P0 SHF.R.U32.HI R7, RZ, 0x10, R21 ;  /* 0x00000010ff078819 */ /* 0x000fe20000011615 */
[----:B------:R-:W-:Y:S01]  /*6cd0*/  @!P0 HADD2.F32 R2, -RZ, R2.H0_H0 ;  /* 0x20000002ff028230 */ /* 0x000fe20000004100 */
[----:B------:R-:W-:Y:S02]  /*6ce0*/  @!P0 SHF.R.U64 R27, R46, 0x10, R47 ;  /* 0x000000102e1b8819 */ /* 0x000fe4000000122f */
[----:B------:R-:W1:Y:S01]  /*6cf0*/  LDS.128 R28, [R0+0x6100] ;  /* 0x00610000001c7984 */ /* 0x000e620000000c00 */
[----:B------:R-:W-:Y:S01]  /*6d00*/  @!P0 HADD2.F32 R7, -RZ, R7.H0_H0 ;  /* 0x20000007ff078230 */ /* 0x000fe20000004100 */
[----:B-1----:R-:W-:Y:S01]  /*6d10*/  @!P0 IMAD.MOV.U32 R3, RZ, RZ, R28 ;  /* 0x000000ffff038224 */ /* 0x002fe200078e001c */
[----:B------:R-:W-:Y:S02]  /*6d20*/  @!P0 MOV R0, R12 ;  /* 0x0000000c00008202 */ /* 0x000fe40000000f00 */
[----:B------:R-:W-:Y:S02]  /*6d30*/  @!P0 MOV R24, R30 ;  /* 0x0000001e00188202 */ /* 0x000fe40000000f00 */
[--C-:B------:R-:W-:Y:S01]  /*6d40*/  @!P0 HADD2.F32 R6, -RZ, R3.reuse.H0_H0 ;  /* 0x20000003ff068230 */ /* 0x100fe20000004100 */
[----:B------:R-:W-:Y:S01]  /*6d50*/  @!P0 MOV R21, R31 ;  /* 0x0000001f00158202 */ /* 0x000fe20000000f00 */
[--C-:B------:R-:W-:Y:S02]  /*6d60*/  @!P0 HADD2.F32 R5, -RZ, R0.reuse.H0_H0 ;  /* 0x20000000ff058230 */ /* 0x100fe40000004100 */
[----:B------:R-:W-:Y:S01]  /*6d70*/  @!P0 HADD2.F32 R9, -RZ, R3.H1_H1 ;  /* 0x30000003ff098230 */ /* 0x000fe20000004100 */
[CC--:B------:R-:W-:Y:S01]  /*6d80*/  @!P0 FMUL.FTZ R16, R6.reuse, R4.reuse ;  /* 0x0000000406108220 */ /* 0x0c0fe20000410000 */
[----:B------:R-:W-:Y:S01]  /*6d90*/  @!P0 HADD2.F32 R3, -RZ, R0.H1_H1 ;  /* 0x30000000ff038230 */ /* 0x000fe20000004100 */
[----:B------:R-:W-:Y:S01]  /*6da0*/  @!P0 FMUL.FTZ R0, R5, R4 ;  /* 0x0000000405008220 */ /* 0x000fe20000410000 */
[----:B------:R-:W-:Y:S01]  /*6db0*/  @!P0 HADD2.F32 R18, -RZ, R24.H0_H0 ;  /* 0x20000018ff128230 */ /* 0x000fe20000004100 */
[----:B------:R-:W-:Y:S02]  /*6dc0*/  @!P0 FMUL.FTZ R4, R9, R2 ;  /* 0x0000000209048220 */ /* 0x000fe40000410000 */
[----:B------:R-:W-:Y:S01]  /*6dd0*/  @!P0 FFMA.FTZ R36, R5, R8, -R16 ;  /* 0x0000000805248223 */ /* 0x000fe20000010810 */
[----:B------:R-:W-:Y:S01]  /*6de0*/  @!P0 MOV R5, R29 ;  /* 0x0000001d00058202 */ /* 0x000fe20000000f00 */
[C---:B------:R-:W-:Y:S02]  /*6df0*/  @!P0 FFMA.FTZ R34, R3.reuse, R10, -R4 ;  /* 0x0000000a03228223 */ /* 0x040fe40000010804 */
[----:B------:R-:W-:Y:S02]  /*6e00*/  @!P0 IMAD.MOV.U32 R4, RZ, RZ, R13 ;  /* 0x000000ffff048224 */ /* 0x000fe400078e000d */
[----:B------:R-:W-:Y:S01]  /*6e10*/  @!P0 FFMA.FTZ R0, R6, R8, R0 ;  /* 0x0000000806008223 */ /* 0x000fe20000010000 */
[----:B------:R-:W-:Y:S01]  /*6e20*/  @!P0 HADD2.F32 R16, -RZ, R5.H1_H1 ;  /* 0x30000005ff108230 */ /* 0x000fe20000004100 */
[----:B------:R-:W-:Y:S01]  /*6e30*/  @!P0 FMUL.FTZ R2, R3, R2 ;  /* 0x0000000203028220 */ /* 0x000fe20000410000 */
[----:B------:R-:W-:Y:S01]  /*6e40*/  @!P0 HADD2.F32 R3, -RZ, R25.H1_H1 ;  /* 0x30000019ff038230 */ /* 0x000fe20000004100 */
[----:B------:R-:W-:Y:S01]  /*6e50*/  @!P0 SHF.R.U32.HI R25, RZ, 0x10, R47 ;  /* 0x00000010ff198819 */ /* 0x000fe2000001162f */
[----:B------:R-:W-:Y:S01]  /*6e60*/  @!P0 HADD2.F32 R8, -RZ, R5.H0_H0 ;  /* 0x20000005ff088230 */ /* 0x000fe20000004100 */
[----:B------:R-:W-:Y:S01]  /*6e70*/  @!P0 FFMA.FTZ R2, R9, R10, R2 ;  /* 0x0000000a09028223 */ /* 0x000fe20000010002 */
[----:B------:R-:W-:Y:S01]  /*6e80*/  @!P0 HADD2.F32 R5, -RZ, R4.H1_H1 ;  /* 0x30000004ff058230 */ /* 0x000fe20000004100 */
[----:B------:R-:W-:Y:S01]  /*6e90*/  @!P0 FMUL.FTZ R9, R16, R7 ;  /* 0x0000000710098220 */ /* 0x000fe20000410000 */
[----:B------:R-:W-:Y:S02]  /*6ea0*/  @!P0 HADD2.F32 R10, -RZ, R50.H1_H1 ;  /* 0x30000032ff0a8230 */ /* 0x000fe40000004100 */
[----:B------:R-:W-:Y:S01]  /*6eb0*/  @!P0 HADD2.F32 R6, -RZ, R4.H0_H0 ;  /* 0x20000004ff068230 */ /* 0x000fe20000004100 */
[----:B------:R-:W-:Y:S02]  /*6ec0*/  @!P0 FMUL.FTZ R4, R8, R3 ;  /* 0x0000000308048220 */ /* 0x000fe40000410000 */
[C---:B------:R-:W-:Y:S02]  /*6ed0*/  @!P0 FFMA.FTZ R20, R5.reuse, R17, -R9 ;  /* 0x0000001105148223 */ /* 0x040fe40000010809 */
[----:B------:R-:W-:Y:S02]  /*6ee0*/  @!P0 IMAD.MOV.U32 R9, RZ, RZ, R14 ;  /* 0x000000ffff098224 */ /* 0x000fe400078e000e */
[CC--:B------:R-:W-:Y:S02]  /*6ef0*/  @!P0 FFMA.FTZ R33, R6.reuse, R10.reuse, -R4 ;  /* 0x0000000a06218223 */ /* 0x0c0fe40000010804 */
[----:B------:R-:W-:Y:S01]  /*6f00*/  @!P0 FMUL.FTZ R4, R5, R7 ;  /* 0x0000000705048220 */ /* 0x000fe20000410000 */
[--C-:B------:R-:W-:Y:S01]  /*6f10*/  @!P0 HADD2.F32 R5, -RZ, R26.reuse.H0_H0 ;  /* 0x2000001aff058230 */ /* 0x100fe20000004100 */
[----:B------:R-:W-:Y:S01]  /*6f20*/  @!P0 FMUL.FTZ R3, R6, R3 ;  /* 0x0000000306038220 */ /* 0x000fe20000410000 */
[----:B------:R-:W-:Y:S01]  /*6f30*/  @!P0 HADD2.F32 R6, -RZ, R9.H0_H0 ;  /* 0x20000009ff068230 */ /* 0x000fe20000004100 */
[----:B------:R-:W-:Y:S01]  /*6f40*/  @!P0 F2FP.PACK_AB R33, R20, R33 ;  /* 0x000000211421823e */ /* 0x000fe200000000ff */
[----:B------:R-:W-:Y:S01]  /*6f50*/  @!P0 HADD2.F32 R20, -RZ, R51.H1_H1 ;  /* 0x30000033ff148230 */ /* 0x000fe20000004100 */
[----:B------:R-:W-:Y:S02]  /*6f60*/  @!P0 FMUL.FTZ R7, R18, R5 ;  /* 0x0000000512078220 */ /* 0x000fe40000410000 */
[----:B------:R-:W-:Y:S01]  /*6f70*/  @!P0 FFMA.FTZ R3, R8, R10, R3 ;  /* 0x0000000a08038223 */ /* 0x000fe20000010003 */
[----:B------:R-:W-:Y:S01]  /*6f80*/  @!P0 SHF.R.U32.HI R10, RZ, 0x10, R23 ;  /* 0x00000010ff0a8819 */ /* 0x000fe20000011617 */
[----:B------:R-:W-:Y:S02]  /*6f90*/  @!P0 IMAD.MOV.U32 R8, RZ, RZ, R15 ;  /* 0x000000ffff088224 */ /* 0x000fe400078e000f */
[----:B------:R-:W-:Y:S01]  /*6fa0*/  @!P0 FFMA.FTZ R35, R6, R19, -R7 ;  /* 0x0000001306238223 */ /* 0x000fe20000010807 */
[----:B------:R-:W-:Y:S01]  /*6fb0*/  @!P0 HADD2.F32 R7, -RZ, R26.H1_H1 ;  /* 0x3000001aff078230 */ /* 0x000fe20000004100 */
[----:B------:R-:W-:Y:S01]  /*6fc0*/  @!P0 FFMA.FTZ R4, R16, R17, R4 ;  /* 0x0000001110048223 */ /* 0x000fe20000010004 */
[--C-:B------:R-:W-:Y:S01]  /*6fd0*/  @!P0 HADD2.F32 R17, -RZ, R21.reuse.H0_H0 ;  /* 0x20000015ff118230 */ /* 0x100fe20000004100 */
[----:B------:R-:W-:Y:S01]  /*6fe0*/  @!P0 FMUL.FTZ R5, R6, R5 ;  /* 0x0000000506058220 */ /* 0x000fe20000410000 */
[----:B------:R-:W-:Y:S01]  /*6ff0*/  @!P0 HADD2.F32 R6, -RZ, R8.H0_H0 ;  /* 0x20000008ff068230 */ /* 0x000fe20000004100 */
[----:B------:R-:W-:Y:S01]  /*7000*/  @!P0 IMAD.MOV.U32 R13, RZ, RZ, R33 ;  /* 0x000000ffff0d8224 */ /* 0x000fe200078e0021 */
[----:B------:R-:W-:Y:S01]  /*7010*/  @!P0 F2FP.PACK_AB R26, R34, R36 ;  /* 0x00000024221a823e */ /* 0x000fe200000000ff */
[-C--:B------:R-:W-:Y:S01]  /*7020*/  @!P0 FMUL.FTZ R22, R17, R7.reuse ;  /* 0x0000000711168220 */ /* 0x080fe20000410000 */
[----:B------:R-:W-:Y:S01]  /*7030*/  @!P0 HADD2.F32 R16, -RZ, R10.H0_H0 ;  /* 0x2000000aff108230 */ /* 0x000fe20000004100 */
[C---:B------:R-:W-:Y:S01]  /*7040*/  @!P0 FMUL.FTZ R7, R6.reuse, R7 ;  /* 0x0000000706078220 */ /* 0x040fe20000410000 */
[----:B------:R-:W-:Y:S01]  /*7050*/  @!P0 HADD2.F32 R21, -RZ, R21.H1_H1 ;  /* 0x30000015ff158230 */ /* 0x000fe20000004100 */
[----:B------:R-:W-:Y:S01]  /*7060*/  @!P0 FFMA.FTZ R34, R6, R20, -R22 ;  /* 0x0000001406228223 */ /* 0x000fe20000010816 */
[----:B------:R-:W-:Y:S01]  /*7070*/  @!P0 MOV R12, R26 ;  /* 0x0000001a000c8202 */ /* 0x000fe20000000f00 */
[----:B------:R-:W-:Y:S01]  /*7080*/  @!P0 FFMA.FTZ R5, R18, R19, R5 ;  /* 0x0000001312058223 */ /* 0x000fe20000010005 */
[----:B------:R-:W-:Y:S01]  /*7090*/  @!P0 F2FP.PACK_AB R3, R4, R3 ;  /* 0x000000030403823e */ /* 0x000fe200000000ff */
[----:B------:R-:W-:Y:S02]  /*70a0*/  @!P0 HADD2.F32 R22, -RZ, R25.H0_H0 ;  /* 0x20000019ff168230 */ /* 0x000fe40000004100 */
[----:B------:R-:W-:Y:S01]  /*70b0*/  @!P0 HADD2.F32 R6, -RZ, R8.H1_H1 ;  /* 0x30000008ff068230 */ /* 0x000fe20000004100 */
[----:B------:R-:W-:Y:S01]  /*70c0*/  @!P0 FMUL.FTZ R8, R21, R16 ;  /* 0x0000001015088220 */ /* 0x000fe20000410000 */
[----:B------:R-:W-:Y:S01]  /*70d0*/  @!P0 HADD2.F32 R10, -RZ, R11.H0_H0 ;  /* 0x2000000bff0a8230 */ /* 0x000fe20000004100 */
[----:B------:R-:W-:Y:S01]  /*70e0*/  @!P0 IMAD.MOV.U32 R29, RZ, RZ, R3 ;  /* 0x000000ffff1d8224 */ /* 0x000fe200078e0003 */
[----:B------:R-:W-:Y:S01]  /*70f0*/  @!P0 HADD2.F32 R11, -RZ, R24.H1_H1 ;  /* 0x30000018ff0b8230 */ /* 0x000fe20000004100 */
[C---:B----4-:R-:W-:Y:S01]  /*7100*/  LEA R24, P1, R73.reuse, R52, 0x1 ;  /* 0x0000003449187211 */ /* 0x050fe200078208ff */
[C---:B------:R-:W-:Y:S02]  /*7110*/  @!P0 FFMA.FTZ R23, R6.reuse, R22, -R8 ;  /* 0x0000001606178223 */ /* 0x040fe40000010808 */
[----:B------:R-:W-:Y:S01]  /*7120*/  @!P0 FMUL.FTZ R8, R6, R16 ;  /* 0x0000001006088220 */ /* 0x000fe20000410000 */
[----:B---3--:R-:W-:Y:S01]  /*7130*/  LEA.HI.X R25, R73, R53, R99, 0x1, P1 ;  /* 0x0000003549197211 */ /* 0x008fe200008f0c63 */
[----:B------:R-:W-:Y:S01]  /*7140*/  @!P0 HADD2.F32 R16, -RZ, R27.H0_H0 ;  /* 0x2000001bff108230 */ /* 0x000fe20000004100 */
[----:B------:R-:W-:Y:S01]  /*7150*/  @!P0 F2FP.PACK_AB R23, R23, R34 ;  /* 0x000000221717823e */ /* 0x000fe200000000ff */
[----:B------:R-:W-:Y:S01]  /*7160*/  @!P0 HADD2.F32 R6, -RZ, R9.H1_H1 ;  /* 0x30000009ff068230 */ /* 0x000fe20000004100 */
[----:B------:R-:W-:Y:S03]  /*7170*/  @!P0 FMUL.FTZ R9, R11, R10 ;  /* 0x0000000a0b098220 */ /* 0x000fe60000410000 */
[----:B------:R-:W-:Y:S02]  /*7180*/  @!P0 IMAD.MOV.U32 R15, RZ, RZ, R23 ;  /* 0x000000ffff0f8224 */ /* 0x000fe400078e0017 */
        /* <DEDUP_REMOVED lines=21> */
.L_x_715:
        /* <DEDUP_REMOVED lines=8> */
[----:B------:R-:W-:Y:S02]  /*7360*/  ISETP.GE.AND P3, PT, R214, c[0x0][0x1d4], PT ;  /* 0x00007500d6007a0c */ /* 0x000fe40003f66270 */
[C---:B------:R-:W-:Y:S09]  /*7370*/  ISETP.GE.AND P2, PT, R213.reuse, c[0x0][0x1d4], PT ;  /* 0x00007500d5007a0c */ /* 0x040ff20003f46270 */
        /* <DEDUP_REMOVED lines=29> */
.L_x_719:
[----:B------:R-:W-:Y:S05]  /*7550*/  BSYNC B1 ;  /* 0x0000000000017941 */ /* 0x000fea0003800000 */
.L_x_714:
        /* <DEDUP_REMOVED lines=53> */
[----:B------:R-:W-:Y:S02]  /*78b0*/  ISETP.GE.AND P3, PT, R214, c[0x0][0x1d4], PT ;  /* 0x00007500d6007a0c */ /* 0x000fe40003f66270 */
[C---:B------:R-:W-:Y:S09]  /*78c0*/  ISETP.GE.AND P2, PT, R213.reuse, c[0x0][0x1d4], PT ;  /* 0x00007500d5007a0c */ /* 0x040ff20003f46270 */
        /* <DEDUP_REMOVED lines=29> */
.L_x_737:
[----:B------:R-:W-:Y:S05]  /*7aa0*/  BSYNC B0 ;  /* 0x0000000000007941 */ /* 0x000fea0003800000 */
.L_x_736:
        /* <DEDUP_REMOVED lines=26> */
.L_x_713:
[----:B------:R-:W-:Y:S02]  /*7c50*/  IMAD.MOV.U32 R0, RZ, RZ, c[0x0][0x2c4] ;  /* 0x0000b100ff007624 */ /* 0x000fe400078e00ff */
[----:B-1----:R-:W-:-:S03]  /*7c60*/  IMAD.MOV.U32 R3, RZ, RZ, c[0x0][0x32c] ;  /* 0x0000cb00ff037624 */ /* 0x002fc600078e00ff */
[----:B------:R-:W-:Y:S02]  /*7c70*/  ISETP.NE.AND P3, PT, R0, 0x1, PT ;  /* 0x000000010000780c */ /* 0x000fe40003f65270 */
[----:B------:R-:W-:Y:S02]  /*7c80*/  IADD3 R0, R233, 0x7f, RZ ;  /* 0x0000007fe9007810 */ /* 0x000fe40007ffe0ff */
[----:B------:R-:W-:-:S09]  /*7c90*/  ISETP.GE.AND P1, PT, R3, 0x1, PT ;  /* 0x000000010300780c */ /* 0x000fd20003f26270 */
[----:B------:R-:W-:-:S05]  /*7ca0*/  @P3 IMAD.HI.U32 R2, R0, c[0x0][0x2c8], RZ ;  /* 0x0000b20000023a27 */ /* 0x000fca00078e00ff */
[----:B------:R-:W-:-:S05]  /*7cb0*/  @P3 SHF.R.U32.HI R0, RZ, c[0x0][0x2cc], R2 ;  /* 0x0000b300ff003a19 */ /* 0x000fca0000011602 */
[----:B------:R-:W-:-:S05]  /*7cc0*/  IMAD.IADD R0, R121, 0x1, R0 ;  /* 0x0000000179007824 */ /* 0x000fca00078e0200 */
[----:B------:R-:W-:Y:S01]  /*7cd0*/  IADD3 R3, R0, c[0x0][0x328], RZ ;  /* 0x0000ca0000037a10 */ /* 0x000fe20007ffe0ff */
[----:B------:R-:W-:Y:S05]  /*7ce0*/  @!P1 BRA `(.L_x_739) ;  /* 0x0000011000009947 */ /* 0x000fea0003800000 */
[C---:B------:R-:W-:Y:S01]  /*7cf0*/  ISETP.GT.AND P0, PT, R0.reuse, RZ, PT ;  /* 0x000000ff0000720c */ /* 0x040fe20003f04270 */
[----:B------:R-:W-:Y:S01]  /*7d00*/  BSSY B0, `(.L_x_740) ;  /* 0x000000d000007945 */ /* 0x000fe20003800000 */
[----:B------:R-:W-:Y:S01]  /*7d10*/  IADD3 R2, R0, -0x1, RZ ;  /* 0xffffffff00027810 */ /* 0x000fe20007ffe0ff */
[----:B------:R-:W-:-:S10]  /*7d20*/  IMAD.MOV.U32 R4, RZ, RZ, c[0x0][0x32c] ;  /* 0x0000cb00ff047624 */ /* 0x000fd400078e00ff */
[----:B------:R-:W-:Y:S05]  /*7d30*/  @P0 BRA `(.L_x_741) ;  /* 0x0000006000000947 */ /* 0x000fea0003800000 */
[----:B------:R-:W-:Y:S01]  /*7d40*/  ISETP.NE.AND P0, PT, R4, 0x1, PT ;  /* 0x000000010400780c */ /* 0x000fe20003f05270 */
[----:B------:R-:W-:-:S12]  /*7d50*/  IMAD.MOV R0, RZ, RZ, -R0 ;  /* 0x000000ffff007224 */ /* 0x000fd800078e0a00 */
[----:B------:R-:W-:-:S05]  /*7d60*/  @P0 IMAD.HI.U32 R2, R0, c[0x0][0x330], RZ ;  /* 0x0000cc0000020a27 */ /* 0x000fca00078e00ff */
[----:B------:R-:W-:-:S04]  /*7d70*/  @P0 SHF.R.U32.HI R0, RZ, c[0x0][0x334], R2 ;  /* 0x0000cd00ff000a19 */ /* 0x000fc80000011602 */
[----:B------:R-:W-:Y:S01]  /*7d80*/  LOP3.LUT R2, RZ, R0, RZ, 0x33, !PT ;  /* 0x00000000ff027212 */ /* 0x000fe200078e33ff */
[----:B------:R-:W-:Y:S05]  /*7d90*/  BRA `(.L_x_742) ;  /* 0x0000003000007947 */ /* 0x000fea0003800000 */
.L_x_741:
[----:B------:R-:W-:-:S13]  /*7da0*/  ISETP.NE.AND P0, PT, R4, 0x1, PT ;  /* 0x000000010400780c */ /* 0x000fda0003f05270 */
[----:B------:R-:W-:-:S05]  /*7db0*/  @P0 IMAD.HI.U32 R0, R2, c[0x0][0x330], RZ ;  /* 0x0000cc0002000a27 */ /* 0x000fca00078e00ff */
[----:B------:R-:W-:Y:S02]  /*7dc0*/  @P0 SHF.R.U32.HI R2, RZ, c[0x0][0x334], R0 ;  /* 0x0000cd00ff020a19 */ /* 0x000fe40000011600 */
.L_x_742:
[----:B------:R-:W-:Y:S05]  /*7dd0*/  BSYNC B0 ;  /* 0x0000000000007941 */ /* 0x000fea0003800000 */
.L_x_740:
[----:B------:R-:W-:-:S05]  /*7de0*/  IMAD R2, R2, R4, c[0x0][0x32c] ;  /* 0x0000cb0002027624 */ /* 0x000fca00078e0204 */
[----:B------:R-:W-:-:S04]  /*7df0*/  IMNMX R3, R3, R2, PT ;  /* 0x0000000203037217 */ /* 0x000fc80003800200 */
.L_x_739:
[----:B------:R-:W-:Y:S01]  /*7e00*/  IADD3 R3, R3, 0x3f, RZ ;  /* 0x0000003f03037810 */ /* 0x000fe20007ffe0ff */
[----:B------:R-:W-:-:S03]  /*7e10*/  @P3 IMAD.HI.U32 R2, R233, c[0x0][0x2c8], RZ ;  /* 0x0000b200e9023a27 */ /* 0x000fc600078e00ff */
[----:B------:R-:W-:Y:S01]  /*7e20*/  SHF.R.S32.HI R4, RZ, 0x1f, R3 ;  /* 0x0000001fff047819 */ /* 0x000fe20000011403 */
[----:B------:R-:W-:Y:S01]  /*7e30*/  IMAD.MOV.U32 R0, RZ, RZ, R233 ;  /* 0x000000ffff007224 */ /* 0x000fe200078e00e9 */
[----:B------:R-:W-:Y:S02]  /*7e40*/  @P3 SHF.R.U32.HI R0, RZ, c[0x0][0x2cc], R2 ;  /* 0x0000b300ff003a19 */ /* 0x000fe40000011602 */
        /* <DEDUP_REMOVED lines=16> */
.L_x_745:
[----:B------:R-:W-:-:S04]  /*7f50*/  MOV R3, c[0x0][0x32c] ;  /* 0x0000cb0000037a02 */ /* 0x000fc80000000f00 */
[----:B------:R-:W-:-:S13]  /*7f60*/  ISETP.NE.AND P0, PT, R3, 0x1, PT ;  /* 0x000000010300780c */ /* 0x000fda0003f05270 */
[----:B------:R-:W-:-:S05]  /*7f70*/  @P0 IMAD.HI.U32 R3, R0, c[0x0][0x330], RZ ;  /* 0x0000cc0000030a27 */ /* 0x000fca00078e00ff */
[----:B------:R-:W-:Y:S02]  /*7f80*/  @P0 SHF.R.U32.HI R0, RZ, c[0x0][0x334], R3 ;  /* 0x0000cd00ff000a19 */ /* 0x000fe40000011603 */
.L_x_746:
[----:B------:R-:W-:Y:S05]  /*7f90*/  BSYNC B0 ;  /* 0x0000000000007941 */ /* 0x000fea0003800000 */
.L_x_744:
[----:B------:R-:W-:-:S05]  /*7fa0*/  IMAD R0, R0, c[0x0][0x32c], RZ ;  /* 0x0000cb0000007a24 */ /* 0x000fca00078e02ff */
[----:B------:R-:W-:-:S04]  /*7fb0*/  IMNMX R2, R2, R0, !PT ;  /* 0x0000000002027217 */ /* 0x000fc80007800200 */
.L_x_743:
[----:B------:R-:W-:Y:S01]  /*7fc0*/  SHF.R.S32.HI R0, RZ, 0x1f, R2 ;  /* 0x0000001fff007819 */ /* 0x000fe20000011402 */
[----:B------:R-:W-:Y:S03]  /*7fd0*/  BSSY B0, `(.L_x_747) ;  /* 0x0000024000007945 */ /* 0x000fe60003800000 */
[----:B------:R-:W-:-:S04]  /*7fe0*/  LEA.HI R0, R0, R2, RZ, 0x6 ;  /* 0x0000000200007211 */ /* 0x000fc800078f30ff */
[----:B------:R-:W-:-:S04]  /*7ff0*/  SHF.R.S32.HI R0, RZ, 0x6, R0 ;  /* 0x00000006ff007819 */ /* 0x000fc80000011400 */
[----:B------:R-:W-:Y:S01]  /*8000*/  IMNMX R6, RZ, R0, !PT ;  /* 0x00000000ff067217 */ /* 0x000fe20007800200 */
[----:B------:R-:W-:-:S03]  /*8010*/  IMAD.MOV.U32 R0, RZ, RZ, RZ ;  /* 0x000000ffff007224 */ /* 0x000fc600078e00ff */
[----:B------:R-:W-:-:S13]  /*8020*/  ISETP.GT.AND P0, PT, R7, R6, PT ;  /* 0x000000060700720c */ /* 0x000fda0003f04270 */
        /* <DEDUP_REMOVED lines=30> */
.L_x_748:
[----:B------:R-:W-:Y:S05]  /*8210*/  BSYNC B0 ;  /* 0x0000000000007941 */ /* 0x000fea0003800000 */
.L_x_747:
[----:B------:R-:W-:Y:S01]  /*8220*/  IMAD R215, R249, R0, R6 ;  /* 0x00000000f9d77224 */ /* 0x000fe200078e0206 */
[----:B------:R-:W-:Y:S01]  /*8230*/  MOV R18, RZ ;  /* 0x000000ff00127202 */ /* 0x000fe20000000f00 */
[----:B------:R-:W-:Y:S01]  /*8240*/  IMAD.MOV.U32 R15, RZ, RZ, RZ ;  /* 0x000000ffff0f7224 */ /* 0x000fe200078e00ff */
[----:B------:R-:W-:Y:S01]  /*8250*/  CS2R R50, SRZ ;  /* 0x0000000000327805 */ /* 0x000fe2000001ff00 */
[--C-:B------:R-:W-:Y:S01]  /*8260*/  IMAD.IADD R2, R215, 0x1, R0.reuse ;  /* 0x00000001d7027824 */ /* 0x100fe200078e0200 */
        /* <DEDUP_REMOVED lines=53> */
[----:B------:R-:W-:-:S04]  /*85c0*/  @P1 IMAD.MOV.U32 R2, RZ, RZ, 0x4 ;  /* 0x00000004ff021424 */ /* 0x000fc800078e00ff */
[----:B------:R-:W-:-:S05]  /*85d0*/  @P1 IMAD.WIDE R2, R247, R2, c[0x0][0x340] ;  /* 0x0000d000f7021625 */ /* 0x000fca00078e0202 */
[----:B------:R1:W5:Y:S01]  /*85e0*/  @P1 LDG.E R12, [R2.64] ;  /* 0x00000008020c1981 */ /* 0x000362000c1e1900 */
[----:B------:R-:W-:Y:S02]  /*85f0*/  SHF.R.S32.HI R0, RZ, 0x1f, R131 ;  /* 0x0000001fff007819 */ /* 0x000fe40000011483 */
[----:B------:R-:W-:Y:S02]  /*8600*/  ISETP.NE.U32.AND P0, PT, RZ, c[0x0][0x348], PT ;  /* 0x0000d200ff007a0c */ /* 0x000fe40003f05070 */
[----:B------:R-:W-:Y:S01]  /*8610*/  LOP3.LUT R85, R246, 0xffff, RZ, 0xc0, !PT ;  /* 0x0000fffff6557812 */ /* 0x000fe200078ec0ff */
[----:B------:R-:W-:Y:S01]  /*8620*/  IMAD R0, R0, c[0x0][0x178], RZ ;  /* 0x00005e0000007a24 */ /* 0x000fe200078e02ff */
[----:B------:R-:W-:Y:S02]  /*8630*/  ISETP.NE.AND.EX P0, PT, RZ, c[0x0][0x34c], PT, P0 ;  /* 0x0000d300ff007a0c */ /* 0x000fe40003f05300 */
[----:B------:R-:W-:Y:S01]  /*8640*/  IADD3 R4, R209, R233, RZ ;  /* 0x000000e9d1047210 */ /* 0x000fe20007ffe0ff */
[----:B------:R-:W-:Y:S01]  /*8650*/  IMAD R0, R131, c[0x0][0x17c], R0 ;  /* 0x00005f0083007a24 */ /* 0x000fe200078e0200 */
[----:B------:R-:W-:-:S02]  /*8660*/  SEL R5, R247, RZ, !P0 ;  /* 0x000000fff7057207 */ /* 0x000fc40004000000 */
[----:B------:R-:W-:Y:S01]  /*8670*/  ISETP.GE.AND P4, PT, R200, c[0x0][0x198], PT ;  /* 0x00006600c8007a0c */ /* 0x000fe20003f86270 */
[----:B------:R-:W-:Y:S01]  /*8680*/  @P3 IMAD.HI.U32 R7, R4, c[0x0][0x2c8], RZ ;  /* 0x0000b20004073a27 */ /* 0x000fe200078e00ff */
[----:B------:R-:W-:Y:S02]  /*8690*/  ISETP.GE.AND P2, PT, R203, c[0x0][0x198], PT ;  /* 0x00006600cb007a0c */ /* 0x000fe40003f46270 */
[----:B------:R-:W-:Y:S01]  /*86a0*/  IADD3 R100, R194, -0x1, RZ ;  /* 0xffffffffc2647810 */ /* 0x000fe20007ffe0ff */
[----:B-1----:R-:W-:-:S04]  /*86b0*/  IMAD.WIDE.U32 R2, R131, c[0x0][0x178], RZ ;  /* 0x00005e0083027a25 */ /* 0x002fc800078e00ff */
[----:B------:R-:W-:Y:S01]  /*86c0*/  IMAD.IADD R3, R3, 0x1, R0 ;  /* 0x0000000103037824 */ /* 0x000fe200078e0200 */
[----:B------:R-:W-:-:S03]  /*86d0*/  SHF.R.S32.HI R0, RZ, 0x1f, R247 ;  /* 0x0000001fff007819 */ /* 0x000fc600000114f7 */
[----:B------:R-:W-:Y:S01]  /*86e0*/  IMAD.WIDE.U32 R2, R85, c[0x0][0x1b8], R2 ;  /* 0x00006e0055027a25 */ /* 0x000fe200078e0002 */
[----:B------:R-:W-:-:S03]  /*86f0*/  SEL R6, R0, RZ, !P0 ;  /* 0x000000ff00067207 */ /* 0x000fc60004000000 */
[----:B------:R-:W-:Y:S01]  /*8700*/  IMAD.MOV.U32 R0, RZ, RZ, R4 ;  /* 0x000000ffff007224 */ /* 0x000fe200078e0004 */
[----:B------:R-:W-:Y:S01]  /*8710*/  @P3 SHF.R.U32.HI R0, RZ, c[0x0][0x2cc], R7 ;  /* 0x0000b300ff003a19 */ /* 0x000fe20000011607 */
[----:B------:R-:W-:Y:S01]  /*8720*/  IMAD R3, R85, c[0x0][0x1bc], R3 ;  /* 0x00006f0055037a24 */ /* 0x000fe200078e0203 */
[----:B------:R-:W-:Y:S01]  /*8730*/  ISETP.GE.AND P3, PT, R202, c[0x0][0x198], PT ;  /* 0x00006600ca007a0c */ /* 0x000fe20003f66270 */
[----:B------:R-:W-:Y:S01]  /*8740*/  IMAD R6, R6, c[0x0][0x1c0], RZ ;  /* 0x0000700006067a24 */ /* 0x000fe200078e02ff */
[----:B------:R-:W-:Y:S01]  /*8750*/  SHF.R.S32.HI R7, RZ, 0x1f, R0 ;  /* 0x0000001fff077819 */ /* 0x000fe20000011400 */
[----:B------:R-:W-:-:S04]  /*8760*/  IMAD.WIDE.U32 R2, R5, c[0x0][0x1c0], R2 ;  /* 0x0000700005027a25 */ /* 0x000fc800078e0002 */
[----:B------:R-:W-:Y:S01]  /*8770*/  IMAD R6, R5, c[0x0][0x1c4], R6 ;  /* 0x0000710005067a24 */ /* 0x000fe200078e0206 */
[----:B------:R-:W-:-:S03]  /*8780*/  IADD3 R5, -R0, RZ, RZ ;  /* 0x000000ff00057210 */ /* 0x000fc60007ffe1ff */
[----:B------:R-:W-:Y:S02]  /*8790*/  IMAD.IADD R3, R3, 0x1, R6 ;  /* 0x0000000103037824 */ /* 0x000fe400078e0206 */
[----:B------:R-:W-:Y:S02]  /*87a0*/  IMAD R4, R5, c[0x0][0x2c4], R4 ;  /* 0x0000b10005047a24 */ /* 0x000fe400078e0204 */
[----:B------:R-:W-:Y:S02]  /*87b0*/  IMAD R5, R7, c[0x0][0x1b0], RZ ;  /* 0x00006c0007057a24 */ /* 0x000fe400078e02ff */
[----:B------:R-:W-:-:S04]  /*87c0*/  IMAD.WIDE.U32 R2, R0, c[0x0][0x1b0], R2 ;  /* 0x00006c0000027a25 */ /* 0x000fc800078e0002 */
[----:B------:R-:W-:Y:S01]  /*87d0*/  IMAD R6, R0, c[0x0][0x1b4], R5 ;  /* 0x00006d0000067a24 */ /* 0x000fe200078e0205 */
[----:B------:R-:W-:-:S04]  /*87e0*/  SHF.R.S32.HI R5, RZ, 0x1f, R4 ;  /* 0x0000001fff057819 */ /* 0x000fc80000011404 */
[----:B------:R-:W-:Y:S01]  /*87f0*/  IADD3 R3, R3, R6, RZ ;  /* 0x0000000603037210 */ /* 0x000fe20007ffe0ff */
[----:B------:R-:W-:-:S04]  /*8800*/  IMAD R0, R5, c[0x0][0x1a8], RZ ;  /* 0x00006a0005007a24 */ /* 0x000fc800078e02ff */
[C---:B------:R-:W-:Y:S02]  /*8810*/  IMAD R0, R4.reuse, c[0x0][0x1ac], R0 ;  /* 0x00006b0004007a24 */ /* 0x040fe400078e0200 */
[----:B------:R-:W-:Y:S01]  /*8820*/  IMAD.WIDE.U32 R2, R4, c[0x0][0x1a8], R2 ;  /* 0x00006a0004027a25 */ /* 0x000fe200078e0002 */
[----:B------:R-:W-:-:S03]  /*8830*/  IADD3 R4, R250, R233, RZ ;  /* 0x000000e9fa047210 */ /* 0x000fc60007ffe0ff */
[----:B------:R-:W-:Y:S01]  /*8840*/  IMAD.IADD R0, R3, 0x1, R0 ;  /* 0x0000000103007824 */ /* 0x000fe200078e0200 */
[----:B------:R-:W-:-:S04]  /*8850*/  LEA R6, P0, R2, c[0x0][0x160], 0x1 ;  /* 0x0000580002067a11 */ /* 0x000fc800078008ff */
[----:B------:R-:W-:Y:S02]  /*8860*/  LEA.HI.X R5, R2, c[0x0][0x164], R0, 0x1, P0 ;  /* 0x0000590002057a11 */ /* 0x000fe400000f0c00 */
[----:B------:R-:W-:Y:S01]  /*8870*/  @!P1 MOV R12, R247 ;  /* 0x000000f7000c9202 */ /* 0x000fe20000000f00 */
[----:B------:R-:W-:Y:S05]  /*8880*/  BRA.DIV ~URZ, `(.L_x_750) ;  /* 0x0001a8b27f007947 */ /* 0x000fea000b800000 */
[----:B------:R1:W2:Y:S02]  /*8890*/  SHFL.IDX PT, R7, R5, RZ, 0x181f ;  /* 0x00181fff05077589 */ /* 0x0002a400000e0000 */
.L_x_950:
[----:B------:R-:W-:Y:S05]  /*88a0*/  BRA.DIV ~URZ, `(.L_x_751) ;  /* 0x0001a9027f007947 */ /* 0x000fea000b800000 */
[----:B------:R3:W4:Y:S02]  /*88b0*/  SHFL.IDX PT, R0, R6, RZ, 0x181f ;  /* 0x00181fff06007589 */ /* 0x00072400000e0000 */
.L_x_951:
[----:B------:R-:W-:Y:S01]  /*88c0*/  IMAD R32, R217, c[0x0][0x2c4], RZ ;  /* 0x0000b100d9207a24 */ /* 0x000fe200078e02ff */
[----:B------:R-:W-:Y:S04]  /*88d0*/  BSSY B0, `(.L_x_752) ;  /* 0x000000f000007945 */ /* 0x000fe80003800000 */
[----:B------:R-:W-:-:S13]  /*88e0*/  ISETP.GE.AND P0, PT, R4, R32, PT ;  /* 0x000000200400720c */ /* 0x000fda0003f06270 */
[----:B------:R-:W-:Y:S05]  /*88f0*/  @P0 BRA `(.L_x_753) ;  /* 0x000000c000000947 */ /* 0x000fea0003800000 */
[-C--:B----4-:R-:W-:Y:S02]  /*8900*/  LEA R10, P0, R200, R0.reuse, 0x1 ;  /* 0x00000000c80a7211 */ /* 0x090fe400078008ff */
[-C--:B------:R-:W-:Y:S02]  /*8910*/  LEA R8, P1, R202, R0.reuse, 0x1 ;  /* 0x00000000ca087211 */ /* 0x080fe400078208ff */
[-C--:B--2---:R-:W-:Y:S02]  /*8920*/  LEA.HI.X R11, R200, R7.reuse, R201, 0x1, P0 ;  /* 0x00000007c80b7211 */ /* 0x084fe400000f0cc9 */
[C---:B------:R-:W-:Y:S02]  /*8930*/  LEA R2, P0, R203.reuse, R0, 0x1 ;  /* 0x00000000cb027211 */ /* 0x040fe400078008ff */
[-C--:B------:R-:W-:Y:S01]  /*8940*/  LEA.HI.X R9, R202, R7.reuse, R219, 0x1, P1 ;  /* 0x00000007ca097211 */ /* 0x080fe200008f0cdb */
[----:B------:R-:W-:Y:S01]  /*8950*/  @!PT LDS RZ, [RZ] ;  /* 0x00000000fffff984 */ /* 0x000fe20000000800 */
[----:B------:R-:W-:Y:S01]  /*8960*/  @!PT LDS RZ, [RZ] ;  /* 0x00000000fffff984 */ /* 0x000fe20000000800 */
[----:B------:R-:W-:Y:S01]  /*8970*/  @!PT LDS RZ, [RZ] ;  /* 0x00000000fffff984 */ /* 0x000fe20000000800 */
[----:B------:R2:W-:Y:S01]  /*8980*/  LDGSTS.E.BYPASS.LTC128B.128 [R193+0xc100], [R10.64], !P4 ;  /* 0x0c1000000ac17fae */ /* 0x0005e2000e101d48 */
[----:B------:R-:W-:-:S03]  /*8990*/  LEA.HI.X R3, R203, R7, R218, 0x1, P0 ;  /* 0x00000007cb037211 */ /* 0x000fc600000f0cda */
[----:B------:R2:W-:Y:S04]  /*89a0*/  LDGSTS.E.BYPASS.LTC128B.128 [R193+0x10100], [R8.64], !P3 ;  /* 0x1010000008c17fae */ /* 0x0005e8000d901d48 */
[----:B------:R2:W-:Y:S02]  /*89b0*/  LDGSTS.E.BYPASS.LTC128B.128 [R193+0x14100], [R2.64], !P2 ;  /* 0x1410000002c17fae */ /* 0x0005e4000d101d48 */
.L_x_753:
[----:B------:R-:W-:Y:S05]  /*89c0*/  BSYNC B0 ;  /* 0x0000000000007941 */ /* 0x000fea0003800000 */
.L_x_752:
[----:B------:R-:W-:Y:S05]  /*89d0*/  BRA.DIV ~URZ, `(.L_x_754) ;  /* 0x0001a8327f007947 */ /* 0x000fea000b800000 */
[----:B--2---:R2:W1:Y:S04]  /*89e0*/  SHFL.IDX PT, R7, R5, 0x1, 0x181f ;  /* 0x00381f0005077f89 */ /* 0x00446800000e0000 */
[----:B----4-:R2:W4:Y:S02]  /*89f0*/  SHFL.IDX PT, R0, R6, 0x1, 0x181f ;  /* 0x00381f0006007f89 */ /* 0x01052400000e0000 */
.L_x_952:
[----:B------:R-:W-:Y:S01]  /*8a00*/  IADD3 R2, R4, 0x20, RZ ;  /* 0x0000002004027810 */ /* 0x000fe20007ffe0ff */
[----:B------:R-:W-:Y:S03]  /*8a10*/  BSSY B0, `(.L_x_755) ;  /* 0x000000f000007945 */ /* 0x000fe60003800000 */
[----:B------:R-:W-:-:S13]  /*8a20*/  ISETP.GE.AND P0, PT, R2, R32, PT ;  /* 0x000000200200720c */ /* 0x000fda0003f06270 */
[----:B------:R-:W-:Y:S05]  /*8a30*/  @P0 BRA `(.L_x_756) ;  /* 0x000000c000000947 */ /* 0x000fea0003800000 */
[-C--:B----4-:R-:W-:Y:S02]  /*8a40*/  LEA R10, P0, R200, R0.reuse, 0x1 ;  /* 0x00000000c80a7211 */ /* 0x090fe400078008ff */
[-C--:B------:R-:W-:Y:S02]  /*8a50*/  LEA R8, P1, R202, R0.reuse, 0x1 ;  /* 0x00000000ca087211 */ /* 0x080fe400078208ff */
[-C--:B-1----:R-:W-:Y:S02]  /*8a60*/  LEA.HI.X R11, R200, R7.reuse, R201, 0x1, P0 ;  /* 0x00000007c80b7211 */ /* 0x082fe400000f0cc9 */
        /* <DEDUP_REMOVED lines=9> */
.L_x_756:
[----:B------:R-:W-:Y:S05]  /*8b00*/  BSYNC B0 ;  /* 0x0000000000007941 */ /* 0x000fea0003800000 */
.L_x_755:
[----:B------:R-:W-:Y:S05]  /*8b10*/  BRA.DIV ~URZ, `(.L_x_757) ;  /* 0x0001a7b27f007947 */ /* 0x000fea000b800000 */
[----:B-1----:R1:W2:Y:S02]  /*8b20*/  SHFL.IDX PT, R7, R5, 0x2, 0x181f ;  /* 0x00581f0005077f89 */ /* 0x0022a400000e0000 */
.L_x_953:
[----:B------:R-:W-:Y:S05]  /*8b30*/  BRA.DIV ~URZ, `(.L_x_758) ;  /* 0x0001a8027f007947 */ /* 0x000fea000b800000 */
[----:B----4-:R4:W1:Y:S02]  /*8b40*/  SHFL.IDX PT, R0, R6, 0x2, 0x181f ;  /* 0x00581f0006007f89 */ /* 0x01086400000e0000 */
.L_x_954:
[----:B------:R-:W-:Y:S01]  /*8b50*/  IADD3 R2, R4, 0x40, RZ ;  /* 0x0000004004027810 */ /* 0x000fe20007ffe0ff */
[----:B------:R-:W-:Y:S03]  /*8b60*/  BSSY B0, `(.L_x_759) ;  /* 0x000000f000007945 */ /* 0x000fe60003800000 */
[----:B------:R-:W-:-:S13]  /*8b70*/  ISETP.GE.AND P0, PT, R2, R32, PT ;  /* 0x000000200200720c */ /* 0x000fda0003f06270 */
[----:B------:R-:W-:Y:S05]  /*8b80*/  @P0 BRA `(.L_x_760) ;  /* 0x000000c000000947 */ /* 0x000fea0003800000 */
[-C--:B-1----:R-:W-:Y:S02]  /*8b90*/  LEA R10, P0, R200, R0.reuse, 0x1 ;  /* 0x00000000c80a7211 */ /* 0x082fe400078008ff */
        /* <DEDUP_REMOVED lines=11> */
.L_x_760:
[----:B------:R-:W-:Y:S05]  /*8c50*/  BSYNC B0 ;  /* 0x0000000000007941 */ /* 0x000fea0003800000 */
.L_x_759:
[----:B------:R-:W-:Y:S05]  /*8c60*/  BRA.DIV ~URZ, `(.L_x_761) ;  /* 0x0001a7327f007947 */ /* 0x000fea000b800000 */
[----:B-12---:R-:W1:Y:S04]  /*8c70*/  SHFL.IDX PT, R5, R5, 0x3, 0x181f ;  /* 0x00781f0005057f89 */ /* 0x006e6800000e0000 */
[----:B------:R2:W3:Y:S02]  /*8c80*/  SHFL.IDX PT, R0, R6, 0x3, 0x181f ;  /* 0x00781f0006007f89 */ /* 0x0004e400000e0000 */
.L_x_955:
[----:B------:R-:W-:Y:S01]  /*8c90*/  IADD3 R2, R4, 0x60, RZ ;  /* 0x0000006004027810 */ /* 0x000fe20007ffe0ff */
[----:B-----5:R-:W-:-:S03]  /*8ca0*/  IMAD.WIDE.U32 R230, R12, c[0x0][0x2b0], RZ ;  /* 0x0000ac000ce67a25 */ /* 0x020fc600078e00ff */
[----:B------:R-:W-:-:S13]  /*8cb0*/  ISETP.GE.AND P0, PT, R2, R32, PT ;  /* 0x000000200200720c */ /* 0x000fda0003f06270 */
[----:B---3--:R-:W-:-:S04]  /*8cc0*/  @!P0 LEA R8, P1, R200, R0, 0x1 ;  /* 0x00000000c8088211 */ /* 0x008fc800078208ff */
[----:B-1----:R-:W-:Y:S02]  /*8cd0*/  @!P0 LEA.HI.X R9, R200, R5, R201, 0x1, P1 ;  /* 0x00000005c8098211 */ /* 0x002fe400008f0cc9 */
[----:B--2-4-:R-:W-:-:S03]  /*8ce0*/  @!P0 LEA R6, P1, R202, R0, 0x1 ;  /* 0x00000000ca068211 */ /* 0x014fc600078208ff */
[----:B------:R-:W-:Y:S01]  /*8cf0*/  @!PT LDS RZ, [RZ] ;  /* 0x00000000fffff984 */ /* 0x000fe20000000800 */
[----:B------:R-:W-:Y:S01]  /*8d00*/  @!PT LDS RZ, [RZ] ;  /* 0x00000000fffff984 */ /* 0x000fe20000000800 */
[----:B------:R-:W-:Y:S01]  /*8d10*/  @!PT LDS RZ, [RZ] ;  /* 0x00000000fffff984 */ /* 0x000fe20000000800 */
[----:B------:R1:W-:Y:S01]  /*8d20*/  @!P0 LDGSTS.E.BYPASS.LTC128B.128 [R193+0xf100], [R8.64], !P4 ;  /* 0x0f10000008c18fae */ /* 0x0003e2000e101d48 */
[-C--:B------:R-:W-:Y:S02]  /*8d30*/  @!P0 LEA.HI.X R7, R202, R5.reuse, R219, 0x1, P1 ;  /* 0x00000005ca078211 */ /* 0x080fe400008f0cdb */
        /* <DEDUP_REMOVED lines=16> */
[C---:B------:R-:W-:Y:S01]  /*8e40*/  ISETP.GE.AND P0, PT, R2.reuse, R216, PT ;  /* 0x000000d80200720c */ /* 0x040fe20003f06270 */
[----:B------:R-:W-:-:S03]  /*8e50*/  IMAD.IADD R2, R2, 0x1, R234 ;  /* 0x0000000102027824 */ /* 0x000fc600078e02ea */
[----:B------:R-:W-:Y:S01]  /*8e60*/  ISETP.GT.OR P0, PT, R209, 0x3f, P0 ;  /* 0x0000003fd100780c */ /* 0x000fe20000704670 */
[----:B------:R-:W-:Y:S02]  /*8e70*/  IMAD.MOV.U32 R0, RZ, RZ, R2 ;  /* 0x000000ffff007224 */ /* 0x000fe400078e0002 */
[----:B------:R-:W-:-:S05]  /*8e80*/  @P6 IMAD.HI.U32 R3, R2, c[0x0][0x2bc], RZ ;  /* 0x0000af0002036a27 */ /* 0x000fca00078e00ff */
[----:B------:R-:W-:-:S05]  /*8e90*/  @P6 SHF.R.U32.HI R0, RZ, c[0x0][0x2c0], R3 ;  /* 0x0000b000ff006a19 */ /* 0x000fca0000011603 */
[----:B------:R-:W-:-:S04]  /*8ea0*/  @!P0 IADD3 R3, P1, R0, R230, RZ ;  /* 0x000000e600038210 */ /* 0x000fc80007f3e0ff */
[----:B------:R-:W-:Y:S02]  /*8eb0*/  @!P0 LEA.HI.X.SX32 R5, R0, R232, 0x1, P1 ;  /* 0x000000e800058211 */ /* 0x000fe400008f0eff */
[----:B------:R-:W-:-:S04]  /*8ec0*/  @!P0 LEA R4, P1, R3, c[0x0][0x2a0], 0x2 ;  /* 0x0000a80003048a11 */ /* 0x000fc800078210ff */
[----:B------:R-:W-:-:S05]  /*8ed0*/  @!P0 LEA.HI.X R5, R3, c[0x0][0x2a4], R5, 0x2, P1 ;  /* 0x0000a90003058a11 */ /* 0x000fca00008f1405 */
[----:B------:R-:W2:Y:S01]  /*8ee0*/  @!P0 LDG.E R198, [R4.64] ;  /* 0x0000000804c68981 */ /* 0x000ea2000c1e1900 */
[----:B------:R-:W-:Y:S01]  /*8ef0*/  IMAD.MOV R0, RZ, RZ, -R0 ;  /* 0x000000ffff007224 */ /* 0x000fe200078e0a00 */
[----:B------:R-:W-:Y:S01]  /*8f00*/  ISETP.GT.AND P5, PT, R209, 0x3f, PT ;  /* 0x0000003fd100780c */ /* 0x000fe20003fa4270 */
[----:B------:R-:W-:-:S04]  /*8f10*/  IMAD.WIDE.U32 R228, R85, c[0x0][0x1e8], RZ ;  /* 0x00007a0055e47a25 */ /* 0x000fc800078e00ff */
[----:B------:R-:W-:Y:S02]  /*8f20*/  IMAD R199, R0, c[0x0][0x2b8], R2 ;  /* 0x0000ae0000c77a24 */ /* 0x000fe400078e0202 */
[----:B------:R-:W-:Y:S02]  /*8f30*/  IMAD R227, R85, c[0x0][0x1ec], R229 ;  /* 0x00007b0055e37a24 */ /* 0x000fe400078e02e5 */
[----:B------:R-:W-:Y:S01]  /*8f40*/  IMAD.WIDE.U32 R2, R199, c[0x0][0x1e0], RZ ;  /* 0x00007800c7027a25 */ /* 0x000fe200078e00ff */
[----:B------:R-:W-:-:S03]  /*8f50*/  SHF.R.S32.HI R97, RZ, 0x1f, R199 ;  /* 0x0000001fff617819 */ /* 0x000fc600000114c7 */
[----:B------:R-:W-:Y:S02]  /*8f60*/  IMAD.IADD R99, R216, 0x1, -R94 ;  /* 0x00000001d8637824 */ /* 0x000fe400078e0a5e */
[----:B------:R-:W-:Y:S02]  /*8f70*/  IMAD R0, R97, c[0x0][0x1e0], RZ ;  /* 0x0000780061007a24 */ /* 0x000fe400078e02ff */
[----:B------:R-:W-:Y:S02]  /*8f80*/  IMAD.IADD R84, R99, 0x1, -R250 ;  /* 0x0000000163547824 */ /* 0x000fe400078e0afa */
[----:B------:R-:W-:-:S03]  /*8f90*/  IMAD R0, R199, c[0x0][0x1e4], R0 ;  /* 0x00007900c7007a24 */ /* 0x000fc600078e0200 */
[----:B------:R-:W-:Y:S01]  /*8fa0*/  ISETP.GE.AND P1, PT, R84, 0x1, PT ;  /* 0x000000015400780c */ /* 0x000fe20003f26270 */
[----:B------:R-:W-:-:S12]  /*8fb0*/  IMAD.IADD R3, R3, 0x1, R0 ;  /* 0x0000000103037824 */ /* 0x000fd800078e0200 */
[----:B------:R-:W-:Y:S02]  /*8fc0*/  @P1 ISETP.GE.AND P2, PT, R200, c[0x0][0x1d4], PT ;  /* 0x00007500c8001a0c */ /* 0x000fe40003f46270 */
[----:B------:R-:W-:Y:S02]  /*8fd0*/  @P1 ISETP.GE.AND P3, PT, R202, c[0x0][0x1d4], PT ;  /* 0x00007500ca001a0c */ /* 0x000fe40003f66270 */
        /* <DEDUP_REMOVED lines=14> */
[----:B------:R-:W-:-:S03]  /*90c0*/  ISETP.GE.AND P0, PT, R84, 0x21, PT ;  /* 0x000000215400780c */ /* 0x000fc60003f06270 */
[----:B------:R1:W-:Y:S01]  /*90d0*/  @P1 LDGSTS.E.BYPASS.LTC128B.128 [R193+0x6100], [R6.64], !P2 ;  /* 0x0610000006c11fae */ /* 0x0003e2000d101d48 */
[----:B------:R-:W-:-:S04]  /*90e0*/  @P1 LEA R8, P2, R202, R3, 0x1 ;  /* 0x00000003ca081211 */ /* 0x000fc800078408ff */
[----:B------:R-:W-:-:S05]  /*90f0*/  @P1 LEA.HI.X R9, R202, R4, R219, 0x1, P2 ;  /* 0x00000004ca091211 */ /* 0x000fca00010f0cdb */
[----:B------:R3:W-:Y:S01]  /*9100*/  @P1 LDGSTS.E.BYPASS.LTC128B.128 [R193+0x8100], [R8.64], !P3 ;  /* 0x0810000008c11fae */ /* 0x0007e2000d901d48 */
[----:B------:R-:W-:Y:S02]  /*9110*/  @P0 ISETP.GE.AND P4, PT, R200, c[0x0][0x1d4], PT ;  /* 0x00007500c8000a0c */ /* 0x000fe40003f86270 */
[----:B-1----:R-:W-:-:S04]  /*9120*/  @P1 LEA R6, P2, R203, R3, 0x1 ;  /* 0x00000003cb061211 */ /* 0x002fc800078408ff */
[C---:B------:R-:W-:Y:S02]  /*9130*/  @P1 LEA.HI.X R7, R203.reuse, R4, R218, 0x1, P2 ;  /* 0x00000004cb071211 */ /* 0x040fe400010f0cda */
[----:B------:R-:W-:Y:S02]  /*9140*/  @P1 ISETP.GE.AND P2, PT, R203, c[0x0][0x1d4], PT ;  /* 0x00007500cb001a0c */ /* 0x000fe40003f46270 */
[----:B---3--:R-:W-:-:S04]  /*9150*/  @P0 LEA R8, P3, R200, R0, 0x1 ;  /* 0x00000000c8080211 */ /* 0x008fc800078608ff */
[----:B----4-:R-:W-:Y:S02]  /*9160*/  @P0 LEA.HI.X R9, R200, R2, R201, 0x1, P3 ;  /* 0x00000002c8090211 */ /* 0x010fe400018f0cc9 */
[----:B------:R-:W-:-:S05]  /*9170*/  @P0 ISETP.GE.AND P3, PT, R202, c[0x0][0x1d4], PT ;  /* 0x00007500ca000a0c */ /* 0x000fca0003f66270 */
[----:B------:R1:W-:Y:S01]  /*9180*/  @P1 LDGSTS.E.BYPASS.LTC128B.128 [R193+0xa100], [R6.64], !P2 ;  /* 0x0a10000006c11fae */ /* 0x0003e2000d101d48 */
[----:B------:R-:W-:-:S03]  /*9190*/  @P0 ISETP.GE.AND P2, PT, R203, c[0x0][0x1d4], PT ;  /* 0x00007500cb000a0c */ /* 0x000fc60003f46270 */
[----:B------:R2:W-:Y:S01]  /*91a0*/  @P0 LDGSTS.E.BYPASS.LTC128B.128 [R193+0x7100], [R8.64], !P4 ;  /* 0x0710000008c10fae */ /* 0x0005e2000e101d48 */
[----:B-1----:R-:W-:-:S04]  /*91b0*/  @P0 LEA R6, P1, R202, R0, 0x1 ;  /* 0x00000000ca060211 */ /* 0x002fc800078208ff */
[----:B------:R-:W-:Y:S02]  /*91c0*/  @P0 LEA.HI.X R7, R202, R2, R219, 0x1, P1 ;  /* 0x00000002ca070211 */ /* 0x000fe400008f0cdb */
[----:B------:R-:W-:-:S03]  /*91d0*/  @P0 LEA R4, P1, R203, R0, 0x1 ;  /* 0x00000000cb040211 */ /* 0x000fc600078208ff */
[----:B------:R2:W-:Y:S01]  /*91e0*/  @P0 LDGSTS.E.BYPASS.LTC128B.128 [R193+0x9100], [R6.64], !P3 ;  /* 0x0910000006c10fae */ /* 0x0005e2000d901d48 */
[----:B------:R-:W-:-:S05]  /*91f0*/  @P0 LEA.HI.X R5, R203, R2, R218, 0x1, P1 ;  /* 0x00000002cb050211 */ /* 0x000fca00008f0cda */
[----:B------:R2:W-:Y:S01]  /*9200*/  @P0 LDGSTS.E.BYPASS.LTC128B.128 [R193+0xb100], [R4.64], !P2 ;  /* 0x0b10000004c10fae */ /* 0x0005e2000d101d48 */
[----:B------:R-:W-:-:S03]  /*9210*/  ISETP.LT.AND P0, PT, RZ, c[0x0][0x27c], PT ;  /* 0x00009f00ff007a0c */ /* 0x000fc60003f01270 */
[----:B------:R-:W0:Y:S10]  /*9220*/  LDGDEPBAR ;  /* 0x00000000000079af */ /* 0x000e340000000000 */
[----:B------:R-:W-:Y:S05]  /*9230*/  @P0 BRA `(.L_x_762) ;  /* 0x0000002000000947 */ /* 0x000fea0003800000 */
[----:B------:R-:W-:-:S04]  /*9240*/  DEPBAR.LE SB0, 0x1 ;  /* 0x000080400000791a */ /* 0x000fc80000000000 */
[----:B------:R-:W-:Y:S05]  /*9250*/  BRA `(.L_x_763) ;  /* 0x0000684000007947 */ /* 0x000fea0003800000 */
.L_x_762:
[----:B------:R-:W-:Y:S01]  /*9260*/  ULDC.U8 UR4, c[0x0][0x298] ;  /* 0x0000a60000047ab9 */ /* 0x000fe20000000000 */
[----:B------:R-:W-:Y:S01]  /*9270*/  SHF.R.S32.HI R0, RZ, 0x1f, R130 ;  /* 0x0000001fff007819 */ /* 0x000fe20000011482 */
[----:B--2---:R-:W-:Y:S01]  /*9280*/  IMAD.WIDE.U32 R4, R130, c[0x0][0x280], RZ ;  /* 0x0000a00082047a25 */ /* 0x004fe200078e00ff */
[----:B------:R-:W-:Y:S01]  /*9290*/  ISETP.NE.AND P0, PT, RZ, UR4, PT ;  /* 0x00000004ff007c0c */ /* 0x000fe2000bf05270 */
[----:B------:R-:W-:Y:S01]  /*92a0*/  BSSY B2, `(.L_x_763) ;  /* 0x000067f000027945 */ /* 0x000fe20003800000 */
[----:B------:R-:W-:Y:S01]  /*92b0*/  IADD3 R18, R222, R233, RZ ;  /* 0x000000e9de127210 */ /* 0x000fe20007ffe0ff */
[C---:B------:R-:W-:Y:S02]  /*92c0*/  IMAD R2, R0.reuse, c[0x0][0x280], RZ ;  /* 0x0000a00000027a24 */ /* 0x040fe400078e02ff */
[----:B------:R-:W-:Y:S02]  /*92d0*/  IMAD R0, R0, c[0x0][0x290], RZ ;  /* 0x0000a40000007a24 */ /* 0x000fe400078e02ff */
[----:B------:R-:W-:-:S02]  /*92e0*/  IMAD R7, R130, c[0x0][0x284], R2 ;  /* 0x0000a10082077a24 */ /* 0x000fc400078e0202 */
[----:B------:R-:W-:Y:S01]  /*92f0*/  IMAD R6, R130, c[0x0][0x294], R0 ;  /* 0x0000a50082067a24 */ /* 0x000fe200078e0200 */
[----:B------:R-:W-:Y:S01]  /*9300*/  LEA R0, R248, R18, 0x6 ;  /* 0x00000012f8007211 */ /* 0x000fe200078e30ff */
[----:B------:R-:W-:Y:S01]  /*9310*/  IMAD.WIDE.U32 R2, R130, c[0x0][0x290], RZ ;  /* 0x0000a40082027a25 */ /* 0x000fe200078e00ff */
[----:B------:R-:W-:-:S04]  /*9320*/  IADD3 R7, R7, R5, RZ ;  /* 0x0000000507077210 */ /* 0x000fc80007ffe0ff */
[----:B------:R-:W-:Y:S01]  /*9330*/  IADD3 R6, R6, R3, RZ ;  /* 0x0000000306067210 */ /* 0x000fe20007ffe0ff */
[----:B------:R-:W-:Y:S05]  /*9340*/  @!P0 BRA `(.L_x_764) ;  /* 0x0000338000008947 */ /* 0x000fea0003800000 */
[----:B------:R1:W5:Y:S01]  /*9350*/  LDL R80, [R1+0x2c] ;  /* 0x00002c0001507983 */ /* 0x0003620000100800 */
[----:B------:R-:W-:-:S03]  /*9360*/  IMAD.MOV.U32 R8, RZ, RZ, c[0x0][0x2c4] ;  /* 0x0000b100ff087624 */ /* 0x000fc600078e00ff */
[----:B------:R1:W5:Y:S02]  /*9370*/  LDL R79, [R1+0x28] ;  /* 0x00002800014f7983 */ /* 0x0003640000100800 */
[----:B------:R-:W-:Y:S02]  /*9380*/  ISETP.NE.AND P1, PT, R8, 0x1, PT ;  /* 0x000000010800780c */ /* 0x000fe40003f25270 */
[----:B------:R1:W5:Y:S04]  /*9390*/  LDL R78, [R1+0x24] ;  /* 0x00002400014e7983 */ /* 0x0003680000100800 */
[----:B------:R1:W5:Y:S04]  /*93a0*/  LDL R77, [R1+0x20] ;  /* 0x00002000014d7983 */ /* 0x0003680000100800 */
[----:B------:R1:W5:Y:S03]  /*93b0*/  LDL R73, [R1+0x1c] ;  /* 0x00001c0001497983 */ /* 0x0003660000100800 */
[----:B------:R-:W-:-:S05]  /*93c0*/  @P1 IMAD.HI.U32 R3, R0, c[0x0][0x2c8], RZ ;  /* 0x0000b20000031a27 */ /* 0x000fca00078e00ff */
[----:B------:R-:W-:Y:S01]  /*93d0*/  @P1 SHF.R.U32.HI R0, RZ, c[0x0][0x2cc], R3 ;  /* 0x0000b300ff001a19 */ /* 0x000fe20000011603 */
[----:B------:R-:W-:-:S03]  /*93e0*/  IMAD.MOV.U32 R5, RZ, RZ, R7 ;  /* 0x000000ffff057224 */ /* 0x000fc600078e0007 */
[----:B------:R-:W-:Y:S02]  /*93f0*/  SHF.R.S32.HI R3, RZ, 0x1f, R0 ;  /* 0x0000001fff037819 */ /* 0x000fe40000011400 */
[----:B------:R-:W-:Y:S01]  /*9400*/  MOV R7, R6 ;  /* 0x0000000600077202 */ /* 0x000fe20000000f00 */
[----:B------:R-:W-:Y:S02]  /*9410*/  IMAD.MOV.U32 R6, RZ, RZ, R2 ;  /* 0x000000ffff067224 */ /* 0x000fe400078e0002 */
[C---:B------:R-:W-:Y:S02]  /*9420*/  IMAD R9, R3.reuse, c[0x0][0x280], RZ ;  /* 0x0000a00003097a24 */ /* 0x040fe400078e02ff */
[----:B------:R-:W-:Y:S02]  /*9430*/  IMAD R8, R3, c[0x0][0x290], RZ ;  /* 0x0000a40003087a24 */ /* 0x000fe400078e02ff */
[----:B------:R-:W-:-:S04]  /*9440*/  IMAD.WIDE.U32 R2, R0, c[0x0][0x290], R6 ;  /* 0x0000a40000027a25 */ /* 0x000fc800078e0006 */
[----:B------:R-:W-:-:S04]  /*9450*/  IMAD.WIDE.U32 R4, R0, c[0x0][0x280], R4 ;  /* 0x0000a00000047a25 */ /* 0x000fc800078e0004 */
[C---:B------:R-:W-:Y:S02]  /*9460*/  IMAD R6, R0.reuse, c[0x0][0x284], R9 ;  /* 0x0000a10000067a24 */ /* 0x040fe400078e0209 */
[----:B------:R-:W-:Y:S01]  /*9470*/  IMAD R0, R0, c[0x0][0x294], R8 ;  /* 0x0000a50000007a24 */ /* 0x000fe200078e0208 */
[----:B------:R-:W-:-:S04]  /*9480*/  LEA R38, P0, R2, c[0x0][0x288], 0x1 ;  /* 0x0000a20002267a11 */ /* 0x000fc800078008ff */
[----:B------:R-:W-:-:S04]  /*9490*/  IADD3 R0, R3, R0, RZ ;  /* 0x0000000003007210 */ /* 0x000fc80007ffe0ff */
[----:B------:R-:W-:Y:S02]  /*94a0*/  LEA.HI.X R33, R2, c[0x0][0x28c], R0, 0x1, P0 ;  /* 0x0000a30002217a11 */ /* 0x000fe400000f0c00 */
[----:B------:R-:W-:Y:S02]  /*94b0*/  ISETP.GE.AND P0, PT, R18, R32, PT ;  /* 0x000000201200720c */ /* 0x000fe40003f06270 */
[----:B------:R-:W-:Y:S02]  /*94c0*/  LEA R37, P1, R4, c[0x0][0x270], 0x1 ;  /* 0x00009c0004257a11 */ /* 0x000fe400078208ff */
[----:B------:R-:W-:-:S04]  /*94d0*/  IADD3 R6, R5, R6, RZ ;  /* 0x0000000605067210 */ /* 0x000fc80007ffe0ff */
[----:B------:R-:W-:Y:S01]  /*94e0*/  LEA.HI.X R36, R4, c[0x0][0x274], R6, 0x1, P1 ;  /* 0x00009d0004247a11 */ /* 0x000fe200008f0c06 */
[----:B------:R1:W2:Y:S01]  /*94f0*/  SHFL.IDX PT, R2, R38, RZ, 0x1c1f ;  /* 0x001c1fff26027589 */ /* 0x0002a200000e0000 */
[----:B------:R-:W-:Y:S03]  /*9500*/  BSSY B0, `(.L_x_765) ;  /* 0x0000050000007945 */ /* 0x000fe60003800000 */
[----:B------:R1:W3:Y:S01]  /*9510*/  SHFL.IDX PT, R4, R37, RZ, 0x1c1f ;  /* 0x001c1fff25047589 */ /* 0x0002e200000e0000 */
[----:B------:R-:W-:-:S03]  /*9520*/  CS2R R62, SRZ ;  /* 0x00000000003e7805 */ /* 0x000fc6000001ff00 */
[----:B------:R1:W4:Y:S01]  /*9530*/  SHFL.IDX PT, R5, R36, RZ, 0x1c1f ;  /* 0x001c1fff24057589 */ /* 0x00032200000e0000 */
[----:B------:R-:W-:-:S03]  /*9540*/  CS2R R40, SRZ ;  /* 0x0000000000287805 */ /* 0x000fc6000001ff00 */
[----:B------:R1:W1:Y:S01]  /*9550*/  SHFL.IDX PT, R3, R33, RZ, 0x1c1f ;  /* 0x001c1fff21037589 */ /* 0x00026200000e0000 */
        /* <DEDUP_REMOVED lines=11> */
[----:B------:R-:W-:Y:S05]  /*9610*/  @P0 BRA `(.L_x_766) ;  /* 0x000003e000000947 */ /* 0x000fea0003800000 */
[----:B--2---:R-:W-:Y:S01]  /*9620*/  ISETP.GE.AND P0, PT, R145, c[0x0][0x27c], PT ;  /* 0x00009f0091007a0c */ /* 0x004fe20003f06270 */
[----:B------:R-:W-:Y:S01]  /*9630*/  CS2R R12, SRZ ;  /* 0x00000000000c7805 */ /* 0x000fe2000001ff00 */
[----:B------:R-:W-:Y:S01]  /*9640*/  ISETP.GE.AND P1, PT, R142, c[0x0][0x27c], PT ;  /* 0x00009f008e007a0c */ /* 0x000fe20003f26270 */
[----:B------:R-:W-:-:S10]  /*9650*/  CS2R R8, SRZ ;  /* 0x0000000000087805 */ /* 0x000fd4000001ff00 */
[C---:B------:R-:W-:Y:S01]  /*9660*/  @!P0 IMAD.SHL.U32 R0, R145.reuse, 0x2, RZ ;  /* 0x0000000291008824 */ /* 0x040fe200078e00ff */
[----:B-----5:R-:W-:-:S04]  /*9670*/  @!P0 SHF.L.U64.HI R7, R145, 0x1, R80 ;  /* 0x0000000191078819 */ /* 0x020fc80000010250 */
[----:B---3--:R-:W-:-:S05]  /*9680*/  @!P0 IADD3 R10, P2, R4, R0, RZ ;  /* 0x00000000040a8210 */ /* 0x008fca0007f5e0ff */
[----:B----4-:R-:W-:Y:S01]  /*9690*/  @!P0 IMAD.X R11, R5, 0x1, R7, P2 ;  /* 0x00000001050b8824 */ /* 0x010fe200010e0607 */
[----:B------:R-:W-:Y:S01]  /*96a0*/  @!P0 IADD3 R6, P2, R2, R0, RZ ;  /* 0x0000000002068210 */ /* 0x000fe20007f5e0ff */
[----:B------:R-:W-:-:S03]  /*96b0*/  @!P1 IMAD.SHL.U32 R14, R142, 0x2, RZ ;  /* 0x000000028e0e9824 */ /* 0x000fc600078e00ff */
[----:B------:R2:W5:Y:S01]  /*96c0*/  @!P0 LD.E.64 R12, [R10.64] ;  /* 0x000000080a0c8980 */ /* 0x000562000c101b00 */
[----:B-1----:R-:W-:Y:S01]  /*96d0*/  @!P0 IMAD.X R7, R3, 0x1, R7, P2 ;  /* 0x0000000103078824 */ /* 0x002fe200010e0607 */
[----:B------:R-:W-:-:S04]  /*96e0*/  @!P1 SHF.L.U64.HI R0, R142, 0x1, R79 ;  /* 0x000000018e009819 */ /* 0x000fc8000001024f */
[----:B------:R1:W5:Y:S01]  /*96f0*/  @!P0 LD.E.64 R8, [R6.64] ;  /* 0x0000000806088980 */ /* 0x000362000c101b00 */
[----:B------:R-:W-:Y:S01]  /*9700*/  ISETP.GE.AND P0, PT, R144, c[0x0][0x27c], PT ;  /* 0x00009f0090007a0c */ /* 0x000fe20003f06270 */
[----:B------:R-:W-:Y:S01]  /*9710*/  CS2R R26, SRZ ;  /* 0x00000000001a7805 */ /* 0x000fe2000001ff00 */
[----:B------:R-:W-:Y:S01]  /*9720*/  CS2R R24, SRZ ;  /* 0x0000000000187805 */ /* 0x000fe2000001ff00 */
[----:B--2---:R-:W-:-:S05]  /*9730*/  @!P1 IADD3 R10, P2, R4, R14, RZ ;  /* 0x0000000e040a9210 */ /* 0x004fca0007f5e0ff */
[----:B------:R-:W-:Y:S01]  /*9740*/  @!P1 IMAD.X R11, R5, 0x1, R0, P2 ;  /* 0x00000001050b9824 */ /* 0x000fe200010e0600 */
[----:B-1----:R-:W-:-:S04]  /*9750*/  @!P1 IADD3 R6, P2, R2, R14, RZ ;  /* 0x0000000e02069210 */ /* 0x002fc80007f5e0ff */
[C---:B------:R-:W-:Y:S01]  /*9760*/  @!P0 IMAD.SHL.U32 R14, R144.reuse, 0x2, RZ ;  /* 0x00000002900e8824 */ /* 0x040fe200078e00ff */
[----:B------:R1:W5:Y:S01]  /*9770*/  @!P1 LD.E.64 R26, [R10.64] ;  /* 0x000000080a1a9980 */ /* 0x000362000c101b00 */
[----:B------:R-:W-:Y:S01]  /*9780*/  @!P1 IMAD.X R7, R3, 0x1, R0, P2 ;  /* 0x0000000103079824 */ /* 0x000fe200010e0600 */
[----:B------:R-:W-:Y:S02]  /*9790*/  ISETP.GE.AND P2, PT, R107, c[0x0][0x27c], PT ;  /* 0x00009f006b007a0c */ /* 0x000fe40003f46270 */
[----:B------:R-:W-:Y:S02]  /*97a0*/  @!P0 SHF.L.U64.HI R0, R144, 0x1, R78 ;  /* 0x0000000190008819 */ /* 0x000fe4000001024e */
[----:B------:R2:W5:Y:S01]  /*97b0*/  @!P1 LD.E.64 R24, [R6.64] ;  /* 0x0000000806189980 */ /* 0x000562000c101b00 */
[----:B------:R-:W-:Y:S01]  /*97c0*/  CS2R R28, SRZ ;  /* 0x00000000001c7805 */ /* 0x000fe2000001ff00 */
[----:B------:R-:W-:Y:S01]  /*97d0*/  CS2R R30, SRZ ;  /* 0x00000000001e7805 */ /* 0x000fe2000001ff00 */
[----:B-1----:R-:W-:-:S05]  /*97e0*/  @!P0 IADD3 R10, P1, R4, R14, RZ ;  /* 0x0000000e040a8210 */ /* 0x002fca0007f3e0ff */
[----:B------:R-:W-:Y:S01]  /*97f0*/  @!P0 IMAD.X R11, R5, 0x1, R0, P1 ;  /* 0x00000001050b8824 */ /* 0x000fe200008e0600 */
[----:B--2---:R-:W-:Y:S01]  /*9800*/  @!P0 IADD3 R6, P1, R2, R14, RZ ;  /* 0x0000000e02068210 */ /* 0x004fe20007f3e0ff */
[----:B------:R-:W-:-:S03]  /*9810*/  @!P2 IMAD.SHL.U32 R14, R107, 0x2, RZ ;  /* 0x000000026b0ea824 */ /* 0x000fc600078e00ff */
[----:B------:R1:W5:Y:S01]  /*9820*/  @!P0 LD.E.64 R28, [R10.64] ;  /* 0x000000080a1c8980 */ /* 0x000362000c101b00 */
[----:B------:R-:W-:Y:S01]  /*9830*/  @!P0 IMAD.X R7, R3, 0x1, R0, P1 ;  /* 0x0000000103078824 */ /* 0x000fe200008e0600 */
[-C--:B------:R-:W-:Y:S02]  /*9840*/  @!P2 IADD3 R16, P3, R4, R14.reuse, RZ ;  /* 0x0000000e0410a210 */ /* 0x080fe40007f7e0ff */
[----:B------:R-:W-:Y:S02]  /*9850*/  @!P2 SHF.L.U64.HI R0, R107, 0x1, R77 ;  /* 0x000000016b00a819 */ /* 0x000fe4000001024d */
[----:B------:R2:W5:Y:S01]  /*9860*/  @!P0 LD.E.64 R30, [R6.64] ;  /* 0x00000008061e8980 */ /* 0x000562000c101b00 */
[----:B------:R-:W-:Y:S02]  /*9870*/  @!P2 IADD3 R14, P0, R2, R14, RZ ;  /* 0x0000000e020ea210 */ /* 0x000fe40007f1e0ff */
[----:B------:R-:W-:-:S03]  /*9880*/  ISETP.GE.AND P1, PT, R140, c[0x0][0x27c], PT ;  /* 0x00009f008c007a0c */ /* 0x000fc60003f26270 */
[--C-:B------:R-:W-:Y:S01]  /*9890*/  @!P2 IMAD.X R15, R3, 0x1, R0.reuse, P0 ;  /* 0x00000001030fa824 */ /* 0x100fe200000e0600 */
[----:B------:R-:W-:Y:S01]  /*98a0*/  ISETP.GE.AND P0, PT, R143, c[0x0][0x27c], PT ;  /* 0x00009f008f007a0c */ /* 0x000fe20003f06270 */
[----:B------:R-:W-:-:S08]  /*98b0*/  @!P2 IMAD.X R17, R5, 0x1, R0, P3 ;  /* 0x000000010511a824 */ /* 0x000fd000018e0600 */
[----:B------:R-:W-:Y:S01]  /*98c0*/  @!P1 IMAD.WIDE R22, R140, 0x2, R4 ;  /* 0x000000028c169825 */ /* 0x000fe200078e0204 */
[----:B-1----:R-:W-:-:S03]  /*98d0*/  CS2R R10, SRZ ;  /* 0x00000000000a7805 */ /* 0x002fc6000001ff00 */
[----:B------:R-:W-:Y:S01]  /*98e0*/  @!P1 IMAD.WIDE R20, R140, 0x2, R2 ;  /* 0x000000028c149825 */ /* 0x000fe200078e0202 */
[----:B--2---:R-:W-:-:S03]  /*98f0*/  CS2R R6, SRZ ;  /* 0x0000000000067805 */ /* 0x004fc6000001ff00 */
[C---:B------:R-:W-:Y:S01]  /*9900*/  @!P0 IMAD.SHL.U32 R0, R143.reuse, 0x2, RZ ;  /* 0x000000028f008824 */ /* 0x040fe200078e00ff */
[----:B------:R1:W5:Y:S01]  /*9910*/  @!P1 LD.E.64 R10, [R22.64] ;  /* 0x00000008160a9980 */ /* 0x000362000c101b00 */
[----:B------:R-:W-:-:S03]  /*9920*/  @!P0 SHF.L.U64.HI R19, R143, 0x1, R73 ;  /* 0x000000018f138819 */ /* 0x000fc60000010249 */
[----:B------:R2:W5:Y:S01]  /*9930*/  @!P1 LD.E.64 R6, [R20.64] ;  /* 0x0000000814069980 */ /* 0x000562000c101b00 */
[----:B------:R-:W-:-:S05]  /*9940*/  @!P0 IADD3 R4, P1, R4, R0, RZ ;  /* 0x0000000004048210 */ /* 0x000fca0007f3e0ff */
[--C-:B------:R-:W-:Y:S01]  /*9950*/  @!P0 IMAD.X R5, R5, 0x1, R19.reuse, P1 ;  /* 0x0000000105058824 */ /* 0x100fe200008e0613 */
[----:B------:R-:W-:Y:S01]  /*9960*/  @!P0 IADD3 R2, P1, R2, R0, RZ ;  /* 0x0000000002028210 */ /* 0x000fe20007f3e0ff */
[----:B------:R-:W-:Y:S01]  /*9970*/  CS2R R34, SRZ ;  /* 0x0000000000227805 */ /* 0x000fe2000001ff00 */
[----:B------:R-:W-:Y:S01]  /*9980*/  CS2R R40, SRZ ;  /* 0x0000000000287805 */ /* 0x000fe2000001ff00 */
[----:B------:R-:W-:Y:S02]  /*9990*/  CS2R R42, SRZ ;  /* 0x00000000002a7805 */ /* 0x000fe4000001ff00 */
[----:B------:R-:W-:Y:S02]  /*99a0*/  @!P0 IMAD.X R3, R3, 0x1, R19, P1 ;  /* 0x0000000103038824 */ /* 0x000fe400008e0613 */
[----:B------:R2:W5:Y:S04]  /*99b0*/  @!P2 LD.E.64 R34, [R14.64] ;  /* 0x000000080e22a980 */ /* 0x000568000c101b00 */
[----:B------:R2:W5:Y:S01]  /*99c0*/  @!P0 LD.E.64 R40, [R4.64] ;  /* 0x0000000804288980 */ /* 0x000562000c101b00 */
[----:B-1----:R-:W-:-:S03]  /*99d0*/  CS2R R22, SRZ ;  /* 0x0000000000167805 */ /* 0x002fc6000001ff00 */
[----:B------:R2:W5:Y:S04]  /*99e0*/  @!P0 LD.E.64 R42, [R2.64] ;  /* 0x00000008022a8980 */ /* 0x000568000c101b00 */
[----:B------:R2:W5:Y:S02]  /*99f0*/  @!P2 LD.E.64 R22, [R16.64] ;  /* 0x000000081016a980 */ /* 0x000564000c101b00 */
.L_x_766:
[----:B--2---:R-:W-:Y:S05]  /*9a00*/  BSYNC B0 ;  /* 0x0000000000007941 */ /* 0x004fea0003800000 */
.L_x_765:
[----:B------:R-:W-:Y:S01]  /*9a10*/  IADD3 R0, R18, 0x40, RZ ;  /* 0x0000004012007810 */ /* 0x000fe20007ffe0ff */
[----:B-----5:R-:W-:Y:S01]  /*9a20*/  IMAD.MOV.U32 R2, RZ, RZ, R22 ;  /* 0x000000ffff027224 */ /* 0x020fe200078e0016 */
[----:B------:R-:W-:Y:S01]  /*9a30*/  MOV R14, R6 ;  /* 0x00000006000e7202 */ /* 0x000fe20000000f00 */
[----:B-1----:R-:W-:Y:S01]  /*9a40*/  IMAD.MOV.U32 R3, RZ, RZ, R41 ;  /* 0x000000ffff037224 */ /* 0x002fe200078e0029 */
[----:B------:R-:W-:Y:S01]  /*9a50*/  ISETP.GE.AND P0, PT, R0, R32, PT ;  /* 0x000000200000720c */ /* 0x000fe20003f06270 */
[----:B------:R-:W-:Y:S01]  /*9a60*/  IMAD.MOV.U32 R0, RZ, RZ, R23 ;  /* 0x000000ffff007224 */ /* 0x000fe200078e0017 */
[----:B----4-:R-:W1:Y:S01]  /*9a70*/  SHFL.IDX PT, R5, R36, 0x1, 0x1c1f ;  /* 0x003c1f0024057f89 */ /* 0x010e6200000e0000 */
[----:B---3--:R-:W-:Y:S01]  /*9a80*/  IMAD.MOV.U32 R4, RZ, RZ, R40 ;  /* 0x000000ffff047224 */ /* 0x008fe200078e0028 */
[----:B------:R-:W-:Y:S01]  /*9a90*/  PRMT R76, R76, 0x5410, R3 ;  /* 0x000054104c4c7816 */ /* 0x000fe20000000003 */
[----:B------:R-:W-:Y:S01]  /*9aa0*/  IMAD.MOV.U32 R3, RZ, RZ, R29 ;  /* 0x000000ffff037224 */ /* 0x000fe200078e001d */
[----:B------:R-:W-:Y:S01]  /*9ab0*/  PRMT R72, R2, 0x5410, R0 ;  /* 0x0000541002487816 */ /* 0x000fe20000000000 */
[----:B------:R-:W-:Y:S01]  /*9ac0*/  IMAD.MOV.U32 R2, RZ, RZ, R26 ;  /* 0x000000ffff027224 */ /* 0x000fe200078e001a */
[----:B------:R-:W-:Y:S01]  /*9ad0*/  PRMT R75, R75, 0x5410, R4 ;  /* 0x000054104b4b7816 */ /* 0x000fe20000000004 */
[----:B------:R-:W-:Y:S01]  /*9ae0*/  IMAD.MOV.U32 R0, RZ, RZ, R27 ;  /* 0x000000ffff007224 */ /* 0x000fe200078e001b */
[----:B------:R-:W-:Y:S01]  /*9af0*/  MOV R4, R28 ;  /* 0x0000001c00047202 */ /* 0x000fe20000000f00 */
[----:B------:R-:W-:Y:S01]  /*9b00*/  IMAD.MOV.U32 R16, RZ, RZ, R8 ;  /* 0x000000ffff107224 */ /* 0x000fe200078e0008 */
[----:B------:R-:W-:Y:S01]  /*9b10*/  BSSY B0, `(.L_x_767) ;  /* 0x0000066000007945 */ /* 0x000fe20003800000 */
[----:B------:R-:W-:Y:S01]  /*9b20*/  IMAD.MOV.U32 R15, RZ, RZ, R9 ;  /* 0x000000ffff0f7224 */ /* 0x000fe200078e0009 */
[----:B------:R-:W-:Y:S01]  /*9b30*/  PRMT R68, R2, 0x5410, R0 ;  /* 0x0000541002447816 */ /* 0x000fe20000000000 */
[----:B------:R-:W-:Y:S01]  /*9b40*/  IMAD.MOV.U32 R2, RZ, RZ, R10 ;  /* 0x000000ffff027224 */ /* 0x000fe200078e000a */
[----:B------:R-:W-:Y:S01]  /*9b50*/  PRMT R70, R4, 0x5410, R3 ;  /* 0x0000541004467816 */ /* 0x000fe20000000003 */
[----:B------:R-:W-:Y:S01]  /*9b60*/  IMAD.MOV.U32 R0, RZ, RZ, R11 ;  /* 0x000000ffff007224 */ /* 0x000fe200078e000b */
[----:B------:R-:W-:Y:S01]  /*9b70*/  MOV R4, R12 ;  /* 0x0000000c00047202 */ /* 0x000fe20000000f00 */
[----:B------:R-:W-:Y:S01]  /*9b80*/  IMAD.MOV.U32 R3, RZ, RZ, R13 ;  /* 0x000000ffff037224 */ /* 0x000fe200078e000d */
[----:B------:R-:W-:Y:S01]  /*9b90*/  PRMT R65, R16, 0x5410, R15 ;  /* 0x0000541010417816 */ /* 0x000fe2000000000f */
[----:B------:R-:W-:Y:S01]  /*9ba0*/  CS2R R56, SRZ ;  /* 0x0000000000387805 */ /* 0x000fe2000001ff00 */
[----:B------:R-:W-:Y:S01]  /*9bb0*/  PRMT R64, R2, 0x5410, R0 ;  /* 0x0000541002407816 */ /* 0x000fe20000000000 */
[----:B------:R-:W-:Y:S01]  /*9bc0*/  IMAD.MOV.U32 R2, RZ, RZ, R34 ;  /* 0x000000ffff027224 */ /* 0x000fe200078e0022 */
[----:B------:R-:W-:Y:S01]  /*9bd0*/  PRMT R66, R4, 0x5410, R3 ;  /* 0x0000541004427816 */ /* 0x000fe20000000003 */
[----:B------:R-:W-:Y:S01]  /*9be0*/  IMAD.MOV.U32 R0, RZ, RZ, R35 ;  /* 0x000000ffff007224 */ /* 0x000fe200078e0023 */
[----:B------:R-:W-:Y:S01]  /*9bf0*/  MOV R4, R42 ;  /* 0x0000002a00047202 */ /* 0x000fe20000000f00 */
[----:B------:R-:W-:Y:S01]  /*9c00*/  IMAD.MOV.U32 R3, RZ, RZ, R43 ;  /* 0x000000ffff037224 */ /* 0x000fe200078e002b */
[----:B------:R-:W-:Y:S01]  /*9c10*/  CS2R R52, SRZ ;  /* 0x0000000000347805 */ /* 0x000fe2000001ff00 */
[----:B------:R-:W-:Y:S01]  /*9c20*/  CS2R R48, SRZ ;  /* 0x0000000000307805 */ /* 0x000fe2000001ff00 */
[----:B------:R-:W-:Y:S01]  /*9c30*/  PRMT R71, R2, 0x5410, R0 ;  /* 0x0000541002477816 */ /* 0x000fe20000000000 */
[----:B------:R-:W-:Y:S01]  /*9c40*/  IMAD.MOV.U32 R2, RZ, RZ, R24 ;  /* 0x000000ffff027224 */ /* 0x000fe200078e0018 */
[----:B------:R-:W-:Y:S01]  /*9c50*/  PRMT R74, R4, 0x5410, R3 ;  /* 0x00005410044a7816 */ /* 0x000fe20000000003 */
[----:B------:R-:W-:Y:S01]  /*9c60*/  IMAD.MOV.U32 R3, RZ, RZ, R31 ;  /* 0x000000ffff037224 */ /* 0x000fe200078e001f */
[----:B------:R-:W-:Y:S01]  /*9c70*/  MOV R0, R25 ;  /* 0x0000001900007202 */ /* 0x000fe20000000f00 */
[----:B------:R-:W-:Y:S01]  /*9c80*/  CS2R R44, SRZ ;  /* 0x00000000002c7805 */ /* 0x000fe2000001ff00 */
[----:B------:R-:W-:Y:S01]  /*9c90*/  MOV R4, R30 ;  /* 0x0000001e00047202 */ /* 0x000fe20000000f00 */
[----:B------:R-:W-:Y:S01]  /*9ca0*/  CS2R R60, SRZ ;  /* 0x00000000003c7805 */ /* 0x000fe2000001ff00 */
[----:B------:R-:W-:Y:S01]  /*9cb0*/  PRMT R67, R2, 0x5410, R0 ;  /* 0x0000541002437816 */ /* 0x000fe20000000000 */
[----:B------:R-:W-:Y:S01]  /*9cc0*/  IMAD.MOV.U32 R0, RZ, RZ, R7 ;  /* 0x000000ffff007224 */ /* 0x000fe200078e0007 */
[----:B------:R-:W-:Y:S01]  /*9cd0*/  PRMT R69, R4, 0x5410, R3 ;  /* 0x0000541004457816 */ /* 0x000fe20000000003 */
[----:B------:R2:W3:Y:S01]  /*9ce0*/  SHFL.IDX PT, R2, R38, 0x1, 0x1c1f ;  /* 0x003c1f0026027f89 */ /* 0x0004e200000e0000 */
[----:B------:R-:W-:Y:S01]  /*9cf0*/  CS2R R58, SRZ ;  /* 0x00000000003a7805 */ /* 0x000fe2000001ff00 */
[----:B------:R-:W-:Y:S01]  /*9d00*/  CS2R R54, SRZ ;  /* 0x0000000000367805 */ /* 0x000fe2000001ff00 */
[----:B------:R-:W-:Y:S01]  /*9d10*/  CS2R R50, SRZ ;  /* 0x0000000000327805 */ /* 0x000fe2000001ff00 */
[----:B------:R4:W1:Y:S01]  /*9d20*/  SHFL.IDX PT, R4, R37, 0x1, 0x1c1f ;  /* 0x003c1f0025047f89 */ /* 0x00086200000e0000 */
[----:B------:R-:W-:-:S03]  /*9d30*/  CS2R R46, SRZ ;  /* 0x00000000002e7805 */ /* 0x000fc6000001ff00 */
[----:B------:R1:W3:Y:S01]  /*9d40*/  SHFL.IDX PT, R3, R33, 0x1, 0x1c1f ;  /* 0x003c1f0021037f89 */ /* 0x0002e200000e0000 */
[----:B--2---:R-:W-:Y:S01]  /*9d50*/  CS2R R38, SRZ ;  /* 0x0000000000267805 */ /* 0x004fe2000001ff00 */
[----:B----4-:R-:W-:Y:S01]  /*9d60*/  CS2R R36, SRZ ;  /* 0x0000000000247805 */ /* 0x010fe2000001ff00 */
[----:B-1----:R-:W-:Y:S01]  /*9d70*/  PRMT R33, R14, 0x5410, R0 ;  /* 0x000054100e217816 */ /* 0x002fe20000000000 */
[----:B------:R-:W-:Y:S05]  /*9d80*/  @P0 BRA `(.L_x_768) ;  /* 0x000003e000000947 */ /* 0x000fea0003800000 */
[----:B---3--:R-:W-:Y:S01]  /*9d90*/  ISETP.GE.AND P0, PT, R145, c[0x0][0x27c], PT ;  /* 0x00009f0091007a0c */ /* 0x008fe20003f06270 */
[----:B------:R-:W-:Y:S01]  /*9da0*/  CS2R R44, SRZ ;  /* 0x00000000002c7805 */ /* 0x000fe2000001ff00 */
[----:B------:R-:W-:Y:S01]  /*9db0*/  ISETP.GE.AND P1, PT, R142, c[0x0][0x27c], PT ;  /* 0x00009f008e007a0c */ /* 0x000fe20003f26270 */
[----:B------:R-:W-:-:S10]  /*9dc0*/  CS2R R46, SRZ ;  /* 0x00000000002e7805 */ /* 0x000fd4000001ff00 */
[C---:B------:R-:W-:Y:S01]  /*9dd0*/  @!P0 IMAD.SHL.U32 R0, R145.reuse, 0x2, RZ ;  /* 0x0000000291008824 */ /* 0x040fe200078e00ff */
[----:B------:R-:W-:-:S04]  /*9de0*/  @!P0 SHF.L.U64.HI R15, R145, 0x1, R80 ;  /* 0x00000001910f8819 */ /* 0x000fc80000010250 */
[----:B------:R-:W-:-:S05]  /*9df0*/  @!P0 IADD3 R16, P2, R4, R0, RZ ;  /* 0x0000000004108210 */ /* 0x000fca0007f5e0ff */
[----:B------:R-:W-:Y:S01]  /*9e00*/  @!P0 IMAD.X R17, R5, 0x1, R15, P2 ;  /* 0x0000000105118824 */ /* 0x000fe200010e060f */
[----:B------:R-:W-:Y:S01]  /*9e10*/  @!P0 IADD3 R14, P2, R2, R0, RZ ;  /* 0x00000000020e8210 */ /* 0x000fe20007f5e0ff */
[----:B------:R-:W-:-:S03]  /*9e20*/  @!P1 IMAD.SHL.U32 R0, R142, 0x2, RZ ;  /* 0x000000028e009824 */ /* 0x000fc600078e00ff */
[----:B------:R1:W5:Y:S01]  /*9e30*/  @!P0 LD.E.64 R44, [R16.64] ;  /* 0x00000008102c8980 */ /* 0x000362000c101b00 */
[----:B------:R-:W-:-:S05]  /*9e40*/  @!P0 IMAD.X R15, R3, 0x1, R15, P2 ;  /* 0x00000001030f8824 */ /* 0x000fca00010e060f */
[----:B------:R2:W5:Y:S01]  /*9e50*/  @!P0 LD.E.64 R46, [R14.64] ;  /* 0x000000080e2e8980 */ /* 0x000562000c101b00 */
[----:B------:R-:W-:Y:S01]  /*9e60*/  ISETP.GE.AND P0, PT, R144, c[0x0][0x27c], PT ;  /* 0x00009f0090007a0c */ /* 0x000fe20003f06270 */
[----:B------:R-:W-:Y:S01]  /*9e70*/  CS2R R48, SRZ ;  /* 0x0000000000307805 */ /* 0x000fe2000001ff00 */
[----:B------:R-:W-:Y:S01]  /*9e80*/  CS2R R50, SRZ ;  /* 0x0000000000327805 */ /* 0x000fe2000001ff00 */
[----:B-1----:R-:W-:Y:S02]  /*9e90*/  @!P1 IADD3 R16, P2, R4, R0, RZ ;  /* 0x0000000004109210 */ /* 0x002fe40007f5e0ff */
[----:B--2---:R-:W-:-:S05]  /*9ea0*/  @!P1 SHF.L.U64.HI R15, R142, 0x1, R79 ;  /* 0x000000018e0f9819 */ /* 0x004fca000001024f */
[--C-:B------:R-:W-:Y:S01]  /*9eb0*/  @!P1 IMAD.X R17, R5, 0x1, R15.reuse, P2 ;  /* 0x0000000105119824 */ /* 0x100fe200010e060f */
[----:B------:R-:W-:Y:S02]  /*9ec0*/  @!P1 IADD3 R14, P2, R2, R0, RZ ;  /* 0x00000000020e9210 */ /* 0x000fe40007f5e0ff */
[----:B------:R-:W-:Y:S02]  /*9ed0*/  @!P0 IMAD.SHL.U32 R0, R144, 0x2, RZ ;  /* 0x0000000290008824 */ /* 0x000fe400078e00ff */
[----:B------:R1:W5:Y:S01]  /*9ee0*/  @!P1 LD.E.64 R48, [R16.64] ;  /* 0x0000000810309980 */ /* 0x000362000c101b00 */
[----:B------:R-:W-:Y:S01]  /*9ef0*/  @!P1 IMAD.X R15, R3, 0x1, R15, P2 ;  /* 0x00000001030f9824 */ /* 0x000fe200010e060f */
[----:B------:R-:W-:-:S04]  /*9f00*/  ISETP.GE.AND P2, PT, R107, c[0x0][0x27c], PT ;  /* 0x00009f006b007a0c */ /* 0x000fc80003f46270 */
[----:B------:R2:W5:Y:S01]  /*9f10*/  @!P1 LD.E.64 R50, [R14.64] ;  /* 0x000000080e329980 */ /* 0x000562000c101b00 */
[----:B------:R-:W-:Y:S01]  /*9f20*/  CS2R R52, SRZ ;  /* 0x0000000000347805 */ /* 0x000fe2000001ff00 */
[----:B------:R-:W-:Y:S01]  /*9f30*/  CS2R R54, SRZ ;  /* 0x0000000000367805 */ /* 0x000fe2000001ff00 */
[----:B-1----:R-:W-:Y:S02]  /*9f40*/  @!P0 IADD3 R16, P1, R4, R0, RZ ;  /* 0x0000000004108210 */ /* 0x002fe40007f3e0ff */
[----:B--2---:R-:W-:-:S05]  /*9f50*/  @!P0 SHF.L.U64.HI R15, R144, 0x1, R78 ;  /* 0x00000001900f8819 */ /* 0x004fca000001024e */
[----:B------:R-:W-:Y:S01]  /*9f60*/  @!P0 IMAD.X R17, R5, 0x1, R15, P1 ;  /* 0x0000000105118824 */ /* 0x000fe200008e060f */
[----:B------:R-:W-:Y:S01]  /*9f70*/  @!P0 IADD3 R14, P1, R2, R0, RZ ;  /* 0x00000000020e8210 */ /* 0x000fe20007f3e0ff */
[----:B------:R-:W-:-:S03]  /*9f80*/  @!P2 IMAD.SHL.U32 R18, R107, 0x2, RZ ;  /* 0x000000026b12a824 */ /* 0x000fc600078e00ff */
[----:B------:R1:W5:Y:S01]  /*9f90*/  @!P0 LD.E.64 R52, [R16.64] ;  /* 0x0000000810348980 */ /* 0x000362000c101b00 */
[----:B------:R-:W-:Y:S01]  /*9fa0*/  @!P0 IMAD.X R15, R3, 0x1, R15, P1 ;  /* 0x00000001030f8824 */ /* 0x000fe200008e060f */
[----:B------:R-:W-:-:S04]  /*9fb0*/  @!P2 SHF.L.U64.HI R0, R107, 0x1, R77 ;  /* 0x000000016b00a819 */ /* 0x000fc8000001024d */
[----:B------:R2:W5:Y:S01]  /*9fc0*/  @!P0 LD.E.64 R54, [R14.64] ;  /* 0x000000080e368980 */ /* 0x000562000c101b00 */
[----:B------:R-:W-:Y:S01]  /*9fd0*/  ISETP.GE.AND P1, PT, R140, c[0x0][0x27c], PT ;  /* 0x00009f008c007a0c */ /* 0x000fe20003f26270 */
[----:B------:R-:W-:Y:S01]  /*9fe0*/  CS2R R36, SRZ ;  /* 0x0000000000247805 */ /* 0x000fe2000001ff00 */
[----:B------:R-:W-:Y:S01]  /*9ff0*/  CS2R R38, SRZ ;  /* 0x0000000000267805 */ /* 0x000fe2000001ff00 */
[----:B--2---:R-:W-:-:S05]  /*a000*/  @!P2 IADD3 R14, P0, R2, R18, RZ ;  /* 0x00000012020ea210 */ /* 0x004fca0007f1e0ff */
[----:B------:R-:W-:Y:S01]  /*a010*/  @!P2 IMAD.X R15, R3, 0x1, R0, P0 ;  /* 0x00000001030fa824 */ /* 0x000fe200000e0600 */
[----:B------:R-:W-:Y:S02]  /*a020*/  ISETP.GE.AND P0, PT, R143, c[0x0][0x27c], PT ;  /* 0x00009f008f007a0c */ /* 0x000fe40003f06270 */
[----:B-1----:R-:W-:Y:S02]  /*a030*/  @!P2 IADD3 R16, P3, R4, R18, RZ ;  /* 0x000000120410a210 */ /* 0x002fe40007f7e0ff */
[----:B------:R-:W-:-:S04]  /*a040*/  @!P1 IMAD.WIDE R20, R140, 0x2, R4 ;  /* 0x000000028c149825 */ /* 0x000fc800078e0204 */
[----:B------:R-:W-:Y:S01]  /*a050*/  @!P2 IMAD.X R17, R5, 0x1, R0, P3 ;  /* 0x000000010511a824 */ /* 0x000fe200018e0600 */
[----:B------:R1:W5:Y:S01]  /*a060*/  @!P1 LD.E.64 R36, [R20.64] ;  /* 0x0000000814249980 */ /* 0x000362000c101b00 */
[----:B------:R-:W-:-:S04]  /*a070*/  @!P1 IMAD.WIDE R18, R140, 0x2, R2 ;  /* 0x000000028c129825 */ /* 0x000fc800078e0202 */
[----:B------:R-:W-:Y:S01]  /*a080*/  @!P0 IMAD.SHL.U32 R0, R143, 0x2, RZ ;  /* 0x000000028f008824 */ /* 0x000fe200078e00ff */
[----:B------:R2:W5:Y:S04]  /*a090*/  @!P1 LD.E.64 R38, [R18.64] ;  /* 0x0000000812269980 */ /* 0x000568000c101b00 */
[----:B------:R-:W-:Y:S01]  /*a0a0*/  @!P0 IADD3 R4, P1, R4, R0, RZ ;  /* 0x0000000004048210 */ /* 0x000fe20007f3e0ff */
[----:B------:R-:W-:Y:S01]  /*a0b0*/  CS2R R56, SRZ ;  /* 0x0000000000387805 */ /* 0x000fe2000001ff00 */
[----:B------:R-:W-:Y:S01]  /*a0c0*/  CS2R R58, SRZ ;  /* 0x00000000003a7805 */ /* 0x000fe2000001ff00 */
[----:B------:R-:W-:Y:S01]  /*a0d0*/  CS2R R62, SRZ ;  /* 0x00000000003e7805 */ /* 0x000fe2000001ff00 */
[----:B------:R-:W-:-:S03]  /*a0e0*/  CS2R R60, SRZ ;  /* 0x00000000003c7805 */ /* 0x000fc6000001ff00 */
[----:B------:R1:W5:Y:S04]  /*a0f0*/  @!P2 LD.E.64 R56, [R16.64] ;  /* 0x000000081038a980 */ /* 0x000368000c101b00 */
[----:B------:R1:W5:Y:S01]  /*a100*/  @!P2 LD.E.64 R58, [R14.64] ;  /* 0x000000080e3aa980 */ /* 0x000362000c101b00 */
[----:B--2---:R-:W-:-:S05]  /*a110*/  @!P0 SHF.L.U64.HI R18, R143, 0x1, R73 ;  /* 0x000000018f128819 */ /* 0x004fca0000010249 */
[----:B------:R-:W-:Y:S01]  /*a120*/  @!P0 IMAD.X R5, R5, 0x1, R18, P1 ;  /* 0x0000000105058824 */ /* 0x000fe200008e0612 */
[----:B------:R-:W-:-:S04]  /*a130*/  @!P0 IADD3 R2, P1, R2, R0, RZ ;  /* 0x0000000002028210 */ /* 0x000fc80007f3e0ff */
[----:B------:R1:W5:Y:S01]  /*a140*/  @!P0 LD.E.64 R62, [R4.64] ;  /* 0x00000008043e8980 */ /* 0x000362000c101b00 */
[----:B------:R-:W-:-:S05]  /*a150*/  @!P0 IMAD.X R3, R3, 0x1, R18, P1 ;  /* 0x0000000103038824 */ /* 0x000fca00008e0612 */
[----:B------:R1:W5:Y:S03]  /*a160*/  @!P0 LD.E.64 R60, [R2.64] ;  /* 0x00000008023c8980 */ /* 0x000366000c101b00 */
.L_x_768:
[----:B---3--:R-:W-:Y:S05]  /*a170*/  BSYNC B0 ;  /* 0x0000000000007941 */ /* 0x008fea0003800000 */
.L_x_767:
[----:B-1---5:R-:W-:Y:S01]  /*a180*/  IMAD.MOV.U32 R2, RZ, RZ, R62 ;  /* 0x000000ffff027224 */ /* 0x022fe200078e003e */
[----:B------:R-:W-:-:S04]  /*a190*/  DEPBAR.LE SB0, 0x1 ;  /* 0x000080400000791a */ /* 0x000fc80000000000 */
        /* <DEDUP_REMOVED lines=12> */
[----:B------:R-:W-:-:S03]  /*a260*/  IMAD.MOV.U32 R3, RZ, RZ, R49 ;  /* 0x000000ffff037224 */ /* 0x000fc600078e0031 */
[----:B------:R-:W-:Y:S01]  /*a270*/  PRMT R77, R2, 0x5410, R0 ;  /* 0x00005410024d7816 */ /* 0x000fe20000000000 */
[----:B------:R-:W-:Y:S01]  /*a280*/  IMAD.MOV.U32 R0, RZ, RZ, R61 ;  /* 0x000000ffff007224 */ /* 0x000fe200078e003d */
[----:B------:R-:W-:Y:S02]  /*a290*/  MOV R2, R60 ;  /* 0x0000003c00027202 */ /* 0x000fe40000000f00 */
[----:B------:R-:W-:Y:S01]  /*a2a0*/  PRMT R79, R4, 0x5410, R3 ;  /* 0x00005410044f7816 */ /* 0x000fe20000000003 */
[----:B------:R-:W-:Y:S01]  /*a2b0*/  IMAD.MOV.U32 R4, RZ, RZ, R36 ;  /* 0x000000ffff047224 */ /* 0x000fe200078e0024 */
[----:B------:R-:W-:Y:S01]  /*a2c0*/  PRMT R86, R2, 0x5410, R0 ;  /* 0x0000541002567816 */ /* 0x000fe20000000000 */
[----:B------:R-:W-:Y:S02]  /*a2d0*/  IMAD.MOV.U32 R3, RZ, RZ, R37 ;  /* 0x000000ffff037224 */ /* 0x000fe400078e0025 */
[----:B------:R-:W-:Y:S02]  /*a2e0*/  IMAD.MOV.U32 R2, RZ, RZ, R58 ;  /* 0x000000ffff027224 */ /* 0x000fe400078e003a */
[----:B------:R-:W-:Y:S01]  /*a2f0*/  IMAD.MOV.U32 R0, RZ, RZ, R59 ;  /* 0x000000ffff007224 */ /* 0x000fe200078e003b */
[----:B------:R-:W-:Y:S01]  /*a300*/  PRMT R73, R4, 0x5410, R3 ;  /* 0x0000541004497816 */ /* 0x000fe20000000003 */
[----:B------:R-:W-:-:S03]  /*a310*/  IMAD.IADD R3, R32, 0x1, -R233 ;  /* 0x0000000120037824 */ /* 0x000fc600078e0ae9 */
[----:B------:R-:W-:Y:S01]  /*a320*/  PRMT R82, R2, 0x5410, R0 ;  /* 0x0000541002527816 */ /* 0x000fe20000000000 */
[----:B------:R-:W-:Y:S01]  /*a330*/  IMAD.MOV.U32 R0, RZ, RZ, R55 ;  /* 0x000000ffff007224 */ /* 0x000fe200078e0037 */
[----:B------:R-:W-:Y:S02]  /*a340*/  MOV R2, R54 ;  /* 0x0000003600027202 */ /* 0x000fe40000000f00 */
[----:B------:R-:W-:Y:S02]  /*a350*/  IMNMX R21, R3, 0x80, PT ;  /* 0x0000008003157817 */ /* 0x000fe40003800200 */
[----:B------:R-:W-:Y:S01]  /*a360*/  PRMT R80, R2, 0x5410, R0 ;  /* 0x0000541002507816 */ /* 0x000fe20000000000 */
[----:B------:R-:W-:Y:S01]  /*a370*/  IMAD.MOV.U32 R2, RZ, RZ, R50 ;  /* 0x000000ffff027224 */ /* 0x000fe200078e0032 */
[----:B------:R-:W-:Y:S01]  /*a380*/  MOV R0, R51 ;  /* 0x0000003300007202 */ /* 0x000fe20000000f00 */
[----:B------:R-:W-:Y:S01]  /*a390*/  BAR.SYNC.DEFER_BLOCKING 0x0 ;  /* 0x0000000000007b1d */ /* 0x000fe20000010000 */
[----:B------:R-:W-:-:S02]  /*a3a0*/  ISETP.GE.AND P0, PT, R222, R21, PT ;  /* 0x00000015de00720c */ /* 0x000fc40003f06270 */
[----:B------:R-:W-:Y:S01]  /*a3b0*/  PRMT R78, R2, 0x5410, R0 ;  /* 0x00005410024e7816 */ /* 0x000fe20000000000 */
[----:B------:R-:W-:Y:S02]  /*a3c0*/  IMAD.MOV.U32 R0, RZ, RZ, R47 ;  /* 0x000000ffff007224 */ /* 0x000fe400078e002f */
[----:B------:R-:W-:-:S03]  /*a3d0*/  IMAD.MOV.U32 R2, RZ, RZ, R46 ;  /* 0x000000ffff027224 */ /* 0x000fc600078e002e */
[----:B------:R-:W-:Y:S01]  /*a3e0*/  PRMT R76, R0, 0x7610, R76 ;  /* 0x00007610004c7816 */ /* 0x000fe2000000004c */
[----:B------:R-:W-:Y:S01]  /*a3f0*/  IMAD.MOV.U32 R0, RZ, RZ, R39 ;  /* 0x000000ffff007224 */ /* 0x000fe200078e0027 */
[----:B------:R-:W-:Y:S02]  /*a400*/  PRMT R75, R2, 0x7610, R75 ;  /* 0x00007610024b7816 */ /* 0x000fe4000000004b */
[----:B------:R-:W-:-:S04]  /*a410*/  MOV R2, R38 ;  /* 0x0000002600027202 */ /* 0x000fc80000000f00 */
[----:B------:R-:W-:Y:S01]  /*a420*/  PRMT R32, R2, 0x5410, R0 ;  /* 0x0000541002207816 */ /* 0x000fe20000000000 */
[----:B------:R-:W-:Y:S05]  /*a430*/  @P0 BRA `(.L_x_770) ;  /* 0x0000112000000947 */ /* 0x000fea0003800000 */
[----:B------:R-:W-:Y:S01]  /*a440*/  ISETP.GE.AND P0, PT, R140, c[0x0][0x27c], PT ;  /* 0x00009f008c007a0c */ /* 0x000fe20003f06270 */
[----:B------:R-:W-:-:S12]  /*a450*/  BSSY B0, `(.L_x_771) ;  /* 0x000002c000007945 */ /* 0x000fd80003800000 */
[----:B------:R-:W-:Y:S05]  /*a460*/  @P0 BRA `(.L_x_772) ;  /* 0x000002a000000947 */ /* 0x000fea0003800000 */
[----:B------:R-:W1:Y:S01]  /*a470*/  LDS.128 R16, [R210+0xc000] ;  /* 0x00c00000d2107984 */ /* 0x000e620000000c00 */
[----:B------:R-:W-:Y:S02]  /*a480*/  SHF.R.U32.HI R0, RZ, 0x10, R7 ;  /* 0x00000010ff007819 */ /* 0x000fe40000011607 */
[----:B------:R-:W-:Y:S02]  /*a490*/  SHF.R.U32.HI R2, RZ, 0x10, R11 ;  /* 0x00000010ff027819 */ /* 0x000fe4000001160b */
[----:B------:R-:W-:Y:S01]  /*a4a0*/  SHF.R.U64 R6, R6, 0x10, R7 ;  /* 0x0000001006067819 */ /* 0x000fe20000001207 */
[----:B------:R-:W-:Y:S02]  /*a4b0*/  HADD2.F32 R0, -RZ, R0.H0_H0 ;  /* 0x20000000ff007230 */ /* 0x000fe40000004100 */
[----:B------:R-:W-:Y:S02]  /*a4c0*/  HADD2.F32 R2, -RZ, R2.H0_H0 ;  /* 0x20000002ff027230 */ /* 0x000fe40000004100 */
[----:B------:R-:W-:-:S02]  /*a4d0*/  HADD2.F32 R6, -RZ, R6.H0_H0 ;  /* 0x20000006ff067230 */ /* 0x000fc40000004100 */
[--C-:B-1----:R-:W-:Y:S02]  /*a4e0*/  HADD2.F32 R3, -RZ, R19.reuse.H1_H1 ;  /* 0x30000013ff037230 */ /* 0x102fe40000004100 */
[----:B------:R-:W-:-:S03]  /*a4f0*/  HADD2.F32 R4, -RZ, R19.H0_H0 ;  /* 0x20000013ff047230 */ /* 0x000fc60000004100 */
[CC--:B------:R-:W-:Y:S02]  /*a500*/  FMUL.FTZ R5, R3.reuse, R0.reuse ;  /* 0x0000000003057220 */ /* 0x0c0fe40000410000 */
[C---:B------:R-:W-:Y:S02]  /*a510*/  FMUL.FTZ R0, R4.reuse, R0 ;  /* 0x0000000004007220 */ /* 0x040fe40000410000 */
[-C--:B------:R-:W-:Y:S01]  /*a520*/  FFMA.FTZ R20, R4, R2.reuse, -R5 ;  /* 0x0000000204147223 */ /* 0x080fe20000010805 */
[--C-:B------:R-:W-:Y:S01]  /*a530*/  HADD2.F32 R4, -RZ, R16.reuse.H0_H0 ;  /* 0x20000010ff047230 */ /* 0x100fe20000004100 */
[----:B------:R-:W-:Y:S01]  /*a540*/  FFMA.FTZ R19, R3, R2, R0 ;  /* 0x0000000203137223 */ /* 0x000fe20000010000 */
[----:B------:R-:W-:Y:S02]  /*a550*/  HADD2.F32 R3, -RZ, R16.H1_H1 ;  /* 0x30000010ff037230 */ /* 0x000fe40000004100 */
[----:B------:R-:W-:Y:S02]  /*a560*/  HADD2.F32 R0, -RZ, R33.H0_H0 ;  /* 0x20000021ff007230 */ /* 0x000fe40000004100 */
[----:B------:R-:W-:-:S03]  /*a570*/  HADD2.F32 R2, -RZ, R64.H0_H0 ;  /* 0x20000040ff027230 */ /* 0x000fc60000004100 */
[CC--:B------:R-:W-:Y:S02]  /*a580*/  FMUL.FTZ R5, R3.reuse, R0.reuse ;  /* 0x0000000003057220 */ /* 0x0c0fe40000410000 */
[C---:B------:R-:W-:Y:S02]  /*a590*/  FMUL.FTZ R0, R4.reuse, R0 ;  /* 0x0000000004007220 */ /* 0x040fe40000410000 */
[-C--:B------:R-:W-:Y:S01]  /*a5a0*/  FFMA.FTZ R16, R4, R2.reuse, -R5 ;  /* 0x0000000204107223 */ /* 0x080fe20000010805 */
[--C-:B------:R-:W-:Y:S01]  /*a5b0*/  HADD2.F32 R4, -RZ, R18.reuse.H0_H0 ;  /* 0x20000012ff047230 */ /* 0x100fe20000004100 */
[----:B------:R-:W-:Y:S01]  /*a5c0*/  FFMA.FTZ R15, R3, R2, R0 ;  /* 0x00000002030f7223 */ /* 0x000fe20000010000 */
[----:B------:R-:W-:Y:S02]  /*a5d0*/  HADD2.F32 R3, -RZ, R18.H1_H1 ;  /* 0x30000012ff037230 */ /* 0x000fe40000004100 */
[----:B------:R-:W-:Y:S02]  /*a5e0*/  HADD2.F32 R0, -RZ, R33.H1_H1 ;  /* 0x30000021ff007230 */ /* 0x000fe40000004100 */
[----:B------:R-:W-:-:S03]  /*a5f0*/  HADD2.F32 R2, -RZ, R64.H1_H1 ;  /* 0x30000040ff027230 */ /* 0x000fc60000004100 */
[CC--:B------:R-:W-:Y:S02]  /*a600*/  FMUL.FTZ R5, R3.reuse, R0.reuse ;  /* 0x0000000003057220 */ /* 0x0c0fe40000410000 */
[C---:B------:R-:W-:Y:S02]  /*a610*/  FMUL.FTZ R0, R4.reuse, R0 ;  /* 0x0000000004007220 */ /* 0x040fe40000410000 */
[-C--:B------:R-:W-:Y:S02]  /*a620*/  FFMA.FTZ R14, R4, R2.reuse, -R5 ;  /* 0x00000002040e7223 */ /* 0x080fe40000010805 */
[----:B------:R-:W-:Y:S01]  /*a630*/  FFMA.FTZ R5, R3, R2, R0 ;  /* 0x0000000203057223 */ /* 0x000fe20000010000 */
[----:B------:R-:W-:Y:S01]  /*a640*/  SHF.R.U64 R3, R10, 0x10, R11 ;  /* 0x000000100a037819 */ /* 0x000fe2000000120b */
[--C-:B------:R-:W-:Y:S02]  /*a650*/  HADD2.F32 R0, -RZ, R17.reuse.H1_H1 ;  /* 0x30000011ff007230 */ /* 0x100fe40000004100 */
[----:B------:R-:W-:-:S02]  /*a660*/  HADD2.F32 R2, -RZ, R17.H0_H0 ;  /* 0x20000011ff027230 */ /* 0x000fc40000004100 */
[----:B------:R-:W-:Y:S01]  /*a670*/  HADD2.F32 R7, -RZ, R3.H0_H0 ;  /* 0x20000003ff077230 */ /* 0x000fe20000004100 */
[-C--:B------:R-:W-:Y:S02]  /*a680*/  FMUL.FTZ R4, R0, R6.reuse ;  /* 0x0000000600047220 */ /* 0x080fe40000410000 */
[C---:B------:R-:W-:Y:S01]  /*a690*/  FMUL.FTZ R3, R2.reuse, R6 ;  /* 0x0000000602037220 */ /* 0x040fe20000410000 */
[----:B------:R-:W-:Y:S01]  /*a6a0*/  F2FP.PACK_AB R6, R5, R14 ;  /* 0x0000000e0506723e */ /* 0x000fe200000000ff */
[-C--:B------:R-:W-:Y:S01]  /*a6b0*/  FFMA.FTZ R2, R2, R7.reuse, -R4 ;  /* 0x0000000702027223 */ /* 0x080fe20000010804 */
[----:B------:R-:W-:Y:S01]  /*a6c0*/  F2FP.PACK_AB R4, R15, R16 ;  /* 0x000000100f04723e */ /* 0x000fe200000000ff */
[----:B------:R-:W-:Y:S01]  /*a6d0*/  FFMA.FTZ R3, R0, R7, R3 ;  /* 0x0000000700037223 */ /* 0x000fe20000010003 */
[----:B------:R-:W-:-:S04]  /*a6e0*/  F2FP.PACK_AB R7, R19, R20 ;  /* 0x000000141307723e */ /* 0x000fc800000000ff */
[----:B------:R-:W-:-:S05]  /*a6f0*/  F2FP.PACK_AB R5, R3, R2 ;  /* 0x000000020305723e */ /* 0x000fca00000000ff */
[----:B------:R1:W-:Y:S02]  /*a700*/  STS.128 [R210+0xc000], R4 ;  /* 0x00c00004d2007388 */ /* 0x0003e40000000c00 */
.L_x_772:
[----:B------:R-:W-:Y:S05]  /*a710*/  BSYNC B0 ;  /* 0x0000000000007941 */ /* 0x000fea0003800000 */
.L_x_771:
[----:B------:R-:W-:Y:S01]  /*a720*/  ISETP.GE.AND P0, PT, R145, c[0x0][0x27c], PT ;  /* 0x00009f0091007a0c */ /* 0x000fe20003f06270 */
[----:B------:R-:W-:-:S12]  /*a730*/  BSSY B0, `(.L_x_773) ;  /* 0x000002c000007945 */ /* 0x000fd80003800000 */
[----:B------:R-:W-:Y:S05]  /*a740*/  @P0 BRA `(.L_x_774) ;  /* 0x000002a000000947 */ /* 0x000fea0003800000 */
[----:B------:R-:W2:Y:S01]  /*a750*/  LDS.128 R16, [R211+0xc000] ;  /* 0x00c00000d3107984 */ /* 0x000ea20000000c00 */
[----:B------:R-:W-:Y:S02]  /*a760*/  SHF.R.U32.HI R0, RZ, 0x10, R9 ;  /* 0x00000010ff007819 */ /* 0x000fe40000011609 */
[----:B------:R-:W-:Y:S02]  /*a770*/  SHF.R.U32.HI R2, RZ, 0x10, R13 ;  /* 0x00000010ff027819 */ /* 0x000fe4000001160d */
[----:B-1----:R-:W-:Y:S01]  /*a780*/  SHF.R.U64 R6, R8, 0x10, R9 ;  /* 0x0000001008067819 */ /* 0x002fe20000001209 */
[----:B------:R-:W-:Y:S02]  /*a790*/  HADD2.F32 R0, -RZ, R0.H0_H0 ;  /* 0x20000000ff007230 */ /* 0x000fe40000004100 */
[----:B------:R-:W-:Y:S02]  /*a7a0*/  HADD2.F32 R2, -RZ, R2.H0_H0 ;  /* 0x20000002ff027230 */ /* 0x000fe40000004100 */
[----:B------:R-:W-:-:S02]  /*a7b0*/  HADD2.F32 R6, -RZ, R6.H0_H0 ;  /* 0x20000006ff067230 */ /* 0x000fc40000004100 */
[--C-:B--2---:R-:W-:Y:S02]  /*a7c0*/  HADD2.F32 R3, -RZ, R19.reuse.H1_H1 ;  /* 0x30000013ff037230 */ /* 0x104fe40000004100 */
        /* <DEDUP_REMOVED lines=8> */
[----:B------:R-:W-:Y:S01]  /*a850*/  HADD2.F32 R2, -RZ, R66.H0_H0 ;  /* 0x20000042ff027230 */ /* 0x000fe20000004100 */
[----:B------:R-:W-:-:S02]  /*a860*/  F2FP.PACK_AB R7, R7, R14 ;  /* 0x0000000e0707723e */ /* 0x000fc400000000ff */
        /* <DEDUP_REMOVED lines=19> */
[----:B------:R-:W-:Y:S01]  /*a9a0*/  FFMA.FTZ R2, R2, R9, -R4 ;  /* 0x0000000902027223 */ /* 0x000fe20000010804 */
[----:B------:R-:W-:Y:S01]  /*a9b0*/  F2FP.PACK_AB R4, R10, R11 ;  /* 0x0000000b0a04723e */ /* 0x000fe200000000ff */
[----:B------:R-:W-:-:S05]  /*a9c0*/  FFMA.FTZ R3, R0, R9, R3 ;  /* 0x0000000900037223 */ /* 0x000fca0000010003 */
[----:B------:R-:W-:-:S05]  /*a9d0*/  F2FP.PACK_AB R5, R3, R2 ;  /* 0x000000020305723e */ /* 0x000fca00000000ff */
[----:B------:R1:W-:Y:S02]  /*a9e0*/  STS.128 [R211+0xc000], R4 ;  /* 0x00c00004d3007388 */ /* 0x0003e40000000c00 */
.L_x_774:
[----:B------:R-:W-:Y:S05]  /*a9f0*/  BSYNC B0 ;  /* 0x0000000000007941 */ /* 0x000fea0003800000 */
.L_x_773:
[----:B------:R-:W-:Y:S01]  /*aa00*/  ISETP.GE.AND P0, PT, R142, c[0x0][0x27c], PT ;  /* 0x00009f008e007a0c */ /* 0x000fe20003f06270 */
[----:B------:R-:W-:-:S12]  /*aa10*/  BSSY B0, `(.L_x_775) ;  /* 0x000002c000007945 */ /* 0x000fd80003800000 */
[----:B------:R-:W-:Y:S05]  /*aa20*/  @P0 BRA `(.L_x_776) ;  /* 0x000002a000000947 */ /* 0x000fea0003800000 */
[----:B------:R-:W2:Y:S01]  /*aa30*/  LDS.128 R8, [R210+0x10000] ;  /* 0x01000000d2087984 */ /* 0x000ea20000000c00 */
[----:B------:R-:W-:Y:S01]  /*aa40*/  SHF.R.U32.HI R0, RZ, 0x10, R25 ;  /* 0x00000010ff007819 */ /* 0x000fe20000011619 */
[----:B-1----:R-:W-:Y:S01]  /*aa50*/  HADD2.F32 R6, -RZ, R68.H0_H0 ;  /* 0x20000044ff067230 */ /* 0x002fe20000004100 */
[----:B------:R-:W-:Y:S02]  /*aa60*/  SHF.R.U32.HI R2, RZ, 0x10, R27 ;  /* 0x00000010ff027819 */ /* 0x000fe4000001161b */
[----:B------:R-:W-:Y:S01]  /*aa70*/  SHF.R.U64 R12, R24, 0x10, R25 ;  /* 0x00000010180c7819 */ /* 0x000fe20000001219 */
[----:B------:R-:W-:Y:S01]  /*aa80*/  HADD2.F32 R0, -RZ, R0.H0_H0 ;  /* 0x20000000ff007230 */ /* 0x000fe20000004100 */
[----:B------:R-:W-:Y:S01]  /*aa90*/  SHF.R.U64 R13, R26, 0x10, R27 ;  /* 0x000000101a0d7819 */ /* 0x000fe2000000121b */
[----:B------:R-:W-:-:S04]  /*aaa0*/  HADD2.F32 R2, -RZ, R2.H0_H0 ;  /* 0x20000002ff027230 */ /* 0x000fc80000004100 */
[----:B------:R-:W-:Y:S02]  /*aab0*/  HADD2.F32 R13, -RZ, R13.H0_H0 ;  /* 0x2000000dff0d7230 */ /* 0x000fe40000004100 */
[--C-:B--2---:R-:W-:Y:S02]  /*aac0*/  HADD2.F32 R3, -RZ, R11.reuse.H1_H1 ;  /* 0x3000000bff037230 */ /* 0x104fe40000004100 */
[----:B------:R-:W-:Y:S02]  /*aad0*/  HADD2.F32 R4, -RZ, R11.H0_H0 ;  /* 0x2000000bff047230 */ /* 0x000fe40000004100 */
[----:B------:R-:W-:Y:S01]  /*aae0*/  HADD2.F32 R11, -RZ, R8.H1_H1 ;  /* 0x30000008ff0b7230 */ /* 0x000fe20000004100 */
[CC--:B------:R-:W-:Y:S01]  /*aaf0*/  FMUL.FTZ R5, R3.reuse, R0.reuse ;  /* 0x0000000003057220 */ /* 0x0c0fe20000410000 */
[--C-:B------:R-:W-:Y:S01]  /*ab00*/  HADD2.F32 R7, -RZ, R10.reuse.H0_H0 ;  /* 0x2000000aff077230 */ /* 0x100fe20000004100 */
[C---:B------:R-:W-:Y:S02]  /*ab10*/  FMUL.FTZ R0, R4.reuse, R0 ;  /* 0x0000000004007220 */ /* 0x040fe40000410000 */
[-C--:B------:R-:W-:Y:S01]  /*ab20*/  FFMA.FTZ R15, R4, R2.reuse, -R5 ;  /* 0x00000002040f7223 */ /* 0x080fe20000010805 */
[----:B------:R-:W-:Y:S01]  /*ab30*/  HADD2.F32 R4, -RZ, R10.H1_H1 ;  /* 0x3000000aff047230 */ /* 0x000fe20000004100 */
[----:B------:R-:W-:Y:S01]  /*ab40*/  FFMA.FTZ R14, R3, R2, R0 ;  /* 0x00000002030e7223 */ /* 0x000fe20000010000 */
[----:B------:R-:W-:-:S02]  /*ab50*/  HADD2.F32 R0, -RZ, R67.H0_H0 ;  /* 0x20000043ff007230 */ /* 0x000fc40000004100 */
[----:B------:R-:W-:Y:S02]  /*ab60*/  HADD2.F32 R2, -RZ, R8.H0_H0 ;  /* 0x20000008ff027230 */ /* 0x000fe40000004100 */
[--C-:B------:R-:W-:Y:S01]  /*ab70*/  HADD2.F32 R5, -RZ, R9.reuse.H0_H0 ;  /* 0x20000009ff057230 */ /* 0x100fe20000004100 */
[CC--:B------:R-:W-:Y:S01]  /*ab80*/  FMUL.FTZ R10, R11.reuse, R0.reuse ;  /* 0x000000000b0a7220 */ /* 0x0c0fe20000410000 */
[----:B------:R-:W-:Y:S01]  /*ab90*/  HADD2.F32 R3, -RZ, R9.H1_H1 ;  /* 0x30000009ff037230 */ /* 0x000fe20000004100 */
[C---:B------:R-:W-:Y:S01]  /*aba0*/  FMUL.FTZ R8, R2.reuse, R0 ;  /* 0x0000000002087220 */ /* 0x040fe20000410000 */
[----:B------:R-:W-:Y:S01]  /*abb0*/  HADD2.F32 R0, -RZ, R67.H1_H1 ;  /* 0x30000043ff007230 */ /* 0x000fe20000004100 */
[-C--:B------:R-:W-:Y:S01]  /*abc0*/  FFMA.FTZ R10, R2, R6.reuse, -R10 ;  /* 0x00000006020a7223 */ /* 0x080fe2000001080a */
[----:B------:R-:W-:Y:S01]  /*abd0*/  HADD2.F32 R9, -RZ, R12.H0_H0 ;  /* 0x2000000cff097230 */ /* 0x000fe20000004100 */
[----:B------:R-:W-:Y:S01]  /*abe0*/  FFMA.FTZ R11, R11, R6, R8 ;  /* 0x000000060b0b7223 */ /* 0x000fe20000010008 */
[----:B------:R-:W-:Y:S01]  /*abf0*/  HADD2.F32 R2, -RZ, R68.H1_H1 ;  /* 0x30000044ff027230 */ /* 0x000fe20000004100 */
[----:B------:R-:W-:-:S02]  /*ac00*/  FMUL.FTZ R6, R4, R0 ;  /* 0x0000000004067220 */ /* 0x000fc40000410000 */
[----:B------:R-:W-:Y:S02]  /*ac10*/  FMUL.FTZ R0, R7, R0 ;  /* 0x0000000007007220 */ /* 0x000fe40000410000 */
[-C--:B------:R-:W-:Y:S02]  /*ac20*/  FMUL.FTZ R8, R3, R9.reuse ;  /* 0x0000000903087220 */ /* 0x080fe40000410000 */
[----:B------:R-:W-:Y:S02]  /*ac30*/  FMUL.FTZ R9, R5, R9 ;  /* 0x0000000905097220 */ /* 0x000fe40000410000 */
[-C--:B------:R-:W-:Y:S01]  /*ac40*/  FFMA.FTZ R6, R7, R2.reuse, -R6 ;  /* 0x0000000207067223 */ /* 0x080fe20000010806 */
[----:B------:R-:W-:Y:S01]  /*ac50*/  F2FP.PACK_AB R7, R14, R15 ;  /* 0x0000000f0e07723e */ /* 0x000fe200000000ff */
[----:B------:R-:W-:Y:S01]  /*ac60*/  FFMA.FTZ R2, R4, R2, R0 ;  /* 0x0000000204027223 */ /* 0x000fe20000010000 */
[----:B------:R-:W-:Y:S01]  /*ac70*/  F2FP.PACK_AB R4, R11, R10 ;  /* 0x0000000a0b04723e */ /* 0x000fe200000000ff */
[----:B------:R-:W-:-:S02]  /*ac80*/  FFMA.FTZ R0, R5, R13, -R8 ;  /* 0x0000000d05007223 */ /* 0x000fc40000010808 */
[----:B------:R-:W-:Y:S01]  /*ac90*/  FFMA.FTZ R3, R3, R13, R9 ;  /* 0x0000000d03037223 */ /* 0x000fe20000010009 */
[----:B------:R-:W-:-:S04]  /*aca0*/  F2FP.PACK_AB R6, R2, R6 ;  /* 0x000000060206723e */ /* 0x000fc800000000ff */
[----:B------:R-:W-:-:S05]  /*acb0*/  F2FP.PACK_AB R5, R3, R0 ;  /* 0x000000000305723e */ /* 0x000fca00000000ff */
[----:B------:R1:W-:Y:S02]  /*acc0*/  STS.128 [R210+0x10000], R4 ;  /* 0x01000004d2007388 */ /* 0x0003e40000000c00 */
.L_x_776:
[----:B------:R-:W-:Y:S05]  /*acd0*/  BSYNC B0 ;  /* 0x0000000000007941 */ /* 0x000fea0003800000 */
.L_x_775:
[----:B------:R-:W-:Y:S01]  /*ace0*/  ISETP.GE.AND P0, PT, R144, c[0x0][0x27c], PT ;  /* 0x00009f0090007a0c */ /* 0x000fe20003f06270 */
[----:B------:R-:W-:-:S12]  /*acf0*/  BSSY B0, `(.L_x_777) ;  /* 0x000002c000007945 */ /* 0x000fd80003800000 */
[----:B------:R-:W-:Y:S05]  /*ad00*/  @P0 BRA `(.L_x_778) ;  /* 0x000002a000000947 */ /* 0x000fea0003800000 */
[----:B-1----:R-:W1:Y:S01]  /*ad10*/  LDS.128 R4, [R211+0x10000] ;  /* 0x01000000d3047984 */ /* 0x002e620000000c00 */
[----:B------:R-:W-:Y:S02]  /*ad20*/  SHF.R.U32.HI R0, RZ, 0x10, R31 ;  /* 0x00000010ff007819 */ /* 0x000fe4000001161f */
[----:B------:R-:W-:Y:S02]  /*ad30*/  SHF.R.U32.HI R2, RZ, 0x10, R29 ;  /* 0x00000010ff027819 */ /* 0x000fe4000001161d */
[----:B------:R-:W-:Y:S01]  /*ad40*/  SHF.R.U64 R14, R30, 0x10, R31 ;  /* 0x000000101e0e7819 */ /* 0x000fe2000000121f */
[----:B------:R-:W-:Y:S01]  /*ad50*/  HADD2.F32 R12, -RZ, R0.H0_H0 ;  /* 0x20000000ff0c7230 */ /* 0x000fe20000004100 */
[----:B------:R-:W-:Y:S01]  /*ad60*/  SHF.R.U64 R16, R28, 0x10, R29 ;  /* 0x000000101c107819 */ /* 0x000fe2000000121d */
[----:B------:R-:W-:Y:S02]  /*ad70*/  HADD2.F32 R0, -RZ, R69.H0_H0 ;  /* 0x20000045ff007230 */ /* 0x000fe40000004100 */
[----:B------:R-:W-:-:S02]  /*ad80*/  HADD2.F32 R17, -RZ, R2.H0_H0 ;  /* 0x20000002ff117230 */ /* 0x000fc40000004100 */
[----:B------:R-:W-:Y:S02]  /*ad90*/  HADD2.F32 R2, -RZ, R70.H0_H0 ;  /* 0x20000046ff027230 */ /* 0x000fe40000004100 */
[--C-:B-1----:R-:W-:Y:S02]  /*ada0*/  HADD2.F32 R10, -RZ, R7.reuse.H0_H0 ;  /* 0x20000007ff0a7230 */ /* 0x102fe40000004100 */
[----:B------:R-:W-:Y:S02]  /*adb0*/  HADD2.F32 R7, -RZ, R7.H1_H1 ;  /* 0x30000007ff077230 */ /* 0x000fe40000004100 */
[--C-:B------:R-:W-:Y:S02]  /*adc0*/  HADD2.F32 R9, -RZ, R4.reuse.H0_H0 ;  /* 0x20000004ff097230 */ /* 0x100fe40000004100 */
[----:B------:R-:W-:Y:S02]  /*add0*/  HADD2.F32 R8, -RZ, R4.H1_H1 ;  /* 0x30000004ff087230 */ /* 0x000fe40000004100 */
[----:B------:R-:W-:-:S02]  /*ade0*/  HADD2.F32 R4, -RZ, R5.H0_H0 ;  /* 0x20000005ff047230 */ /* 0x000fc40000004100 */
[----:B------:R-:W-:Y:S01]  /*adf0*/  HADD2.F32 R3, -RZ, R5.H1_H1 ;  /* 0x30000005ff037230 */ /* 0x000fe20000004100 */
[----:B------:R-:W-:Y:S01]  /*ae00*/  FMUL.FTZ R5, R7, R12 ;  /* 0x0000000c07057220 */ /* 0x000fe20000410000 */
[--C-:B------:R-:W-:Y:S01]  /*ae10*/  HADD2.F32 R11, -RZ, R6.reuse.H0_H0 ;  /* 0x20000006ff0b7230 */ /* 0x100fe20000004100 */
[-C--:B------:R-:W-:Y:S01]  /*ae20*/  FMUL.FTZ R13, R8, R0.reuse ;  /* 0x00000000080d7220 */ /* 0x080fe20000410000 */
[----:B------:R-:W-:Y:S01]  /*ae30*/  HADD2.F32 R6, -RZ, R6.H1_H1 ;  /* 0x30000006ff067230 */ /* 0x000fe20000004100 */
[----:B------:R-:W-:Y:S02]  /*ae40*/  FFMA.FTZ R15, R10, R17, -R5 ;  /* 0x000000110a0f7223 */ /* 0x000fe40000010805 */
[C---:B------:R-:W-:Y:S01]  /*ae50*/  FMUL.FTZ R5, R9.reuse, R0 ;  /* 0x0000000009057220 */ /* 0x040fe20000410000 */
[----:B------:R-:W-:Y:S01]  /*ae60*/  HADD2.F32 R0, -RZ, R69.H1_H1 ;  /* 0x30000045ff007230 */ /* 0x000fe20000004100 */
[-C--:B------:R-:W-:Y:S02]  /*ae70*/  FFMA.FTZ R13, R9, R2.reuse, -R13 ;  /* 0x00000002090d7223 */ /* 0x080fe4000001080d */
[----:B------:R-:W-:Y:S01]  /*ae80*/  FFMA.FTZ R9, R8, R2, R5 ;  /* 0x0000000208097223 */ /* 0x000fe20000010005 */
[----:B------:R-:W-:Y:S01]  /*ae90*/  HADD2.F32 R8, -RZ, R14.H0_H0 ;  /* 0x2000000eff087230 */ /* 0x000fe20000004100 */
[----:B------:R-:W-:Y:S01]  /*aea0*/  FMUL.FTZ R12, R10, R12 ;  /* 0x0000000c0a0c7220 */ /* 0x000fe20000410000 */
[----:B------:R-:W-:Y:S01]  /*aeb0*/  HADD2.F32 R2, -RZ, R70.H1_H1 ;  /* 0x30000046ff027230 */ /* 0x000fe20000004100 */
[----:B------:R-:W-:-:S02]  /*aec0*/  FMUL.FTZ R5, R6, R0 ;  /* 0x0000000006057220 */ /* 0x000fc40000410000 */
[----:B------:R-:W-:Y:S01]  /*aed0*/  FFMA.FTZ R10, R7, R17, R12 ;  /* 0x00000011070a7223 */ /* 0x000fe2000001000c */
[----:B------:R-:W-:Y:S01]  /*aee0*/  HADD2.F32 R12, -RZ, R16.H0_H0 ;  /* 0x20000010ff0c7230 */ /* 0x000fe20000004100 */
[----:B------:R-:W-:Y:S02]  /*aef0*/  FMUL.FTZ R0, R11, R0 ;  /* 0x000000000b007220 */ /* 0x000fe40000410000 */
[-C--:B------:R-:W-:Y:S02]  /*af00*/  FMUL.FTZ R7, R3, R8.reuse ;  /* 0x0000000803077220 */ /* 0x080fe40000410000 */
[----:B------:R-:W-:Y:S02]  /*af10*/  FMUL.FTZ R8, R4, R8 ;  /* 0x0000000804087220 */ /* 0x000fe40000410000 */
[-C--:B------:R-:W-:Y:S02]  /*af20*/  FFMA.FTZ R5, R11, R2.reuse, -R5 ;  /* 0x000000020b057223 */ /* 0x080fe40000010805 */
[----:B------:R-:W-:-:S02]  /*af30*/  FFMA.FTZ R2, R6, R2, R0 ;  /* 0x0000000206027223 */ /* 0x000fc40000010000 */
[-C--:B------:R-:W-:Y:S01]  /*af40*/  FFMA.FTZ R0, R4, R12.reuse, -R7 ;  /* 0x0000000c04007223 */ /* 0x080fe20000010807 */
[----:B------:R-:W-:Y:S01]  /*af50*/  F2FP.PACK_AB R7, R10, R15 ;  /* 0x0000000f0a07723e */ /* 0x000fe200000000ff */
[----:B------:R-:W-:Y:S01]  /*af60*/  FFMA.FTZ R3, R3, R12, R8 ;  /* 0x0000000c03037223 */ /* 0x000fe20000010008 */
[----:B------:R-:W-:Y:S02]  /*af70*/  F2FP.PACK_AB R6, R2, R5 ;  /* 0x000000050206723e */ /* 0x000fe400000000ff */
[----:B------:R-:W-:Y:S02]  /*af80*/  F2FP.PACK_AB R4, R9, R13 ;  /* 0x0000000d0904723e */ /* 0x000fe400000000ff */
[----:B------:R-:W-:-:S05]  /*af90*/  F2FP.PACK_AB R5, R3, R0 ;  /* 0x000000000305723e */ /* 0x000fca00000000ff */
[----:B------:R1:W-:Y:S02]  /*afa0*/  STS.128 [R211+0x10000], R4 ;  /* 0x01000004d3007388 */ /* 0x0003e40000000c00 */
.L_x_778:
[----:B------:R-:W-:Y:S05]  /*afb0*/  BSYNC B0 ;  /* 0x0000000000007941 */ /* 0x000fea0003800000 */
.L_x_777:
        /* <DEDUP_REMOVED lines=12> */
[----:B------:R-:W-:Y:S02]  /*b080*/  HADD2.F32 R15, -RZ, R15.H0_H0 ;  /* 0x2000000fff0f7230 */ /* 0x000fe40000004100 */
[--C-:B-1----:R-:W-:Y:S02]  /*b090*/  HADD2.F32 R10, -RZ, R7.reuse.H0_H0 ;  /* 0x20000007ff0a7230 */ /* 0x102fe40000004100 */
[----:B------:R-:W-:Y:S02]  /*b0a0*/  HADD2.F32 R7, -RZ, R7.H1_H1 ;  /* 0x30000007ff077230 */ /* 0x000fe40000004100 */
[--C-:B------:R-:W-:Y:S02]  /*b0b0*/  HADD2.F32 R9, -RZ, R4.reuse.H0_H0 ;  /* 0x20000004ff097230 */ /* 0x100fe40000004100 */
[----:B------:R-:W-:-:S02]  /*b0c0*/  HADD2.F32 R8, -RZ, R4.H1_H1 ;  /* 0x30000004ff087230 */ /* 0x000fc40000004100 */
[--C-:B------:R-:W-:Y:S02]  /*b0d0*/  HADD2.F32 R4, -RZ, R5.reuse.H0_H0 ;  /* 0x20000005ff047230 */ /* 0x100fe40000004100 */
        /* <DEDUP_REMOVED lines=8> */
[----:B------:R-:W-:-:S02]  /*b160*/  FFMA.FTZ R13, R9, R2, -R13 ;  /* 0x00000002090d7223 */ /* 0x000fc4000001080d */
[----:B------:R-:W-:Y:S01]  /*b170*/  FFMA.FTZ R9, R8, R2, R5 ;  /* 0x0000000208097223 */ /* 0x000fe20000010005 */
[----:B------:R-:W-:Y:S01]  /*b180*/  HADD2.F32 R8, -RZ, R14.H0_H0 ;  /* 0x2000000eff087230 */ /* 0x000fe20000004100 */
[----:B------:R-:W-:Y:S01]  /*b190*/  FMUL.FTZ R12, R10, R12 ;  /* 0x0000000c0a0c7220 */ /* 0x000fe20000410000 */
[----:B------:R-:W-:Y:S01]  /*b1a0*/  HADD2.F32 R2, -RZ, R72.H1_H1 ;  /* 0x30000048ff027230 */ /* 0x000fe20000004100 */
[-C--:B------:R-:W-:Y:S02]  /*b1b0*/  FMUL.FTZ R5, R6, R0.reuse ;  /* 0x0000000006057220 */ /* 0x080fe40000410000 */
[----:B------:R-:W-:Y:S02]  /*b1c0*/  FFMA.FTZ R10, R7, R17, R12 ;  /* 0x00000011070a7223 */ /* 0x000fe4000001000c */
[----:B------:R-:W-:Y:S02]  /*b1d0*/  FMUL.FTZ R0, R11, R0 ;  /* 0x000000000b007220 */ /* 0x000fe40000410000 */
[----:B------:R-:W-:-:S02]  /*b1e0*/  FMUL.FTZ R7, R3, R8 ;  /* 0x0000000803077220 */ /* 0x000fc40000410000 */
[----:B------:R-:W-:Y:S02]  /*b1f0*/  FMUL.FTZ R8, R4, R8 ;  /* 0x0000000804087220 */ /* 0x000fe40000410000 */
[-C--:B------:R-:W-:Y:S02]  /*b200*/  FFMA.FTZ R5, R11, R2.reuse, -R5 ;  /* 0x000000020b057223 */ /* 0x080fe40000010805 */
[----:B------:R-:W-:Y:S02]  /*b210*/  FFMA.FTZ R2, R6, R2, R0 ;  /* 0x0000000206027223 */ /* 0x000fe40000010000 */
[-C--:B------:R-:W-:Y:S01]  /*b220*/  FFMA.FTZ R0, R4, R15.reuse, -R7 ;  /* 0x0000000f04007223 */ /* 0x080fe20000010807 */
[----:B------:R-:W-:Y:S01]  /*b230*/  F2FP.PACK_AB R7, R10, R16 ;  /* 0x000000100a07723e */ /* 0x000fe200000000ff */
[----:B------:R-:W-:Y:S01]  /*b240*/  FFMA.FTZ R3, R3, R15, R8 ;  /* 0x0000000f03037223 */ /* 0x000fe20000010008 */
[----:B------:R-:W-:Y:S02]  /*b250*/  F2FP.PACK_AB R6, R2, R5 ;  /* 0x000000050206723e */ /* 0x000fe400000000ff */
[----:B------:R-:W-:-:S02]  /*b260*/  F2FP.PACK_AB R4, R9, R13 ;  /* 0x0000000d0904723e */ /* 0x000fc400000000ff */
[----:B------:R-:W-:-:S05]  /*b270*/  F2FP.PACK_AB R5, R3, R0 ;  /* 0x000000000305723e */ /* 0x000fca00000000ff */
[----:B------:R1:W-:Y:S02]  /*b280*/  STS.128 [R210+0x14000], R4 ;  /* 0x01400004d2007388 */ /* 0x0003e40000000c00 */
.L_x_780:
[----:B------:R-:W-:Y:S05]  /*b290*/  BSYNC B0 ;  /* 0x0000000000007941 */ /* 0x000fea0003800000 */
.L_x_779:
[----:B------:R-:W-:-:S13]  /*b2a0*/  ISETP.GE.AND P0, PT, R143, c[0x0][0x27c], PT ;  /* 0x00009f008f007a0c */ /* 0x000fda0003f06270 */
        /* <DEDUP_REMOVED lines=9> */
[----:B------:R-:W-:Y:S02]  /*b340*/  HADD2.F32 R2, -RZ, R75.H1_H1 ;  /* 0x3000004bff027230 */ /* 0x000fe40000004100 */
        /* <DEDUP_REMOVED lines=33> */
.L_x_770:
[----:B------:R-:W-:Y:S05]  /*b560*/  BSYNC B1 ;  /* 0x0000000000017941 */ /* 0x000fea0003800000 */
.L_x_769:
[----:B------:R-:W-:-:S04]  /*b570*/  IADD3 R0, R222, 0x40, RZ ;  /* 0x00000040de007810 */ /* 0x000fc80007ffe0ff */
[----:B------:R-:W-:-:S13]  /*b580*/  ISETP.GE.AND P0, PT, R0, R21, PT ;  /* 0x000000150000720c */ /* 0x000fda0003f06270 */
[----:B------:R-:W-:Y:S05]  /*b590*/  @P0 BRA `(.L_x_781) ;  /* 0x000044f000000947 */ /* 0x000fea0003800000 */
        /* <DEDUP_REMOVED lines=45> */
.L_x_783:
[----:B------:R-:W-:Y:S05]  /*b870*/  BSYNC B0 ;  /* 0x0000000000007941 */ /* 0x000fea0003800000 */
.L_x_782:
        /* <DEDUP_REMOVED lines=25> */
[----:B------:R-:W-:Y:S01]  /*ba10*/  HADD2.F32 R0, -RZ, R76.H0_H0 ;  /* 0x2000004cff007230 */ /* 0x000fe20000004100 */
        /* <DEDUP_REMOVED lines=19> */
.L_x_785:
[----:B------:R-:W-:Y:S05]  /*bb50*/  BSYNC B0 ;  /* 0x0000000000007941 */ /* 0x000fea0003800000 */
.L_x_784:
        /* <DEDUP_REMOVED lines=45> */
.L_x_787:
[----:B------:R-:W-:Y:S05]  /*be30*/  BSYNC B0 ;  /* 0x0000000000007941 */ /* 0x000fea0003800000 */
.L_x_786:
        /* <DEDUP_REMOVED lines=45> */
.L_x_789:
[----:B------:R-:W-:Y:S05]  /*c110*/  BSYNC B0 ;  /* 0x0000000000007941 */ /* 0x000fea0003800000 */
.L_x_788:
        /* <DEDUP_REMOVED lines=45> */
.L_x_791:
[----:B------:R-:W-:Y:S05]  /*c3f0*/  BSYNC B0 ;  /* 0x0000000000007941 */ /* 0x000fea0003800000 */
.L_x_790:
        /* <DEDUP_REMOVED lines=43> */
[----:B------:R1:W-:Y:S01]  /*c6b0*/  STS.128 [R211+0x16000], R4 ;  /* 0x01600004d3007388 */ /* 0x0003e20000000c00 */
[----:B------:R-:W-:Y:S05]  /*c6c0*/  BRA `(.L_x_781) ;  /* 0x000033c000007947 */ /* 0x000fea0003800000 */
.L_x_764:
[----:B------:R-:W-:Y:S01]  /*c6d0*/  IMAD.MOV.U32 R3, RZ, RZ, c[0x0][0x2c4] ;  /* 0x0000b100ff037624 */ /* 0x000fe200078e00ff */
[----:B------:R-:W-:Y:S01]  /*c6e0*/  BSSY B0, `(.L_x_792) ;  /* 0x0000048000007945 */ /* 0x000fe20003800000 */
[----:B------:R-:W-:Y:S01]  /*c6f0*/  IMAD.MOV.U32 R5, RZ, RZ, R7 ;  /* 0x000000ffff057224 */ /* 0x000fe200078e0007 */
[----:B------:R-:W-:Y:S01]  /*c700*/  MOV R7, R6 ;  /* 0x0000000600077202 */ /* 0x000fe20000000f00 */
[----:B------:R-:W-:Y:S01]  /*c710*/  IMAD.MOV.U32 R6, RZ, RZ, R2 ;  /* 0x000000ffff067224 */ /* 0x000fe200078e0002 */
[----:B------:R-:W-:Y:S01]  /*c720*/  ISETP.NE.AND P0, PT, R3, 0x1, PT ;  /* 0x000000010300780c */ /* 0x000fe20003f05270 */
        /* <DEDUP_REMOVED lines=9> */
[----:B------:R-:W-:-:S03]  /*c7c0*/  CS2R R24, SRZ ;  /* 0x0000000000187805 */ /* 0x000fc6000001ff00 */
[----:B------:R-:W-:-:S05]  /*c7d0*/  @P0 IMAD.HI.U32 R3, R0, c[0x0][0x2c8], RZ ;  /* 0x0000b20000030a27 */ /* 0x000fca00078e00ff */
[----:B------:R-:W-:-:S04]  /*c7e0*/  @P0 SHF.R.U32.HI R0, RZ, c[0x0][0x2cc], R3 ;  /* 0x0000b300ff000a19 */ /* 0x000fc80000011603 */
[----:B------:R-:W-:Y:S01]  /*c7f0*/  SHF.R.S32.HI R3, RZ, 0x1f, R0 ;  /* 0x0000001fff037819 */ /* 0x000fe20000011400 */
[----:B------:R-:W-:-:S04]  /*c800*/  IMAD.WIDE.U32 R4, R0, c[0x0][0x280], R4 ;  /* 0x0000a00000047a25 */ /* 0x000fc800078e0004 */
[C---:B------:R-:W-:Y:S01]  /*c810*/  IMAD R9, R3.reuse, c[0x0][0x280], RZ ;  /* 0x0000a00003097a24 */ /* 0x040fe200078e02ff */
[----:B------:R-:W-:Y:S01]  /*c820*/  LEA R21, P1, R4, c[0x0][0x270], 0x1 ;  /* 0x00009c0004157a11 */ /* 0x000fe200078208ff */
[----:B------:R-:W-:Y:S02]  /*c830*/  IMAD R8, R3, c[0x0][0x290], RZ ;  /* 0x0000a40003087a24 */ /* 0x000fe400078e02ff */
[C---:B------:R-:W-:Y:S02]  /*c840*/  IMAD.WIDE.U32 R2, R0.reuse, c[0x0][0x290], R6 ;  /* 0x0000a40000027a25 */ /* 0x040fe400078e0006 */
[----:B------:R1:W2:Y:S02]  /*c850*/  SHFL.IDX PT, R12, R21, RZ, 0x1c1f ;  /* 0x001c1fff150c7589 */ /* 0x0002a400000e0000 */
[----:B------:R-:W-:Y:S01]  /*c860*/  IMAD R6, R0, c[0x0][0x284], R9 ;  /* 0x0000a10000067a24 */ /* 0x000fe200078e0209 */
[----:B------:R-:W-:Y:S01]  /*c870*/  LEA R22, P0, R2, c[0x0][0x288], 0x1 ;  /* 0x0000a20002167a11 */ /* 0x000fe200078008ff */
[----:B------:R-:W-:-:S02]  /*c880*/  IMAD R0, R0, c[0x0][0x294], R8 ;  /* 0x0000a50000007a24 */ /* 0x000fc400078e0208 */
[----:B------:R-:W-:Y:S01]  /*c890*/  CS2R R8, SRZ ;  /* 0x0000000000087805 */ /* 0x000fe2000001ff00 */
[----:B------:R-:W-:Y:S02]  /*c8a0*/  IADD3 R6, R5, R6, RZ ;  /* 0x0000000605067210 */ /* 0x000fe40007ffe0ff */
[----:B------:R-:W-:Y:S02]  /*c8b0*/  IADD3 R0, R3, R0, RZ ;  /* 0x0000000003007210 */ /* 0x000fe40007ffe0ff */
[----:B------:R-:W-:Y:S02]  /*c8c0*/  LEA.HI.X R20, R4, c[0x0][0x274], R6, 0x1, P1 ;  /* 0x00009d0004147a11 */ /* 0x000fe400008f0c06 */
[----:B------:R-:W-:Y:S01]  /*c8d0*/  LEA.HI.X R19, R2, c[0x0][0x28c], R0, 0x1, P0 ;  /* 0x0000a30002137a11 */ /* 0x000fe200000f0c00 */
[----:B------:R-:W-:Y:S01]  /*c8e0*/  CS2R R6, SRZ ;  /* 0x0000000000067805 */ /* 0x000fe2000001ff00 */
[----:B------:R-:W-:Y:S01]  /*c8f0*/  ISETP.GE.AND P0, PT, R18, R32, PT ;  /* 0x000000201200720c */ /* 0x000fe20003f06270 */
[----:B------:R1:W3:Y:S01]  /*c900*/  SHFL.IDX PT, R2, R22, RZ, 0x1c1f ;  /* 0x001c1fff16027589 */ /* 0x0002e200000e0000 */
[----:B------:R-:W-:-:S03]  /*c910*/  CS2R R4, SRZ ;  /* 0x0000000000047805 */ /* 0x000fc6000001ff00 */
[----:B------:R1:W4:Y:S04]  /*c920*/  SHFL.IDX PT, R13, R20, RZ, 0x1c1f ;  /* 0x001c1fff140d7589 */ /* 0x00032800000e0000 */
[----:B------:R1:W1:Y:S04]  /*c930*/  SHFL.IDX PT, R3, R19, RZ, 0x1c1f ;  /* 0x001c1fff13037589 */ /* 0x00026800000e0000 */
[----:B------:R-:W-:Y:S05]  /*c940*/  @P0 BRA `(.L_x_793) ;  /* 0x0000021000000947 */ /* 0x000fea0003800000 */
[----:B--2---:R-:W-:Y:S01]  /*c950*/  ISETP.GE.AND P0, PT, R104, c[0x0][0x27c], PT ;  /* 0x00009f0068007a0c */ /* 0x004fe20003f06270 */
[----:B------:R-:W-:Y:S01]  /*c960*/  CS2R R30, SRZ ;  /* 0x00000000001e7805 */ /* 0x000fe2000001ff00 */
[----:B------:R-:W-:Y:S01]  /*c970*/  ISETP.GE.AND P2, PT, R106, c[0x0][0x27c], PT ;  /* 0x00009f006a007a0c */ /* 0x000fe20003f46270 */
[----:B------:R-:W-:Y:S01]  /*c980*/  CS2R R28, SRZ ;  /* 0x00000000001c7805 */ /* 0x000fe2000001ff00 */
[----:B------:R-:W-:Y:S01]  /*c990*/  CS2R R26, SRZ ;  /* 0x00000000001a7805 */ /* 0x000fe2000001ff00 */
[----:B------:R-:W-:Y:S01]  /*c9a0*/  CS2R R24, SRZ ;  /* 0x0000000000187805 */ /* 0x000fe2000001ff00 */
[----:B------:R-:W-:Y:S01]  /*c9b0*/  CS2R R42, SRZ ;  /* 0x00000000002a7805 */ /* 0x000fe2000001ff00 */
[----:B------:R-:W-:-:S06]  /*c9c0*/  CS2R R40, SRZ ;  /* 0x0000000000287805 */ /* 0x000fcc000001ff00 */
[C---:B------:R-:W-:Y:S01]  /*c9d0*/  @!P0 IMAD.SHL.U32 R0, R104.reuse, 0x2, RZ ;  /* 0x0000000268008824 */ /* 0x040fe200078e00ff */
[----:B------:R-:W-:-:S04]  /*c9e0*/  @!P0 SHF.L.U64.HI R4, R104, 0x1, R105 ;  /* 0x0000000168048819 */ /* 0x000fc80000010269 */
[-C--:B------:R-:W-:Y:S02]  /*c9f0*/  @!P0 IADD3 R16, P1, R12, R0.reuse, RZ ;  /* 0x000000000c108210 */ /* 0x080fe40007f3e0ff */
[----:B---3--:R-:W-:Y:S02]  /*ca00*/  @!P0 IADD3 R14, P3, R2, R0, RZ ;  /* 0x00000000020e8210 */ /* 0x008fe40007f7e0ff */
[----:B----4-:R-:W-:Y:S02]  /*ca10*/  @!P0 IADD3.X R17, R13, R4, RZ, P1, !PT ;  /* 0x000000040d118210 */ /* 0x010fe40000ffe4ff */
[----:B------:R-:W-:Y:S01]  /*ca20*/  ISETP.GE.AND P1, PT, R103, c[0x0][0x27c], PT ;  /* 0x00009f0067007a0c */ /* 0x000fe20003f26270 */
[----:B-1----:R-:W-:Y:S01]  /*ca30*/  @!P0 IMAD.X R15, R3, 0x1, R4, P3 ;  /* 0x00000001030f8824 */ /* 0x002fe200018e0604 */
[----:B------:R-:W-:-:S05]  /*ca40*/  @!P2 SHF.L.U32 R4, R236, 0x3, RZ ;  /* 0x00000003ec04a819 */ /* 0x000fca00000006ff */
[----:B------:R-:W-:-:S04]  /*ca50*/  @!P2 IMAD.WIDE R8, R4, 0x2, R12 ;  /* 0x000000020408a825 */ /* 0x000fc800078e020c */
[----:B------:R-:W-:Y:S01]  /*ca60*/  @!P2 IMAD.WIDE R6, R4, 0x2, R2 ;  /* 0x000000020406a825 */ /* 0x000fe200078e0202 */
[----:B------:R1:W5:Y:S03]  /*ca70*/  @!P2 LD.E.128 R28, [R8.64] ;  /* 0x00000008081ca980 */ /* 0x000366000c101d00 */
[----:B------:R-:W-:Y:S01]  /*ca80*/  @!P1 IMAD.SHL.U32 R0, R235, 0x8, RZ ;  /* 0x00000008eb009824 */ /* 0x000fe200078e00ff */
[----:B------:R2:W5:Y:S03]  /*ca90*/  @!P2 LD.E.128 R24, [R6.64] ;  /* 0x000000080618a980 */ /* 0x000566000c101d00 */
        /* <DEDUP_REMOVED lines=12> */
.L_x_793:
[----:B--2---:R-:W-:Y:S05]  /*cb60*/  BSYNC B0 ;  /* 0x0000000000007941 */ /* 0x004fea0003800000 */
.L_x_792:
[----:B------:R-:W-:Y:S01]  /*cb70*/  IADD3 R0, R18, 0x40, RZ ;  /* 0x0000004012007810 */ /* 0x000fe20007ffe0ff */
[----:B---345:R-:W-:Y:S01]  /*cb80*/  IMAD.MOV.U32 R2, RZ, RZ, R40 ;  /* 0x000000ffff027224 */ /* 0x038fe200078e0028 */
[----:B------:R-:W-:Y:S01]  /*cb90*/  MOV R16, R6 ;  /* 0x0000000600107202 */ /* 0x000fe20000000f00 */
[----:B------:R-:W-:Y:S01]  /*cba0*/  IMAD.MOV.U32 R12, RZ, RZ, R42 ;  /* 0x000000ffff0c7224 */ /* 0x000fe200078e002a */
[----:B------:R-:W-:Y:S01]  /*cbb0*/  ISETP.GE.AND P0, PT, R0, R32, PT ;  /* 0x000000200000720c */ /* 0x000fe20003f06270 */
[----:B------:R-:W-:Y:S01]  /*cbc0*/  IMAD.MOV.U32 R0, RZ, RZ, R41 ;  /* 0x000000ffff007224 */ /* 0x000fe200078e0029 */
[----:B------:R-:W-:Y:S01]  /*cbd0*/  PRMT R80, R2, 0x7610, R80 ;  /* 0x0000761002507816 */ /* 0x000fe20000000050 */
[----:B-1----:R-:W-:Y:S01]  /*cbe0*/  IMAD.MOV.U32 R3, RZ, RZ, R43 ;  /* 0x000000ffff037224 */ /* 0x002fe200078e002b */
[----:B------:R-:W-:Y:S01]  /*cbf0*/  PRMT R81, R12, 0x7610, R81 ;  /* 0x000076100c517816 */ /* 0x000fe20000000051 */
[----:B------:R-:W-:Y:S01]  /*cc00*/  IMAD.MOV.U32 R2, RZ, RZ, R28 ;  /* 0x000000ffff027224 */ /* 0x000fe200078e001c */
        /* <DEDUP_REMOVED lines=8> */
[----:B------:R1:W2:Y:S01]  /*cc90*/  SHFL.IDX PT, R13, R20, 0x1, 0x1c1f ;  /* 0x003c1f00140d7f89 */ /* 0x0002a200000e0000 */
[----:B------:R-:W-:Y:S01]  /*cca0*/  IMAD.MOV.U32 R2, RZ, RZ, R8 ;  /* 0x000000ffff027224 */ /* 0x000fe200078e0008 */
[----:B------:R-:W-:Y:S01]  /*ccb0*/  PRMT R77, R12, 0x5410, R3 ;  /* 0x000054100c4d7816 */ /* 0x000fe20000000003 */
[----:B------:R-:W-:Y:S01]  /*ccc0*/  IMAD.MOV.U32 R3, RZ, RZ, R11 ;  /* 0x000000ffff037224 */ /* 0x000fe200078e000b */
[----:B------:R-:W-:Y:S01]  /*ccd0*/  MOV R12, R10 ;  /* 0x0000000a000c7202 */ /* 0x000fe20000000f00 */
[----:B------:R-:W-:Y:S01]  /*cce0*/  IMAD.MOV.U32 R15, RZ, RZ, R7 ;  /* 0x000000ffff0f7224 */ /* 0x000fe200078e0007 */
        /* <DEDUP_REMOVED lines=9> */
[----:B------:R-:W-:Y:S01]  /*cd80*/  PRMT R62, R14, 0x5410, R16 ;  /* 0x000054100e3e7816 */ /* 0x000fe20000000010 */
[----:B------:R-:W-:Y:S01]  /*cd90*/  CS2R R68, SRZ ;  /* 0x0000000000447805 */ /* 0x000fe2000001ff00 */
        /* <DEDUP_REMOVED lines=11> */
[----:B------:R-:W-:Y:S01]  /*ce50*/  CS2R R54, SRZ ;  /* 0x0000000000367805 */ /* 0x000fe2000001ff00 */
[----:B------:R-:W-:Y:S01]  /*ce60*/  PRMT R75, R2, 0x5410, R12 ;  /* 0x00005410024b7816 */ /* 0x000fe2000000000c */
[----:B------:R1:W3:Y:S01]  /*ce70*/  SHFL.IDX PT, R3, R19, 0x1, 0x1c1f ;  /* 0x003c1f0013037f89 */ /* 0x0002e200000e0000 */
[----:B------:R-:W-:Y:S01]  /*ce80*/  PRMT R33, R0, 0x7610, R33 ;  /* 0x0000761000217816 */ /* 0x000fe20000000021 */
[----:B------:R-:W-:Y:S01]  /*ce90*/  CS2R R52, SRZ ;  /* 0x0000000000347805 */ /* 0x000fe2000001ff00 */
[----:B------:R-:W-:Y:S01]  /*cea0*/  CS2R R46, SRZ ;  /* 0x00000000002e7805 */ /* 0x000fe2000001ff00 */
[----:B------:R1:W4:Y:S01]  /*ceb0*/  SHFL.IDX PT, R12, R21, 0x1, 0x1c1f ;  /* 0x003c1f00150c7f89 */ /* 0x00032200000e0000 */
[----:B------:R-:W-:Y:S01]  /*cec0*/  CS2R R44, SRZ ;  /* 0x00000000002c7805 */ /* 0x000fe2000001ff00 */
[----:B------:R-:W-:Y:S01]  /*ced0*/  CS2R R66, SRZ ;  /* 0x0000000000427805 */ /* 0x000fe2000001ff00 */
[----:B------:R-:W-:Y:S01]  /*cee0*/  CS2R R64, SRZ ;  /* 0x0000000000407805 */ /* 0x000fe2000001ff00 */
[----:B------:R1:W1:Y:S01]  /*cef0*/  SHFL.IDX PT, R2, R22, 0x1, 0x1c1f ;  /* 0x003c1f0016027f89 */ /* 0x00026200000e0000 */
        /* <DEDUP_REMOVED lines=14> */
[----:B------:R-:W-:Y:S02]  /*cfe0*/  @!P0 SHF.L.U64.HI R15, R104, 0x1, R105 ;  /* 0x00000001680f8819 */ /* 0x000fe40000010269 */
[----:B------:R-:W-:Y:S02]  /*cff0*/  @!P2 SHF.L.U32 R18, R236, 0x3, RZ ;  /* 0x00000003ec12a819 */ /* 0x000fe400000006ff */
[-C--:B----4-:R-:W-:Y:S02]  /*d000*/  @!P0 IADD3 R16, P1, R12, R0.reuse, RZ ;  /* 0x000000000c108210 */ /* 0x090fe40007f3e0ff */
[----:B-1----:R-:W-:Y:S01]  /*d010*/  @!P0 IADD3 R14, P3, R2, R0, RZ ;  /* 0x00000000020e8210 */ /* 0x002fe20007f7e0ff */
[C---:B------:R-:W-:Y:S01]  /*d020*/  @!P2 IMAD.WIDE R20, R18.reuse, 0x2, R12 ;  /* 0x000000021214a825 */ /* 0x040fe200078e020c */
[----:B------:R-:W-:Y:S02]  /*d030*/  @!P0 IADD3.X R17, R13, R15, RZ, P1, !PT ;  /* 0x0000000f0d118210 */ /* 0x000fe40000ffe4ff */
[----:B------:R-:W-:Y:S01]  /*d040*/  ISETP.GE.AND P1, PT, R103, c[0x0][0x27c], PT ;  /* 0x00009f0067007a0c */ /* 0x000fe20003f26270 */
[----:B---3--:R-:W-:Y:S01]  /*d050*/  @!P0 IMAD.X R15, R3, 0x1, R15, P3 ;  /* 0x00000001030f8824 */ /* 0x008fe200018e060f */
[----:B------:R-:W-:Y:S01]  /*d060*/  CS2R R66, SRZ ;  /* 0x0000000000427805 */ /* 0x000fe2000001ff00 */
[----:B------:R-:W-:Y:S01]  /*d070*/  @!P2 IMAD.WIDE R18, R18, 0x2, R2 ;  /* 0x000000021212a825 */ /* 0x000fe200078e0202 */
[----:B------:R-:W-:Y:S01]  /*d080*/  CS2R R64, SRZ ;  /* 0x0000000000407805 */ /* 0x000fe2000001ff00 */
[----:B------:R-:W-:Y:S01]  /*d090*/  CS2R R46, SRZ ;  /* 0x00000000002e7805 */ /* 0x000fe2000001ff00 */
[----:B------:R-:W-:Y:S01]  /*d0a0*/  CS2R R44, SRZ ;  /* 0x00000000002c7805 */ /* 0x000fe2000001ff00 */
[----:B------:R-:W-:Y:S01]  /*d0b0*/  CS2R R50, SRZ ;  /* 0x0000000000327805 */ /* 0x000fe2000001ff00 */
[----:B------:R-:W-:Y:S01]  /*d0c0*/  CS2R R48, SRZ ;  /* 0x0000000000307805 */ /* 0x000fe2000001ff00 */
[----:B------:R1:W5:Y:S04]  /*d0d0*/  @!P2 LD.E.128 R52, [R20.64] ;  /* 0x000000081434a980 */ /* 0x000368000c101d00 */
[----:B------:R-:W-:Y:S01]  /*d0e0*/  @!P1 IMAD.SHL.U32 R0, R235, 0x8, RZ ;  /* 0x00000008eb009824 */ /* 0x000fe200078e00ff */
[----:B------:R1:W5:Y:S03]  /*d0f0*/  @!P2 LD.E.128 R56, [R18.64] ;  /* 0x000000081238a980 */ /* 0x000366000c101d00 */
[C---:B------:R-:W-:Y:S01]  /*d100*/  @!P1 IMAD.WIDE R12, R0.reuse, 0x2, R12 ;  /* 0x00000002000c9825 */ /* 0x040fe200078e020c */
[----:B------:R1:W5:Y:S03]  /*d110*/  @!P0 LD.E.128 R44, [R16.64] ;  /* 0x00000008102c8980 */ /* 0x000366000c101d00 */
[----:B------:R-:W-:Y:S01]  /*d120*/  @!P1 IMAD.WIDE R2, R0, 0x2, R2 ;  /* 0x0000000200029825 */ /* 0x000fe200078e0202 */
[----:B------:R1:W5:Y:S04]  /*d130*/  @!P1 LD.E.128 R68, [R12.64] ;  /* 0x000000080c449980 */ /* 0x000368000c101d00 */
[----:B------:R1:W5:Y:S04]  /*d140*/  @!P1 LD.E.128 R64, [R2.64] ;  /* 0x0000000802409980 */ /* 0x000368000c101d00 */
[----:B------:R1:W5:Y:S02]  /*d150*/  @!P0 LD.E.128 R48, [R14.64] ;  /* 0x000000080e308980 */ /* 0x000364000c101d00 */
.L_x_795:
[----:B--2---:R-:W-:Y:S05]  /*d160*/  BSYNC B0 ;  /* 0x0000000000007941 */ /* 0x004fea0003800000 */
.L_x_794:
[----:B-1---5:R-:W-:Y:S01]  /*d170*/  IMAD.MOV.U32 R2, RZ, RZ, R70 ;  /* 0x000000ffff027224 */ /* 0x022fe200078e0046 */
[----:B------:R-:W-:-:S04]  /*d180*/  DEPBAR.LE SB0, 0x1 ;  /* 0x000080400000791a */ /* 0x000fc80000000000 */
[----:B------:R-:W-:Y:S01]  /*d190*/  IMAD.MOV.U32 R0, RZ, RZ, R71 ;  /* 0x000000ffff007224 */ /* 0x000fe200078e0047 */
[----:B------:R-:W-:Y:S01]  /*d1a0*/  BSSY B1, `(.L_x_796) ;  /* 0x0000159000017945 */ /* 0x000fe20003800000 */
[----:B---3--:R-:W-:Y:S02]  /*d1b0*/  IMAD.MOV.U32 R3, RZ, RZ, R69 ;  /* 0x000000ffff037224 */ /* 0x008fe400078e0045 */
[----:B----4-:R-:W-:Y:S01]  /*d1c0*/  IMAD.MOV.U32 R12, RZ, RZ, R68 ;  /* 0x000000ffff0c7224 */ /* 0x010fe200078e0044 */
[----:B------:R-:W-:Y:S01]  /*d1d0*/  PRMT R96, R0, 0x5410, R2 ;  /* 0x0000541000607816 */ /* 0x000fe20000000002 */
[----:B------:R-:W-:Y:S01]  /*d1e0*/  IMAD.MOV.U32 R2, RZ, RZ, R54 ;  /* 0x000000ffff027224 */ /* 0x000fe200078e0036 */
[----:B------:R-:W-:Y:S01]  /*d1f0*/  PRMT R93, R3, 0x7610, R93 ;  /* 0x00007610035d7816 */ /* 0x000fe2000000005d */
[----:B------:R-:W-:Y:S01]  /*d200*/  IMAD.MOV.U32 R0, RZ, RZ, R55 ;  /* 0x000000ffff007224 */ /* 0x000fe200078e0037 */
[----:B------:R-:W-:Y:S01]  /*d210*/  PRMT R95, R95, 0x5410, R12 ;  /* 0x000054105f5f7816 */ /* 0x000fe2000000000c */
[----:B------:R-:W-:-:S02]  /*d220*/  IMAD.MOV.U32 R3, RZ, RZ, R53 ;  /* 0x000000ffff037224 */ /* 0x000fc400078e0035 */
        /* <DEDUP_REMOVED lines=8> */
[----:B------:R-:W-:Y:S01]  /*d2b0*/  PRMT R90, R90, 0x5410, R12 ;  /* 0x000054105a5a7816 */ /* 0x000fe2000000000c */
[----:B------:R-:W-:Y:S01]  /*d2c0*/  IMAD.MOV.U32 R2, RZ, RZ, R66 ;  /* 0x000000ffff027224 */ /* 0x000fe200078e0042 */
[----:B------:R-:W-:Y:S01]  /*d2d0*/  PRMT R83, R3, 0x7610, R83 ;  /* 0x0000761003537816 */ /* 0x000fe20000000053 */
[----:B------:R-:W-:Y:S01]  /*d2e0*/  IMAD.IADD R3, R32, 0x1, -R233 ;  /* 0x0000000120037824 */ /* 0x000fe200078e0ae9 */
[----:B------:R-:W-:Y:S01]  /*d2f0*/  PRMT R95, R0, 0x7610, R95 ;  /* 0x00007610005f7816 */ /* 0x000fe2000000005f */
[----:B------:R-:W-:Y:S01]  /*d300*/  IMAD.MOV.U32 R0, RZ, RZ, R65 ;  /* 0x000000ffff007224 */ /* 0x000fe200078e0041 */
[----:B------:R-:W-:Y:S01]  /*d310*/  PRMT R93, R93, 0x5410, R2 ;  /* 0x000054105d5d7816 */ /* 0x000fe20000000002 */
[----:B------:R-:W-:Y:S01]  /*d320*/  IMAD.MOV.U32 R12, RZ, RZ, R44 ;  /* 0x000000ffff0c7224 */ /* 0x000fe200078e002c */
[----:B------:R-:W-:-:S02]  /*d330*/  MOV R2, R64 ;  /* 0x0000004000027202 */ /* 0x000fc40000000f00 */
[----:B------:R-:W-:Y:S02]  /*d340*/  IMNMX R73, R3, 0x80, PT ;  /* 0x0000008003497817 */ /* 0x000fe40003800200 */
[----:B------:R-:W-:Y:S01]  /*d350*/  PRMT R92, R0, 0x5410, R2 ;  /* 0x00005410005c7816 */ /* 0x000fe20000000002 */
[----:B------:R-:W-:Y:S01]  /*d360*/  IMAD.MOV.U32 R2, RZ, RZ, R58 ;  /* 0x000000ffff027224 */ /* 0x000fe200078e003a */
[----:B------:R-:W-:Y:S01]  /*d370*/  BAR.SYNC.DEFER_BLOCKING 0x0 ;  /* 0x0000000000007b1d */ /* 0x000fe20000010000 */
[----:B------:R-:W-:Y:S01]  /*d380*/  IMAD.MOV.U32 R0, RZ, RZ, R59 ;  /* 0x000000ffff007224 */ /* 0x000fe200078e003b */
[----:B------:R-:W-:Y:S02]  /*d390*/  ISETP.GE.AND P0, PT, R222, R73, PT ;  /* 0x00000049de00720c */ /* 0x000fe40003f06270 */
[----:B------:R-:W-:Y:S01]  /*d3a0*/  PRMT R89, R89, 0x5410, R2 ;  /* 0x0000541059597816 */ /* 0x000fe20000000002 */
[----:B------:R-:W-:Y:S01]  /*d3b0*/  IMAD.MOV.U32 R2, RZ, RZ, R56 ;  /* 0x000000ffff027224 */ /* 0x000fe200078e0038 */
[----:B------:R-:W-:-:S02]  /*d3c0*/  PRMT R90, R0, 0x7610, R90 ;  /* 0x00007610005a7816 */ /* 0x000fc4000000005a */
[----:B------:R-:W-:Y:S02]  /*d3d0*/  MOV R0, R57 ;  /* 0x0000003900007202 */ /* 0x000fe40000000f00 */
[----:B------:R-:W-:Y:S02]  /*d3e0*/  PRMT R86, R86, 0x5410, R12 ;  /* 0x0000541056567816 */ /* 0x000fe4000000000c */
[----:B------:R-:W-:Y:S01]  /*d3f0*/  PRMT R88, R0, 0x5410, R2 ;  /* 0x0000541000587816 */ /* 0x000fe20000000002 */
[----:B------:R-:W-:Y:S02]  /*d400*/  IMAD.MOV.U32 R2, RZ, RZ, R50 ;  /* 0x000000ffff027224 */ /* 0x000fe400078e0032 */
[----:B------:R-:W-:-:S03]  /*d410*/  IMAD.MOV.U32 R0, RZ, RZ, R51 ;  /* 0x000000ffff007224 */ /* 0x000fc600078e0033 */
[----:B------:R-:W-:Y:S01]  /*d420*/  PRMT R83, R83, 0x5410, R2 ;  /* 0x0000541053537816 */ /* 0x000fe20000000002 */
[----:B------:R-:W-:Y:S01]  /*d430*/  IMAD.MOV.U32 R2, RZ, RZ, R48 ;  /* 0x000000ffff027224 */ /* 0x000fe200078e0030 */
[----:B------:R-:W-:Y:S01]  /*d440*/  PRMT R86, R0, 0x7610, R86 ;  /* 0x0000761000567816 */ /* 0x000fe20000000056 */
[----:B------:R-:W-:-:S03]  /*d450*/  IMAD.MOV.U32 R0, RZ, RZ, R49 ;  /* 0x000000ffff007224 */ /* 0x000fc600078e0031 */
[----:B------:R-:W-:Y:S02]  /*d460*/  PRMT R82, R82, 0x5410, R2 ;  /* 0x0000541052527816 */ /* 0x000fe40000000002 */
[----:B------:R-:W-:Y:S01]  /*d470*/  PRMT R81, R81, 0x5410, R0 ;  /* 0x0000541051517816 */ /* 0x000fe20000000000 */
[----:B------:R-:W-:Y:S05]  /*d480*/  @P0 BRA `(.L_x_797) ;  /* 0x000012a000000947 */ /* 0x000fea0003800000 */
[----:B------:R-:W-:Y:S01]  /*d490*/  ISETP.GE.AND P0, PT, R104, c[0x0][0x27c], PT ;  /* 0x00009f0068007a0c */ /* 0x000fe20003f06270 */
[----:B------:R-:W-:-:S12]  /*d4a0*/  BSSY B0, `(.L_x_798) ;  /* 0x0000062000007945 */ /* 0x000fd80003800000 */
[----:B------:R-:W-:Y:S05]  /*d4b0*/  @P0 BRA `(.L_x_799) ;  /* 0x0000060000000947 */ /* 0x000fea0003800000 */
[----:B------:R-:W2:Y:S01]  /*d4c0*/  LDL R101, [R1+0x40] ;  /* 0x0000400001657983 */ /* 0x000ea20000100800 */
[----:B------:R-:W-:-:S04]  /*d4d0*/  MOV R2, c[0x0][0x27c] ;  /* 0x00009f0000027a02 */ /* 0x000fc80000000f00 */
[----:B------:R-:W-:-:S04]  /*d4e0*/  LEA.HI R2, R2, R248, RZ, 0x1d ;  /* 0x000000f802027211 */ /* 0x000fc800078fe8ff */
[----:B------:R-:W-:-:S04]  /*d4f0*/  SHF.R.S32.HI R0, RZ, 0x1f, R2 ;  /* 0x0000001fff007819 */ /* 0x000fc80000011402 */
[----:B------:R-:W-:Y:S02]  /*d500*/  LEA.HI R0, R0, R2, RZ, 0x3 ;  /* 0x0000000200007211 */ /* 0x000fe400078f18ff */
[----:B------:R-:W-:Y:S02]  /*d510*/  SHF.L.U32 R2, R2, 0x3, RZ ;  /* 0x0000000302027819 */ /* 0x000fe400000006ff */
[----:B------:R-:W-:Y:S02]  /*d520*/  SHF.L.U32 R0, R0, 0xa, RZ ;  /* 0x0000000a00007819 */ /* 0x000fe400000006ff */
[----:B------:R-:W-:Y:S02]  /*d530*/  LOP3.LUT R2, R237, 0x38, R2, 0xf8, !PT ;  /* 0x00000038ed027812 */ /* 0x000fe400078ef802 */
[----:B------:R-:W-:Y:S02]  /*d540*/  LOP3.LUT R0, R0, 0x7fffe000, RZ, 0xc0, !PT ;  /* 0x7fffe00000007812 */ /* 0x000fe400078ec0ff */
[----:B------:R-:W-:-:S04]  /*d550*/  LOP3.LUT R2, R2, R238, RZ, 0x3c, !PT ;  /* 0x000000ee02027212 */ /* 0x000fc800078e3cff */
[----:B------:R-:W-:Y:S01]  /*d560*/  IADD3 R0, R2, R0, R239 ;  /* 0x0000000002007210 */ /* 0x000fe20007ffe0ef */
[----:B------:R-:W-:-:S03]  /*d570*/  HADD2.F32 R2, -RZ, R33.H1_H1 ;  /* 0x30000021ff027230 */ /* 0x000fc60000004100 */
[----:B------:R-:W-:Y:S01]  /*d580*/  SHF.L.U32 R14, R0, 0x1, RZ ;  /* 0x00000001000e7819 */ /* 0x000fe200000006ff */
[----:B------:R-:W-:Y:S01]  /*d590*/  HADD2.F32 R0, -RZ, R33.H0_H0 ;  /* 0x20000021ff007230 */ /* 0x000fe20000004100 */
[--C-:B------:R-:W-:Y:S02]  /*d5a0*/  SHF.R.U64 R33, R8, 0x10, R9.reuse ;  /* 0x0000001008217819 */ /* 0x100fe40000001209 */
[----:B------:R-:W-:Y:S01]  /*d5b0*/  SHF.R.U32.HI R8, RZ, 0x10, R9 ;  /* 0x00000010ff087819 */ /* 0x000fe20000011609 */
[----:B------:R-:W1:Y:S04]  /*d5c0*/  LDS.128 R20, [R14+0xc100] ;  /* 0x00c100000e147984 */ /* 0x000e680000000c00 */
[----:B------:R-:W-:Y:S02]  /*d5d0*/  HADD2.F32 R9, -RZ, R8.H0_H0 ;  /* 0x20000008ff097230 */ /* 0x000fe40000004100 */
[----:B-1----:R-:W-:-:S05]  /*d5e0*/  HADD2.F32 R3, -RZ, R21.H0_H0 ;  /* 0x20000015ff037230 */ /* 0x002fca0000004100 */
[----:B------:R-:W-:Y:S01]  /*d5f0*/  FMUL.FTZ R13, R3, R0 ;  /* 0x00000000030d7220 */ /* 0x000fe20000410000 */
[----:B--2---:R-:W1:Y:S02]  /*d600*/  LDS.128 R16, [R101] ;  /* 0x0000000065107984 */ /* 0x004e640000000c00 */
[----:B-1----:R-:W-:-:S05]  /*d610*/  HADD2.F32 R12, -RZ, R17.H0_H0 ;  /* 0x20000011ff0c7230 */ /* 0x002fca0000004100 */
[C---:B------:R-:W-:Y:S02]  /*d620*/  FMUL.FTZ R0, R12.reuse, R0 ;  /* 0x000000000c007220 */ /* 0x040fe40000410000 */
[-C--:B------:R-:W-:Y:S02]  /*d630*/  FFMA.FTZ R61, R12, R2.reuse, -R13 ;  /* 0x000000020c3d7223 */ /* 0x080fe4000001080d */
[----:B------:R-:W-:Y:S01]  /*d640*/  FFMA.FTZ R60, R3, R2, R0 ;  /* 0x00000002033c7223 */ /* 0x000fe20000010000 */
[----:B------:R-:W-:Y:S01]  /*d650*/  SHF.R.U32.HI R0, RZ, 0x10, R5 ;  /* 0x00000010ff007819 */ /* 0x000fe20000011605 */
[----:B------:R-:W-:Y:S02]  /*d660*/  HADD2.F32 R3, -RZ, R17.H1_H1 ;  /* 0x30000011ff037230 */ /* 0x000fe40000004100 */
[----:B------:R-:W-:Y:S02]  /*d670*/  HADD2.F32 R2, -RZ, R21.H1_H1 ;  /* 0x30000015ff027230 */ /* 0x000fe40000004100 */
[----:B------:R-:W-:-:S05]  /*d680*/  HADD2.F32 R0, -RZ, R0.H0_H0 ;  /* 0x20000000ff007230 */ /* 0x000fca0000004100 */
[CC--:B------:R-:W-:Y:S02]  /*d690*/  FMUL.FTZ R8, R3.reuse, R0.reuse ;  /* 0x0000000003087220 */ /* 0x0c0fe40000410000 */
[C---:B------:R-:W-:Y:S02]  /*d6a0*/  FMUL.FTZ R0, R2.reuse, R0 ;  /* 0x0000000002007220 */ /* 0x040fe40000410000 */
[-C--:B------:R-:W-:Y:S01]  /*d6b0*/  FFMA.FTZ R34, R2, R9.reuse, R8 ;  /* 0x0000000902227223 */ /* 0x080fe20000010008 */
[----:B------:R-:W-:Y:S01]  /*d6c0*/  SHF.R.U64 R8, R4, 0x10, R5 ;  /* 0x0000001004087819 */ /* 0x000fe20000001205 */
[----:B------:R-:W-:Y:S01]  /*d6d0*/  FFMA.FTZ R35, R3, R9, -R0 ;  /* 0x0000000903237223 */ /* 0x000fe20000010800 */
[----:B------:R-:W-:Y:S01]  /*d6e0*/  HADD2.F32 R0, -RZ, R62.H0_H0 ;  /* 0x2000003eff007230 */ /* 0x000fe20000004100 */
[----:B------:R-:W-:Y:S01]  /*d6f0*/  SHF.R.U64 R9, R10, 0x10, R11 ;  /* 0x000000100a097819 */ /* 0x000fe2000000120b */
[----:B------:R-:W-:Y:S02]  /*d700*/  HADD2.F32 R4, -RZ, R16.H0_H0 ;  /* 0x20000010ff047230 */ /* 0x000fe40000004100 */
[----:B------:R-:W-:-:S02]  /*d710*/  HADD2.F32 R3, -RZ, R20.H0_H0 ;  /* 0x20000014ff037230 */ /* 0x000fc40000004100 */
[----:B------:R-:W-:Y:S01]  /*d720*/  HADD2.F32 R2, -RZ, R63.H1_H1 ;  /* 0x3000003fff027230 */ /* 0x000fe20000004100 */
[CC--:B------:R-:W-:Y:S01]  /*d730*/  FMUL.FTZ R5, R4.reuse, R0.reuse ;  /* 0x0000000004057220 */ /* 0x0c0fe20000410000 */
[----:B------:R-:W-:Y:S01]  /*d740*/  HADD2.F32 R9, -RZ, R9.H0_H0 ;  /* 0x20000009ff097230 */ /* 0x000fe20000004100 */
[C---:B------:R-:W-:Y:S02]  /*d750*/  FMUL.FTZ R0, R3.reuse, R0 ;  /* 0x0000000003007220 */ /* 0x040fe40000410000 */
[-C--:B------:R-:W-:Y:S01]  /*d760*/  FFMA.FTZ R21, R3, R2.reuse, R5 ;  /* 0x0000000203157223 */ /* 0x080fe20000010005 */
[----:B------:R-:W-:Y:S01]  /*d770*/  HADD2.F32 R3, -RZ, R22.H0_H0 ;  /* 0x20000016ff037230 */ /* 0x000fe20000004100 */
[----:B------:R-:W-:Y:S01]  /*d780*/  FFMA.FTZ R32, R4, R2, -R0 ;  /* 0x0000000204207223 */ /* 0x000fe20000010800 */
[----:B------:R-:W-:Y:S02]  /*d790*/  HADD2.F32 R0, -RZ, R62.H1_H1 ;  /* 0x3000003eff007230 */ /* 0x000fe40000004100 */
[----:B------:R-:W-:-:S02]  /*d7a0*/  HADD2.F32 R4, -RZ, R18.H0_H0 ;  /* 0x20000012ff047230 */ /* 0x000fc40000004100 */
[----:B------:R-:W-:Y:S01]  /*d7b0*/  HADD2.F32 R2, -RZ, R72.H0_H0 ;  /* 0x20000048ff027230 */ /* 0x000fe20000004100 */
[CC--:B------:R-:W-:Y:S02]  /*d7c0*/  FMUL.FTZ R5, R3.reuse, R0.reuse ;  /* 0x0000000003057220 */ /* 0x0c0fe40000410000 */
[C---:B------:R-:W-:Y:S02]  /*d7d0*/  FMUL.FTZ R0, R4.reuse, R0 ;  /* 0x0000000004007220 */ /* 0x040fe40000410000 */
[-C--:B------:R-:W-:Y:S01]  /*d7e0*/  FFMA.FTZ R17, R4, R2.reuse, -R5 ;  /* 0x0000000204117223 */ /* 0x080fe20000010805 */
[----:B------:R-:W-:Y:S01]  /*d7f0*/  HADD2.F32 R4, -RZ, R19.H0_H0 ;  /* 0x20000013ff047230 */ /* 0x000fe20000004100 */
[----:B------:R-:W-:Y:S01]  /*d800*/  FFMA.FTZ R15, R3, R2, R0 ;  /* 0x00000002030f7223 */ /* 0x000fe20000010000 */
[----:B------:R-:W-:Y:S02]  /*d810*/  HADD2.F32 R0, -RZ, R63.H0_H0 ;  /* 0x2000003fff007230 */ /* 0x000fe40000004100 */
[----:B------:R-:W-:-:S02]  /*d820*/  HADD2.F32 R3, -RZ, R23.H0_H0 ;  /* 0x20000017ff037230 */ /* 0x000fc40000004100 */
[----:B------:R-:W-:-:S03]  /*d830*/  HADD2.F32 R2, -RZ, R72.H1_H1 ;  /* 0x30000048ff027230 */ /* 0x000fc60000004100 */
[CC--:B------:R-:W-:Y:S02]  /*d840*/  FMUL.FTZ R5, R3.reuse, R0.reuse ;  /* 0x0000000003057220 */ /* 0x0c0fe40000410000 */
[C---:B------:R-:W-:Y:S02]  /*d850*/  FMUL.FTZ R0, R4.reuse, R0 ;  /* 0x0000000004007220 */ /* 0x040fe40000410000 */
[-C--:B------:R-:W-:Y:S01]  /*d860*/  FFMA.FTZ R13, R4, R2.reuse, -R5 ;  /* 0x00000002040d7223 */ /* 0x080fe20000010805 */
[--C-:B------:R-:W-:Y:S01]  /*d870*/  SHF.R.U64 R5, R6, 0x10, R7.reuse ;  /* 0x0000001006057819 */ /* 0x100fe20000001207 */
[----:B------:R-:W-:Y:S01]  /*d880*/  FFMA.FTZ R12, R3, R2, R0 ;  /* 0x00000002030c7223 */ /* 0x000fe20000010000 */
[----:B------:R-:W-:Y:S01]  /*d890*/  SHF.R.U32.HI R0, RZ, 0x10, R7 ;  /* 0x00000010ff007819 */ /* 0x000fe20000011607 */
[----:B------:R-:W-:Y:S01]  /*d8a0*/  HADD2.F32 R2, -RZ, R19.H1_H1 ;  /* 0x30000013ff027230 */ /* 0x000fe20000004100 */
[----:B------:R-:W-:Y:S01]  /*d8b0*/  SHF.R.U32.HI R3, RZ, 0x10, R11 ;  /* 0x00000010ff037819 */ /* 0x000fe2000001160b */
[----:B------:R-:W-:-:S02]  /*d8c0*/  HADD2.F32 R5, -RZ, R5.H0_H0 ;  /* 0x20000005ff057230 */ /* 0x000fc40000004100 */
[----:B------:R-:W-:Y:S02]  /*d8d0*/  HADD2.F32 R4, -RZ, R0.H0_H0 ;  /* 0x20000000ff047230 */ /* 0x000fe40000004100 */
[----:B------:R-:W-:Y:S02]  /*d8e0*/  HADD2.F32 R0, -RZ, R23.H1_H1 ;  /* 0x30000017ff007230 */ /* 0x000fe40000004100 */
[----:B------:R-:W-:Y:S01]  /*d8f0*/  HADD2.F32 R6, -RZ, R3.H0_H0 ;  /* 0x20000003ff067230 */ /* 0x000fe20000004100 */
[-C--:B------:R-:W-:Y:S02]  /*d900*/  FMUL.FTZ R3, R2, R4.reuse ;  /* 0x0000000402037220 */ /* 0x080fe40000410000 */
[C---:B------:R-:W-:Y:S02]  /*d910*/  FMUL.FTZ R4, R0.reuse, R4 ;  /* 0x0000000400047220 */ /* 0x040fe40000410000 */
[-C--:B------:R-:W-:Y:S01]  /*d920*/  FFMA.FTZ R7, R0, R6.reuse, R3 ;  /* 0x0000000600077223 */ /* 0x080fe20000010003 */
[----:B------:R-:W-:Y:S01]  /*d930*/  HADD2.F32 R0, -RZ, R20.H1_H1 ;  /* 0x30000014ff007230 */ /* 0x000fe20000004100 */
[----:B------:R-:W-:Y:S01]  /*d940*/  FFMA.FTZ R11, R2, R6, -R4 ;  /* 0x00000006020b7223 */ /* 0x000fe20000010804 */
[----:B------:R-:W-:-:S02]  /*d950*/  HADD2.F32 R2, -RZ, R16.H1_H1 ;  /* 0x30000010ff027230 */ /* 0x000fc40000004100 */
[----:B------:R-:W-:Y:S01]  /*d960*/  HADD2.F32 R4, -RZ, R8.H0_H0 ;  /* 0x20000008ff047230 */ /* 0x000fe20000004100 */
[----:B------:R-:W-:Y:S01]  /*d970*/  F2FP.PACK_AB R7, R7, R12 ;  /* 0x0000000c0707723e */ /* 0x000fe200000000ff */
[----:B------:R-:W-:Y:S01]  /*d980*/  HADD2.F32 R8, -RZ, R33.H0_H0 ;  /* 0x20000021ff087230 */ /* 0x000fe20000004100 */
[----:B------:R-:W-:Y:S02]  /*d990*/  F2FP.PACK_AB R11, R11, R13 ;  /* 0x0000000d0b0b723e */ /* 0x000fe400000000ff */
[-C--:B------:R-:W-:Y:S02]  /*d9a0*/  FMUL.FTZ R3, R2, R4.reuse ;  /* 0x0000000402037220 */ /* 0x080fe40000410000 */
[C---:B------:R-:W-:Y:S02]  /*d9b0*/  FMUL.FTZ R4, R0.reuse, R4 ;  /* 0x0000000400047220 */ /* 0x040fe40000410000 */
[-C--:B------:R-:W-:Y:S01]  /*d9c0*/  FFMA.FTZ R6, R0, R8.reuse, R3 ;  /* 0x0000000800067223 */ /* 0x080fe20000010003 */
[----:B------:R-:W-:Y:S01]  /*d9d0*/  HADD2.F32 R0, -RZ, R22.H1_H1 ;  /* 0x30000016ff007230 */ /* 0x000fe20000004100 */
[----:B------:R-:W-:Y:S01]  /*d9e0*/  FFMA.FTZ R8, R2, R8, -R4 ;  /* 0x0000000802087223 */ /* 0x000fe20000010804 */
[----:B------:R-:W-:-:S03]  /*d9f0*/  HADD2.F32 R2, -RZ, R18.H1_H1 ;  /* 0x30000012ff027230 */ /* 0x000fc60000004100 */
[-C--:B------:R-:W-:Y:S01]  /*da00*/  FMUL.FTZ R4, R0, R5.reuse ;  /* 0x0000000500047220 */ /* 0x080fe20000410000 */
[----:B------:R-:W-:Y:S01]  /*da10*/  F2FP.PACK_AB R8, R8, R32 ;  /* 0x000000200808723e */ /* 0x000fe200000000ff */
[----:B------:R-:W-:Y:S01]  /*da20*/  FMUL.FTZ R3, R2, R5 ;  /* 0x0000000502037220 */ /* 0x000fe20000410000 */
[----:B------:R-:W-:Y:S01]  /*da30*/  F2FP.PACK_AB R5, R34, R60 ;  /* 0x0000003c2205723e */ /* 0x000fe200000000ff */
[----:B------:R-:W-:Y:S01]  /*da40*/  FFMA.FTZ R2, R2, R9, -R4 ;  /* 0x0000000902027223 */ /* 0x000fe20000010804 */
[----:B------:R-:W-:Y:S01]  /*da50*/  F2FP.PACK_AB R4, R6, R21 ;  /* 0x000000150604723e */ /* 0x000fe200000000ff */
[----:B------:R-:W-:Y:S01]  /*da60*/  FFMA.FTZ R3, R0, R9, R3 ;  /* 0x0000000900037223 */ /* 0x000fe20000010003 */
[----:B------:R-:W-:Y:S02]  /*da70*/  F2FP.PACK_AB R9, R35, R61 ;  /* 0x0000003d2309723e */ /* 0x000fe400000000ff */
[----:B------:R-:W-:Y:S02]  /*da80*/  F2FP.PACK_AB R10, R2, R17 ;  /* 0x00000011020a723e */ /* 0x000fe400000000ff */
[----:B------:R-:W-:-:S03]  /*da90*/  F2FP.PACK_AB R6, R3, R15 ;  /* 0x0000000f0306723e */ /* 0x000fc600000000ff */
[----:B------:R1:W-:Y:S04]  /*daa0*/  STS.128 [R101], R8 ;  /* 0x0000000865007388 */ /* 0x0003e80000000c00 */
[----:B------:R1:W-:Y:S02]  /*dab0*/  STS.128 [R14+0xc100], R4 ;  /* 0x00c100040e007388 */ /* 0x0003e40000000c00 */
.L_x_799:
[----:B------:R-:W-:Y:S05]  /*dac0*/  BSYNC B0 ;  /* 0x0000000000007941 */ /* 0x000fea0003800000 */
.L_x_798:
[----:B------:R-:W-:Y:S01]  /*dad0*/  ISETP.GE.AND P0, PT, R106, c[0x0][0x27c], PT ;  /* 0x00009f006a007a0c */ /* 0x000fe20003f06270 */
[----:B------:R-:W-:-:S12]  /*dae0*/  BSSY B0, `(.L_x_800) ;  /* 0x0000062000007945 */ /* 0x000fd80003800000 */
[----:B------:R-:W-:Y:S05]  /*daf0*/  @P0 BRA `(.L_x_801) ;  /* 0x0000060000000947 */ /* 0x000fea0003800000 */
[----:B------:R-:W2:Y:S01]  /*db00*/  LDL R34, [R1+0x3c] ;  /* 0x00003c0001227983 */ /* 0x000ea20000100800 */
[----:B------:R-:W-:Y:S02]  /*db10*/  MOV R0, c[0x0][0x27c] ;  /* 0x00009f0000007a02 */ /* 0x000fe40000000f00 */
[----:B-1----:R-:W-:Y:S02]  /*db20*/  SHF.R.U64 R7, R30, 0x10, R31 ;  /* 0x000000101e077819 */ /* 0x002fe4000000121f */
[----:B------:R-:W-:-:S03]  /*db30*/  LEA.HI R0, R0, R236, RZ, 0x1d ;  /* 0x000000ec00007211 */ /* 0x000fc600078fe8ff */
[----:B------:R-:W-:Y:S01]  /*db40*/  HADD2.F32 R7, -RZ, R7.H0_H0 ;  /* 0x20000007ff077230 */ /* 0x000fe20000004100 */
        /* <DEDUP_REMOVED lines=8> */
[----:B------:R-:W-:-:S03]  /*dbd0*/  HADD2.F32 R2, -RZ, R74.H1_H1 ;  /* 0x3000004aff027230 */ /* 0x000fc60000004100 */
[----:B------:R-:W-:Y:S01]  /*dbe0*/  SHF.L.U32 R16, R0, 0x1, RZ ;  /* 0x0000000100107819 */ /* 0x000fe200000006ff */
[----:B------:R-:W-:-:S04]  /*dbf0*/  HADD2.F32 R0, -RZ, R74.H0_H0 ;  /* 0x2000004aff007230 */ /* 0x000fc80000004100 */
[----:B------:R-:W1:Y:S02]  /*dc00*/  LDS.128 R12, [R16+0xc100] ;  /* 0x00c10000100c7984 */ /* 0x000e640000000c00 */
[----:B-1----:R-:W-:Y:S02]  /*dc10*/  HADD2.F32 R3, -RZ, R13.H0_H0 ;  /* 0x2000000dff037230 */ /* 0x002fe40000004100 */
[----:B--2---:R-:W1:Y:S02]  /*dc20*/  LDS.128 R8, [R34] ;  /* 0x0000000022087984 */ /* 0x004e640000000c00 */
[----:B-1----:R-:W-:-:S05]  /*dc30*/  HADD2.F32 R4, -RZ, R9.H0_H0 ;  /* 0x20000009ff047230 */ /* 0x002fca0000004100 */
[CC--:B------:R-:W-:Y:S02]  /*dc40*/  FMUL.FTZ R5, R4.reuse, R0.reuse ;  /* 0x0000000004057220 */ /* 0x0c0fe40000410000 */
[C---:B------:R-:W-:Y:S02]  /*dc50*/  FMUL.FTZ R0, R3.reuse, R0 ;  /* 0x0000000003007220 */ /* 0x040fe40000410000 */
[-C--:B------:R-:W-:Y:S01]  /*dc60*/  FFMA.FTZ R32, R3, R2.reuse, R5 ;  /* 0x0000000203207223 */ /* 0x080fe20000010005 */
[----:B------:R-:W-:Y:S01]  /*dc70*/  HADD2.F32 R3, -RZ, R13.H1_H1 ;  /* 0x3000000dff037230 */ /* 0x000fe20000004100 */
[----:B------:R-:W-:Y:S01]  /*dc80*/  FFMA.FTZ R33, R4, R2, -R0 ;  /* 0x0000000204217223 */ /* 0x000fe20000010800 */
[----:B------:R-:W-:Y:S01]  /*dc90*/  SHF.R.U32.HI R0, RZ, 0x10, R25 ;  /* 0x00000010ff007819 */ /* 0x000fe20000011619 */
[----:B------:R-:W-:Y:S01]  /*dca0*/  HADD2.F32 R4, -RZ, R9.H1_H1 ;  /* 0x30000009ff047230 */ /* 0x000fe20000004100 */
[----:B------:R-:W-:-:S03]  /*dcb0*/  SHF.R.U32.HI R2, RZ, 0x10, R29 ;  /* 0x00000010ff027819 */ /* 0x000fc6000001161d */
[----:B------:R-:W-:Y:S02]  /*dcc0*/  HADD2.F32 R0, -RZ, R0.H0_H0 ;  /* 0x20000000ff007230 */ /* 0x000fe40000004100 */
[----:B------:R-:W-:-:S03]  /*dcd0*/  HADD2.F32 R2, -RZ, R2.H0_H0 ;  /* 0x20000002ff027230 */ /* 0x000fc60000004100 */
[CC--:B------:R-:W-:Y:S02]  /*dce0*/  FMUL.FTZ R5, R4.reuse, R0.reuse ;  /* 0x0000000004057220 */ /* 0x0c0fe40000410000 */
[C---:B------:R-:W-:Y:S02]  /*dcf0*/  FMUL.FTZ R0, R3.reuse, R0 ;  /* 0x0000000003007220 */ /* 0x040fe40000410000 */
[-C--:B------:R-:W-:Y:S01]  /*dd00*/  FFMA.FTZ R22, R3, R2.reuse, R5 ;  /* 0x0000000203167223 */ /* 0x080fe20000010005 */
[----:B------:R-:W-:Y:S01]  /*dd10*/  HADD2.F32 R3, -RZ, R12.H0_H0 ;  /* 0x2000000cff037230 */ /* 0x000fe20000004100 */
[----:B------:R-:W-:Y:S01]  /*dd20*/  FFMA.FTZ R23, R4, R2, -R0 ;  /* 0x0000000204177223 */ /* 0x000fe20000010800 */
[----:B------:R-:W-:Y:S02]  /*dd30*/  HADD2.F32 R0, -RZ, R75.H0_H0 ;  /* 0x2000004bff007230 */ /* 0x000fe40000004100 */
[----:B------:R-:W-:Y:S02]  /*dd40*/  HADD2.F32 R4, -RZ, R8.H0_H0 ;  /* 0x20000008ff047230 */ /* 0x000fe40000004100 */
[----:B------:R-:W-:-:S03]  /*dd50*/  HADD2.F32 R2, -RZ, R76.H0_H0 ;  /* 0x2000004cff027230 */ /* 0x000fc60000004100 */
[CC--:B------:R-:W-:Y:S02]  /*dd60*/  FMUL.FTZ R5, R4.reuse, R0.reuse ;  /* 0x0000000004057220 */ /* 0x0c0fe40000410000 */
[C---:B------:R-:W-:Y:S02]  /*dd70*/  FMUL.FTZ R0, R3.reuse, R0 ;  /* 0x0000000003007220 */ /* 0x040fe40000410000 */
[-C--:B------:R-:W-:Y:S01]  /*dd80*/  FFMA.FTZ R20, R3, R2.reuse, R5 ;  /* 0x0000000203147223 */ /* 0x080fe20000010005 */
[----:B------:R-:W-:Y:S01]  /*dd90*/  HADD2.F32 R3, -RZ, R14.H0_H0 ;  /* 0x2000000eff037230 */ /* 0x000fe20000004100 */
[----:B------:R-:W-:Y:S01]  /*dda0*/  FFMA.FTZ R21, R4, R2, -R0 ;  /* 0x0000000204157223 */ /* 0x000fe20000010800 */
[----:B------:R-:W-:Y:S02]  /*ddb0*/  HADD2.F32 R0, -RZ, R75.H1_H1 ;  /* 0x3000004bff007230 */ /* 0x000fe40000004100 */
        /* <DEDUP_REMOVED lines=9> */
[----:B------:R-:W-:-:S03]  /*de50*/  HADD2.F32 R2, -RZ, R77.H1_H1 ;  /* 0x3000004dff027230 */ /* 0x000fc60000004100 */
        /* <DEDUP_REMOVED lines=13> */
[----:B------:R-:W-:Y:S01]  /*df30*/  HADD2.F32 R3, -RZ, R8.H1_H1 ;  /* 0x30000008ff037230 */ /* 0x000fe20000004100 */
[----:B------:R-:W-:Y:S01]  /*df40*/  FFMA.FTZ R11, R4, R2, -R0 ;  /* 0x00000002040b7223 */ /* 0x000fe20000010800 */
[----:B------:R-:W-:Y:S02]  /*df50*/  SHF.R.U64 R0, R24, 0x10, R25 ;  /* 0x0000001018007819 */ /* 0x000fe40000001219 */
[----:B------:R-:W-:Y:S02]  /*df60*/  SHF.R.U64 R2, R28, 0x10, R29 ;  /* 0x000000101c027819 */ /* 0x000fe4000000121d */
[----:B------:R-:W-:Y:S01]  /*df70*/  SHF.R.U64 R5, R26, 0x10, R27 ;  /* 0x000000101a057819 */ /* 0x000fe2000000121b */
[----:B------:R-:W-:Y:S01]  /*df80*/  HADD2.F32 R4, -RZ, R0.H0_H0 ;  /* 0x20000000ff047230 */ /* 0x000fe20000004100 */
[----:B------:R-:W-:Y:S01]  /*df90*/  F2FP.PACK_AB R11, R11, R17 ;  /* 0x000000110b0b723e */ /* 0x000fe200000000ff */
[----:B------:R-:W-:-:S02]  /*dfa0*/  HADD2.F32 R0, -RZ, R12.H1_H1 ;  /* 0x3000000cff007230 */ /* 0x000fc40000004100 */
[----:B------:R-:W-:Y:S01]  /*dfb0*/  HADD2.F32 R6, -RZ, R2.H0_H0 ;  /* 0x20000002ff067230 */ /* 0x000fe20000004100 */
[CC--:B------:R-:W-:Y:S01]  /*dfc0*/  FMUL.FTZ R2, R3.reuse, R4.reuse ;  /* 0x0000000403027220 */ /* 0x0c0fe20000410000 */
[----:B------:R-:W-:Y:S01]  /*dfd0*/  HADD2.F32 R5, -RZ, R5.H0_H0 ;  /* 0x20000005ff057230 */ /* 0x000fe20000004100 */
[C---:B------:R-:W-:Y:S02]  /*dfe0*/  FMUL.FTZ R4, R0.reuse, R4 ;  /* 0x0000000400047220 */ /* 0x040fe40000410000 */
[-C--:B------:R-:W-:Y:S01]  /*dff0*/  FFMA.FTZ R8, R0, R6.reuse, R2 ;  /* 0x0000000600087223 */ /* 0x080fe20000010002 */
[----:B------:R-:W-:Y:S01]  /*e000*/  HADD2.F32 R0, -RZ, R14.H1_H1 ;  /* 0x3000000eff007230 */ /* 0x000fe20000004100 */
[----:B------:R-:W-:Y:S01]  /*e010*/  FFMA.FTZ R6, R3, R6, -R4 ;  /* 0x0000000603067223 */ /* 0x000fe20000010804 */
[----:B------:R-:W-:-:S03]  /*e020*/  HADD2.F32 R2, -RZ, R10.H1_H1 ;  /* 0x3000000aff027230 */ /* 0x000fc60000004100 */
[-C--:B------:R-:W-:Y:S02]  /*e030*/  FMUL.FTZ R4, R0, R5.reuse ;  /* 0x0000000500047220 */ /* 0x080fe40000410000 */
[----:B------:R-:W-:Y:S01]  /*e040*/  FMUL.FTZ R3, R2, R5 ;  /* 0x0000000502037220 */ /* 0x000fe20000410000 */
[----:B------:R-:W-:Y:S01]  /*e050*/  F2FP.PACK_AB R5, R22, R32 ;  /* 0x000000201605723e */ /* 0x000fe200000000ff */
[-C--:B------:R-:W-:Y:S01]  /*e060*/  FFMA.FTZ R2, R2, R7.reuse, -R4 ;  /* 0x0000000702027223 */ /* 0x080fe20000010804 */
[----:B------:R-:W-:Y:S01]  /*e070*/  F2FP.PACK_AB R4, R8, R20 ;  /* 0x000000140804723e */ /* 0x000fe200000000ff */
[----:B------:R-:W-:Y:S01]  /*e080*/  FFMA.FTZ R3, R0, R7, R3 ;  /* 0x0000000700037223 */ /* 0x000fe20000010003 */
[----:B------:R-:W-:Y:S02]  /*e090*/  F2FP.PACK_AB R7, R9, R13 ;  /* 0x0000000d0907723e */ /* 0x000fe400000000ff */
[----:B------:R-:W-:Y:S02]  /*e0a0*/  F2FP.PACK_AB R9, R23, R33 ;  /* 0x000000211709723e */ /* 0x000fe400000000ff */
[----:B------:R-:W-:-:S02]  /*e0b0*/  F2FP.PACK_AB R8, R6, R21 ;  /* 0x000000150608723e */ /* 0x000fc400000000ff */
[----:B------:R-:W-:Y:S02]  /*e0c0*/  F2FP.PACK_AB R10, R2, R18 ;  /* 0x00000012020a723e */ /* 0x000fe400000000ff */
[----:B------:R-:W-:-:S03]  /*e0d0*/  F2FP.PACK_AB R6, R3, R19 ;  /* 0x000000130306723e */ /* 0x000fc600000000ff */
[----:B------:R1:W-:Y:S04]  /*e0e0*/  STS.128 [R34], R8 ;  /* 0x0000000822007388 */ /* 0x0003e80000000c00 */
[----:B------:R1:W-:Y:S02]  /*e0f0*/  STS.128 [R16+0xc100], R4 ;  /* 0x00c1000410007388 */ /* 0x0003e40000000c00 */
.L_x_801:
[----:B------:R-:W-:Y:S05]  /*e100*/  BSYNC B0 ;  /* 0x0000000000007941 */ /* 0x000fea0003800000 */
.L_x_800:
[----:B------:R-:W-:-:S13]  /*e110*/  ISETP.GE.AND P0, PT, R103, c[0x0][0x27c], PT ;  /* 0x00009f0067007a0c */ /* 0x000fda0003f06270 */
[----:B------:R-:W-:Y:S05]  /*e120*/  @P0 BRA `(.L_x_797) ;  /* 0x0000060000000947 */ /* 0x000fea0003800000 */
[----:B------:R-:W2:Y:S01]  /*e130*/  LDL R60, [R1+0x34] ;  /* 0x00003400013c7983 */ /* 0x000ea20000100800 */
[----:B------:R-:W-:Y:S01]  /*e140*/  MOV R0, c[0x0][0x27c] ;  /* 0x00009f0000007a02 */ /* 0x000fe20000000f00 */
[----:B------:R-:W-:Y:S01]  /*e150*/  HADD2.F32 R13, -RZ, R79.H0_H0 ;  /* 0x2000004fff0d7230 */ /* 0x000fe20000004100 */
[----:B-1----:R-:W-:Y:S01]  /*e160*/  SHF.R.U32.HI R8, RZ, 0x10, R37 ;  /* 0x00000010ff087819 */ /* 0x002fe20000011625 */
[----:B------:R-:W-:Y:S01]  /*e170*/  HADD2.F32 R15, -RZ, R80.H0_H0 ;  /* 0x20000050ff0f7230 */ /* 0x000fe20000004100 */
[----:B------:R-:W-:Y:S01]  /*e180*/  LEA.HI R0, R0, R235, RZ, 0x1d ;  /* 0x000000eb00007211 */ /* 0x000fe200078fe8ff */
[----:B------:R-:W-:Y:S01]  /*e190*/  HADD2.F32 R11, -RZ, R81.H0_H0 ;  /* 0x20000051ff0b7230 */ /* 0x000fe20000004100 */
[----:B------:R-:W-:Y:S01]  /*e1a0*/  SHF.R.U32.HI R9, RZ, 0x10, R41 ;  /* 0x00000010ff097819 */ /* 0x000fe20000011629 */
[----:B------:R-:W-:Y:S01]  /*e1b0*/  HADD2.F32 R10, -RZ, R8.H0_H0 ;  /* 0x20000008ff0a7230 */ /* 0x000fe20000004100 */
[----:B------:R-:W-:Y:S02]  /*e1c0*/  SHF.R.S32.HI R2, RZ, 0x1f, R0 ;  /* 0x0000001fff027819 */ /* 0x000fe40000011400 */
[----:B------:R-:W-:-:S02]  /*e1d0*/  SHF.L.U32 R3, R0, 0x3, RZ ;  /* 0x0000000300037819 */ /* 0x000fc400000006ff */
[----:B------:R-:W-:Y:S02]  /*e1e0*/  LEA.HI R0, R2, R0, RZ, 0x3 ;  /* 0x0000000002007211 */ /* 0x000fe400078f18ff */
[----:B------:R-:W-:Y:S02]  /*e1f0*/  LOP3.LUT R2, R237, 0x38, R3, 0xf8, !PT ;  /* 0x00000038ed027812 */ /* 0x000fe400078ef803 */
[----:B------:R-:W-:Y:S02]  /*e200*/  SHF.L.U32 R0, R0, 0xa, RZ ;  /* 0x0000000a00007819 */ /* 0x000fe400000006ff */
[----:B------:R-:W-:Y:S02]  /*e210*/  LOP3.LUT R2, R2, R238, RZ, 0x3c, !PT ;  /* 0x000000ee02027212 */ /* 0x000fe400078e3cff */
[----:B------:R-:W-:Y:S02]  /*e220*/  LOP3.LUT R0, R0, 0x7fffe000, RZ, 0xc0, !PT ;  /* 0x7fffe00000007812 */ /* 0x000fe400078ec0ff */
[----:B------:R-:W-:-:S02]  /*e230*/  SHF.R.U64 R33, R36, 0x10, R37 ;  /* 0x0000001024217819 */ /* 0x000fc40000001225 */
[----:B------:R-:W-:Y:S02]  /*e240*/  IADD3 R0, R2, R0, R239 ;  /* 0x0000000002007210 */ /* 0x000fe40007ffe0ef */
[--C-:B------:R-:W-:Y:S01]  /*e250*/  SHF.R.U64 R30, R38, 0x10, R39.reuse ;  /* 0x00000010261e7819 */ /* 0x100fe20000001227 */
[----:B------:R-:W-:Y:S01]  /*e260*/  HADD2.F32 R38, -RZ, R9.H0_H0 ;  /* 0x20000009ff267230 */ /* 0x000fe20000004100 */
[----:B------:R-:W-:Y:S01]  /*e270*/  SHF.L.U32 R22, R0, 0x1, RZ ;  /* 0x0000000100167819 */ /* 0x000fe200000006ff */
[----:B------:R-:W-:Y:S01]  /*e280*/  HADD2.F32 R0, -RZ, R78.H0_H0 ;  /* 0x2000004eff007230 */ /* 0x000fe20000004100 */
[----:B------:R-:W-:Y:S02]  /*e290*/  SHF.R.U32.HI R24, RZ, 0x10, R39 ;  /* 0x00000010ff187819 */ /* 0x000fe40000011627 */
[----:B------:R-:W-:Y:S01]  /*e2a0*/  SHF.R.U32.HI R28, RZ, 0x10, R43 ;  /* 0x00000010ff1c7819 */ /* 0x000fe2000001162b */
[----:B------:R-:W1:Y:S01]  /*e2b0*/  LDS.128 R16, [R22+0xc100] ;  /* 0x00c1000016107984 */ /* 0x000e620000000c00 */
[----:B------:R-:W-:-:S02]  /*e2c0*/  SHF.R.U64 R40, R40, 0x10, R41 ;  /* 0x0000001028287819 */ /* 0x000fc40000001229 */
[----:B------:R-:W-:Y:S01]  /*e2d0*/  SHF.R.U64 R34, R42, 0x10, R43 ;  /* 0x000000102a227819 */ /* 0x000fe2000000122b */
[----:B------:R-:W-:Y:S02]  /*e2e0*/  HADD2.F32 R37, -RZ, R28.H0_H0 ;  /* 0x2000001cff257230 */ /* 0x000fe40000004100 */
[----:B------:R-:W-:Y:S02]  /*e2f0*/  HADD2.F32 R28, -RZ, R40.H0_H0 ;  /* 0x20000028ff1c7230 */ /* 0x000fe40000004100 */
[----:B-1----:R-:W-:-:S05]  /*e300*/  HADD2.F32 R2, -RZ, R17.H0_H0 ;  /* 0x20000011ff027230 */ /* 0x002fca0000004100 */
[-C--:B------:R-:W-:Y:S01]  /*e310*/  FMUL.FTZ R23, R2, R0.reuse ;  /* 0x0000000002177220 */ /* 0x080fe20000410000 */
[----:B--2---:R-:W1:Y:S02]  /*e320*/  LDS.128 R4, [R60] ;  /* 0x000000003c047984 */ /* 0x004e640000000c00 */
[--C-:B-1----:R-:W-:Y:S02]  /*e330*/  HADD2.F32 R14, -RZ, R5.reuse.H0_H0 ;  /* 0x20000005ff0e7230 */ /* 0x102fe40000004100 */
[----:B------:R-:W-:Y:S02]  /*e340*/  HADD2.F32 R20, -RZ, R5.H1_H1 ;  /* 0x30000005ff147230 */ /* 0x000fe40000004100 */
[----:B------:R-:W-:Y:S01]  /*e350*/  HADD2.F32 R21, -RZ, R4.H0_H0 ;  /* 0x20000004ff157230 */ /* 0x000fe20000004100 */
[----:B------:R-:W-:Y:S01]  /*e360*/  FMUL.FTZ R3, R14, R0 ;  /* 0x000000000e037220 */ /* 0x000fe20000410000 */
[----:B------:R-:W-:Y:S01]  /*e370*/  HADD2.F32 R0, -RZ, R78.H1_H1 ;  /* 0x3000004eff007230 */ /* 0x000fe20000004100 */
[----:B------:R-:W-:Y:S01]  /*e380*/  FMUL.FTZ R5, R20, R10 ;  /* 0x0000000a14057220 */ /* 0x000fe20000410000 */
[----:B------:R-:W-:Y:S01]  /*e390*/  HADD2.F32 R12, -RZ, R6.H0_H0 ;  /* 0x20000006ff0c7230 */ /* 0x000fe20000004100 */
[-C--:B------:R-:W-:Y:S01]  /*e3a0*/  FFMA.FTZ R36, R2, R13.reuse, R3 ;  /* 0x0000000d02247223 */ /* 0x080fe20000010003 */
[----:B------:R-:W-:Y:S01]  /*e3b0*/  HADD2.F32 R2, -RZ, R17.H1_H1 ;  /* 0x30000011ff027230 */ /* 0x000fe20000004100 */
[----:B------:R-:W-:Y:S01]  /*e3c0*/  FMUL.FTZ R8, R21, R0 ;  /* 0x0000000015087220 */ /* 0x000fe20000410000 */
[----:B------:R-:W-:Y:S01]  /*e3d0*/  HADD2.F32 R3, -RZ, R16.H0_H0 ;  /* 0x20000010ff037230 */ /* 0x000fe20000004100 */
[----:B------:R-:W-:Y:S01]  /*e3e0*/  FFMA.FTZ R26, R14, R13, -R23 ;  /* 0x0000000d0e1a7223 */ /* 0x000fe20000010817 */
[----:B------:R-:W-:Y:S01]  /*e3f0*/  HADD2.F32 R23, -RZ, R24.H0_H0 ;  /* 0x20000018ff177230 */ /* 0x000fe20000004100 */
[C---:B------:R-:W-:Y:S01]  /*e400*/  FMUL.FTZ R29, R2.reuse, R10 ;  /* 0x0000000a021d7220 */ /* 0x040fe20000410000 */
[----:B------:R-:W-:Y:S01]  /*e410*/  HADD2.F32 R10, -RZ, R4.H1_H1 ;  /* 0x30000004ff0a7230 */ /* 0x000fe20000004100 */
[----:B------:R-:W-:Y:S01]  /*e420*/  FFMA.FTZ R35, R2, R38, R5 ;  /* 0x0000002602237223 */ /* 0x000fe20000010005 */
[----:B------:R-:W-:Y:S01]  /*e430*/  HADD2.F32 R2, -RZ, R18.H0_H0 ;  /* 0x20000012ff027230 */ /* 0x000fe20000004100 */
[C---:B------:R-:W-:Y:S01]  /*e440*/  FMUL.FTZ R27, R3.reuse, R0 ;  /* 0x00000000031b7220 */ /* 0x040fe20000410000 */
[----:B------:R-:W-:Y:S01]  /*e450*/  HADD2.F32 R0, -RZ, R79.H1_H1 ;  /* 0x3000004fff007230 */ /* 0x000fe20000004100 */
[-C--:B------:R-:W-:Y:S01]  /*e460*/  FFMA.FTZ R32, R3, R15.reuse, R8 ;  /* 0x0000000f03207223 */ /* 0x080fe20000010008 */
[----:B------:R-:W-:Y:S01]  /*e470*/  HADD2.F32 R8, -RZ, R7.H0_H0 ;  /* 0x20000007ff087230 */ /* 0x000fe20000004100 */
[----:B------:R-:W-:Y:S01]  /*e480*/  FFMA.FTZ R15, R21, R15, -R27 ;  /* 0x0000000f150f7223 */ /* 0x000fe2000001081b */
[----:B------:R-:W-:Y:S01]  /*e490*/  HADD2.F32 R4, -RZ, R19.H0_H0 ;  /* 0x20000013ff047230 */ /* 0x000fe20000004100 */
[-C--:B------:R-:W-:Y:S01]  /*e4a0*/  FMUL.FTZ R3, R12, R0.reuse ;  /* 0x000000000c037220 */ /* 0x080fe20000410000 */
[----:B------:R-:W-:Y:S01]  /*e4b0*/  HADD2.F32 R7, -RZ, R7.H1_H1 ;  /* 0x30000007ff077230 */ /* 0x000fe20000004100 */
[C---:B------:R-:W-:Y:S01]  /*e4c0*/  FMUL.FTZ R25, R2.reuse, R0 ;  /* 0x0000000002197220 */ /* 0x040fe20000410000 */
[----:B------:R-:W-:Y:S01]  /*e4d0*/  HADD2.F32 R0, -RZ, R80.H1_H1 ;  /* 0x30000050ff007230 */ /* 0x000fe20000004100 */
[-C--:B------:R-:W-:Y:S01]  /*e4e0*/  FFMA.FTZ R31, R2, R11.reuse, R3 ;  /* 0x0000000b021f7223 */ /* 0x080fe20000010003 */
[----:B------:R-:W-:Y:S01]  /*e4f0*/  HADD2.F32 R2, -RZ, R82.H0_H0 ;  /* 0x20000052ff027230 */ /* 0x000fe20000004100 */
[----:B------:R-:W-:Y:S01]  /*e500*/  FFMA.FTZ R12, R12, R11, -R25 ;  /* 0x0000000b0c0c7223 */ /* 0x000fe20000010819 */
[----:B------:R-:W-:Y:S01]  /*e510*/  HADD2.F32 R3, -RZ, R19.H1_H1 ;  /* 0x30000013ff037230 */ /* 0x000fe20000004100 */
[-C--:B------:R-:W-:Y:S01]  /*e520*/  FMUL.FTZ R13, R8, R0.reuse ;  /* 0x00000000080d7220 */ /* 0x080fe20000410000 */
[----:B------:R-:W-:Y:S01]  /*e530*/  HADD2.F32 R9, -RZ, R6.H1_H1 ;  /* 0x30000006ff097230 */ /* 0x000fe20000004100 */
[C---:B------:R-:W-:Y:S01]  /*e540*/  FMUL.FTZ R17, R4.reuse, R0 ;  /* 0x0000000004117220 */ /* 0x040fe20000410000 */
[----:B------:R-:W-:Y:S01]  /*e550*/  HADD2.F32 R6, -RZ, R16.H1_H1 ;  /* 0x30000010ff067230 */ /* 0x000fe20000004100 */
[----:B------:R-:W-:Y:S01]  /*e560*/  FFMA.FTZ R19, R4, R2, R13 ;  /* 0x0000000204137223 */ /* 0x000fe2000001000d */
[----:B------:R-:W-:Y:S01]  /*e570*/  HADD2.F32 R4, -RZ, R33.H0_H0 ;  /* 0x20000021ff047230 */ /* 0x000fe20000004100 */
[-C--:B------:R-:W-:Y:S01]  /*e580*/  FMUL.FTZ R0, R7, R23.reuse ;  /* 0x0000001707007220 */ /* 0x080fe20000410000 */
[----:B------:R-:W-:Y:S01]  /*e590*/  HADD2.F32 R14, -RZ, R30.H0_H0 ;  /* 0x2000001eff0e7230 */ /* 0x000fe20000004100 */
[C---:B------:R-:W-:Y:S01]  /*e5a0*/  FMUL.FTZ R13, R3.reuse, R23 ;  /* 0x00000017030d7220 */ /* 0x040fe20000410000 */
[----:B------:R-:W-:Y:S01]  /*e5b0*/  HADD2.F32 R5, -RZ, R18.H1_H1 ;  /* 0x30000012ff057230 */ /* 0x000fe20000004100 */
[----:B------:R-:W-:Y:S01]  /*e5c0*/  FFMA.FTZ R16, R3, R37, R0 ;  /* 0x0000002503107223 */ /* 0x000fe20000010000 */
[----:B------:R-:W-:Y:S01]  /*e5d0*/  HADD2.F32 R24, -RZ, R34.H0_H0 ;  /* 0x20000022ff187230 */ /* 0x000fe20000004100 */
[----:B------:R-:W-:-:S02]  /*e5e0*/  FMUL.FTZ R3, R10, R4 ;  /* 0x000000040a037220 */ /* 0x000fc40000410000 */
[----:B------:R-:W-:Y:S02]  /*e5f0*/  FMUL.FTZ R0, R9, R14 ;  /* 0x0000000e09007220 */ /* 0x000fe40000410000 */
[C---:B------:R-:W-:Y:S02]  /*e600*/  FFMA.FTZ R18, R6.reuse, R28, R3 ;  /* 0x0000001c06127223 */ /* 0x040fe40000010003 */
[----:B------:R-:W-:Y:S02]  /*e610*/  FMUL.FTZ R4, R6, R4 ;  /* 0x0000000406047220 */ /* 0x000fe40000410000 */
[C---:B------:R-:W-:Y:S02]  /*e620*/  FMUL.FTZ R3, R5.reuse, R14 ;  /* 0x0000000e05037220 */ /* 0x040fe40000410000 */
[----:B------:R-:W-:Y:S01]  /*e630*/  FFMA.FTZ R23, R5, R24, R0 ;  /* 0x0000001805177223 */ /* 0x000fe20000010000 */
[----:B------:R-:W-:Y:S01]  /*e640*/  F2FP.PACK_AB R5, R35, R36 ;  /* 0x000000242305723e */ /* 0x000fe200000000ff */
[----:B------:R-:W-:-:S02]  /*e650*/  FFMA.FTZ R14, R20, R38, -R29 ;  /* 0x00000026140e7223 */ /* 0x000fc4000001081d */
[----:B------:R-:W-:Y:S02]  /*e660*/  FFMA.FTZ R2, R8, R2, -R17 ;  /* 0x0000000208027223 */ /* 0x000fe40000010811 */
        /* <DEDUP_REMOVED lines=9> */
[----:B------:R-:W-:-:S03]  /*e700*/  F2FP.PACK_AB R6, R23, R31 ;  /* 0x0000001f1706723e */ /* 0x000fc600000000ff */
[----:B------:R1:W-:Y:S04]  /*e710*/  STS.128 [R60], R8 ;  /* 0x000000083c007388 */ /* 0x0003e80000000c00 */
[----:B------:R1:W-:Y:S02]  /*e720*/  STS.128 [R22+0xc100], R4 ;  /* 0x00c1000416007388 */ /* 0x0003e40000000c00 */
.L_x_797:
[----:B------:R-:W-:Y:S05]  /*e730*/  BSYNC B1 ;  /* 0x0000000000017941 */ /* 0x000fea0003800000 */
.L_x_796:
[----:B------:R-:W-:-:S04]  /*e740*/  IADD3 R0, R222, 0x40, RZ ;  /* 0x00000040de007810 */ /* 0x000fc80007ffe0ff */
[----:B------:R-:W-:-:S13]  /*e750*/  ISETP.GE.AND P0, PT, R0, R73, PT ;  /* 0x000000490000720c */ /* 0x000fda0003f06270 */
[----:B------:R-:W-:Y:S05]  /*e760*/  @P0 BRA `(.L_x_781) ;  /* 0x0000132000000947 */ /* 0x000fea0003800000 */
[----:B------:R2:W5:Y:S01]  /*e770*/  LDL R42, [R1+0x18] ;  /* 0x00001800012a7983 */ /* 0x0005620000100800 */
[----:B------:R-:W-:Y:S01]  /*e780*/  ISETP.GE.AND P0, PT, R104, c[0x0][0x27c], PT ;  /* 0x00009f0068007a0c */ /* 0x000fe20003f06270 */
[----:B------:R-:W-:Y:S01]  /*e790*/  BSSY B0, `(.L_x_802) ;  /* 0x0000069000007945 */ /* 0x000fe20003800000 */
[C---:B------:R-:W-:Y:S02]  /*e7a0*/  IADD3 R43, R222.reuse, 0x40, RZ ;  /* 0x00000040de2b7810 */ /* 0x040fe40007ffe0ff */
[----:B-1----:R-:W-:-:S03]  /*e7b0*/  IADD3 R60, R222, 0x40, RZ ;  /* 0x00000040de3c7810 */ /* 0x002fc60007ffe0ff */
[----:B------:R-:W-:Y:S02]  /*e7c0*/  IMAD.SHL.U32 R43, R43, 0x40, RZ ;  /* 0x000000402b2b7824 */ /* 0x000fe400078e00ff */
[----:B------:R-:W-:-:S03]  /*e7d0*/  IMAD.SHL.U32 R60, R60, 0x40, RZ ;  /* 0x000000403c3c7824 */ /* 0x000fc600078e00ff */
[----:B------:R-:W-:Y:S02]  /*e7e0*/  LOP3.LUT R43, R43, 0x1c0, RZ, 0xc0, !PT ;  /* 0x000001c02b2b7812 */ /* 0x000fe400078ec0ff */
[----:B------:R-:W-:Y:S02]  /*e7f0*/  LOP3.LUT R60, R60, 0x1c0, RZ, 0xc0, !PT ;  /* 0x000001c03c3c7812 */ /* 0x000fe400078ec0ff */
[----:B------:R-:W-:Y:S01]  /*e800*/  SHF.R.U32.HI R43, RZ, 0x3, R43 ;  /* 0x00000003ff2b7819 */ /* 0x000fe2000001162b */
[----:B------:R-:W-:Y:S05]  /*e810*/  @P0 BRA `(.L_x_803) ;  /* 0x0000060000000947 */ /* 0x000fea0003800000 */
[----:B------:R-:W3:Y:S01]  /*e820*/  LDL R41, [R1+0x44] ;  /* 0x0000440001297983 */ /* 0x000ee20000100800 */
[----:B------:R-:W-:Y:S02]  /*e830*/  MOV R0, c[0x0][0x27c] ;  /* 0x00009f0000007a02 */ /* 0x000fe40000000f00 */
[----:B------:R-:W-:Y:S02]  /*e840*/  SHF.R.U32.HI R23, RZ, 0x10, R49 ;  /* 0x00000010ff177819 */ /* 0x000fe40000011631 */
[----:B------:R-:W-:-:S02]  /*e850*/  LEA.HI R0, R0, R248, RZ, 0x1d ;  /* 0x000000f800007211 */ /* 0x000fc400078fe8ff */
[----:B------:R-:W-:Y:S02]  /*e860*/  SHF.R.U32.HI R24, RZ, 0x10, R45 ;  /* 0x00000010ff187819 */ /* 0x000fe4000001162d */
[----:B------:R-:W-:Y:S02]  /*e870*/  SHF.R.S32.HI R3, RZ, 0x1f, R0 ;  /* 0x0000001fff037819 */ /* 0x000fe40000011400 */
[----:B------:R-:W-:Y:S01]  /*e880*/  SHF.L.U32 R2, R0, 0x3, RZ ;  /* 0x0000000300027819 */ /* 0x000fe200000006ff */
[----:B------:R-:W-:Y:S01]  /*e890*/  HADD2.F32 R40, -RZ, R24.H0_H0 ;  /* 0x20000018ff287230 */ /* 0x000fe20000004100 */
[----:B------:R-:W-:Y:S02]  /*e8a0*/  LEA.HI R0, R3, R0, RZ, 0x3 ;  /* 0x0000000003007211 */ /* 0x000fe400078f18ff */
[----:B------:R-:W-:Y:S02]  /*e8b0*/  LOP3.LUT R2, R60, 0x38, R2, 0xf8, !PT ;  /* 0x000000383c027812 */ /* 0x000fe400078ef802 */
[----:B------:R-:W-:-:S02]  /*e8c0*/  SHF.L.U32 R0, R0, 0xa, RZ ;  /* 0x0000000a00007819 */ /* 0x000fc400000006ff */
[----:B------:R-:W-:Y:S02]  /*e8d0*/  LOP3.LUT R2, R2, R43, RZ, 0x3c, !PT ;  /* 0x0000002b02027212 */ /* 0x000fe400078e3cff */
[----:B------:R-:W-:Y:S02]  /*e8e0*/  LOP3.LUT R0, R0, 0x7fffe000, RZ, 0xc0, !PT ;  /* 0x7fffe00000007812 */ /* 0x000fe400078ec0ff */
[----:B------:R-:W-:Y:S02]  /*e8f0*/  SHF.R.U32.HI R25, RZ, 0x10, R51 ;  /* 0x00000010ff197819 */ /* 0x000fe40000011633 */
[----:B-----5:R-:W-:Y:S02]  /*e900*/  IADD3 R0, R2, R0, R42 ;  /* 0x0000000002007210 */ /* 0x020fe40007ffe02a */
[----:B------:R-:W-:Y:S02]  /*e910*/  SHF.R.U64 R36, R48, 0x10, R49 ;  /* 0x0000001030247819 */ /* 0x000fe40000001231 */
[----:B------:R-:W-:Y:S01]  /*e920*/  SHF.L.U32 R22, R0, 0x1, RZ ;  /* 0x0000000100167819 */ /* 0x000fe200000006ff */
[----:B------:R-:W-:Y:S01]  /*e930*/  HADD2.F32 R0, -RZ, R81.H1_H1 ;  /* 0x30000051ff007230 */ /* 0x000fe20000004100 */
[----:B------:R-:W-:-:S02]  /*e940*/  SHF.R.U32.HI R27, RZ, 0x10, R47 ;  /* 0x00000010ff1b7819 */ /* 0x000fc4000001162f */
[----:B------:R-:W-:Y:S01]  /*e950*/  SHF.R.U64 R38, R44, 0x10, R45 ;  /* 0x000000102c267819 */ /* 0x000fe2000000122d */
[----:B------:R-:W1:Y:S01]  /*e960*/  LDS.128 R8, [R22+0xc100] ;  /* 0x00c1000016087984 */ /* 0x000e620000000c00 */
[----:B------:R-:W-:Y:S01]  /*e970*/  SHF.R.U64 R31, R50, 0x10, R51 ;  /* 0x00000010321f7819 */ /* 0x000fe20000001233 */
[----:B------:R-:W-:Y:S01]  /*e980*/  HADD2.F32 R39, -RZ, R27.H0_H0 ;  /* 0x2000001bff277230 */ /* 0x000fe20000004100 */
[----:B------:R-:W-:Y:S01]  /*e990*/  SHF.R.U64 R37, R46, 0x10, R47 ;  /* 0x000000102e257819 */ /* 0x000fe2000000122f */
[----:B------:R-:W-:Y:S02]  /*e9a0*/  HADD2.F32 R38, -RZ, R38.H0_H0 ;  /* 0x20000026ff267230 */ /* 0x000fe40000004100 */
[--C-:B-1----:R-:W-:Y:S02]  /*e9b0*/  HADD2.F32 R3, -RZ, R9.reuse.H0_H0 ;  /* 0x20000009ff037230 */ /* 0x102fe40000004100 */
[----:B------:R-:W-:Y:S02]  /*e9c0*/  HADD2.F32 R2, -RZ, R9.H1_H1 ;  /* 0x30000009ff027230 */ /* 0x000fe40000004100 */
[--C-:B------:R-:W-:Y:S01]  /*e9d0*/  HADD2.F32 R9, -RZ, R8.reuse.H0_H0 ;  /* 0x20000008ff097230 */ /* 0x100fe20000004100 */
[----:B------:R-:W-:Y:S01]  /*e9e0*/  FMUL.FTZ R30, R3, R0 ;  /* 0x00000000031e7220 */ /* 0x000fe20000410000 */
[----:B------:R-:W-:-:S02]  /*e9f0*/  HADD2.F32 R13, -RZ, R8.H1_H1 ;  /* 0x30000008ff0d7230 */ /* 0x000fc40000004100 */
[----:B------:R-:W-:Y:S02]  /*ea00*/  HADD2.F32 R8, -RZ, R11.H0_H0 ;  /* 0x2000000bff087230 */ /* 0x000fe40000004100 */
[--C-:B------:R-:W-:Y:S02]  /*ea10*/  HADD2.F32 R12, -RZ, R10.reuse.H0_H0 ;  /* 0x2000000aff0c7230 */ /* 0x100fe40000004100 */
[----:B------:R-:W-:Y:S01]  /*ea20*/  HADD2.F32 R10, -RZ, R10.H1_H1 ;  /* 0x3000000aff0a7230 */ /* 0x000fe20000004100 */
[----:B---3--:R-:W1:Y:S02]  /*ea30*/  LDS.128 R4, [R41] ;  /* 0x0000000029047984 */ /* 0x008e640000000c00 */
[----:B-1----:R-:W-:Y:S02]  /*ea40*/  HADD2.F32 R21, -RZ, R5.H0_H0 ;  /* 0x20000005ff157230 */ /* 0x002fe40000004100 */
[--C-:B------:R-:W-:Y:S02]  /*ea50*/  HADD2.F32 R15, -RZ, R7.reuse.H0_H0 ;  /* 0x20000007ff0f7230 */ /* 0x100fe40000004100 */
[----:B------:R-:W-:-:S02]  /*ea60*/  HADD2.F32 R14, -RZ, R7.H1_H1 ;  /* 0x30000007ff0e7230 */ /* 0x000fc40000004100 */
[----:B------:R-:W-:Y:S02]  /*ea70*/  HADD2.F32 R7, -RZ, R11.H1_H1 ;  /* 0x3000000bff077230 */ /* 0x000fe40000004100 */
[----:B------:R-:W-:Y:S01]  /*ea80*/  HADD2.F32 R19, -RZ, R5.H1_H1 ;  /* 0x30000005ff137230 */ /* 0x000fe20000004100 */
[----:B------:R-:W-:Y:S01]  /*ea90*/  FMUL.FTZ R5, R21, R0 ;  /* 0x0000000015057220 */ /* 0x000fe20000410000 */
[----:B------:R-:W-:Y:S02]  /*eaa0*/  HADD2.F32 R11, -RZ, R23.H0_H0 ;  /* 0x20000017ff0b7230 */ /* 0x000fe40000004100 */
[--C-:B------:R-:W-:Y:S02]  /*eab0*/  HADD2.F32 R17, -RZ, R6.reuse.H0_H0 ;  /* 0x20000006ff117230 */ /* 0x100fe40000004100 */
[----:B------:R-:W-:Y:S01]  /*eac0*/  HADD2.F32 R16, -RZ, R6.H1_H1 ;  /* 0x30000006ff107230 */ /* 0x000fe20000004100 */
[-C--:B------:R-:W-:Y:S01]  /*ead0*/  FMUL.FTZ R0, R19, R11.reuse ;  /* 0x0000000b13007220 */ /* 0x080fe20000410000 */
[----:B------:R-:W-:Y:S01]  /*eae0*/  HADD2.F32 R6, -RZ, R83.H0_H0 ;  /* 0x20000053ff067230 */ /* 0x000fe20000004100 */
[C---:B------:R-:W-:Y:S01]  /*eaf0*/  FMUL.FTZ R29, R2.reuse, R11 ;  /* 0x0000000b021d7220 */ /* 0x040fe20000410000 */
[--C-:B------:R-:W-:Y:S01]  /*eb00*/  HADD2.F32 R20, -RZ, R4.reuse.H0_H0 ;  /* 0x20000004ff147230 */ /* 0x100fe20000004100 */
[----:B------:R-:W-:Y:S01]  /*eb10*/  FFMA.FTZ R34, R2, R40, R0 ;  /* 0x0000002802227223 */ /* 0x000fe20000010000 */
[----:B------:R-:W-:Y:S01]  /*eb20*/  HADD2.F32 R18, -RZ, R4.H1_H1 ;  /* 0x30000004ff127230 */ /* 0x000fe20000004100 */
[----:B------:R-:W-:Y:S01]  /*eb30*/  FFMA.FTZ R35, R3, R6, R5 ;  /* 0x0000000603237223 */ /* 0x000fe20000010005 */
[----:B------:R-:W-:-:S02]  /*eb40*/  HADD2.F32 R4, -RZ, R82.H1_H1 ;  /* 0x30000052ff047230 */ /* 0x000fc40000004100 */
[--C-:B------:R-:W-:Y:S02]  /*eb50*/  HADD2.F32 R5, -RZ, R86.reuse.H1_H1 ;  /* 0x30000056ff057230 */ /* 0x100fe40000004100 */
[----:B------:R-:W-:Y:S01]  /*eb60*/  HADD2.F32 R0, -RZ, R86.H0_H0 ;  /* 0x20000056ff007230 */ /* 0x000fe20000004100 */
[-C--:B------:R-:W-:Y:S01]  /*eb70*/  FMUL.FTZ R3, R20, R4.reuse ;  /* 0x0000000414037220 */ /* 0x080fe20000410000 */
[----:B------:R-:W-:Y:S01]  /*eb80*/  HADD2.F32 R2, -RZ, R83.H1_H1 ;  /* 0x30000053ff027230 */ /* 0x000fe20000004100 */
[C---:B------:R-:W-:Y:S01]  /*eb90*/  FMUL.FTZ R28, R9.reuse, R4 ;  /* 0x00000004091c7220 */ /* 0x040fe20000410000 */
[----:B------:R-:W-:Y:S01]  /*eba0*/  HADD2.F32 R23, -RZ, R25.H0_H0 ;  /* 0x20000019ff177230 */ /* 0x000fe20000004100 */
[----:B------:R-:W-:Y:S01]  /*ebb0*/  FFMA.FTZ R32, R9, R5, R3 ;  /* 0x0000000509207223 */ /* 0x000fe20000010003 */
[--C-:B------:R-:W-:Y:S01]  /*ebc0*/  HADD2.F32 R3, -RZ, R87.reuse.H0_H0 ;  /* 0x20000057ff037230 */ /* 0x100fe20000004100 */
[-C--:B------:R-:W-:Y:S01]  /*ebd0*/  FMUL.FTZ R9, R15, R0.reuse ;  /* 0x000000000f097220 */ /* 0x080fe20000410000 */
[----:B------:R-:W-:Y:S01]  /*ebe0*/  HADD2.F32 R4, -RZ, R87.H1_H1 ;  /* 0x30000057ff047230 */ /* 0x000fe20000004100 */
[----:B------:R-:W-:-:S02]  /*ebf0*/  FMUL.FTZ R24, R8, R0 ;  /* 0x0000000008187220 */ /* 0x000fc40000410000 */
[----:B------:R-:W-:Y:S01]  /*ec00*/  FFMA.FTZ R25, R8, R3, R9 ;  /* 0x0000000308197223 */ /* 0x000fe20000010009 */
[----:B------:R-:W-:Y:S01]  /*ec10*/  HADD2.F32 R8, -RZ, R36.H0_H0 ;  /* 0x20000024ff087230 */ /* 0x000fe20000004100 */
[-C--:B------:R-:W-:Y:S01]  /*ec20*/  FMUL.FTZ R11, R17, R2.reuse ;  /* 0x00000002110b7220 */ /* 0x080fe20000410000 */
[----:B------:R-:W-:Y:S01]  /*ec30*/  HADD2.F32 R9, -RZ, R31.H0_H0 ;  /* 0x2000001fff097230 */ /* 0x000fe20000004100 */
[----:B------:R-:W-:Y:S01]  /*ec40*/  FMUL.FTZ R0, R14, R23 ;  /* 0x000000170e007220 */ /* 0x000fe20000410000 */
[----:B------:R-:W-:Y:S01]  /*ec50*/  HADD2.F32 R31, -RZ, R37.H0_H0 ;  /* 0x20000025ff1f7230 */ /* 0x000fe20000004100 */
[C---:B------:R-:W-:Y:S02]  /*ec60*/  FMUL.FTZ R26, R12.reuse, R2 ;  /* 0x000000020c1a7220 */ /* 0x040fe40000410000 */
[----:B------:R-:W-:Y:S02]  /*ec70*/  FFMA.FTZ R33, R12, R4, R11 ;  /* 0x000000040c217223 */ /* 0x000fe4000001000b */
[----:B------:R-:W-:-:S02]  /*ec80*/  FMUL.FTZ R2, R18, R8 ;  /* 0x0000000812027220 */ /* 0x000fc40000410000 */
[C---:B------:R-:W-:Y:S02]  /*ec90*/  FMUL.FTZ R11, R7.reuse, R23 ;  /* 0x00000017070b7220 */ /* 0x040fe40000410000 */
[----:B------:R-:W-:Y:S02]  /*eca0*/  FFMA.FTZ R23, R7, R39, R0 ;  /* 0x0000002707177223 */ /* 0x000fe40000010000 */
[C---:B------:R-:W-:Y:S02]  /*ecb0*/  FMUL.FTZ R7, R13.reuse, R8 ;  /* 0x000000080d077220 */ /* 0x040fe40000410000 */
[-C--:B------:R-:W-:Y:S02]  /*ecc0*/  FMUL.FTZ R0, R16, R9.reuse ;  /* 0x0000000910007220 */ /* 0x080fe40000410000 */
[----:B------:R-:W-:Y:S02]  /*ecd0*/  FFMA.FTZ R13, R13, R38, R2 ;  /* 0x000000260d0d7223 */ /* 0x000fe40000010002 */
[----:B------:R-:W-:-:S02]  /*ece0*/  FMUL.FTZ R2, R10, R9 ;  /* 0x000000090a027220 */ /* 0x000fc40000410000 */
[----:B------:R-:W-:Y:S02]  /*ecf0*/  FFMA.FTZ R27, R10, R31, R0 ;  /* 0x0000001f0a1b7223 */ /* 0x000fe40000010000 */
[----:B------:R-:W-:Y:S02]  /*ed00*/  FFMA.FTZ R12, R21, R6, -R30 ;  /* 0x00000006150c7223 */ /* 0x000fe4000001081e */
[----:B------:R-:W-:Y:S02]  /*ed10*/  FFMA.FTZ R9, R19, R40, -R29 ;  /* 0x0000002813097223 */ /* 0x000fe4000001081d */
[----:B------:R-:W-:Y:S01]  /*ed20*/  FFMA.FTZ R8, R20, R5, -R28 ;  /* 0x0000000514087223 */ /* 0x000fe2000001081c */
[----:B------:R-:W-:Y:S01]  /*ed30*/  F2FP.PACK_AB R5, R34, R35 ;  /* 0x000000232205723e */ /* 0x000fe200000000ff */
[----:B------:R-:W-:Y:S01]  /*ed40*/  FFMA.FTZ R10, R17, R4, -R26 ;  /* 0x00000004110a7223 */ /* 0x000fe2000001081a */
[----:B------:R-:W-:Y:S01]  /*ed50*/  F2FP.PACK_AB R9, R9, R12 ;  /* 0x0000000c0909723e */ /* 0x000fe200000000ff */
[----:B------:R-:W-:Y:S01]  /*ed60*/  FFMA.FTZ R3, R15, R3, -R24 ;  /* 0x000000030f037223 */ /* 0x000fe20000010818 */
[----:B------:R-:W-:Y:S01]  /*ed70*/  F2FP.PACK_AB R4, R13, R32 ;  /* 0x000000200d04723e */ /* 0x000fe200000000ff */
[----:B------:R-:W-:-:S02]  /*ed80*/  FFMA.FTZ R0, R14, R39, -R11 ;  /* 0x000000270e007223 */ /* 0x000fc4000001080b */
[----:B------:R-:W-:Y:S01]  /*ed90*/  FFMA.FTZ R6, R18, R38, -R7 ;  /* 0x0000002612067223 */ /* 0x000fe20000010807 */
[----:B------:R-:W-:Y:S01]  /*eda0*/  F2FP.PACK_AB R7, R23, R25 ;  /* 0x000000191707723e */ /* 0x000fe200000000ff */
[----:B------:R-:W-:Y:S01]  /*edb0*/  FFMA.FTZ R2, R16, R31, -R2 ;  /* 0x0000001f10027223 */ /* 0x000fe20000010802 */
[----:B------:R-:W-:Y:S02]  /*edc0*/  F2FP.PACK_AB R11, R0, R3 ;  /* 0x00000003000b723e */ /* 0x000fe400000000ff */
[----:B------:R-:W-:Y:S02]  /*edd0*/  F2FP.PACK_AB R8, R6, R8 ;  /* 0x000000080608723e */ /* 0x000fe400000000ff */
[----:B------:R-:W-:Y:S02]  /*ede0*/  F2FP.PACK_AB R10, R2, R10 ;  /* 0x0000000a020a723e */ /* 0x000fe400000000ff */
[----:B------:R-:W-:-:S03]  /*edf0*/  F2FP.PACK_AB R6, R27, R33 ;  /* 0x000000211b06723e */ /* 0x000fc600000000ff */
[----:B------:R1:W-:Y:S04]  /*ee00*/  STS.128 [R41], R8 ;  /* 0x0000000829007388 */ /* 0x0003e80000000c00 */
[----:B------:R1:W-:Y:S02]  /*ee10*/  STS.128 [R22+0xc100], R4 ;  /* 0x00c1000416007388 */ /* 0x0003e40000000c00 */
.L_x_803:
[----:B------:R-:W-:Y:S05]  /*ee20*/  BSYNC B0 ;  /* 0x0000000000007941 */ /* 0x000fea0003800000 */
.L_x_802:
[----:B------:R-:W-:Y:S01]  /*ee30*/  ISETP.GE.AND P0, PT, R106, c[0x0][0x27c], PT ;  /* 0x00009f006a007a0c */ /* 0x000fe20003f06270 */
[----:B------:R-:W-:-:S12]  /*ee40*/  BSSY B0, `(.L_x_804) ;  /* 0x0000062000007945 */ /* 0x000fd80003800000 */
[----:B------:R-:W-:Y:S05]  /*ee50*/  @P0 BRA `(.L_x_805) ;  /* 0x0000060000000947 */ /* 0x000fea0003800000 */
[----:B-1----:R-:W3:Y:S01]  /*ee60*/  LDL R41, [R1+0x38] ;  /* 0x0000380001297983 */ /* 0x002ee20000100800 */
[----:B------:R-:W-:Y:S02]  /*ee70*/  MOV R0, c[0x0][0x27c] ;  /* 0x00009f0000007a02 */ /* 0x000fe40000000f00 */
[----:B------:R-:W-:Y:S02]  /*ee80*/  SHF.R.U32.HI R23, RZ, 0x10, R57 ;  /* 0x00000010ff177819 */ /* 0x000fe40000011639 */
[----:B------:R-:W-:Y:S02]  /*ee90*/  LEA.HI R0, R0, R236, RZ, 0x1d ;  /* 0x000000ec00007211 */ /* 0x000fe400078fe8ff */
[----:B------:R-:W-:Y:S02]  /*eea0*/  SHF.R.U32.HI R24, RZ, 0x10, R53 ;  /* 0x00000010ff187819 */ /* 0x000fe40000011635 */
[----:B------:R-:W-:Y:S02]  /*eeb0*/  SHF.R.S32.HI R2, RZ, 0x1f, R0 ;  /* 0x0000001fff027819 */ /* 0x000fe40000011400 */
[----:B------:R-:W-:Y:S01]  /*eec0*/  SHF.L.U32 R3, R0, 0x3, RZ ;  /* 0x0000000300037819 */ /* 0x000fe200000006ff */
[----:B------:R-:W-:Y:S01]  /*eed0*/  HADD2.F32 R40, -RZ, R24.H0_H0 ;  /* 0x20000018ff287230 */ /* 0x000fe20000004100 */
[----:B------:R-:W-:-:S02]  /*eee0*/  LEA.HI R0, R2, R0, RZ, 0x3 ;  /* 0x0000000002007211 */ /* 0x000fc400078f18ff */
[----:B------:R-:W-:Y:S02]  /*eef0*/  LOP3.LUT R2, R60, 0x38, R3, 0xf8, !PT ;  /* 0x000000383c027812 */ /* 0x000fe400078ef803 */
[----:B------:R-:W-:Y:S02]  /*ef00*/  SHF.L.U32 R0, R0, 0xa, RZ ;  /* 0x0000000a00007819 */ /* 0x000fe400000006ff */
[----:B------:R-:W-:Y:S02]  /*ef10*/  LOP3.LUT R2, R2, R43, RZ, 0x3c, !PT ;  /* 0x0000002b02027212 */ /* 0x000fe400078e3cff */
[----:B------:R-:W-:Y:S02]  /*ef20*/  LOP3.LUT R0, R0, 0x7fffe000, RZ, 0xc0, !PT ;  /* 0x7fffe00000007812 */ /* 0x000fe400078ec0ff */
[----:B------:R-:W-:Y:S02]  /*ef30*/  SHF.R.U32.HI R25, RZ, 0x10, R59 ;  /* 0x00000010ff197819 */ /* 0x000fe4000001163b */
[----:B-----5:R-:W-:-:S02]  /*ef40*/  IADD3 R0, R2, R0, R42 ;  /* 0x0000000002007210 */ /* 0x020fc40007ffe02a */
[----:B------:R-:W-:Y:S02]  /*ef50*/  SHF.R.U64 R31, R56, 0x10, R57 ;  /* 0x00000010381f7819 */ /* 0x000fe40000001239 */
[----:B------:R-:W-:Y:S01]  /*ef60*/  SHF.L.U32 R22, R0, 0x1, RZ ;  /* 0x0000000100167819 */ /* 0x000fe200000006ff */
[----:B------:R-:W-:Y:S01]  /*ef70*/  HADD2.F32 R0, -RZ, R88.H0_H0 ;  /* 0x20000058ff007230 */ /* 0x000fe20000004100 */
[----:B------:R-:W-:Y:S02]  /*ef80*/  SHF.R.U32.HI R27, RZ, 0x10, R55 ;  /* 0x00000010ff1b7819 */ /* 0x000fe40000011637 */
[----:B------:R-:W-:Y:S01]  /*ef90*/  SHF.R.U64 R35, R52, 0x10, R53 ;  /* 0x0000001034237819 */ /* 0x000fe20000001235 */
[----:B------:R-:W1:Y:S01]  /*efa0*/  LDS.128 R8, [R22+0xc100] ;  /* 0x00c1000016087984 */ /* 0x000e620000000c00 */
[----:B------:R-:W-:Y:S01]  /*efb0*/  SHF.R.U64 R32, R58, 0x10, R59 ;  /* 0x000000103a207819 */ /* 0x000fe2000000123b */
[----:B------:R-:W-:Y:S01]  /*efc0*/  HADD2.F32 R39, -RZ, R27.H0_H0 ;  /* 0x2000001bff277230 */ /* 0x000fe20000004100 */
[----:B------:R-:W-:Y:S01]  /*efd0*/  SHF.R.U64 R37, R54, 0x10, R55 ;  /* 0x0000001036257819 */ /* 0x000fe20000001237 */
[----:B------:R-:W-:-:S02]  /*efe0*/  HADD2.F32 R35, -RZ, R35.H0_H0 ;  /* 0x20000023ff237230 */ /* 0x000fc40000004100 */
[--C-:B-1----:R-:W-:Y:S02]  /*eff0*/  HADD2.F32 R3, -RZ, R9.reuse.H0_H0 ;  /* 0x20000009ff037230 */ /* 0x102fe40000004100 */
[----:B------:R-:W-:Y:S02]  /*f000*/  HADD2.F32 R2, -RZ, R9.H1_H1 ;  /* 0x30000009ff027230 */ /* 0x000fe40000004100 */
[--C-:B------:R-:W-:Y:S01]  /*f010*/  HADD2.F32 R9, -RZ, R8.reuse.H0_H0 ;  /* 0x20000008ff097230 */ /* 0x100fe20000004100 */
[----:B------:R-:W-:Y:S01]  /*f020*/  FMUL.FTZ R30, R3, R0 ;  /* 0x00000000031e7220 */ /* 0x000fe20000410000 */
[----:B------:R-:W-:Y:S02]  /*f030*/  HADD2.F32 R13, -RZ, R8.H1_H1 ;  /* 0x30000008ff0d7230 */ /* 0x000fe40000004100 */
[----:B------:R-:W-:Y:S02]  /*f040*/  HADD2.F32 R8, -RZ, R11.H0_H0 ;  /* 0x2000000bff087230 */ /* 0x000fe40000004100 */
[----:B------:R-:W-:-:S02]  /*f050*/  HADD2.F32 R12, -RZ, R10.H0_H0 ;  /* 0x2000000aff0c7230 */ /* 0x000fc40000004100 */
[----:B------:R-:W-:Y:S01]  /*f060*/  HADD2.F32 R10, -RZ, R10.H1_H1 ;  /* 0x3000000aff0a7230 */ /* 0x000fe20000004100 */
[----:B---3--:R-:W1:Y:S02]  /*f070*/  LDS.128 R4, [R41] ;  /* 0x0000000029047984 */ /* 0x008e640000000c00 */
[----:B-1----:R-:W-:Y:S02]  /*f080*/  HADD2.F32 R21, -RZ, R5.H0_H0 ;  /* 0x20000005ff157230 */ /* 0x002fe40000004100 */
[--C-:B------:R-:W-:Y:S02]  /*f090*/  HADD2.F32 R15, -RZ, R7.reuse.H0_H0 ;  /* 0x20000007ff0f7230 */ /* 0x100fe40000004100 */
[----:B------:R-:W-:Y:S02]  /*f0a0*/  HADD2.F32 R14, -RZ, R7.H1_H1 ;  /* 0x30000007ff0e7230 */ /* 0x000fe40000004100 */
[----:B------:R-:W-:Y:S02]  /*f0b0*/  HADD2.F32 R7, -RZ, R11.H1_H1 ;  /* 0x3000000bff077230 */ /* 0x000fe40000004100 */
[----:B------:R-:W-:Y:S01]  /*f0c0*/  HADD2.F32 R19, -RZ, R5.H1_H1 ;  /* 0x30000005ff137230 */ /* 0x000fe20000004100 */
[----:B------:R-:W-:Y:S01]  /*f0d0*/  FMUL.FTZ R5, R21, R0 ;  /* 0x0000000015057220 */ /* 0x000fe20000410000 */
[----:B------:R-:W-:-:S02]  /*f0e0*/  HADD2.F32 R11, -RZ, R23.H0_H0 ;  /* 0x20000017ff0b7230 */ /* 0x000fc40000004100 */
        /* <DEDUP_REMOVED lines=33> */
[----:B------:R-:W-:Y:S02]  /*f300*/  FMUL.FTZ R0, R16, R9 ;  /* 0x0000000910007220 */ /* 0x000fe40000410000 */
        /* <DEDUP_REMOVED lines=21> */
.L_x_805:
[----:B------:R-:W-:Y:S05]  /*f460*/  BSYNC B0 ;  /* 0x0000000000007941 */ /* 0x000fea0003800000 */
.L_x_804:
[----:B------:R-:W-:-:S13]  /*f470*/  ISETP.GE.AND P0, PT, R103, c[0x0][0x27c], PT ;  /* 0x00009f0067007a0c */ /* 0x000fda0003f06270 */
        /* <DEDUP_REMOVED lines=97> */
.L_x_781:
[----:B------:R-:W-:Y:S05]  /*fa90*/  BSYNC B2 ;  /* 0x0000000000027941 */ /* 0x000fea0003800000 */
.L_x_763:
[----:B------:R-:W-:Y:S01]  /*faa0*/  IMAD R0, R97, c[0x0][0x208], RZ ;  /* 0x0000820061007a24 */ /* 0x000fe200078e02ff */
[C---:B------:R-:W-:Y:S01]  /*fab0*/  SHF.L.U32 R88, R200.reuse, 0x1, RZ ;  /* 0x00000001c8587819 */ /* 0x040fe200000006ff */
        /* <DEDUP_REMOVED lines=12> */
[C---:B------:R-:W-:Y:S01]  /*fb80*/  IMAD.WIDE.U32 R2, R198.reuse, c[0x0][0x218], R2 ;  /* 0x00008600c6027a25 */ /* 0x040fe200078e0002 */
        /* <DEDUP_REMOVED lines=21> */
[C---:B---3--:R-:W-:Y:S01]  /*fce0*/  IADD3 R18, P0, R3.reuse, R88, RZ ;  /* 0x0000005803127210 */ /* 0x048fe20007f1e0ff */
[----:B------:R-:W-:Y:S01]  /*fcf0*/  LDSM.16.M88.4 R4, [R178] ;  /* 0x00000000b204783b */ /* 0x000fe20000000200 */
[----:B------:R-:W-:Y:S02]  /*fd00*/  ISETP.GE.AND P1, PT, R202, c[0x0][0x1d4], PT ;  /* 0x00007500ca007a0c */ /* 0x000fe40003f26270 */
[----:B----4-:R-:W-:Y:S01]  /*fd10*/  IADD3.X R19, R12, R89, RZ, P0, !PT ;  /* 0x000000590c137210 */ /* 0x010fe200007fe4ff */
[----:B------:R-:W2:Y:S01]  /*fd20*/  LDSM.16.M88.4 R52, [R181] ;  /* 0x00000000b534783b */ /* 0x000ea20000000200 */
[----:B------:R-:W-:-:S02]  /*fd30*/  IADD3 R14, P0, R3, R90, RZ ;  /* 0x0000005a030e7210 */ /* 0x000fc40007f1e0ff */
[----:B------:R-:W-:Y:S01]  /*fd40*/  IADD3 R20, P2, R0, R90, RZ ;  /* 0x0000005a00147210 */ /* 0x000fe20007f5e0ff */
[----:B------:R-:W3:Y:S01]  /*fd50*/  LDSM.16.M88.4 R60, [R192] ;  /* 0x00000000c03c783b */ /* 0x000ee20000000200 */
        /* <DEDUP_REMOVED lines=14> */
[C---:B-----5:R-:W-:Y:S10]  /*fe40*/  HMMA.16816.F32 R40, R8.reuse, R30, RZ ;  /* 0x0000001e0828723c */ /* 0x060ff400000018ff */
        /* <DEDUP_REMOVED lines=17> */
[----:B------:R-:W-:Y:S02]  /*ff60*/  HMMA.16816.F32 R52, R4, R54, R40 ;  /* 0x000000360434723c */ /* 0x000fe40000001828 */
[----:B------:R-:W-:Y:S04]  /*ff70*/  LDSM.16.M88.4 R64, [R176+0x1000] ;  /* 0x00100000b040783b */ /* 0x000fe80000000200 */
[----:B-1----:R-:W1:Y:S02]  /*ff80*/  LDSM.16.M88.4 R12, [R180] ;  /* 0x00000000b40c783b */ /* 0x002e640000000200 */
[C---:B---3--:R-:W-:Y:S02]  /*ff90*/  HMMA.16816.F32 R16, R8.reuse, R48, RZ ;  /* 0x000000300810723c */ /* 0x048fe400000018ff */
[----:B------:R-:W-:Y:S04]  /*ffa0*/  LDSM.16.M88.4 R84, [R176+0x3800] ;  /* 0x00380000b054783b */ /* 0x000fe80000000200 */
[----:B------:R-:W0:Y:S02]  /*ffb0*/  LDGDEPBAR ;  /* 0x00000000000079af */ /* 0x000e240000000000 */
[----:B------:R-:W-:Y:S08]  /*ffc0*/  HMMA.16816.F32 R8, R8, R50, RZ ;  /* 0x000000320808723c */ /* 0x000ff000000018ff */
[C---:B------:R-:W-:Y:S01]  /*ffd0*/  HMMA.16816.F32 R44, R4.reuse, R62, R28 ;  /* 0x0000003e042c723c */ /* 0x040fe2000000181c */
[----:B------:R-:W3:Y:S07]  /*ffe0*/  LDSM.16.M88.4 R28, [R176+0x1800] ;  /* 0x00180000b01c783b */ /* 0x000eee0000000200 */
[C---:B------:R-:W-:Y:S01]  /*fff0*/  HMMA.16816.F32 R48, R4.reuse, R60, R36 ;  /* 0x0000003c0430723c */ /* 0x040fe20000001824 */
[----:B------:R-:W-:Y:S07]  /*10000*/  LDSM.16.M88.4 R60, [R173+0x1800] ;  /* 0x00180000ad3c783b */ /* 0x000fee0000000200 */
[C---:B----4-:R-:W-:Y:S08]  /*10010*/  HMMA.16816.F32 R40, R4.reuse, R76, R24 ;  /* 0x0000004c0428723c */ /* 0x050ff00000001818 */
[C---:B------:R-:W-:Y:S01]  /*10020*/  HMMA.16816.F32 R36, R4.reuse, R78, R20 ;  /* 0x0000004e0424723c */ /* 0x040fe20000001814 */
[----:B------:R-:W-:Y:S04]  /*10030*/  LDSM.16.M88.4 R20, [R173] ;  /* 0x00000000ad14783b */ /* 0x000fe80000000200 */
[----:B------:R-:W-:Y:S03]  /*10040*/  LDSM.16.M88.4 R76, [R173+0x800] ;  /* 0x00080000ad4c783b */ /* 0x000fe60000000200 */
[C---:B------:R-:W-:Y:S08]  /*10050*/  HMMA.16816.F32 R32, R4.reuse, R80, R16 ;  /* 0x000000500420723c */ /* 0x040ff00000001810 */
[----:B------:R-:W-:Y:S01]  /*10060*/  HMMA.16816.F32 R24, R4, R82, R8 ;  /* 0x000000520418723c */ /* 0x000fe20000001808 */
[----:B------:R-:W4:Y:S04]  /*10070*/  LDSM.16.M88.4 R4, [R179] ;  /* 0x00000000b304783b */ /* 0x000f280000000200 */
[----:B------:R-:W-:Y:S03]  /*10080*/  LDSM.16.M88.4 R80, [R188] ;  /* 0x00000000bc50783b */ /* 0x000fe60000000200 */
[C---:B-1----:R-:W-:Y:S08]  /*10090*/  HMMA.16816.F32 R16, R12.reuse, R72, R56 ;  /* 0x000000480c10723c */ /* 0x042ff00000001838 */
[C---:B------:R-:W-:Y:S01]  /*100a0*/  HMMA.16816.F32 R8, R12.reuse, R74, R52 ;  /* 0x0000004a0c08723c */ /* 0x040fe20000001834 */
[----:B------:R-:W1:Y:S07]  /*100b0*/  LDSM.16.M88.4 R72, [R173+0x1000] ;  /* 0x00100000ad48783b */ /* 0x000e6e0000000200 */
[C---:B------:R-:W-:Y:S08]  /*100c0*/  HMMA.16816.F32 R52, R12.reuse, R68, R48 ;  /* 0x000000440c34723c */ /* 0x040ff00000001830 */
[C---:B------:R-:W-:Y:S01]  /*100d0*/  HMMA.16816.F32 R48, R12.reuse, R70, R44 ;  /* 0x000000460c30723c */ /* 0x040fe2000000182c */
[----:B------:R-:W-:Y:S07]  /*100e0*/  LDSM.16.M88.4 R68, [R186] ;  /* 0x00000000ba44783b */ /* 0x000fee0000000200 */
[C---:B------:R-:W-:Y:S08]  /*100f0*/  HMMA.16816.F32 R44, R12.reuse, R64, R40 ;  /* 0x000000400c2c723c */ /* 0x040ff00000001828 */
[C---:B---3--:R-:W-:Y:S08]  /*10100*/  HMMA.16816.F32 R40, R12.reuse, R28, R32 ;  /* 0x0000001c0c28723c */ /* 0x048ff00000001820 */
[C---:B------:R-:W-:Y:S01]  /*10110*/  HMMA.16816.F32 R56, R12.reuse, R66, R36 ;  /* 0x000000420c38723c */ /* 0x040fe20000001824 */
[----:B------:R-:W-:Y:S07]  /*10120*/  LDSM.16.M88.4 R64, [R187] ;  /* 0x00000000bb40783b */ /* 0x000fee0000000200 */
[----:B------:R-:W-:Y:S01]  /*10130*/  HMMA.16816.F32 R32, R12, R30, R24 ;  /* 0x0000001e0c20723c */ /* 0x000fe20000001818 */
[----:B------:R-:W-:Y:S07]  /*10140*/  LDSM.16.M88.4 R28, [R146+0x2800] ;  /* 0x00280000921c783b */ /* 0x000fee0000000200 */
[C---:B----4-:R-:W-:Y:S08]  /*10150*/  HMMA.16816.F32 R24, R4.reuse, R20, R16 ;  /* 0x000000140418723c */ /* 0x050ff00000001810 */
[C---:B------:R-:W-:Y:S01]  /*10160*/  HMMA.16816.F32 R16, R4.reuse, R22, R8 ;  /* 0x000000160410723c */ /* 0x040fe20000001808 */
[----:B------:R-:W-:Y:S04]  /*10170*/  LDSM.16.M88.4 R8, [R177+0x4000] ;  /* 0x00400000b108783b */ /* 0x000fe80000000200 */
[----:B------:R-:W3:Y:S03]  /*10180*/  LDSM.16.M88.4 R20, [R146+0x2000] ;  /* 0x002000009214783b */ /* 0x000ee60000000200 */
[C---:B------:R-:W-:Y:S01]  /*10190*/  HMMA.16816.F32 R12, R4.reuse, R76, R52 ;  /* 0x0000004c040c723c */ /* 0x040fe20000001834 */
[----:B------:R-:W4:Y:S07]  /*101a0*/  LDSM.16.M88.4 R52, [R146+0x3000] ;  /* 0x003000009234783b */ /* 0x000f2e0000000200 */
[C---:B------:R-:W-:Y:S01]  /*101b0*/  HMMA.16816.F32 R36, R4.reuse, R78, R48 ;  /* 0x0000004e0424723c */ /* 0x040fe20000001830 */
[----:B------:R-:W2:Y:S04]  /*101c0*/  LDSM.16.M88.4 R48, [R146+0x3800] ;  /* 0x003800009230783b */ /* 0x000ea80000000200 */
[----:B------:R-:W-:Y:S03]  /*101d0*/  LDSM.16.M88.4 R76, [R176+0x3000] ;  /* 0x00300000b04c783b */ /* 0x000fe60000000200 */
[C---:B-1----:R-:W-:Y:S08]  /*101e0*/  HMMA.16816.F32 R44, R4.reuse, R72, R44 ;  /* 0x00000048042c723c */ /* 0x042ff0000000182c */
[C---:B------:R-:W-:Y:S01]  /*101f0*/  HMMA.16816.F32 R56, R4.reuse, R74, R56 ;  /* 0x0000004a0438723c */ /* 0x040fe20000001838 */
[----:B------:R-:W-:Y:S07]  /*10200*/  LDSM.16.M88.4 R72, [R189] ;  /* 0x00000000bd48783b */ /* 0x000fee0000000200 */
[C---:B------:R-:W-:Y:S08]  /*10210*/  HMMA.16816.F32 R40, R4.reuse, R60, R40 ;  /* 0x0000003c0428723c */ /* 0x040ff00000001828 */
[----:B------:R-:W-:Y:S01]  /*10220*/  HMMA.16816.F32 R32, R4, R62, R32 ;  /* 0x0000003e0420723c */ /* 0x000fe20000001820 */
[----:B------:R-:W1:Y:S07]  /*10230*/  LDSM.16.M88.4 R4, [R178+0x4000] ;  /* 0x00400000b204783b */ /* 0x000e6e0000000200 */
[C---:B---3--:R-:W-:Y:S08]  /*10240*/  HMMA.16816.F32 R60, R8.reuse, R20, R24 ;  /* 0x00000014083c723c */ /* 0x048ff00000001818 */
[C---:B------:R-:W-:Y:S08]  /*10250*/  HMMA.16816.F32 R24, R8.reuse, R22, R16 ;  /* 0x000000160818723c */ /* 0x040ff00000001810 */
[C---:B------:R-:W-:Y:S08]  /*10260*/  HMMA.16816.F32 R20, R8.reuse, R28, R12 ;  /* 0x0000001c0814723c */ /* 0x040ff0000000180c */
[C---:B----4-:R-:W-:Y:S08]  /*10270*/  HMMA.16816.F32 R12, R8.reuse, R52, R44 ;  /* 0x00000034080c723c */ /* 0x050ff0000000182c */
[C---:B------:R-:W-:Y:S08]  /*10280*/  HMMA.16816.F32 R56, R8.reuse, R54, R56 ;  /* 0x000000360838723c */ /* 0x040ff00000001838 */
[C---:B------:R-:W-:Y:S08]  /*10290*/  HMMA.16816.F32 R16, R8.reuse, R30, R36 ;  /* 0x0000001e0810723c */ /* 0x040ff00000001824 */
[C---:B--2---:R-:W-:Y:S08]  /*102a0*/  HMMA.16816.F32 R52, R8.reuse, R48, R40 ;  /* 0x000000300834723c */ /* 0x044ff00000001828 */
[----:B------:R-:W-:Y:S01]  /*102b0*/  HMMA.16816.F32 R40, R8, R50, R32 ;  /* 0x000000320828723c */ /* 0x000fe20000001820 */
[----:B------:R-:W-:Y:S04]  /*102c0*/  LDSM.16.M88.4 R8, [R180+0x4000] ;  /* 0x00400000b408783b */ /* 0x000fe80000000200 */
[----:B------:R-:W2:Y:S03]  /*102d0*/  LDSM.16.M88.4 R48, [R176+0x2000] ;  /* 0x00200000b030783b */ /* 0x000ea60000000200 */
[C---:B-1----:R-:W-:Y:S01]  /*102e0*/  HMMA.16816.F32 R44, R4.reuse, R72, R60 ;  /* 0x00000048042c723c */ /* 0x042fe2000000183c */
        /* <DEDUP_REMOVED lines=18> */
[C---:B------:R-:W-:Y:S01]  /*10410*/  HMMA.16816.F32 R40, R8.reuse, R78, R16 ;  /* 0x0000004e0828723c */ /* 0x040fe20000001810 */
[----:B------:R-:W4:Y:S07]  /*10420*/  LDSM.16.M88.4 R16, [R177+0x8000] ;  /* 0x00800000b110783b */ /* 0x000f2e0000000200 */
[C---:B------:R-:W-:Y:S08]  /*10430*/  HMMA.16816.F32 R48, R8.reuse, R76, R20 ;  /* 0x0000004c0830723c */ /* 0x040ff00000001814 */
[C---:B------:R-:W-:Y:S01]  /*10440*/  HMMA.16816.F32 R28, R8.reuse, R84, R12 ;  /* 0x00000054081c723c */ /* 0x040fe2000000180c */
[----:B------:R-:W-:Y:S07]  /*10450*/  LDSM.16.M88.4 R12, [R178+0x8000] ;  /* 0x00800000b20c783b */ /* 0x000fee0000000200 */
[----:B------:R-:W-:Y:S08]  /*10460*/  HMMA.16816.F32 R20, R8, R86, R68 ;  /* 0x000000560814723c */ /* 0x000ff00000001844 */
[C---:B---3--:R-:W-:Y:S01]  /*10470*/  HMMA.16816.F32 R8, R4.reuse, R72, R64 ;  /* 0x000000480408723c */ /* 0x048fe20000001840 */
[----:B------:R-:W-:Y:S07]  /*10480*/  LDSM.16.M88.4 R64, [R185] ;  /* 0x00000000b940783b */ /* 0x000fee0000000200 */
[C---:B------:R-:W-:Y:S01]  /*10490*/  HMMA.16816.F32 R24, R4.reuse, R74, R60 ;  /* 0x0000004a0418723c */ /* 0x040fe2000000183c */
[----:B------:R-:W3:Y:S04]  /*104a0*/  LDSM.16.M88.4 R60, [R146+0x4800] ;  /* 0x00480000923c783b */ /* 0x000ee80000000200 */
[----:B------:R-:W-:Y:S03]  /*104b0*/  LDSM.16.M88.4 R72, [R146+0x5800] ;  /* 0x005800009248783b */ /* 0x000fe60000000200 */
[C---:B------:R-:W-:Y:S08]  /*104c0*/  HMMA.16816.F32 R52, R4.reuse, R80, R52 ;  /* 0x000000500434723c */ /* 0x040ff00000001834 */
[C---:B------:R-:W-:Y:S08]  /*104d0*/  HMMA.16816.F32 R56, R4.reuse, R82, R56 ;  /* 0x000000520438723c */ /* 0x040ff00000001838 */
[C---:B--2---:R-:W-:Y:S08]  /*104e0*/  HMMA.16816.F32 R48, R4.reuse, R44, R48 ;  /* 0x0000002c0430723c */ /* 0x044ff00000001830 */
[C---:B------:R-:W-:Y:S01]  /*104f0*/  HMMA.16816.F32 R68, R4.reuse, R46, R40 ;  /* 0x0000002e0444723c */ /* 0x040fe20000001828 */
[----:B------:R-:W-:Y:S04]  /*10500*/  LDSM.16.M88.4 R40, [R184] ;  /* 0x00000000b828783b */ /* 0x000fe80000000200 */
[----:B------:R-:W-:Y:S03]  /*10510*/  LDSM.16.M88.4 R44, [R183] ;  /* 0x00000000b72c783b */ /* 0x000fe60000000200 */
[C---:B-1----:R-:W-:Y:S08]  /*10520*/  HMMA.16816.F32 R76, R4.reuse, R32, R28 ;  /* 0x00000020044c723c */ /* 0x042ff0000000181c */
[----:B------:R-:W-:Y:S01]  /*10530*/  HMMA.16816.F32 R80, R4, R34, R20 ;  /* 0x000000220450723c */ /* 0x000fe20000001814 */
[----:B------:R-:W-:Y:S07]  /*10540*/  LDSM.16.M88.4 R32, [R176+0x4000] ;  /* 0x00400000b020783b */ /* 0x000fee0000000200 */
[C---:B----4-:R-:W-:Y:S01]  /*10550*/  HMMA.16816.F32 R4, R16.reuse, R36, R8 ;  /* 0x000000241004723c */ /* 0x050fe20000001808 */
[----:B------:R-:W1:Y:S07]  /*10560*/  LDSM.16.M88.4 R8, [R180+0x8000] ;  /* 0x00800000b408783b */ /* 0x000e6e0000000200 */
[C---:B------:R-:W-:Y:S01]  /*10570*/  HMMA.16816.F32 R24, R16.reuse, R38, R24 ;  /* 0x000000261018723c */ /* 0x040fe20000001818 */
[----:B------:R-:W2:Y:S07]  /*10580*/  LDSM.16.M88.4 R36, [R146+0x5000] ;  /* 0x005000009224783b */ /* 0x000eae0000000200 */
[----:B---3--:R-:W-:Y:S08]  /*10590*/  HMMA.16816.F32 R28, R16, R60, R52 ;  /* 0x0000003c101c723c */ /* 0x008ff00000001834 */
[----:B------:R-:W-:Y:S01]  /*105a0*/  HMMA.16816.F32 R20, R12, R64, R4 ;  /* 0x000000400c14723c */ /* 0x000fe20000001804 */
[----:B------:R-:W-:Y:S07]  /*105b0*/  LDSM.16.M88.4 R4, [R179+0x8000] ;  /* 0x00800000b304783b */ /* 0x000fee0000000200 */
[----:B------:R-:W-:Y:S01]  /*105c0*/  HMMA.16816.F32 R56, R16, R62, R56 ;  /* 0x0000003e1038723c */ /* 0x000fe20000001838 */
[----:B------:R-:W3:Y:S07]  /*105d0*/  LDSM.16.M88.4 R60, [R173+0x4000] ;  /* 0x00400000ad3c783b */ /* 0x000eee0000000200 */
[----:B------:R-:W-:Y:S08]  /*105e0*/  HMMA.16816.F32 R24, R12, R66, R24 ;  /* 0x000000420c18723c */ /* 0x000ff00000001818 */
[----:B-1----:R-:W-:Y:S08]  /*105f0*/  HMMA.16816.F32 R20, R8, R32, R20 ;  /* 0x000000200814723c */ /* 0x002ff00000001814 */
[----:B--2---:R-:W-:Y:S01]  /*10600*/  HMMA.16816.F32 R64, R16, R36, R48 ;  /* 0x000000241040723c */ /* 0x004fe20000001830 */
[----:B------:R-:W1:Y:S07]  /*10610*/  LDSM.16.M88.4 R48, [R176+0x4800] ;  /* 0x00480000b030783b */ /* 0x000e6e0000000200 */
[----:B------:R-:W-:Y:S08]  /*10620*/  HMMA.16816.F32 R24, R8, R34, R24 ;  /* 0x000000220818723c */ /* 0x000ff00000001818 */
[C---:B------:R-:W-:Y:S08]  /*10630*/  HMMA.16816.F32 R28, R12.reuse, R40, R28 ;  /* 0x000000280c1c723c */ /* 0x040ff0000000181c */
[----:B------:R-:W-:Y:S01]  /*10640*/  HMMA.16816.F32 R40, R12, R42, R56 ;  /* 0x0000002a0c28723c */ /* 0x000fe20000001838 */
[----:B------:R-:W2:Y:S07]  /*10650*/  LDSM.16.M88.4 R56, [R173+0x4800] ;  /* 0x00480000ad38783b */ /* 0x000eae0000000200 */
[----:B---3--:R-:W-:Y:S08]  /*10660*/  HMMA.16816.F32 R20, R4, R60, R20 ;  /* 0x0000003c0414723c */ /* 0x008ff00000001814 */
[----:B------:R-:W-:Y:S08]  /*10670*/  HMMA.16816.F32 R52, R16, R38, R68 ;  /* 0x000000261034723c */ /* 0x000ff00000001844 */
[----:B------:R-:W-:Y:S01]  /*10680*/  HMMA.16816.F32 R32, R4, R62, R24 ;  /* 0x0000003e0420723c */ /* 0x000fe20000001818 */
[----:B------:R-:W3:Y:S07]  /*10690*/  LDSM.16.M88.4 R60, [R176+0x5000] ;  /* 0x00500000b03c783b */ /* 0x000eee0000000200 */
[----:B-1----:R-:W-:Y:S01]  /*106a0*/  HMMA.16816.F32 R36, R8, R48, R28 ;  /* 0x000000300824723c */ /* 0x002fe2000000181c */
[----:B------:R-:W-:-:S04]  /*106b0*/  FMUL.FTZ R0, R20, c[0x0][0x320] ;  /* 0x0000c80014007a20 */ /* 0x000fc80000410000 */
[----:B------:R1:W4:Y:S03]  /*106c0*/  MUFU.TANH R84, R0 ;  /* 0x0000000000547308 */ /* 0x0003260000002400 */
[----:B------:R-:W-:Y:S01]  /*106d0*/  HMMA.16816.F32 R28, R12, R44, R64 ;  /* 0x0000002c0c1c723c */ /* 0x000fe20000001840 */
[----:B------:R-:W4:Y:S07]  /*106e0*/  LDSM.16.M88.4 R64, [R182] ;  /* 0x00000000b640783b */ /* 0x000f2e0000000200 */
[----:B------:R-:W-:Y:S01]  /*106f0*/  HMMA.16816.F32 R68, R16, R72, R76 ;  /* 0x000000481044723c */ /* 0x000fe2000000184c */
[----:B-1----:R-:W-:-:S07]  /*10700*/  FMUL.FTZ R0, R21, c[0x0][0x320] ;  /* 0x0000c80015007a20 */ /* 0x002fce0000410000 */
[----:B------:R-:W-:Y:S01]  /*10710*/  HMMA.16816.F32 R24, R8, R50, R40 ;  /* 0x000000320818723c */ /* 0x000fe20000001828 */
[----:B------:R1:W1:Y:S01]  /*10720*/  MUFU.TANH R73, R0 ;  /* 0x0000000000497308 */ /* 0x0002620000002400 */
[----:B------:R-:W4:Y:S06]  /*10730*/  LDSM.16.M88.4 R48, [R173+0x5000] ;  /* 0x00500000ad30783b */ /* 0x000f2c0000000200 */
[----:B--2---:R-:W-:Y:S08]  /*10740*/  HMMA.16816.F32 R40, R4, R56, R36 ;  /* 0x000000380428723c */ /* 0x004ff00000001824 */
[----:B------:R-:W-:Y:S01]  /*10750*/  HMMA.16816.F32 R36, R12, R46, R52 ;  /* 0x0000002e0c24723c */ /* 0x000fe20000001834 */
[----:B-1----:R-:W-:Y:S01]  /*10760*/  FMUL.FTZ R0, R22, c[0x0][0x320] ;  /* 0x0000c80016007a20 */ /* 0x002fe20000410000 */
[----:B------:R-:W1:Y:S03]  /*10770*/  LDSM.16.M88.4 R44, [R176+0x5800] ;  /* 0x00580000b02c783b */ /* 0x000e660000000200 */
[----:B------:R2:W1:Y:S03]  /*10780*/  MUFU.TANH R86, R0 ;  /* 0x0000000000567308 */ /* 0x0004660000002400 */
[----:B---3--:R-:W-:Y:S08]  /*10790*/  HMMA.16816.F32 R28, R8, R60, R28 ;  /* 0x0000003c081c723c */ /* 0x008ff0000000181c */
[----:B------:R-:W-:Y:S01]  /*107a0*/  HMMA.16816.F32 R24, R4, R58, R24 ;  /* 0x0000003a0418723c */ /* 0x000fe20000001818 */
[----:B--2---:R-:W-:-:S07]  /*107b0*/  FMUL.FTZ R0, R23, c[0x0][0x320] ;  /* 0x0000c80017007a20 */ /* 0x004fce0000410000 */
[----:B------:R-:W-:Y:S01]  /*107c0*/  HMMA.16816.F32 R16, R16, R74, R80 ;  /* 0x0000004a1010723c */ /* 0x000fe20000001850 */
[----:B------:R2:W3:Y:S07]  /*107d0*/  MUFU.TANH R85, R0 ;  /* 0x0000000000557308 */ /* 0x0004ee0000002400 */
[----:B----4-:R-:W-:Y:S08]  /*107e0*/  HMMA.16816.F32 R20, R12, R64, R68 ;  /* 0x000000400c14723c */ /* 0x010ff00000001844 */
[----:B------:R-:W-:Y:S01]  /*107f0*/  HMMA.16816.F32 R28, R4, R48, R28 ;  /* 0x00000030041c723c */ /* 0x000fe2000000181c */
[----:B--2---:R-:W-:-:S04]  /*10800*/  FMUL.FTZ R0, R32, c[0x0][0x320] ;  /* 0x0000c80020007a20 */ /* 0x004fc80000410000 */
[----:B------:R2:W4:Y:S03]  /*10810*/  MUFU.TANH R57, R0 ;  /* 0x0000000000397308 */ /* 0x0005260000002400 */
[----:B------:R-:W-:Y:S08]  /*10820*/  HMMA.16816.F32 R12, R12, R66, R16 ;  /* 0x000000420c0c723c */ /* 0x000ff00000001810 */
[----:B-1----:R-:W-:Y:S01]  /*10830*/  HMMA.16816.F32 R16, R8, R44, R20 ;  /* 0x0000002c0810723c */ /* 0x002fe20000001814 */
[----:B--2---:R-:W-:-:S04]  /*10840*/  FMUL.FTZ R0, R33, c[0x0][0x320] ;  /* 0x0000c80021007a20 */ /* 0x004fc80000410000 */
[----:B------:R1:W2:Y:S02]  /*10850*/  MUFU.TANH R56, R0 ;  /* 0x0000000000387308 */ /* 0x0002a40000002400 */
[----:B-1----:R-:W-:-:S06]  /*10860*/  FMUL.FTZ R0, R34, c[0x0][0x320] ;  /* 0x0000c80022007a20 */ /* 0x002fcc0000410000 */
[----:B------:R1:W1:Y:S02]  /*10870*/  MUFU.TANH R72, R0 ;  /* 0x0000000000487308 */ /* 0x0002640000002400 */
[----:B-1----:R-:W-:Y:S02]  /*10880*/  FMUL.FTZ R0, R35, c[0x0][0x320] ;  /* 0x0000c80023007a20 */ /* 0x002fe40000410000 */
[----:B------:R-:W-:Y:S01]  /*10890*/  HMMA.16816.F32 R32, R8, R62, R36 ;  /* 0x0000003e0820723c */ /* 0x000fe20000001824 */
[----:B------:R-:W1:Y:S03]  /*108a0*/  LDSM.16.M88.4 R36, [R173+0x5800] ;  /* 0x00580000ad24783b */ /* 0x000e660000000200 */
[----:B------:R2:W1:Y:S01]  /*108b0*/  MUFU.TANH R60, R0 ;  /* 0x00000000003c7308 */ /* 0x0004620000002400 */
[----:B------:R-:W-:-:S04]  /*108c0*/  DEPBAR.LE SB0, 0x0 ;  /* 0x000080000000791a */ /* 0x000fc80000000000 */
[----:B------:R-:W-:Y:S01]  /*108d0*/  HMMA.16816.F32 R8, R8, R46, R12 ;  /* 0x0000002e0808723c */ /* 0x000fe2000000180c */
[----:B--2---:R-:W-:-:S04]  /*108e0*/  FMUL.FTZ R0, R40, c[0x0][0x320] ;  /* 0x0000c80028007a20 */ /* 0x004fc80000410000 */
[----:B------:R2:W1:Y:S10]  /*108f0*/  MUFU.TANH R54, R0 ;  /* 0x0000000000367308 */ /* 0x0004740000002400 */
[----:B------:R-:W-:Y:S01]  /*10900*/  HMMA.16816.F32 R20, R4, R50, R32 ;  /* 0x000000320414723c */ /* 0x000fe20000001820 */
[----:B--2---:R-:W-:-:S07]  /*10910*/  FMUL.FTZ R0, R41, c[0x0][0x320] ;  /* 0x0000c80029007a20 */ /* 0x004fce0000410000 */
[C---:B-1----:R-:W-:Y:S01]  /*10920*/  HMMA.16816.F32 R12, R4.reuse, R36, R16 ;  /* 0x00000024040c723c */ /* 0x042fe20000001810 */
[----:B------:R1:W2:Y:S07]  /*10930*/  MUFU.TANH R52, R0 ;  /* 0x0000000000347308 */ /* 0x0002ae0000002400 */
        /* <DEDUP_REMOVED lines=75> */
.L_x_956:
        /* <DEDUP_REMOVED lines=20> */
.L_x_957:
        /* <DEDUP_REMOVED lines=21> */
.L_x_807:
[----:B--234-:R-:W-:Y:S05]  /*11080*/  BSYNC B0 ;  /* 0x0000000000007941 */ /* 0x01cfea0003800000 */
.L_x_806:
        /* <DEDUP_REMOVED lines=16> */
.L_x_958:
        /* <DEDUP_REMOVED lines=17> */
.L_x_813:
[----:B------:R-:W-:-:S04]  /*112a0*/  MOV R8, 0x1 ;  /* 0x0000000100087802 */ /* 0x000fc80000000f00 */
[----:B------:R-:W-:-:S13]  /*112b0*/  ISETP.NE.AND P0, PT, R8, c[0x0][0x32c], PT ;  /* 0x0000cb0008007a0c */ /* 0x000fda0003f05270 */
[----:B------:R-:W-:-:S05]  /*112c0*/  @P0 IMAD.HI.U32 R8, R3, c[0x0][0x330], RZ ;  /* 0x0000cc0003080a27 */ /* 0x000fca00078e00ff */
[----:B------:R-:W-:Y:S02]  /*112d0*/  @P0 SHF.R.U32.HI R3, RZ, c[0x0][0x334], R8 ;  /* 0x0000cd00ff030a19 */ /* 0x000fe40000011608 */
.L_x_814:
[----:B------:R-:W-:Y:S05]  /*112e0*/  BSYNC B0 ;  /* 0x0000000000007941 */ /* 0x000fea0003800000 */
.L_x_812:
[----:B------:R-:W-:-:S04]  /*112f0*/  IMAD R3, R3, c[0x0][0x32c], -R94 ;  /* 0x0000cb0003037a24 */ /* 0x000fc800078e0a5e */
[----:B------:R-:W-:-:S05]  /*11300*/  IMAD.IADD R3, R3, 0x1, -R220 ;  /* 0x0000000103037824 */ /* 0x000fca00078e0adc */
[----:B------:R-:W-:Y:S02]  /*11310*/  IADD3 R8, R3, c[0x0][0x32c], RZ ;  /* 0x0000cb0003087a10 */ /* 0x000fe40007ffe0ff */
[----:B------:R-:W-:Y:S02]  /*11320*/  IMNMX R0, R0, R3, !PT ;  /* 0x0000000300007217 */ /* 0x000fe40007800200 */
[----:B------:R-:W-:Y:S02]  /*11330*/  IMNMX R2, R2, R8, PT ;  /* 0x0000000802027217 */ /* 0x000fe40003800200 */
.L_x_811:
        /* <DEDUP_REMOVED lines=51> */
.L_x_959:
        /* <DEDUP_REMOVED lines=17> */
.L_x_818:
[----:B-12---:R-:W-:-:S04]  /*11780*/  MOV R4, 0x1 ;  /* 0x0000000100047802 */ /* 0x006fc80000000f00 */
[----:B------:R-:W-:-:S13]  /*11790*/  ISETP.NE.AND P0, PT, R4, c[0x0][0x32c], PT ;  /* 0x0000cb0004007a0c */ /* 0x000fda0003f05270 */
[----:B------:R-:W-:-:S05]  /*117a0*/  @P0 IMAD.HI.U32 R4, R3, c[0x0][0x330], RZ ;  /* 0x0000cc0003040a27 */ /* 0x000fca00078e00ff */
[----:B------:R-:W-:Y:S02]  /*117b0*/  @P0 SHF.R.U32.HI R3, RZ, c[0x0][0x334], R4 ;  /* 0x0000cd00ff030a19 */ /* 0x000fe40000011604 */
.L_x_819:
[----:B------:R-:W-:Y:S05]  /*117c0*/  BSYNC B0 ;  /* 0x0000000000007941 */ /* 0x000fea0003800000 */
.L_x_817:
[----:B------:R-:W-:-:S04]  /*117d0*/  IMAD R3, R3, c[0x0][0x32c], -R94 ;  /* 0x0000cb0003037a24 */ /* 0x000fc800078e0a5e */
[----:B------:R-:W-:-:S05]  /*117e0*/  IMAD.IADD R3, R3, 0x1, -R220 ;  /* 0x0000000103037824 */ /* 0x000fca00078e0adc */
[----:B------:R-:W-:Y:S02]  /*117f0*/  IADD3 R4, R3, c[0x0][0x32c], RZ ;  /* 0x0000cb0003047a10 */ /* 0x000fe40007ffe0ff */
[----:B------:R-:W-:Y:S02]  /*11800*/  IMNMX R0, R0, R3, !PT ;  /* 0x0000000300007217 */ /* 0x000fe40007800200 */
[----:B------:R-:W-:Y:S02]  /*11810*/  IMNMX R2, R2, R4, PT ;  /* 0x0000000402027217 */ /* 0x000fe40003800200 */
.L_x_816:
        /* <DEDUP_REMOVED lines=18> */
[----:B------:R-:W-:Y:S02]  /*11940*/  ISETP.LT.OR P3, PT, R2, 0x11, P3 ;  /* 0x000000110200780c */ /* 0x000fe40001f61670 */
        /* <DEDUP_REMOVED lines=17> */
[----:B------:R-:W-:Y:S02]  /*11a60*/  ISETP.GT.AND P2, PT, R0, 0x21, P1 ;  /* 0x000000210000780c */ /* 0x000fe40000f44270 */
        /* <DEDUP_REMOVED lines=10> */
[C---:B------:R-:W-:Y:S02]  /*11b10*/  ISETP.GT.AND P2, PT, R0.reuse, 0x29, P1 ;  /* 0x000000290000780c */ /* 0x040fe40000f44270 */
[----:B------:R-:W-:Y:S02]  /*11b20*/  FSEL R73, R29, -INF , !P0 ;  /* 0xff8000001d497808 */ /* 0x000fe40004000000 */
[----:B------:R-:W-:Y:S02]  /*11b30*/  FMNMX.FTZ R4, R75, R4, !PT ;  /* 0x000000044b047209 */ /* 0x000fe40007810000 */
[----:B------:R-:W-:Y:S02]  /*11b40*/  ISETP.GT.AND P0, PT, R0, 0x30, P1 ;  /* 0x000000300000780c */ /* 0x000fe40000f04270 */
[----:B------:R-:W-:-:S02]  /*11b50*/  FMNMX.FTZ R3, R82, R3, !PT ;  /* 0x0000000352037209 */ /* 0x000fc40007810000 */
[----:B------:R-:W-:Y:S02]  /*11b60*/  ISETP.LT.OR P2, PT, R2, 0x2a, P2 ;  /* 0x0000002a0200780c */ /* 0x000fe40001741670 */
        /* <DEDUP_REMOVED lines=12> */
[----:B------:R-:W-:Y:S02]  /*11c30*/  ISETP.LT.OR P1, PT, R2, 0x39, P2 ;  /* 0x000000390200780c */ /* 0x000fe40001721670 */
        /* <DEDUP_REMOVED lines=14> */
.L_x_960:
[----:B-12---:R-:W-:Y:S01]  /*11d20*/  FMNMX.FTZ R4, R4, R0, !PT ;  /* 0x0000000004047209 */ /* 0x006fe20007810000 */
[----:B------:R-:W-:Y:S05]  /*11d30*/  BRA.DIV ~URZ, `(.L_x_821) ;  /* 0x00011ae27f007947 */ /* 0x000fea000b800000 */
[----:B------:R-:W1:Y:S04]  /*11d40*/  SHFL.BFLY PT, R0, R5, 0x2, 0x1f ;  /* 0x0c401f0005007f89 */ /* 0x000e6800000e0000 */
[----:B------:R-:W2:Y:S01]  /*11d50*/  SHFL.BFLY PT, R2, R4, 0x1, 0x1f ;  /* 0x0c201f0004027f89 */ /* 0x000ea200000e0000 */
[----:B-1----:R-:W-:Y:S02]  /*11d60*/  FMNMX.FTZ R5, R5, R0, !PT ;  /* 0x0000000005057209 */ /* 0x002fe40007810000 */
[----:B--2---:R-:W-:-:S03]  /*11d70*/  FMNMX.FTZ R100, R4, R2, !PT ;  /* 0x0000000204647209 */ /* 0x004fc60007810000 */
[----:B------:R1:W2:Y:S04]  /*11d80*/  SHFL.BFLY PT, R3, R5, 0x1, 0x1f ;  /* 0x0c201f0005037f89 */ /* 0x0002a800000e0000 */
.L_x_961:
[C---:B------:R-:W-:Y:S01]  /*11d90*/  FMUL.FTZ R2, R100.reuse, c[0x0][0x2d0] ;  /* 0x0000b40064027a20 */ /* 0x040fe20000410000 */
[----:B------:R-:W-:Y:S01]  /*11da0*/  FSETP.NEU.FTZ.AND P0, PT, R100, -INF , PT ;  /* 0xff8000006400780b */ /* 0x000fe20003f1d000 */
[----:B------:R-:W-:Y:S01]  /*11db0*/  WARPSYNC 0xffffffff ;  /* 0xffffffff00007948 */ /* 0x000fe20003800000 */
[----:B--2---:R-:W-:Y:S01]  /*11dc0*/  FMNMX.FTZ R16, R3, R5, !PT ;  /* 0x0000000503107209 */ /* 0x004fe20007810000 */
[----:B------:R-:W-:Y:S01]  /*11dd0*/  LDSM.16.MT88.4 R32, [R172+0x800] ;  /* 0x00080000ac20783b */ /* 0x000fe20000004200 */
[----:B------:R-:W-:Y:S02]  /*11de0*/  FSEL R2, R2, RZ, P0 ;  /* 0x000000ff02027208 */ /* 0x000fe40000000000 */
[----:B------:R-:W-:Y:S01]  /*11df0*/  FSETP.NEU.FTZ.AND P0, PT, R16, -INF , PT ;  /* 0xff8000001000780b */ /* 0x000fe20003f1d000 */
[----:B------:R-:W-:Y:S01]  /*11e00*/  LDSM.16.MT88.4 R40, [R174] ;  /* 0x00000000ae28783b */ /* 0x000fe20000004200 */
[----:B------:R-:W-:Y:S01]  /*11e10*/  MOV R102, c[0x0][0x2c4] ;  /* 0x0000b10000667a02 */ /* 0x000fe20000000f00 */
[--C-:B------:R-:W-:Y:S01]  /*11e20*/  FFMA.FTZ R0, R8, c[0x0][0x2d0], -R2.reuse ;  /* 0x0000b40008007a23 */ /* 0x100fe20000010802 */
[----:B------:R-:W-:Y:S01]  /*11e30*/  IADD3 R194, R194, -0x2, RZ ;  /* 0xfffffffec2c27810 */ /* 0x000fe20007ffe0ff */
[----:B------:R-:W-:Y:S01]  /*11e40*/  FFMA.FTZ R3, R11, c[0x0][0x2d0], -R2 ;  /* 0x0000b4000b037a23 */ /* 0x000fe20000010802 */
[----:B------:R-:W-:Y:S01]  /*11e50*/  LDSM.16.MT88.4 R48, [R175] ;  /* 0x00000000af30783b */ /* 0x000fe20000004200 */
[----:B------:R2:W-:Y:S01]  /*11e60*/  MUFU.EX2 R86, R0 ;  /* 0x0000000000567308 */ /* 0x0005e20000000800 */
[----:B------:R-:W-:-:S02]  /*11e70*/  ISETP.NE.AND P1, PT, R102, 0x1, PT ;  /* 0x000000016600780c */ /* 0x000fc40003f25270 */
[----:B------:R-:W-:Y:S01]  /*11e80*/  LDSM.16.MT88.4 R36, [R147+0x800] ;  /* 0x000800009324783b */ /* 0x000fe20000004200 */
[----:B------:R-:W-:-:S03]  /*11e90*/  MOV R102, c[0x0][0x32c] ;  /* 0x0000cb0000667a02 */ /* 0x000fc60000000f00 */
[----:B------:R-:W-:Y:S01]  /*11ea0*/  LDSM.16.MT88.4 R56, [R175+0x800] ;  /* 0x00080000af38783b */ /* 0x000fe20000004200 */
[----:B------:R3:W-:Y:S03]  /*11eb0*/  MUFU.EX2 R90, R3 ;  /* 0x00000003005a7308 */ /* 0x0007e60000000800 */
[----:B------:R-:W-:Y:S04]  /*11ec0*/  LDSM.16.MT88.4 R60, [R147+0x2000] ;  /* 0x00200000933c783b */ /* 0x000fe80000004200 */
[----:B------:R-:W-:Y:S01]  /*11ed0*/  LDSM.16.MT88.4 R64, [R147+0x2800] ;  /* 0x002800009340783b */ /* 0x000fe20000004200 */
[----:B--2---:R-:W-:-:S04]  /*11ee0*/  FFMA.FTZ R0, R9, c[0x0][0x2d0], -R2 ;  /* 0x0000b40009007a23 */ /* 0x004fc80000010802 */
[----:B------:R2:W-:Y:S01]  /*11ef0*/  MUFU.EX2 R84, R0 ;  /* 0x0000000000547308 */ /* 0x0005e20000000800 */
[----:B---3--:R-:W-:-:S07]  /*11f00*/  FFMA.FTZ R3, R14, c[0x0][0x2d0], -R2 ;  /* 0x0000b4000e037a23 */ /* 0x008fce0000010802 */
[----:B------:R-:W-:Y:S01]  /*11f10*/  MUFU.EX2 R95, R3 ;  /* 0x00000003005f7308 */ /* 0x000fe20000000800 */
[----:B--2---:R-:W-:Y:S02]  /*11f20*/  FFMA.FTZ R0, R10, c[0x0][0x2d0], -R2 ;  /* 0x0000b4000a007a23 */ /* 0x004fe40000010802 */
[----:B------:R-:W-:Y:S05]  /*11f30*/  LDSM.16.MT88.4 R8, [R147] ;  /* 0x000000009308783b */ /* 0x000fea0000004200 */
[----:B------:R2:W3:Y:S02]  /*11f40*/  MUFU.EX2 R88, R0 ;  /* 0x0000000000587308 */ /* 0x0004e40000000800 */
[----:B--2---:R-:W-:Y:S01]  /*11f50*/  FMUL.FTZ R0, R16, c[0x0][0x2d0] ;  /* 0x0000b40010007a20 */ /* 0x004fe20000410000 */
[----:B---3--:R-:W-:-:S04]  /*11f60*/  F2FP.PACK_AB R14, R90, R88 ;  /* 0x000000585a0e723e */ /* 0x008fc800000000ff */
[----:B------:R-:W-:-:S05]  /*11f70*/  FSEL R0, R0, RZ, P0 ;  /* 0x000000ff00007208 */ /* 0x000fca0000000000 */
[----:B------:R-:W-:-:S04]  /*11f80*/  FFMA.FTZ R3, R6, c[0x0][0x2d0], -R0 ;  /* 0x0000b40006037a23 */ /* 0x000fc80000010800 */
[----:B------:R2:W-:Y:S02]  /*11f90*/  MUFU.EX2 R87, R3 ;  /* 0x0000000300577308 */ /* 0x0005e40000000800 */
[--C-:B--2---:R-:W-:Y:S02]  /*11fa0*/  FFMA.FTZ R3, R7, c[0x0][0x2d0], -R0.reuse ;  /* 0x0000b40007037a23 */ /* 0x104fe40000010800 */
[----:B-1----:R-:W1:Y:S04]  /*11fb0*/  LDSM.16.MT88.4 R4, [R172] ;  /* 0x00000000ac04783b */ /* 0x002e680000004200 */
[----:B------:R2:W3:Y:S02]  /*11fc0*/  MUFU.EX2 R85, R3 ;  /* 0x0000000300557308 */ /* 0x0004e40000000800 */
[----:B--2---:R-:W-:Y:S01]  /*11fd0*/  FFMA.FTZ R3, R12, c[0x0][0x2d0], -R0 ;  /* 0x0000b4000c037a23 */ /* 0x004fe20000010800 */
[----:B------:R-:W-:-:S05]  /*11fe0*/  F2FP.PACK_AB R12, R84, R86 ;  /* 0x00000056540c723e */ /* 0x000fca00000000ff */
[----:B------:R2:W-:Y:S02]  /*11ff0*/  MUFU.EX2 R89, R3 ;  /* 0x0000000300597308 */ /* 0x0005e40000000800 */
[----:B--2---:R-:W-:Y:S01]  /*12000*/  FFMA.FTZ R3, R13, c[0x0][0x2d0], -R0 ;  /* 0x0000b4000d037a23 */ /* 0x004fe20000010800 */
[----:B---3--:R-:W-:-:S05]  /*12010*/  F2FP.PACK_AB R13, R85, R87 ;  /* 0x00000057550d723e */ /* 0x008fca00000000ff */
[----:B------:R2:W3:Y:S02]  /*12020*/  MUFU.EX2 R92, R3 ;  /* 0x00000003005c7308 */ /* 0x0004e40000000800 */
[----:B--2---:R-:W-:Y:S01]  /*12030*/  FFMA.FTZ R3, R15, c[0x0][0x2d0], -R2 ;  /* 0x0000b4000f037a23 */ /* 0x004fe20000010802 */
[----:B---3--:R-:W-:-:S05]  /*12040*/  F2FP.PACK_AB R15, R92, R89 ;  /* 0x000000595c0f723e */ /* 0x008fca00000000ff */
[----:B------:R2:W3:Y:S02]  /*12050*/  MUFU.EX2 R93, R3 ;  /* 0x00000003005d7308 */ /* 0x0004e40000000800 */
[C---:B-1----:R-:W-:Y:S08]  /*12060*/  HMMA.16816.F32 R24, R12.reuse, R4, RZ ;  /* 0x000000040c18723c */ /* 0x042ff000000018ff */
[----:B------:R-:W-:Y:S01]  /*12070*/  HMMA.16816.F32 R44, R12, R8, RZ ;  /* 0x000000080c2c723c */ /* 0x000fe200000018ff */
[----:B--2---:R-:W-:-:S02]  /*12080*/  FFMA.FTZ R3, R19, c[0x0][0x2d0], -R2 ;  /* 0x0000b40013037a23 */ /* 0x004fc40000010802 */
[----:B------:R-:W-:-:S04]  /*12090*/  FFMA.FTZ R19, R82, c[0x0][0x2d0], -R2 ;  /* 0x0000b40052137a23 */ /* 0x000fc80000010802 */
[----:B---3--:R-:W-:Y:S01]  /*120a0*/  F2FP.PACK_AB R8, R93, R95 ;  /* 0x0000005f5d08723e */ /* 0x008fe200000000ff */
[----:B------:R1:W-:Y:S01]  /*120b0*/  MUFU.EX2 R96, R3 ;  /* 0x0000000300607308 */ /* 0x0003e20000000800 */
[----:B------:R-:W-:Y:S01]  /*120c0*/  HMMA.16816.F32 R28, R12, R10, RZ ;  /* 0x0000000a0c1c723c */ /* 0x000fe200000018ff */
[----:B-1----:R-:W-:-:S06]  /*120d0*/  FFMA.FTZ R3, R20, c[0x0][0x2d0], -R2 ;  /* 0x0000b40014037a23 */ /* 0x002fcc0000010802 */
[----:B------:R1:W2:Y:S02]  /*120e0*/  MUFU.EX2 R99, R3 ;  /* 0x0000000300637308 */ /* 0x0002a40000000800 */
[----:B-1----:R-:W-:Y:S01]  /*120f0*/  FFMA.FTZ R3, R17, c[0x0][0x2d0], -R0 ;  /* 0x0000b40011037a23 */ /* 0x002fe20000010800 */
[----:B--2---:R-:W-:Y:S01]  /*12100*/  F2FP.PACK_AB R10, R99, R96 ;  /* 0x00000060630a723e */ /* 0x004fe200000000ff */
[----:B------:R-:W-:-:S04]  /*12110*/  FADD.FTZ R17, R87, R85 ;  /* 0x0000005557117221 */ /* 0x000fc80000010000 */
[----:B------:R1:W-:Y:S01]  /*12120*/  MUFU.EX2 R94, R3 ;  /* 0x00000003005e7308 */ /* 0x0003e20000000800 */
[----:B------:R-:W-:Y:S02]  /*12130*/  FADD.FTZ R17, R89, R17 ;  /* 0x0000001159117221 */ /* 0x000fe40000010000 */
[----:B-1----:R-:W-:Y:S02]  /*12140*/  FFMA.FTZ R3, R18, c[0x0][0x2d0], -R0 ;  /* 0x0000b40012037a23 */ /* 0x002fe40000010800 */
[----:B------:R-:W-:-:S03]  /*12150*/  FFMA.FTZ R18, R81, c[0x0][0x2d0], -R2 ;  /* 0x0000b40051127a23 */ /* 0x000fc60000010802 */
        /* <DEDUP_REMOVED lines=133> */
[----:B------:R-:W-:Y:S01]  /*129b0*/  MOV R0, R233 ;  /* 0x000000e900007202 */ /* 0x000fe20000000f00 */
[----:B------:R-:W-:-:S05]  /*129c0*/  @P1 IMAD.HI.U32 R2, R233, c[0x0][0x2c8], RZ ;  /* 0x0000b200e9021a27 */ /* 0x000fca00078e00ff */
[----:B------:R-:W-:Y:S02]  /*129d0*/  @P1 SHF.R.U32.HI R0, RZ, c[0x0][0x2cc], R2 ;  /* 0x0000b300ff001a19 */ /* 0x000fe40000011602 */
[----:B------:R-:W-:Y:S02]  /*129e0*/  ISETP.GE.AND P1, PT, R102, 0x1, PT ;  /* 0x000000016600780c */ /* 0x000fe40003f26270 */
[----:B------:R-:W-:Y:S01]  /*129f0*/  IADD3 R2, R168, R0, RZ ;  /* 0x00000000a8027210 */ /* 0x000fe20007ffe0ff */
[----:B----4-:R-:W-:Y:S03]  /*12a00*/  HMMA.16816.F32 R24, R12, R20, RZ ;  /* 0x000000140c18723c */ /* 0x010fe600000018ff */
[----:B------:R-:W-:-:S05]  /*12a10*/  IADD3 R0, R2, c[0x0][0x328], RZ ;  /* 0x0000ca0002007a10 */ /* 0x000fca0007ffe0ff */
        /* <DEDUP_REMOVED lines=89> */
.L_x_824:
[----:B------:R-:W-:-:S04]  /*12fb0*/  MOV R2, 0x1 ;  /* 0x0000000100027802 */ /* 0x000fc80000000f00 */
[----:B------:R-:W-:-:S13]  /*12fc0*/  ISETP.NE.AND P0, PT, R2, c[0x0][0x32c], PT ;  /* 0x0000cb0002007a0c */ /* 0x000fda0003f05270 */
[----:B------:R-:W-:-:S05]  /*12fd0*/  @P0 IMAD.HI.U32 R2, R3, c[0x0][0x330], RZ ;  /* 0x0000cc0003020a27 */ /* 0x000fca00078e00ff */
[----:B------:R-:W-:Y:S02]  /*12fe0*/  @P0 SHF.R.U32.HI R3, RZ, c[0x0][0x334], R2 ;  /* 0x0000cd00ff030a19 */ /* 0x000fe40000011602 */
.L_x_825:
[----:B------:R-:W-:Y:S05]  /*12ff0*/  BSYNC B0 ;  /* 0x0000000000007941 */ /* 0x000fea0003800000 */
.L_x_823:
[----:B------:R-:W-:-:S05]  /*13000*/  MOV R2, c[0x0][0x32c] ;  /* 0x0000cb0000027a02 */ /* 0x000fca0000000f00 */
[----:B------:R-:W-:-:S05]  /*13010*/  IMAD R3, R3, R2, c[0x0][0x32c] ;  /* 0x0000cb0003037624 */ /* 0x000fca00078e0202 */
[----:B------:R-:W-:-:S04]  /*13020*/  IMNMX R0, R0, R3, PT ;  /* 0x0000000300007217 */ /* 0x000fc80003800200 */
.L_x_822:
        /* <DEDUP_REMOVED lines=8> */
.L_x_847:
        /* <DEDUP_REMOVED lines=12> */
[----:B------:R1:W1:Y:S04]  /*13170*/  LDSM.16.M88.4 R160, [R192] ;  /* 0x00000000c0a0783b */ /* 0x0002680000000200 */
[----:B------:R1:W1:Y:S04]  /*13180*/  LDSM.16.M88.4 R164, [R191] ;  /* 0x00000000bfa4783b */ /* 0x0002680000000200 */
[----:B------:R1:W1:Y:S01]  /*13190*/  LDSM.16.M88.4 R168, [R190] ;  /* 0x00000000bea8783b */ /* 0x0002620000000200 */
[----:B------:R-:W-:-:S05]  /*131a0*/  @P0 BRA `(.L_x_828) ;  /* 0x0000040000000947 */ /* 0x000fca0003800000 */
[----:B------:R-:W-:Y:S01]  /*131b0*/  IMAD.WIDE.U32 R2, R199, c[0x0][0x208], RZ ;  /* 0x00008200c7027a25 */ /* 0x000fe200078e00ff */
[----:B------:R-:W-:Y:S02]  /*131c0*/  SHF.R.S32.HI R0, RZ, 0x1f, R199 ;  /* 0x0000001fff007819 */ /* 0x000fe400000114c7 */
[----:B------:R-:W-:Y:S01]  /*131d0*/  SHF.R.S32.HI R4, RZ, 0x1f, R198 ;  /* 0x0000001fff047819 */ /* 0x000fe200000114c6 */
[C---:B------:R-:W-:Y:S01]  /*131e0*/  IMAD.SHL.U32 R22, R203.reuse, 0x2, RZ ;  /* 0x00000002cb167824 */ /* 0x040fe200078e00ff */
[----:B------:R-:W-:Y:S01]  /*131f0*/  SHF.L.U64.HI R23, R203, 0x1, R218 ;  /* 0x00000001cb177819 */ /* 0x000fe200000102da */
[----:B------:R-:W-:Y:S01]  /*13200*/  IMAD R0, R0, c[0x0][0x208], RZ ;  /* 0x0000820000007a24 */ /* 0x000fe200078e02ff */
[----:B------:R-:W-:Y:S01]  /*13210*/  SHF.L.U64.HI R21, R202, 0x1, R219 ;  /* 0x00000001ca157819 */ /* 0x000fe200000102db */
[----:B------:R-:W-:Y:S01]  /*13220*/  IMAD R4, R4, c[0x0][0x218], RZ ;  /* 0x0000860004047a24 */ /* 0x000fe200078e02ff */
[----:B------:R-:W-:Y:S01]  /*13230*/  SHF.L.U32 R20, R202, 0x1, RZ ;  /* 0x00000001ca147819 */ /* 0x000fe200000006ff */
[----:B------:R-:W-:Y:S01]  /*13240*/  IMAD R0, R199, c[0x0][0x20c], R0 ;  /* 0x00008300c7007a24 */ /* 0x000fe200078e0200 */
[----:B------:R-:W-:Y:S01]  /*13250*/  SHF.L.U64.HI R15, R200, 0x1, R201 ;  /* 0x00000001c80f7819 */ /* 0x000fe200000102c9 */
[----:B------:R-:W-:Y:S02]  /*13260*/  IMAD R4, R198, c[0x0][0x21c], R4 ;  /* 0x00008700c6047a24 */ /* 0x000fe400078e0204 */
[----:B------:R-:W-:Y:S02]  /*13270*/  IMAD.IADD R3, R3, 0x1, R0 ;  /* 0x0000000103037824 */ /* 0x000fe400078e0200 */
[----:B------:R-:W-:Y:S02]  /*13280*/  IMAD.SHL.U32 R14, R200, 0x2, RZ ;  /* 0x00000002c80e7824 */ /* 0x000fe400078e00ff */
[----:B------:R-:W-:Y:S05]  /*13290*/  IMAD.WIDE.U32 R2, R198, c[0x0][0x218], R2 ;  /* 0x00008600c6027a25 */ /* 0x000fea00078e0002 */
[----:B------:R-:W-:Y:S04]  /*132a0*/  IADD3 R0, P0, R224, R2, RZ ;  /* 0x00000002e0007210 */ /* 0x000fe80007f1e0ff */
[----:B------:R-:W-:Y:S02]  /*132b0*/  IADD3.X R2, R223, R3, R4, P0, !PT ;  /* 0x00000003df027210 */ /* 0x000fe400007fe404 */
[C---:B------:R-:W-:Y:S04]  /*132c0*/  LEA R13, P0, R0.reuse, c[0x0][0x1f8], 0x1 ;  /* 0x00007e00000d7a11 */ /* 0x040fe800078008ff */
[----:B------:R-:W-:Y:S01]  /*132d0*/  LEA.HI.X R5, R0, c[0x0][0x1fc], R2, 0x1, P0 ;  /* 0x00007f0000057a11 */ /* 0x000fe200000f0c02 */
[----:B------:R-:W-:-:S06]  /*132e0*/  BRA.DIV ~URZ, `(.L_x_829) ;  /* 0x000106227f007947 */ /* 0x000fcc000b800000 */
[----:B------:R4:W3:Y:S02]  /*132f0*/  SHFL.IDX PT, R4, R5, RZ, 0x181f ;  /* 0x00181fff05047589 */ /* 0x0008e400000e0000 */
.L_x_962:
        /* <DEDUP_REMOVED lines=21> */
.L_x_963:
        /* <DEDUP_REMOVED lines=22> */
.L_x_828:
[----:B------:R-:W-:Y:S05]  /*135b0*/  BSYNC B0 ;  /* 0x0000000000007941 */ /* 0x000fea0003800000 */
.L_x_827:
        /* <DEDUP_REMOVED lines=27> */
[----:B------:R-:W-:Y:S07]  /*13770*/  LDSM.16.M88.4 R156, [R173] ;  /* 0x00000000ad9c783b */ /* 0x000fee0000000200 */
[C---:B--2---:R-:W-:Y:S08]  /*13780*/  HMMA.16816.F32 R12, R148.reuse, R160, R12 ;  /* 0x000000a0940c723c */ /* 0x044ff0000000180c */
[C---:B------:R-:W-:Y:S01]  /*13790*/  HMMA.16816.F32 R16, R148.reuse, R162, R16 ;  /* 0x000000a29410723c */ /* 0x040fe20000001810 */
[----:B------:R-:W-:Y:S07]  /*137a0*/  LDSM.16.M88.4 R160, [R173+0x800] ;  /* 0x00080000ada0783b */ /* 0x000fee0000000200 */
[C---:B---3--:R-:W-:Y:S08]  /*137b0*/  HMMA.16816.F32 R20, R148.reuse, R152, R20 ;  /* 0x000000989414723c */ /* 0x048ff00000001814 */
[C---:B------:R-:W-:Y:S01]  /*137c0*/  HMMA.16816.F32 R24, R148.reuse, R154, R24 ;  /* 0x0000009a9418723c */ /* 0x040fe20000001818 */
[----:B------:R-:W1:Y:S07]  /*137d0*/  LDSM.16.M88.4 R152, [R179] ;  /* 0x00000000b398783b */ /* 0x000e6e0000000200 */
[C---:B------:R-:W-:Y:S08]  /*137e0*/  HMMA.16816.F32 R28, R148.reuse, R164, R28 ;  /* 0x000000a4941c723c */ /* 0x040ff0000000181c */
        /* <DEDUP_REMOVED lines=28> */
[----:B------:R-:W3:Y:S01]  /*139b0*/  LDSM.16.M88.4 R164, [R186] ;  /* 0x00000000baa4783b */ /* 0x000ee20000000200 */
        /* <DEDUP_REMOVED lines=54> */
[----:B------:R-:W1:Y:S07]  /*13d20*/  LDSM.16.M88.4 R156, [R182] ;  /* 0x00000000b69c783b */ /* 0x000e6e0000000200 */
[C---:B------:R-:W-:Y:S08]  /*13d30*/  HMMA.16816.F32 R12, R152.reuse, R160, R12 ;  /* 0x000000a0980c723c */ /* 0x040ff0000000180c */
[C---:B------:R-:W-:Y:S01]  /*13d40*/  HMMA.16816.F32 R16, R152.reuse, R162, R16 ;  /* 0x000000a29810723c */ /* 0x040fe20000001810 */
[----:B------:R-:W3:Y:S07]  /*13d50*/  LDSM.16.M88.4 R160, [R180+0x8000] ;  /* 0x00800000b4a0783b */ /* 0x000eee0000000200 */
[C---:B--2---:R-:W-:Y:S08]  /*13d60*/  HMMA.16816.F32 R20, R152.reuse, R148, R20 ;  /* 0x000000949814723c */ /* 0x044ff00000001814 */
[C---:B------:R-:W-:Y:S01]  /*13d70*/  HMMA.16816.F32 R24, R152.reuse, R150, R24 ;  /* 0x000000969818723c */ /* 0x040fe20000001818 */
[----:B------:R-:W2:Y:S07]  /*13d80*/  LDSM.16.M88.4 R148, [R176+0x4800] ;  /* 0x00480000b094783b */ /* 0x000eae0000000200 */
[C---:B-1----:R-:W-:Y:S08]  /*13d90*/  HMMA.16816.F32 R28, R152.reuse, R156, R28 ;  /* 0x0000009c981c723c */ /* 0x042ff0000000181c */
[----:B------:R-:W-:Y:S01]  /*13da0*/  HMMA.16816.F32 R32, R152, R158, R32 ;  /* 0x0000009e9820723c */ /* 0x000fe20000001820 */
[----:B------:R-:W1:Y:S07]  /*13db0*/  LDSM.16.M88.4 R152, [R176+0x5000] ;  /* 0x00500000b098783b */ /* 0x000e6e0000000200 */
[C---:B---3--:R-:W-:Y:S01]  /*13dc0*/  HMMA.16816.F32 R4, R160.reuse, R164, R4 ;  /* 0x000000a4a004723c */ /* 0x048fe20000001804 */
[----:B------:R-:W3:Y:S07]  /*13dd0*/  LDSM.16.M88.4 R156, [R176+0x5800] ;  /* 0x00580000b09c783b */ /* 0x000eee0000000200 */
[C---:B------:R-:W-:Y:S01]  /*13de0*/  HMMA.16816.F32 R8, R160.reuse, R166, R8 ;  /* 0x000000a6a008723c */ /* 0x040fe20000001808 */
[----:B------:R-:W-:Y:S07]  /*13df0*/  LDSM.16.M88.4 R164, [R173+0x4000] ;  /* 0x00400000ada4783b */ /* 0x000fee0000000200 */
[C---:B--2---:R-:W-:Y:S08]  /*13e00*/  HMMA.16816.F32 R12, R160.reuse, R148, R12 ;  /* 0x00000094a00c723c */ /* 0x044ff0000000180c */
[C---:B------:R-:W-:Y:S01]  /*13e10*/  HMMA.16816.F32 R16, R160.reuse, R150, R16 ;  /* 0x00000096a010723c */ /* 0x040fe20000001810 */
[----:B------:R-:W2:Y:S07]  /*13e20*/  LDSM.16.M88.4 R148, [R179+0x8000] ;  /* 0x00800000b394783b */ /* 0x000eae0000000200 */
[C---:B-1----:R-:W-:Y:S08]  /*13e30*/  HMMA.16816.F32 R20, R160.reuse, R152, R20 ;  /* 0x00000098a014723c */ /* 0x042ff00000001814 */
[C---:B------:R-:W-:Y:S01]  /*13e40*/  HMMA.16816.F32 R24, R160.reuse, R154, R24 ;  /* 0x0000009aa018723c */ /* 0x040fe20000001818 */
[----:B------:R-:W1:Y:S07]  /*13e50*/  LDSM.16.M88.4 R152, [R173+0x4800] ;  /* 0x00480000ad98783b */ /* 0x000e6e0000000200 */
[C---:B---3--:R-:W-:Y:S08]  /*13e60*/  HMMA.16816.F32 R28, R160.reuse, R156, R28 ;  /* 0x0000009ca01c723c */ /* 0x048ff0000000181c */
[----:B------:R-:W-:Y:S08]  /*13e70*/  HMMA.16816.F32 R32, R160, R158, R32 ;  /* 0x0000009ea020723c */ /* 0x000ff00000001820 */
[C---:B--2---:R-:W-:Y:S08]  /*13e80*/  HMMA.16816.F32 R4, R148.reuse, R164, R4 ;  /* 0x000000a49404723c */ /* 0x044ff00000001804 */
[C---:B------:R-:W-:Y:S08]  /*13e90*/  HMMA.16816.F32 R8, R148.reuse, R166, R8 ;  /* 0x000000a69408723c */ /* 0x040ff00000001808 */
[C---:B-1----:R-:W-:Y:S08]  /*13ea0*/  HMMA.16816.F32 R12, R148.reuse, R152, R12 ;  /* 0x00000098940c723c */ /* 0x042ff0000000180c */
[----:B------:R-:W-:Y:S01]  /*13eb0*/  FMUL.FTZ R0, R4, c[0x0][0x320] ;  /* 0x0000c80004007a20 */ /* 0x000fe20000410000 */
[C---:B------:R-:W-:Y:S03]  /*13ec0*/  HMMA.16816.F32 R16, R148.reuse, R154, R16 ;  /* 0x0000009a9410723c */ /* 0x040fe60000001810 */
[----:B------:R1:W2:Y:S04]  /*13ed0*/  MUFU.TANH R170, R0 ;  /* 0x0000000000aa7308 */ /* 0x0002a80000002400 */
[----:B------:R-:W-:Y:S06]  /*13ee0*/  FMUL.FTZ R2, R11, c[0x0][0x320] ;  /* 0x0000c8000b027a20 */ /* 0x000fec0000410000 */
[----:B------:R3:W4:Y:S01]  /*13ef0*/  MUFU.TANH R171, R2 ;  /* 0x0000000200ab7308 */ /* 0x0007220000002400 */
[----:B-1----:R-:W-:Y:S09]  /*13f00*/  FMUL.FTZ R0, R5, c[0x0][0x320] ;  /* 0x0000c80005007a20 */ /* 0x002ff20000410000 */
[----:B------:R1:W1:Y:S01]  /*13f10*/  MUFU.TANH R169, R0 ;  /* 0x0000000000a97308 */ /* 0x0002620000002400 */
[----:B---3--:R-:W-:Y:S09]  /*13f20*/  FMUL.FTZ R2, R19, c[0x0][0x320] ;  /* 0x0000c80013027a20 */ /* 0x008ff20000410000 */
[----:B------:R-:W3:Y:S01]  /*13f30*/  MUFU.TANH R163, R2 ;  /* 0x0000000200a37308 */ /* 0x000ee20000002400 */
        /* <DEDUP_REMOVED lines=65> */
[C---:B--234-:R-:W-:Y:S01]  /*14350*/  SHF.L.U64.HI R15, R203.reuse, 0x1, R218 ;  /* 0x00000001cb0f7819 */ /* 0x05cfe200000102da */
[----:B------:R-:W-:Y:S01]  /*14360*/  IMAD R2, R194, 0x40, R234 ;  /* 0x00000040c2027824 */ /* 0x000fe200078e02ea */
[----:B------:R-:W-:Y:S01]  /*14370*/  SHF.L.U64.HI R13, R202, 0x1, R219 ;  /* 0x00000001ca0d7819 */ /* 0x000fe200000102db */
[----:B------:R-:W-:Y:S01]  /*14380*/  IMAD.MOV.U32 R198, RZ, RZ, RZ ;  /* 0x000000ffffc67224 */ /* 0x000fe200078e00ff */
[----:B------:R-:W-:Y:S01]  /*14390*/  SHF.L.U64.HI R11, R200, 0x1, R201 ;  /* 0x00000001c80b7819 */ /* 0x000fe200000102c9 */
[----:B------:R-:W-:Y:S01]  /*143a0*/  IMAD.SHL.U32 R14, R203, 0x2, RZ ;  /* 0x00000002cb0e7824 */ /* 0x000fe200078e00ff */
[----:B------:R-:W-:Y:S01]  /*143b0*/  IADD3 R2, R2, -0x40, R209 ;  /* 0xffffffc002027810 */ /* 0x000fe20007ffe0d1 */
[----:B------:R-:W-:Y:S01]  /*143c0*/  IMAD.SHL.U32 R12, R202, 0x2, RZ ;  /* 0x00000002ca0c7824 */ /* 0x000fe200078e00ff */
[----:B------:R-:W-:Y:S03]  /*143d0*/  SHF.L.U32 R10, R200, 0x1, RZ ;  /* 0x00000001c80a7819 */ /* 0x000fe600000006ff */
[----:B------:R-:W-:Y:S04]  /*143e0*/  @P6 IMAD.HI.U32 R3, R2, c[0x0][0x2bc], RZ ;  /* 0x0000af0002036a27 */ /* 0x000fe800078e00ff */
        /* <DEDUP_REMOVED lines=12> */
[----:B------:R-:W-:Y:S05]  /*144b0*/  IMAD R0, R199, c[0x0][0x1e4], R0 ;  /* 0x00007900c7007a24 */ /* 0x000fea00078e0200 */
[----:B------:R-:W-:Y:S02]  /*144c0*/  IADD3 R3, R3, R0, RZ ;  /* 0x0000000003037210 */ /* 0x000fe40007ffe0ff */
        /* <DEDUP_REMOVED lines=10> */
.L_x_964:
[----:B------:R-:W-:-:S05]  /*14570*/  BRA.DIV ~URZ, `(.L_x_834) ;  /* 0x0000f6a27f007947 */ /* 0x000fca000b800000 */
[----:B------:R-:W3:Y:S01]  /*14580*/  SHFL.IDX PT, R0, R9, RZ, 0x181f ;  /* 0x00181fff09007589 */ /* 0x000ee200000e0000 */
[----:B------:R-:W-:Y:S02]  /*14590*/  ISETP.GE.AND P2, PT, R200, c[0x0][0x1d4], PT ;  /* 0x00007500c8007a0c */ /* 0x000fe40003f46270 */
[----:B------:R-:W-:Y:S02]  /*145a0*/  ISETP.GE.AND P1, PT, R202, c[0x0][0x1d4], PT ;  /* 0x00007500ca007a0c */ /* 0x000fe40003f26270 */
[----:B---3--:R-:W-:Y:S05]  /*145b0*/  IADD3 R2, P0, R0, R10, RZ ;  /* 0x0000000a00027210 */ /* 0x008fea0007f1e0ff */
[----:B--2---:R-:W-:Y:S01]  /*145c0*/  IMAD.X R3, R4, 0x1, R11, P0 ;  /* 0x0000000104037824 */ /* 0x004fe200000e060b */
[----:B------:R-:W-:Y:S04]  /*145d0*/  IADD3 R6, P0, R0, R12, RZ ;  /* 0x0000000c00067210 */ /* 0x000fe80007f1e0ff */
[----:B------:R-:W-:Y:S01]  /*145e0*/  @!PT LDS RZ, [RZ] ;  /* 0x00000000fffff984 */ /* 0x000fe20000000800 */
[----:B------:R-:W-:Y:S01]  /*145f0*/  @!PT LDS RZ, [RZ] ;  /* 0x00000000fffff984 */ /* 0x000fe20000000800 */
[----:B------:R2:W-:Y:S01]  /*14600*/  LDGSTS.E.BYPASS.LTC128B.128 [R193+0x6100], [R2.64], !P2 ;  /* 0x0610000002c17fae */ /* 0x0005e2000d101d48 */
[----:B------:R-:W-:Y:S05]  /*14610*/  IMAD.X R7, R4, 0x1, R13, P0 ;  /* 0x0000000104077824 */ /* 0x000fea00000e060d */
[----:B------:R3:W-:Y:S01]  /*14620*/  LDGSTS.E.BYPASS.LTC128B.128 [R193+0x8100], [R6.64], !P1 ;  /* 0x0810000006c17fae */ /* 0x0007e2000c901d48 */
[----:B--2---:R-:W-:Y:S03]  /*14630*/  IADD3 R2, P0, R0, R14, RZ ;  /* 0x0000000e00027210 */ /* 0x004fe60007f1e0ff */
[----:B------:R-:W2:Y:S02]  /*14640*/  SHFL.IDX PT, R0, R9, 0x1, 0x181f ;  /* 0x00381f0009007f89 */ /* 0x000ea400000e0000 */
[----:B------:R-:W-:Y:S01]  /*14650*/  IMAD.X R3, R4, 0x1, R15, P0 ;  /* 0x0000000104037824 */ /* 0x000fe200000e060f */
[----:B------:R-:W-:Y:S01]  /*14660*/  ISETP.GE.AND P0, PT, R203, c[0x0][0x1d4], PT ;  /* 0x00007500cb007a0c */ /* 0x000fe20003f06270 */
[----:B------:R4:W1:Y:S01]  /*14670*/  SHFL.IDX PT, R4, R5, 0x1, 0x181f ;  /* 0x00381f0005047f89 */ /* 0x00086200000e0000 */
[----:B---3--:R-:W-:Y:S02]  /*14680*/  SEL R6, RZ, 0x10, P1 ;  /* 0x00000010ff067807 */ /* 0x008fe40000800000 */
[----:B------:R-:W-:Y:S09]  /*14690*/  SEL R8, RZ, 0x10, P0 ;  /* 0x00000010ff087807 */ /* 0x000ff20000000000 */
[----:B------:R3:W-:Y:S01]  /*146a0*/  LDGSTS.E.BYPASS.LTC128B.128 [R193+0xa100], [R2.64], !P0 ;  /* 0x0a10000002c17fae */ /* 0x0007e2000c101d48 */
[----:B-1--4-:R-:W-:Y:S04]  /*146b0*/  SEL R5, RZ, 0x10, P2 ;  /* 0x00000010ff057807 */ /* 0x012fe80001000000 */
.L_x_965:
[C---:B--23--:R-:W-:Y:S02]  /*146c0*/  IADD3 R2, -R5.reuse, 0x10, RZ ;  /* 0x0000001005027810 */ /* 0x04cfe40007ffe1ff */
        /* <DEDUP_REMOVED lines=21> */
.L_x_832:
[----:B--234-:R-:W-:Y:S05]  /*14820*/  BSYNC B0 ;  /* 0x0000000000007941 */ /* 0x01cfea0003800000 */
.L_x_831:
[----:B-1----:R-:W-:Y:S01]  /*14830*/  IMAD.MOV.U32 R0, RZ, RZ, c[0x0][0x2c4] ;  /* 0x0000b100ff007624 */ /* 0x002fe200078e00ff */
[----:B------:R-:W0:Y:S01]  /*14840*/  LDGDEPBAR ;  /* 0x00000000000079af */ /* 0x000e220000000000 */
[----:B------:R-:W-:Y:S01]  /*14850*/  IMAD.IADD R4, R243, 0x1, R233 ;  /* 0x00000001f3047824 */ /* 0x000fe200078e02e9 */
[----:B------:R-:W-:Y:S01]  /*14860*/  ULDC UR4, c[0x0][0x324] ;  /* 0x0000c90000047ab9 */ /* 0x000fe20000000800 */
[----:B------:R-:W-:Y:S01]  /*14870*/  IMAD.SHL.U32 R5, R194, 0x40, RZ ;  /* 0x00000040c2057824 */ /* 0x000fe200078e00ff */
[----:B------:R-:W-:Y:S01]  /*14880*/  ISETP.NE.AND P0, PT, R0, 0x1, PT ;  /* 0x000000010000780c */ /* 0x000fe20003f05270 */
[----:B------:R-:W-:Y:S11]  /*14890*/  ULOP3.LUT UR4, URZ, UR4, URZ, 0x33, !UPT ;  /* 0x000000043f047292 */ /* 0x000ff6000f8e333f */
[----:B------:R-:W-:Y:S01]  /*148a0*/  @!UPT UIADD3 URZ, URZ, URZ, URZ ;  /* 0x0000003f3f3ff290 */ /* 0x000fe2000fffe03f */
[----:B------:R-:W-:Y:S05]  /*148b0*/  @P0 IMAD.HI.U32 R0, R4, c[0x0][0x2c8], RZ ;  /* 0x0000b20004000a27 */ /* 0x000fea00078e00ff */
[----:B------:R-:W-:Y:S02]  /*148c0*/  @P0 SHF.R.U32.HI R4, RZ, c[0x0][0x2cc], R0 ;  /* 0x0000b300ff040a19 */ /* 0x000fe40000011600 */
[----:B------:R-:W-:Y:S04]  /*148d0*/  IADD3 R0, -R220, 0x1, -R5 ;  /* 0x00000001dc007810 */ /* 0x000fe80007ffe905 */
[----:B------:R-:W-:Y:S04]  /*148e0*/  IADD3 R0, -R217, R0, R216 ;  /* 0x00000000d9007210 */ /* 0x000fe80007ffe1d8 */
[C---:B------:R-:W-:Y:S02]  /*148f0*/  IADD3 R6, R0.reuse, UR4, RZ ;  /* 0x0000000400067c10 */ /* 0x040fe4000fffe0ff */
[----:B------:R-:W-:Y:S01]  /*14900*/  IADD3 R7, R0, c[0x0][0x328], RZ ;  /* 0x0000ca0000077a10 */ /* 0x000fe20007ffe0ff */
[----:B------:R-:W-:-:S05]  /*14910*/  BRA.DIV ~URZ, `(.L_x_835) ;  /* 0x0000f5327f007947 */ /* 0x000fca000b800000 */
[----:B------:R1:W2:Y:S02]  /*14920*/  SHFL.IDX PT, R3, R4, RZ, 0x1c1f ;  /* 0x001c1fff04037589 */ /* 0x0002a400000e0000 */
.L_x_966:
[----:B--2---:R-:W-:Y:S01]  /*14930*/  IADD3 R2, R7, R3, RZ ;  /* 0x0000000307027210 */ /* 0x004fe20007ffe0ff */
        /* <DEDUP_REMOVED lines=18> */
.L_x_838:
[----:B------:R-:W-:Y:S04]  /*14a60*/  MOV R8, 0x1 ;  /* 0x0000000100087802 */ /* 0x000fe80000000f00 */
[----:B------:R-:W-:Y:S11]  /*14a70*/  ISETP.NE.AND P0, PT, R8, c[0x0][0x32c], PT ;  /* 0x0000cb0008007a0c */ /* 0x000ff60003f05270 */
[----:B------:R-:W-:Y:S02]  /*14a80*/  @!UPT UIADD3 URZ, URZ, URZ, URZ ;  /* 0x0000003f3f3ff290 */ /* 0x000fe4000fffe03f */
[----:B------:R-:W-:Y:S05]  /*14a90*/  @P0 IMAD.HI.U32 R8, R3, c[0x0][0x330], RZ ;  /* 0x0000cc0003080a27 */ /* 0x000fea00078e00ff */
[----:B------:R-:W-:Y:S02]  /*14aa0*/  @P0 SHF.R.U32.HI R3, RZ, c[0x0][0x334], R8 ;  /* 0x0000cd00ff030a19 */ /* 0x000fe40000011608 */
.L_x_839:
[----:B------:R-:W-:Y:S05]  /*14ab0*/  BSYNC B0 ;  /* 0x0000000000007941 */ /* 0x000fea0003800000 */
.L_x_837:
[----:B------:R-:W-:Y:S04]  /*14ac0*/  IMAD R3, R3, c[0x0][0x32c], -R5 ;  /* 0x0000cb0003037a24 */ /* 0x000fe800078e0a05 */
[----:B------:R-:W-:Y:S05]  /*14ad0*/  IMAD.IADD R3, R3, 0x1, -R220 ;  /* 0x0000000103037824 */ /* 0x000fea00078e0adc */
[----:B------:R-:W-:Y:S02]  /*14ae0*/  IMNMX R0, R0, R3, !PT ;  /* 0x0000000300007217 */ /* 0x000fe40007800200 */
[----:B------:R-:W-:Y:S04]  /*14af0*/  IADD3 R3, R3, c[0x0][0x32c], RZ ;  /* 0x0000cb0003037a10 */ /* 0x000fe80007ffe0ff */
[----:B------:R-:W-:Y:S02]  /*14b00*/  IMNMX R2, R2, R3, PT ;  /* 0x0000000302027217 */ /* 0x000fe40003800200 */
.L_x_836:
        /* <DEDUP_REMOVED lines=51> */
.L_x_967:
        /* <DEDUP_REMOVED lines=19> */
.L_x_843:
[----:B-12---:R-:W-:Y:S04]  /*14f70*/  MOV R4, 0x1 ;  /* 0x0000000100047802 */ /* 0x006fe80000000f00 */
[----:B------:R-:W-:Y:S11]  /*14f80*/  ISETP.NE.AND P0, PT, R4, c[0x0][0x32c], PT ;  /* 0x0000cb0004007a0c */ /* 0x000ff60003f05270 */
[----:B------:R-:W-:Y:S02]  /*14f90*/  @!UPT UIADD3 URZ, URZ, URZ, URZ ;  /* 0x0000003f3f3ff290 */ /* 0x000fe4000fffe03f */
[----:B------:R-:W-:Y:S05]  /*14fa0*/  @P0 IMAD.HI.U32 R4, R3, c[0x0][0x330], RZ ;  /* 0x0000cc0003040a27 */ /* 0x000fea00078e00ff */
[----:B------:R-:W-:Y:S02]  /*14fb0*/  @P0 SHF.R.U32.HI R3, RZ, c[0x0][0x334], R4 ;  /* 0x0000cd00ff030a19 */ /* 0x000fe40000011604 */
.L_x_844:
[----:B------:R-:W-:Y:S05]  /*14fc0*/  BSYNC B0 ;  /* 0x0000000000007941 */ /* 0x000fea0003800000 */
.L_x_842:
[----:B------:R-:W-:Y:S04]  /*14fd0*/  IMAD R5, R3, c[0x0][0x32c], -R5 ;  /* 0x0000cb0003057a24 */ /* 0x000fe800078e0a05 */
[----:B------:R-:W-:Y:S05]  /*14fe0*/  IMAD.IADD R3, R5, 0x1, -R220 ;  /* 0x0000000105037824 */ /* 0x000fea00078e0adc */
[----:B------:R-:W-:Y:S02]  /*14ff0*/  IMNMX R0, R0, R3, !PT ;  /* 0x0000000300007217 */ /* 0x000fe40007800200 */
[----:B------:R-:W-:Y:S04]  /*15000*/  IADD3 R3, R3, c[0x0][0x32c], RZ ;  /* 0x0000cb0003037a10 */ /* 0x000fe80007ffe0ff */
[----:B------:R-:W-:Y:S02]  /*15010*/  IMNMX R2, R2, R3, PT ;  /* 0x0000000302027217 */ /* 0x000fe40003800200 */
.L_x_841:
        /* <DEDUP_REMOVED lines=40> */
[C---:B------:R-:W-:Y:S02]  /*152a0*/  ISETP.GT.AND P2, PT, R0.reuse, 0x38, P1 ;  /* 0x000000380000780c */ /* 0x040fe40000f44270 */
[----:B------:R-:W-:Y:S02]  /*152b0*/  ISETP.GT.AND P0, PT, R0, 0x39, P1 ;  /* 0x000000390000780c */ /* 0x000fe40000f04270 */
        /* <DEDUP_REMOVED lines=20> */
[C---:B------:R-:W-:Y:S02]  /*15400*/  ISETP.LT.OR P3, PT, R2.reuse, 0x32, P3 ;  /* 0x000000320200780c */ /* 0x040fe40001f61670 */
[C---:B------:R-:W-:Y:S02]  /*15410*/  ISETP.LT.OR P1, PT, R2.reuse, 0x39, P2 ;  /* 0x000000390200780c */ /* 0x040fe40001721670 */
[----:B------:R-:W-:Y:S02]  /*15420*/  ISETP.LT.OR P0, PT, R2, 0x3a, P0 ;  /* 0x0000003a0200780c */ /* 0x000fe40000701670 */
[----:B------:R-:W-:Y:S02]  /*15430*/  FMNMX.FTZ R2, R28, R0, !PT ;  /* 0x000000001c027209 */ /* 0x000fe40007810000 */
[----:B------:R-:W-:Y:S02]  /*15440*/  FMNMX.FTZ R0, R12, R3, !PT ;  /* 0x000000030c007209 */ /* 0x000fe40007810000 */
[----:B------:R-:W-:Y:S02]  /*15450*/  FMNMX.FTZ R2, R27, R2, !PT ;  /* 0x000000021b027209 */ /* 0x000fe40007810000 */
[----:B------:R-:W-:Y:S02]  /*15460*/  FMNMX.FTZ R0, R11, R0, !PT ;  /* 0x000000000b007209 */ /* 0x000fe40007810000 */
[----:B------:R-:W-:Y:S02]  /*15470*/  FSEL R9, R157, -INF , !P3 ;  /* 0xff8000009d097808 */ /* 0x000fe40005800000 */
        /* <DEDUP_REMOVED lines=8> */
[----:B-12---:R-:W-:Y:S02]  /*15500*/  FMNMX.FTZ R4, R23, R2, !PT ;  /* 0x0000000217047209 */ /* 0x006fe40007810000 */
[----:B------:R-:W-:Y:S01]  /*15510*/  FMNMX.FTZ R5, R7, R0, !PT ;  /* 0x0000000007057209 */ /* 0x000fe20007810000 */
[----:B------:R-:W-:-:S05]  /*15520*/  BRA.DIV ~URZ, `(.L_x_845) ;  /* 0x0000ea027f007947 */ /* 0x000fca000b800000 */
[----:B------:R1:W2:Y:S02]  /*15530*/  SHFL.BFLY PT, R0, R4, 0x2, 0x1f ;  /* 0x0c401f0004007f89 */ /* 0x0002a400000e0000 */
.L_x_968:
[----:B-12---:R-:W-:Y:S01]  /*15540*/  FMNMX.FTZ R4, R4, R0, !PT ;  /* 0x0000000004047209 */ /* 0x006fe20007810000 */
[----:B------:R-:W-:-:S05]  /*15550*/  BRA.DIV ~URZ, `(.L_x_846) ;  /* 0x0000ea127f007947 */ /* 0x000fca000b800000 */
[----:B------:R-:W1:Y:S02]  /*15560*/  SHFL.BFLY PT, R0, R4, 0x1, 0x1f ;  /* 0x0c201f0004007f89 */ /* 0x000e6400000e0000 */
[----:B-1----:R-:W-:Y:S02]  /*15570*/  FMNMX.FTZ R100, R4, R0, !PT ;  /* 0x0000000004647209 */ /* 0x002fe40007810000 */
[----:B------:R-:W1:Y:S02]  /*15580*/  SHFL.BFLY PT, R0, R5, 0x2, 0x1f ;  /* 0x0c401f0005007f89 */ /* 0x000e6400000e0000 */
[----:B-1----:R-:W-:Y:S05]  /*15590*/  FMNMX.FTZ R4, R5, R0, !PT ;  /* 0x0000000005047209 */ /* 0x002fea0007810000 */
[----:B------:R1:W2:Y:S02]  /*155a0*/  SHFL.BFLY PT, R0, R4, 0x1, 0x1f ;  /* 0x0c201f0004007f89 */ /* 0x0002a400000e0000 */
.L_x_969:
[C---:B------:R-:W-:Y:S01]  /*155b0*/  FSETP.NEU.FTZ.AND P0, PT, R100.reuse, -INF , PT ;  /* 0xff8000006400780b */ /* 0x040fe20003f1d000 */
[----:B------:R-:W-:Y:S01]  /*155c0*/  FMUL.FTZ R2, R100, c[0x0][0x2d0] ;  /* 0x0000b40064027a20 */ /* 0x000fe20000410000 */
[----:B--2---:R-:W-:Y:S01]  /*155d0*/  FMNMX.FTZ R3, R0, R4, !PT ;  /* 0x0000000400037209 */ /* 0x004fe20007810000 */
[----:B------:R-:W-:Y:S01]  /*155e0*/  WARPSYNC 0xffffffff ;  /* 0xffffffff00007948 */ /* 0x000fe20003800000 */
[----:B------:R-:W-:Y:S02]  /*155f0*/  FSEL R0, R100, RZ, P0 ;  /* 0x000000ff64007208 */ /* 0x000fe40000000000 */
[----:B------:R-:W-:Y:S02]  /*15600*/  FSEL R2, R2, RZ, P0 ;  /* 0x000000ff02027208 */ /* 0x000fe40000000000 */
[----:B------:R-:W-:Y:S01]  /*15610*/  FSETP.NEU.FTZ.AND P0, PT, R3, -INF , PT ;  /* 0xff8000000300780b */ /* 0x000fe20003f1d000 */
[----:B------:R-:W-:Y:S02]  /*15620*/  FADD.FTZ R0, -R0, R101 ;  /* 0x0000006500007221 */ /* 0x000fe40000010100 */
[--C-:B-1----:R-:W-:Y:S02]  /*15630*/  FFMA.FTZ R4, R22, c[0x0][0x2d0], -R2.reuse ;  /* 0x0000b40016047a23 */ /* 0x102fe40000010802 */
[----:B------:R-:W-:Y:S02]  /*15640*/  FMUL.FTZ R0, R0, c[0x0][0x2d0] ;  /* 0x0000b40000007a20 */ /* 0x000fe40000410000 */
[--C-:B------:R-:W-:Y:S02]  /*15650*/  FFMA.FTZ R5, R149, c[0x0][0x2d0], -R2.reuse ;  /* 0x0000b40095057a23 */ /* 0x100fe40000010802 */
        /* <DEDUP_REMOVED lines=16> */
[----:B------:R-:W-:Y:S03]  /*15760*/  FFMA.FTZ R197, R23, c[0x0][0x2d0], -R2 ;  /* 0x0000b40017c57a23 */ /* 0x000fe60000010802 */
[----:B------:R3:W-:Y:S01]  /*15770*/  MUFU.EX2 R23, R101 ;  /* 0x0000006500177308 */ /* 0x0007e20000000800 */
[C---:B-1----:R-:W-:Y:S02]  /*15780*/  FFMA.FTZ R2, R0.reuse, R208, R4 ;  /* 0x000000d000027223 */ /* 0x042fe40000010004 */
[C---:B------:R-:W-:Y:S02]  /*15790*/  FMUL.FTZ R32, R0.reuse, R108 ;  /* 0x0000006c00207220 */ /* 0x040fe40000410000 */
[C---:B------:R-:W-:Y:S02]  /*157a0*/  FMUL.FTZ R33, R0.reuse, R109 ;  /* 0x0000006d00217220 */ /* 0x040fe40000410000 */
[C---:B------:R-:W-:Y:S02]  /*157b0*/  FMUL.FTZ R25, R0.reuse, R117 ;  /* 0x0000007500197220 */ /* 0x040fe40000410000 */
[C---:B------:R-:W-:Y:S02]  /*157c0*/  FMUL.FTZ R24, R0.reuse, R116 ;  /* 0x0000007400187220 */ /* 0x040fe40000410000 */
[----:B--2---:R-:W-:Y:S01]  /*157d0*/  FADD.FTZ R22, R5, R2 ;  /* 0x0000000205167221 */ /* 0x004fe20000010000 */
[----:B------:R-:W-:Y:S01]  /*157e0*/  FSEL R2, R3, RZ, P0 ;  /* 0x000000ff03027208 */ /* 0x000fe20000000000 */
[----:B------:R-:W-:Y:S01]  /*157f0*/  FMUL.FTZ R28, R0, R112 ;  /* 0x00000070001c7220 */ /* 0x000fe20000410000 */
[----:B------:R-:W-:Y:S01]  /*15800*/  F2FP.PACK_AB R148, R5, R4 ;  /* 0x000000040594723e */ /* 0x000fe200000000ff */
[----:B------:R-:W-:Y:S01]  /*15810*/  FMUL.FTZ R4, R3, c[0x0][0x2d0] ;  /* 0x0000b40003047a20 */ /* 0x000fe20000410000 */
[----:B------:R-:W-:Y:S01]  /*15820*/  MUFU.EX2 R116, R158 ;  /* 0x0000009e00747308 */ /* 0x000fe20000000800 */
[----:B------:R-:W-:Y:S02]  /*15830*/  FADD.FTZ R2, -R2, R102 ;  /* 0x0000006602027221 */ /* 0x000fe40000010100 */
[----:B------:R-:W-:Y:S01]  /*15840*/  FMUL.FTZ R29, R0, R113 ;  /* 0x00000071001d7220 */ /* 0x000fe20000410000 */
[----:B------:R-:W-:Y:S01]  /*15850*/  FSEL R4, R4, RZ, P0 ;  /* 0x000000ff04047208 */ /* 0x000fe20000000000 */
[----:B------:R-:W-:Y:S01]  /*15860*/  FMUL.FTZ R2, R2, c[0x0][0x2d0] ;  /* 0x0000b40002027a20 */ /* 0x000fe20000410000 */
[----:B------:R-:W-:Y:S01]  /*15870*/  ISETP.GT.AND P0, PT, R194, R221, PT ;  /* 0x000000ddc200720c */ /* 0x000fe20003f04270 */
[----:B------:R-:W-:Y:S01]  /*15880*/  FMUL.FTZ R36, R0, R36 ;  /* 0x0000002400247220 */ /* 0x000fe20000410000 */
[----:B------:R-:W-:Y:S01]  /*15890*/  IADD3 R194, R194, -0x1, RZ ;  /* 0xffffffffc2c27810 */ /* 0x000fe20007ffe0ff */
[--C-:B------:R-:W-:Y:S02]  /*158a0*/  FFMA.FTZ R5, R21, c[0x0][0x2d0], -R4.reuse ;  /* 0x0000b40015057a23 */ /* 0x100fe40000010804 */
[----:B------:R-:W1:Y:S01]  /*158b0*/  MUFU.EX2 R21, R35 ;  /* 0x0000002300157308 */ /* 0x000e620000000800 */
[--C-:B------:R-:W-:Y:S02]  /*158c0*/  FFMA.FTZ R6, R6, c[0x0][0x2d0], -R4.reuse ;  /* 0x0000b40006067a23 */ /* 0x100fe40000010804 */
[--C-:B------:R-:W-:Y:S02]  /*158d0*/  FFMA.FTZ R205, R7, c[0x0][0x2d0], -R4.reuse ;  /* 0x0000b40007cd7a23 */ /* 0x100fe40000010804 */
[--C-:B---3--:R-:W-:Y:S02]  /*158e0*/  FFMA.FTZ R101, R20, c[0x0][0x2d0], -R4.reuse ;  /* 0x0000b40014657a23 */ /* 0x108fe40000010804 */
[--C-:B------:R-:W-:Y:S02]  /*158f0*/  FFMA.FTZ R102, R19, c[0x0][0x2d0], -R4.reuse ;  /* 0x0000b40013667a23 */ /* 0x100fe40000010804 */
[--C-:B------:R-:W-:Y:S01]  /*15900*/  FFMA.FTZ R154, R18, c[0x0][0x2d0], -R4.reuse ;  /* 0x0000b400129a7a23 */ /* 0x100fe20000010804 */
[----:B------:R-:W2:Y:S01]  /*15910*/  MUFU.EX2 R2, R2 ;  /* 0x0000000200027308 */ /* 0x000ea20000000800 */
[--C-:B------:R-:W-:Y:S02]  /*15920*/  FFMA.FTZ R153, R17, c[0x0][0x2d0], -R4.reuse ;  /* 0x0000b40011997a23 */ /* 0x100fe40000010804 */
[----:B------:R-:W-:Y:S02]  /*15930*/  FMUL.FTZ R17, R0, R125 ;  /* 0x0000007d00117220 */ /* 0x000fe40000410000 */
[--C-:B------:R-:W-:Y:S02]  /*15940*/  FFMA.FTZ R164, R11, c[0x0][0x2d0], -R4.reuse ;  /* 0x0000b4000ba47a23 */ /* 0x100fe40000010804 */
[--C-:B------:R-:W-:Y:S02]  /*15950*/  FFMA.FTZ R169, R10, c[0x0][0x2d0], -R4.reuse ;  /* 0x0000b4000aa97a23 */ /* 0x100fe40000010804 */
[--C-:B------:R-:W-:Y:S01]  /*15960*/  FFMA.FTZ R170, R9, c[0x0][0x2d0], -R4.reuse ;  /* 0x0000b40009aa7a23 */ /* 0x100fe20000010804 */
[----:B------:R-:W3:Y:S01]  /*15970*/  MUFU.EX2 R7, R6 ;  /* 0x0000000600077308 */ /* 0x000ee20000000800 */
[--C-:B------:R-:W-:Y:S02]  /*15980*/  FFMA.FTZ R196, R8, c[0x0][0x2d0], -R4.reuse ;  /* 0x0000b40008c47a23 */ /* 0x100fe40000010804 */
[--C-:B------:R-:W-:Y:S01]  /*15990*/  FFMA.FTZ R155, R16, c[0x0][0x2d0], -R4.reuse ;  /* 0x0000b400109b7a23 */ /* 0x100fe20000010804 */
[----:B-1----:R-:W-:Y:S01]  /*159a0*/  F2FP.PACK_AB R150, R21, R23 ;  /* 0x000000171596723e */ /* 0x002fe200000000ff */
[--C-:B------:R-:W-:Y:S02]  /*159b0*/  FFMA.FTZ R156, R15, c[0x0][0x2d0], -R4.reuse ;  /* 0x0000b4000f9c7a23 */ /* 0x100fe40000010804 */
[--C-:B------:R-:W-:Y:S02]  /*159c0*/  FFMA.FTZ R162, R14, c[0x0][0x2d0], -R4.reuse ;  /* 0x0000b4000ea27a23 */ /* 0x100fe40000010804 */
[--C-:B------:R-:W-:Y:S01]  /*159d0*/  FFMA.FTZ R161, R13, c[0x0][0x2d0], -R4.reuse ;  /* 0x0000b4000da17a23 */ /* 0x100fe20000010804 */
[----:B------:R3:W1:Y:S01]  /*159e0*/  MUFU.EX2 R6, R5 ;  /* 0x0000000500067308 */ /* 0x0006620000000800 */
[----:B------:R-:W-:Y:S02]  /*159f0*/  FFMA.FTZ R163, R12, c[0x0][0x2d0], -R4 ;  /* 0x0000b4000ca37a23 */ /* 0x000fe40000010804 */
[----:B------:R-:W-:Y:S02]  /*15a00*/  FADD.FTZ R4, R23, R22 ;  /* 0x0000001617047221 */ /* 0x000fe40000010000 */
[C---:B--2---:R-:W-:Y:S02]  /*15a10*/  FMUL.FTZ R34, R2.reuse, R110 ;  /* 0x0000006e02227220 */ /* 0x044fe40000410000 */
[C---:B------:R-:W-:Y:S02]  /*15a20*/  FMUL.FTZ R35, R2.reuse, R111 ;  /* 0x0000006f02237220 */ /* 0x040fe40000410000 */
[----:B------:R-:W2:Y:S01]  /*15a30*/  LDSM.16.MT88.4 R108, [R147] ;  /* 0x00000000936c783b */ /* 0x000ea20000004200 */
[----:B------:R-:W-:Y:S01]  /*15a40*/  FMUL.FTZ R18, R2, R126 ;  /* 0x0000007e02127220 */ /* 0x000fe20000410000 */
[----:B------:R-:W-:Y:S01]  /*15a50*/  MUFU.EX2 R125, R101 ;  /* 0x00000065007d7308 */ /* 0x000fe20000000800 */
[----:B------:R-:W-:Y:S02]  /*15a60*/  FADD.FTZ R152, R21, R4 ;  /* 0x0000000415987221 */ /* 0x000fe40000010000 */
[C---:B------:R-:W-:Y:S02]  /*15a70*/  FMUL.FTZ R4, R0.reuse, R136 ;  /* 0x0000008800047220 */ /* 0x040fe40000410000 */
[C---:B------:R-:W-:Y:S02]  /*15a80*/  FMUL.FTZ R8, R0.reuse, R132 ;  /* 0x0000008400087220 */ /* 0x040fe40000410000 */
[----:B------:R-:W-:Y:S02]  /*15a90*/  FMUL.FTZ R9, R0, R133 ;  /* 0x0000008500097220 */ /* 0x000fe40000410000 */
[C---:B------:R-:W-:Y:S01]  /*15aa0*/  FMUL.FTZ R10, R2.reuse, R134 ;  /* 0x00000086020a7220 */ /* 0x040fe20000410000 */
[----:B------:R-:W4:Y:S01]  /*15ab0*/  MUFU.EX2 R126, R102 ;  /* 0x00000066007e7308 */ /* 0x000f220000000800 */
[C---:B------:R-:W-:Y:S02]  /*15ac0*/  FMUL.FTZ R11, R2.reuse, R135 ;  /* 0x00000087020b7220 */ /* 0x040fe40000410000 */
[----:B---3--:R-:W-:Y:S01]  /*15ad0*/  FFMA.FTZ R5, R2, R206, R7 ;  /* 0x000000ce02057223 */ /* 0x008fe20000010007 */
[----:B-1----:R-:W-:Y:S01]  /*15ae0*/  F2FP.PACK_AB R149, R6, R7 ;  /* 0x000000070695723e */ /* 0x002fe200000000ff */
[----:B------:R-:W-:Y:S01]  /*15af0*/  FMUL.FTZ R7, R2, R139 ;  /* 0x0000008b02077220 */ /* 0x000fe20000410000 */
[----:B------:R-:W-:Y:S01]  /*15b00*/  LDSM.16.MT88.4 R132, [R147+0x1800] ;  /* 0x001800009384783b */ /* 0x000fe20000004200 */
[----:B------:R-:W-:Y:S02]  /*15b10*/  FADD.FTZ R206, R6, R5 ;  /* 0x0000000506ce7221 */ /* 0x000fe40000010000 */
[----:B------:R-:W-:Y:S01]  /*15b20*/  FMUL.FTZ R5, R0, R137 ;  /* 0x0000008900057220 */ /* 0x000fe20000410000 */
[----:B------:R-:W-:Y:S01]  /*15b30*/  MUFU.EX2 R102, R157 ;  /* 0x0000009d00667308 */ /* 0x000fe20000000800 */
[----:B------:R-:W-:Y:S02]  /*15b40*/  FMUL.FTZ R6, R2, R138 ;  /* 0x0000008a02067220 */ /* 0x000fe40000410000 */
[C---:B------:R-:W-:Y:S02]  /*15b50*/  FMUL.FTZ R12, R0.reuse, R128 ;  /* 0x00000080000c7220 */ /* 0x040fe40000410000 */
[----:B------:R-:W-:Y:S02]  /*15b60*/  FMUL.FTZ R13, R0, R129 ;  /* 0x00000081000d7220 */ /* 0x000fe40000410000 */
[C---:B------:R-:W-:Y:S02]  /*15b70*/  FMUL.FTZ R14, R2.reuse, R130 ;  /* 0x00000082020e7220 */ /* 0x040fe40000410000 */
[C---:B------:R-:W-:Y:S01]  /*15b80*/  FMUL.FTZ R15, R2.reuse, R131 ;  /* 0x00000083020f7220 */ /* 0x040fe20000410000 */
[----:B------:R-:W-:Y:S01]  /*15b90*/  MUFU.EX2 R157, R162 ;  /* 0x000000a2009d7308 */ /* 0x000fe20000000800 */
[----:B------:R-:W-:Y:S02]  /*15ba0*/  FMUL.FTZ R19, R2, R127 ;  /* 0x0000007f02137220 */ /* 0x000fe40000410000 */
[----:B------:R-:W-:Y:S01]  /*15bb0*/  FMUL.FTZ R16, R0, R124 ;  /* 0x0000007c00107220 */ /* 0x000fe20000410000 */
[----:B----4-:R-:W-:Y:S01]  /*15bc0*/  F2FP.PACK_AB R151, R126, R125 ;  /* 0x0000007d7e97723e */ /* 0x010fe200000000ff */
[----:B------:R-:W-:Y:S02]  /*15bd0*/  FMUL.FTZ R21, R0, R121 ;  /* 0x0000007900157220 */ /* 0x000fe40000410000 */
[C---:B------:R-:W-:Y:S02]  /*15be0*/  FMUL.FTZ R22, R2.reuse, R122 ;  /* 0x0000007a02167220 */ /* 0x040fe40000410000 */
[C---:B------:R-:W-:Y:S01]  /*15bf0*/  FMUL.FTZ R23, R2.reuse, R123 ;  /* 0x0000007b02177220 */ /* 0x040fe20000410000 */
[----:B------:R-:W-:Y:S01]  /*15c00*/  MUFU.EX2 R124, R171 ;  /* 0x000000ab007c7308 */ /* 0x000fe20000000800 */
[C---:B--2---:R-:W-:Y:S05]  /*15c10*/  HMMA.16816.F32 R4, R148.reuse, R108, R4 ;  /* 0x0000006c9404723c */ /* 0x044fea0000001804 */
[C---:B------:R-:W-:Y:S02]  /*15c20*/  FMUL.FTZ R26, R2.reuse, R118 ;  /* 0x00000076021a7220 */ /* 0x040fe40000410000 */
[C---:B------:R-:W-:Y:S01]  /*15c30*/  FMUL.FTZ R27, R2.reuse, R119 ;  /* 0x00000077021b7220 */ /* 0x040fe20000410000 */
[C---:B------:R-:W-:Y:S01]  /*15c40*/  HMMA.16816.F32 R8, R148.reuse, R110, R8 ;  /* 0x0000006e9408723c */ /* 0x040fe20000001808 */
[----:B------:R-:W1:Y:S01]  /*15c50*/  LDSM.16.MT88.4 R108, [R172] ;  /* 0x00000000ac6c783b */ /* 0x000e620000004200 */
[----:B------:R-:W2:Y:S02]  /*15c60*/  MUFU.EX2 R101, R160 ;  /* 0x000000a000657308 */ /* 0x000ea40000000800 */
[C---:B------:R-:W-:Y:S02]  /*15c70*/  FMUL.FTZ R30, R2.reuse, R114 ;  /* 0x00000072021e7220 */ /* 0x040fe40000410000 */
[----:B------:R-:W-:Y:S02]  /*15c80*/  FMUL.FTZ R31, R2, R115 ;  /* 0x00000073021f7220 */ /* 0x000fe40000410000 */
[C---:B------:R-:W-:Y:S01]  /*15c90*/  FMUL.FTZ R20, R0.reuse, R120 ;  /* 0x0000007800147220 */ /* 0x040fe20000410000 */
[----:B------:R-:W-:Y:S03]  /*15ca0*/  LDSM.16.MT88.4 R112, [R147+0x800] ;  /* 0x000800009370783b */ /* 0x000fe60000004200 */
        /* <DEDUP_REMOVED lines=16> */
[C---:B------:R-:W-:Y:S01]  /*15db0*/  FMUL.FTZ R50, R2.reuse, R50 ;  /* 0x0000003202327220 */ /* 0x040fe20000410000 */
[C---:B-1----:R-:W-:Y:S02]  /*15dc0*/  HMMA.16816.F32 R12, R148.reuse, R108, R12 ;  /* 0x0000006c940c723c */ /* 0x042fe4000000180c */
[----:B------:R-:W-:Y:S01]  /*15dd0*/  MUFU.EX2 R160, R153 ;  /* 0x0000009900a07308 */ /* 0x000fe20000000800 */
[----:B------:R-:W-:Y:S02]  /*15de0*/  FMUL.FTZ R51, R2, R51 ;  /* 0x0000003302337220 */ /* 0x000fe40000410000 */
[C---:B------:R-:W-:Y:S02]  /*15df0*/  FMUL.FTZ R52, R0.reuse, R52 ;  /* 0x0000003400347220 */ /* 0x040fe40000410000 */
[----:B------:R-:W-:Y:S01]  /*15e00*/  FMUL.FTZ R53, R0, R53 ;  /* 0x0000003500357220 */ /* 0x000fe20000410000 */
[C---:B------:R-:W-:Y:S01]  /*15e10*/  HMMA.16816.F32 R16, R148.reuse, R110, R16 ;  /* 0x0000006e9410723c */ /* 0x040fe20000001810 */
[----:B------:R-:W1:Y:S03]  /*15e20*/  LDSM.16.MT88.4 R108, [R175] ;  /* 0x00000000af6c783b */ /* 0x000e660000004200 */
[----:B------:R-:W-:Y:S01]  /*15e30*/  MUFU.EX2 R158, R156 ;  /* 0x0000009c009e7308 */ /* 0x000fe20000000800 */
[C---:B------:R-:W-:Y:S02]  /*15e40*/  FMUL.FTZ R54, R2.reuse, R54 ;  /* 0x0000003602367220 */ /* 0x040fe40000410000 */
[----:B------:R-:W-:Y:S02]  /*15e50*/  FMUL.FTZ R55, R2, R55 ;  /* 0x0000003702377220 */ /* 0x000fe40000410000 */
[C---:B------:R-:W-:Y:S03]  /*15e60*/  FMUL.FTZ R56, R0.reuse, R56 ;  /* 0x0000003800387220 */ /* 0x040fe60000410000 */
[----:B------:R-:W-:Y:S02]  /*15e70*/  FMUL.FTZ R57, R0, R57 ;  /* 0x0000003900397220 */ /* 0x000fe40000410000 */
        /* <DEDUP_REMOVED lines=18> */
[----:B------:R-:W-:Y:S02]  /*15fa0*/  FMUL.FTZ R73, R0, R73 ;  /* 0x0000004900497220 */ /* 0x000fe40000410000 */
[C---:B------:R-:W-:Y:S01]  /*15fb0*/  FMUL.FTZ R74, R2.reuse, R74 ;  /* 0x0000004a024a7220 */ /* 0x040fe20000410000 */
[C---:B------:R-:W-:Y:S01]  /*15fc0*/  HMMA.16816.F32 R24, R148.reuse, R110, R24 ;  /* 0x0000006e9418723c */ /* 0x040fe20000001818 */
[----:B------:R-:W1:Y:S03]  /*15fd0*/  LDSM.16.MT88.4 R108, [R174] ;  /* 0x00000000ae6c783b */ /* 0x000e660000004200 */
[----:B------:R-:W-:Y:S02]  /*15fe0*/  FMUL.FTZ R75, R2, R75 ;  /* 0x0000004b024b7220 */ /* 0x000fe40000410000 */
[C---:B------:R-:W-:Y:S02]  /*15ff0*/  FMUL.FTZ R76, R0.reuse, R76 ;  /* 0x0000004c004c7220 */ /* 0x040fe40000410000 */
[----:B------:R-:W-:Y:S04]  /*16000*/  FMUL.FTZ R77, R0, R77 ;  /* 0x0000004d004d7220 */ /* 0x000fe80000410000 */
        /* <DEDUP_REMOVED lines=13> */
[C---:B------:R-:W-:Y:S02]  /*160e0*/  FMUL.FTZ R91, R2.reuse, R91 ;  /* 0x0000005b025b7220 */ /* 0x040fe40000410000 */
[C---:B------:R-:W-:Y:S01]  /*160f0*/  FMUL.FTZ R94, R2.reuse, R94 ;  /* 0x0000005e025e7220 */ /* 0x040fe20000410000 */
[C---:B-1----:R-:W-:Y:S03]  /*16100*/  HMMA.16816.F32 R28, R148.reuse, R108, R28 ;  /* 0x0000006c941c723c */ /* 0x042fe6000000181c */
[C---:B------:R-:W-:Y:S02]  /*16110*/  FMUL.FTZ R95, R2.reuse, R95 ;  /* 0x0000005f025f7220 */ /* 0x040fe40000410000 */
[C---:B------:R-:W-:Y:S02]  /*16120*/  FMUL.FTZ R98, R2.reuse, R98 ;  /* 0x0000006202627220 */ /* 0x040fe40000410000 */
[----:B------:R-:W-:Y:S01]  /*16130*/  FMUL.FTZ R99, R2, R99 ;  /* 0x0000006302637220 */ /* 0x000fe20000410000 */
[C---:B------:R-:W-:Y:S01]  /*16140*/  HMMA.16816.F32 R32, R148.reuse, R110, R32 ;  /* 0x0000006e9420723c */ /* 0x040fe20000001820 */
[----:B------:R-:W1:Y:S01]  /*16150*/  LDSM.16.MT88.4 R108, [R147+0x2000] ;  /* 0x00200000936c783b */ /* 0x000e620000004200 */
[----:B------:R-:W3:Y:S02]  /*16160*/  MUFU.EX2 R2, R159 ;  /* 0x0000009f00027308 */ /* 0x000ee40000000800 */
[C---:B------:R-:W-:Y:S02]  /*16170*/  FMUL.FTZ R92, R0.reuse, R92 ;  /* 0x0000005c005c7220 */ /* 0x040fe40000410000 */
[C---:B------:R-:W-:Y:S02]  /*16180*/  FMUL.FTZ R93, R0.reuse, R93 ;  /* 0x0000005d005d7220 */ /* 0x040fe40000410000 */
[C---:B------:R-:W-:Y:S04]  /*16190*/  FMUL.FTZ R96, R0.reuse, R96 ;  /* 0x0000006000607220 */ /* 0x040fe80000410000 */
[----:B------:R-:W-:Y:S01]  /*161a0*/  FMUL.FTZ R97, R0, R97 ;  /* 0x0000006100617220 */ /* 0x000fe20000410000 */
[----:B------:R-:W4:Y:S01]  /*161b0*/  MUFU.EX2 R159, R155 ;  /* 0x0000009b009f7308 */ /* 0x000f220000000800 */
[----:B--2---:R-:W-:Y:S09]  /*161c0*/  FADD.FTZ R0, R101, R152 ;  /* 0x0000009865007221 */ /* 0x004ff20000010000 */
[----:B------:R-:W-:Y:S01]  /*161d0*/  MUFU.EX2 R155, R163 ;  /* 0x000000a3009b7308 */ /* 0x000fe20000000800 */
[----:B---3--:R-:W-:Y:S04]  /*161e0*/  FADD.FTZ R0, R2, R0 ;  /* 0x0000000002007221 */ /* 0x008fe80000010000 */
[----:B------:R-:W-:Y:S05]  /*161f0*/  FADD.FTZ R0, R116, R0 ;  /* 0x0000000074007221 */ /* 0x000fea0000010000 */
[----:B------:R-:W2:Y:S01]  /*16200*/  MUFU.EX2 R152, R170 ;  /* 0x000000aa00987308 */ /* 0x000ea20000000800 */
        /* <DEDUP_REMOVED lines=26> */
[----:B------:R-:W-:Y:S03]  /*163b0*/  F2FP.PACK_AB R109, R160, R207 ;  /* 0x000000cfa06d723e */ /* 0x000fe600000000ff */
[----:B------:R-:W-:Y:S02]  /*163c0*/  F2FP.PACK_AB R110, R102, R116 ;  /* 0x00000074666e723e */ /* 0x000fe400000000ff */
[----:B------:R-:W3:Y:S02]  /*163d0*/  LDSM.16.MT88.4 R116, [R172+0x800] ;  /* 0x00080000ac74783b */ /* 0x000ee40000004200 */
[----:B------:R-:W5:Y:S01]  /*163e0*/  MUFU.EX2 R2, R167 ;  /* 0x000000a700027308 */ /* 0x000f620000000800 */
[----:B----4-:R-:W-:Y:S02]  /*163f0*/  F2FP.PACK_AB R111, R158, R159 ;  /* 0x0000009f9e6f723e */ /* 0x010fe400000000ff */
[----:B--2---:R-:W-:Y:S05]  /*16400*/  F2FP.PACK_AB R149, R152, R153 ;  /* 0x000000999895723e */ /* 0x004fea00000000ff */
[C---:B------:R-:W-:Y:S02]  /*16410*/  HMMA.16816.F32 R4, R108.reuse, R112, R4 ;  /* 0x000000706c04723c */ /* 0x040fe40000001804 */
[----:B------:R-:W2:Y:S03]  /*16420*/  MUFU.EX2 R102, R165 ;  /* 0x000000a500667308 */ /* 0x000ea60000000800 */
[----:B-1----:R-:W-:Y:S03]  /*16430*/  FADD.FTZ R0, R101, R0 ;  /* 0x0000000065007221 */ /* 0x002fe60000010000 */
[C---:B------:R-:W-:Y:S01]  /*16440*/  HMMA.16816.F32 R8, R108.reuse, R114, R8 ;  /* 0x000000726c08723c */ /* 0x040fe20000001808 */
[----:B------:R-:W1:Y:S03]  /*16450*/  LDSM.16.MT88.4 R112, [R175+0x800] ;  /* 0x00080000af70783b */ /* 0x000e660000004200 */
[----:B-----5:R-:W-:Y:S04]  /*16460*/  FADD.FTZ R0, R2, R0 ;  /* 0x0000000002007221 */ /* 0x020fe80000010000 */
[----:B------:R-:W-:Y:S04]  /*16470*/  FADD.FTZ R0, R120, R0 ;  /* 0x0000000078007221 */ /* 0x000fe80000010000 */
[----:B--2---:R-:W-:Y:S01]  /*16480*/  FADD.FTZ R0, R102, R0 ;  /* 0x0000000066007221 */ /* 0x004fe20000010000 */
[C---:B---3--:R-:W-:Y:S03]  /*16490*/  HMMA.16816.F32 R12, R108.reuse, R116, R12 ;  /* 0x000000746c0c723c */ /* 0x048fe6000000180c */
        /* <DEDUP_REMOVED lines=52> */
[----:B------:R-:W-:Y:S01]  /*167e0*/  MOV R102, R3 ;  /* 0x0000000300667202 */ /* 0x000fe20000000f00 */
[C---:B---3--:R-:W-:Y:S04]  /*167f0*/  HMMA.16816.F32 R20, R108.reuse, R120, R20 ;  /* 0x000000786c14723c */ /* 0x048fe80000001814 */
[----:B------:R-:W-:Y:S02]  /*16800*/  FADD.FTZ R208, R101, R0 ;  /* 0x0000000065d07221 */ /* 0x000fe40000010000 */
[----:B------:R-:W-:Y:S01]  /*16810*/  FADD.FTZ R0, R126, R2 ;  /* 0x000000027e007221 */ /* 0x000fe20000010000 */
[----:B------:R-:W-:Y:S01]  /*16820*/  MUFU.EX2 R101, R196 ;  /* 0x000000c400657308 */ /* 0x000fe20000000800 */
[C---:B------:R-:W-:Y:S01]  /*16830*/  HMMA.16816.F32 R24, R108.reuse, R122, R24 ;  /* 0x0000007a6c18723c */ /* 0x040fe20000001818 */
[----:B------:R-:W1:Y:S03]  /*16840*/  LDSM.16.MT88.4 R120, [R172+0x3000] ;  /* 0x00300000ac78783b */ /* 0x000e660000004200 */
[----:B------:R-:W-:Y:S04]  /*16850*/  FADD.FTZ R0, R207, R0 ;  /* 0x00000000cf007221 */ /* 0x000fe80000010000 */
[C---:B-----5:R-:W-:Y:S01]  /*16860*/  HMMA.16816.F32 R28, R108.reuse, R112, R28 ;  /* 0x000000706c1c723c */ /* 0x060fe2000000181c */
[----:B------:R-:W-:Y:S01]  /*16870*/  LDSM.16.MT88.4 R124, [R172+0x1800] ;  /* 0x00180000ac7c783b */ /* 0x000fe20000004200 */
[----:B------:R-:W3:Y:S02]  /*16880*/  MUFU.EX2 R2, R205 ;  /* 0x000000cd00027308 */ /* 0x000ee40000000800 */
[----:B------:R-:W-:Y:S04]  /*16890*/  FADD.FTZ R0, R160, R0 ;  /* 0x00000000a0007221 */ /* 0x000fe80000010000 */
[C---:B------:R-:W-:Y:S01]  /*168a0*/  HMMA.16816.F32 R32, R108.reuse, R114, R32 ;  /* 0x000000726c20723c */ /* 0x040fe20000001820 */
[----:B------:R-:W4:Y:S03]  /*168b0*/  LDSM.16.MT88.4 R112, [R175+0x3000] ;  /* 0x00300000af70783b */ /* 0x000f260000004200 */
[----:B------:R-:W-:Y:S04]  /*168c0*/  FADD.FTZ R0, R159, R0 ;  /* 0x000000009f007221 */ /* 0x000fe80000010000 */
[----:B------:R-:W-:Y:S01]  /*168d0*/  FADD.FTZ R0, R158, R0 ;  /* 0x000000009e007221 */ /* 0x000fe20000010000 */
[C---:B--2---:R-:W-:Y:S03]  /*168e0*/  HMMA.16816.F32 R36, R108.reuse, R116, R36 ;  /* 0x000000746c24723c */ /* 0x044fe60000001824 */
[----:B------:R-:W-:Y:S04]  /*168f0*/  FADD.FTZ R0, R157, R0 ;  /* 0x000000009d007221 */ /* 0x000fe80000010000 */
[----:B------:R-:W-:Y:S01]  /*16900*/  FADD.FTZ R0, R156, R0 ;  /* 0x000000009c007221 */ /* 0x000fe20000010000 */
[C---:B------:R-:W-:Y:S01]  /*16910*/  HMMA.16816.F32 R40, R108.reuse, R118, R40 ;  /* 0x000000766c28723c */ /* 0x040fe20000001828 */
[----:B------:R-:W2:Y:S03]  /*16920*/  LDSM.16.MT88.4 R116, [R174+0x3000] ;  /* 0x00300000ae74783b */ /* 0x000ea60000004200 */
[----:B---3--:R-:W-:Y:S01]  /*16930*/  F2FP.PACK_AB R151, R2, R101 ;  /* 0x000000650297723e */ /* 0x008fe200000000ff */
[----:B------:R-:W-:Y:S03]  /*16940*/  FADD.FTZ R0, R155, R0 ;  /* 0x000000009b007221 */ /* 0x000fe60000010000 */
        /* <DEDUP_REMOVED lines=9> */
[----:B------:R-:W-:Y:S01]  /*169e0*/  FADD.FTZ R0, R101, R0 ;  /* 0x0000000065007221 */ /* 0x000fe20000010000 */
[----:B------:R-:W-:Y:S03]  /*169f0*/  MOV R101, R100 ;  /* 0x0000006400657202 */ /* 0x000fe60000000f00 */
[----:B------:R-:W-:Y:S01]  /*16a00*/  FADD.FTZ R206, R2, R0 ;  /* 0x0000000002ce7221 */ /* 0x000fe20000010000 */
[C---:B--2---:R-:W-:Y:S08]  /*16a10*/  HMMA.16816.F32 R60, R108.reuse, R116, R60 ;  /* 0x000000746c3c723c */ /* 0x044ff0000000183c */
[C---:B------:R-:W-:Y:S01]  /*16a20*/  HMMA.16816.F32 R64, R108.reuse, R118, R64 ;  /* 0x000000766c40723c */ /* 0x040fe20000001840 */
[----:B------:R-:W2:Y:S07]  /*16a30*/  LDSM.16.MT88.4 R116, [R175+0x5000] ;  /* 0x00500000af74783b */ /* 0x000eae0000004200 */
        /* <DEDUP_REMOVED lines=44> */
[----:B------:R-:W-:-:S07]  /*16d00*/  @P0 BRA `(.L_x_847) ;  /* 0xffffc3a000000947 */ /* 0x000fce000383ffff */
.L_x_826:
[----:B------:R-:W-:Y:S02]  /*16d10*/  IMAD.MOV.U32 R0, RZ, RZ, c[0x0][0x2c4] ;  /* 0x0000b100ff007624 */ /* 0x000fe400078e00ff */
[----:B------:R-:W-:-:S03]  /*16d20*/  IMAD.MOV.U32 R3, RZ, RZ, c[0x0][0x32c] ;  /* 0x0000cb00ff037624 */ /* 0x000fc600078e00ff */
[----:B------:R-:W-:Y:S02]  /*16d30*/  ISETP.NE.AND P0, PT, R0, 0x1, PT ;  /* 0x000000010000780c */ /* 0x000fe40003f05270 */
[----:B------:R-:W-:-:S11]  /*16d40*/  IADD3 R0, R233, 0x7f, RZ ;  /* 0x0000007fe9007810 */ /* 0x000fd60007ffe0ff */
[----:B------:R-:W-:-:S05]  /*16d50*/  @P0 IMAD.HI.U32 R2, R0, c[0x0][0x2c8], RZ ;  /* 0x0000b20000020a27 */ /* 0x000fca00078e00ff */
[----:B------:R-:W-:Y:S02]  /*16d60*/  @P0 SHF.R.U32.HI R0, RZ, c[0x0][0x2cc], R2 ;  /* 0x0000b300ff000a19 */ /* 0x000fe40000011602 */
[----:B------:R-:W-:Y:S02]  /*16d70*/  ISETP.GE.AND P0, PT, R3, 0x1, PT ;  /* 0x000000010300780c */ /* 0x000fe40003f06270 */
[----:B------:R-:W-:-:S05]  /*16d80*/  IADD3 R2, R216, 0x1, -R217 ;  /* 0x00000001d8027810 */ /* 0x000fca0007ffe8d9 */
        /* <DEDUP_REMOVED lines=13> */
.L_x_850:
[----:B------:R-:W-:-:S04]  /*16e60*/  MOV R3, 0x1 ;  /* 0x0000000100037802 */ /* 0x000fc80000000f00 */
[----:B------:R-:W-:-:S13]  /*16e70*/  ISETP.NE.AND P0, PT, R3, c[0x0][0x32c], PT ;  /* 0x0000cb0003007a0c */ /* 0x000fda0003f05270 */
[----:B------:R-:W-:-:S05]  /*16e80*/  @P0 IMAD.HI.U32 R3, R0, c[0x0][0x330], RZ ;  /* 0x0000cc0000030a27 */ /* 0x000fca00078e00ff */
[----:B------:R-:W-:Y:S02]  /*16e90*/  @P0 SHF.R.U32.HI R0, RZ, c[0x0][0x334], R3 ;  /* 0x0000cd00ff000a19 */ /* 0x000fe40000011603 */
.L_x_851:
[----:B------:R-:W-:Y:S05]  /*16ea0*/  BSYNC B0 ;  /* 0x0000000000007941 */ /* 0x000fea0003800000 */
.L_x_849:
[----:B------:R-:W-:-:S05]  /*16eb0*/  IMAD R0, R0, c[0x0][0x32c], RZ ;  /* 0x0000cb0000007a24 */ /* 0x000fca00078e02ff */
[----:B------:R-:W-:-:S04]  /*16ec0*/  IMNMX R2, R2, R0, !PT ;  /* 0x0000000002027217 */ /* 0x000fc80007800200 */
.L_x_848:
        /* <DEDUP_REMOVED lines=9> */
[----:B------:R-:W-:Y:S02]  /*16f60*/  MOV R195, R194 ;  /* 0x000000c200c37202 */ /* 0x000fe40000000f00 */
.L_x_863:
        /* <DEDUP_REMOVED lines=37> */
.L_x_970:
        /* <DEDUP_REMOVED lines=21> */
.L_x_971:
        /* <DEDUP_REMOVED lines=22> */
.L_x_854:
[----:B------:R-:W-:Y:S05]  /*17470*/  BSYNC B0 ;  /* 0x0000000000007941 */ /* 0x000fea0003800000 */
.L_x_853:
        /* <DEDUP_REMOVED lines=217> */
[----:B--234-:R-:W-:Y:S01]  /*18210*/  SHF.L.U64.HI R15, R203, 0x1, R218 ;  /* 0x00000001cb0f7819 */ /* 0x01cfe200000102da */
        /* <DEDUP_REMOVED lines=33> */
.L_x_972:
        /* <DEDUP_REMOVED lines=21> */
.L_x_973:
        /* <DEDUP_REMOVED lines=22> */
.L_x_858:
[----:B--234-:R-:W-:Y:S05]  /*186e0*/  BSYNC B0 ;  /* 0x0000000000007941 */ /* 0x01cfea0003800000 */
.L_x_857:
[----:B-1----:R-:W-:Y:S01]  /*186f0*/  FMNMX.FTZ R2, R166, R101, !PT ;  /* 0x00000065a6027209 */ /* 0x002fe20007810000 */
        /* <DEDUP_REMOVED lines=34> */
.L_x_974:
[----:B-12---:R-:W-:Y:S01]  /*18920*/  FMNMX.FTZ R4, R4, R0, !PT ;  /* 0x0000000004047209 */ /* 0x006fe20007810000 */
[----:B------:R-:W-:-:S05]  /*18930*/  BRA.DIV ~URZ, `(.L_x_862) ;  /* 0x0000bc827f007947 */ /* 0x000fca000b800000 */
[----:B------:R-:W1:Y:S02]  /*18940*/  SHFL.BFLY PT, R0, R4, 0x1, 0x1f ;  /* 0x0c201f0004007f89 */ /* 0x000e6400000e0000 */
[----:B-1----:R-:W-:Y:S02]  /*18950*/  FMNMX.FTZ R100, R4, R0, !PT ;  /* 0x0000000004647209 */ /* 0x002fe40007810000 */
[----:B------:R-:W1:Y:S02]  /*18960*/  SHFL.BFLY PT, R0, R5, 0x2, 0x1f ;  /* 0x0c401f0005007f89 */ /* 0x000e6400000e0000 */
[----:B-1----:R-:W-:Y:S05]  /*18970*/  FMNMX.FTZ R4, R5, R0, !PT ;  /* 0x0000000005047209 */ /* 0x002fea0007810000 */
[----:B------:R1:W2:Y:S02]  /*18980*/  SHFL.BFLY PT, R0, R4, 0x1, 0x1f ;  /* 0x0c201f0004007f89 */ /* 0x0002a400000e0000 */
.L_x_975:
        /* <DEDUP_REMOVED lines=54> */
[--C-:B------:R-:W-:Y:S01]  /*18cf0*/  FFMA.FTZ R159, R156, c[0x0][0x2d0], -R4.reuse ;  /* 0x0000b4009c9f7a23 */ /* 0x100fe20000010804 */
[----:B------:R-:W-:Y:S01]  /*18d00*/  MUFU.EX2 R158, R158 ;  /* 0x0000009e009e7308 */ /* 0x000fe20000000800 */
[--C-:B------:R-:W-:Y:S02]  /*18d10*/  FFMA.FTZ R156, R155, c[0x0][0x2d0], -R4.reuse ;  /* 0x0000b4009b9c7a23 */ /* 0x100fe40000010804 */
[----:B------:R-:W-:Y:S02]  /*18d20*/  FFMA.FTZ R194, R20, c[0x0][0x2d0], -R4 ;  /* 0x0000b40014c27a23 */ /* 0x000fe40000010804 */
[----:B------:R-:W-:Y:S02]  /*18d30*/  FADD.FTZ R4, R9, R7 ;  /* 0x0000000709047221 */ /* 0x000fe40000010000 */
[C---:B------:R-:W-:Y:S02]  /*18d40*/  FMUL.FTZ R18, R0.reuse, R126 ;  /* 0x0000007e00127220 */ /* 0x040fe40000410000 */
[----:B------:R-:W-:Y:S01]  /*18d50*/  FMUL.FTZ R19, R0, R127 ;  /* 0x0000007f00137220 */ /* 0x000fe20000410000 */
[----:B------:R-:W3:Y:S01]  /*18d60*/  MUFU.EX2 R7, R6 ;  /* 0x0000000600077308 */ /* 0x000ee20000000800 */
[----:B------:R-:W-:Y:S02]  /*18d70*/  FADD.FTZ R155, R8, R4 ;  /* 0x00000004089b7221 */ /* 0x000fe40000010000 */
[C---:B------:R-:W-:Y:S02]  /*18d80*/  FMUL.FTZ R4, R2.reuse, R136 ;  /* 0x0000008802047220 */ /* 0x040fe40000410000 */
[C---:B--2---:R-:W-:Y:S02]  /*18d90*/  FMUL.FTZ R5, R2.reuse, R137 ;  /* 0x0000008902057220 */ /* 0x044fe40000410000 */
[C---:B------:R-:W-:Y:S02]  /*18da0*/  FMUL.FTZ R17, R2.reuse, R125 ;  /* 0x0000007d02117220 */ /* 0x040fe40000410000 */
[C---:B------:R-:W-:Y:S01]  /*18db0*/  FMUL.FTZ R8, R2.reuse, R132 ;  /* 0x0000008402087220 */ /* 0x040fe20000410000 */
[----:B------:R-:W-:Y:S01]  /*18dc0*/  MUFU.EX2 R126, R101 ;  /* 0x00000065007e7308 */ /* 0x000fe20000000800 */
[----:B------:R-:W-:Y:S02]  /*18dd0*/  FMUL.FTZ R9, R2, R133 ;  /* 0x0000008502097220 */ /* 0x000fe40000410000 */
[----:B------:R-:W-:Y:S02]  /*18de0*/  FMUL.FTZ R11, R0, R135 ;  /* 0x00000087000b7220 */ /* 0x000fe40000410000 */
[C---:B------:R-:W-:Y:S02]  /*18df0*/  FMUL.FTZ R12, R2.reuse, R128 ;  /* 0x00000080020c7220 */ /* 0x040fe40000410000 */
[----:B------:R-:W-:Y:S02]  /*18e00*/  FMUL.FTZ R13, R2, R129 ;  /* 0x00000081020d7220 */ /* 0x000fe40000410000 */
[C---:B------:R-:W-:Y:S01]  /*18e10*/  FMUL.FTZ R14, R0.reuse, R130 ;  /* 0x00000082000e7220 */ /* 0x040fe20000410000 */
[----:B------:R-:W2:Y:S01]  /*18e20*/  MUFU.EX2 R127, R102 ;  /* 0x00000066007f7308 */ /* 0x000ea20000000800 */
[----:B------:R-:W-:Y:S02]  /*18e30*/  FMUL.FTZ R15, R0, R131 ;  /* 0x00000083000f7220 */ /* 0x000fe40000410000 */
[----:B------:R-:W-:Y:S01]  /*18e40*/  FMUL.FTZ R16, R2, R124 ;  /* 0x0000007c02107220 */ /* 0x000fe20000410000 */
[C---:B---3--:R-:W-:Y:S01]  /*18e50*/  F2FP.PACK_AB R149, R7.reuse, R10 ;  /* 0x0000000a0795723e */ /* 0x048fe200000000ff */
[C---:B------:R-:W-:Y:S02]  /*18e60*/  FFMA.FTZ R6, R0.reuse, R206, R10 ;  /* 0x000000ce00067223 */ /* 0x040fe4000001000a */
[C---:B------:R-:W-:Y:S02]  /*18e70*/  FMUL.FTZ R10, R0.reuse, R134 ;  /* 0x00000086000a7220 */ /* 0x040fe40000410000 */
[----:B------:R-:W-:Y:S01]  /*18e80*/  FADD.FTZ R125, R7, R6 ;  /* 0x00000006077d7221 */ /* 0x000fe20000010000 */
[----:B------:R-:W-:Y:S01]  /*18e90*/  LDSM.16.MT88.4 R132, [R147+0x1800] ;  /* 0x001800009384783b */ /* 0x000fe20000004200 */
[C---:B------:R-:W-:Y:S01]  /*18ea0*/  FMUL.FTZ R6, R0.reuse, R138 ;  /* 0x0000008a00067220 */ /* 0x040fe20000410000 */
[----:B------:R-:W-:Y:S01]  /*18eb0*/  MUFU.EX2 R124, R196 ;  /* 0x000000c4007c7308 */ /* 0x000fe20000000800 */
[----:B------:R-:W-:Y:S02]  /*18ec0*/  FMUL.FTZ R7, R0, R139 ;  /* 0x0000008b00077220 */ /* 0x000fe40000410000 */
[----:B------:R-:W-:Y:S02]  /*18ed0*/  FMUL.FTZ R21, R2, R121 ;  /* 0x0000007902157220 */ /* 0x000fe40000410000 */
[C---:B------:R-:W-:Y:S02]  /*18ee0*/  FMUL.FTZ R22, R0.reuse, R122 ;  /* 0x0000007a00167220 */ /* 0x040fe40000410000 */
[----:B------:R-:W-:Y:S02]  /*18ef0*/  FMUL.FTZ R23, R0, R123 ;  /* 0x0000007b00177220 */ /* 0x000fe40000410000 */
[C---:B------:R-:W-:Y:S01]  /*18f00*/  FMUL.FTZ R20, R2.reuse, R120 ;  /* 0x0000007802147220 */ /* 0x040fe20000410000 */
[----:B------:R-:W-:Y:S01]  /*18f10*/  MUFU.EX2 R102, R157 ;  /* 0x0000009d00667308 */ /* 0x000fe20000000800 */
[----:B------:R-:W-:Y:S01]  /*18f20*/  FMUL.FTZ R25, R2, R117 ;  /* 0x0000007502197220 */ /* 0x000fe20000410000 */
[----:B--2---:R-:W-:Y:S01]  /*18f30*/  F2FP.PACK_AB R151, R127, R126 ;  /* 0x0000007e7f97723e */ /* 0x004fe200000000ff */
[C---:B------:R-:W-:Y:S02]  /*18f40*/  FMUL.FTZ R26, R0.reuse, R118 ;  /* 0x00000076001a7220 */ /* 0x040fe40000410000 */
[----:B------:R-:W-:Y:S02]  /*18f50*/  FMUL.FTZ R27, R0, R119 ;  /* 0x00000077001b7220 */ /* 0x000fe40000410000 */
[C---:B------:R-:W-:Y:S02]  /*18f60*/  FMUL.FTZ R28, R2.reuse, R112 ;  /* 0x00000070021c7220 */ /* 0x040fe40000410000 */
[C---:B-1----:R-:W-:Y:S01]  /*18f70*/  HMMA.16816.F32 R4, R148.reuse, R108, R4 ;  /* 0x0000006c9404723c */ /* 0x042fe20000001804 */
[----:B------:R-:W-:Y:S04]  /*18f80*/  MUFU.EX2 R120, R166 ;  /* 0x000000a600787308 */ /* 0x000fe80000000800 */
[----:B------:R-:W-:Y:S02]  /*18f90*/  FMUL.FTZ R29, R2, R113 ;  /* 0x00000071021d7220 */ /* 0x000fe40000410000 */
[C---:B------:R-:W-:Y:S01]  /*18fa0*/  FMUL.FTZ R30, R0.reuse, R114 ;  /* 0x00000072001e7220 */ /* 0x040fe20000410000 */
[C---:B------:R-:W-:Y:S01]  /*18fb0*/  HMMA.16816.F32 R8, R148.reuse, R110, R8 ;  /* 0x0000006e9408723c */ /* 0x040fe20000001808 */
[----:B------:R-:W1:Y:S02]  /*18fc0*/  LDSM.16.MT88.4 R108, [R172] ;  /* 0x00000000ac6c783b */ /* 0x000e640000004200 */
[----:B------:R-:W-:Y:S01]  /*18fd0*/  MUFU.EX2 R159, R159 ;  /* 0x0000009f009f7308 */ /* 0x000fe20000000800 */
[----:B------:R-:W-:Y:S02]  /*18fe0*/  FMUL.FTZ R31, R0, R115 ;  /* 0x00000073001f7220 */ /* 0x000fe40000410000 */
[C---:B------:R-:W-:Y:S02]  /*18ff0*/  FMUL.FTZ R24, R2.reuse, R116 ;  /* 0x0000007402187220 */ /* 0x040fe40000410000 */
[C---:B------:R-:W-:Y:S01]  /*19000*/  FMUL.FTZ R36, R2.reuse, R36 ;  /* 0x0000002402247220 */ /* 0x040fe20000410000 */
[----:B------:R-:W-:Y:S03]  /*19010*/  LDSM.16.MT88.4 R112, [R147+0x800] ;  /* 0x000800009370783b */ /* 0x000fe60000004200 */
        /* <DEDUP_REMOVED lines=69> */
[C---:B------:R-:W-:Y:S01]  /*19470*/  FMUL.FTZ R93, R2.reuse, R93 ;  /* 0x0000005d025d7220 */ /* 0x040fe20000410000 */
[C---:B-1----:R-:W-:Y:S03]  /*19480*/  HMMA.16816.F32 R28, R148.reuse, R108, R28 ;  /* 0x0000006c941c723c */ /* 0x042fe6000000181c */
[C---:B------:R-:W-:Y:S02]  /*19490*/  FMUL.FTZ R96, R2.reuse, R96 ;  /* 0x0000006002607220 */ /* 0x040fe40000410000 */
[----:B------:R-:W-:Y:S02]  /*194a0*/  FMUL.FTZ R97, R2, R97 ;  /* 0x0000006102617220 */ /* 0x000fe40000410000 */
[----:B------:R-:W1:Y:S01]  /*194b0*/  MUFU.EX2 R2, R161 ;  /* 0x000000a100027308 */ /* 0x000e620000000800 */
[C---:B------:R-:W-:Y:S01]  /*194c0*/  HMMA.16816.F32 R32, R148.reuse, R110, R32 ;  /* 0x0000006e9420723c */ /* 0x040fe20000001820 */
[----:B------:R-:W3:Y:S03]  /*194d0*/  LDSM.16.MT88.4 R108, [R147+0x2000] ;  /* 0x00200000936c783b */ /* 0x000ee60000004200 */
[C---:B------:R-:W-:Y:S02]  /*194e0*/  FMUL.FTZ R94, R0.reuse, R94 ;  /* 0x0000005e005e7220 */ /* 0x040fe40000410000 */
[C---:B------:R-:W-:Y:S02]  /*194f0*/  FMUL.FTZ R95, R0.reuse, R95 ;  /* 0x0000005f005f7220 */ /* 0x040fe40000410000 */
[C---:B------:R-:W-:Y:S01]  /*19500*/  FMUL.FTZ R98, R0.reuse, R98 ;  /* 0x0000006200627220 */ /* 0x040fe20000410000 */
[----:B------:R-:W4:Y:S03]  /*19510*/  MUFU.EX2 R161, R153 ;  /* 0x0000009900a17308 */ /* 0x000f260000000800 */
[----:B------:R-:W-:Y:S02]  /*19520*/  FMUL.FTZ R99, R0, R99 ;  /* 0x0000006300637220 */ /* 0x000fe40000410000 */
[----:B--2---:R-:W-:Y:S05]  /*19530*/  FADD.FTZ R0, R101, R155 ;  /* 0x0000009b65007221 */ /* 0x004fea0000010000 */
[----:B------:R-:W-:Y:S01]  /*19540*/  MUFU.EX2 R155, R163 ;  /* 0x000000a3009b7308 */ /* 0x000fe20000000800 */
[----:B-1----:R-:W-:Y:S04]  /*19550*/  FADD.FTZ R0, R2, R0 ;  /* 0x0000000002007221 */ /* 0x002fe80000010000 */
[----:B------:R-:W-:Y:S05]  /*19560*/  FADD.FTZ R0, R116, R0 ;  /* 0x0000000074007221 */ /* 0x000fea0000010000 */
[----:B------:R-:W1:Y:S01]  /*19570*/  MUFU.EX2 R153, R168 ;  /* 0x000000a800997308 */ /* 0x000e620000000800 */
[----:B------:R-:W-:Y:S01]  /*19580*/  FADD.FTZ R0, R102, R0 ;  /* 0x0000000066007221 */ /* 0x000fe20000010000 */
[C---:B---3--:R-:W-:Y:S08]  /*19590*/  HMMA.16816.F32 R36, R148.reuse, R108, R36 ;  /* 0x0000006c9424723c */ /* 0x048ff00000001824 */
        /* <DEDUP_REMOVED lines=22> */
[----:B------:R-:W-:Y:S01]  /*19700*/  HMMA.16816.F32 R96, R148, R110, R96 ;  /* 0x0000006e9460723c */ /* 0x000fe20000001860 */
[----:B------:R-:W2:Y:S03]  /*19710*/  MUFU.EX2 R101, R169 ;  /* 0x000000a900657308 */ /* 0x000ea60000000800 */
[----:B----4-:R-:W-:Y:S03]  /*19720*/  F2FP.PACK_AB R109, R160, R161 ;  /* 0x000000a1a06d723e */ /* 0x010fe600000000ff */
[----:B------:R-:W-:Y:S02]  /*19730*/  F2FP.PACK_AB R110, R102, R116 ;  /* 0x00000074666e723e */ /* 0x000fe400000000ff */
[----:B------:R-:W3:Y:S02]  /*19740*/  LDSM.16.MT88.4 R116, [R172+0x800] ;  /* 0x00080000ac74783b */ /* 0x000ee40000004200 */
[----:B------:R-:W4:Y:S01]  /*19750*/  MUFU.EX2 R2, R167 ;  /* 0x000000a700027308 */ /* 0x000f220000000800 */
[----:B------:R-:W-:Y:S02]  /*19760*/  F2FP.PACK_AB R111, R158, R157 ;  /* 0x0000009d9e6f723e */ /* 0x000fe400000000ff */
[----:B-1----:R-:W-:Y:S05]  /*19770*/  F2FP.PACK_AB R149, R152, R153 ;  /* 0x000000999895723e */ /* 0x002fea00000000ff */
[C---:B------:R-:W-:Y:S02]  /*19780*/  HMMA.16816.F32 R4, R108.reuse, R112, R4 ;  /* 0x000000706c04723c */ /* 0x040fe40000001804 */
[----:B------:R-:W1:Y:S03]  /*19790*/  MUFU.EX2 R102, R165 ;  /* 0x000000a500667308 */ /* 0x000e660000000800 */
[----:B--2---:R-:W-:Y:S03]  /*197a0*/  FADD.FTZ R0, R101, R0 ;  /* 0x0000000065007221 */ /* 0x004fe60000010000 */
[C---:B------:R-:W-:Y:S01]  /*197b0*/  HMMA.16816.F32 R8, R108.reuse, R114, R8 ;  /* 0x000000726c08723c */ /* 0x040fe20000001808 */
[----:B------:R-:W2:Y:S03]  /*197c0*/  LDSM.16.MT88.4 R112, [R175+0x800] ;  /* 0x00080000af70783b */ /* 0x000ea60000004200 */
[----:B----4-:R-:W-:Y:S04]  /*197d0*/  FADD.FTZ R0, R2, R0 ;  /* 0x0000000002007221 */ /* 0x010fe80000010000 */
[----:B------:R-:W-:Y:S04]  /*197e0*/  FADD.FTZ R0, R120, R0 ;  /* 0x0000000078007221 */ /* 0x000fe80000010000 */
[----:B-1----:R-:W-:Y:S01]  /*197f0*/  FADD.FTZ R0, R102, R0 ;  /* 0x0000000066007221 */ /* 0x002fe20000010000 */
[C---:B---3--:R-:W-:Y:S03]  /*19800*/  HMMA.16816.F32 R12, R108.reuse, R116, R12 ;  /* 0x000000746c0c723c */ /* 0x048fe6000000180c */
[----:B------:R-:W-:Y:S05]  /*19810*/  FADD.FTZ R0, R124, R0 ;  /* 0x000000007c007221 */ /* 0x000fea0000010000 */
        /* <DEDUP_REMOVED lines=33> */
[----:B------:R-:W3:Y:S01]  /*19a30*/  LDSM.16.MT88.4 R120, [R175+0x1000] ;  /* 0x00100000af78783b */ /* 0x000ee20000004200 */
[----:B------:R-:W-:Y:S02]  /*19a40*/  MUFU.EX2 R102, R205 ;  /* 0x000000cd00667308 */ /* 0x000fe40000000800 */
[----:B------:R-:W-:Y:S02]  /*19a50*/  F2FP.PACK_AB R108, R2, R101 ;  /* 0x00000065026c723e */ /* 0x000fe400000000ff */
[----:B------:R-:W-:Y:S02]  /*19a60*/  F2FP.PACK_AB R109, R156, R159 ;  /* 0x0000009f9c6d723e */ /* 0x000fe400000000ff */
[----:B------:R-:W-:Y:S04]  /*19a70*/  F2FP.PACK_AB R111, R154, R155 ;  /* 0x0000009b9a6f723e */ /* 0x000fe800000000ff */
[----:B------:R-:W4:Y:S03]  /*19a80*/  MUFU.EX2 R2, R197 ;  /* 0x000000c500027308 */ /* 0x000f260000000800 */
[C---:B--2---:R-:W-:Y:S07]  /*19a90*/  HMMA.16816.F32 R4, R108.reuse, R112, R4 ;  /* 0x000000706c04723c */ /* 0x044fee0000001804 */
[----:B------:R-:W2:Y:S01]  /*19aa0*/  MUFU.EX2 R101, R204 ;  /* 0x000000cc00657308 */ /* 0x000ea20000000800 */
[C---:B------:R-:W-:Y:S01]  /*19ab0*/  HMMA.16816.F32 R8, R108.reuse, R114, R8 ;  /* 0x000000726c08723c */ /* 0x040fe20000001808 */
[----:B------:R-:W5:Y:S07]  /*19ac0*/  LDSM.16.MT88.4 R112, [R174+0x1000] ;  /* 0x00100000ae70783b */ /* 0x000f6e0000004200 */
[C---:B-1----:R-:W-:Y:S04]  /*19ad0*/  HMMA.16816.F32 R12, R108.reuse, R116, R12 ;  /* 0x000000746c0c723c */ /* 0x042fe8000000180c */
[C---:B----4-:R-:W-:Y:S01]  /*19ae0*/  F2FP.PACK_AB R148, R2.reuse, R124 ;  /* 0x0000007c0294723e */ /* 0x050fe200000000ff */
[----:B------:R-:W-:Y:S02]  /*19af0*/  FADD.FTZ R0, R2, R0 ;  /* 0x0000000002007221 */ /* 0x000fe40000010000 */
[----:B------:R-:W-:Y:S01]  /*19b00*/  FADD.FTZ R2, R126, R125 ;  /* 0x0000007d7e027221 */ /* 0x000fe20000010000 */
[C---:B------:R-:W-:Y:S01]  /*19b10*/  HMMA.16816.F32 R16, R108.reuse, R118, R16 ;  /* 0x000000766c10723c */ /* 0x040fe20000001810 */
[----:B------:R-:W1:Y:S03]  /*19b20*/  LDSM.16.MT88.4 R116, [R147+0x3000] ;  /* 0x003000009374783b */ /* 0x000e660000004200 */
[----:B------:R-:W-:Y:S01]  /*19b30*/  FADD.FTZ R0, R102, R0 ;  /* 0x0000000066007221 */ /* 0x000fe20000010000 */
[C---:B--2---:R-:W-:Y:S02]  /*19b40*/  F2FP.PACK_AB R150, R101.reuse, R102 ;  /* 0x000000666596723e */ /* 0x044fe400000000ff */
[----:B------:R-:W-:Y:S01]  /*19b50*/  MOV R102, R3 ;  /* 0x0000000300667202 */ /* 0x000fe20000000f00 */
[C---:B---3--:R-:W-:Y:S04]  /*19b60*/  HMMA.16816.F32 R20, R108.reuse, R120, R20 ;  /* 0x000000786c14723c */ /* 0x048fe80000001814 */
[----:B------:R-:W-:Y:S02]  /*19b70*/  FADD.FTZ R208, R101, R0 ;  /* 0x0000000065d07221 */ /* 0x000fe40000010000 */
[----:B------:R-:W-:Y:S01]  /*19b80*/  FADD.FTZ R0, R127, R2 ;  /* 0x000000027f007221 */ /* 0x000fe20000010000 */
[----:B------:R-:W-:Y:S01]  /*19b90*/  MUFU.EX2 R101, R171 ;  /* 0x000000ab00657308 */ /* 0x000fe20000000800 */
[C---:B------:R-:W-:Y:S01]  /*19ba0*/  HMMA.16816.F32 R24, R108.reuse, R122, R24 ;  /* 0x0000007a6c18723c */ /* 0x040fe20000001818 */
[----:B------:R-:W2:Y:S03]  /*19bb0*/  LDSM.16.MT88.4 R120, [R172+0x3000] ;  /* 0x00300000ac78783b */ /* 0x000ea60000004200 */
        /* <DEDUP_REMOVED lines=9> */
[C---:B-1----:R-:W-:Y:S03]  /*19c50*/  HMMA.16816.F32 R36, R108.reuse, R116, R36 ;  /* 0x000000746c24723c */ /* 0x042fe60000001824 */
[----:B------:R-:W-:Y:S04]  /*19c60*/  FADD.FTZ R0, R159, R0 ;  /* 0x000000009f007221 */ /* 0x000fe80000010000 */
[----:B------:R-:W-:Y:S01]  /*19c70*/  FADD.FTZ R0, R156, R0 ;  /* 0x000000009c007221 */ /* 0x000fe20000010000 */
[C---:B------:R-:W-:Y:S01]  /*19c80*/  HMMA.16816.F32 R40, R108.reuse, R118, R40 ;  /* 0x000000766c28723c */ /* 0x040fe20000001828 */
[----:B------:R-:W1:Y:S03]  /*19c90*/  LDSM.16.MT88.4 R116, [R174+0x3000] ;  /* 0x00300000ae74783b */ /* 0x000e660000004200 */
[----:B---3--:R-:W-:Y:S01]  /*19ca0*/  F2FP.PACK_AB R151, R2, R101 ;  /* 0x000000650297723e */ /* 0x008fe200000000ff */
[----:B------:R-:W-:Y:S01]  /*19cb0*/  FADD.FTZ R0, R155, R0 ;  /* 0x000000009b007221 */ /* 0x000fe20000010000 */
[----:B------:R-:W-:Y:S02]  /*19cc0*/  IADD3 R194, R195, -0x1, RZ ;  /* 0xffffffffc3c27810 */ /* 0x000fe40007ffe0ff */
[C---:B--2---:R-:W-:Y:S04]  /*19cd0*/  HMMA.16816.F32 R44, R108.reuse, R120, R44 ;  /* 0x000000786c2c723c */ /* 0x044fe8000000182c */
[----:B------:R-:W-:Y:S01]  /*19ce0*/  FADD.FTZ R0, R154, R0 ;  /* 0x000000009a007221 */ /* 0x000fe20000010000 */
[----:B------:R-:W-:Y:S03]  /*19cf0*/  MOV R195, R194 ;  /* 0x000000c200c37202 */ /* 0x000fe60000000f00 */
[C---:B------:R-:W-:Y:S01]  /*19d00*/  HMMA.16816.F32 R48, R108.reuse, R122, R48 ;  /* 0x0000007a6c30723c */ /* 0x040fe20000001830 */
[----:B------:R-:W2:Y:S03]  /*19d10*/  LDSM.16.MT88.4 R120, [R147+0x5000] ;  /* 0x005000009378783b */ /* 0x000ea60000004200 */
        /* <DEDUP_REMOVED lines=8> */
[C---:B-1----:R-:W-:Y:S08]  /*19da0*/  HMMA.16816.F32 R60, R108.reuse, R116, R60 ;  /* 0x000000746c3c723c */ /* 0x042ff0000000183c */
[C---:B------:R-:W-:Y:S01]  /*19db0*/  HMMA.16816.F32 R64, R108.reuse, R118, R64 ;  /* 0x000000766c40723c */ /* 0x040fe20000001840 */
[----:B------:R-:W1:Y:S07]  /*19dc0*/  LDSM.16.MT88.4 R116, [R175+0x5000] ;  /* 0x00500000af74783b */ /* 0x000e6e0000004200 */
[C---:B--2---:R-:W-:Y:S08]  /*19dd0*/  HMMA.16816.F32 R68, R108.reuse, R120, R68 ;  /* 0x000000786c44723c */ /* 0x044ff00000001844 */
[C---:B------:R-:W-:Y:S01]  /*19de0*/  HMMA.16816.F32 R72, R108.reuse, R122, R72 ;  /* 0x0000007a6c48723c */ /* 0x040fe20000001848 */
[----:B------:R-:W2:Y:S07]  /*19df0*/  LDSM.16.MT88.4 R120, [R174+0x5000] ;  /* 0x00500000ae78783b */ /* 0x000eae0000004200 */
[C---:B---3--:R-:W-:Y:S08]  /*19e00*/  HMMA.16816.F32 R76, R108.reuse, R112, R76 ;  /* 0x000000706c4c723c */ /* 0x048ff0000000184c */
[C---:B------:R-:W-:Y:S08]  /*19e10*/  HMMA.16816.F32 R80, R108.reuse, R114, R80 ;  /* 0x000000726c50723c */ /* 0x040ff00000001850 */
[C---:B-1----:R-:W-:Y:S08]  /*19e20*/  HMMA.16816.F32 R84, R108.reuse, R116, R84 ;  /* 0x000000746c54723c */ /* 0x042ff00000001854 */
[C---:B------:R-:W-:Y:S01]  /*19e30*/  HMMA.16816.F32 R88, R108.reuse, R118, R88 ;  /* 0x000000766c58723c */ /* 0x040fe20000001858 */
[----:B------:R-:W1:Y:S07]  /*19e40*/  LDSM.16.MT88.4 R116, [R175+0x1800] ;  /* 0x00180000af74783b */ /* 0x000e6e0000004200 */
[C---:B--2---:R-:W-:Y:S08]  /*19e50*/  HMMA.16816.F32 R92, R108.reuse, R120, R92 ;  /* 0x000000786c5c723c */ /* 0x044ff0000000185c */
        /* <DEDUP_REMOVED lines=36> */
.L_x_852:
[----:B------:R-:W-:-:S13]  /*1a0a0*/  ISETP.GE.AND P0, PT, R194, R215, PT ;  /* 0x000000d7c200720c */ /* 0x000fda0003f06270 */
[----:B------:R-:W-:Y:S05]  /*1a0b0*/  @!P0 BRA `(.L_x_864) ;  /* 0x00003b6000008947 */ /* 0x000fea0003800000 */
[----:B------:R-:W-:Y:S02]  /*1a0c0*/  MOV R102, R16 ;  /* 0x0000001000667202 */ /* 0x000fe40000000f00 */
[----:B------:R-:W-:Y:S02]  /*1a0d0*/  MOV R101, R100 ;  /* 0x0000006400657202 */ /* 0x000fe40000000f00 */
.L_x_882:
[----:B------:R-:W-:Y:S04]  /*1a0e0*/  DEPBAR.LE SB0, 0x0 ;  /* 0x000080000000791a */ /* 0x000fe80000000000 */
[----:B------:R-:W-:Y:S01]  /*1a0f0*/  WARPSYNC 0xffffffff ;  /* 0xffffffff00007948 */ /* 0x000fe20003800000 */
[----:B------:R-:W-:Y:S01]  /*1a100*/  BAR.SYNC.DEFER_BLOCKING 0x0 ;  /* 0x0000000000007b1d */ /* 0x000fe20000010000 */
[----:B------:R-:W-:Y:S01]  /*1a110*/  SHF.R.S32.HI R0, RZ, 0x1f, R199 ;  /* 0x0000001fff007819 */ /* 0x000fe200000114c7 */
[----:B------:R-:W-:Y:S01]  /*1a120*/  IMAD.WIDE.U32 R2, R199, c[0x0][0x208], RZ ;  /* 0x00008200c7027a25 */ /* 0x000fe200078e00ff */
[C---:B------:R-:W-:Y:S02]  /*1a130*/  SHF.L.U64.HI R23, R203.reuse, 0x1, R218 ;  /* 0x00000001cb177819 */ /* 0x040fe400000102da */
[----:B------:R-:W-:Y:S01]  /*1a140*/  SHF.L.U64.HI R15, R202, 0x1, R219 ;  /* 0x00000001ca0f7819 */ /* 0x000fe200000102db */
[----:B------:R-:W-:Y:S01]  /*1a150*/  IMAD R0, R0, c[0x0][0x208], RZ ;  /* 0x0000820000007a24 */ /* 0x000fe200078e02ff */
[----:B------:R-:W-:Y:S01]  /*1a160*/  SHF.L.U32 R14, R202, 0x1, RZ ;  /* 0x00000001ca0e7819 */ /* 0x000fe200000006ff */
[----:B------:R-:W-:Y:S01]  /*1a170*/  IMAD.SHL.U32 R22, R203, 0x2, RZ ;  /* 0x00000002cb167824 */ /* 0x000fe200078e00ff */
[C---:B------:R-:W-:Y:S01]  /*1a180*/  SHF.L.U64.HI R13, R200.reuse, 0x1, R201 ;  /* 0x00000001c80d7819 */ /* 0x040fe200000102c9 */
[----:B------:R-:W-:Y:S02]  /*1a190*/  IMAD R0, R199, c[0x0][0x20c], R0 ;  /* 0x00008300c7007a24 */ /* 0x000fe400078e0200 */
[----:B------:R-:W-:Y:S02]  /*1a1a0*/  IMAD.SHL.U32 R12, R200, 0x2, RZ ;  /* 0x00000002c80c7824 */ /* 0x000fe400078e00ff */
[----:B------:R-:W-:Y:S01]  /*1a1b0*/  IMAD.IADD R3, R3, 0x1, R0 ;  /* 0x0000000103037824 */ /* 0x000fe200078e0200 */
[----:B------:R-:W-:Y:S03]  /*1a1c0*/  SHF.R.S32.HI R0, RZ, 0x1f, R198 ;  /* 0x0000001fff007819 */ /* 0x000fe600000114c6 */
        /* <DEDUP_REMOVED lines=19> */
.L_x_976:
[----:B------:R-:W5:Y:S01]  /*1a300*/  SHFL.IDX PT, R4, R5, RZ, 0x181f ;  /* 0x00181fff05047589 */ /* 0x000f6200000e0000 */
[----:B------:R-:W-:Y:S01]  /*1a310*/  ISETP.GE.AND P0, PT, R200, c[0x0][0x1d4], PT ;  /* 0x00007500c8007a0c */ /* 0x000fe20003f06270 */
[----:B------:R-:W-:Y:S01]  /*1a320*/  BSSY B0, `(.L_x_866) ;  /* 0x0000141000007945 */ /* 0x000fe20003800000 */
[----:B------:R-:W-:Y:S02]  /*1a330*/  ISETP.GE.AND P4, PT, R202, c[0x0][0x1d4], PT ;  /* 0x00007500ca007a0c */ /* 0x000fe40003f86270 */
[----:B------:R-:W-:Y:S02]  /*1a340*/  SEL R100, RZ, 0x10, P0 ;  /* 0x00000010ff647807 */ /* 0x000fe40000000000 */
[----:B------:R-:W-:Y:S01]  /*1a350*/  SEL R21, RZ, 0x10, P4 ;  /* 0x00000010ff157807 */ /* 0x000fe20002000000 */
[----:B------:R-:W-:Y:S01]  /*1a360*/  SHFL.IDX PT, R3, R7, 0x1, 0x181f ;  /* 0x00381f0007037f89 */ /* 0x000fe200000e0000 */
[----:B------:R-:W-:Y:S04]  /*1a370*/  ISETP.GE.AND P3, PT, R203, c[0x0][0x1d4], PT ;  /* 0x00007500cb007a0c */ /* 0x000fe80003f66270 */
[----:B------:R-:W-:Y:S03]  /*1a380*/  SEL R20, RZ, 0x10, P3 ;  /* 0x00000010ff147807 */ /* 0x000fe60001800000 */
[----:B------:R4:W3:Y:S02]  /*1a390*/  SHFL.IDX PT, R2, R5, 0x1, 0x181f ;  /* 0x00381f0005027f89 */ /* 0x0008e400000e0000 */
[----:B----4-:R-:W-:Y:S02]  /*1a3a0*/  IADD3 R5, -R100, 0x10, RZ ;  /* 0x0000001064057810 */ /* 0x010fe40007ffe1ff */
[----:B-----5:R-:W-:Y:S02]  /*1a3b0*/  IADD3 R6, P1, R4, R12, RZ ;  /* 0x0000000c04067210 */ /* 0x020fe40007f3e0ff */
[----:B------:R-:W-:Y:S02]  /*1a3c0*/  LOP3.LUT R5, R5, 0xf, RZ, 0xc0, !PT ;  /* 0x0000000f05057812 */ /* 0x000fe400078ec0ff */
[----:B---3--:R-:W-:Y:S05]  /*1a3d0*/  IADD3.X R7, R0, R13, RZ, P1, !PT ;  /* 0x0000000d00077210 */ /* 0x008fea0000ffe4ff */
[----:B------:R3:W-:Y:S01]  /*1a3e0*/  LDGSTS.E.BYPASS.LTC128B.128 [R193+0x100], [R6.64], !P0 ;  /* 0x0010000006c17fae */ /* 0x0007e2000c101d48 */
[-C--:B------:R-:W-:Y:S02]  /*1a3f0*/  IADD3 R12, P1, P0, R5, R2.reuse, R12 ;  /* 0x00000002050c7210 */ /* 0x080fe4000783e00c */
[----:B------:R-:W-:Y:S02]  /*1a400*/  IADD3 R5, -R20, 0x10, RZ ;  /* 0x0000001014057810 */ /* 0x000fe40007ffe1ff */
[-C--:B------:R-:W-:Y:S02]  /*1a410*/  IADD3.X R13, RZ, R3.reuse, R13, P1, P0 ;  /* 0x00000003ff0d7210 */ /* 0x080fe40000fe040d */
[----:B------:R-:W-:Y:S02]  /*1a420*/  LOP3.LUT R28, R5, 0xf, RZ, 0xc0, !PT ;  /* 0x0000000f051c7812 */ /* 0x000fe400078ec0ff */
[C---:B---3--:R-:W-:Y:S04]  /*1a430*/  IADD3 R6, -R21.reuse, 0x10, RZ ;  /* 0x0000001015067810 */ /* 0x048fe80007ffe1ff */
[----:B------:R-:W-:Y:S04]  /*1a440*/  LOP3.LUT R6, R6, 0xf, RZ, 0xc0, !PT ;  /* 0x0000000f06067812 */ /* 0x000fe800078ec0ff */
[----:B------:R-:W-:Y:S04]  /*1a450*/  IADD3 R6, P1, P0, R6, R2, R14 ;  /* 0x0000000206067210 */ /* 0x000fe8000783e00e */
[----:B------:R-:W-:Y:S02]  /*1a460*/  IADD3.X R7, RZ, R3, R15, P1, P0 ;  /* 0x00000003ff077210 */ /* 0x000fe40000fe040f */
[----:B------:R-:W-:Y:S04]  /*1a470*/  IADD3 R14, P0, R4, R14, RZ ;  /* 0x0000000e040e7210 */ /* 0x000fe80007f1e0ff */
[----:B------:R-:W-:Y:S02]  /*1a480*/  IADD3.X R15, R0, R15, RZ, P0, !PT ;  /* 0x0000000f000f7210 */ /* 0x000fe400007fe4ff */
[----:B------:R-:W-:Y:S03]  /*1a490*/  IADD3 R4, P0, R4, R22, RZ ;  /* 0x0000001604047210 */ /* 0x000fe60007f1e0ff */
[----:B------:R3:W-:Y:S01]  /*1a4a0*/  LDGSTS.E.BYPASS.LTC128B.128 [R193+0x2100], [R14.64], !P4 ;  /* 0x021000000ec17fae */ /* 0x0007e2000e101d48 */
[----:B------:R-:W-:Y:S02]  /*1a4b0*/  IADD3.X R5, R0, R23, RZ, P0, !PT ;  /* 0x0000001700057210 */ /* 0x000fe400007fe4ff */
[----:B------:R-:W-:Y:S04]  /*1a4c0*/  IADD3 R2, P1, P0, R28, R2, R22 ;  /* 0x000000021c027210 */ /* 0x000fe8000783e016 */
[----:B------:R-:W-:Y:S01]  /*1a4d0*/  IADD3.X R3, RZ, R3, R23, P1, P0 ;  /* 0x00000003ff037210 */ /* 0x000fe20000fe0417 */
[----:B------:R4:W-:Y:S01]  /*1a4e0*/  LDGSTS.E.BYPASS.LTC128B.128 [R193+0x4100], [R4.64], !P3 ;  /* 0x0410000004c17fae */ /* 0x0009e2000d901d48 */
[----:B------:R-:W-:Y:S11]  /*1a4f0*/  ISETP.NE.U32.AND P0, PT, R100, RZ, PT ;  /* 0x000000ff6400720c */ /* 0x000ff60003f05070 */
[----:B------:R-:W-:Y:S02]  /*1a500*/  @!UPT UIADD3 URZ, URZ, URZ, URZ ;  /* 0x0000003f3f3ff290 */ /* 0x000fe4000fffe03f */
[----:B------:R3:W-:Y:S01]  /*1a510*/  LDGSTS.E.BYPASS.LTC128B.128.ZFILL [R193+0x1100], [R12.64], P0 ;  /* 0x011000000cc17fae */ /* 0x0007e20008141d48 */
[----:B------:R-:W-:Y:S11]  /*1a520*/  ISETP.NE.U32.AND P0, PT, R21, RZ, PT ;  /* 0x000000ff1500720c */ /* 0x000ff60003f05070 */
[----:B------:R-:W-:Y:S02]  /*1a530*/  @!UPT UIADD3 URZ, URZ, URZ, URZ ;  /* 0x0000003f3f3ff290 */ /* 0x000fe4000fffe03f */
[----:B------:R4:W-:Y:S01]  /*1a540*/  LDGSTS.E.BYPASS.LTC128B.128.ZFILL [R193+0x3100], [R6.64], P0 ;  /* 0x0310000006c17fae */ /* 0x0009e20008141d48 */
[----:B------:R-:W-:Y:S11]  /*1a550*/  ISETP.NE.U32.AND P0, PT, R20, RZ, PT ;  /* 0x000000ff1400720c */ /* 0x000ff60003f05070 */
[----:B------:R-:W-:Y:S02]  /*1a560*/  @!UPT UIADD3 URZ, URZ, URZ, URZ ;  /* 0x0000003f3f3ff290 */ /* 0x000fe4000fffe03f */
[----:B------:R5:W-:Y:S01]  /*1a570*/  LDGSTS.E.BYPASS.LTC128B.128.ZFILL [R193+0x5100], [R2.64], P0 ;  /* 0x0510000002c17fae */ /* 0x000be20008141d48 */
[----:B------:R-:W-:Y:S07]  /*1a580*/  ISETP.GT.AND P0, PT, R194, R215, PT ;  /* 0x000000d7c200720c */ /* 0x000fee0003f04270 */
[----:B------:R-:W0:Y:S01]  /*1a590*/  LDGDEPBAR ;  /* 0x00000000000079af */ /* 0x000e220000000000 */
[C---:B--2-4-:R-:W-:Y:S08]  /*1a5a0*/  HMMA.16816.F32 R4, R32.reuse, R8, RZ ;  /* 0x000000082004723c */ /* 0x054ff000000018ff */
[C---:B------:R-:W-:Y:S08]  /*1a5b0*/  HMMA.16816.F32 R8, R32.reuse, R10, RZ ;  /* 0x0000000a2008723c */ /* 0x040ff000000018ff */
[C---:B---3--:R-:W-:Y:S08]  /*1a5c0*/  HMMA.16816.F32 R12, R32.reuse, R16, RZ ;  /* 0x00000010200c723c */ /* 0x048ff000000018ff */
[C---:B------:R-:W-:Y:S08]  /*1a5d0*/  HMMA.16816.F32 R16, R32.reuse, R18, RZ ;  /* 0x000000122010723c */ /* 0x040ff000000018ff */
[C---:B-1----:R-:W-:Y:S08]  /*1a5e0*/  HMMA.16816.F32 R20, R32.reuse, R24, RZ ;  /* 0x000000182014723c */ /* 0x042ff000000018ff */
        /* <DEDUP_REMOVED lines=137> */
[----:B-----5:R-:W-:Y:S06]  /*1ae80*/  FMUL.FTZ R2, R11, c[0x0][0x320] ;  /* 0x0000c8000b027a20 */ /* 0x020fec0000410000 */
[----:B------:R3:W4:Y:S11]  /*1ae90*/  MUFU.TANH R171, R2 ;  /* 0x0000000200ab7308 */ /* 0x0007360000002400 */
[----:B------:R-:W-:Y:S02]  /*1aea0*/  FMUL.FTZ R3, R18, c[0x0][0x320] ;  /* 0x0000c80012037a20 */ /* 0x000fe40000410000 */
[----:B-1----:R-:W-:Y:S02]  /*1aeb0*/  FMUL.FTZ R0, R5, c[0x0][0x320] ;  /* 0x0000c80005007a20 */ /* 0x002fe40000410000 */
[----:B------:R-:W1:Y:S01]  /*1aec0*/  MUFU.TANH R164, R3 ;  /* 0x0000000300a47308 */ /* 0x000e620000002400 */
[----:B---3--:R-:W-:Y:S09]  /*1aed0*/  FMUL.FTZ R2, R19, c[0x0][0x320] ;  /* 0x0000c80013027a20 */ /* 0x008ff20000410000 */
[----:B------:R3:W1:Y:S10]  /*1aee0*/  MUFU.TANH R169, R0 ;  /* 0x0000000000a97308 */ /* 0x0006740000002400 */
[----:B------:R-:W1:Y:S01]  /*1aef0*/  MUFU.TANH R163, R2 ;  /* 0x0000000200a37308 */ /* 0x000e620000002400 */
[----:B---3--:R-:W-:Y:S09]  /*1af00*/  FMUL.FTZ R0, R6, c[0x0][0x320] ;  /* 0x0000c80006007a20 */ /* 0x008ff20000410000 */
[----:B------:R3:W1:Y:S02]  /*1af10*/  MUFU.TANH R197, R0 ;  /* 0x0000000000c57308 */ /* 0x0006640000002400 */
[----:B---3--:R-:W-:Y:S02]  /*1af20*/  FMUL.FTZ R0, R7, c[0x0][0x320] ;  /* 0x0000c80007007a20 */ /* 0x008fe40000410000 */
[----:B------:R-:W3:Y:S06]  /*1af30*/  LDSM.16.M88.4 R4, [R173+0x5000] ;  /* 0x00500000ad04783b */ /* 0x000eec0000000200 */
[----:B------:R5:W1:Y:S02]  /*1af40*/  MUFU.TANH R196, R0 ;  /* 0x0000000000c47308 */ /* 0x000a640000002400 */
[----:B-----5:R-:W-:Y:S08]  /*1af50*/  FMUL.FTZ R0, R8, c[0x0][0x320] ;  /* 0x0000c80008007a20 */ /* 0x020ff00000410000 */
[----:B------:R5:W1:Y:S01]  /*1af60*/  MUFU.TANH R166, R0 ;  /* 0x0000000000a67308 */ /* 0x000a620000002400 */
[C---:B---3--:R-:W-:Y:S08]  /*1af70*/  HMMA.16816.F32 R20, R148.reuse, R4, R20 ;  /* 0x000000049414723c */ /* 0x048ff00000001814 */
[C---:B------:R-:W-:Y:S04]  /*1af80*/  HMMA.16816.F32 R24, R148.reuse, R6, R24 ;  /* 0x000000069418723c */ /* 0x040fe80000001818 */
[----:B-----5:R-:W-:Y:S04]  /*1af90*/  FMUL.FTZ R0, R9, c[0x0][0x320] ;  /* 0x0000c80009007a20 */ /* 0x020fe80000410000 */
[----:B------:R3:W1:Y:S04]  /*1afa0*/  MUFU.TANH R165, R0 ;  /* 0x0000000000a57308 */ /* 0x0006680000002400 */
[----:B---3--:R-:W-:Y:S02]  /*1afb0*/  FMUL.FTZ R0, R10, c[0x0][0x320] ;  /* 0x0000c8000a007a20 */ /* 0x008fe40000410000 */
[----:B------:R-:W3:Y:S01]  /*1afc0*/  LDSM.16.M88.4 R8, [R173+0x5800] ;  /* 0x00580000ad08783b */ /* 0x000ee20000000200 */
[----:B------:R-:W-:Y:S04]  /*1afd0*/  DEPBAR.LE SB0, 0x0 ;  /* 0x000080000000791a */ /* 0x000fe80000000000 */
[----:B------:R5:W1:Y:S03]  /*1afe0*/  MUFU.TANH R195, R0 ;  /* 0x0000000000c37308 */ /* 0x000a660000002400 */
[----:B------:R-:W-:Y:S01]  /*1aff0*/  BAR.SYNC.DEFER_BLOCKING 0x0 ;  /* 0x0000000000007b1d */ /* 0x000fe20000010000 */
[----:B-----5:R-:W-:Y:S06]  /*1b000*/  FMUL.FTZ R0, R12, c[0x0][0x320] ;  /* 0x0000c8000c007a20 */ /* 0x020fec0000410000 */
[----:B------:R5:W1:Y:S01]  /*1b010*/  MUFU.TANH R162, R0 ;  /* 0x0000000000a27308 */ /* 0x000a620000002400 */
[C---:B---3--:R-:W-:Y:S08]  /*1b020*/  HMMA.16816.F32 R28, R148.reuse, R8, R28 ;  /* 0x00000008941c723c */ /* 0x048ff0000000181c */
[----:B------:R-:W-:Y:S04]  /*1b030*/  HMMA.16816.F32 R32, R148, R10, R32 ;  /* 0x0000000a9420723c */ /* 0x000fe80000001820 */
[----:B-----5:R-:W-:Y:S04]  /*1b040*/  FMUL.FTZ R0, R13, c[0x0][0x320] ;  /* 0x0000c8000d007a20 */ /* 0x020fe80000410000 */
[----:B------:R3:W1:Y:S04]  /*1b050*/  MUFU.TANH R161, R0 ;  /* 0x0000000000a17308 */ /* 0x0006680000002400 */
[----:B---3--:R-:W-:Y:S06]  /*1b060*/  FMUL.FTZ R0, R14, c[0x0][0x320] ;  /* 0x0000c8000e007a20 */ /* 0x008fec0000410000 */
[----:B------:R3:W1:Y:S02]  /*1b070*/  MUFU.TANH R168, R0 ;  /* 0x0000000000a87308 */ /* 0x0006640000002400 */
[----:B---3--:R-:W-:Y:S08]  /*1b080*/  FMUL.FTZ R0, R15, c[0x0][0x320] ;  /* 0x0000c8000f007a20 */ /* 0x008ff00000410000 */
        /* <DEDUP_REMOVED lines=36> */
[----:B------:R3:W1:Y:S01]  /*1b2d0*/  MUFU.TANH R156, R0 ;  /* 0x00000000009c7308 */ /* 0x0006620000002400 */
[----:B------:R-:W-:-:S05]  /*1b2e0*/  @!P0 BRA `(.L_x_867) ;  /* 0x0000044000008947 */ /* 0x000fca0003800000 */
[C---:B--2-4-:R-:W-:Y:S01]  /*1b2f0*/  SHF.L.U64.HI R14, R203.reuse, 0x1, R218 ;  /* 0x00000001cb0e7819 */ /* 0x054fe200000102da */
        /* <DEDUP_REMOVED lines=9> */
[----:B---3--:R-:W-:Y:S01]  /*1b390*/  IMAD.MOV.U32 R0, RZ, RZ, R2 ;  /* 0x000000ffff007224 */ /* 0x008fe200078e0002 */
        /* <DEDUP_REMOVED lines=23> */
.L_x_977:
[----:B------:R-:W-:-:S05]  /*1b510*/  BRA.DIV ~URZ, `(.L_x_869) ;  /* 0x000092427f007947 */ /* 0x000fca000b800000 */
[----:B------:R-:W4:Y:S01]  /*1b520*/  SHFL.IDX PT, R0, R8, RZ, 0x181f ;  /* 0x00181fff08007589 */ /* 0x000f2200000e0000 */
[----:B------:R-:W-:Y:S04]  /*1b530*/  IADD3 R2, -R100, 0x10, RZ ;  /* 0x0000001064027810 */ /* 0x000fe80007ffe1ff */
[----:B------:R-:W-:Y:S04]  /*1b540*/  LOP3.LUT R2, R2, 0xf, RZ, 0xc0, !PT ;  /* 0x0000000f02027812 */ /* 0x000fe800078ec0ff */
[----:B----4-:R-:W-:Y:S04]  /*1b550*/  IADD3 R2, P1, P0, R2, R0, R9 ;  /* 0x0000000002027210 */ /* 0x010fe8000783e009 */
[----:B---3--:R-:W-:Y:S02]  /*1b560*/  IADD3.X R3, RZ, R4, R10, P1, P0 ;  /* 0x00000004ff037210 */ /* 0x008fe40000fe040a */
        /* <DEDUP_REMOVED lines=8> */
[----:B---3--:R-:W-:Y:S03]  /*1b5f0*/  IADD3 R2, P0, R0, R13, RZ ;  /* 0x0000000d00027210 */ /* 0x008fe60007f1e0ff */
[----:B------:R4:W3:Y:S02]  /*1b600*/  SHFL.IDX PT, R0, R8, 0x1, 0x181f ;  /* 0x00381f0008007f89 */ /* 0x0008e400000e0000 */
[----:B------:R-:W-:Y:S02]  /*1b610*/  IMAD.X R3, R4, 0x1, R14, P0 ;  /* 0x0000000104037824 */ /* 0x000fe400000e060e */
[----:B------:R4:W2:Y:S04]  /*1b620*/  SHFL.IDX PT, R4, R5, 0x1, 0x181f ;  /* 0x00381f0005047f89 */ /* 0x0008a800000e0000 */
[----:B------:R4:W-:Y:S02]  /*1b630*/  LDGSTS.E.BYPASS.LTC128B.128 [R193+0xa100], [R2.64], !P3 ;  /* 0x0a10000002c17fae */ /* 0x0009e4000d901d48 */
.L_x_978:
[C---:B----4-:R-:W-:Y:S02]  /*1b640*/  IADD3 R2, -R100.reuse, 0x10, RZ ;  /* 0x0000001064027810 */ /* 0x050fe40007ffe1ff */
[----:B------:R-:W-:Y:S02]  /*1b650*/  ISETP.NE.U32.AND P0, PT, R100, RZ, PT ;  /* 0x000000ff6400720c */ /* 0x000fe40003f05070 */
[----:B------:R-:W-:Y:S04]  /*1b660*/  LOP3.LUT R2, R2, 0xf, RZ, 0xc0, !PT ;  /* 0x0000000f02027812 */ /* 0x000fe800078ec0ff */
[----:B---3--:R-:W-:Y:S04]  /*1b670*/  IADD3 R2, P2, P1, R2, R0, R9 ;  /* 0x0000000002027210 */ /* 0x008fe8000795e009 */
[----:B--2---:R-:W-:Y:S05]  /*1b680*/  IADD3.X R3, RZ, R4, R10, P2, P1 ;  /* 0x00000004ff037210 */ /* 0x004fea00017e240a */
        /* <DEDUP_REMOVED lines=10> */
.L_x_867:
[----:B--2-4-:R-:W-:Y:S05]  /*1b730*/  BSYNC B0 ;  /* 0x0000000000007941 */ /* 0x014fea0003800000 */
.L_x_866:
[----:B------:R-:W-:Y:S01]  /*1b740*/  LOP3.LUT R8, RZ, c[0x0][0x324], RZ, 0x33, !PT ;  /* 0x0000c900ff087a12 */ /* 0x000fe200078e33ff */
[----:B---3--:R-:W-:Y:S01]  /*1b750*/  IMAD.MOV.U32 R0, RZ, RZ, c[0x0][0x2c4] ;  /* 0x0000b100ff007624 */ /* 0x008fe200078e00ff */
[----:B------:R-:W0:Y:S01]  /*1b760*/  LDGDEPBAR ;  /* 0x00000000000079af */ /* 0x000e220000000000 */
[----:B------:R-:W-:Y:S02]  /*1b770*/  IMAD.IADD R4, R243, 0x1, R233 ;  /* 0x00000001f3047824 */ /* 0x000fe400078e02e9 */
[----:B------:R-:W-:Y:S01]  /*1b780*/  IMAD.SHL.U32 R5, R194, 0x40, RZ ;  /* 0x00000040c2057824 */ /* 0x000fe200078e00ff */
[----:B------:R-:W-:Y:S11]  /*1b790*/  ISETP.NE.AND P0, PT, R0, 0x1, PT ;  /* 0x000000010000780c */ /* 0x000ff60003f05270 */
[----:B------:R-:W-:Y:S02]  /*1b7a0*/  @!UPT UIADD3 URZ, URZ, URZ, URZ ;  /* 0x0000003f3f3ff290 */ /* 0x000fe4000fffe03f */
[----:B------:R-:W-:Y:S05]  /*1b7b0*/  @P0 IMAD.HI.U32 R0, R4, c[0x0][0x2c8], RZ ;  /* 0x0000b20004000a27 */ /* 0x000fea00078e00ff */
[----:B------:R-:W-:Y:S02]  /*1b7c0*/  @P0 SHF.R.U32.HI R4, RZ, c[0x0][0x2cc], R0 ;  /* 0x0000b300ff040a19 */ /* 0x000fe40000011600 */
[----:B------:R-:W-:Y:S04]  /*1b7d0*/  IADD3 R0, -R220, 0x1, -R5 ;  /* 0x00000001dc007810 */ /* 0x000fe80007ffe905 */
[----:B------:R-:W-:Y:S04]  /*1b7e0*/  IADD3 R6, -R217, R0, R216 ;  /* 0x00000000d9067210 */ /* 0x000fe80007ffe1d8 */
[----:B------:R-:W-:Y:S01]  /*1b7f0*/  IADD3 R7, R6, c[0x0][0x328], RZ ;  /* 0x0000ca0006077a10 */ /* 0x000fe20007ffe0ff */
[----:B------:R-:W-:-:S05]  /*1b800*/  BRA.DIV ~URZ, `(.L_x_870) ;  /* 0x000091627f007947 */ /* 0x000fca000b800000 */
[----:B------:R2:W3:Y:S02]  /*1b810*/  SHFL.IDX PT, R3, R4, RZ, 0x1c1f ;  /* 0x001c1fff04037589 */ /* 0x0004e400000e0000 */
.L_x_979:
[-C--:B---3--:R-:W-:Y:S01]  /*1b820*/  IADD3 R2, R7, R3.reuse, RZ ;  /* 0x0000000307027210 */ /* 0x088fe20007ffe0ff */
[----:B------:R-:W-:Y:S02]  /*1b830*/  IMAD.MOV.U32 R0, RZ, RZ, c[0x0][0x32c] ;  /* 0x0000cb00ff007624 */ /* 0x000fe400078e00ff */
[----:B------:R-:W-:Y:S03]  /*1b840*/  IMAD.IADD R6, R8, 0x1, R6 ;  /* 0x0000000108067824 */ /* 0x000fe600078e0206 */
[----:B------:R-:W-:Y:S02]  /*1b850*/  ISETP.GE.AND P0, PT, R0, 0x1, PT ;  /* 0x000000010000780c */ /* 0x000fe40003f06270 */
[----:B------:R-:W-:Y:S11]  /*1b860*/  IADD3 R0, R6, R3, RZ ;  /* 0x0000000306007210 */ /* 0x000ff60007ffe0ff */
        /* <DEDUP_REMOVED lines=14> */
.L_x_873:
[----:B------:R-:W-:Y:S04]  /*1b950*/  MOV R8, 0x1 ;  /* 0x0000000100087802 */ /* 0x000fe80000000f00 */
[----:B------:R-:W-:Y:S11]  /*1b960*/  ISETP.NE.AND P0, PT, R8, c[0x0][0x32c], PT ;  /* 0x0000cb0008007a0c */ /* 0x000ff60003f05270 */
[----:B------:R-:W-:Y:S02]  /*1b970*/  @!UPT UIADD3 URZ, URZ, URZ, URZ ;  /* 0x0000003f3f3ff290 */ /* 0x000fe4000fffe03f */
[----:B------:R-:W-:Y:S05]  /*1b980*/  @P0 IMAD.HI.U32 R8, R3, c[0x0][0x330], RZ ;  /* 0x0000cc0003080a27 */ /* 0x000fea00078e00ff */
[----:B------:R-:W-:Y:S02]  /*1b990*/  @P0 SHF.R.U32.HI R3, RZ, c[0x0][0x334], R8 ;  /* 0x0000cd00ff030a19 */ /* 0x000fe40000011608 */
.L_x_874:
[----:B------:R-:W-:Y:S05]  /*1b9a0*/  BSYNC B0 ;  /* 0x0000000000007941 */ /* 0x000fea0003800000 */
.L_x_872:
[----:B------:R-:W-:Y:S04]  /*1b9b0*/  IMAD R3, R3, c[0x0][0x32c], -R5 ;  /* 0x0000cb0003037a24 */ /* 0x000fe800078e0a05 */
[----:B------:R-:W-:Y:S05]  /*1b9c0*/  IMAD.IADD R3, R3, 0x1, -R220 ;  /* 0x0000000103037824 */ /* 0x000fea00078e0adc */
[----:B------:R-:W-:Y:S02]  /*1b9d0*/  IMNMX R0, R0, R3, !PT ;  /* 0x0000000300007217 */ /* 0x000fe40007800200 */
[----:B------:R-:W-:Y:S04]  /*1b9e0*/  IADD3 R3, R3, c[0x0][0x32c], RZ ;  /* 0x0000cb0003037a10 */ /* 0x000fe80007ffe0ff */
[----:B------:R-:W-:Y:S02]  /*1b9f0*/  IMNMX R2, R2, R3, PT ;  /* 0x0000000302027217 */ /* 0x000fe40003800200 */
.L_x_871:
[----:B------:R-:W-:Y:S04]  /*1ba00*/  ISETP.GT.AND P1, PT, R194, -0x1, PT ;  /* 0xffffffffc200780c */ /* 0x000fe80003f24270 */
[C---:B------:R-:W-:Y:S02]  /*1ba10*/  ISETP.GT.AND P2, PT, R0.reuse, RZ, P1 ;  /* 0x000000ff0000720c */ /* 0x040fe40000f44270 */
[----:B------:R-:W-:Y:S02]  /*1ba20*/  ISETP.GT.AND P0, PT, R0, 0x1, P1 ;  /* 0x000000010000780c */ /* 0x000fe40000f04270 */
[C---:B------:R-:W-:Y:S02]  /*1ba30*/  ISETP.LT.OR P2, PT, R2.reuse, 0x1, P2 ;  /* 0x000000010200780c */ /* 0x040fe40001741670 */
[----:B------:R-:W-:Y:S02]  /*1ba40*/  ISETP.LT.OR P0, PT, R2, 0x2, P0 ;  /* 0x000000020200780c */ /* 0x000fe40000701670 */
[----:B------:R-:W-:Y:S02]  /*1ba50*/  FSEL R22, R170, -INF , !P2 ;  /* 0xff800000aa167808 */ /* 0x000fe40005000000 */
[C---:B------:R-:W-:Y:S02]  /*1ba60*/  ISETP.GT.AND P2, PT, R0.reuse, 0x8, P1 ;  /* 0x000000080000780c */ /* 0x040fe40000f44270 */
[----:B-1----:R-:W-:Y:S02]  /*1ba70*/  FSEL R149, R169, -INF , !P0 ;  /* 0xff800000a9957808 */ /* 0x002fe40004000000 */
        /* <DEDUP_REMOVED lines=43> */
.L_x_980:
        /* <DEDUP_REMOVED lines=19> */
.L_x_878:
[----:B-12---:R-:W-:Y:S04]  /*1be60*/  MOV R4, 0x1 ;  /* 0x0000000100047802 */ /* 0x006fe80000000f00 */
[----:B------:R-:W-:Y:S11]  /*1be70*/  ISETP.NE.AND P0, PT, R4, c[0x0][0x32c], PT ;  /* 0x0000cb0004007a0c */ /* 0x000ff60003f05270 */
[----:B------:R-:W-:Y:S02]  /*1be80*/  @!UPT UIADD3 URZ, URZ, URZ, URZ ;  /* 0x0000003f3f3ff290 */ /* 0x000fe4000fffe03f */
[----:B------:R-:W-:Y:S05]  /*1be90*/  @P0 IMAD.HI.U32 R4, R3, c[0x0][0x330], RZ ;  /* 0x0000cc0003040a27 */ /* 0x000fea00078e00ff */
[----:B------:R-:W-:Y:S02]  /*1bea0*/  @P0 SHF.R.U32.HI R3, RZ, c[0x0][0x334], R4 ;  /* 0x0000cd00ff030a19 */ /* 0x000fe40000011604 */
.L_x_879:
[----:B------:R-:W-:Y:S05]  /*1beb0*/  BSYNC B0 ;  /* 0x0000000000007941 */ /* 0x000fea0003800000 */
.L_x_877:
[----:B------:R-:W-:Y:S04]  /*1bec0*/  IMAD R5, R3, c[0x0][0x32c], -R5 ;  /* 0x0000cb0003057a24 */ /* 0x000fe800078e0a05 */
[----:B------:R-:W-:Y:S05]  /*1bed0*/  IMAD.IADD R3, R5, 0x1, -R220 ;  /* 0x0000000105037824 */ /* 0x000fea00078e0adc */
[----:B------:R-:W-:Y:S02]  /*1bee0*/  IMNMX R0, R0, R3, !PT ;  /* 0x0000000300007217 */ /* 0x000fe40007800200 */
[----:B------:R-:W-:Y:S04]  /*1bef0*/  IADD3 R3, R3, c[0x0][0x32c], RZ ;  /* 0x0000cb0003037a10 */ /* 0x000fe80007ffe0ff */
[----:B------:R-:W-:Y:S02]  /*1bf00*/  IMNMX R2, R2, R3, PT ;  /* 0x0000000302027217 */ /* 0x000fe40003800200 */
.L_x_876:
        /* <DEDUP_REMOVED lines=82> */
.L_x_981:
[----:B-12---:R-:W-:Y:S01]  /*1c430*/  FMNMX.FTZ R4, R4, R0, !PT ;  /* 0x0000000004047209 */ /* 0x006fe20007810000 */
[----:B------:R-:W-:-:S05]  /*1c440*/  BRA.DIV ~URZ, `(.L_x_881) ;  /* 0x000086427f007947 */ /* 0x000fca000b800000 */
[----:B------:R-:W1:Y:S02]  /*1c450*/  SHFL.BFLY PT, R0, R4, 0x1, 0x1f ;  /* 0x0c201f0004007f89 */ /* 0x000e6400000e0000 */
[----:B-1----:R-:W-:Y:S02]  /*1c460*/  FMNMX.FTZ R100, R4, R0, !PT ;  /* 0x0000000004647209 */ /* 0x002fe40007810000 */
[----:B------:R-:W1:Y:S02]  /*1c470*/  SHFL.BFLY PT, R0, R5, 0x2, 0x1f ;  /* 0x0c401f0005007f89 */ /* 0x000e6400000e0000 */
[----:B-1----:R-:W-:Y:S05]  /*1c480*/  FMNMX.FTZ R4, R5, R0, !PT ;  /* 0x0000000005047209 */ /* 0x002fea0007810000 */
[----:B------:R1:W2:Y:S02]  /*1c490*/  SHFL.BFLY PT, R0, R4, 0x1, 0x1f ;  /* 0x0c201f0004007f89 */ /* 0x0002a400000e0000 */
.L_x_982:
        /* <DEDUP_REMOVED lines=45> */
[----:B------:R-:W-:Y:S02]  /*1c770*/  FMUL.FTZ R36, R0, R36 ;  /* 0x0000002400247220 */ /* 0x000fe40000410000 */
        /* <DEDUP_REMOVED lines=330> */
.L_x_864:
[----:B------:R-:W-:Y:S05]  /*1dc20*/  BRA.DIV ~URZ, `(.L_x_883) ;  /* 0x00006f327f007947 */ /* 0x000fea000b800000 */
[----:B------:R1:W2:Y:S02]  /*1dc30*/  SHFL.BFLY PT, R0, R208, 0x2, 0x1f ;  /* 0x0c401f00d0007f89 */ /* 0x0002a400000e0000 */
.L_x_983:
[----:B--2---:R-:W-:Y:S01]  /*1dc40*/  FADD.FTZ R5, R0, R208 ;  /* 0x000000d000057221 */ /* 0x004fe20000010000 */
[----:B------:R-:W-:Y:S05]  /*1dc50*/  BRA.DIV ~URZ, `(.L_x_884) ;  /* 0x00006f527f007947 */ /* 0x000fea000b800000 */
[----:B------:R-:W2:Y:S02]  /*1dc60*/  SHFL.BFLY PT, R0, R206, 0x2, 0x1f ;  /* 0x0c401f00ce007f89 */ /* 0x000ea400000e0000 */
[----:B--2---:R-:W-:-:S02]  /*1dc70*/  FADD.FTZ R4, R0, R206 ;  /* 0x000000ce00047221 */ /* 0x004fc40000010000 */
[----:B------:R-:W2:Y:S04]  /*1dc80*/  SHFL.BFLY PT, R0, R5, 0x1, 0x1f ;  /* 0x0c201f0005007f89 */ /* 0x000ea800000e0000 */
[----:B------:R3:W4:Y:S01]  /*1dc90*/  SHFL.BFLY PT, R3, R4, 0x1, 0x1f ;  /* 0x0c201f0004037f89 */ /* 0x00072200000e0000 */
[----:B--2---:R-:W-:-:S05]  /*1dca0*/  FADD.FTZ R5, R5, R0 ;  /* 0x0000000005057221 */ /* 0x004fca0000010000 */
.L_x_984:
[----:B------:R-:W-:Y:S01]  /*1dcb0*/  FSETP.NE.FTZ.AND P1, PT, R5, RZ, PT ;  /* 0x000000ff0500720b */ /* 0x000fe20003f35000 */
[----:B----4-:R-:W-:Y:S01]  /*1dcc0*/  FADD.FTZ R3, R3, R4 ;  /* 0x0000000403037221 */ /* 0x010fe20000010000 */
[----:B------:R-:W-:Y:S02]  /*1dcd0*/  MOV R15, 0xff800000 ;  /* 0xff800000000f7802 */ /* 0x000fe40000000f00 */
[----:B------:R-:W-:Y:S02]  /*1dce0*/  MOV R18, 0xff800000 ;  /* 0xff80000000127802 */ /* 0x000fe40000000f00 */
[----:B------:R-:W-:-:S07]  /*1dcf0*/  FSETP.NE.FTZ.AND P0, PT, R3, RZ, PT ;  /* 0x000000ff0300720b */ /* 0x000fce0003f15000 */
[----:B------:R-:W2:Y:S01]  /*1dd00*/  @P1 MUFU.LG2 R0, R5 ;  /* 0x0000000500001308 */ /* 0x000ea20000000c00 */
[----:B------:R-:W-:-:S05]  /*1dd10*/  @P1 MOV R2, 0x3f317218 ;  /* 0x3f31721800021802 */ /* 0x000fca0000000f00 */
[----:B------:R-:W-:Y:S01]  /*1dd20*/  @P1 FMUL.FTZ R2, R2, c[0x0][0x2d0] ;  /* 0x0000b40002021a20 */ /* 0x000fe20000410000 */
[----:B---3--:R-:W-:-:S05]  /*1dd30*/  @P0 MOV R4, 0x3f317218 ;  /* 0x3f31721800040802 */ /* 0x008fca0000000f00 */
[----:B------:R-:W-:Y:S02]  /*1dd40*/  @P0 FMUL.FTZ R4, R4, c[0x0][0x2d0] ;  /* 0x0000b40004040a20 */ /* 0x000fe40000410000 */
[----:B--2---:R-:W-:-:S04]  /*1dd50*/  @P1 FMUL.FTZ R0, R0, 0.69314718246459960938 ;  /* 0x3f31721800001820 */ /* 0x004fc80000410000 */
[----:B------:R-:W-:Y:S01]  /*1dd60*/  @P1 FFMA.FTZ R15, R2, R100, R0 ;  /* 0x00000064020f1223 */ /* 0x000fe20000010000 */
[----:B------:R-:W-:Y:S01]  /*1dd70*/  MOV R2, RZ ;  /* 0x000000ff00027202 */ /* 0x000fe20000000f00 */
[----:B------:R-:W2:Y:S08]  /*1dd80*/  @P0 MUFU.LG2 R0, R3 ;  /* 0x0000000300000308 */ /* 0x000eb00000000c00 */
[----:B------:R-:W3:Y:S01]  /*1dd90*/  @P1 MUFU.RCP R2, R5 ;  /* 0x0000000500021308 */ /* 0x000ee20000001000 */
[----:B--2---:R-:W-:-:S04]  /*1dda0*/  @P0 FMUL.FTZ R0, R0, 0.69314718246459960938 ;  /* 0x3f31721800000820 */ /* 0x004fc80000410000 */
[----:B------:R-:W-:Y:S01]  /*1ddb0*/  @P0 FFMA.FTZ R18, R4, R16, R0 ;  /* 0x0000001004120223 */ /* 0x000fe20000010000 */
[----:B------:R-:W-:Y:S01]  /*1ddc0*/  MOV R0, RZ ;  /* 0x000000ff00007202 */ /* 0x000fe20000000f00 */
[C---:B---3--:R-:W-:Y:S02]  /*1ddd0*/  FMUL.FTZ R100, R2.reuse, R116 ;  /* 0x0000007402647220 */ /* 0x048fe40000410000 */
[----:B------:R-:W-:-:S03]  /*1dde0*/  FMUL.FTZ R101, R2, R117 ;  /* 0x0000007502657220 */ /* 0x000fc60000410000 */
[----:B------:R-:W2:Y:S01]  /*1ddf0*/  @P0 MUFU.RCP R0, R3 ;  /* 0x0000000300000308 */ /* 0x000ea20000001000 */
        /* <DEDUP_REMOVED lines=14> */
[C---:B--2---:R-:W-:Y:S02]  /*1dee0*/  FMUL.FTZ R96, R0.reuse, R114 ;  /* 0x0000007200607220 */ /* 0x044fe40000410000 */
[----:B------:R-:W-:Y:S02]  /*1def0*/  FMUL.FTZ R97, R0, R115 ;  /* 0x0000007300617220 */ /* 0x000fe40000410000 */
        /* <DEDUP_REMOVED lines=53> */
[----:B------:R-:W-:Y:S01]  /*1e250*/  FMUL.FTZ R51, R0, R99 ;  /* 0x0000006300337220 */ /* 0x000fe20000410000 */
[----:B------:R-:W-:Y:S01]  /*1e260*/  MOV R0, 0x1 ;  /* 0x0000000100007802 */ /* 0x000fe20000000f00 */
        /* <DEDUP_REMOVED lines=24> */
.L_x_749:
        /* <DEDUP_REMOVED lines=17> */
.L_x_886:
[----:B------:R-:W-:Y:S05]  /*1e500*/  BSYNC B0 ;  /* 0x0000000000007941 */ /* 0x000fea0003800000 */
.L_x_885:
[----:B------:R-:W-:Y:S01]  /*1e510*/  PRMT R0, R0, 0x9910, RZ ;  /* 0x0000991000007816 */ /* 0x000fe200000000ff */
[----:B------:R-:W-:Y:S01]  /*1e520*/  BSSY B1, `(.L_x_887) ;  /* 0x0000386000017945 */ /* 0x000fe20003800000 */
[----:B------:R-:W-:Y:S02]  /*1e530*/  IMAD.MOV.U32 R86, RZ, RZ, R244 ;  /* 0x000000ffff567224 */ /* 0x000fe400078e00f4 */
[----:B------:R-:W-:-:S13]  /*1e540*/  ISETP.NE.AND P0, PT, R0, RZ, PT ;  /* 0x000000ff0000720c */ /* 0x000fda0003f05270 */
[----:B------:R-:W-:Y:S05]  /*1e550*/  @!P0 BRA `(.L_x_888) ;  /* 0x00002c4000008947 */ /* 0x000fea0003800000 */
[----:B------:R-:W2:Y:S04]  /*1e560*/  LDL R8, [R1+0x4] ;  /* 0x0000040001087983 */ /* 0x000ea80000100800 */
[----:B------:R-:W3:Y:S04]  /*1e570*/  LDL R7, [R1] ;  /* 0x0000000001077983 */ /* 0x000ee80000100800 */
[----:B------:R-:W4:Y:S04]  /*1e580*/  LDL R6, [R1+0x14] ;  /* 0x0000140001067983 */ /* 0x000f280000100800 */
[----:B------:R-:W3:Y:S04]  /*1e590*/  LDL R5, [R1+0xc] ;  /* 0x00000c0001057983 */ /* 0x000ee80000100800 */
[----:B------:R-:W3:Y:S04]  /*1e5a0*/  LDL R4, [R1+0x10] ;  /* 0x0000100001047983 */ /* 0x000ee80000100800 */
[----:B------:R-:W3:Y:S01]  /*1e5b0*/  LDL R3, [R1+0x8] ;  /* 0x0000080001037983 */ /* 0x000ee20000100800 */
[----:B------:R-:W-:Y:S01]  /*1e5c0*/  WARPSYNC 0xffffffff ;  /* 0xffffffff00007948 */ /* 0x000fe20003800000 */
[----:B------:R-:W-:Y:S01]  /*1e5d0*/  F2FP.PACK_AB R2, R23, R22 ;  /* 0x000000161702723e */ /* 0x000fe200000000ff */
[----:B------:R-:W-:Y:S01]  /*1e5e0*/  IMAD.MOV.U32 R14, RZ, RZ, c[0x0][0x388] ;  /* 0x0000e200ff0e7624 */ /* 0x000fe200078e00ff */
[----:B------:R-:W-:Y:S01]  /*1e5f0*/  BAR.SYNC.DEFER_BLOCKING 0x1, 0x100 ;  /* 0x0044000000007b1d */ /* 0x000fe20000010000 */
[----:B------:R-:W-:-:S02]  /*1e600*/  F2FP.PACK_AB R0, R85, R84 ;  /* 0x000000545500723e */ /* 0x000fc400000000ff */
[----:B------:R-:W-:Y:S02]  /*1e610*/  ISETP.NE.U32.AND P0, PT, RZ, c[0x0][0x508], PT ;  /* 0x00014200ff007a0c */ /* 0x000fe40003f05070 */
[----:B------:R-:W-:Y:S02]  /*1e620*/  ISETP.NE.U32.AND P2, PT, RZ, c[0x0][0x500], PT ;  /* 0x00014000ff007a0c */ /* 0x000fe40003f45070 */
[----:B------:R-:W-:Y:S02]  /*1e630*/  ISETP.NE.AND.EX P1, PT, RZ, c[0x0][0x50c], PT, P0 ;  /* 0x00014300ff007a0c */ /* 0x000fe40003f25300 */
[----:B------:R-:W-:Y:S01]  /*1e640*/  ISETP.NE.AND.EX P2, PT, RZ, c[0x0][0x504], PT, P2 ;  /* 0x00014100ff007a0c */ /* 0x000fe20003f45320 */
[----:B------:R1:W-:Y:S04]  /*1e650*/  STS [R251], R2 ;  /* 0x00000002fb007388 */ /* 0x0003e80000000800 */
[----:B------:R1:W-:Y:S02]  /*1e660*/  STS [R251+0x400], R0 ;  /* 0x00040000fb007388 */ /* 0x0003e40000000800 */
[----:B-1----:R-:W-:-:S02]  /*1e670*/  F2FP.PACK_AB R2, R25, R24 ;  /* 0x000000181902723e */ /* 0x002fc400000000ff */
[----:B------:R-:W-:-:S03]  /*1e680*/  F2FP.PACK_AB R0, R31, R30 ;  /* 0x0000001e1f00723e */ /* 0x000fc600000000ff */
[----:B------:R1:W-:Y:S04]  /*1e690*/  STS [R252], R2 ;  /* 0x00000002fc007388 */ /* 0x0003e80000000800 */
[----:B------:R1:W-:Y:S02]  /*1e6a0*/  STS [R252+0x400], R0 ;  /* 0x00040000fc007388 */ /* 0x0003e40000000800 */
[----:B-1----:R-:W-:Y:S02]  /*1e6b0*/  F2FP.PACK_AB R2, R27, R26 ;  /* 0x0000001a1b02723e */ /* 0x002fe400000000ff */
[----:B------:R-:W-:-:S03]  /*1e6c0*/  F2FP.PACK_AB R0, R125, R124 ;  /* 0x0000007c7d00723e */ /* 0x000fc600000000ff */
        /* <DEDUP_REMOVED lines=84> */
[----:B------:R-:W-:Y:S01]  /*1ec10*/  STS [R3+0x8000], R2 ;  /* 0x0080000203007388 */ /* 0x000fe20000000800 */
[----:B------:R-:W-:-:S03]  /*1ec20*/  IMAD.MOV.U32 R4, RZ, RZ, 0x4 ;  /* 0x00000004ff047424 */ /* 0x000fc600078e00ff */
[----:B------:R1:W-:Y:S02]  /*1ec30*/  STS [R3+0x8400], R0 ;  /* 0x0084000003007388 */ /* 0x0003e40000000800 */
[CC--:B-1----:R-:W-:Y:S02]  /*1ec40*/  @P1 IMAD.WIDE R2, R247.reuse, R4.reuse, c[0x0][0x508] ;  /* 0x00014200f7021625 */ /* 0x0c2fe400078e0204 */
[----:B------:R-:W-:Y:S02]  /*1ec50*/  BAR.SYNC.DEFER_BLOCKING 0x1, 0x100 ;  /* 0x0044000000007b1d */ /* 0x000fe40000010000 */
[----:B------:R-:W-:-:S04]  /*1ec60*/  IMAD.WIDE R4, R247, R4, c[0x0][0x500] ;  /* 0x00014000f7047625 */ /* 0x000fc800078e0204 */
[----:B------:R1:W5:Y:S02]  /*1ec70*/  @P1 LDG.E R14, [R2.64] ;  /* 0x00000008020e1981 */ /* 0x000364000c1e1900 */
        /* <DEDUP_REMOVED lines=9> */
.L_x_889:
[----:B------:R-:W2:Y:S01]  /*1ed10*/  LDL R87, [R1+0x4c] ;  /* 0x00004c0001577983 */ /* 0x000ea20000100800 */
[----:B------:R-:W-:Y:S01]  /*1ed20*/  IMAD.MOV.U32 R13, RZ, RZ, 0x368 ;  /* 0x00000368ff0d7424 */ /* 0x000fe200078e00ff */
[----:B------:R-:W-:Y:S02]  /*1ed30*/  ISETP.GT.AND P2, PT, R0, 0x1, PT ;  /* 0x000000010000780c */ /* 0x000fe40003f44270 */
[----:B------:R-:W-:Y:S01]  /*1ed40*/  ISETP.NE.U32.AND P0, PT, RZ, c[0x0][0x500], PT ;  /* 0x00014000ff007a0c */ /* 0x000fe20003f05070 */
[----:B------:R-:W3:Y:S01]  /*1ed50*/  S2R R90, SR_TID.X ;  /* 0x00000000005a7919 */ /* 0x000ee20000002100 */
[----:B------:R-:W-:-:S02]  /*1ed60*/  SEL R13, R13, 0x328, P2 ;  /* 0x000003280d0d7807 */ /* 0x000fc40001000000 */
[----:B------:R-:W-:Y:S02]  /*1ed70*/  ISETP.NE.AND.EX P0, PT, RZ, c[0x0][0x504], PT, P0 ;  /* 0x00014100ff007a0c */ /* 0x000fe40003f05300 */
[----:B------:R-:W4:Y:S01]  /*1ed80*/  LDC.64 R6, c[0x0][R13+0x170] ;  /* 0x00005c000d067b82 */ /* 0x000f220000000a00 */
[----:B------:R-:W-:Y:S02]  /*1ed90*/  SHF.R.S32.HI R3, RZ, 0x1f, R247 ;  /* 0x0000001fff037819 */ /* 0x000fe400000114f7 */
[----:B------:R-:W-:Y:S02]  /*1eda0*/  SEL R0, R247, RZ, !P0 ;  /* 0x000000fff7007207 */ /* 0x000fe40004000000 */
[----:B-1----:R-:W-:Y:S02]  /*1edb0*/  SEL R4, R3, RZ, !P0 ;  /* 0x000000ff03047207 */ /* 0x002fe40004000000 */
[----:B------:R-:W-:Y:S01]  /*1edc0*/  LOP3.LUT R5, R246, 0xffff, RZ, 0xc0, !PT ;  /* 0x0000fffff6057812 */ /* 0x000fe200078ec0ff */
[----:B------:R-:W1:Y:S08]  /*1edd0*/  LDC.64 R10, c[0x0][R13+0x168] ;  /* 0x00005a000d0a7b82 */ /* 0x000e700000000a00 */
[----:B------:R-:W1:Y:S01]  /*1ede0*/  LDC.64 R16, c[0x0][R13+0x178] ;  /* 0x00005e000d107b82 */ /* 0x000e620000000a00 */
[----:B---3--:R-:W-:-:S04]  /*1edf0*/  SHF.R.S32.HI R19, RZ, 0x1f, R90 ;  /* 0x0000001fff137819 */ /* 0x008fc8000001145a */
[----:B------:R-:W-:-:S04]  /*1ee00*/  LEA.HI R19, R19, R90, RZ, 0x5 ;  /* 0x0000005a13137211 */ /* 0x000fc800078f28ff */
[----:B------:R-:W-:-:S05]  /*1ee10*/  LOP3.LUT R19, R19, 0xffffffe0, RZ, 0xc0, !PT ;  /* 0xffffffe013137812 */ /* 0x000fca00078ec0ff */
[----:B------:R-:W-:Y:S02]  /*1ee20*/  IMAD.IADD R19, R90, 0x1, -R19 ;  /* 0x000000015a137824 */ /* 0x000fe400078e0a13 */
[----:B----4-:R-:W-:-:S04]  /*1ee30*/  IMAD R3, R7, R0, RZ ;  /* 0x0000000007037224 */ /* 0x010fc800078e02ff */
[C---:B------:R-:W-:Y:S02]  /*1ee40*/  IMAD R4, R6.reuse, R4, R3 ;  /* 0x0000000406047224 */ /* 0x040fe400078e0203 */
[----:B------:R-:W-:-:S04]  /*1ee50*/  IMAD.WIDE.U32 R6, R6, R0, RZ ;  /* 0x0000000006067225 */ /* 0x000fc800078e00ff */
[----:B-1----:R-:W-:-:S04]  /*1ee60*/  IMAD.WIDE.U32 R8, R10, R5, RZ ;  /* 0x000000050a087225 */ /* 0x002fc800078e00ff */
[----:B------:R-:W-:Y:S01]  /*1ee70*/  IMAD R3, R11, R5, RZ ;  /* 0x000000050b037224 */ /* 0x000fe200078e02ff */
[----:B-----5:R-:W-:Y:S01]  /*1ee80*/  IADD3 R12, P1, P0, R6, R8, R2 ;  /* 0x00000008060c7210 */ /* 0x020fe2000783e002 */
[----:B------:R-:W-:Y:S01]  /*1ee90*/  IMAD.IADD R4, R7, 0x1, R4 ;  /* 0x0000000107047824 */ /* 0x000fe200078e0204 */
[----:B------:R-:W-:Y:S01]  /*1eea0*/  SHF.R.S32.HI R8, RZ, 0x1f, R2 ;  /* 0x0000001fff087819 */ /* 0x000fe20000011402 */
[----:B------:R-:W-:Y:S01]  /*1eeb0*/  IMAD.IADD R9, R9, 0x1, R3 ;  /* 0x0000000109097824 */ /* 0x000fe200078e0203 */
[----:B------:R-:W-:Y:S01]  /*1eec0*/  SEL R6, R249, RZ, P2 ;  /* 0x000000fff9067207 */ /* 0x000fe20001000000 */
[----:B------:R-:W-:-:S03]  /*1eed0*/  IMAD.MOV.U32 R3, RZ, RZ, c[0x0][0x4e8] ;  /* 0x00013a00ff037624 */ /* 0x000fc600078e00ff */
[----:B------:R-:W-:Y:S01]  /*1eee0*/  IADD3.X R11, R4, R9, R8, P1, P0 ;  /* 0x00000009040b7210 */ /* 0x000fe20000fe0408 */
[-C--:B------:R-:W-:Y:S01]  /*1eef0*/  IMAD R10, R17, R6.reuse, RZ ;  /* 0x00000006110a7224 */ /* 0x080fe200078e02ff */
[----:B------:R-:W-:Y:S01]  /*1ef00*/  ISETP.NE.AND P3, PT, R3, 0x1, PT ;  /* 0x000000010300780c */ /* 0x000fe20003f65270 */
[----:B------:R-:W-:Y:S02]  /*1ef10*/  IMAD.IADD R3, R243, 0x1, R233 ;  /* 0x00000001f3037824 */ /* 0x000fe400078e02e9 */
[----:B------:R-:W-:-:S04]  /*1ef20*/  IMAD.WIDE.U32 R6, R16, R6, RZ ;  /* 0x0000000610067225 */ /* 0x000fc800078e00ff */
[----:B------:R-:W-:Y:S02]  /*1ef30*/  IMAD.MOV.U32 R4, RZ, RZ, R3 ;  /* 0x000000ffff047224 */ /* 0x000fe400078e0003 */
[----:B------:R-:W-:-:S04]  /*1ef40*/  IMAD.IADD R10, R7, 0x1, R10 ;  /* 0x00000001070a7824 */ /* 0x000fc800078e020a */
[----:B------:R-:W-:-:S05]  /*1ef50*/  @P3 IMAD.HI.U32 R9, R3, c[0x0][0x4ec], RZ ;  /* 0x00013b0003093a27 */ /* 0x000fca00078e00ff */
[----:B------:R-:W-:-:S04]  /*1ef60*/  @P3 SHF.R.U32.HI R4, RZ, c[0x0][0x4f0], R9 ;  /* 0x00013c00ff043a19 */ /* 0x000fc80000011609 */
[----:B------:R-:W-:Y:S02]  /*1ef70*/  IADD3 R6, P1, P0, R4, R12, R6 ;  /* 0x0000000c04067210 */ /* 0x000fe4000783e006 */
[--C-:B------:R-:W-:Y:S01]  /*1ef80*/  SHF.R.S32.HI R7, RZ, 0x1f, R4.reuse ;  /* 0x0000001fff077819 */ /* 0x100fe20000011404 */
[----:B------:R-:W-:-:S03]  /*1ef90*/  IMAD.MOV R4, RZ, RZ, -R4 ;  /* 0x000000ffff047224 */ /* 0x000fc600078e0a04 */
[----:B------:R-:W-:Y:S01]  /*1efa0*/  IADD3.X R7, R7, R11, R10, P1, P0 ;  /* 0x0000000b07077210 */ /* 0x000fe20000fe040a */
[----:B------:R-:W-:Y:S01]  /*1efb0*/  IMAD R4, R4, c[0x0][0x4e8], R3 ;  /* 0x00013a0004047a24 */ /* 0x000fe200078e0203 */
[----:B------:R-:W1:Y:S04]  /*1efc0*/  LDC.64 R10, c[0x0][R13+0x160] ;  /* 0x000058000d0a7b82 */ /* 0x000e680000000a00 */
[----:B------:R-:W-:Y:S01]  /*1efd0*/  SHF.R.S32.HI R9, RZ, 0x1f, R4 ;  /* 0x0000001fff097819 */ /* 0x000fe20000011404 */
[----:B-1----:R-:W-:-:S04]  /*1efe0*/  IMAD.WIDE.U32 R6, R10, R4, R6 ;  /* 0x000000040a067225 */ /* 0x002fc800078e0006 */
[----:B------:R-:W-:-:S04]  /*1eff0*/  IMAD R4, R11, R4, RZ ;  /* 0x000000040b047224 */ /* 0x000fc800078e02ff */
[----:B------:R-:W-:Y:S02]  /*1f000*/  IMAD R4, R10, R9, R4 ;  /* 0x000000090a047224 */ /* 0x000fe400078e0204 */
[----:B------:R-:W-:Y:S02]  /*1f010*/  IMAD.MOV.U32 R10, RZ, RZ, c[0x0][0x4a8] ;  /* 0x00012a00ff0a7624 */ /* 0x000fe400078e00ff */
[----:B------:R-:W-:Y:S02]  /*1f020*/  IMAD.MOV.U32 R9, RZ, RZ, c[0x0][0x4ac] ;  /* 0x00012b00ff097624 */ /* 0x000fe400078e00ff */
[----:B------:R-:W-:Y:S01]  /*1f030*/  IMAD.IADD R4, R7, 0x1, R4 ;  /* 0x0000000107047824 */ /* 0x000fe200078e0204 */
[----:B------:R-:W-:Y:S02]  /*1f040*/  SEL R10, R10, c[0x0][0x450], P2 ;  /* 0x000114000a0a7a07 */ /* 0x000fe40001000000 */
[----:B------:R-:W-:Y:S02]  /*1f050*/  SEL R9, R9, c[0x0][0x454], P2 ;  /* 0x0001150009097a07 */ /* 0x000fe40001000000 */
[----:B------:R-:W-:-:S04]  /*1f060*/  LEA R10, P0, R6, R10, 0x2 ;  /* 0x0000000a060a7211 */ /* 0x000fc800078010ff */
[----:B------:R-:W-:Y:S01]  /*1f070*/  LEA.HI.X R6, R6, R9, R4, 0x2, P0 ;  /* 0x0000000906067211 */ /* 0x000fe200000f1404 */
[----:B------:R-:W-:Y:S01]  /*1f080*/  SHFL.IDX PT, R12, R10, RZ, 0x1c1f ;  /* 0x001c1fff0a0c7589 */ /* 0x000fe200000e0000 */
[----:B------:R-:W-:Y:S01]  /*1f090*/  IMAD R4, R14, c[0x0][0x4e8], RZ ;  /* 0x00013a000e047a24 */ /* 0x000fe200078e02ff */
[----:B------:R-:W-:Y:S02]  /*1f0a0*/  LOP3.LUT P0, RZ, R19, 0x3, RZ, 0xc0, !PT ;  /* 0x0000000313ff7812 */ /* 0x000fe4000780c0ff */
[----:B------:R-:W1:Y:S04]  /*1f0b0*/  SHFL.IDX PT, R13, R6, RZ, 0x1c1f ;  /* 0x001c1fff060d7589 */ /* 0x000e6800000e0000 */
[----:B------:R-:W-:Y:S04]  /*1f0c0*/  SHFL.IDX PT, R10, R10, 0x1, 0x1c1f ;  /* 0x003c1f000a0a7f89 */ /* 0x000fe800000e0000 */
[----:B------:R2:W3:Y:S02]  /*1f0d0*/  SHFL.IDX PT, R11, R6, 0x1, 0x1c1f ;  /* 0x003c1f00060b7f89 */ /* 0x0004e400000e0000 */
[----:B--2---:R-:W-:-:S05]  /*1f0e0*/  IMAD.IADD R6, R87, 0x1, R233 ;  /* 0x0000000157067824 */ /* 0x004fca00078e02e9 */
[C---:B------:R-:W-:Y:S02]  /*1f0f0*/  IADD3 R7, R6.reuse, 0x8, RZ ;  /* 0x0000000806077810 */ /* 0x040fe40007ffe0ff */
[-C--:B------:R-:W-:Y:S02]  /*1f100*/  ISETP.GE.OR P1, PT, R6, R4.reuse, P0 ;  /* 0x000000040600720c */ /* 0x080fe40000726670 */
[----:B------:R-:W-:-:S11]  /*1f110*/  ISETP.GE.OR P0, PT, R7, R4, P0 ;  /* 0x000000040700720c */ /* 0x000fd60000706670 */
[----:B-1----:R1:W-:Y:S01]  /*1f120*/  @!P1 ST.E [R12.64], R15 ;  /* 0x0000000f0c009985 */ /* 0x0023e2000c101908 */
[----:B------:R-:W-:-:S03]  /*1f130*/  ISETP.GE.AND P1, PT, R7, R4, PT ;  /* 0x000000040700720c */ /* 0x000fc60003f26270 */
[----:B---3--:R2:W-:Y:S01]  /*1f140*/  @!P0 ST.E [R10.64], R18 ;  /* 0x000000120a008985 */ /* 0x0085e2000c101908 */
        /* <DEDUP_REMOVED lines=8> */
[----:B------:R-:W-:Y:S01]  /*1f1d0*/  IADD3 R8, R209, R233, RZ ;  /* 0x000000e9d1087210 */ /* 0x000fe20007ffe0ff */
        /* <DEDUP_REMOVED lines=18> */
[----:B--2---:R2:W1:Y:S01]  /*1f300*/  LDS.128 R16, [R193+0x8080] ;  /* 0x00808000c1107984 */ /* 0x0044620000000c00 */
        /* <DEDUP_REMOVED lines=15> */
[----:B------:R-:W-:Y:S02]  /*1f400*/  IADD3 R5, R250, R233, RZ ;  /* 0x000000e9fa057210 */ /* 0x000fe40007ffe0ff */
[----:B------:R-:W-:-:S04]  /*1f410*/  IADD3 R0, R3, R0, RZ ;  /* 0x0000000003007210 */ /* 0x000fc80007ffe0ff */
[----:B------:R-:W-:Y:S01]  /*1f420*/  LEA.HI.X R6, R2, c[0x0][0x384], R0, 0x1, P0 ;  /* 0x0000e10002067a11 */ /* 0x000fe200000f0c00 */
[----:B------:R-:W-:Y:S05]  /*1f430*/  BRA.DIV ~URZ, `(.L_x_891) ;  /* 0x000058627f007947 */ /* 0x000fea000b800000 */
[----:B--234-:R2:W3:Y:S02]  /*1f440*/  SHFL.IDX PT, R8, R6, RZ, 0x181f ;  /* 0x00181fff06087589 */ /* 0x01c4e400000e0000 */
.L_x_985:
[----:B------:R-:W-:Y:S05]  /*1f450*/  BRA.DIV ~URZ, `(.L_x_892) ;  /* 0x000058b27f007947 */ /* 0x000fea000b800000 */
[----:B------:R4:W2:Y:S02]  /*1f460*/  SHFL.IDX PT, R0, R7, RZ, 0x181f ;  /* 0x00181fff07007589 */ /* 0x0008a400000e0000 */
.L_x_986:
[----:B------:R-:W-:Y:S01]  /*1f470*/  ISETP.GE.AND P0, PT, R5, R4, PT ;  /* 0x000000040500720c */ /* 0x000fe20003f06270 */
[----:B------:R-:W-:-:S12]  /*1f480*/  BSSY B0, `(.L_x_893) ;  /* 0x000000e000007945 */ /* 0x000fd80003800000 */
[----:B------:R-:W-:Y:S05]  /*1f490*/  @P0 BRA `(.L_x_894) ;  /* 0x000000c000000947 */ /* 0x000fea0003800000 */
[----:B------:R-:W-:Y:S02]  /*1f4a0*/  ISETP.GE.AND P2, PT, R200, c[0x0][0x3c8], PT ;  /* 0x0000f200c8007a0c */ /* 0x000fe40003f46270 */
[----:B------:R-:W-:Y:S02]  /*1f4b0*/  ISETP.GE.AND P1, PT, R202, c[0x0][0x3c8], PT ;  /* 0x0000f200ca007a0c */ /* 0x000fe40003f26270 */
[----:B------:R-:W-:-:S09]  /*1f4c0*/  ISETP.GE.AND P0, PT, R203, c[0x0][0x3c8], PT ;  /* 0x0000f200cb007a0c */ /* 0x000fd20003f06270 */
        /* <DEDUP_REMOVED lines=9> */
.L_x_894:
[----:B------:R-:W-:Y:S05]  /*1f560*/  BSYNC B0 ;  /* 0x0000000000007941 */ /* 0x000fea0003800000 */
.L_x_893:
[----:B------:R-:W-:Y:S05]  /*1f570*/  BRA.DIV ~URZ, `(.L_x_895) ;  /* 0x000057f27f007947 */ /* 0x000fea000b800000 */
[----:B---3--:R3:W4:Y:S04]  /*1f580*/  SHFL.IDX PT, R8, R6, 0x1, 0x181f ;  /* 0x00381f0006087f89 */ /* 0x00872800000e0000 */
[----:B--2---:R3:W2:Y:S02]  /*1f590*/  SHFL.IDX PT, R0, R7, 0x1, 0x181f ;  /* 0x00381f0007007f89 */ /* 0x0046a400000e0000 */
.L_x_987:
        /* <DEDUP_REMOVED lines=16> */
.L_x_897:
[----:B------:R-:W-:Y:S05]  /*1f6a0*/  BSYNC B0 ;  /* 0x0000000000007941 */ /* 0x000fea0003800000 */
.L_x_896:
[----:B------:R-:W-:Y:S05]  /*1f6b0*/  BRA.DIV ~URZ, `(.L_x_898) ;  /* 0x000057727f007947 */ /* 0x000fea000b800000 */
[----:B----4-:R4:W3:Y:S02]  /*1f6c0*/  SHFL.IDX PT, R8, R6, 0x2, 0x181f ;  /* 0x00581f0006087f89 */ /* 0x0108e400000e0000 */
.L_x_988:
[----:B------:R-:W-:Y:S05]  /*1f6d0*/  BRA.DIV ~URZ, `(.L_x_899) ;  /* 0x000057c27f007947 */ /* 0x000fea000b800000 */
[----:B--2---:R2:W4:Y:S02]  /*1f6e0*/  SHFL.IDX PT, R0, R7, 0x2, 0x181f ;  /* 0x00581f0007007f89 */ /* 0x00452400000e0000 */
.L_x_989:
        /* <DEDUP_REMOVED lines=16> */
.L_x_901:
[----:B------:R-:W-:Y:S05]  /*1f7f0*/  BSYNC B0 ;  /* 0x0000000000007941 */ /* 0x000fea0003800000 */
.L_x_900:
[----:B------:R-:W-:Y:S05]  /*1f800*/  BRA.DIV ~URZ, `(.L_x_902) ;  /* 0x000056f27f007947 */ /* 0x000fea000b800000 */
[----:B---34-:R-:W3:Y:S04]  /*1f810*/  SHFL.IDX PT, R6, R6, 0x3, 0x181f ;  /* 0x00781f0006067f89 */ /* 0x018ee800000e0000 */
[----:B------:R4:W2:Y:S02]  /*1f820*/  SHFL.IDX PT, R0, R7, 0x3, 0x181f ;  /* 0x00781f0007007f89 */ /* 0x0008a400000e0000 */
.L_x_990:
[----:B------:R-:W-:-:S04]  /*1f830*/  IADD3 R2, R5, 0x60, RZ ;  /* 0x0000006005027810 */ /* 0x000fc80007ffe0ff */
[----:B------:R-:W-:-:S13]  /*1f840*/  ISETP.GE.AND P0, PT, R2, R4, PT ;  /* 0x000000040200720c */ /* 0x000fda0003f06270 */
[----:B------:R-:W-:Y:S05]  /*1f850*/  @P0 BRA `(.L_x_903) ;  /* 0x0000252000000947 */ /* 0x000fea0003800000 */
[----:B------:R-:W-:Y:S02]  /*1f860*/  ISETP.GE.AND P1, PT, R200, c[0x0][0x3c8], PT ;  /* 0x0000f200c8007a0c */ /* 0x000fe40003f26270 */
[----:B------:R-:W-:-:S11]  /*1f870*/  ISETP.GE.AND P0, PT, R202, c[0x0][0x3c8], PT ;  /* 0x0000f200ca007a0c */ /* 0x000fd60003f06270 */
[-C--:B--2---:R-:W-:Y:S02]  /*1f880*/  @!P1 LEA R4, P3, R200, R0.reuse, 0x1 ;  /* 0x00000000c8049211 */ /* 0x084fe400078608ff */
[----:B------:R-:W-:Y:S02]  /*1f890*/  @!P0 LEA R2, P2, R202, R0, 0x1 ;  /* 0x00000000ca028211 */ /* 0x000fe400078408ff */
        /* <DEDUP_REMOVED lines=10> */
.L_x_890:
        /* <DEDUP_REMOVED lines=34> */
.L_x_991:
[----:B------:R-:W-:Y:S05]  /*1fb60*/  BRA.DIV ~URZ, `(.L_x_905) ;  /* 0x000054c27f007947 */ /* 0x000fea000b800000 */
[----:B------:R4:W1:Y:S02]  /*1fb70*/  SHFL.IDX PT, R0, R12, RZ, 0x1c1f ;  /* 0x001c1fff0c007589 */ /* 0x00086400000e0000 */
.L_x_992:
[----:B------:R-:W-:Y:S01]  /*1fb80*/  BSSY B0, `(.L_x_906) ;  /* 0x00000a8000007945 */ /* 0x000fe20003800000 */
[----:B------:R-:W-:Y:S05]  /*1fb90*/  @P0 BRA `(.L_x_907) ;  /* 0x00000a6000000947 */ /* 0x000fea0003800000 */
[C---:B------:R-:W-:Y:S02]  /*1fba0*/  ISETP.GE.AND P0, PT, R220.reuse, c[0x0][0x3c8], PT ;  /* 0x0000f200dc007a0c */ /* 0x040fe40003f06270 */
[----:B------:R-:W-:Y:S02]  /*1fbb0*/  IADD3 R6, R220, 0x8, RZ ;  /* 0x00000008dc067810 */ /* 0x000fe40007ffe0ff */
[----:B------:R-:W-:Y:S02]  /*1fbc0*/  SHF.R.S32.HI R7, RZ, 0x1f, R220 ;  /* 0x0000001fff077819 */ /* 0x000fe400000114dc */
[----:B------:R-:W-:Y:S02]  /*1fbd0*/  ISETP.GE.AND P2, PT, R6, c[0x0][0x3c8], PT ;  /* 0x0000f20006007a0c */ /* 0x000fe40003f46270 */
[----:B------:R-:W-:-:S02]  /*1fbe0*/  IADD3 R8, R220, 0x10, RZ ;  /* 0x00000010dc087810 */ /* 0x000fc40007ffe0ff */
[C---:B------:R-:W-:Y:S02]  /*1fbf0*/  IADD3 R9, R220.reuse, 0x8, RZ ;  /* 0x00000008dc097810 */ /* 0x040fe40007ffe0ff */
[C---:B--2---:R-:W-:Y:S02]  /*1fc00*/  IADD3 R10, R220.reuse, 0x30, RZ ;  /* 0x00000030dc0a7810 */ /* 0x044fe40007ffe0ff */
[C---:B-1----:R-:W-:Y:S02]  /*1fc10*/  @!P0 LEA R2, P1, R220.reuse, R0, 0x2 ;  /* 0x00000000dc028211 */ /* 0x042fe400078210ff */
[----:B------:R-:W-:Y:S02]  /*1fc20*/  SHF.R.S32.HI R9, RZ, 0x1f, R9 ;  /* 0x0000001fff097819 */ /* 0x000fe40000011409 */
[----:B---3--:R-:W-:Y:S02]  /*1fc30*/  @!P0 LEA.HI.X R3, R220, R4, R7, 0x2, P1 ;  /* 0x00000004dc038211 */ /* 0x008fe400008f1407 */
[----:B------:R-:W-:-:S02]  /*1fc40*/  ISETP.GE.AND P1, PT, R8, c[0x0][0x3c8], PT ;  /* 0x0000f20008007a0c */ /* 0x000fc40003f26270 */
[C---:B------:R-:W-:Y:S01]  /*1fc50*/  IADD3 R7, R220.reuse, 0x18, RZ ;  /* 0x00000018dc077810 */ /* 0x040fe20007ffe0ff */
[----:B------:R1:W-:Y:S01]  /*1fc60*/  @!P0 ST.E.64 [R2.64], R22 ;  /* 0x0000001602008985 */ /* 0x0003e2000c101b08 */
[C---:B------:R-:W-:Y:S02]  /*1fc70*/  IADD3 R11, R220.reuse, 0x28, RZ ;  /* 0x00000028dc0b7810 */ /* 0x040fe40007ffe0ff */
[C---:B------:R-:W-:Y:S02]  /*1fc80*/  IADD3 R14, R220.reuse, 0x40, RZ ;  /* 0x00000040dc0e7810 */ /* 0x040fe40007ffe0ff */
[----:B------:R-:W-:Y:S02]  /*1fc90*/  SHF.R.S32.HI R11, RZ, 0x1f, R11 ;  /* 0x0000001fff0b7819 */ /* 0x000fe4000001140b */
[C---:B------:R-:W-:Y:S02]  /*1fca0*/  IADD3 R15, R220.reuse, 0x30, RZ ;  /* 0x00000030dc0f7810 */ /* 0x040fe40007ffe0ff */
[----:B------:R-:W-:-:S02]  /*1fcb0*/  IADD3 R16, R220, 0x60, RZ ;  /* 0x00000060dc107810 */ /* 0x000fc40007ffe0ff */
[----:B------:R-:W-:Y:S02]  /*1fcc0*/  SHF.R.S32.HI R15, RZ, 0x1f, R15 ;  /* 0x0000001fff0f7819 */ /* 0x000fe4000001140f */
[C---:B------:R-:W-:Y:S02]  /*1fcd0*/  IADD3 R17, R220.reuse, 0x70, RZ ;  /* 0x00000070dc117810 */ /* 0x040fe40007ffe0ff */
[C---:B------:R-:W-:Y:S02]  /*1fce0*/  IADD3 R18, R220.reuse, 0x60, RZ ;  /* 0x00000060dc127810 */ /* 0x040fe40007ffe0ff */
[----:B------:R-:W-:Y:S02]  /*1fcf0*/  IADD3 R19, R220, 0xa8, RZ ;  /* 0x000000a8dc137810 */ /* 0x000fe40007ffe0ff */
[----:B------:R-:W-:Y:S02]  /*1fd00*/  SHF.R.S32.HI R18, RZ, 0x1f, R18 ;  /* 0x0000001fff127819 */ /* 0x000fe40000011412 */
[----:B------:R-:W-:-:S02]  /*1fd10*/  SHF.R.S32.HI R19, RZ, 0x1f, R19 ;  /* 0x0000001fff137819 */ /* 0x000fc40000011413 */
[----:B-1----:R-:W-:-:S04]  /*1fd20*/  @!P2 LEA R2, P0, R6, R0, 0x2 ;  /* 0x000000000602a211 */ /* 0x002fc800078010ff */
[----:B------:R-:W-:Y:S02]  /*1fd30*/  @!P2 LEA.HI.X R3, R6, R4, R9, 0x2, P0 ;  /* 0x000000040603a211 */ /* 0x000fe400000f1409 */
[C---:B------:R-:W-:Y:S02]  /*1fd40*/  IADD3 R9, R220.reuse, 0x10, RZ ;  /* 0x00000010dc097810 */ /* 0x040fe40007ffe0ff */
[----:B------:R-:W-:Y:S01]  /*1fd50*/  ISETP.GE.AND P0, PT, R7, c[0x0][0x3c8], PT ;  /* 0x0000f20007007a0c */ /* 0x000fe20003f06270 */
[----:B------:R1:W-:Y:S01]  /*1fd60*/  @!P2 ST.E.64 [R2.64], R24 ;  /* 0x000000180200a985 */ /* 0x0003e2000c101b08 */
[----:B------:R-:W-:Y:S02]  /*1fd70*/  SHF.R.S32.HI R9, RZ, 0x1f, R9 ;  /* 0x0000001fff097819 */ /* 0x000fe40000011409 */
[----:B------:R-:W-:-:S04]  /*1fd80*/  IADD3 R6, R220, 0x20, RZ ;  /* 0x00000020dc067810 */ /* 0x000fc80007ffe0ff */
[----:B------:R-:W-:Y:S02]  /*1fd90*/  ISETP.GE.AND P3, PT, R6, c[0x0][0x3c8], PT ;  /* 0x0000f20006007a0c */ /* 0x000fe40003f66270 */
[----:B-1----:R-:W-:-:S04]  /*1fda0*/  @!P1 LEA R2, P2, R8, R0, 0x2 ;  /* 0x0000000008029211 */ /* 0x002fc800078410ff */
[----:B------:R-:W-:Y:S02]  /*1fdb0*/  @!P1 LEA.HI.X R3, R8, R4, R9, 0x2, P2 ;  /* 0x0000000408039211 */ /* 0x000fe400010f1409 */
[C---:B------:R-:W-:Y:S02]  /*1fdc0*/  IADD3 R8, R220.reuse, 0x18, RZ ;  /* 0x00000018dc087810 */ /* 0x040fe40007ffe0ff */
[----:B------:R-:W-:Y:S01]  /*1fdd0*/  IADD3 R9, R220, 0x28, RZ ;  /* 0x00000028dc097810 */ /* 0x000fe20007ffe0ff */
[----:B------:R1:W-:Y:S01]  /*1fde0*/  @!P1 ST.E.64 [R2.64], R26 ;  /* 0x0000001a02009985 */ /* 0x0003e2000c101b08 */
[----:B------:R-:W-:Y:S02]  /*1fdf0*/  SHF.R.S32.HI R8, RZ, 0x1f, R8 ;  /* 0x0000001fff087819 */ /* 0x000fe40000011408 */
[----:B------:R-:W-:Y:S02]  /*1fe00*/  ISETP.GE.AND P4, PT, R9, c[0x0][0x3c8], PT ;  /* 0x0000f20009007a0c */ /* 0x000fe40003f86270 */
[----:B------:R-:W-:-:S02]  /*1fe10*/  ISETP.GE.AND P2, PT, R10, c[0x0][0x3c8], PT ;  /* 0x0000f2000a007a0c */ /* 0x000fc40003f46270 */
        /* <DEDUP_REMOVED lines=11> */
[----:B------:R-:W-:Y:S02]  /*1fed0*/  @!P4 LEA.HI.X R7, R9, R4, R11, 0x2, P0 ;  /* 0x000000040907c211 */ /* 0x000fe400000f140b */
[----:B------:R-:W-:Y:S02]  /*1fee0*/  IADD3 R9, R220, 0x48, RZ ;  /* 0x00000048dc097810 */ /* 0x000fe40007ffe0ff */
[----:B------:R-:W-:Y:S01]  /*1fef0*/  ISETP.GE.AND P3, PT, R14, c[0x0][0x3c8], PT ;  /* 0x0000f2000e007a0c */ /* 0x000fe20003f66270 */
[----:B------:R2:W-:Y:S01]  /*1ff00*/  @!P4 ST.E.64 [R6.64], R100 ;  /* 0x000000640600c985 */ /* 0x0005e2000c101b08 */
[----:B------:R-:W-:Y:S02]  /*1ff10*/  IADD3 R11, R220, 0x38, RZ ;  /* 0x00000038dc0b7810 */ /* 0x000fe40007ffe0ff */
[----:B------:R-:W-:Y:S02]  /*1ff20*/  ISETP.GE.AND P4, PT, R9, c[0x0][0x3c8], PT ;  /* 0x0000f20009007a0c */ /* 0x000fe40003f86270 */
[----:B------:R-:W-:-:S02]  /*1ff30*/  SHF.R.S32.HI R11, RZ, 0x1f, R11 ;  /* 0x0000001fff0b7819 */ /* 0x000fc4000001140b */
[----:B-1----:R-:W-:-:S04]  /*1ff40*/  @!P2 LEA R2, P5, R10, R0, 0x2 ;  /* 0x000000000a02a211 */ /* 0x002fc800078a10ff */
[----:B------:R-:W-:Y:S02]  /*1ff50*/  @!P2 LEA.HI.X R3, R10, R4, R15, 0x2, P5 ;  /* 0x000000040a03a211 */ /* 0x000fe400028f140f */
[----:B--2---:R-:W-:Y:S02]  /*1ff60*/  @!P1 LEA R6, P0, R8, R0, 0x2 ;  /* 0x0000000008069211 */ /* 0x004fe400078010ff */
[----:B------:R-:W-:Y:S01]  /*1ff70*/  IADD3 R10, R220, 0x50, RZ ;  /* 0x00000050dc0a7810 */ /* 0x000fe20007ffe0ff */
[----:B------:R1:W-:Y:S01]  /*1ff80*/  @!P2 ST.E.64 [R2.64], R112 ;  /* 0x000000700200a985 */ /* 0x0003e2000c101b08 */
[----:B------:R-:W-:Y:S02]  /*1ff90*/  @!P1 LEA.HI.X R7, R8, R4, R11, 0x2, P0 ;  /* 0x0000000408079211 */ /* 0x000fe400000f140b */
[C---:B------:R-:W-:Y:S02]  /*1ffa0*/  IADD3 R15, R220.reuse, 0x40, RZ ;  /* 0x00000040dc0f7810 */ /* 0x040fe40007ffe0ff */
[C---:B------:R-:W-:Y:S01]  /*1ffb0*/  IADD3 R8, R220.reuse, 0x58, RZ ;  /* 0x00000058dc087810 */ /* 0x040fe20007ffe0ff */
[----:B------:R2:W-:Y:S01]  /*1ffc0*/  @!P1 ST.E.64 [R6.64], R108 ;  /* 0x0000006c06009985 */ /* 0x0005e2000c101b08 */
[----:B------:R-:W-:-:S02]  /*1ffd0*/  IADD3 R11, R220, 0x48, RZ ;  /* 0x00000048dc0b7810 */ /* 0x000fc40007ffe0ff */
[----:B------:R-:W-:Y:S02]  /*1ffe0*/  ISETP.GE.AND P2, PT, R10, c[0x0][0x3c8], PT ;  /* 0x0000f2000a007a0c */ /* 0x000fe40003f46270 */
[----:B------:R-:W-:Y:S02]  /*1fff0*/  SHF.R.S32.HI R15, RZ, 0x1f, R15 ;  /* 0x0000001fff0f7819 */ /* 0x000fe4000001140f */
[----:B------:R-:W-:Y:S02]  /*20000*/  ISETP.GE.AND P1, PT, R8, c[0x0][0x3c8], PT ;  /* 0x0000f20008007a0c */ /* 0x000fe40003f26270 */
[----:B------:R-:W-:Y:S02]  /*20010*/  SHF.R.S32.HI R11, RZ, 0x1f, R11 ;  /* 0x0000001fff0b7819 */ /* 0x000fe4000001140b */
[----:B-1----:R-:W-:-:S04]  /*20020*/  @!P3 LEA R2, P5, R14, R0, 0x2 ;  /* 0x000000000e02b211 */ /* 0x002fc800078a10ff */
[----:B------:R-:W-:Y:S02]  /*20030*/  @!P3 LEA.HI.X R3, R14, R4, R15, 0x2, P5 ;  /* 0x000000040e03b211 */ /* 0x000fe400028f140f */
[C---:B--2---:R-:W-:Y:S02]  /*20040*/  @!P4 LEA R6, P0, R9.reuse, R0, 0x2 ;  /* 0x000000000906c211 */ /* 0x044fe400078010ff */
[C---:B------:R-:W-:Y:S01]  /*20050*/  IADD3 R14, R220.reuse, 0x50, RZ ;  /* 0x00000050dc0e7810 */ /* 0x040fe20007ffe0ff */
[----:B------:R1:W-:Y:S01]  /*20060*/  @!P3 ST.E.64 [R2.64], R36 ;  /* 0x000000240200b985 */ /* 0x0003e2000c101b08 */
[----:B------:R-:W-:Y:S02]  /*20070*/  @!P4 LEA.HI.X R7, R9, R4, R11, 0x2, P0 ;  /* 0x000000040907c211 */ /* 0x000fe400000f140b */
[----:B------:R-:W-:Y:S02]  /*20080*/  IADD3 R11, R220, 0x68, RZ ;  /* 0x00000068dc0b7810 */ /* 0x000fe40007ffe0ff */
[----:B------:R-:W-:Y:S01]  /*20090*/  ISETP.GE.AND P3, PT, R16, c[0x0][0x3c8], PT ;  /* 0x0000f20010007a0c */ /* 0x000fe20003f66270 */
[----:B------:R2:W-:Y:S01]  /*200a0*/  @!P4 ST.E.64 [R6.64], R40 ;  /* 0x000000280600c985 */ /* 0x0005e2000c101b08 */
[----:B------:R-:W-:-:S02]  /*200b0*/  IADD3 R9, R220, 0x58, RZ ;  /* 0x00000058dc097810 */ /* 0x000fc40007ffe0ff */
[----:B------:R-:W-:Y:S02]  /*200c0*/  ISETP.GE.AND P4, PT, R11, c[0x0][0x3c8], PT ;  /* 0x0000f2000b007a0c */ /* 0x000fe40003f86270 */
[----:B------:R-:W-:Y:S02]  /*200d0*/  SHF.R.S32.HI R14, RZ, 0x1f, R14 ;  /* 0x0000001fff0e7819 */ /* 0x000fe4000001140e */
[----:B------:R-:W-:Y:S02]  /*200e0*/  SHF.R.S32.HI R9, RZ, 0x1f, R9 ;  /* 0x0000001fff097819 */ /* 0x000fe40000011409 */
[----:B------:R-:W-:Y:S02]  /*200f0*/  IADD3 R15, R220, 0x80, RZ ;  /* 0x00000080dc0f7810 */ /* 0x000fe40007ffe0ff */
[----:B-1----:R-:W-:-:S04]  /*20100*/  @!P2 LEA R2, P5, R10, R0, 0x2 ;  /* 0x000000000a02a211 */ /* 0x002fc800078a10ff */
[----:B------:R-:W-:Y:S02]  /*20110*/  @!P2 LEA.HI.X R3, R10, R4, R14, 0x2, P5 ;  /* 0x000000040a03a211 */ /* 0x000fe400028f140e */
[----:B--2---:R-:W-:Y:S02]  /*20120*/  @!P1 LEA R6, P0, R8, R0, 0x2 ;  /* 0x0000000008069211 */ /* 0x004fe400078010ff */
[----:B------:R-:W-:Y:S01]  /*20130*/  IADD3 R10, R220, 0x78, RZ ;  /* 0x00000078dc0a7810 */ /* 0x000fe20007ffe0ff */
[----:B------:R1:W-:Y:S01]  /*20140*/  @!P2 ST.E.64 [R2.64], R44 ;  /* 0x0000002c0200a985 */ /* 0x0003e2000c101b08 */
[----:B------:R-:W-:Y:S02]  /*20150*/  @!P1 LEA.HI.X R7, R8, R4, R9, 0x2, P0 ;  /* 0x0000000408079211 */ /* 0x000fe400000f1409 */
[----:B------:R-:W-:Y:S02]  /*20160*/  IADD3 R14, R220, 0x68, RZ ;  /* 0x00000068dc0e7810 */ /* 0x000fe40007ffe0ff */
[----:B------:R-:W-:Y:S01]  /*20170*/  ISETP.GE.AND P2, PT, R17, c[0x0][0x3c8], PT ;  /* 0x0000f20011007a0c */ /* 0x000fe20003f46270 */
[----:B------:R2:W-:Y:S01]  /*20180*/  @!P1 ST.E.64 [R6.64], R48 ;  /* 0x0000003006009985 */ /* 0x0005e2000c101b08 */
[----:B------:R-:W-:-:S02]  /*20190*/  ISETP.GE.AND P1, PT, R10, c[0x0][0x3c8], PT ;  /* 0x0000f2000a007a0c */ /* 0x000fc40003f26270 */
[----:B------:R-:W-:Y:S02]  /*201a0*/  SHF.R.S32.HI R14, RZ, 0x1f, R14 ;  /* 0x0000001fff0e7819 */ /* 0x000fe4000001140e */
[----:B------:R-:W-:-:S04]  /*201b0*/  @!P4 LEA R8, P0, R11, R0, 0x2 ;  /* 0x000000000b08c211 */ /* 0x000fc800078010ff */
[----:B------:R-:W-:Y:S02]  /*201c0*/  @!P4 LEA.HI.X R9, R11, R4, R14, 0x2, P0 ;  /* 0x000000040b09c211 */ /* 0x000fe400000f140e */
[C---:B------:R-:W-:Y:S02]  /*201d0*/  IADD3 R14, R220.reuse, 0x88, RZ ;  /* 0x00000088dc0e7810 */ /* 0x040fe40007ffe0ff */
[----:B------:R-:W-:-:S04]  /*201e0*/  IADD3 R11, R220, 0x90, RZ ;  /* 0x00000090dc0b7810 */ /* 0x000fc80007ffe0ff */
[----:B------:R-:W-:Y:S02]  /*201f0*/  ISETP.GE.AND P6, PT, R11, c[0x0][0x3c8], PT ;  /* 0x0000f2000b007a0c */ /* 0x000fe40003fc6270 */
[----:B-1----:R-:W-:-:S04]  /*20200*/  @!P3 LEA R2, P5, R16, R0, 0x2 ;  /* 0x000000001002b211 */ /* 0x002fc800078a10ff */
[----:B------:R-:W-:Y:S02]  /*20210*/  @!P3 LEA.HI.X R3, R16, R4, R18, 0x2, P5 ;  /* 0x000000041003b211 */ /* 0x000fe400028f1412 */
[C---:B------:R-:W-:Y:S02]  /*20220*/  IADD3 R18, R220.reuse, 0x70, RZ ;  /* 0x00000070dc127810 */ /* 0x040fe40007ffe0ff */
[----:B------:R-:W-:Y:S01]  /*20230*/  IADD3 R16, R220, 0x78, RZ ;  /* 0x00000078dc107810 */ /* 0x000fe20007ffe0ff */
[----:B------:R1:W-:Y:S01]  /*20240*/  @!P3 ST.E.64 [R2.64], R52 ;  /* 0x000000340200b985 */ /* 0x0003e2000c101b08 */
[----:B------:R-:W-:Y:S02]  /*20250*/  ISETP.GE.AND P3, PT, R15, c[0x0][0x3c8], PT ;  /* 0x0000f2000f007a0c */ /* 0x000fe40003f66270 */
[----:B--2---:R-:W-:Y:S01]  /*20260*/  @!P2 LEA R6, P5, R17, R0, 0x2 ;  /* 0x000000001106a211 */ /* 0x004fe200078a10ff */
[----:B------:R2:W-:Y:S01]  /*20270*/  @!P4 ST.E.64 [R8.64], R56 ;  /* 0x000000380800c985 */ /* 0x0005e2000c101b08 */
[----:B------:R-:W-:-:S02]  /*20280*/  ISETP.GE.AND P4, PT, R14, c[0x0][0x3c8], PT ;  /* 0x0000f2000e007a0c */ /* 0x000fc40003f86270 */
[----:B------:R-:W-:Y:S02]  /*20290*/  SHF.R.S32.HI R18, RZ, 0x1f, R18 ;  /* 0x0000001fff127819 */ /* 0x000fe40000011412 */
[----:B------:R-:W-:Y:S02]  /*202a0*/  SHF.R.S32.HI R16, RZ, 0x1f, R16 ;  /* 0x0000001fff107819 */ /* 0x000fe40000011410 */
[----:B------:R-:W-:Y:S02]  /*202b0*/  @!P2 LEA.HI.X R7, R17, R4, R18, 0x2, P5 ;  /* 0x000000041107a211 */ /* 0x000fe400028f1412 */
[C---:B------:R-:W-:Y:S02]  /*202c0*/  IADD3 R17, R220.reuse, 0x80, RZ ;  /* 0x00000080dc117810 */ /* 0x040fe40007ffe0ff */
[----:B------:R-:W-:Y:S01]  /*202d0*/  IADD3 R18, R220, 0xa8, RZ ;  /* 0x000000a8dc127810 */ /* 0x000fe20007ffe0ff */
[----:B------:R3:W-:Y:S01]  /*202e0*/  @!P2 ST.E.64 [R6.64], R60 ;  /* 0x0000003c0600a985 */ /* 0x0007e2000c101b08 */
[----:B------:R-:W-:-:S02]  /*202f0*/  SHF.R.S32.HI R17, RZ, 0x1f, R17 ;  /* 0x0000001fff117819 */ /* 0x000fc40000011411 */
[----:B------:R-:W-:Y:S02]  /*20300*/  ISETP.GE.AND P2, PT, R18, c[0x0][0x3c8], PT ;  /* 0x0000f20012007a0c */ /* 0x000fe40003f46270 */
[----:B-1----:R-:W-:-:S04]  /*20310*/  @!P1 LEA R2, P0, R10, R0, 0x2 ;  /* 0x000000000a029211 */ /* 0x002fc800078010ff */
[----:B------:R-:W-:Y:S02]  /*20320*/  @!P1 LEA.HI.X R3, R10, R4, R16, 0x2, P0 ;  /* 0x000000040a039211 */ /* 0x000fe400000f1410 */
[C---:B------:R-:W-:Y:S02]  /*20330*/  IADD3 R16, R220.reuse, 0x88, RZ ;  /* 0x00000088dc107810 */ /* 0x040fe40007ffe0ff */
[C---:B--2---:R-:W-:Y:S01]  /*20340*/  @!P3 LEA R8, P0, R15.reuse, R0, 0x2 ;  /* 0x000000000f08b211 */ /* 0x044fe200078010ff */
[----:B------:R1:W-:Y:S01]  /*20350*/  @!P1 ST.E.64 [R2.64], R64 ;  /* 0x0000004002009985 */ /* 0x0003e2000c101b08 */
[----:B------:R-:W-:Y:S02]  /*20360*/  SHF.R.S32.HI R16, RZ, 0x1f, R16 ;  /* 0x0000001fff107819 */ /* 0x000fe40000011410 */
[----:B------:R-:W-:Y:S02]  /*20370*/  IADD3 R10, R220, 0x98, RZ ;  /* 0x00000098dc0a7810 */ /* 0x000fe40007ffe0ff */
[----:B------:R-:W-:-:S02]  /*20380*/  @!P3 LEA.HI.X R9, R15, R4, R17, 0x2, P0 ;  /* 0x000000040f09b211 */ /* 0x000fc400000f1411 */
[----:B------:R-:W-:Y:S02]  /*20390*/  ISETP.GE.AND P5, PT, R10, c[0x0][0x3c8], PT ;  /* 0x0000f2000a007a0c */ /* 0x000fe40003fa6270 */
[C---:B------:R-:W-:Y:S01]  /*203a0*/  IADD3 R15, R220.reuse, 0xa0, RZ ;  /* 0x000000a0dc0f7810 */ /* 0x040fe20007ffe0ff */
[----:B------:R-:W-:Y:S01]  /*203b0*/  @!P3 ST.E.64 [R8.64], R116 ;  /* 0x000000740800b985 */ /* 0x000fe2000c101b08 */
[----:B---3--:R-:W-:Y:S02]  /*203c0*/  @!P6 LEA R6, P0, R11, R0, 0x2 ;  /* 0x000000000b06e211 */ /* 0x008fe400078010ff */
[----:B------:R-:W-:Y:S02]  /*203d0*/  ISETP.GE.AND P3, PT, R15, c[0x0][0x3c8], PT ;  /* 0x0000f2000f007a0c */ /* 0x000fe40003f66270 */
[----:B------:R-:W-:-:S04]  /*203e0*/  IADD3 R17, R220, 0xa0, RZ ;  /* 0x000000a0dc117810 */ /* 0x000fc80007ffe0ff */
[----:B------:R-:W-:Y:S02]  /*203f0*/  SHF.R.S32.HI R17, RZ, 0x1f, R17 ;  /* 0x0000001fff117819 */ /* 0x000fe40000011411 */
        /* <DEDUP_REMOVED lines=8> */
[C---:B------:R-:W-:Y:S02]  /*20480*/  IADD3 R11, R220.reuse, 0x98, RZ ;  /* 0x00000098dc0b7810 */ /* 0x040fe40007ffe0ff */
[----:B------:R-:W-:Y:S01]  /*20490*/  IADD3 R14, R220, 0xb8, RZ ;  /* 0x000000b8dc0e7810 */ /* 0x000fe20007ffe0ff */
[----:B------:R2:W-:Y:S01]  /*204a0*/  @!P6 ST.E.64 [R6.64], R72 ;  /* 0x000000480600e985 */ /* 0x0005e2000c101b08 */
[----:B------:R-:W-:Y:S02]  /*204b0*/  SHF.R.S32.HI R11, RZ, 0x1f, R11 ;  /* 0x0000001fff0b7819 */ /* 0x000fe4000001140b */
[----:B------:R-:W-:Y:S02]  /*204c0*/  ISETP.GE.AND P0, PT, R14, c[0x0][0x3c8], PT ;  /* 0x0000f2000e007a0c */ /* 0x000fe40003f06270 */
[----:B-1----:R-:W-:-:S04]  /*204d0*/  @!P5 LEA R2, P4, R10, R0, 0x2 ;  /* 0x000000000a02d211 */ /* 0x002fc800078810ff */
[----:B------:R-:W-:Y:S02]  /*204e0*/  @!P5 LEA.HI.X R3, R10, R4, R11, 0x2, P4 ;  /* 0x000000040a03d211 */ /* 0x000fe400020f140b */
[CC--:B------:R-:W-:Y:S02]  /*204f0*/  @!P3 LEA R10, P6, R15.reuse, R0.reuse, 0x2 ;  /* 0x000000000f0ab211 */ /* 0x0c0fe400078c10ff */
[----:B------:R-:W-:Y:S01]  /*20500*/  @!P2 LEA R8, P4, R18, R0, 0x2 ;  /* 0x000000001208a211 */ /* 0x000fe200078810ff */
[----:B------:R1:W-:Y:S01]  /*20510*/  @!P5 ST.E.64 [R2.64], R76 ;  /* 0x0000004c0200d985 */ /* 0x0003e2000c101b08 */
[----:B------:R-:W-:Y:S02]  /*20520*/  @!P3 LEA.HI.X R11, R15, R4, R17, 0x2, P6 ;  /* 0x000000040f0bb211 */ /* 0x000fe400030f1411 */
[C---:B------:R-:W-:Y:S02]  /*20530*/  IADD3 R17, R220.reuse, 0xb0, RZ ;  /* 0x000000b0dc117810 */ /* 0x040fe40007ffe0ff */
[----:B------:R-:W-:Y:S01]  /*20540*/  IADD3 R15, R220, 0xb8, RZ ;  /* 0x000000b8dc0f7810 */ /* 0x000fe20007ffe0ff */
[----:B------:R3:W-:Y:S01]  /*20550*/  @!P3 ST.E.64 [R10.64], R128 ;  /* 0x000000800a00b985 */ /* 0x0007e2000c101b08 */
[----:B--2---:R-:W-:-:S02]  /*20560*/  @!P1 LEA R6, P5, R16, R0, 0x2 ;  /* 0x0000000010069211 */ /* 0x004fc400078a10ff */
[----:B------:R-:W-:Y:S02]  /*20570*/  SHF.R.S32.HI R17, RZ, 0x1f, R17 ;  /* 0x0000001fff117819 */ /* 0x000fe40000011411 */
        /* <DEDUP_REMOVED lines=8> */
.L_x_907:
[----:B------:R-:W-:Y:S05]  /*20600*/  BSYNC B0 ;  /* 0x0000000000007941 */ /* 0x000fea0003800000 */
.L_x_906:
[----:B------:R-:W-:Y:S05]  /*20610*/  BRA.DIV ~URZ, `(.L_x_908) ;  /* 0x00004a727f007947 */ /* 0x000fea000b800000 */
[----:B---3--:R3:W2:Y:S04]  /*20620*/  SHFL.IDX PT, R4, R5, 0x1, 0x1c1f ;  /* 0x003c1f0005047f89 */ /* 0x0086a800000e0000 */
[----:B-1----:R3:W1:Y:S02]  /*20630*/  SHFL.IDX PT, R0, R12, 0x1, 0x1c1f ;  /* 0x003c1f000c007f89 */ /* 0x00266400000e0000 */
.L_x_993:
[----:B------:R-:W-:-:S13]  /*20640*/  ISETP.NE.AND P0, PT, R13, RZ, PT ;  /* 0x000000ff0d00720c */ /* 0x000fda0003f05270 */
[----:B------:R-:W-:Y:S05]  /*20650*/  @P0 BRA `(.L_x_903) ;  /* 0x0000172000000947 */ /* 0x000fea0003800000 */
[C---:B------:R-:W-:Y:S02]  /*20660*/  ISETP.GE.AND P4, PT, R220.reuse, c[0x0][0x3c8], PT ;  /* 0x0000f200dc007a0c */ /* 0x040fe40003f86270 */
[C---:B------:R-:W-:Y:S02]  /*20670*/  IADD3 R15, R220.reuse, 0x18, RZ ;  /* 0x00000018dc0f7810 */ /* 0x040fe40007ffe0ff */
[----:B------:R-:W-:Y:S02]  /*20680*/  IADD3 R8, R220, 0x8, RZ ;  /* 0x00000008dc087810 */ /* 0x000fe40007ffe0ff */
[----:B------:R-:W-:Y:S02]  /*20690*/  ISETP.GE.AND P1, PT, R15, c[0x0][0x3c8], PT ;  /* 0x0000f2000f007a0c */ /* 0x000fe40003f26270 */
[----:B------:R-:W-:Y:S02]  /*206a0*/  ISETP.GE.AND P3, PT, R8, c[0x0][0x3c8], PT ;  /* 0x0000f20008007a0c */ /* 0x000fe40003f66270 */
[----:B--2---:R-:W-:-:S02]  /*206b0*/  SHF.R.S32.HI R11, RZ, 0x1f, R220 ;  /* 0x0000001fff0b7819 */ /* 0x004fc400000114dc */
[C---:B---3--:R-:W-:Y:S02]  /*206c0*/  IADD3 R5, R220.reuse, 0x10, RZ ;  /* 0x00000010dc057810 */ /* 0x048fe40007ffe0ff */
[C---:B-1----:R-:W-:Y:S02]  /*206d0*/  @!P4 LEA R6, P0, R220.reuse, R0, 0x2 ;  /* 0x00000000dc06c211 */ /* 0x042fe400078010ff */
[C---:B------:R-:W-:Y:S02]  /*206e0*/  IADD3 R9, R220.reuse, 0x8, RZ ;  /* 0x00000008dc097810 */ /* 0x040fe40007ffe0ff */
[----:B------:R-:W-:Y:S02]  /*206f0*/  @!P4 LEA.HI.X R7, R220, R4, R11, 0x2, P0 ;  /* 0x00000004dc07c211 */ /* 0x000fe400000f140b */
[----:B------:R-:W-:Y:S02]  /*20700*/  ISETP.GE.AND P2, PT, R5, c[0x0][0x3c8], PT ;  /* 0x0000f20005007a0c */ /* 0x000fe40003f46270 */
[----:B------:R-:W-:Y:S01]  /*20710*/  SHF.R.S32.HI R9, RZ, 0x1f, R9 ;  /* 0x0000001fff097819 */ /* 0x000fe20000011409 */
[----:B------:R1:W-:Y:S01]  /*20720*/  @!P4 ST.E.64 [R6.64], R84 ;  /* 0x000000540600c985 */ /* 0x0003e2000c101b08 */
[----:B------:R-:W-:-:S02]  /*20730*/  @!P3 LEA R2, P5, R8, R0, 0x2 ;  /* 0x000000000802b211 */ /* 0x000fc400078a10ff */
[----:B------:R-:W-:Y:S02]  /*20740*/  IADD3 R10, R220, 0x20, RZ ;  /* 0x00000020dc0a7810 */ /* 0x000fe40007ffe0ff */
[----:B------:R-:W-:Y:S02]  /*20750*/  @!P3 LEA.HI.X R3, R8, R4, R9, 0x2, P5 ;  /* 0x000000040803b211 */ /* 0x000fe400028f1409 */
[----:B----4-:R-:W-:Y:S02]  /*20760*/  IADD3 R12, R220, 0x10, RZ ;  /* 0x00000010dc0c7810 */ /* 0x010fe40007ffe0ff */
[----:B------:R-:W-:Y:S01]  /*20770*/  ISETP.GE.AND P0, PT, R10, c[0x0][0x3c8], PT ;  /* 0x0000f2000a007a0c */ /* 0x000fe20003f06270 */
[----:B------:R2:W-:Y:S01]  /*20780*/  @!P3 ST.E.64 [R2.64], R30 ;  /* 0x0000001e0200b985 */ /* 0x0005e2000c101b08 */
[----:B------:R-:W-:Y:S02]  /*20790*/  @!P2 LEA R8, P3, R5, R0, 0x2 ;  /* 0x000000000508a211 */ /* 0x000fe400078610ff */
[----:B------:R-:W-:-:S02]  /*207a0*/  SHF.R.S32.HI R12, RZ, 0x1f, R12 ;  /* 0x0000001fff0c7819 */ /* 0x000fc4000001140c */
[C---:B------:R-:W-:Y:S02]  /*207b0*/  IADD3 R16, R220.reuse, 0x18, RZ ;  /* 0x00000018dc107810 */ /* 0x040fe40007ffe0ff */
[----:B------:R-:W-:Y:S02]  /*207c0*/  @!P2 LEA.HI.X R9, R5, R4, R12, 0x2, P3 ;  /* 0x000000040509a211 */ /* 0x000fe400018f140c */
[----:B------:R-:W-:Y:S02]  /*207d0*/  SHF.R.S32.HI R16, RZ, 0x1f, R16 ;  /* 0x0000001fff107819 */ /* 0x000fe40000011410 */
[C---:B------:R-:W-:Y:S01]  /*207e0*/  IADD3 R5, R220.reuse, 0x38, RZ ;  /* 0x00000038dc057810 */ /* 0x040fe20007ffe0ff */
[----:B------:R3:W-:Y:S01]  /*207f0*/  @!P2 ST.E.64 [R8.64], R124 ;  /* 0x0000007c0800a985 */ /* 0x0007e2000c101b08 */
[C---:B------:R-:W-:Y:S02]  /*20800*/  IADD3 R12, R220.reuse, 0x20, RZ ;  /* 0x00000020dc0c7810 */ /* 0x040fe40007ffe0ff */
[----:B------:R-:W-:-:S02]  /*20810*/  IADD3 R11, R220, 0x28, RZ ;  /* 0x00000028dc0b7810 */ /* 0x000fc40007ffe0ff */
[----:B------:R-:W-:Y:S02]  /*20820*/  SHF.R.S32.HI R12, RZ, 0x1f, R12 ;  /* 0x0000001fff0c7819 */ /* 0x000fe4000001140c */
[----:B-1----:R-:W-:Y:S02]  /*20830*/  @!P1 LEA R6, P6, R15, R0, 0x2 ;  /* 0x000000000f069211 */ /* 0x002fe400078c10ff */
[----:B------:R-:W-:Y:S02]  /*20840*/  IADD3 R14, R220, 0x30, RZ ;  /* 0x00000030dc0e7810 */ /* 0x000fe40007ffe0ff */
[----:B------:R-:W-:Y:S02]  /*20850*/  ISETP.GE.AND P5, PT, R11, c[0x0][0x3c8], PT ;  /* 0x0000f2000b007a0c */ /* 0x000fe40003fa6270 */
[----:B------:R-:W-:Y:S02]  /*20860*/  ISETP.GE.AND P4, PT, R14, c[0x0][0x3c8], PT ;  /* 0x0000f2000e007a0c */ /* 0x000fe40003f86270 */
[----:B------:R-:W-:-:S04]  /*20870*/  IADD3 R13, R220, 0x30, RZ ;  /* 0x00000030dc0d7810 */ /* 0x000fc80007ffe0ff */
[----:B------:R-:W-:Y:S02]  /*20880*/  SHF.R.S32.HI R13, RZ, 0x1f, R13 ;  /* 0x0000001fff0d7819 */ /* 0x000fe4000001140d */
        /* <DEDUP_REMOVED lines=8> */
[C---:B------:R-:W-:Y:S01]  /*20910*/  IADD3 R15, R220.reuse, 0x48, RZ ;  /* 0x00000048dc0f7810 */ /* 0x040fe20007ffe0ff */
[----:B------:R2:W-:Y:S01]  /*20920*/  @!P0 ST.E.64 [R2.64], R34 ;  /* 0x0000002202008985 */ /* 0x0005e2000c101b08 */
[C---:B---3--:R-:W-:Y:S02]  /*20930*/  @!P5 LEA R8, P0, R11.reuse, R0, 0x2 ;  /* 0x000000000b08d211 */ /* 0x048fe400078010ff */
[----:B------:R-:W-:Y:S02]  /*20940*/  SHF.R.S32.HI R12, RZ, 0x1f, R12 ;  /* 0x0000001fff0c7819 */ /* 0x000fe4000001140c */
[C---:B------:R-:W-:Y:S02]  /*20950*/  IADD3 R10, R220.reuse, 0x40, RZ ;  /* 0x00000040dc0a7810 */ /* 0x040fe40007ffe0ff */
        /* <DEDUP_REMOVED lines=28> */
[C---:B------:R-:W-:Y:S02]  /*20b20*/  IADD3 R12, R220.reuse, 0x50, RZ ;  /* 0x00000050dc0c7810 */ /* 0x040fe40007ffe0ff */
        /* <DEDUP_REMOVED lines=14> */
[C---:B-1----:R-:W-:Y:S02]  /*20c10*/  @!P5 LEA R8, P0, R5.reuse, R0, 0x2 ;  /* 0x000000000508d211 */ /* 0x042fe400078010ff */
[----:B------:R-:W-:Y:S02]  /*20c20*/  SHF.R.S32.HI R13, RZ, 0x1f, R13 ;  /* 0x0000001fff0d7819 */ /* 0x000fe4000001140d */
[----:B------:R-:W-:Y:S02]  /*20c30*/  IADD3 R15, R220, 0x60, RZ ;  /* 0x00000060dc0f7810 */ /* 0x000fe40007ffe0ff */
[----:B------:R-:W-:Y:S02]  /*20c40*/  ISETP.GE.AND P1, PT, R12, c[0x0][0x3c8], PT ;  /* 0x0000f2000c007a0c */ /* 0x000fe40003f26270 */
[----:B------:R-:W-:-:S02]  /*20c50*/  @!P5 LEA.HI.X R9, R5, R4, R13, 0x2, P0 ;  /* 0x000000040509d211 */ /* 0x000fc400000f140d */
[----:B------:R-:W-:Y:S02]  /*20c60*/  SHF.R.S32.HI R15, RZ, 0x1f, R15 ;  /* 0x0000001fff0f7819 */ /* 0x000fe4000001140f */
[C---:B------:R-:W-:Y:S01]  /*20c70*/  IADD3 R11, R220.reuse, 0x70, RZ ;  /* 0x00000070dc0b7810 */ /* 0x040fe20007ffe0ff */
[----:B------:R1:W-:Y:S01]  /*20c80*/  @!P5 ST.E.64 [R8.64], R122 ;  /* 0x0000007a0800d985 */ /* 0x0003e2000c101b08 */
[C---:B------:R-:W-:Y:S02]  /*20c90*/  IADD3 R13, R220.reuse, 0x68, RZ ;  /* 0x00000068dc0d7810 */ /* 0x040fe40007ffe0ff */
        /* <DEDUP_REMOVED lines=14> */
[C---:B-1----:R-:W-:Y:S02]  /*20d80*/  @!P2 LEA R8, P3, R11.reuse, R0, 0x2 ;  /* 0x000000000b08a211 */ /* 0x042fe400078610ff */
[C---:B------:R-:W-:Y:S02]  /*20d90*/  IADD3 R14, R220.reuse, 0x88, RZ ;  /* 0x00000088dc0e7810 */ /* 0x040fe40007ffe0ff */
        /* <DEDUP_REMOVED lines=18> */
[----:B------:R-:W-:Y:S01]  /*20ec0*/  IADD3 R11, R220, 0x90, RZ ;  /* 0x00000090dc0b7810 */ /* 0x000fe20007ffe0ff */
        /* <DEDUP_REMOVED lines=9> */
[----:B--2---:R-:W-:Y:S02]  /*20f60*/  @!P4 LEA R2, P6, R10, R0, 0x2 ;  /* 0x000000000a02c211 */ /* 0x004fe400078c10ff */
        /* <DEDUP_REMOVED lines=23> */
[----:B------:R-:W-:Y:S02]  /*210e0*/  @!P0 LEA.HI.X R3, R5, R4, R12, 0x2, P4 ;  /* 0x0000000405038211 */ /* 0x000fe400020f140c */
[----:B------:R-:W-:Y:S01]  /*210f0*/  IADD3 R5, R220, 0xb8, RZ ;  /* 0x000000b8dc057810 */ /* 0x000fe20007ffe0ff */
[----:B------:R1:W-:Y:S04]  /*21100*/  @!P1 ST.E.64 [R6.64], R74 ;  /* 0x0000004a06009985 */ /* 0x0003e8000c101b08 */
[----:B------:R1:W-:Y:S01]  /*21110*/  @!P0 ST.E.64 [R2.64], R58 ;  /* 0x0000003a02008985 */ /* 0x0003e2000c101b08 */
[----:B------:R-:W-:-:S13]  /*21120*/  ISETP.GE.AND P0, PT, R5, c[0x0][0x3c8], PT ;  /* 0x0000f20005007a0c */ /* 0x000fda0003f06270 */
[----:B------:R-:W-:Y:S05]  /*21130*/  @P0 BRA `(.L_x_903) ;  /* 0x00000c4000000947 */ /* 0x000fea0003800000 */
[----:B------:R-:W-:Y:S02]  /*21140*/  IADD3 R12, R220, 0xb8, RZ ;  /* 0x000000b8dc0c7810 */ /* 0x000fe40007ffe0ff */
[----:B-1----:R-:W-:Y:S02]  /*21150*/  LEA R2, P0, R5, R0, 0x2 ;  /* 0x0000000005027211 */ /* 0x002fe400078010ff */
[----:B------:R-:W-:-:S04]  /*21160*/  SHF.R.S32.HI R12, RZ, 0x1f, R12 ;  /* 0x0000001fff0c7819 */ /* 0x000fc8000001140c */
[----:B------:R-:W-:-:S05]  /*21170*/  LEA.HI.X R3, R5, R4, R12, 0x2, P0 ;  /* 0x0000000405037211 */ /* 0x000fca00000f140c */
[----:B------:R1:W-:Y:S01]  /*21180*/  ST.E.64 [R2.64], R50 ;  /* 0x0000003202007985 */ /* 0x0003e2000c101b08 */
[----:B------:R-:W-:Y:S05]  /*21190*/  BRA `(.L_x_903) ;  /* 0x00000be000007947 */ /* 0x000fea0003800000 */
.L_x_888:
        /* <DEDUP_REMOVED lines=15> */
[----:B-----5:R3:W4:Y:S04]  /*21290*/  LDG.E R15, [R2.64] ;  /* 0x00000008020f7981 */ /* 0x020728000c1e1900 */
[----:B--23--:R-:W4:Y:S02]  /*212a0*/  LDG.E R2, [R2.64+0x4] ;  /* 0x0000040802027981 */ /* 0x00cf24000c1e1900 */
[----:B----4-:R-:W-:Y:S02]  /*212b0*/  IADD3 R15, -R15, R2, RZ ;  /* 0x000000020f0f7210 */ /* 0x010fe40007ffe1ff */
.L_x_909:
        /* <DEDUP_REMOVED lines=56> */
.L_x_911:
[----:B------:R-:W-:Y:S05]  /*21640*/  BSYNC B0 ;  /* 0x0000000000007941 */ /* 0x000fea0003800000 */
.L_x_910:
[----:B------:R-:W-:-:S13]  /*21650*/  ISETP.GT.AND P0, PT, R18, 0x1, PT ;  /* 0x000000011200780c */ /* 0x000fda0003f04270 */
[----:B------:R-:W-:Y:S05]  /*21660*/  @P0 BRA `(.L_x_903) ;  /* 0x0000071000000947 */ /* 0x000fea0003800000 */
[----:B------:R-:W-:Y:S01]  /*21670*/  MOV R5, c[0x0][0x4e8] ;  /* 0x00013a0000057a02 */ /* 0x000fe20000000f00 */
[----:B-1----:R-:W-:Y:S02]  /*21680*/  IMAD R2, R19, c[0x0][0x3a0], RZ ;  /* 0x0000e80013027a24 */ /* 0x002fe400078e02ff */
[----:B------:R-:W-:Y:S01]  /*21690*/  IMAD.WIDE.U32 R6, R0, c[0x0][0x3a0], RZ ;  /* 0x0000e80000067a25 */ /* 0x000fe200078e00ff */
[----:B------:R-:W-:-:S03]  /*216a0*/  ISETP.NE.AND P0, PT, R5, 0x1, PT ;  /* 0x000000010500780c */ /* 0x000fc60003f05270 */
[----:B------:R-:W-:Y:S01]  /*216b0*/  IMAD R0, R0, c[0x0][0x3a4], R2 ;  /* 0x0000e90000007a24 */ /* 0x000fe200078e0202 */
[----:B------:R-:W-:Y:S01]  /*216c0*/  IADD3 R2, R209, R233, RZ ;  /* 0x000000e9d1027210 */ /* 0x000fe20007ffe0ff */
        /* <DEDUP_REMOVED lines=24> */
[----:B------:R-:W-:Y:S02]  /*21850*/  IADD3 R6, R3, R4, RZ ;  /* 0x0000000403067210 */ /* 0x000fe40007ffe0ff */
[----:B------:R-:W-:Y:S02]  /*21860*/  IADD3 R4, R250, R233, RZ ;  /* 0x000000e9fa047210 */ /* 0x000fe40007ffe0ff */
[----:B------:R-:W-:Y:S01]  /*21870*/  LEA.HI.X R6, R2, c[0x0][0x384], R6, 0x1, P0 ;  /* 0x0000e10002067a11 */ /* 0x000fe200000f0c06 */
[----:B------:R-:W-:Y:S05]  /*21880*/  BRA.DIV ~URZ, `(.L_x_912) ;  /* 0x000038c27f007947 */ /* 0x000fea000b800000 */
[----:B------:R1:W2:Y:S02]  /*21890*/  SHFL.IDX PT, R8, R6, RZ, 0x181f ;  /* 0x00181fff06087589 */ /* 0x0002a400000e0000 */
.L_x_994:
[----:B------:R-:W-:Y:S05]  /*218a0*/  BRA.DIV ~URZ, `(.L_x_913) ;  /* 0x000039127f007947 */ /* 0x000fea000b800000 */
[----:B------:R3:W4:Y:S02]  /*218b0*/  SHFL.IDX PT, R0, R7, RZ, 0x181f ;  /* 0x00181fff07007589 */ /* 0x00072400000e0000 */
.L_x_995:
        /* <DEDUP_REMOVED lines=16> */
.L_x_915:
[----:B------:R-:W-:Y:S05]  /*219c0*/  BSYNC B0 ;  /* 0x0000000000007941 */ /* 0x000fea0003800000 */
.L_x_914:
[----:B------:R-:W-:Y:S05]  /*219d0*/  BRA.DIV ~URZ, `(.L_x_916) ;  /* 0x000038427f007947 */ /* 0x000fea000b800000 */
[----:B--2---:R2:W1:Y:S04]  /*219e0*/  SHFL.IDX PT, R8, R6, 0x1, 0x181f ;  /* 0x00381f0006087f89 */ /* 0x00446800000e0000 */
[----:B----4-:R2:W4:Y:S02]  /*219f0*/  SHFL.IDX PT, R0, R7, 0x1, 0x181f ;  /* 0x00381f0007007f89 */ /* 0x01052400000e0000 */
.L_x_996:
        /* <DEDUP_REMOVED lines=16> */
.L_x_918:
[----:B------:R-:W-:Y:S05]  /*21b00*/  BSYNC B0 ;  /* 0x0000000000007941 */ /* 0x000fea0003800000 */
.L_x_917:
[----:B------:R-:W-:Y:S05]  /*21b10*/  BRA.DIV ~URZ, `(.L_x_919) ;  /* 0x000037c27f007947 */ /* 0x000fea000b800000 */
[----:B-1----:R1:W2:Y:S02]  /*21b20*/  SHFL.IDX PT, R8, R6, 0x2, 0x181f ;  /* 0x00581f0006087f89 */ /* 0x0022a400000e0000 */
.L_x_997:
[----:B------:R-:W-:Y:S05]  /*21b30*/  BRA.DIV ~URZ, `(.L_x_920) ;  /* 0x000038127f007947 */ /* 0x000fea000b800000 */
[----:B----4-:R4:W1:Y:S02]  /*21b40*/  SHFL.IDX PT, R0, R7, 0x2, 0x181f ;  /* 0x00581f0007007f89 */ /* 0x01086400000e0000 */
.L_x_998:
        /* <DEDUP_REMOVED lines=16> */
.L_x_922:
[----:B------:R-:W-:Y:S05]  /*21c50*/  BSYNC B0 ;  /* 0x0000000000007941 */ /* 0x000fea0003800000 */
.L_x_921:
[----:B------:R-:W-:Y:S05]  /*21c60*/  BRA.DIV ~URZ, `(.L_x_923) ;  /* 0x000037427f007947 */ /* 0x000fea000b800000 */
[----:B-12---:R-:W1:Y:S04]  /*21c70*/  SHFL.IDX PT, R6, R6, 0x3, 0x181f ;  /* 0x00781f0006067f89 */ /* 0x006e6800000e0000 */
[----:B---34-:R-:W2:Y:S02]  /*21c80*/  SHFL.IDX PT, R7, R7, 0x3, 0x181f ;  /* 0x00781f0007077f89 */ /* 0x018ea400000e0000 */
.L_x_999:
[----:B------:R-:W-:-:S04]  /*21c90*/  IADD3 R4, R4, 0x60, RZ ;  /* 0x0000006004047810 */ /* 0x000fc80007ffe0ff */
        /* <DEDUP_REMOVED lines=14> */
.L_x_903:
[----:B------:R-:W-:Y:S05]  /*21d80*/  BSYNC B1 ;  /* 0x0000000000017941 */ /* 0x000fea0003800000 */
.L_x_887:
[----:B-12---:R-:W2:Y:S02]  /*21d90*/  LDL R0, [R1+0x48] ;  /* 0x0000480001007983 */ /* 0x006ea40000100800 */
[----:B--2---:R-:W-:-:S13]  /*21da0*/  ISETP.NE.AND P0, PT, R0, RZ, PT ;  /* 0x000000ff0000720c */ /* 0x004fda0003f05270 */
[----:B------:R-:W-:Y:S01]  /*21db0*/  @P0 WARPSYNC 0xffffffff ;  /* 0xffffffff00000948 */ /* 0x000fe20003800000 */
[----:B------:R-:W-:Y:S06]  /*21dc0*/  @P0 BAR.SYNC.DEFER_BLOCKING 0x5, 0x100 ;  /* 0x0144000000000b1d */ /* 0x000fec0000010000 */
[----:B------:R-:W1:Y:S04]  /*21dd0*/  @P0 LDS.128 R244, [0x18100] ;  /* 0x01810000fff40984 */ /* 0x000e680000000c00 */
[----:B------:R-:W-:Y:S06]  /*21de0*/  @P0 BAR.ARV 0x4, 0x100 ;  /* 0x0104000000000b1d */ /* 0x000fec0000002000 */
[----:B------:R-:W-:Y:S05]  /*21df0*/  @P0 BRA `(.L_x_924) ;  /* 0x00000f6000000947 */ /* 0x000fea0003800000 */
[----:B------:R-:W2:Y:S01]  /*21e00*/  S2R R0, SR_TID.X ;  /* 0x0000000000007919 */ /* 0x000ea20000002100 */
[----:B------:R-:W-:Y:S01]  /*21e10*/  IMAD.MOV.U32 R8, RZ, RZ, RZ ;  /* 0x000000ffff087224 */ /* 0x000fe200078e00ff */
[----:B--2---:R-:W-:-:S04]  /*21e20*/  LOP3.LUT R13, R0, 0x1f, RZ, 0xc0, !PT ;  /* 0x0000001f000d7812 */ /* 0x004fc800078ec0ff */
[----:B------:R-:W-:Y:S01]  /*21e30*/  ISETP.NE.AND P6, PT, R13, 0x1f, PT ;  /* 0x0000001f0d00780c */ /* 0x000fe20003fc5270 */
[----:B------:R-:W-:Y:S10]  /*21e40*/  BRA.DIV ~URZ, `(.L_x_925) ;  /* 0x000036327f007947 */ /* 0x000ff4000b800000 */
[----:B------:R2:W4:Y:S02]  /*21e50*/  SHFL.IDX PT, R9, R86, RZ, 0x1f ;  /* 0x00001fff56097589 */ /* 0x00052400000e0000 */
.L_x_1000:
[----:B------:R-:W-:Y:S05]  /*21e60*/  BRA.DIV ~URZ, `(.L_x_926) ;  /* 0x000036827f007947 */ /* 0x000fea000b800000 */
[----:B---3--:R3:W2:Y:S02]  /*21e70*/  SHFL.IDX PT, R6, R86, 0x1, 0x1f ;  /* 0x00201f0056067f89 */ /* 0x0086a400000e0000 */
.L_x_1001:
[----:B-1----:R-:W-:Y:S02]  /*21e80*/  IMAD.IADD R0, R247, 0x1, R13 ;  /* 0x00000001f7007824 */ /* 0x002fe400078e020d */
[----:B----4-:R-:W-:-:S03]  /*21e90*/  IMAD.MOV.U32 R7, RZ, RZ, RZ ;  /* 0x000000ffff077224 */ /* 0x010fc600078e00ff */
        /* <DEDUP_REMOVED lines=15> */
[----:B------:R1:W4:Y:S02]  /*21f90*/  SHFL.UP PT, R4, R0, 0x1, RZ ;  /* 0x0420000000047989 */ /* 0x00032400000e00ff */
.L_x_1002:
        /* <DEDUP_REMOVED lines=16> */
.L_x_1003:
[----:B----4-:R-:W-:Y:S01]  /*220a0*/  IMAD R0, R0, c[0x0][0x538], RZ ;  /* 0x00014e0000007a24 */ /* 0x010fe200078e02ff */
[----:B------:R-:W-:Y:S04]  /*220b0*/  BSSY B1, `(.L_x_929) ;  /* 0x00000c5000017945 */ /* 0x000fe80003800000 */
[----:B--2---:R-:W-:-:S04]  /*220c0*/  IADD3 R6, R0, R6, RZ ;  /* 0x0000000600067210 */ /* 0x004fc80007ffe0ff */
[----:B------:R-:W-:-:S13]  /*220d0*/  ISETP.GT.AND P0, PT, R6, R9, PT ;  /* 0x000000090600720c */ /* 0x000fda0003f04270 */
[----:B------:R-:W-:Y:S05]  /*220e0*/  @P0 BRA `(.L_x_930) ;  /* 0x0000025000000947 */ /* 0x000fea0003800000 */
.L_x_934:
        /* <DEDUP_REMOVED lines=8> */
[----:B-1----:R-:W-:Y:S01]  /*22170*/  @!P0 MOV R4, 0x4 ;  /* 0x0000000400048802 */ /* 0x002fe20000000f00 */
        /* <DEDUP_REMOVED lines=8> */
.L_x_1004:
        /* <DEDUP_REMOVED lines=16> */
.L_x_1005:
[----:B--2---:R-:W-:-:S05]  /*22300*/  IMAD R0, R0, c[0x0][0x538], RZ ;  /* 0x00014e0000007a24 */ /* 0x004fca00078e02ff */
[----:B------:R-:W-:-:S04]  /*22310*/  IADD3 R6, R0, R6, RZ ;  /* 0x0000000600067210 */ /* 0x000fc80007ffe0ff */
[----:B------:R-:W-:-:S13]  /*22320*/  ISETP.GT.AND P0, PT, R6, R9, PT ;  /* 0x000000090600720c */ /* 0x000fda0003f04270 */
[----:B-1-3--:R-:W-:Y:S05]  /*22330*/  @!P0 BRA `(.L_x_934) ;  /* 0xfffffdb000008947 */ /* 0x00afea000383ffff */
.L_x_930:
[----:B------:R-:W-:-:S05]  /*22340*/  IADD3 R11, -R0, R6, RZ ;  /* 0x00000006000b7210 */ /* 0x000fca0007ffe1ff */
[----:B------:R-:W-:-:S05]  /*22350*/  IMAD R0, R4, c[0x0][0x538], R11 ;  /* 0x00014e0004007a24 */ /* 0x000fca00078e020b */
[----:B------:R-:W-:Y:S01]  /*22360*/  ISETP.GT.AND P0, PT, R0, R9, PT ;  /* 0x000000090000720c */ /* 0x000fe20003f04270 */
[----:B------:R-:W-:-:S12]  /*22370*/  BRA.DIV ~URZ, `(.L_x_935) ;  /* 0x000035b27f007947 */ /* 0x000fd8000b800000 */
[----:B------:R-:W-:-:S04]  /*22380*/  VOTE.ANY R10, PT, !P0 ;  /* 0x00000000000a7806 */ /* 0x000fc800040e0100 */
.L_x_1006:
[----:B------:R-:W2:Y:S02]  /*22390*/  POPC R6, R10 ;  /* 0x0000000a00067309 */ /* 0x000ea40000000000 */
[----:B--2---:R-:W-:Y:S01]  /*223a0*/  IADD3 R247, R6, R247, RZ ;  /* 0x000000f706f77210 */ /* 0x004fe20007ffe0ff */
[----:B------:R-:W-:Y:S05]  /*223b0*/  BRA.DIV ~URZ, `(.L_x_936) ;  /* 0x000035c27f007947 */ /* 0x000fea000b800000 */
[----:B------:R2:W4:Y:S04]  /*223c0*/  SHFL.IDX PT, R7, R7, R6, 0x1f ;  /* 0x00001f0607077589 */ /* 0x00052800000e0000 */
[----:B------:R2:W1:Y:S02]  /*223d0*/  SHFL.IDX PT, R5, R8, R6, 0x1f ;  /* 0x00001f0608057589 */ /* 0x00046400000e0000 */
.L_x_1007:
[----:B------:R-:W-:Y:S01]  /*223e0*/  ISETP.NE.AND P0, PT, R10, RZ, PT ;  /* 0x000000ff0a00720c */ /* 0x000fe20003f05270 */
[----:B------:R-:W-:-:S12]  /*223f0*/  BSSY B0, `(.L_x_937) ;  /* 0x0000005000007945 */ /* 0x000fd80003800000 */
[----:B------:R-:W-:Y:S05]  /*22400*/  @!P0 BRA `(.L_x_938) ;  /* 0x0000003000008947 */ /* 0x000fea0003800000 */
[----:B--2---:R-:W-:Y:S01]  /*22410*/  IADD3 R6, R6, -0x1, RZ ;  /* 0xffffffff06067810 */ /* 0x004fe20007ffe0ff */
[----:B------:R-:W-:Y:S05]  /*22420*/  BRA.DIV ~URZ, `(.L_x_939) ;  /* 0x000036227f007947 */ /* 0x000fea000b800000 */
[----:B------:R2:W3:Y:S02]  /*22430*/  SHFL.IDX PT, R12, R4, R6, 0x1f ;  /* 0x00001f06040c7589 */ /* 0x0004e400000e0000 */
.L_x_938:
[----:B------:R-:W-:Y:S05]  /*22440*/  BSYNC B0 ;  /* 0x0000000000007941 */ /* 0x000fea0003800000 */
.L_x_937:
[----:B-1----:R-:W-:Y:S01]  /*22450*/  ISETP.NE.AND P0, PT, R5, 0x1, PT ;  /* 0x000000010500780c */ /* 0x002fe20003f05270 */
[----:B---3--:R-:W-:Y:S01]  /*22460*/  IMAD R244, R12, c[0x0][0x538], R11 ;  /* 0x00014e000cf47a24 */ /* 0x008fe200078e020b */
[----:B------:R-:W-:Y:S04]  /*22470*/  BSSY B0, `(.L_x_940) ;  /* 0x0000081000007945 */ /* 0x000fe80003800000 */
[----:B------:R-:W-:-:S07]  /*22480*/  IADD3 R3, -R244, R9, RZ ;  /* 0x00000009f4037210 */ /* 0x000fce0007ffe1ff */
[----:B------:R-:W-:Y:S05]  /*22490*/  @!P0 BRA `(.L_x_941) ;  /* 0x000003e000008947 */ /* 0x000fea0003800000 */
[-C--:B----4-:R-:W-:Y:S01]  /*224a0*/  IABS R2, R7.reuse ;  /* 0x0000000700027213 */ /* 0x090fe20000000000 */
[----:B--2---:R-:W-:Y:S01]  /*224b0*/  IMAD.MOV.U32 R8, RZ, RZ, RZ ;  /* 0x000000ffff087224 */ /* 0x004fe200078e00ff */
[----:B------:R-:W-:Y:S02]  /*224c0*/  IABS R10, R7 ;  /* 0x00000007000a7213 */ /* 0x000fe40000000000 */
[----:B------:R-:W1:Y:S08]  /*224d0*/  I2F.RP R0, R2 ;  /* 0x0000000200007306 */ /* 0x000e700000209400 */
[----:B-1----:R-:W1:Y:S02]  /*224e0*/  MUFU.RCP R0, R0 ;  /* 0x0000000000007308 */ /* 0x002e640000001000 */
[----:B-1----:R-:W-:-:S06]  /*224f0*/  IADD3 R0, R0, 0xffffffe, RZ ;  /* 0x0ffffffe00007810 */ /* 0x002fcc0007ffe0ff */
[----:B------:R-:W1:Y:S02]  /*22500*/  F2I.FTZ.U32.TRUNC.NTZ R9, R0 ;  /* 0x0000000000097305 */ /* 0x000e64000021f000 */
[----:B-1----:R-:W-:Y:S01]  /*22510*/  IMAD.MOV R4, RZ, RZ, -R9 ;  /* 0x000000ffff047224 */ /* 0x002fe200078e0a09 */
[----:B------:R-:W-:-:S03]  /*22520*/  IABS R0, R5 ;  /* 0x0000000500007213 */ /* 0x000fc60000000000 */
[----:B------:R-:W-:Y:S02]  /*22530*/  IMAD.MOV.U32 R6, RZ, RZ, R4 ;  /* 0x000000ffff067224 */ /* 0x000fe400078e0004 */
[----:B------:R-:W-:Y:S01]  /*22540*/  IMAD.MOV.U32 R4, RZ, RZ, R0 ;  /* 0x000000ffff047224 */ /* 0x000fe200078e0000 */
[----:B------:R-:W-:Y:S01]  /*22550*/  IABS R0, R3 ;  /* 0x0000000300007213 */ /* 0x000fe20000000000 */
[----:B------:R-:W-:Y:S02]  /*22560*/  IMAD R6, R6, R2, RZ ;  /* 0x0000000206067224 */ /* 0x000fe400078e02ff */
[----:B------:R-:W1:Y:S02]  /*22570*/  I2F.RP R11, R4 ;  /* 0x00000004000b7306 */ /* 0x000e640000209400 */
[----:B------:R-:W-:Y:S01]  /*22580*/  IMAD.HI.U32 R9, R9, R6, R8 ;  /* 0x0000000609097227 */ /* 0x000fe200078e0008 */
[----:B------:R-:W-:-:S03]  /*22590*/  MOV R6, R0 ;  /* 0x0000000000067202 */ /* 0x000fc60000000f00 */
[----:B------:R-:W-:-:S04]  /*225a0*/  IMAD.MOV R0, RZ, RZ, -R10 ;  /* 0x000000ffff007224 */ /* 0x000fc800078e0a0a */
[----:B------:R-:W-:Y:S02]  /*225b0*/  IMAD.MOV.U32 R8, RZ, RZ, R0 ;  /* 0x000000ffff087224 */ /* 0x000fe400078e0000 */
[----:B------:R-:W-:-:S04]  /*225c0*/  IMAD.HI.U32 R0, R9, R6, RZ ;  /* 0x0000000609007227 */ /* 0x000fc800078e00ff */
[----:B------:R-:W-:Y:S02]  /*225d0*/  IMAD R6, R0, R8, R6 ;  /* 0x0000000800067224 */ /* 0x000fe400078e0206 */
[----:B-1----:R-:W1:Y:S03]  /*225e0*/  MUFU.RCP R8, R11 ;  /* 0x0000000b00087308 */ /* 0x002e660000001000 */
[----:B------:R-:W-:Y:S02]  /*225f0*/  ISETP.GT.U32.AND P0, PT, R2, R6, PT ;  /* 0x000000060200720c */ /* 0x000fe40003f04070 */
[----:B-1----:R-:W-:-:S11]  /*22600*/  IADD3 R8, R8, 0xffffffe, RZ ;  /* 0x0ffffffe08087810 */ /* 0x002fd60007ffe0ff */
[----:B------:R-:W-:Y:S01]  /*22610*/  @!P0 IMAD.IADD R6, R6, 0x1, -R2 ;  /* 0x0000000106068824 */ /* 0x000fe200078e0a02 */
[----:B------:R-:W-:Y:S01]  /*22620*/  @!P0 IADD3 R0, R0, 0x1, RZ ;  /* 0x0000000100008810 */ /* 0x000fe20007ffe0ff */
[----:B------:R-:W1:Y:S01]  /*22630*/  F2I.FTZ.U32.TRUNC.NTZ R9, R8 ;  /* 0x0000000800097305 */ /* 0x000e62000021f000 */
[----:B------:R-:W-:Y:S02]  /*22640*/  ISETP.NE.AND P0, PT, R7, RZ, PT ;  /* 0x000000ff0700720c */ /* 0x000fe40003f05270 */
[----:B------:R-:W-:Y:S02]  /*22650*/  ISETP.GE.U32.AND P2, PT, R6, R2, PT ;  /* 0x000000020600720c */ /* 0x000fe40003f46070 */
[----:B------:R-:W-:-:S04]  /*22660*/  LOP3.LUT R2, R3, R7, RZ, 0x3c, !PT ;  /* 0x0000000703027212 */ /* 0x000fc800078e3cff */
[----:B------:R-:W-:-:S07]  /*22670*/  ISETP.GE.AND P1, PT, R2, RZ, PT ;  /* 0x000000ff0200720c */ /* 0x000fce0003f26270 */
[----:B------:R-:W-:Y:S02]  /*22680*/  @P2 IADD3 R0, R0, 0x1, RZ ;  /* 0x0000000100002810 */ /* 0x000fe40007ffe0ff */
[----:B-1----:R-:W-:Y:S02]  /*22690*/  IADD3 R2, RZ, -R9, RZ ;  /* 0x80000009ff027210 */ /* 0x002fe40007ffe0ff */
[----:B------:R-:W-:Y:S02]  /*226a0*/  MOV R8, RZ ;  /* 0x000000ff00087202 */ /* 0x000fe40000000f00 */
[----:B------:R-:W-:Y:S01]  /*226b0*/  @!P1 IMAD.MOV R0, RZ, RZ, -R0 ;  /* 0x000000ffff009224 */ /* 0x000fe200078e0a00 */
[----:B------:R-:W-:Y:S01]  /*226c0*/  @!P0 LOP3.LUT R0, RZ, R7, RZ, 0x33, !PT ;  /* 0x00000007ff008212 */ /* 0x000fe200078e33ff */
[----:B------:R-:W-:Y:S01]  /*226d0*/  IMAD.MOV.U32 R6, RZ, RZ, R2 ;  /* 0x000000ffff067224 */ /* 0x000fe200078e0002 */
[----:B------:R-:W-:Y:S02]  /*226e0*/  IABS R2, R5 ;  /* 0x0000000500027213 */ /* 0x000fe40000000000 */
[----:B------:R-:W-:Y:S01]  /*226f0*/  IABS R11, R0 ;  /* 0x00000000000b7213 */ /* 0x000fe20000000000 */
[----:B------:R-:W-:-:S02]  /*22700*/  IMAD R6, R6, R4, RZ ;  /* 0x0000000406067224 */ /* 0x000fc400078e02ff */
        /* <DEDUP_REMOVED lines=10> */
[----:B------:R-:W-:Y:S01]  /*227b0*/  ISETP.GE.U32.AND P2, PT, R6, R4, PT ;  /* 0x000000040600720c */ /* 0x000fe20003f46070 */
[----:B------:R-:W-:Y:S01]  /*227c0*/  IMAD.MOV R6, RZ, RZ, -R0 ;  /* 0x000000ffff067224 */ /* 0x000fe200078e0a00 */
        /* <DEDUP_REMOVED lines=11> */
.L_x_941:
[----:B--2---:R-:W-:-:S04]  /*22880*/  IMAD.MOV.U32 R4, RZ, RZ, 0x4 ;  /* 0x00000004ff047424 */ /* 0x004fc800078e00ff */
[----:B------:R-:W-:-:S05]  /*22890*/  IMAD.WIDE R4, R247, R4, c[0x0][0x590] ;  /* 0x00016400f7047625 */ /* 0x000fca00078e0204 */
[----:B------:R1:W2:Y:S01]  /*228a0*/  LDG.E R6, [R4.64] ;  /* 0x0000000804067981 */ /* 0x0002a2000c1e1900 */
[----:B------:R-:W-:Y:S01]  /*228b0*/  IABS R2, R3 ;  /* 0x0000000300027213 */ /* 0x000fe20000000000 */
[----:B-1----:R-:W-:Y:S02]  /*228c0*/  IMAD.MOV.U32 R4, RZ, RZ, RZ ;  /* 0x000000ffff047224 */ /* 0x002fe400078e00ff */
[----:B--2-4-:R-:W-:-:S05]  /*228d0*/  IMAD R11, R6, R7, RZ ;  /* 0x00000007060b7224 */ /* 0x014fca00078e02ff */
        /* <DEDUP_REMOVED lines=8> */
[----:B------:R-:W-:-:S04]  /*22960*/  IMAD R0, R0, R8, RZ ;  /* 0x0000000800007224 */ /* 0x000fc800078e02ff */
[----:B------:R-:W-:-:S04]  /*22970*/  IMAD.HI.U32 R0, R5, R0, R4 ;  /* 0x0000000005007227 */ /* 0x000fc800078e0004 */
[----:B------:R-:W-:Y:S02]  /*22980*/  IMAD.MOV R4, RZ, RZ, -R9 ;  /* 0x000000ffff047224 */ /* 0x000fe400078e0a09 */
[----:B------:R-:W-:-:S04]  /*22990*/  IMAD.HI.U32 R0, R0, R2, RZ ;  /* 0x0000000200007227 */ /* 0x000fc800078e00ff */
[----:B------:R-:W-:-:S05]  /*229a0*/  IMAD R2, R0, R4, R2 ;  /* 0x0000000400027224 */ /* 0x000fca00078e0202 */
[----:B------:R-:W-:-:S13]  /*229b0*/  ISETP.GT.U32.AND P0, PT, R8, R2, PT ;  /* 0x000000020800720c */ /* 0x000fda0003f04070 */
[-C--:B------:R-:W-:Y:S02]  /*229c0*/  @!P0 IADD3 R2, R2, -R8.reuse, RZ ;  /* 0x8000000802028210 */ /* 0x080fe40007ffe0ff */
[----:B------:R-:W-:Y:S02]  /*229d0*/  @!P0 IADD3 R0, R0, 0x1, RZ ;  /* 0x0000000100008810 */ /* 0x000fe40007ffe0ff */
[----:B------:R-:W-:Y:S01]  /*229e0*/  ISETP.GE.U32.AND P2, PT, R2, R8, PT ;  /* 0x000000080200720c */ /* 0x000fe20003f46070 */
[----:B------:R-:W-:Y:S01]  /*229f0*/  IMAD.MOV.U32 R8, RZ, RZ, RZ ;  /* 0x000000ffff087224 */ /* 0x000fe200078e00ff */
[----:B------:R-:W-:Y:S02]  /*22a00*/  LOP3.LUT R2, R3, R11, RZ, 0x3c, !PT ;  /* 0x0000000b03027212 */ /* 0x000fe400078e3cff */
[----:B------:R-:W-:Y:S02]  /*22a10*/  ISETP.NE.AND P0, PT, R11, RZ, PT ;  /* 0x000000ff0b00720c */ /* 0x000fe40003f05270 */
[----:B------:R-:W-:-:S07]  /*22a20*/  ISETP.GE.AND P1, PT, R2, RZ, PT ;  /* 0x000000ff0200720c */ /* 0x000fce0003f26270 */
[----:B------:R-:W-:-:S05]  /*22a30*/  @P2 IADD3 R0, R0, 0x1, RZ ;  /* 0x0000000100002810 */ /* 0x000fca0007ffe0ff */
[----:B------:R-:W-:-:S04]  /*22a40*/  IMAD.MOV.U32 R2, RZ, RZ, R0 ;  /* 0x000000ffff027224 */ /* 0x000fc800078e0000 */
[----:B------:R-:W-:Y:S01]  /*22a50*/  @!P1 IMAD.MOV R2, RZ, RZ, -R2 ;  /* 0x000000ffff029224 */ /* 0x000fe200078e0a02 */
[----:B------:R-:W-:-:S05]  /*22a60*/  @!P0 LOP3.LUT R2, RZ, R11, RZ, 0x33, !PT ;  /* 0x0000000bff028212 */ /* 0x000fca00078e33ff */
[----:B------:R-:W-:Y:S02]  /*22a70*/  IMAD R10, R6, R2, RZ ;  /* 0x00000002060a7224 */ /* 0x000fe400078e02ff */
[----:B------:R-:W-:-:S03]  /*22a80*/  IMAD.MOV R2, RZ, RZ, -R2 ;  /* 0x000000ffff027224 */ /* 0x000fc600078e0a02 */
[----:B------:R-:W-:-:S04]  /*22a90*/  IADD3 R0, -R10, c[0x0][0x538], RZ ;  /* 0x00014e000a007a10 */ /* 0x000fc80007ffe1ff */
[----:B------:R-:W-:-:S04]  /*22aa0*/  IMNMX R0, R6, R0, PT ;  /* 0x0000000006007217 */ /* 0x000fc80003800200 */
[----:B------:R-:W-:-:S04]  /*22ab0*/  IABS R4, R0 ;  /* 0x0000000000047213 */ /* 0x000fc80000000000 */
[----:B------:R-:W1:Y:S08]  /*22ac0*/  I2F.RP R5, R4 ;  /* 0x0000000400057306 */ /* 0x000e700000209400 */
[----:B-1----:R-:W1:Y:S02]  /*22ad0*/  MUFU.RCP R5, R5 ;  /* 0x0000000500057308 */ /* 0x002e640000001000 */
[----:B-1----:R-:W-:-:S06]  /*22ae0*/  IADD3 R5, R5, 0xffffffe, RZ ;  /* 0x0ffffffe05057810 */ /* 0x002fcc0007ffe0ff */
[----:B------:R-:W1:Y:S02]  /*22af0*/  F2I.FTZ.U32.TRUNC.NTZ R9, R5 ;  /* 0x0000000500097305 */ /* 0x000e64000021f000 */
[----:B-1----:R-:W-:Y:S02]  /*22b00*/  IMAD.MOV R6, RZ, RZ, -R9 ;  /* 0x000000ffff067224 */ /* 0x002fe400078e0a09 */
[----:B------:R-:W-:-:S03]  /*22b10*/  IMAD R5, R11, R2, R3 ;  /* 0x000000020b057224 */ /* 0x000fc600078e0203 */
[----:B------:R-:W-:Y:S02]  /*22b20*/  MOV R2, R6 ;  /* 0x0000000600027202 */ /* 0x000fe40000000f00 */
[----:B------:R-:W-:Y:S02]  /*22b30*/  IABS R6, R0 ;  /* 0x0000000000067213 */ /* 0x000fe40000000000 */
[----:B------:R-:W-:Y:S01]  /*22b40*/  IABS R3, R5 ;  /* 0x0000000500037213 */ /* 0x000fe20000000000 */
        /* <DEDUP_REMOVED lines=19> */
.L_x_942:
[----:B------:R-:W-:Y:S05]  /*22c80*/  BSYNC B0 ;  /* 0x0000000000007941 */ /* 0x000fea0003800000 */
.L_x_940:
[----:B------:R-:W-:-:S04]  /*22c90*/  LOP3.LUT R2, RZ, R2, RZ, 0x33, !PT ;  /* 0x00000002ff027212 */ /* 0x000fc800078e33ff */
[----:B------:R-:W-:Y:S01]  /*22ca0*/  IADD3 R245, R2, R7, RZ ;  /* 0x0000000702f57210 */ /* 0x000fe20007ffe0ff */
[----:B------:R-:W-:Y:S05]  /*22cb0*/  BRA `(.L_x_943) ;  /* 0x0000004000007947 */ /* 0x000fea0003800000 */
.L_x_931:
[----:B------:R-:W-:Y:S01]  /*22cc0*/  IMAD.MOV.U32 R244, RZ, RZ, R9 ;  /* 0x000000fffff47224 */ /* 0x000fe200078e0009 */
[----:B------:R-:W-:Y:S01]  /*22cd0*/  MOV R246, RZ ;  /* 0x000000ff00f67202 */ /* 0x000fe20000000f00 */
[----:B------:R-:W-:Y:S01]  /*22ce0*/  IMAD.MOV.U32 R245, RZ, RZ, RZ ;  /* 0x000000fffff57224 */ /* 0x000fe200078e00ff */
[----:B------:R-:W-:Y:S02]  /*22cf0*/  MOV R247, c[0x0][0x53c] ;  /* 0x00014f0000f77a02 */ /* 0x000fe40000000f00 */
.L_x_943:
[----:B------:R-:W-:Y:S05]  /*22d00*/  BSYNC B1 ;  /* 0x0000000000017941 */ /* 0x000fea0003800000 */
.L_x_929:
[----:B------:R-:W-:Y:S01]  /*22d10*/  WARPSYNC 0xffffffff ;  /* 0xffffffff00007948 */ /* 0x000fe20003800000 */
[----:B------:R-:W-:Y:S01]  /*22d20*/  BAR.SYNC.DEFER_BLOCKING 0x4, 0x100 ;  /* 0x0104000000007b1d */ /* 0x000fe20000010000 */
[----:B------:R-:W-:-:S13]  /*22d30*/  ISETP.NE.AND P0, PT, R13, RZ, PT ;  /* 0x000000ff0d00720c */ /* 0x000fda0003f05270 */
[----:B------:R2:W-:Y:S04]  /*22d40*/  @!P0 STS.128 [0x18100], R244 ;  /* 0x018100f4ff008388 */ /* 0x0005e80000000c00 */
[----:B------:R-:W-:Y:S06]  /*22d50*/  BAR.ARV 0x5, 0x100 ;  /* 0x0144000000007b1d */ /* 0x000fec0000002000 */
.L_x_924:
[----:B-1----:R-:W-:-:S13]  /*22d60*/  ISETP.GE.AND P0, PT, R247, c[0x0][0x53c], PT ;  /* 0x00014f00f7007a0c */ /* 0x002fda0003f06270 */
[----:B--234-:R-:W-:Y:S01]  /*22d70*/  @P0 CALL.REL.NOINC `(.L_x_944) ;  /* 0x0000001000000944 */ /* 0x01cfe20003c00000 */
[----:B------:R-:W-:Y:S05]  /*22d80*/  BRA `(.L_x_945) ;  /* 0xfffdf32000007947 */ /* 0x000fea000383ffff */
.L_x_944:
[----:B------:R-:W-:Y:S05]  /*22d90*/  EXIT ;  /* 0x000000000000794d */ /* 0x000fea0003800000 */
.L_x_688:
[----:B------:R-:W-:Y:S01]  /*22da0*/  IMAD.MOV.U32 R0, RZ, RZ, R5 ;  /* 0x000000ffff007224 */ /* 0x000fe200078e0005 */
[----:B------:R-:W-:Y:S02]  /*22db0*/  MOV R3, 0x1 ;  /* 0x0000000100037802 */ /* 0x000fe40000000f00 */
[----:B------:R-:W-:Y:S02]  /*22dc0*/  MOV R2, 0x22de0 ;  /* 0x00022de000027802 */ /* 0x000fe40000000f00 */
[----:B--2---:R-:W-:Y:S05]  /*22dd0*/  CALL.REL.NOINC `($__internal_14_$__cuda_sm70_shflsync_up_p) ;  /* 0x00002d9000007944 */ /* 0x004fea0003c00000 */
[----:B------:R-:W-:Y:S01]  /*22de0*/  MOV R0, R4 ;  /* 0x0000000400007202 */ /* 0x000fe20000000f00 */
[----:B------:R-:W-:Y:S05]  /*22df0*/  BRA `(.L_x_946) ;  /* 0xfffdd64000007947 */ /* 0x000fea000383ffff */
.L_x_689:
[----:B------:R-:W-:Y:S01]  /*22e00*/  IMAD.MOV.U32 R0, RZ, RZ, R5 ;  /* 0x000000ffff007224 */ /* 0x000fe200078e0005 */
[----:B------:R-:W-:Y:S02]  /*22e10*/  MOV R3, 0x2 ;  /* 0x0000000200037802 */ /* 0x000fe40000000f00 */
[----:B------:R-:W-:Y:S02]  /*22e20*/  MOV R2, 0x22e40 ;  /* 0x00022e4000027802 */ /* 0x000fe40000000f00 */
[----:B--2---:R-:W-:Y:S05]  /*22e30*/  CALL.REL.NOINC `($__internal_14_$__cuda_sm70_shflsync_up_p) ;  /* 0x00002d3000007944 */ /* 0x004fea0003c00000 */
[----:B------:R-:W-:Y:S01]  /*22e40*/  SEL R4, R4, RZ, P4 ;  /* 0x000000ff04047207 */ /* 0x000fe20002000000 */
[----:B------:R-:W-:Y:S01]  /*22e50*/  IMAD.MOV.U32 R3, RZ, RZ, 0x4 ;  /* 0x00000004ff037424 */ /* 0x000fe200078e00ff */
[----:B------:R-:W-:-:S03]  /*22e60*/  MOV R2, 0x22e90 ;  /* 0x00022e9000027802 */ /* 0x000fc60000000f00 */
[----:B------:R-:W-:Y:S02]  /*22e70*/  IMAD.IADD R0, R5, 0x1, R4 ;  /* 0x0000000105007824 */ /* 0x000fe400078e0204 */
[----:B------:R-:W-:Y:S05]  /*22e80*/  CALL.REL.NOINC `($__internal_14_$__cuda_sm70_shflsync_up_p) ;  /* 0x00002ce000007944 */ /* 0x000fea0003c00000 */
        /* <DEDUP_REMOVED lines=10> */
[----:B------:R-:W-:Y:S02]  /*22f30*/  SEL R4, R4, RZ, P1 ;  /* 0x000000ff04047207 */ /* 0x000fe40000800000 */
[----:B------:R-:W-:Y:S02]  /*22f40*/  MOV R3, 0x1f ;  /* 0x0000001f00037802 */ /* 0x000fe40000000f00 */
[----:B------:R-:W-:Y:S01]  /*22f50*/  MOV R2, 0x22fa0 ;  /* 0x00022fa000027802 */ /* 0x000fe20000000f00 */
[----:B------:R-:W-:Y:S02]  /*22f60*/  IMAD.IADD R4, R0, 0x1, R4 ;  /* 0x0000000100047824 */ /* 0x000fe400078e0204 */
[----:B------:R-:W-:Y:S02]  /*22f70*/  IMAD.MOV.U32 R0, RZ, RZ, 0x1f ;  /* 0x0000001fff007424 */ /* 0x000fe400078e00ff */
[----:B------:R-:W-:Y:S02]  /*22f80*/  IMAD.MOV.U32 R204, RZ, RZ, R4 ;  /* 0x000000ffffcc7224 */ /* 0x000fe400078e0004 */
[----:B------:R-:W-:Y:S05]  /*22f90*/  CALL.REL.NOINC `($__internal_13_$__cuda_sm70_shflsync_idx_p) ;  /* 0x00002b8000007944 */ /* 0x000fea0003c00000 */
[----:B------:R-:W-:Y:S05]  /*22fa0*/  BRA `(.L_x_947) ;  /* 0xfffdd59000007947 */ /* 0x000fea000383ffff */
.L_x_691:
[----:B------:R-:W-:Y:S02]  /*22fb0*/  SEL R0, RZ, 0x1, P0 ;  /* 0x00000001ff007807 */ /* 0x000fe40000000000 */
[----:B------:R-:W-:-:S02]  /*22fc0*/  MOV R2, 0x22fe0 ;  /* 0x00022fe000027802 */ /* 0x000fc40000000f00 */
[----:B--2---:R-:W-:Y:S05]  /*22fd0*/  CALL.REL.NOINC `($__internal_15_$__cuda_sm70_votesync_ballot) ;  /* 0x00002bf000007944 */ /* 0x004fea0003c00000 */
[----:B------:R-:W-:Y:S01]  /*22fe0*/  MOV R10, R0 ;  /* 0x00000000000a7202 */ /* 0x000fe20000000f00 */
[----:B------:R-:W-:Y:S05]  /*22ff0*/  BRA `(.L_x_948) ;  /* 0xfffdd5d000007947 */ /* 0x000fea000383ffff */
.L_x_692:
[----:B------:R-:W-:Y:S01]  /*23000*/  IMAD.MOV.U32 R204, RZ, RZ, R9 ;  /* 0x000000ffffcc7224 */ /* 0x000fe200078e0009 */
[----:B------:R-:W-:Y:S01]  /*23010*/  MOV R0, R5 ;  /* 0x0000000500007202 */ /* 0x000fe20000000f00 */
[----:B------:R-:W-:Y:S01]  /*23020*/  IMAD.MOV.U32 R3, RZ, RZ, 0x1f ;  /* 0x0000001fff037424 */ /* 0x000fe200078e00ff */
[----:B------:R-:W-:-:S02]  /*23030*/  MOV R2, 0x23050 ;  /* 0x0002305000027802 */ /* 0x000fc40000000f00 */
[----:B------:R-:W-:Y:S05]  /*23040*/  CALL.REL.NOINC `($__internal_13_$__cuda_sm70_shflsync_idx_p) ;  /* 0x00002ad000007944 */ /* 0x000fea0003c00000 */
[----:B------:R-:W-:Y:S01]  /*23050*/  IMAD.MOV.U32 R12, RZ, RZ, R0 ;  /* 0x000000ffff0c7224 */ /* 0x000fe200078e0000 */
[----:B------:R-:W-:Y:S01]  /*23060*/  MOV R204, R8 ;  /* 0x0000000800cc7202 */ /* 0x000fe20000000f00 */
[----:B------:R-:W-:Y:S01]  /*23070*/  IMAD.MOV.U32 R6, RZ, RZ, RZ ;  /* 0x000000ffff067224 */ /* 0x000fe200078e00ff */
[----:B------:R-:W-:Y:S01]  /*23080*/  MOV R0, R5 ;  /* 0x0000000500007202 */ /* 0x000fe20000000f00 */
[----:B------:R-:W-:Y:S01]  /*23090*/  IMAD.MOV.U32 R3, RZ, RZ, 0x1f ;  /* 0x0000001fff037424 */ /* 0x000fe200078e00ff */
[----:B------:R-:W-:-:S02]  /*230a0*/  MOV R2, 0x230c0 ;  /* 0x000230c000027802 */ /* 0x000fc40000000f00 */
[----:B------:R-:W-:Y:S05]  /*230b0*/  CALL.REL.NOINC `($__internal_13_$__cuda_sm70_shflsync_idx_p) ;  /* 0x00002a6000007944 */ /* 0x000fea0003c00000 */
[----:B------:R-:W-:Y:S01]  /*230c0*/  MOV R9, R0 ;  /* 0x0000000000097202 */ /* 0x000fe20000000f00 */
[----:B------:R-:W-:Y:S05]  /*230d0*/  BRA `(.L_x_949) ;  /* 0xfffdd55000007947 */ /* 0x000fea000383ffff */
.L_x_695:
[----:B------:R-:W-:Y:S01]  /*230e0*/  IMAD.MOV.U32 R204, RZ, RZ, R4 ;  /* 0x000000ffffcc7224 */ /* 0x000fe200078e0004 */
[----:B------:R-:W-:-:S02]  /*230f0*/  MOV R3, 0x1f ;  /* 0x0000001f00037802 */ /* 0x000fc40000000f00 */
[----:B------:R-:W-:Y:S02]  /*23100*/  MOV R2, 0x23120 ;  /* 0x0002312000027802 */ /* 0x000fe40000000f00 */
[----:B-123--:R-:W-:Y:S05]  /*23110*/  CALL.REL.NOINC `($__internal_13_$__cuda_sm70_shflsync_idx_p) ;  /* 0x00002a0000007944 */ /* 0x00efea0003c00000 */
[----:B------:R-:W-:Y:S01]  /*23120*/  MOV R6, R0 ;  /* 0x0000000000067202 */ /* 0x000fe20000000f00 */
[----:B------:R-:W-:Y:S05]  /*23130*/  BRA `(.L_x_694) ;  /* 0xfffdd55000007947 */ /* 0x000fea000383ffff */
.L_x_750:
[----:B------:R-:W-:Y:S01]  /*23140*/  IMAD.MOV.U32 R204, RZ, RZ, R5 ;  /* 0x000000ffffcc7224 */ /* 0x000fe200078e0005 */
[----:B------:R-:W-:Y:S01]  /*23150*/  MOV R0, RZ ;  /* 0x000000ff00007202 */ /* 0x000fe20000000f00 */
[----:B------:R-:W-:Y:S01]  /*23160*/  IMAD.MOV.U32 R3, RZ, RZ, 0x181f ;  /* 0x0000181fff037424 */ /* 0x000fe200078e00ff */
[----:B------:R-:W-:Y:S02]  /*23170*/  MOV R2, 0x23190 ;  /* 0x0002319000027802 */ /* 0x000fe40000000f00 */
[----:B-----5:R-:W-:Y:S05]  /*23180*/  CALL.REL.NOINC `($__internal_13_$__cuda_sm70_shflsync_idx_p) ;  /* 0x0000299000007944 */ /* 0x020fea0003c00000 */
[----:B------:R-:W-:Y:S01]  /*23190*/  MOV R7, R0 ;  /* 0x0000000000077202 */ /* 0x000fe20000000f00 */
[----:B------:R-:W-:Y:S05]  /*231a0*/  BRA `(.L_x_950) ;  /* 0xfffe56f000007947 */ /* 0x000fea000383ffff */
.L_x_751:
[----:B------:R-:W-:Y:S01]  /*231b0*/  IMAD.MOV.U32 R204, RZ, RZ, R6 ;  /* 0x000000ffffcc7224 */ /* 0x000fe200078e0006 */
[----:B------:R-:W-:Y:S01]  /*231c0*/  MOV R0, RZ ;  /* 0x000000ff00007202 */ /* 0x000fe20000000f00 */
[----:B------:R-:W-:Y:S01]  /*231d0*/  IMAD.MOV.U32 R3, RZ, RZ, 0x181f ;  /* 0x0000181fff037424 */ /* 0x000fe200078e00ff */
[----:B------:R-:W-:Y:S02]  /*231e0*/  MOV R2, 0x23200 ;  /* 0x0002320000027802 */ /* 0x000fe40000000f00 */
[----:B-12--5:R-:W-:Y:S05]  /*231f0*/  CALL.REL.NOINC `($__internal_13_$__cuda_sm70_shflsync_idx_p) ;  /* 0x0000292000007944 */ /* 0x026fea0003c00000 */
[----:B------:R-:W-:Y:S05]  /*23200*/  BRA `(.L_x_951) ;  /* 0xfffe56b000007947 */ /* 0x000fea000383ffff */
.L_x_754:
[----:B------:R-:W-:Y:S01]  /*23210*/  IMAD.MOV.U32 R204, RZ, RZ, R5 ;  /* 0x000000ffffcc7224 */ /* 0x000fe200078e0005 */
[----:B----4-:R-:W-:Y:S01]  /*23220*/  MOV R0, 0x1 ;  /* 0x0000000100007802 */ /* 0x010fe20000000f00 */
[----:B--2---:R-:W-:Y:S01]  /*23230*/  IMAD.MOV.U32 R3, RZ, RZ, 0x181f ;  /* 0x0000181fff037424 */ /* 0x004fe200078e00ff */
[----:B------:R-:W-:-:S02]  /*23240*/  MOV R2, 0x23260 ;  /* 0x0002326000027802 */ /* 0x000fc40000000f00 */
[----:B-1-3-5:R-:W-:Y:S05]  /*23250*/  CALL.REL.NOINC `($__internal_13_$__cuda_sm70_shflsync_idx_p) ;  /* 0x000028c000007944 */ /* 0x02afea0003c00000 */
[----:B------:R-:W-:Y:S01]  /*23260*/  IMAD.MOV.U32 R7, RZ, RZ, R0 ;  /* 0x000000ffff077224 */ /* 0x000fe200078e0000 */
[----:B------:R-:W-:Y:S01]  /*23270*/  MOV R0, 0x1 ;  /* 0x0000000100007802 */ /* 0x000fe20000000f00 */
[----:B------:R-:W-:Y:S01]  /*23280*/  IMAD.MOV.U32 R204, RZ, RZ, R6 ;  /* 0x000000ffffcc7224 */ /* 0x000fe200078e0006 */
[----:B------:R-:W-:-:S02]  /*23290*/  MOV R3, 0x181f ;  /* 0x0000181f00037802 */ /* 0x000fc40000000f00 */
[----:B------:R-:W-:Y:S02]  /*232a0*/  MOV R2, 0x232c0 ;  /* 0x000232c000027802 */ /* 0x000fe40000000f00 */
[----:B------:R-:W-:Y:S05]  /*232b0*/  CALL.REL.NOINC `($__internal_13_$__cuda_sm70_shflsync_idx_p) ;  /* 0x0000286000007944 */ /* 0x000fea0003c00000 */
[----:B------:R-:W-:Y:S05]  /*232c0*/  BRA `(.L_x_952) ;  /* 0xfffe573000007947 */ /* 0x000fea000383ffff */
.L_x_757:
[----:B------:R-:W-:Y:S01]  /*232d0*/  IMAD.MOV.U32 R204, RZ, RZ, R5 ;  /* 0x000000ffffcc7224 */ /* 0x000fe200078e0005 */
[----:B----4-:R-:W-:Y:S01]  /*232e0*/  MOV R0, 0x2 ;  /* 0x0000000200007802 */ /* 0x010fe20000000f00 */
[----:B-1----:R-:W-:Y:S01]  /*232f0*/  IMAD.MOV.U32 R3, RZ, RZ, 0x181f ;  /* 0x0000181fff037424 */ /* 0x002fe200078e00ff */
[----:B------:R-:W-:Y:S02]  /*23300*/  MOV R2, 0x23320 ;  /* 0x0002332000027802 */ /* 0x000fe40000000f00 */
[----:B--23-5:R-:W-:Y:S05]  /*23310*/  CALL.REL.NOINC `($__internal_13_$__cuda_sm70_shflsync_idx_p) ;  /* 0x0000280000007944 */ /* 0x02cfea0003c00000 */
[----:B------:R-:W-:Y:S01]  /*23320*/  MOV R7, R0 ;  /* 0x0000000000077202 */ /* 0x000fe20000000f00 */
[----:B------:R-:W-:Y:S05]  /*23330*/  BRA `(.L_x_953) ;  /* 0xfffe57f000007947 */ /* 0x000fea000383ffff */
.L_x_758:
[----:B------:R-:W-:Y:S01]  /*23340*/  IMAD.MOV.U32 R204, RZ, RZ, R6 ;  /* 0x000000ffffcc7224 */ /* 0x000fe200078e0006 */
[----:B----4-:R-:W-:Y:S01]  /*23350*/  MOV R0, 0x2 ;  /* 0x0000000200007802 */ /* 0x010fe20000000f00 */
[----:B------:R-:W-:Y:S01]  /*23360*/  IMAD.MOV.U32 R3, RZ, RZ, 0x181f ;  /* 0x0000181fff037424 */ /* 0x000fe200078e00ff */
[----:B------:R-:W-:Y:S02]  /*23370*/  MOV R2, 0x23390 ;  /* 0x0002339000027802 */ /* 0x000fe40000000f00 */
[----:B-123-5:R-:W-:Y:S05]  /*23380*/  CALL.REL.NOINC `($__internal_13_$__cuda_sm70_shflsync_idx_p) ;  /* 0x0000279000007944 */ /* 0x02efea0003c00000 */
[----:B------:R-:W-:Y:S05]  /*23390*/  BRA `(.L_x_954) ;  /* 0xfffe57b000007947 */ /* 0x000fea000383ffff */
.L_x_761:
[----:B------:R-:W-:Y:S01]  /*233a0*/  IMAD.MOV.U32 R204, RZ, RZ, R5 ;  /* 0x000000ffffcc7224 */ /* 0x000fe200078e0005 */
[----:B-1----:R-:W-:Y:S01]  /*233b0*/  MOV R0, 0x3 ;  /* 0x0000000300007802 */ /* 0x002fe20000000f00 */
[----:B------:R-:W-:Y:S01]  /*233c0*/  IMAD.MOV.U32 R3, RZ, RZ, 0x181f ;  /* 0x0000181fff037424 */ /* 0x000fe200078e00ff */
[----:B------:R-:W-:-:S02]  /*233d0*/  MOV R2, 0x233f0 ;  /* 0x000233f000027802 */ /* 0x000fc40000000f00 */
[----:B--2345:R-:W-:Y:S05]  /*233e0*/  CALL.REL.NOINC `($__internal_13_$__cuda_sm70_shflsync_idx_p) ;  /* 0x0000273000007944 */ /* 0x03cfea0003c00000 */
[----:B------:R-:W-:Y:S01]  /*233f0*/  IMAD.MOV.U32 R5, RZ, RZ, R0 ;  /* 0x000000ffff057224 */ /* 0x000fe200078e0000 */
[----:B------:R-:W-:Y:S01]  /*23400*/  MOV R0, 0x3 ;  /* 0x0000000300007802 */ /* 0x000fe20000000f00 */
[----:B------:R-:W-:Y:S01]  /*23410*/  IMAD.MOV.U32 R204, RZ, RZ, R6 ;  /* 0x000000ffffcc7224 */ /* 0x000fe200078e0006 */
[----:B------:R-:W-:-:S02]  /*23420*/  MOV R3, 0x181f ;  /* 0x0000181f00037802 */ /* 0x000fc40000000f00 */
[----:B------:R-:W-:Y:S02]  /*23430*/  MOV R2, 0x23450 ;  /* 0x0002345000027802 */ /* 0x000fe40000000f00 */
[----:B------:R-:W-:Y:S05]  /*23440*/  CALL.REL.NOINC `($__internal_13_$__cuda_sm70_shflsync_idx_p) ;  /* 0x000026d000007944 */ /* 0x000fea0003c00000 */
[----:B------:R-:W-:Y:S05]  /*23450*/  BRA `(.L_x_955) ;  /* 0xfffe583000007947 */ /* 0x000fea000383ffff */
.L_x_808:
[----:B------:R-:W-:Y:S01]  /*23460*/  IMAD.MOV.U32 R204, RZ, RZ, R5 ;  /* 0x000000ffffcc7224 */ /* 0x000fe200078e0005 */
[----:B------:R-:W-:Y:S01]  /*23470*/  MOV R0, RZ ;  /* 0x000000ff00007202 */ /* 0x000fe20000000f00 */
[----:B------:R-:W-:Y:S01]  /*23480*/  IMAD.MOV.U32 R3, RZ, RZ, 0x181f ;  /* 0x0000181fff037424 */ /* 0x000fe200078e00ff */
[----:B------:R-:W-:Y:S02]  /*23490*/  MOV R2, 0x234b0 ;  /* 0x000234b000027802 */ /* 0x000fe40000000f00 */
[----:B------:R-:W-:Y:S05]  /*234a0*/  CALL.REL.NOINC `($__internal_13_$__cuda_sm70_shflsync_idx_p) ;  /* 0x0000267000007944 */ /* 0x000fea0003c00000 */
[----:B------:R-:W-:Y:S01]  /*234b0*/  MOV R4, R0 ;  /* 0x0000000000047202 */ /* 0x000fe20000000f00 */
[----:B------:R-:W-:Y:S05]  /*234c0*/  BRA `(.L_x_956) ;  /* 0xfffed92000007947 */ /* 0x000fea000383ffff */
.L_x_809:
[----:B------:R-:W-:Y:S01]  /*234d0*/  IMAD.MOV.U32 R204, RZ, RZ, R12 ;  /* 0x000000ffffcc7224 */ /* 0x000fe200078e000c */
[----:B------:R-:W-:Y:S01]  /*234e0*/  MOV R0, RZ ;  /* 0x000000ff00007202 */ /* 0x000fe20000000f00 */
[----:B------:R-:W-:Y:S01]  /*234f0*/  IMAD.MOV.U32 R3, RZ, RZ, 0x181f ;  /* 0x0000181fff037424 */ /* 0x000fe200078e00ff */
[----:B------:R-:W-:Y:S02]  /*23500*/  MOV R2, 0x23520 ;  /* 0x0002352000027802 */ /* 0x000fe40000000f00 */
[----:B-12---:R-:W-:Y:S05]  /*23510*/  CALL.REL.NOINC `($__internal_13_$__cuda_sm70_shflsync_idx_p) ;  /* 0x0000260000007944 */ /* 0x006fea0003c00000 */
[C---:B------:R-:W-:Y:S01]  /*23520*/  IADD3 R6, P1, R0.reuse, R90, RZ ;  /* 0x0000005a00067210 */ /* 0x040fe20007f3e0ff */
[----:B------:R-:W-:Y:S01]  /*23530*/  IMAD.MOV.U32 R204, RZ, RZ, R5 ;  /* 0x000000ffffcc7224 */ /* 0x000fe200078e0005 */
[----:B------:R-:W-:Y:S02]  /*23540*/  IADD3 R8, P0, R0, R88, RZ ;  /* 0x0000005800087210 */ /* 0x000fe40007f1e0ff */
[----:B------:R-:W-:Y:S01]  /*23550*/  ISETP.GE.AND P2, PT, R200, c[0x0][0x1d4], PT ;  /* 0x00007500c8007a0c */ /* 0x000fe20003f46270 */
[----:B------:R-:W-:Y:S01]  /*23560*/  IMAD.X R7, R4, 0x1, R91, P1 ;  /* 0x0000000104077824 */ /* 0x000fe200008e065b */
[----:B------:R-:W-:Y:S01]  /*23570*/  ISETP.GE.AND P1, PT, R202, c[0x0][0x1d4], PT ;  /* 0x00007500ca007a0c */ /* 0x000fe20003f26270 */
[----:B------:R-:W-:Y:S01]  /*23580*/  IMAD.X R9, R4, 0x1, R89, P0 ;  /* 0x0000000104097824 */ /* 0x000fe200000e0659 */
[----:B------:R-:W-:-:S02]  /*23590*/  ISETP.GE.AND P0, PT, R203, c[0x0][0x1d4], PT ;  /* 0x00007500cb007a0c */ /* 0x000fc40003f06270 */
        /* <DEDUP_REMOVED lines=14> */
[----:B-1----:R-:W-:Y:S05]  /*23680*/  CALL.REL.NOINC `($__internal_13_$__cuda_sm70_shflsync_idx_p) ;  /* 0x0000249000007944 */ /* 0x002fea0003c00000 */
[----:B------:R-:W-:Y:S01]  /*23690*/  IMAD.MOV.U32 R4, RZ, RZ, R0 ;  /* 0x000000ffff047224 */ /* 0x000fe200078e0000 */
[----:B------:R-:W-:Y:S01]  /*236a0*/  MOV R0, 0x1 ;  /* 0x0000000100007802 */ /* 0x000fe20000000f00 */
[----:B------:R-:W-:Y:S01]  /*236b0*/  IMAD.MOV.U32 R204, RZ, RZ, R12 ;  /* 0x000000ffffcc7224 */ /* 0x000fe200078e000c */
[----:B------:R-:W-:-:S02]  /*236c0*/  MOV R3, 0x181f ;  /* 0x0000181f00037802 */ /* 0x000fc40000000f00 */
[----:B------:R-:W-:Y:S02]  /*236d0*/  MOV R2, 0x236f0 ;  /* 0x000236f000027802 */ /* 0x000fe40000000f00 */
[----:B------:R-:W-:Y:S05]  /*236e0*/  CALL.REL.NOINC `($__internal_13_$__cuda_sm70_shflsync_idx_p) ;  /* 0x0000243000007944 */ /* 0x000fea0003c00000 */
[----:B------:R-:W-:Y:S05]  /*236f0*/  BRA `(.L_x_957) ;  /* 0xfffed83000007947 */ /* 0x000fea000383ffff */
.L_x_810:
[----:B------:R-:W-:Y:S01]  /*23700*/  IMAD.MOV.U32 R204, RZ, RZ, R4 ;  /* 0x000000ffffcc7224 */ /* 0x000fe200078e0004 */
[----:B------:R-:W-:Y:S01]  /*23710*/  MOV R0, RZ ;  /* 0x000000ff00007202 */ /* 0x000fe20000000f00 */
[----:B------:R-:W-:Y:S01]  /*23720*/  IMAD.MOV.U32 R3, RZ, RZ, 0x1c1f ;  /* 0x00001c1fff037424 */ /* 0x000fe200078e00ff */
[----:B------:R-:W-:Y:S02]  /*23730*/  MOV R2, 0x23750 ;  /* 0x0002375000027802 */ /* 0x000fe40000000f00 */
[----:B------:R-:W-:Y:S05]  /*23740*/  CALL.REL.NOINC `($__internal_13_$__cuda_sm70_shflsync_idx_p) ;  /* 0x000023d000007944 */ /* 0x000fea0003c00000 */
[----:B------:R-:W-:Y:S01]  /*23750*/  MOV R3, R0 ;  /* 0x0000000000037202 */ /* 0x000fe20000000f00 */
[----:B------:R-:W-:Y:S05]  /*23760*/  BRA `(.L_x_958) ;  /* 0xfffeda2000007947 */ /* 0x000fea000383ffff */
.L_x_815:
[----:B------:R-:W-:Y:S01]  /*23770*/  IMAD.MOV.U32 R204, RZ, RZ, R4 ;  /* 0x000000ffffcc7224 */ /* 0x000fe200078e0004 */
[----:B------:R-:W-:Y:S01]  /*23780*/  MOV R0, 0x1 ;  /* 0x0000000100007802 */ /* 0x000fe20000000f00 */
[----:B------:R-:W-:Y:S01]  /*23790*/  IMAD.MOV.U32 R3, RZ, RZ, 0x1c1f ;  /* 0x00001c1fff037424 */ /* 0x000fe200078e00ff */
[----:B------:R-:W-:Y:S02]  /*237a0*/  MOV R2, 0x237c0 ;  /* 0x000237c000027802 */ /* 0x000fe40000000f00 */
[----:B-1----:R-:W-:Y:S05]  /*237b0*/  CALL.REL.NOINC `($__internal_13_$__cuda_sm70_shflsync_idx_p) ;  /* 0x0000236000007944 */ /* 0x002fea0003c00000 */
[----:B------:R-:W-:Y:S01]  /*237c0*/  MOV R3, R0 ;  /* 0x0000000000037202 */ /* 0x000fe20000000f00 */
[----:B------:R-:W-:Y:S05]  /*237d0*/  BRA `(.L_x_959) ;  /* 0xfffede9000007947 */ /* 0x000fea000383ffff */
.L_x_820:
[----:B------:R-:W-:Y:S02]  /*237e0*/  MOV R0, 0x2 ;  /* 0x0000000200007802 */ /* 0x000fe40000000f00 */
[----:B------:R-:W-:-:S02]  /*237f0*/  MOV R2, 0x23810 ;  /* 0x0002381000027802 */ /* 0x000fc40000000f00 */
[----:B------:R-:W-:Y:S05]  /*23800*/  CALL.REL.NOINC `($__internal_12_$__cuda_sm70_shflsync_bfly_p) ;  /* 0x000022b000007944 */ /* 0x000fea0003c00000 */
[----:B------:R-:W-:Y:S05]  /*23810*/  BRA `(.L_x_960) ;  /* 0xfffee50000007947 */ /* 0x000fea000383ffff */
.L_x_821:
[----:B------:R-:W-:Y:S02]  /*23820*/  MOV R0, 0x1 ;  /* 0x0000000100007802 */ /* 0x000fe40000000f00 */
[----:B------:R-:W-:-:S02]  /*23830*/  MOV R2, 0x23850 ;  /* 0x0002385000027802 */ /* 0x000fc40000000f00 */
[----:B------:R-:W-:Y:S05]  /*23840*/  CALL.REL.NOINC `($__internal_12_$__cuda_sm70_shflsync_bfly_p) ;  /* 0x0000227000007944 */ /* 0x000fea0003c00000 */
[----:B------:R-:W-:Y:S01]  /*23850*/  FMNMX.FTZ R100, R4, R0, !PT ;  /* 0x0000000004647209 */ /* 0x000fe20007810000 */
[----:B------:R-:W-:Y:S01]  /*23860*/  IMAD.MOV.U32 R4, RZ, RZ, R5 ;  /* 0x000000ffff047224 */ /* 0x000fe200078e0005 */
[----:B------:R-:W-:Y:S01]  /*23870*/  MOV R2, 0x238a0 ;  /* 0x000238a000027802 */ /* 0x000fe20000000f00 */
[----:B------:R-:W-:-:S02]  /*23880*/  IMAD.MOV.U32 R0, RZ, RZ, 0x2 ;  /* 0x00000002ff007424 */ /* 0x000fc400078e00ff */
[----:B------:R-:W-:Y:S05]  /*23890*/  CALL.REL.NOINC `($__internal_12_$__cuda_sm70_shflsync_bfly_p) ;  /* 0x0000222000007944 */ /* 0x000fea0003c00000 */
[----:B------:R-:W-:Y:S01]  /*238a0*/  FMNMX.FTZ R5, R5, R0, !PT ;  /* 0x0000000005057209 */ /* 0x000fe20007810000 */
[----:B------:R-:W-:Y:S01]  /*238b0*/  IMAD.MOV.U32 R0, RZ, RZ, 0x1 ;  /* 0x00000001ff007424 */ /* 0x000fe200078e00ff */
[----:B------:R-:W-:-:S03]  /*238c0*/  MOV R2, 0x238f0 ;  /* 0x000238f000027802 */ /* 0x000fc60000000f00 */
[----:B------:R-:W-:Y:S02]  /*238d0*/  IMAD.MOV.U32 R4, RZ, RZ, R5 ;  /* 0x000000ffff047224 */ /* 0x000fe400078e0005 */
[----:B------:R-:W-:Y:S05]  /*238e0*/  CALL.REL.NOINC `($__internal_12_$__cuda_sm70_shflsync_bfly_p) ;  /* 0x000021d000007944 */ /* 0x000fea0003c00000 */
[----:B------:R-:W-:Y:S01]  /*238f0*/  MOV R3, R0 ;  /* 0x0000000000037202 */ /* 0x000fe20000000f00 */
[----:B------:R-:W-:Y:S05]  /*23900*/  BRA `(.L_x_961) ;  /* 0xfffee48000007947 */ /* 0x000fea000383ffff */
.L_x_829:
[----:B------:R-:W-:Y:S01]  /*23910*/  MOV R0, RZ ;  /* 0x000000ff00007202 */ /* 0x000fe20000000f00 */
[----:B------:R-:W-:Y:S01]  /*23920*/  IMAD.MOV.U32 R204, RZ, RZ, R5 ;  /* 0x000000ffffcc7224 */ /* 0x000fe200078e0005 */
[----:B------:R-:W-:Y:S01]  /*23930*/  MOV R2, 0x23960 ;  /* 0x0002396000027802 */ /* 0x000fe20000000f00 */
[----:B------:R-:W-:Y:S02]  /*23940*/  IMAD.MOV.U32 R3, RZ, RZ, 0x181f ;  /* 0x0000181fff037424 */ /* 0x000fe400078e00ff */
[----:B-1234-:R-:W-:Y:S05]  /*23950*/  CALL.REL.NOINC `($__internal_13_$__cuda_sm70_shflsync_idx_p) ;  /* 0x000021c000007944 */ /* 0x01efea0003c00000 */
[----:B------:R-:W-:Y:S01]  /*23960*/  MOV R4, R0 ;  /* 0x0000000000047202 */ /* 0x000fe20000000f00 */
[----:B------:R-:W-:-:S05]  /*23970*/  BRA `(.L_x_962) ;  /* 0xfffef98000007947 */ /* 0x000fca000383ffff */
.L_x_830:
[----:B------:R-:W-:Y:S01]  /*23980*/  MOV R0, RZ ;  /* 0x000000ff00007202 */ /* 0x000fe20000000f00 */
[----:B------:R-:W-:Y:S01]  /*23990*/  IMAD.MOV.U32 R204, RZ, RZ, R13 ;  /* 0x000000ffffcc7224 */ /* 0x000fe200078e000d */
[----:B------:R-:W-:Y:S01]  /*239a0*/  MOV R2, 0x239d0 ;  /* 0x000239d000027802 */ /* 0x000fe20000000f00 */
[----:B------:R-:W-:Y:S02]  /*239b0*/  IMAD.MOV.U32 R3, RZ, RZ, 0x181f ;  /* 0x0000181fff037424 */ /* 0x000fe400078e00ff */
[----:B-1234-:R-:W-:Y:S05]  /*239c0*/  CALL.REL.NOINC `($__internal_13_$__cuda_sm70_shflsync_idx_p) ;  /* 0x0000215000007944 */ /* 0x01efea0003c00000 */
        /* <DEDUP_REMOVED lines=22> */
[----:B------:R-:W-:Y:S05]  /*23b30*/  CALL.REL.NOINC `($__internal_13_$__cuda_sm70_shflsync_idx_p) ;  /* 0x00001fe000007944 */ /* 0x000fea0003c00000 */
[----:B------:R-:W-:Y:S01]  /*23b40*/  MOV R3, 0x181f ;  /* 0x0000181f00037802 */ /* 0x000fe20000000f00 */
[----:B------:R-:W-:Y:S01]  /*23b50*/  IMAD.MOV.U32 R4, RZ, RZ, R0 ;  /* 0x000000ffff047224 */ /* 0x000fe200078e0000 */
[----:B------:R-:W-:Y:S01]  /*23b60*/  MOV R0, 0x1 ;  /* 0x0000000100007802 */ /* 0x000fe20000000f00 */
[----:B------:R-:W-:Y:S01]  /*23b70*/  IMAD.MOV.U32 R204, RZ, RZ, R13 ;  /* 0x000000ffffcc7224 */ /* 0x000fe200078e000d */
[----:B------:R-:W-:Y:S02]  /*23b80*/  MOV R2, 0x23ba0 ;  /* 0x00023ba000027802 */ /* 0x000fe40000000f00 */
[----:B------:R-:W-:Y:S05]  /*23b90*/  CALL.REL.NOINC `($__internal_13_$__cuda_sm70_shflsync_idx_p) ;  /* 0x00001f8000007944 */ /* 0x000fea0003c00000 */
[----:B------:R-:W-:-:S05]  /*23ba0*/  BRA `(.L_x_963) ;  /* 0xfffef8a000007947 */ /* 0x000fca000383ffff */
.L_x_833:
[----:B------:R-:W-:Y:S01]  /*23bb0*/  MOV R0, RZ ;  /* 0x000000ff00007202 */ /* 0x000fe20000000f00 */
[----:B------:R-:W-:Y:S01]  /*23bc0*/  IMAD.MOV.U32 R204, RZ, RZ, R5 ;  /* 0x000000ffffcc7224 */ /* 0x000fe200078e0005 */
[----:B------:R-:W-:Y:S01]  /*23bd0*/  MOV R2, 0x23c00 ;  /* 0x00023c0000027802 */ /* 0x000fe20000000f00 */
[----:B------:R-:W-:Y:S02]  /*23be0*/  IMAD.MOV.U32 R3, RZ, RZ, 0x181f ;  /* 0x0000181fff037424 */ /* 0x000fe400078e00ff */
[----:B------:R-:W-:Y:S05]  /*23bf0*/  CALL.REL.NOINC `($__internal_13_$__cuda_sm70_shflsync_idx_p) ;  /* 0x00001f2000007944 */ /* 0x000fea0003c00000 */
[----:B------:R-:W-:Y:S01]  /*23c00*/  MOV R4, R0 ;  /* 0x0000000000047202 */ /* 0x000fe20000000f00 */
[----:B------:R-:W-:-:S05]  /*23c10*/  BRA `(.L_x_964) ;  /* 0xffff095000007947 */ /* 0x000fca000383ffff */
.L_x_834:
[----:B------:R-:W-:Y:S01]  /*23c20*/  MOV R0, RZ ;  /* 0x000000ff00007202 */ /* 0x000fe20000000f00 */
[----:B------:R-:W-:Y:S01]  /*23c30*/  IMAD.MOV.U32 R204, RZ, RZ, R9 ;  /* 0x000000ffffcc7224 */ /* 0x000fe200078e0009 */
[----:B------:R-:W-:Y:S01]  /*23c40*/  MOV R2, 0x23c70 ;  /* 0x00023c7000027802 */ /* 0x000fe20000000f00 */
[----:B------:R-:W-:Y:S02]  /*23c50*/  IMAD.MOV.U32 R3, RZ, RZ, 0x181f ;  /* 0x0000181fff037424 */ /* 0x000fe400078e00ff */
[----:B-12---:R-:W-:Y:S05]  /*23c60*/  CALL.REL.NOINC `($__internal_13_$__cuda_sm70_shflsync_idx_p) ;  /* 0x00001eb000007944 */ /* 0x006fea0003c00000 */
        /* <DEDUP_REMOVED lines=30> */
.L_x_835:
[----:B------:R-:W-:Y:S01]  /*23e50*/  MOV R0, RZ ;  /* 0x000000ff00007202 */ /* 0x000fe20000000f00 */
[----:B------:R-:W-:Y:S01]  /*23e60*/  IMAD.MOV.U32 R204, RZ, RZ, R4 ;  /* 0x000000ffffcc7224 */ /* 0x000fe200078e0004 */
[----:B------:R-:W-:Y:S01]  /*23e70*/  MOV R2, 0x23ea0 ;  /* 0x00023ea000027802 */ /* 0x000fe20000000f00 */
[----:B------:R-:W-:Y:S02]  /*23e80*/  IMAD.MOV.U32 R3, RZ, RZ, 0x1c1f ;  /* 0x00001c1fff037424 */ /* 0x000fe400078e00ff */
[----:B------:R-:W-:Y:S05]  /*23e90*/  CALL.REL.NOINC `($__internal_13_$__cuda_sm70_shflsync_idx_p) ;  /* 0x00001c8000007944 */ /* 0x000fea0003c00000 */
[----:B------:R-:W-:Y:S01]  /*23ea0*/  MOV R3, R0 ;  /* 0x0000000000037202 */ /* 0x000fe20000000f00 */
[----:B------:R-:W-:-:S05]  /*23eb0*/  BRA `(.L_x_966) ;  /* 0xffff0a7000007947 */ /* 0x000fca000383ffff */
.L_x_840:
[----:B------:R-:W-:Y:S01]  /*23ec0*/  MOV R0, 0x1 ;  /* 0x0000000100007802 */ /* 0x000fe20000000f00 */
[----:B------:R-:W-:Y:S01]  /*23ed0*/  IMAD.MOV.U32 R204, RZ, RZ, R4 ;  /* 0x000000ffffcc7224 */ /* 0x000fe200078e0004 */
[----:B------:R-:W-:Y:S01]  /*23ee0*/  MOV R2, 0x23f10 ;  /* 0x00023f1000027802 */ /* 0x000fe20000000f00 */
[----:B------:R-:W-:Y:S02]  /*23ef0*/  IMAD.MOV.U32 R3, RZ, RZ, 0x1c1f ;  /* 0x00001c1fff037424 */ /* 0x000fe400078e00ff */
[----:B-1----:R-:W-:Y:S05]  /*23f00*/  CALL.REL.NOINC `($__internal_13_$__cuda_sm70_shflsync_idx_p) ;  /* 0x00001c1000007944 */ /* 0x002fea0003c00000 */
[----:B------:R-:W-:Y:S01]  /*23f10*/  MOV R3, R0 ;  /* 0x0000000000037202 */ /* 0x000fe20000000f00 */
[----:B------:R-:W-:-:S05]  /*23f20*/  BRA `(.L_x_967) ;  /* 0xffff0f1000007947 */ /* 0x000fca000383ffff */
.L_x_845:
[----:B------:R-:W-:Y:S02]  /*23f30*/  MOV R0, 0x2 ;  /* 0x0000000200007802 */ /* 0x000fe40000000f00 */
[----:B------:R-:W-:Y:S02]  /*23f40*/  MOV R2, 0x23f60 ;  /* 0x00023f6000027802 */ /* 0x000fe40000000f00 */
[----:B------:R-:W-:Y:S05]  /*23f50*/  CALL.REL.NOINC `($__internal_12_$__cuda_sm70_shflsync_bfly_p) ;  /* 0x00001b6000007944 */ /* 0x000fea0003c00000 */
[----:B------:R-:W-:-:S05]  /*23f60*/  BRA `(.L_x_968) ;  /* 0xffff15d000007947 */ /* 0x000fca000383ffff */
.L_x_846:
[----:B------:R-:W-:Y:S02]  /*23f70*/  MOV R0, 0x1 ;  /* 0x0000000100007802 */ /* 0x000fe40000000f00 */
[----:B------:R-:W-:Y:S02]  /*23f80*/  MOV R2, 0x23fa0 ;  /* 0x00023fa000027802 */ /* 0x000fe40000000f00 */
[----:B------:R-:W-:Y:S05]  /*23f90*/  CALL.REL.NOINC `($__internal_12_$__cuda_sm70_shflsync_bfly_p) ;  /* 0x00001b2000007944 */ /* 0x000fea0003c00000 */
[----:B------:R-:W-:Y:S01]  /*23fa0*/  FMNMX.FTZ R100, R4, R0, !PT ;  /* 0x0000000004647209 */ /* 0x000fe20007810000 */
[----:B------:R-:W-:Y:S01]  /*23fb0*/  IMAD.MOV.U32 R4, RZ, RZ, R5 ;  /* 0x000000ffff047224 */ /* 0x000fe200078e0005 */
[----:B------:R-:W-:Y:S01]  /*23fc0*/  MOV R2, 0x23ff0 ;  /* 0x00023ff000027802 */ /* 0x000fe20000000f00 */
[----:B------:R-:W-:Y:S02]  /*23fd0*/  IMAD.MOV.U32 R0, RZ, RZ, 0x2 ;  /* 0x00000002ff007424 */ /* 0x000fe400078e00ff */
[----:B------:R-:W-:Y:S05]  /*23fe0*/  CALL.REL.NOINC `($__internal_12_$__cuda_sm70_shflsync_bfly_p) ;  /* 0x00001ad000007944 */ /* 0x000fea0003c00000 */
[----:B------:R-:W-:Y:S01]  /*23ff0*/  FMNMX.FTZ R4, R5, R0, !PT ;  /* 0x0000000005047209 */ /* 0x000fe20007810000 */
[----:B------:R-:W-:Y:S01]  /*24000*/  IMAD.MOV.U32 R0, RZ, RZ, 0x1 ;  /* 0x00000001ff007424 */ /* 0x000fe200078e00ff */
[----:B------:R-:W-:Y:S02]  /*24010*/  MOV R2, 0x24030 ;  /* 0x0002403000027802 */ /* 0x000fe40000000f00 */
[----:B------:R-:W-:Y:S05]  /*24020*/  CALL.REL.NOINC `($__internal_12_$__cuda_sm70_shflsync_bfly_p) ;  /* 0x00001a9000007944 */ /* 0x000fea0003c00000 */
[----:B------:R-:W-:-:S05]  /*24030*/  BRA `(.L_x_969) ;  /* 0xffff157000007947 */ /* 0x000fca000383ffff */
.L_x_855:
[----:B------:R-:W-:Y:S01]  /*24040*/  MOV R0, RZ ;  /* 0x000000ff00007202 */ /* 0x000fe20000000f00 */
[----:B------:R-:W-:Y:S01]  /*24050*/  IMAD.MOV.U32 R204, RZ, RZ, R5 ;  /* 0x000000ffffcc7224 */ /* 0x000fe200078e0005 */
[----:B------:R-:W-:Y:S01]  /*24060*/  MOV R2, 0x24090 ;  /* 0x0002409000027802 */ /* 0x000fe20000000f00 */
[----:B------:R-:W-:Y:S02]  /*24070*/  IMAD.MOV.U32 R3, RZ, RZ, 0x181f ;  /* 0x0000181fff037424 */ /* 0x000fe400078e00ff */
[----:B-1234-:R-:W-:Y:S05]  /*24080*/  CALL.REL.NOINC `($__internal_13_$__cuda_sm70_shflsync_idx_p) ;  /* 0x00001a9000007944 */ /* 0x01efea0003c00000 */
[----:B------:R-:W-:Y:S01]  /*24090*/  MOV R4, R0 ;  /* 0x0000000000047202 */ /* 0x000fe20000000f00 */
[----:B------:R-:W-:-:S05]  /*240a0*/  BRA `(.L_x_970) ;  /* 0xffff311000007947 */ /* 0x000fca000383ffff */
.L_x_856:
        /* <DEDUP_REMOVED lines=35> */
.L_x_859:
[----:B------:R-:W-:Y:S01]  /*242e0*/  MOV R0, RZ ;  /* 0x000000ff00007202 */ /* 0x000fe20000000f00 */
[----:B------:R-:W-:Y:S01]  /*242f0*/  IMAD.MOV.U32 R204, RZ, RZ, R5 ;  /* 0x000000ffffcc7224 */ /* 0x000fe200078e0005 */
[----:B------:R-:W-:Y:S01]  /*24300*/  MOV R2, 0x24330 ;  /* 0x0002433000027802 */ /* 0x000fe20000000f00 */
[----:B------:R-:W-:Y:S02]  /*24310*/  IMAD.MOV.U32 R3, RZ, RZ, 0x181f ;  /* 0x0000181fff037424 */ /* 0x000fe400078e00ff */
[----:B------:R-:W-:Y:S05]  /*24320*/  CALL.REL.NOINC `($__internal_13_$__cuda_sm70_shflsync_idx_p) ;  /* 0x000017f000007944 */ /* 0x000fea0003c00000 */
[----:B------:R-:W-:Y:S01]  /*24330*/  MOV R4, R0 ;  /* 0x0000000000047202 */ /* 0x000fe20000000f00 */
[----:B------:R-:W-:-:S05]  /*24340*/  BRA `(.L_x_972) ;  /* 0xffff40e000007947 */ /* 0x000fca000383ffff */
.L_x_860:
        /* <DEDUP_REMOVED lines=35> */
.L_x_861:
[----:B------:R-:W-:Y:S02]  /*24580*/  MOV R0, 0x2 ;  /* 0x0000000200007802 */ /* 0x000fe40000000f00 */
[----:B------:R-:W-:Y:S02]  /*24590*/  MOV R2, 0x245b0 ;  /* 0x000245b000027802 */ /* 0x000fe40000000f00 */
[----:B------:R-:W-:Y:S05]  /*245a0*/  CALL.REL.NOINC `($__internal_12_$__cuda_sm70_shflsync_bfly_p) ;  /* 0x0000151000007944 */ /* 0x000fea0003c00000 */
[----:B------:R-:W-:-:S05]  /*245b0*/  BRA `(.L_x_974) ;  /* 0xffff436000007947 */ /* 0x000fca000383ffff */
.L_x_862:
        /* <DEDUP_REMOVED lines=13> */
.L_x_865:
[----:B------:R-:W-:Y:S01]  /*24690*/  MOV R0, RZ ;  /* 0x000000ff00007202 */ /* 0x000fe20000000f00 */
[----:B------:R-:W-:Y:S01]  /*246a0*/  IMAD.MOV.U32 R204, RZ, RZ, R7 ;  /* 0x000000ffffcc7224 */ /* 0x000fe200078e0007 */
[----:B------:R-:W-:Y:S01]  /*246b0*/  MOV R2, 0x246e0 ;  /* 0x000246e000027802 */ /* 0x000fe20000000f00 */
[----:B------:R-:W-:Y:S02]  /*246c0*/  IMAD.MOV.U32 R3, RZ, RZ, 0x181f ;  /* 0x0000181fff037424 */ /* 0x000fe400078e00ff */
[----:B-1234-:R-:W-:Y:S05]  /*246d0*/  CALL.REL.NOINC `($__internal_13_$__cuda_sm70_shflsync_idx_p) ;  /* 0x0000144000007944 */ /* 0x01efea0003c00000 */
[----:B------:R-:W-:-:S05]  /*246e0*/  BRA `(.L_x_976) ;  /* 0xffff5c1000007947 */ /* 0x000fca000383ffff */
.L_x_868:
[----:B------:R-:W-:Y:S01]  /*246f0*/  MOV R0, RZ ;  /* 0x000000ff00007202 */ /* 0x000fe20000000f00 */
[----:B------:R-:W-:Y:S01]  /*24700*/  IMAD.MOV.U32 R204, RZ, RZ, R5 ;  /* 0x000000ffffcc7224 */ /* 0x000fe200078e0005 */
[----:B------:R-:W-:Y:S01]  /*24710*/  MOV R2, 0x24740 ;  /* 0x0002474000027802 */ /* 0x000fe20000000f00 */
[----:B------:R-:W-:Y:S02]  /*24720*/  IMAD.MOV.U32 R3, RZ, RZ, 0x181f ;  /* 0x0000181fff037424 */ /* 0x000fe400078e00ff */
[----:B-1----:R-:W-:Y:S05]  /*24730*/  CALL.REL.NOINC `($__internal_13_$__cuda_sm70_shflsync_idx_p) ;  /* 0x000013e000007944 */ /* 0x002fea0003c00000 */
[----:B------:R-:W-:Y:S01]  /*24740*/  MOV R4, R0 ;  /* 0x0000000000047202 */ /* 0x000fe20000000f00 */
[----:B------:R-:W-:-:S05]  /*24750*/  BRA `(.L_x_977) ;  /* 0xffff6db000007947 */ /* 0x000fca000383ffff */
.L_x_869:
[----:B------:R-:W-:Y:S01]  /*24760*/  MOV R0, RZ ;  /* 0x000000ff00007202 */ /* 0x000fe20000000f00 */
[----:B------:R-:W-:Y:S01]  /*24770*/  IMAD.MOV.U32 R204, RZ, RZ, R8 ;  /* 0x000000ffffcc7224 */ /* 0x000fe200078e0008 */
[----:B------:R-:W-:Y:S01]  /*24780*/  MOV R2, 0x247b0 ;  /* 0x000247b000027802 */ /* 0x000fe20000000f00 */
[----:B------:R-:W-:Y:S02]  /*24790*/  IMAD.MOV.U32 R3, RZ, RZ, 0x181f ;  /* 0x0000181fff037424 */ /* 0x000fe400078e00ff */
[----:B-123--:R-:W-:Y:S05]  /*247a0*/  CALL.REL.NOINC `($__internal_13_$__cuda_sm70_shflsync_idx_p) ;  /* 0x0000137000007944 */ /* 0x00efea0003c00000 */
[----:B------:R-:W-:Y:S01]  /*247b0*/  IADD3 R2, -R100, 0x10, RZ ;  /* 0x0000001064027810 */ /* 0x000fe20007ffe1ff */
        /* <DEDUP_REMOVED lines=19> */
[----:B--2---:R-:W-:Y:S05]  /*248f0*/  CALL.REL.NOINC `($__internal_13_$__cuda_sm70_shflsync_idx_p) ;  /* 0x0000122000007944 */ /* 0x004fea0003c00000 */
[----:B------:R-:W-:Y:S01]  /*24900*/  MOV R3, 0x181f ;  /* 0x0000181f00037802 */ /* 0x000fe20000000f00 */
[----:B------:R-:W-:Y:S01]  /*24910*/  IMAD.MOV.U32 R4, RZ, RZ, R0 ;  /* 0x000000ffff047224 */ /* 0x000fe200078e0000 */
[----:B------:R-:W-:Y:S01]  /*24920*/  MOV R0, 0x1 ;  /* 0x0000000100007802 */ /* 0x000fe20000000f00 */
[----:B------:R-:W-:Y:S01]  /*24930*/  IMAD.MOV.U32 R204, RZ, RZ, R8 ;  /* 0x000000ffffcc7224 */ /* 0x000fe200078e0008 */
[----:B------:R-:W-:Y:S02]  /*24940*/  MOV R2, 0x24960 ;  /* 0x0002496000027802 */ /* 0x000fe40000000f00 */
[----:B------:R-:W-:Y:S05]  /*24950*/  CALL.REL.NOINC `($__internal_13_$__cuda_sm70_shflsync_idx_p) ;  /* 0x000011c000007944 */ /* 0x000fea0003c00000 */
[----:B------:R-:W-:-:S05]  /*24960*/  BRA `(.L_x_978) ;  /* 0xffff6cd000007947 */ /* 0x000fca000383ffff */
.L_x_870:
[----:B------:R-:W-:Y:S01]  /*24970*/  MOV R0, RZ ;  /* 0x000000ff00007202 */ /* 0x000fe20000000f00 */
[----:B------:R-:W-:Y:S01]  /*24980*/  IMAD.MOV.U32 R204, RZ, RZ, R4 ;  /* 0x000000ffffcc7224 */ /* 0x000fe200078e0004 */
[----:B------:R-:W-:Y:S01]  /*24990*/  MOV R2, 0x249c0 ;  /* 0x000249c000027802 */ /* 0x000fe20000000f00 */
[----:B------:R-:W-:Y:S02]  /*249a0*/  IMAD.MOV.U32 R3, RZ, RZ, 0x1c1f ;  /* 0x00001c1fff037424 */ /* 0x000fe400078e00ff */
[----:B-1----:R-:W-:Y:S05]  /*249b0*/  CALL.REL.NOINC `($__internal_13_$__cuda_sm70_shflsync_idx_p) ;  /* 0x0000116000007944 */ /* 0x002fea0003c00000 */
[----:B------:R-:W-:Y:S01]  /*249c0*/  MOV R3, R0 ;  /* 0x0000000000037202 */ /* 0x000fe20000000f00 */
[----:B------:R-:W-:-:S05]  /*249d0*/  BRA `(.L_x_979) ;  /* 0xffff6e4000007947 */ /* 0x000fca000383ffff */
.L_x_875:
[----:B------:R-:W-:Y:S01]  /*249e0*/  MOV R0, 0x1 ;  /* 0x0000000100007802 */ /* 0x000fe20000000f00 */
[----:B------:R-:W-:Y:S01]  /*249f0*/  IMAD.MOV.U32 R204, RZ, RZ, R4 ;  /* 0x000000ffffcc7224 */ /* 0x000fe200078e0004 */
[----:B------:R-:W-:Y:S01]  /*24a00*/  MOV R2, 0x24a30 ;  /* 0x00024a3000027802 */ /* 0x000fe20000000f00 */
[----:B------:R-:W-:Y:S02]  /*24a10*/  IMAD.MOV.U32 R3, RZ, RZ, 0x1c1f ;  /* 0x00001c1fff037424 */ /* 0x000fe400078e00ff */
[----:B--2---:R-:W-:Y:S05]  /*24a20*/  CALL.REL.NOINC `($__internal_13_$__cuda_sm70_shflsync_idx_p) ;  /* 0x000010f000007944 */ /* 0x004fea0003c00000 */
[----:B------:R-:W-:Y:S01]  /*24a30*/  MOV R3, R0 ;  /* 0x0000000000037202 */ /* 0x000fe20000000f00 */
[----:B------:R-:W-:-:S05]  /*24a40*/  BRA `(.L_x_980) ;  /* 0xffff72e000007947 */ /* 0x000fca000383ffff */
.L_x_880:
[----:B------:R-:W-:Y:S02]  /*24a50*/  MOV R0, 0x2 ;  /* 0x0000000200007802 */ /* 0x000fe40000000f00 */
[----:B------:R-:W-:Y:S02]  /*24a60*/  MOV R2, 0x24a80 ;  /* 0x00024a8000027802 */ /* 0x000fe40000000f00 */
[----:B------:R-:W-:Y:S05]  /*24a70*/  CALL.REL.NOINC `($__internal_12_$__cuda_sm70_shflsync_bfly_p) ;  /* 0x0000104000007944 */ /* 0x000fea0003c00000 */
[----:B------:R-:W-:-:S05]  /*24a80*/  BRA `(.L_x_981) ;  /* 0xffff79a000007947 */ /* 0x000fca000383ffff */
.L_x_881:
        /* <DEDUP_REMOVED lines=13> */
.L_x_883:
[----:B------:R-:W-:Y:S01]  /*24b60*/  IMAD.MOV.U32 R4, RZ, RZ, R208 ;  /* 0x000000ffff047224 */ /* 0x000fe200078e00d0 */
[----:B------:R-:W-:-:S02]  /*24b70*/  MOV R0, 0x2 ;  /* 0x0000000200007802 */ /* 0x000fc40000000f00 */
[----:B------:R-:W-:Y:S02]  /*24b80*/  MOV R2, 0x24ba0 ;  /* 0x00024ba000027802 */ /* 0x000fe40000000f00 */
[----:B------:R-:W-:Y:S05]  /*24b90*/  CALL.REL.NOINC `($__internal_12_$__cuda_sm70_shflsync_bfly_p) ;  /* 0x00000f2000007944 */ /* 0x000fea0003c00000 */
[----:B------:R-:W-:Y:S05]  /*24ba0*/  BRA `(.L_x_983) ;  /* 0xffff909000007947 */ /* 0x000fea000383ffff */
.L_x_884:
[----:B------:R-:W-:Y:S01]  /*24bb0*/  IMAD.MOV.U32 R4, RZ, RZ, R5 ;  /* 0x000000ffff047224 */ /* 0x000fe200078e0005 */
[----:B------:R-:W-:Y:S02]  /*24bc0*/  MOV R0, 0x1 ;  /* 0x0000000100007802 */ /* 0x000fe40000000f00 */
[----:B------:R-:W-:Y:S02]  /*24bd0*/  MOV R2, 0x24bf0 ;  /* 0x00024bf000027802 */ /* 0x000fe40000000f00 */
[----:B-1----:R-:W-:Y:S05]  /*24be0*/  CALL.REL.NOINC `($__internal_12_$__cuda_sm70_shflsync_bfly_p) ;  /* 0x00000ed000007944 */ /* 0x002fea0003c00000 */
[----:B------:R-:W-:Y:S01]  /*24bf0*/  FADD.FTZ R5, R5, R0 ;  /* 0x0000000005057221 */ /* 0x000fe20000010000 */
[----:B------:R-:W-:Y:S02]  /*24c00*/  MOV R4, R206 ;  /* 0x000000ce00047202 */ /* 0x000fe40000000f00 */
[----:B------:R-:W-:Y:S02]  /*24c10*/  MOV R0, 0x2 ;  /* 0x0000000200007802 */ /* 0x000fe40000000f00 */
[----:B------:R-:W-:Y:S02]  /*24c20*/  MOV R2, 0x24c40 ;  /* 0x00024c4000027802 */ /* 0x000fe40000000f00 */
[----:B------:R-:W-:Y:S05]  /*24c30*/  CALL.REL.NOINC `($__internal_12_$__cuda_sm70_shflsync_bfly_p) ;  /* 0x00000e8000007944 */ /* 0x000fea0003c00000 */
[----:B------:R-:W-:Y:S01]  /*24c40*/  FADD.FTZ R4, R206, R0 ;  /* 0x00000000ce047221 */ /* 0x000fe20000010000 */
[----:B------:R-:W-:Y:S02]  /*24c50*/  MOV R0, 0x1 ;  /* 0x0000000100007802 */ /* 0x000fe40000000f00 */
[----:B------:R-:W-:-:S02]  /*24c60*/  MOV R2, 0x24c80 ;  /* 0x00024c8000027802 */ /* 0x000fc40000000f00 */
[----:B------:R-:W-:Y:S05]  /*24c70*/  CALL.REL.NOINC `($__internal_12_$__cuda_sm70_shflsync_bfly_p) ;  /* 0x00000e4000007944 */ /* 0x000fea0003c00000 */
[----:B------:R-:W-:Y:S01]  /*24c80*/  MOV R3, R0 ;  /* 0x0000000000037202 */ /* 0x000fe20000000f00 */
[----:B------:R-:W-:Y:S05]  /*24c90*/  BRA `(.L_x_984) ;  /* 0xffff901000007947 */ /* 0x000fea000383ffff */
.L_x_891:
[----:B--234-:R-:W-:Y:S01]  /*24ca0*/  IMAD.MOV.U32 R204, RZ, RZ, R6 ;  /* 0x000000ffffcc7224 */ /* 0x01cfe200078e0006 */
[----:B------:R-:W-:Y:S01]  /*24cb0*/  MOV R0, RZ ;  /* 0x000000ff00007202 */ /* 0x000fe20000000f00 */
[----:B------:R-:W-:Y:S01]  /*24cc0*/  IMAD.MOV.U32 R3, RZ, RZ, 0x181f ;  /* 0x0000181fff037424 */ /* 0x000fe200078e00ff */
[----:B------:R-:W-:-:S02]  /*24cd0*/  MOV R2, 0x24cf0 ;  /* 0x00024cf000027802 */ /* 0x000fc40000000f00 */
[----:B-1----:R-:W-:Y:S05]  /*24ce0*/  CALL.REL.NOINC `($__internal_13_$__cuda_sm70_shflsync_idx_p) ;  /* 0x00000e3000007944 */ /* 0x002fea0003c00000 */
[----:B------:R-:W-:Y:S01]  /*24cf0*/  MOV R8, R0 ;  /* 0x0000000000087202 */ /* 0x000fe20000000f00 */
[----:B------:R-:W-:Y:S05]  /*24d00*/  BRA `(.L_x_985) ;  /* 0xffffa74000007947 */ /* 0x000fea000383ffff */
.L_x_892:
[----:B------:R-:W-:Y:S01]  /*24d10*/  IMAD.MOV.U32 R204, RZ, RZ, R7 ;  /* 0x000000ffffcc7224 */ /* 0x000fe200078e0007 */
[----:B------:R-:W-:Y:S01]  /*24d20*/  MOV R0, RZ ;  /* 0x000000ff00007202 */ /* 0x000fe20000000f00 */
[----:B------:R-:W-:Y:S01]  /*24d30*/  IMAD.MOV.U32 R3, RZ, RZ, 0x181f ;  /* 0x0000181fff037424 */ /* 0x000fe200078e00ff */
[----:B------:R-:W-:-:S02]  /*24d40*/  MOV R2, 0x24d60 ;  /* 0x00024d6000027802 */ /* 0x000fc40000000f00 */
[----:B-123--:R-:W-:Y:S05]  /*24d50*/  CALL.REL.NOINC `($__internal_13_$__cuda_sm70_shflsync_idx_p) ;  /* 0x00000dc000007944 */ /* 0x00efea0003c00000 */
[----:B------:R-:W-:Y:S05]  /*24d60*/  BRA `(.L_x_986) ;  /* 0xffffa70000007947 */ /* 0x000fea000383ffff */
.L_x_895:
[----:B------:R-:W-:Y:S01]  /*24d70*/  IMAD.MOV.U32 R204, RZ, RZ, R6 ;  /* 0x000000ffffcc7224 */ /* 0x000fe200078e0006 */
[----:B--2---:R-:W-:Y:S01]  /*24d80*/  MOV R0, 0x1 ;  /* 0x0000000100007802 */ /* 0x004fe20000000f00 */
[----:B------:R-:W-:Y:S01]  /*24d90*/  IMAD.MOV.U32 R3, RZ, RZ, 0x181f ;  /* 0x0000181fff037424 */ /* 0x000fe200078e00ff */
[----:B------:R-:W-:-:S02]  /*24da0*/  MOV R2, 0x24dc0 ;  /* 0x00024dc000027802 */ /* 0x000fc40000000f00 */
[----:B-1-34-:R-:W-:Y:S05]  /*24db0*/  CALL.REL.NOINC `($__internal_13_$__cuda_sm70_shflsync_idx_p) ;  /* 0x00000d6000007944 */ /* 0x01afea0003c00000 */
[----:B------:R-:W-:Y:S01]  /*24dc0*/  IMAD.MOV.U32 R8, RZ, RZ, R0 ;  /* 0x000000ffff087224 */ /* 0x000fe200078e0000 */
[----:B------:R-:W-:Y:S01]  /*24dd0*/  MOV R0, 0x1 ;  /* 0x0000000100007802 */ /* 0x000fe20000000f00 */
[----:B------:R-:W-:Y:S01]  /*24de0*/  IMAD.MOV.U32 R204, RZ, RZ, R7 ;  /* 0x000000ffffcc7224 */ /* 0x000fe200078e0007 */
[----:B------:R-:W-:-:S02]  /*24df0*/  MOV R3, 0x181f ;  /* 0x0000181f00037802 */ /* 0x000fc40000000f00 */
[----:B------:R-:W-:Y:S02]  /*24e00*/  MOV R2, 0x24e20 ;  /* 0x00024e2000027802 */ /* 0x000fe40000000f00 */
[----:B------:R-:W-:Y:S05]  /*24e10*/  CALL.REL.NOINC `($__internal_13_$__cuda_sm70_shflsync_idx_p) ;  /* 0x00000d0000007944 */ /* 0x000fea0003c00000 */
[----:B------:R-:W-:Y:S05]  /*24e20*/  BRA `(.L_x_987) ;  /* 0xffffa77000007947 */ /* 0x000fea000383ffff */
.L_x_898:
[----:B------:R-:W-:Y:S01]  /*24e30*/  IMAD.MOV.U32 R204, RZ, RZ, R6 ;  /* 0x000000ffffcc7224 */ /* 0x000fe200078e0006 */
[----:B--2---:R-:W-:Y:S01]  /*24e40*/  MOV R0, 0x2 ;  /* 0x0000000200007802 */ /* 0x004fe20000000f00 */
[----:B------:R-:W-:Y:S01]  /*24e50*/  IMAD.MOV.U32 R3, RZ, RZ, 0x181f ;  /* 0x0000181fff037424 */ /* 0x000fe200078e00ff */
[----:B------:R-:W-:Y:S02]  /*24e60*/  MOV R2, 0x24e80 ;  /* 0x00024e8000027802 */ /* 0x000fe40000000f00 */
[----:B-1-34-:R-:W-:Y:S05]  /*24e70*/  CALL.REL.NOINC `($__internal_13_$__cuda_sm70_shflsync_idx_p) ;  /* 0x00000ca000007944 */ /* 0x01afea0003c00000 */
[----:B------:R-:W-:Y:S01]  /*24e80*/  MOV R8, R0 ;  /* 0x0000000000087202 */ /* 0x000fe20000000f00 */
[----:B------:R-:W-:Y:S05]  /*24e90*/  BRA `(.L_x_988) ;  /* 0xffffa83000007947 */ /* 0x000fea000383ffff */
.L_x_899:
[----:B------:R-:W-:Y:S01]  /*24ea0*/  IMAD.MOV.U32 R204, RZ, RZ, R7 ;  /* 0x000000ffffcc7224 */ /* 0x000fe200078e0007 */
[----:B--2---:R-:W-:Y:S01]  /*24eb0*/  MOV R0, 0x2 ;  /* 0x0000000200007802 */ /* 0x004fe20000000f00 */
[----:B------:R-:W-:Y:S01]  /*24ec0*/  IMAD.MOV.U32 R3, RZ, RZ, 0x181f ;  /* 0x0000181fff037424 */ /* 0x000fe200078e00ff */
[----:B------:R-:W-:Y:S02]  /*24ed0*/  MOV R2, 0x24ef0 ;  /* 0x00024ef000027802 */ /* 0x000fe40000000f00 */
[----:B-1-34-:R-:W-:Y:S05]  /*24ee0*/  CALL.REL.NOINC `($__internal_13_$__cuda_sm70_shflsync_idx_p) ;  /* 0x00000c3000007944 */ /* 0x01afea0003c00000 */
[----:B------:R-:W-:Y:S05]  /*24ef0*/  BRA `(.L_x_989) ;  /* 0xffffa7f000007947 */ /* 0x000fea000383ffff */
.L_x_902:
[----:B------:R-:W-:Y:S01]  /*24f00*/  IMAD.MOV.U32 R204, RZ, RZ, R6 ;  /* 0x000000ffffcc7224 */ /* 0x000fe200078e0006 */
[----:B----4-:R-:W-:Y:S01]  /*24f10*/  MOV R0, 0x3 ;  /* 0x0000000300007802 */ /* 0x010fe20000000f00 */
[----:B---3--:R-:W-:Y:S01]  /*24f20*/  IMAD.MOV.U32 R3, RZ, RZ, 0x181f ;  /* 0x0000181fff037424 */ /* 0x008fe200078e00ff */
[----:B------:R-:W-:-:S02]  /*24f30*/  MOV R2, 0x24f50 ;  /* 0x00024f5000027802 */ /* 0x000fc40000000f00 */
[----:B-12---:R-:W-:Y:S05]  /*24f40*/  CALL.REL.NOINC `($__internal_13_$__cuda_sm70_shflsync_idx_p) ;  /* 0x00000bd000007944 */ /* 0x006fea0003c00000 */
[----:B------:R-:W-:Y:S01]  /*24f50*/  IMAD.MOV.U32 R6, RZ, RZ, R0 ;  /* 0x000000ffff067224 */ /* 0x000fe200078e0000 */
[----:B------:R-:W-:Y:S01]  /*24f60*/  MOV R0, 0x3 ;  /* 0x0000000300007802 */ /* 0x000fe20000000f00 */
[----:B------:R-:W-:Y:S01]  /*24f70*/  IMAD.MOV.U32 R204, RZ, RZ, R7 ;  /* 0x000000ffffcc7224 */ /* 0x000fe200078e0007 */
[----:B------:R-:W-:-:S02]  /*24f80*/  MOV R3, 0x181f ;  /* 0x0000181f00037802 */ /* 0x000fc40000000f00 */
[----:B------:R-:W-:Y:S02]  /*24f90*/  MOV R2, 0x24fb0 ;  /* 0x00024fb000027802 */ /* 0x000fe40000000f00 */
[----:B------:R-:W-:Y:S05]  /*24fa0*/  CALL.REL.NOINC `($__internal_13_$__cuda_sm70_shflsync_idx_p) ;  /* 0x00000b7000007944 */ /* 0x000fea0003c00000 */
[----:B------:R-:W-:Y:S05]  /*24fb0*/  BRA `(.L_x_990) ;  /* 0xffffa87000007947 */ /* 0x000fea000383ffff */
.L_x_904:
[----:B------:R-:W-:Y:S01]  /*24fc0*/  IMAD.MOV.U32 R204, RZ, RZ, R5 ;  /* 0x000000ffffcc7224 */ /* 0x000fe200078e0005 */
[----:B------:R-:W-:Y:S01]  /*24fd0*/  MOV R0, RZ ;  /* 0x000000ff00007202 */ /* 0x000fe20000000f00 */
[----:B------:R-:W-:Y:S01]  /*24fe0*/  IMAD.MOV.U32 R3, RZ, RZ, 0x1c1f ;  /* 0x00001c1fff037424 */ /* 0x000fe200078e00ff */
[----:B------:R-:W-:Y:S02]  /*24ff0*/  MOV R2, 0x25010 ;  /* 0x0002501000027802 */ /* 0x000fe40000000f00 */
[----:B--2---:R-:W-:Y:S05]  /*25000*/  CALL.REL.NOINC `($__internal_13_$__cuda_sm70_shflsync_idx_p) ;  /* 0x00000b1000007944 */ /* 0x004fea0003c00000 */
[----:B------:R-:W-:Y:S01]  /*25010*/  MOV R4, R0 ;  /* 0x0000000000047202 */ /* 0x000fe20000000f00 */
[----:B------:R-:W-:Y:S05]  /*25020*/  BRA `(.L_x_991) ;  /* 0xffffab3000007947 */ /* 0x000fea000383ffff */
.L_x_905:
[----:B------:R-:W-:Y:S01]  /*25030*/  IMAD.MOV.U32 R204, RZ, RZ, R12 ;  /* 0x000000ffffcc7224 */ /* 0x000fe200078e000c */
[----:B------:R-:W-:Y:S01]  /*25040*/  MOV R0, RZ ;  /* 0x000000ff00007202 */ /* 0x000fe20000000f00 */
[----:B------:R-:W-:Y:S01]  /*25050*/  IMAD.MOV.U32 R3, RZ, RZ, 0x1c1f ;  /* 0x00001c1fff037424 */ /* 0x000fe200078e00ff */
[----:B------:R-:W-:Y:S02]  /*25060*/  MOV R2, 0x25080 ;  /* 0x0002508000027802 */ /* 0x000fe40000000f00 */
[----:B-123--:R-:W-:Y:S05]  /*25070*/  CALL.REL.NOINC `($__internal_13_$__cuda_sm70_shflsync_idx_p) ;  /* 0x00000aa000007944 */ /* 0x00efea0003c00000 */
[----:B------:R-:W-:Y:S05]  /*25080*/  BRA `(.L_x_992) ;  /* 0xffffaaf000007947 */ /* 0x000fea000383ffff */
.L_x_908:
[----:B------:R-:W-:Y:S01]  /*25090*/  IMAD.MOV.U32 R204, RZ, RZ, R5 ;  /* 0x000000ffffcc7224 */ /* 0x000fe200078e0005 */
[----:B-1----:R-:W-:Y:S01]  /*250a0*/  MOV R0, 0x1 ;  /* 0x0000000100007802 */ /* 0x002fe20000000f00 */
[----:B---3--:R-:W-:Y:S01]  /*250b0*/  IMAD.MOV.U32 R3, RZ, RZ, 0x1c1f ;  /* 0x00001c1fff037424 */ /* 0x008fe200078e00ff */
[----:B------:R-:W-:-:S02]  /*250c0*/  MOV R2, 0x250e0 ;  /* 0x000250e000027802 */ /* 0x000fc40000000f00 */
[----:B--2-4-:R-:W-:Y:S05]  /*250d0*/  CALL.REL.NOINC `($__internal_13_$__cuda_sm70_shflsync_idx_p) ;  /* 0x00000a4000007944 */ /* 0x014fea0003c00000 */
[----:B------:R-:W-:Y:S01]  /*250e0*/  IMAD.MOV.U32 R4, RZ, RZ, R0 ;  /* 0x000000ffff047224 */ /* 0x000fe200078e0000 */
[----:B------:R-:W-:Y:S01]  /*250f0*/  MOV R0, 0x1 ;  /* 0x0000000100007802 */ /* 0x000fe20000000f00 */
[----:B------:R-:W-:Y:S01]  /*25100*/  IMAD.MOV.U32 R204, RZ, RZ, R12 ;  /* 0x000000ffffcc7224 */ /* 0x000fe200078e000c */
[----:B------:R-:W-:-:S02]  /*25110*/  MOV R3, 0x1c1f ;  /* 0x00001c1f00037802 */ /* 0x000fc40000000f00 */
[----:B------:R-:W-:Y:S02]  /*25120*/  MOV R2, 0x25140 ;  /* 0x0002514000027802 */ /* 0x000fe40000000f00 */
[----:B------:R-:W-:Y:S05]  /*25130*/  CALL.REL.NOINC `($__internal_13_$__cuda_sm70_shflsync_idx_p) ;  /* 0x000009e000007944 */ /* 0x000fea0003c00000 */
[----:B------:R-:W-:Y:S05]  /*25140*/  BRA `(.L_x_993) ;  /* 0xffffb4f000007947 */ /* 0x000fea000383ffff */
.L_x_912:
[----:B------:R-:W-:Y:S01]  /*25150*/  IMAD.MOV.U32 R204, RZ, RZ, R6 ;  /* 0x000000ffffcc7224 */ /* 0x000fe200078e0006 */
[----:B------:R-:W-:Y:S01]  /*25160*/  MOV R0, RZ ;  /* 0x000000ff00007202 */ /* 0x000fe20000000f00 */
[----:B------:R-:W-:Y:S01]  /*25170*/  IMAD.MOV.U32 R3, RZ, RZ, 0x181f ;  /* 0x0000181fff037424 */ /* 0x000fe200078e00ff */
[----:B------:R-:W-:Y:S02]  /*25180*/  MOV R2, 0x251a0 ;  /* 0x000251a000027802 */ /* 0x000fe40000000f00 */
[----:B------:R-:W-:Y:S05]  /*25190*/  CALL.REL.NOINC `($__internal_13_$__cuda_sm70_shflsync_idx_p) ;  /* 0x0000098000007944 */ /* 0x000fea0003c00000 */
[----:B------:R-:W-:Y:S01]  /*251a0*/  MOV R8, R0 ;  /* 0x0000000000087202 */ /* 0x000fe20000000f00 */
[----:B------:R-:W-:Y:S05]  /*251b0*/  BRA `(.L_x_994) ;  /* 0xffffc6e000007947 */ /* 0x000fea000383ffff */
.L_x_913:
[----:B------:R-:W-:Y:S01]  /*251c0*/  IMAD.MOV.U32 R204, RZ, RZ, R7 ;  /* 0x000000ffffcc7224 */ /* 0x000fe200078e0007 */
[----:B------:R-:W-:Y:S01]  /*251d0*/  MOV R0, RZ ;  /* 0x000000ff00007202 */ /* 0x000fe20000000f00 */
[----:B------:R-:W-:Y:S01]  /*251e0*/  IMAD.MOV.U32 R3, RZ, RZ, 0x181f ;  /* 0x0000181fff037424 */ /* 0x000fe200078e00ff */
[----:B------:R-:W-:Y:S02]  /*251f0*/  MOV R2, 0x25210 ;  /* 0x0002521000027802 */ /* 0x000fe40000000f00 */
[----:B-12---:R-:W-:Y:S05]  /*25200*/  CALL.REL.NOINC `($__internal_13_$__cuda_sm70_shflsync_idx_p) ;  /* 0x0000091000007944 */ /* 0x006fea0003c00000 */
[----:B------:R-:W-:Y:S05]  /*25210*/  BRA `(.L_x_995) ;  /* 0xffffc6a000007947 */ /* 0x000fea000383ffff */
.L_x_916:
[----:B------:R-:W-:Y:S01]  /*25220*/  IMAD.MOV.U32 R204, RZ, RZ, R6 ;  /* 0x000000ffffcc7224 */ /* 0x000fe200078e0006 */
[----:B----4-:R-:W-:Y:S01]  /*25230*/  MOV R0, 0x1 ;  /* 0x0000000100007802 */ /* 0x010fe20000000f00 */
[----:B--2---:R-:W-:Y:S01]  /*25240*/  IMAD.MOV.U32 R3, RZ, RZ, 0x181f ;  /* 0x0000181fff037424 */ /* 0x004fe200078e00ff */
[----:B------:R-:W-:-:S02]  /*25250*/  MOV R2, 0x25270 ;  /* 0x0002527000027802 */ /* 0x000fc40000000f00 */
[----:B-1-3--:R-:W-:Y:S05]  /*25260*/  CALL.REL.NOINC `($__internal_13_$__cuda_sm70_shflsync_idx_p) ;  /* 0x000008b000007944 */ /* 0x00afea0003c00000 */
[----:B------:R-:W-:Y:S01]  /*25270*/  IMAD.MOV.U32 R8, RZ, RZ, R0 ;  /* 0x000000ffff087224 */ /* 0x000fe200078e0000 */
[----:B------:R-:W-:Y:S01]  /*25280*/  MOV R0, 0x1 ;  /* 0x0000000100007802 */ /* 0x000fe20000000f00 */
[----:B------:R-:W-:Y:S01]  /*25290*/  IMAD.MOV.U32 R204, RZ, RZ, R7 ;  /* 0x000000ffffcc7224 */ /* 0x000fe200078e0007 */
[----:B------:R-:W-:-:S02]  /*252a0*/  MOV R3, 0x181f ;  /* 0x0000181f00037802 */ /* 0x000fc40000000f00 */
[----:B------:R-:W-:Y:S02]  /*252b0*/  MOV R2, 0x252d0 ;  /* 0x000252d000027802 */ /* 0x000fe40000000f00 */
[----:B------:R-:W-:Y:S05]  /*252c0*/  CALL.REL.NOINC `($__internal_13_$__cuda_sm70_shflsync_idx_p) ;  /* 0x0000085000007944 */ /* 0x000fea0003c00000 */
[----:B------:R-:W-:Y:S05]  /*252d0*/  BRA `(.L_x_996) ;  /* 0xffffc72000007947 */ /* 0x000fea000383ffff */
.L_x_919:
[----:B------:R-:W-:Y:S01]  /*252e0*/  IMAD.MOV.U32 R204, RZ, RZ, R6 ;  /* 0x000000ffffcc7224 */ /* 0x000fe200078e0006 */
[----:B----4-:R-:W-:Y:S01]  /*252f0*/  MOV R0, 0x2 ;  /* 0x0000000200007802 */ /* 0x010fe20000000f00 */
[----:B-1----:R-:W-:Y:S01]  /*25300*/  IMAD.MOV.U32 R3, RZ, RZ, 0x181f ;  /* 0x0000181fff037424 */ /* 0x002fe200078e00ff */
[----:B------:R-:W-:Y:S02]  /*25310*/  MOV R2, 0x25330 ;  /* 0x0002533000027802 */ /* 0x000fe40000000f00 */
[----:B--23--:R-:W-:Y:S05]  /*25320*/  CALL.REL.NOINC `($__internal_13_$__cuda_sm70_shflsync_idx_p) ;  /* 0x000007f000007944 */ /* 0x00cfea0003c00000 */
[----:B------:R-:W-:Y:S01]  /*25330*/  MOV R8, R0 ;  /* 0x0000000000087202 */ /* 0x000fe20000000f00 */
[----:B------:R-:W-:Y:S05]  /*25340*/  BRA `(.L_x_997) ;  /* 0xffffc7e000007947 */ /* 0x000fea000383ffff */
.L_x_920:
[----:B------:R-:W-:Y:S01]  /*25350*/  IMAD.MOV.U32 R204, RZ, RZ, R7 ;  /* 0x000000ffffcc7224 */ /* 0x000fe200078e0007 */
[----:B----4-:R-:W-:Y:S01]  /*25360*/  MOV R0, 0x2 ;  /* 0x0000000200007802 */ /* 0x010fe20000000f00 */
[----:B------:R-:W-:Y:S01]  /*25370*/  IMAD.MOV.U32 R3, RZ, RZ, 0x181f ;  /* 0x0000181fff037424 */ /* 0x000fe200078e00ff */
[----:B------:R-:W-:Y:S02]  /*25380*/  MOV R2, 0x253a0 ;  /* 0x000253a000027802 */ /* 0x000fe40000000f00 */
[----:B-123--:R-:W-:Y:S05]  /*25390*/  CALL.REL.NOINC `($__internal_13_$__cuda_sm70_shflsync_idx_p) ;  /* 0x0000078000007944 */ /* 0x00efea0003c00000 */
[----:B------:R-:W-:Y:S05]  /*253a0*/  BRA `(.L_x_998) ;  /* 0xffffc7a000007947 */ /* 0x000fea000383ffff */
.L_x_923:
[----:B------:R-:W-:Y:S01]  /*253b0*/  IMAD.MOV.U32 R204, RZ, RZ, R6 ;  /* 0x000000ffffcc7224 */ /* 0x000fe200078e0006 */
[----:B-1----:R-:W-:Y:S01]  /*253c0*/  MOV R0, 0x3 ;  /* 0x0000000300007802 */ /* 0x002fe20000000f00 */
[----:B------:R-:W-:Y:S01]  /*253d0*/  IMAD.MOV.U32 R3, RZ, RZ, 0x181f ;  /* 0x0000181fff037424 */ /* 0x000fe200078e00ff */
[----:B------:R-:W-:-:S02]  /*253e0*/  MOV R2, 0x25400 ;  /* 0x0002540000027802 */ /* 0x000fc40000000f00 */
[----:B--234-:R-:W-:Y:S05]  /*253f0*/  CALL.REL.NOINC `($__internal_13_$__cuda_sm70_shflsync_idx_p) ;  /* 0x0000072000007944 */ /* 0x01cfea0003c00000 */
[----:B------:R-:W-:Y:S01]  /*25400*/  IMAD.MOV.U32 R6, RZ, RZ, R0 ;  /* 0x000000ffff067224 */ /* 0x000fe200078e0000 */
[----:B------:R-:W-:Y:S01]  /*25410*/  MOV R0, 0x3 ;  /* 0x0000000300007802 */ /* 0x000fe20000000f00 */
[----:B------:R-:W-:Y:S01]  /*25420*/  IMAD.MOV.U32 R204, RZ, RZ, R7 ;  /* 0x000000ffffcc7224 */ /* 0x000fe200078e0007 */
[----:B------:R-:W-:-:S02]  /*25430*/  MOV R3, 0x181f ;  /* 0x0000181f00037802 */ /* 0x000fc40000000f00 */
[----:B------:R-:W-:Y:S02]  /*25440*/  MOV R2, 0x25460 ;  /* 0x0002546000027802 */ /* 0x000fe40000000f00 */
[----:B------:R-:W-:Y:S05]  /*25450*/  CALL.REL.NOINC `($__internal_13_$__cuda_sm70_shflsync_idx_p) ;  /* 0x000006c000007944 */ /* 0x000fea0003c00000 */
[----:B------:R-:W-:Y:S01]  /*25460*/  MOV R7, R0 ;  /* 0x0000000000077202 */ /* 0x000fe20000000f00 */
[----:B------:R-:W-:Y:S05]  /*25470*/  BRA `(.L_x_999) ;  /* 0xffffc81000007947 */ /* 0x000fea000383ffff */
.L_x_925:
[----:B------:R-:W-:Y:S01]  /*25480*/  IMAD.MOV.U32 R204, RZ, RZ, R86 ;  /* 0x000000ffffcc7224 */ /* 0x000fe200078e0056 */
[----:B------:R-:W-:Y:S01]  /*25490*/  MOV R0, RZ ;  /* 0x000000ff00007202 */ /* 0x000fe20000000f00 */
[----:B------:R-:W-:Y:S01]  /*254a0*/  IMAD.MOV.U32 R3, RZ, RZ, 0x1f ;  /* 0x0000001fff037424 */ /* 0x000fe200078e00ff */
[----:B------:R-:W-:Y:S02]  /*254b0*/  MOV R2, 0x254d0 ;  /* 0x000254d000027802 */ /* 0x000fe40000000f00 */
[----:B-1-34-:R-:W-:Y:S05]  /*254c0*/  CALL.REL.NOINC `($__internal_13_$__cuda_sm70_shflsync_idx_p) ;  /* 0x0000065000007944 */ /* 0x01afea0003c00000 */
[----:B------:R-:W-:Y:S01]  /*254d0*/  MOV R9, R0 ;  /* 0x0000000000097202 */ /* 0x000fe20000000f00 */
[----:B------:R-:W-:Y:S05]  /*254e0*/  BRA `(.L_x_1000) ;  /* 0xffffc97000007947 */ /* 0x000fea000383ffff */
.L_x_926:
[----:B------:R-:W-:Y:S01]  /*254f0*/  IMAD.MOV.U32 R204, RZ, RZ, R86 ;  /* 0x000000ffffcc7224 */ /* 0x000fe200078e0056 */
[----:B------:R-:W-:Y:S01]  /*25500*/  MOV R0, 0x1 ;  /* 0x0000000100007802 */ /* 0x000fe20000000f00 */
[----:B------:R-:W-:Y:S01]  /*25510*/  IMAD.MOV.U32 R3, RZ, RZ, 0x1f ;  /* 0x0000001fff037424 */ /* 0x000fe200078e00ff */
[----:B------:R-:W-:Y:S02]  /*25520*/  MOV R2, 0x25540 ;  /* 0x0002554000027802 */ /* 0x000fe40000000f00 */
[----:B-1234-:R-:W-:Y:S05]  /*25530*/  CALL.REL.NOINC `($__internal_13_$__cuda_sm70_shflsync_idx_p) ;  /* 0x000005e000007944 */ /* 0x01efea0003c00000 */
[----:B------:R-:W-:Y:S01]  /*25540*/  MOV R6, R0 ;  /* 0x0000000000067202 */ /* 0x000fe20000000f00 */
[----:B------:R-:W-:Y:S05]  /*25550*/  BRA `(.L_x_1001) ;  /* 0xffffc92000007947 */ /* 0x000fea000383ffff */
.L_x_927:
[----:B------:R-:W-:Y:S02]  /*25560*/  MOV R3, 0x1 ;  /* 0x0000000100037802 */ /* 0x000fe40000000f00 */
[----:B------:R-:W-:-:S02]  /*25570*/  MOV R2, 0x25590 ;  /* 0x0002559000027802 */ /* 0x000fc40000000f00 */
[----:B--23--:R-:W-:Y:S05]  /*25580*/  CALL.REL.NOINC `($__internal_14_$__cuda_sm70_shflsync_up_p) ;  /* 0x000005e000007944 */ /* 0x00cfea0003c00000 */
[----:B------:R-:W-:Y:S05]  /*25590*/  BRA `(.L_x_1002) ;  /* 0xffffca0000007947 */ /* 0x000fea000383ffff */
.L_x_928:
[----:B------:R-:W-:Y:S02]  /*255a0*/  MOV R3, 0x2 ;  /* 0x0000000200037802 */ /* 0x000fe40000000f00 */
[----:B------:R-:W-:-:S02]  /*255b0*/  MOV R2, 0x255d0 ;  /* 0x000255d000027802 */ /* 0x000fc40000000f00 */
[----:B--23--:R-:W-:Y:S05]  /*255c0*/  CALL.REL.NOINC `($__internal_14_$__cuda_sm70_shflsync_up_p) ;  /* 0x000005a000007944 */ /* 0x00cfea0003c00000 */
[----:B------:R-:W-:Y:S02]  /*255d0*/  SEL R3, R4, RZ, P1 ;  /* 0x000000ff04037207 */ /* 0x000fe40000800000 */
[----:B------:R-:W-:-:S03]  /*255e0*/  MOV R2, 0x25620 ;  /* 0x0002562000027802 */ /* 0x000fc60000000f00 */
[----:B------:R-:W-:Y:S02]  /*255f0*/  IMAD.IADD R0, R0, 0x1, R3 ;  /* 0x0000000100007824 */ /* 0x000fe400078e0203 */
[----:B------:R-:W-:Y:S02]  /*25600*/  IMAD.MOV.U32 R3, RZ, RZ, 0x4 ;  /* 0x00000004ff037424 */ /* 0x000fe400078e00ff */
        /* <DEDUP_REMOVED lines=19> */
.L_x_932:
[----:B------:R-:W-:Y:S02]  /*25740*/  MOV R3, 0x1 ;  /* 0x0000000100037802 */ /* 0x000fe40000000f00 */
[----:B------:R-:W-:-:S02]  /*25750*/  MOV R2, 0x25770 ;  /* 0x0002577000027802 */ /* 0x000fc40000000f00 */
[----:B---3--:R-:W-:Y:S05]  /*25760*/  CALL.REL.NOINC `($__internal_14_$__cuda_sm70_shflsync_up_p) ;  /* 0x0000040000007944 */ /* 0x008fea0003c00000 */
[----:B------:R-:W-:Y:S01]  /*25770*/  MOV R2, R4 ;  /* 0x0000000400027202 */ /* 0x000fe20000000f00 */
[----:B------:R-:W-:Y:S05]  /*25780*/  BRA `(.L_x_1004) ;  /* 0xffffca7000007947 */ /* 0x000fea000383ffff */
.L_x_933:
[----:B------:R-:W-:Y:S02]  /*25790*/  MOV R3, 0x2 ;  /* 0x0000000200037802 */ /* 0x000fe40000000f00 */
[----:B------:R-:W-:-:S02]  /*257a0*/  MOV R2, 0x257c0 ;  /* 0x000257c000027802 */ /* 0x000fc40000000f00 */
[----:B---3--:R-:W-:Y:S05]  /*257b0*/  CALL.REL.NOINC `($__internal_14_$__cuda_sm70_shflsync_up_p) ;  /* 0x000003b000007944 */ /* 0x008fea0003c00000 */
        /* <DEDUP_REMOVED lines=23> */
.L_x_935:
[----:B------:R-:W-:Y:S02]  /*25930*/  SEL R0, RZ, 0x1, P0 ;  /* 0x00000001ff007807 */ /* 0x000fe40000000000 */
[----:B------:R-:W-:-:S02]  /*25940*/  MOV R2, 0x25960 ;  /* 0x0002596000027802 */ /* 0x000fc40000000f00 */
[----:B-1-3--:R-:W-:Y:S05]  /*25950*/  CALL.REL.NOINC `($__internal_15_$__cuda_sm70_votesync_ballot) ;  /* 0x0000027000007944 */ /* 0x00afea0003c00000 */
[----:B------:R-:W-:Y:S01]  /*25960*/  MOV R10, R0 ;  /* 0x00000000000a7202 */ /* 0x000fe20000000f00 */
[----:B------:R-:W-:Y:S05]  /*25970*/  BRA `(.L_x_1006) ;  /* 0xffffca1000007947 */ /* 0x000fea000383ffff */
.L_x_936:
[----:B------:R-:W-:Y:S01]  /*25980*/  IMAD.MOV.U32 R204, RZ, RZ, R7 ;  /* 0x000000ffffcc7224 */ /* 0x000fe200078e0007 */
[----:B------:R-:W-:Y:S01]  /*25990*/  MOV R0, R6 ;  /* 0x0000000600007202 */ /* 0x000fe20000000f00 */
[----:B------:R-:W-:Y:S01]  /*259a0*/  IMAD.MOV.U32 R3, RZ, RZ, 0x1f ;  /* 0x0000001fff037424 */ /* 0x000fe200078e00ff */
[----:B------:R-:W-:-:S02]  /*259b0*/  MOV R2, 0x259d0 ;  /* 0x000259d000027802 */ /* 0x000fc40000000f00 */
[----:B-1-3--:R-:W-:Y:S05]  /*259c0*/  CALL.REL.NOINC `($__internal_13_$__cuda_sm70_shflsync_idx_p) ;  /* 0x0000015000007944 */ /* 0x00afea0003c00000 */
[----:B------:R-:W-:Y:S01]  /*259d0*/  IMAD.MOV.U32 R7, RZ, RZ, R0 ;  /* 0x000000ffff077224 */ /* 0x000fe200078e0000 */
[----:B------:R-:W-:Y:S01]  /*259e0*/  MOV R0, R6 ;  /* 0x0000000600007202 */ /* 0x000fe20000000f00 */
[----:B------:R-:W-:Y:S01]  /*259f0*/  IMAD.MOV.U32 R204, RZ, RZ, R8 ;  /* 0x000000ffffcc7224 */ /* 0x000fe200078e0008 */
[----:B------:R-:W-:-:S02]  /*25a00*/  MOV R3, 0x1f ;  /* 0x0000001f00037802 */ /* 0x000fc40000000f00 */
[----:B------:R-:W-:Y:S02]  /*25a10*/  MOV R2, 0x25a30 ;  /* 0x00025a3000027802 */ /* 0x000fe40000000f00 */
[----:B------:R-:W-:Y:S05]  /*25a20*/  CALL.REL.NOINC `($__internal_13_$__cuda_sm70_shflsync_idx_p) ;  /* 0x000000f000007944 */ /* 0x000fea0003c00000 */
[----:B------:R-:W-:Y:S01]  /*25a30*/  MOV R5, R0 ;  /* 0x0000000000057202 */ /* 0x000fe20000000f00 */
[----:B------:R-:W-:Y:S05]  /*25a40*/  BRA `(.L_x_1007) ;  /* 0xffffc99000007947 */ /* 0x000fea000383ffff */
.L_x_939:
[----:B------:R-:W-:Y:S01]  /*25a50*/  IMAD.MOV.U32 R204, RZ, RZ, R4 ;  /* 0x000000ffffcc7224 */ /* 0x000fe200078e0004 */
[----:B------:R-:W-:Y:S01]  /*25a60*/  MOV R0, R6 ;  /* 0x0000000600007202 */ /* 0x000fe20000000f00 */
[----:B------:R-:W-:Y:S01]  /*25a70*/  IMAD.MOV.U32 R3, RZ, RZ, 0x1f ;  /* 0x0000001fff037424 */ /* 0x000fe200078e00ff */
[----:B------:R-:W-:Y:S02]  /*25a80*/  MOV R2, 0x25aa0 ;  /* 0x00025aa000027802 */ /* 0x000fe40000000f00 */
[----:B-1-34-:R-:W-:Y:S05]  /*25a90*/  CALL.REL.NOINC `($__internal_13_$__cuda_sm70_shflsync_idx_p) ;  /* 0x0000008000007944 */ /* 0x01afea0003c00000 */
[----:B------:R-:W-:Y:S01]  /*25aa0*/  MOV R12, R0 ;  /* 0x00000000000c7202 */ /* 0x000fe20000000f00 */
[----:B------:R-:W-:Y:S05]  /*25ab0*/  BRA `(.L_x_938) ;  /* 0xffffc98000007947 */ /* 0x000fea000383ffff */
        .weak           $__internal_12_$__cuda_sm70_shflsync_bfly_p
        .type           $__internal_12_$__cuda_sm70_shflsync_bfly_p,@function
        .size           $__internal_12_$__cuda_sm70_shflsync_bfly_p,($__internal_13_$__cuda_sm70_shflsync_idx_p - $__internal_12_$__cuda_sm70_shflsync_bfly_p)
$__internal_12_$__cuda_sm70_shflsync_bfly_p:
[----:B------:R-:W-:Y:S02]  /*25ac0*/  MOV R150, 0xffffffff ;  /* 0xffffffff00967802 */ /* 0x000fe40000000f00 */
[----:B------:R-:W-:Y:S02]  /*25ad0*/  MOV R3, 0x1f ;  /* 0x0000001f00037802 */ /* 0x000fe40000000f00 */
[----:B------:R-:W-:Y:S04]  /*25ae0*/  WARPSYNC R150 ;  /* 0x0000009600007348 */ /* 0x000fe80003800000 */
[----:B------:R1:W2:Y:S02]  /*25af0*/  SHFL.BFLY PT, R0, R4, R0, R3 ;  /* 0x0c00000004007389 */ /* 0x0002a400000e0003 */
[----:B-1----:R-:W-:-:S04]  /*25b00*/  MOV R3, 0x0 ;  /* 0x0000000000037802 */ /* 0x002fc80000000f00 */
[----:B--2---:R-:W-:Y:S05]  /*25b10*/  RET.REL.NODEC R2 `(_ZN7cutlass13device_kernelIN5flash19enable_sm80_to_sm89INS1_16FlashAttnFwdSm80INS1_25CollectiveMainloopFwdSm80ILi8ELi1ELb0EN4cute5tupleIJNS5_1CILi128EEENS7_ILi64EEENS7_ILi192EEEEEELi192ENS_6half_tEfNS_4arch4Sm80ELb0ELb1ELb1ELb1ELb1ELb1ELb1ELb1EEENS1_21CollectiveEpilogueFwdINS6_IJS8_SA_S9_EEENS6_IJNS7_ILi1EEESI_SI_EEESC_SE_Li256ELb1ELb1ELb1ELb0EEENS1_36VarlenDynamicPersistentTileSchedulerILi128ELi64ELi256ELi256ELb1ELb1ELb0ELb1ELb0ELb1EEEEEEEEEvNT_6ParamsE) ;  /* 0xfffda4e002007950 */ /* 0x004fea0003c3ffff */
        .weak           $__internal_13_$__cuda_sm70_shflsync_idx_p
        .type           $__internal_13_$__cuda_sm70_shflsync_idx_p,@function
        .size           $__internal_13_$__cuda_sm70_shflsync_idx_p,($__internal_14_$__cuda_sm70_shflsync_up_p - $__internal_13_$__cuda_sm70_shflsync_idx_p)
$__internal_13_$__cuda_sm70_shflsync_idx_p:
[----:B------:R-:W-:-:S04]  /*25b20*/  MOV R205, 0xffffffff ;  /* 0xffffffff00cd7802 */ /* 0x000fc80000000f00 */
[----:B------:R-:W-:Y:S04]  /*25b30*/  WARPSYNC R205 ;  /* 0x000000cd00007348 */ /* 0x000fe80003800000 */
[----:B------:R1:W2:Y:S02]  /*25b40*/  SHFL.IDX PT, R0, R204, R0, R3 ;  /* 0x00000000cc007389 */ /* 0x0002a400000e0003 */
[----:B-1----:R-:W-:-:S04]  /*25b50*/  MOV R3, 0x0 ;  /* 0x0000000000037802 */ /* 0x002fc80000000f00 */
[----:B--2---:R-:W-:Y:S05]  /*25b60*/  RET.REL.NODEC R2 `(_ZN7cutlass13device_kernelIN5flash19enable_sm80_to_sm89INS1_16FlashAttnFwdSm80INS1_25CollectiveMainloopFwdSm80ILi8ELi1ELb0EN4cute5tupleIJNS5_1CILi128EEENS7_ILi64EEENS7_ILi192EEEEEELi192ENS_6half_tEfNS_4arch4Sm80ELb0ELb1ELb1ELb1ELb1ELb1ELb1ELb1EEENS1_21CollectiveEpilogueFwdINS6_IJS8_SA_S9_EEENS6_IJNS7_ILi1EEESI_SI_EEESC_SE_Li256ELb1ELb1ELb1ELb0EEENS1_36VarlenDynamicPersistentTileSchedulerILi128ELi64ELi256ELi256ELb1ELb1ELb0ELb1ELb0ELb1EEEEEEEEEvNT_6ParamsE) ;  /* 0xfffda49002007950 */ /* 0x004fea0003c3ffff */
        .weak           $__internal_14_$__cuda_sm70_shflsync_up_p
        .type           $__internal_14_$__cuda_sm70_shflsync_up_p,@function
        .size           $__internal_14_$__cuda_sm70_shflsync_up_p,($__internal_15_$__cuda_sm70_votesync_ballot - $__internal_14_$__cuda_sm70_shflsync_up_p)
$__internal_14_$__cuda_sm70_shflsync_up_p:
[----:B------:R-:W-:Y:S02]  /*25b70*/  MOV R4, RZ ;  /* 0x000000ff00047202 */ /* 0x000fe40000000f00 */
[----:B------:R-:W-:-:S04]  /*25b80*/  MOV R10, 0xffffffff ;  /* 0xffffffff000a7802 */ /* 0x000fc80000000f00 */
[----:B------:R-:W-:Y:S04]  /*25b90*/  WARPSYNC R10 ;  /* 0x0000000a00007348 */ /* 0x000fe80003800000 */
[----:B------:R1:W2:Y:S02]  /*25ba0*/  SHFL.UP PT, R4, R0, R3, R4 ;  /* 0x0400000300047389 */ /* 0x0002a400000e0004 */
[----:B-1----:R-:W-:-:S04]  /*25bb0*/  MOV R3, 0x0 ;  /* 0x0000000000037802 */ /* 0x002fc80000000f00 */
[----:B--2---:R-:W-:Y:S05]  /*25bc0*/  RET.REL.NODEC R2 `(_ZN7cutlass13device_kernelIN5flash19enable_sm80_to_sm89INS1_16FlashAttnFwdSm80INS1_25CollectiveMainloopFwdSm80ILi8ELi1ELb0EN4cute5tupleIJNS5_1CILi128EEENS7_ILi64EEENS7_ILi192EEEEEELi192ENS_6half_tEfNS_4arch4Sm80ELb0ELb1ELb1ELb1ELb1ELb1ELb1ELb1EEENS1_21CollectiveEpilogueFwdINS6_IJS8_SA_S9_EEENS6_IJNS7_ILi1EEESI_SI_EEESC_SE_Li256ELb1ELb1ELb1ELb0EEENS1_36VarlenDynamicPersistentTileSchedulerILi128ELi64ELi256ELi256ELb1ELb1ELb0ELb1ELb0ELb1EEEEEEEEEvNT_6ParamsE) ;  /* 0xfffda43002007950 */ /* 0x004fea0003c3ffff */
        .weak           $__internal_15_$__cuda_sm70_votesync_ballot
        .type           $__internal_15_$__cuda_sm70_votesync_ballot,@function
        .size           $__internal_15_$__cuda_sm70_votesync_ballot,(.L_x_3102 - $__internal_15_$__cuda_sm70_votesync_ballot)
$__internal_15_$__cuda_sm70_votesync_ballot:
[----:B------:R-:W-:Y:S01]  /*25bd0*/  ISETP.NE.U32.AND P0, PT, R0, 0x1, PT ;  /* 0x000000010000780c */ /* 0x000fe20003f05070 */
[----:B------:R-:W-:-:S04]  /*25be0*/  IMAD.MOV.U32 R3, RZ, RZ, -0x1 ;  /* 0xffffffffff037424 */ /* 0x000fc800078e00ff */
[----:B------:R-:W-:Y:S08]  /*25bf0*/  WARPSYNC R3 ;  /* 0x0000000300007348 */ /* 0x000ff00003800000 */
[----:B------:R-:W-:-:S04]  /*25c00*/  VOTE.ANY R0, PT, !P0 ;  /* 0x0000000000007806 */ /* 0x000fc800040e0100 */
[----:B------:R-:W-:Y:S01]  /*25c10*/  LOP3.LUT R0, R0, R3, RZ, 0xc0, !PT ;  /* 0x0000000300007212 */ /* 0x000fe200078ec0ff */
[----:B------:R-:W-:-:S04]  /*25c20*/  IMAD.MOV.U32 R3, RZ, RZ, 0x0 ;  /* 0x00000000ff037424 */ /* 0x000fc800078e00ff */
[----:B------:R-:W-:Y:S05]  /*25c30*/  RET.REL.NODEC R2 `(_ZN7cutlass13device_kernelIN5flash19enable_sm80_to_sm89INS1_16FlashAttnFwdSm80INS1_25CollectiveMainloopFwdSm80ILi8ELi1ELb0EN4cute5tupleIJNS5_1CILi128EEENS7_ILi64EEENS7_ILi192EEEEEELi192ENS_6half_tEfNS_4arch4Sm80ELb0ELb1ELb1ELb1ELb1ELb1ELb1ELb1EEENS1_21CollectiveEpilogueFwdINS6_IJS8_SA_S9_EEENS6_IJNS7_ILi1EEESI_SI_EEESC_SE_Li256ELb1ELb1ELb1ELb0EEENS1_36VarlenDynamicPersistentTileSchedulerILi128ELi64ELi256ELi256ELb1ELb1ELb0ELb1ELb0ELb1EEEEEEEEEvNT_6ParamsE) ;  /* 0xfffda3c002007950 */ /* 0x000fea0003c3ffff */
.L_x_1008:
        /* <DEDUP_REMOVED lines=12> */
.L_x_3102:


//--------------------- .text._ZN7cutlass13device_kernelIN5flash19enable_sm80_to_sm89INS1_16FlashAttnFwdSm80INS1_25CollectiveMainloopFwdSm80ILi8ELi1ELb0EN4cute5tupleIJNS5_1CILi128EEENS7_ILi64EEENS7_ILi192EEEEEELi192ENS_6half_tEfNS_4arch4Sm80ELb1ELb0ELb1ELb0ELb1ELb0ELb1ELb1EEENS1_21CollectiveEpilogueFwdINS6_IJS8_SA_S9_EEENS6_IJNS7_ILi1EEESI_SI_EEESC_SE_Li256ELb0ELb1ELb1ELb0EEENS1_30DynamicPersistentTileSchedulerILi256ELi256ELb1ELb1ELb0EEEEEEEEEvNT_6ParamsE --------------------------
	.section	.text._ZN7cutlass13device_kernelIN5flash19enable_sm80_to_sm89INS1_16FlashAttnFwdSm80INS1_25CollectiveMainloopFwdSm80ILi8ELi1ELb0EN4cute5tupleIJNS5_1CILi128EEENS7_ILi64EEENS7_ILi192EEEEEELi192ENS_6half_tEfNS_4arch4Sm80ELb1ELb0ELb1ELb0ELb1ELb0ELb1ELb1EEENS1_21CollectiveEpilogueFwdINS6_IJS8_SA_S9_EEENS6_IJNS7_ILi1EEESI_SI_EEESC_SE_Li256ELb0ELb1ELb1ELb0EEENS1_30DynamicPersistentTileSchedulerILi256ELi256ELb1ELb1ELb0EEEEEEEEEvNT_6ParamsE,"ax",@progbits
	.sectioninfo	@"SHI_REGISTERS=255"
	.align	128
.text._ZN7cutlass13device_kernelIN5flash19enable_sm80_to_sm89INS1_16FlashAttnFwdSm80INS1_25CollectiveMainloopFwdSm80ILi8ELi1ELb0EN4cute5tupleIJNS5_1CILi128EEENS7_ILi64EEENS7_ILi192EEEEEELi192ENS_6half_tEfNS_4arch4Sm80ELb1ELb0ELb1ELb0ELb1ELb0ELb1ELb1EEENS1_21CollectiveEpilogueFwdINS6_IJS8_SA_S9_EEENS6_IJNS7_ILi1EEESI_SI_EEESC_SE_Li256ELb0ELb1ELb1ELb0EEENS1_30DynamicPersistentTileSchedulerILi256ELi256ELb1ELb1ELb0EEEEEEEEEvNT_6ParamsE:
        .type           _ZN7cutlass13device_kernelIN5flash19enable_sm80_to_sm89INS1_16FlashAttnFwdSm80INS1_25CollectiveMainloopFwdSm80ILi8ELi1ELb0EN4cute5tupleIJNS5_1CILi128EEENS7_ILi64EEENS7_ILi192EEEEEELi192ENS_6half_tEfNS_4arch4Sm80ELb1ELb0ELb1ELb0ELb1ELb0ELb1ELb1EEENS1_21CollectiveEpilogueFwdINS6_IJS8_SA_S9_EEENS6_IJNS7_ILi1EEESI_SI_EEESC_SE_Li256ELb0ELb1ELb1ELb0EEENS1_30DynamicPersistentTileSchedulerILi256ELi256ELb1ELb1ELb0EEEEEEEEEvNT_6ParamsE,@function
        .size           _ZN7cutlass13device_kernelIN5flash19enable_sm80_to_sm89INS1_16FlashAttnFwdSm80INS1_25CollectiveMainloopFwdSm80ILi8ELi1ELb0EN4cute5tupleIJNS5_1CILi128EEENS7_ILi64EEENS7_ILi192EEEEEELi192ENS_6half_tEfNS_4arch4Sm80ELb1ELb0ELb1ELb0ELb1ELb0ELb1ELb1EEENS1_21CollectiveEpilogueFwdINS6_IJS8_SA_S9_EEENS6_IJNS7_ILi1EEESI_SI_EEESC_SE_Li256ELb0ELb1ELb1ELb0EEENS1_30DynamicPersistentTileSchedulerILi256ELi256ELb1ELb1ELb0EEEEEEEEEvNT_6ParamsE,(.L_x_3107 - _ZN7cutlass13device_kernelIN5flash19enable_sm80_to_sm89INS1_16FlashAttnFwdSm80INS1_25CollectiveMainloopFwdSm80ILi8ELi1ELb0EN4cute5tupleIJNS5_1CILi128EEENS7_ILi64EEENS7_ILi192EEEEEELi192ENS_6half_tEfNS_4arch4Sm80ELb1ELb0ELb1ELb0ELb1ELb0ELb1ELb1EEENS1_21CollectiveEpilogueFwdINS6_IJS8_SA_S9_EEENS6_IJNS7_ILi1EEESI_SI_EEESC_SE_Li256ELb0ELb1ELb1ELb0EEENS1_30DynamicPersistentTileSchedulerILi256ELi256ELb1ELb1ELb0EEEEEEEEEvNT_6ParamsE)
        .other          _ZN7cutlass13device_kernelIN5flash19enable_sm80_to_sm89INS1_16FlashAttnFwdSm80INS1_25CollectiveMainloopFwdSm80ILi8ELi1ELb0EN4cute5tupleIJNS5_1CILi128EEENS7_ILi64EEENS7_ILi192EEEEEELi192ENS_6half_tEfNS_4arch4Sm80ELb1ELb0ELb1ELb0ELb1ELb0ELb1ELb1EEENS1_21CollectiveEpilogueFwdINS6_IJS8_SA_S9_EEENS6_IJNS7_ILi1EEESI_SI_EEESC_SE_Li256ELb0ELb1ELb1ELb0EEENS1_30DynamicPersistentTileSchedulerILi256ELi256ELb1ELb1ELb0EEEEEEEEEvNT_6ParamsE,@"STO_CUDA_ENTRY STV_DEFAULT"
_ZN7cutlass13device_kernelIN5flash19enable_sm80_to_sm89INS1_16FlashAttnFwdSm80INS1_25CollectiveMainloopFwdSm80ILi8ELi1ELb0EN4cute5tupleIJNS5_1CILi128EEENS7_ILi64EEENS7_ILi192EEEEEELi192ENS_6half_tEfNS_4arch4Sm80ELb1ELb0ELb1ELb0ELb1ELb0ELb1ELb1EEENS1_21CollectiveEpilogueFwdINS6_IJS8_SA_S9_EEENS6_IJNS7_ILi1EEESI_SI_EEESC_SE_Li256ELb0ELb1ELb1ELb0EEENS1_30DynamicPersistentTileSchedulerILi256ELi256ELb1ELb1ELb0EEEEEEEEEvNT_6ParamsE:
[----:B------:R-:W-:-:S03]  /*0000*/  MOV R1, c[0x0][0x28] ;  /* 0x00000a0000017a02 */ /* 0x000fc60000000f00 */
[----:B------:R-:W1:Y:S01]  /*0010*/  S2R R16, SR_TID.X ;  /* 0x0000000000107919 */ /* 0x000e620000002100 */
[----:B------:R-:W-:-:S03]  /*0020*/  IADD3 R1, R1, -0x10, RZ ;  /* 0xfffffff001017810 */ /* 0x000fc60007ffe0ff */
[----:B------:R-:W2:Y:S01]  /*0030*/  S2R R236, SR_CTAID.X ;  /* 0x0000000000ec7919 */ /* 0x000ea20000002500 */
[----:B-1----:R-:W-:-:S05]  /*0040*/  SHF.R.U32.HI R2, RZ, 0x5, R16 ;  /* 0x00000005ff027819 */ /* 0x002fca0000011610 */
[----:B------:R-:W1:Y:S02]  /*0050*/  SHFL.IDX PT, R0, R2, RZ, 0x1f ;  /* 0x00001fff02007589 */ /* 0x000e6400000e0000 */
[----:B-1----:R-:W-:Y:S02]  /*0060*/  ISETP.GE.AND P0, PT, R0, 0x1, PT ;  /* 0x000000010000780c */ /* 0x002fe40003f06270 */
[----:B------:R1:W-:Y:S11]  /*0070*/  STL [R1+0x4], R0 ;  /* 0x0000040001007387 */ /* 0x0003f60000100800 */
[----:B------:R-:W-:Y:S06]  /*0080*/  @P0 BAR.ARV 0x4, 0x100 ;  /* 0x0104000000000b1d */ /* 0x000fec0000002000 */
[----:B--2---:R-:W-:-:S13]  /*0090*/  ISETP.GE.AND P0, PT, R236, c[0x0][0x538], PT ;  /* 0x00014e00ec007a0c */ /* 0x004fda0003f06270 */
[----:B------:R-:W-:Y:S05]  /*00a0*/  @P0 EXIT ;  /* 0x000000000000094d */ /* 0x000fea0003800000 */
[----:B-1----:R-:W-:Y:S01]  /*00b0*/  SHF.R.S32.HI R13, RZ, 0x1f, R16 ;  /* 0x0000001fff0d7819 */ /* 0x002fe20000011410 */
[----:B------:R-:W-:Y:S01]  /*00c0*/  IMAD.MOV.U32 R163, RZ, RZ, 0x20 ;  /* 0x00000020ffa37424 */ /* 0x000fe200078e00ff */
[----:B------:R-:W-:Y:S01]  /*00d0*/  ULDC.64 UR6, c[0x0][0x118] ;  /* 0x0000460000067ab9 */ /* 0x000fe20000000a00 */
[----:B------:R-:W-:Y:S01]  /*00e0*/  IMAD.MOV.U32 R164, RZ, RZ, 0x40 ;  /* 0x00000040ffa47424 */ /* 0x000fe200078e00ff */
[CC--:B------:R-:W-:Y:S02]  /*00f0*/  LEA.HI R5, R13.reuse, R16.reuse, RZ, 0x4 ;  /* 0x000000100d057211 */ /* 0x0c0fe400078f20ff */
[-C--:B------:R-:W-:Y:S02]  /*0100*/  LEA.HI R9, R13, R16.reuse, RZ, 0x3 ;  /* 0x000000100d097211 */ /* 0x080fe400078f18ff */
[----:B------:R-:W-:Y:S02]  /*0110*/  LOP3.LUT R2, R5, 0xfffffff0, RZ, 0xc0, !PT ;  /* 0xfffffff005027812 */ /* 0x000fe400078ec0ff */
[----:B------:R-:W-:-:S02]  /*0120*/  LEA.HI R0, R13, R16, RZ, 0x2 ;  /* 0x000000100d007211 */ /* 0x000fc400078f10ff */
[----:B------:R-:W-:Y:S01]  /*0130*/  SHF.R.S32.HI R214, RZ, 0x3, R9 ;  /* 0x00000003ffd67819 */ /* 0x000fe20000011409 */
[----:B------:R-:W-:Y:S01]  /*0140*/  IMAD.IADD R3, R16, 0x1, -R2 ;  /* 0x0000000110037824 */ /* 0x000fe200078e0a02 */
[----:B------:R-:W-:Y:S02]  /*0150*/  LOP3.LUT R212, R9, 0xfffffff8, RZ, 0xc0, !PT ;  /* 0xfffffff809d47812 */ /* 0x000fe400078ec0ff */
[----:B------:R-:W-:Y:S01]  /*0160*/  SHF.R.S32.HI R4, RZ, 0x4, R5 ;  /* 0x00000004ff047819 */ /* 0x000fe20000011405 */
[----:B------:R-:W-:Y:S01]  /*0170*/  IMAD.SHL.U32 R2, R214, 0x40, RZ ;  /* 0x00000040d6027824 */ /* 0x000fe200078e00ff */
[----:B------:R-:W-:Y:S01]  /*0180*/  LOP3.LUT R0, R0, 0xfffffffc, RZ, 0xc0, !PT ;  /* 0xfffffffc00007812 */ /* 0x000fe200078ec0ff */
[C---:B------:R-:W-:Y:S01]  /*0190*/  IMAD.IADD R212, R16.reuse, 0x1, -R212 ;  /* 0x0000000110d47824 */ /* 0x040fe200078e0ad4 */
[----:B------:R-:W-:Y:S02]  /*01a0*/  LEA.HI R5, R5, R4, RZ, 0x1 ;  /* 0x0000000405057211 */ /* 0x000fe400078f08ff */
[----:B------:R-:W-:Y:S01]  /*01b0*/  SHF.R.S32.HI R8, RZ, 0x1f, R3 ;  /* 0x0000001fff087819 */ /* 0x000fe20000011403 */
[----:B------:R-:W-:Y:S01]  /*01c0*/  IMAD.IADD R7, R16, 0x1, -R0 ;  /* 0x0000000110077824 */ /* 0x000fe200078e0a00 */
[----:B------:R-:W-:Y:S01]  /*01d0*/  LOP3.LUT R0, R2, 0x1c0, RZ, 0xc0, !PT ;  /* 0x000001c002007812 */ /* 0x000fe200078ec0ff */
[----:B------:R-:W-:Y:S01]  /*01e0*/  IMAD.SHL.U32 R197, R212, 0x8, RZ ;  /* 0x00000008d4c57824 */ /* 0x000fe200078e00ff */
[----:B------:R-:W-:-:S02]  /*01f0*/  LOP3.LUT R5, R5, 0xfffffffe, RZ, 0xc0, !PT ;  /* 0xfffffffe05057812 */ /* 0x000fc400078ec0ff */
[----:B------:R-:W-:Y:S02]  /*0200*/  SHF.R.U32.HI R6, RZ, 0x3, R0 ;  /* 0x00000003ff067819 */ /* 0x000fe40000011600 */
[----:B------:R-:W-:Y:S01]  /*0210*/  LOP3.LUT R2, R0, 0x38, R197, 0xf8, !PT ;  /* 0x0000003800027812 */ /* 0x000fe200078ef8c5 */
[----:B------:R-:W-:Y:S01]  /*0220*/  IMAD.IADD R103, R4, 0x1, -R5 ;  /* 0x0000000104677824 */ /* 0x000fe200078e0a05 */
[----:B------:R-:W-:Y:S01]  /*0230*/  LEA.HI R0, R7, R7, RZ, 0x1 ;  /* 0x0000000707007211 */ /* 0x000fe200078f08ff */
[----:B------:R-:W-:Y:S01]  /*0240*/  IMAD.SHL.U32 R4, R212, 0x40, RZ ;  /* 0x00000040d4047824 */ /* 0x000fe200078e00ff */
[----:B------:R-:W-:Y:S02]  /*0250*/  LEA.HI R8, R8, R3, RZ, 0x3 ;  /* 0x0000000308087211 */ /* 0x000fe400078f18ff */
[----:B------:R-:W-:Y:S02]  /*0260*/  LOP3.LUT R11, R2, R6, RZ, 0x3c, !PT ;  /* 0x00000006020b7212 */ /* 0x000fe400078e3cff */
[----:B------:R-:W-:-:S02]  /*0270*/  LOP3.LUT R2, R0, 0x1ffffffe, RZ, 0xc0, !PT ;  /* 0x1ffffffe00027812 */ /* 0x000fc400078ec0ff */
[----:B------:R-:W-:Y:S02]  /*0280*/  LOP3.LUT R0, R4, 0x1c0, RZ, 0xc0, !PT ;  /* 0x000001c004007812 */ /* 0x000fe400078ec0ff */
[----:B------:R-:W-:Y:S01]  /*0290*/  LOP3.LUT R5, R8, 0xfffffff8, RZ, 0xc0, !PT ;  /* 0xfffffff808057812 */ /* 0x000fe200078ec0ff */
[----:B------:R-:W-:Y:S01]  /*02a0*/  IMAD.IADD R12, R7, 0x1, -R2 ;  /* 0x00000001070c7824 */ /* 0x000fe200078e0a02 */
[----:B------:R-:W-:Y:S02]  /*02b0*/  LEA.HI R6, R13, R16, RZ, 0x5 ;  /* 0x000000100d067211 */ /* 0x000fe400078f28ff */
[----:B------:R-:W-:Y:S01]  /*02c0*/  LOP3.LUT R4, R0, 0x8, R9, 0xf8, !PT ;  /* 0x0000000800047812 */ /* 0x000fe200078ef809 */
[----:B------:R-:W-:Y:S01]  /*02d0*/  IMAD.IADD R5, R3, 0x1, -R5 ;  /* 0x0000000103057824 */ /* 0x000fe200078e0a05 */
[----:B------:R-:W-:Y:S02]  /*02e0*/  SHF.R.U32.HI R2, RZ, 0x3, R0 ;  /* 0x00000003ff027819 */ /* 0x000fe40000011600 */
[----:B------:R-:W-:-:S02]  /*02f0*/  SHF.R.S32.HI R166, RZ, 0x5, R6 ;  /* 0x00000005ffa67819 */ /* 0x000fc40000011406 */
[----:B------:R-:W-:Y:S02]  /*0300*/  SHF.R.S32.HI R0, RZ, 0x1f, R6 ;  /* 0x0000001fff007819 */ /* 0x000fe40000011406 */
[----:B------:R-:W-:Y:S02]  /*0310*/  LOP3.LUT R3, R6, 0xffffffe0, RZ, 0xc0, !PT ;  /* 0xffffffe006037812 */ /* 0x000fe400078ec0ff */
[----:B------:R-:W-:Y:S02]  /*0320*/  LEA.HI R0, R0, R166, RZ, 0x3 ;  /* 0x000000a600007211 */ /* 0x000fe400078f18ff */
[----:B------:R-:W-:Y:S01]  /*0330*/  LOP3.LUT R9, R4, R2, RZ, 0x3c, !PT ;  /* 0x0000000204097212 */ /* 0x000fe200078e3cff */
[----:B------:R-:W-:Y:S01]  /*0340*/  IMAD.IADD R15, R16, 0x1, -R3 ;  /* 0x00000001100f7824 */ /* 0x000fe200078e0a03 */
[----:B------:R-:W-:Y:S01]  /*0350*/  LOP3.LUT R2, R0, 0xffffff8, RZ, 0xc0, !PT ;  /* 0x0ffffff800027812 */ /* 0x000fe200078ec0ff */
[----:B------:R-:W-:Y:S01]  /*0360*/  IMAD.SHL.U32 R3, R5, 0x40, RZ ;  /* 0x0000004005037824 */ /* 0x000fe200078e00ff */
[----:B------:R-:W-:Y:S01]  /*0370*/  LEA.HI R7, R13, R16, RZ, 0x6 ;  /* 0x000000100d077211 */ /* 0x000fe200078f30ff */
[----:B------:R-:W-:Y:S01]  /*0380*/  IMAD.SHL.U32 R4, R103, 0x8, RZ ;  /* 0x0000000867047824 */ /* 0x000fe200078e00ff */
[----:B------:R-:W-:Y:S01]  /*0390*/  SHF.R.S32.HI R10, RZ, 0x1f, R15 ;  /* 0x0000001fff0a7819 */ /* 0x000fe2000001140f */
[----:B------:R-:W-:Y:S01]  /*03a0*/  IMAD.IADD R6, R166, 0x1, -R2 ;  /* 0x00000001a6067824 */ /* 0x000fe200078e0a02 */
[----:B------:R-:W-:Y:S01]  /*03b0*/  LOP3.LUT R0, R3, 0x1c0, RZ, 0xc0, !PT ;  /* 0x000001c003007812 */ /* 0x000fe200078ec0ff */
[----:B------:R-:W-:Y:S01]  /*03c0*/  IMAD.SHL.U32 R2, R8, 0x40, RZ ;  /* 0x0000004008027824 */ /* 0x000fe200078e00ff */
[----:B------:R-:W-:Y:S01]  /*03d0*/  LEA.HI R3, R10, R15, RZ, 0x2 ;  /* 0x0000000f0a037211 */ /* 0x000fe200078f10ff */
[----:B------:R-:W-:Y:S01]  /*03e0*/  IMAD.SHL.U32 R7, R7, 0x8, RZ ;  /* 0x0000000807077824 */ /* 0x000fe200078e00ff */
[----:B------:R-:W-:Y:S01]  /*03f0*/  LOP3.LUT R4, R0, 0x8, R4, 0xf8, !PT ;  /* 0x0000000800047812 */ /* 0x000fe200078ef804 */
[----:B------:R-:W-:Y:S01]  /*0400*/  IMAD R103, R103, 0x200, R9 ;  /* 0x0000020067677824 */ /* 0x000fe200078e0209 */
[----:B------:R-:W-:-:S02]  /*0410*/  SHF.R.U32.HI R162, RZ, 0x3, R0 ;  /* 0x00000003ffa27819 */ /* 0x000fc40000011600 */
[----:B------:R-:W-:Y:S02]  /*0420*/  LOP3.LUT R2, R2, 0xfffffe00, RZ, 0xc0, !PT ;  /* 0xfffffe0002027812 */ /* 0x000fe400078ec0ff */
[----:B------:R-:W-:Y:S02]  /*0430*/  SHF.R.S32.HI R0, RZ, 0x2, R3 ;  /* 0x00000002ff007819 */ /* 0x000fe40000011403 */
[----:B------:R-:W-:Y:S01]  /*0440*/  LOP3.LUT R162, R4, R162, RZ, 0x3c, !PT ;  /* 0x000000a204a27212 */ /* 0x000fe200078e3cff */
[----:B------:R-:W-:Y:S01]  /*0450*/  IMAD R166, R166, 0x400, R2 ;  /* 0x00000400a6a67824 */ /* 0x000fe200078e0202 */
[----:B------:R-:W-:Y:S01]  /*0460*/  LOP3.LUT R7, R11, 0x7ffffe00, R7, 0xf8, !PT ;  /* 0x7ffffe000b077812 */ /* 0x000fe200078ef807 */
[----:B------:R-:W-:Y:S01]  /*0470*/  IMAD R14, R6, 0x10, R0 ;  /* 0x00000010060e7824 */ /* 0x000fe200078e0200 */
[----:B------:R-:W-:Y:S01]  /*0480*/  LEA.HI R0, R13, R16, RZ, 0x7 ;  /* 0x000000100d007211 */ /* 0x000fe200078f38ff */
[----:B------:R-:W-:Y:S01]  /*0490*/  IMAD.IADD R166, R166, 0x1, R162 ;  /* 0x00000001a6a67824 */ /* 0x000fe200078e02a2 */
[----:B------:R-:W-:Y:S01]  /*04a0*/  LOP3.LUT R162, R162, R2, RZ, 0xfc, !PT ;  /* 0x00000002a2a27212 */ /* 0x000fe200078efcff */
[----:B------:R-:W-:Y:S01]  /*04b0*/  IMAD.SHL.U32 R182, R7, 0x2, RZ ;  /* 0x0000000207b67824 */ /* 0x000fe200078e00ff */
[----:B------:R-:W-:Y:S01]  /*04c0*/  SHF.R.S32.HI R2, RZ, 0x7, R0 ;  /* 0x00000007ff027819 */ /* 0x000fe20000011400 */
[----:B------:R-:W-:Y:S01]  /*04d0*/  STL [R1+0x8], R14 ;  /* 0x0000080e01007387 */ /* 0x000fe20000100800 */
[----:B------:R-:W-:-:S02]  /*04e0*/  LOP3.LUT R0, R3, 0x7ffffffc, RZ, 0xc0, !PT ;  /* 0x7ffffffc03007812 */ /* 0x000fc400078ec0ff */
[----:B------:R-:W-:Y:S02]  /*04f0*/  IADD3 R208, R197, 0x40, RZ ;  /* 0x00000040c5d07810 */ /* 0x000fe40007ffe0ff */
[----:B------:R-:W-:Y:S01]  /*0500*/  R2P PR, R5, 0x6 ;  /* 0x0000000605007804 */ /* 0x000fe20000000000 */
[----:B------:R-:W-:Y:S01]  /*0510*/  IMAD.IADD R0, R15, 0x1, -R0 ;  /* 0x000000010f007824 */ /* 0x000fe200078e0a00 */
[----:B------:R-:W-:Y:S02]  /*0520*/  IADD3 R207, R197, 0x80, RZ ;  /* 0x00000080c5cf7810 */ /* 0x000fe40007ffe0ff */
[----:B------:R-:W-:Y:S01]  /*0530*/  SHF.R.S32.HI R2, RZ, 0x1f, R197 ;  /* 0x0000001fff027819 */ /* 0x000fe200000114c5 */
[----:B------:R-:W-:Y:S01]  /*0540*/  IMAD.SHL.U32 R225, R0, 0x2, RZ ;  /* 0x0000000200e17824 */ /* 0x000fe200078e00ff */
[----:B------:R-:W-:Y:S01]  /*0550*/  SHF.R.S32.HI R3, RZ, 0x1f, R208 ;  /* 0x0000001fff037819 */ /* 0x000fe200000114d0 */
[----:B------:R-:W-:Y:S01]  /*0560*/  IMAD R0, R12, 0x8, R14 ;  /* 0x000000080c007824 */ /* 0x000fe200078e020e */
[----:B------:R-:W-:-:S02]  /*0570*/  SHF.R.S32.HI R2, RZ, 0x1f, R207 ;  /* 0x0000001fff027819 */ /* 0x000fc400000114cf */
[C---:B------:R-:W-:Y:S02]  /*0580*/  IADD3 R7, R225.reuse, 0x8, RZ ;  /* 0x00000008e1077810 */ /* 0x040fe40007ffe0ff */
[C---:B------:R-:W-:Y:S01]  /*0590*/  IADD3 R6, R225.reuse, 0x10, RZ ;  /* 0x00000010e1067810 */ /* 0x040fe20007ffe0ff */
[----:B------:R1:W-:Y:S01]  /*05a0*/  STL [R1], R0 ;  /* 0x0000000001007387 */ /* 0x0003e20000100800 */
[C---:B------:R-:W-:Y:S02]  /*05b0*/  IADD3 R5, R225.reuse, 0x18, RZ ;  /* 0x00000018e1057810 */ /* 0x040fe40007ffe0ff */
[C---:B------:R-:W-:Y:S02]  /*05c0*/  IADD3 R4, R225.reuse, 0x20, RZ ;  /* 0x00000020e1047810 */ /* 0x040fe40007ffe0ff */
[----:B------:R-:W-:Y:S02]  /*05d0*/  IADD3 R3, R225, 0x28, RZ ;  /* 0x00000028e1037810 */ /* 0x000fe40007ffe0ff */
[----:B------:R-:W-:-:S02]  /*05e0*/  SEL R163, R163, 0xffffffe0, !P1 ;  /* 0xffffffe0a3a37807 */ /* 0x000fc40004800000 */
[C---:B------:R-:W-:Y:S02]  /*05f0*/  IADD3 R2, R225.reuse, 0x30, RZ ;  /* 0x00000030e1027810 */ /* 0x040fe40007ffe0ff */
[----:B------:R-:W-:Y:S02]  /*0600*/  LEA R166, R166, 0xc100, 0x1 ;  /* 0x0000c100a6a67811 */ /* 0x000fe400078e08ff */
[C---:B------:R-:W-:Y:S02]  /*0610*/  IADD3 R252, R225.reuse, 0x40, RZ ;  /* 0x00000040e1fc7810 */ /* 0x040fe40007ffe0ff */
[----:B------:R-:W-:Y:S01]  /*0620*/  IADD3 R251, R225, 0x48, RZ ;  /* 0x00000048e1fb7810 */ /* 0x000fe20007ffe0ff */
[----:B------:R-:W-:Y:S01]  /*0630*/  IMAD.IADD R167, R166, 0x1, R163 ;  /* 0x00000001a6a77824 */ /* 0x000fe200078e02a3 */
[----:B------:R-:W-:Y:S02]  /*0640*/  SHF.R.S32.HI R9, RZ, 0x1f, R7 ;  /* 0x0000001fff097819 */ /* 0x000fe40000011407 */
[----:B------:R-:W-:-:S02]  /*0650*/  LEA R162, R162, 0x100, 0x1 ;  /* 0x00000100a2a27811 */ /* 0x000fc400078e08ff */
[C---:B------:R-:W-:Y:S02]  /*0660*/  IADD3 R249, R225.reuse, 0x58, RZ ;  /* 0x00000058e1f97810 */ /* 0x040fe40007ffe0ff */
[----:B------:R-:W-:Y:S01]  /*0670*/  IADD3 R248, R225, 0x60, RZ ;  /* 0x00000060e1f87810 */ /* 0x000fe20007ffe0ff */
[----:B------:R-:W-:Y:S01]  /*0680*/  IMAD.IADD R163, R163, 0x1, R162 ;  /* 0x00000001a3a37824 */ /* 0x000fe200078e02a2 */
[C---:B-1----:R-:W-:Y:S02]  /*0690*/  IADD3 R0, R225.reuse, 0x38, RZ ;  /* 0x00000038e1007810 */ /* 0x042fe40007ffe0ff */
[----:B------:R-:W-:Y:S02]  /*06a0*/  SHF.R.S32.HI R8, RZ, 0x1f, R6 ;  /* 0x0000001fff087819 */ /* 0x000fe40000011406 */
[----:B------:R-:W-:Y:S02]  /*06b0*/  SHF.R.S32.HI R7, RZ, 0x1f, R5 ;  /* 0x0000001fff077819 */ /* 0x000fe40000011405 */
[----:B------:R-:W-:-:S02]  /*06c0*/  IADD3 R250, R225, 0x50, RZ ;  /* 0x00000050e1fa7810 */ /* 0x000fc40007ffe0ff */
[C---:B------:R-:W-:Y:S02]  /*06d0*/  IADD3 R246, R225.reuse, 0x70, RZ ;  /* 0x00000070e1f67810 */ /* 0x040fe40007ffe0ff */
[C---:B------:R-:W-:Y:S02]  /*06e0*/  IADD3 R245, R225.reuse, 0x78, RZ ;  /* 0x00000078e1f57810 */ /* 0x040fe40007ffe0ff */
[----:B------:R-:W-:Y:S02]  /*06f0*/  SHF.R.S32.HI R6, RZ, 0x1f, R4 ;  /* 0x0000001fff067819 */ /* 0x000fe40000011404 */
[----:B------:R-:W-:Y:S02]  /*0700*/  SHF.R.S32.HI R5, RZ, 0x1f, R3 ;  /* 0x0000001fff057819 */ /* 0x000fe40000011403 */
[----:B------:R-:W-:Y:S02]  /*0710*/  SEL R164, R164, 0xffffffc0, !P2 ;  /* 0xffffffc0a4a47807 */ /* 0x000fe40005000000 */
[----:B------:R-:W-:-:S02]  /*0720*/  IADD3 R247, R225, 0x68, RZ ;  /* 0x00000068e1f77810 */ /* 0x000fc40007ffe0ff */
[C---:B------:R-:W-:Y:S01]  /*0730*/  IADD3 R243, R225.reuse, 0x88, RZ ;  /* 0x00000088e1f37810 */ /* 0x040fe20007ffe0ff */
[----:B------:R-:W-:Y:S01]  /*0740*/  IMAD.IADD R169, R166, 0x1, R164 ;  /* 0x00000001a6a97824 */ /* 0x000fe200078e02a4 */
[----:B------:R-:W-:Y:S01]  /*0750*/  IADD3 R242, R225, 0x90, RZ ;  /* 0x00000090e1f27810 */ /* 0x000fe20007ffe0ff */
[C---:B------:R-:W-:Y:S01]  /*0760*/  IMAD.IADD R165, R164.reuse, 0x1, R162 ;  /* 0x00000001a4a57824 */ /* 0x040fe200078e02a2 */
[----:B------:R-:W-:Y:S01]  /*0770*/  SHF.R.S32.HI R4, RZ, 0x1f, R2 ;  /* 0x0000001fff047819 */ /* 0x000fe20000011402 */
[----:B------:R-:W-:Y:S01]  /*0780*/  IMAD.IADD R168, R167, 0x1, R164 ;  /* 0x00000001a7a87824 */ /* 0x000fe200078e02a4 */
[----:B------:R-:W-:Y:S01]  /*0790*/  SHF.R.S32.HI R3, RZ, 0x1f, R0 ;  /* 0x0000001fff037819 */ /* 0x000fe20000011400 */
[----:B------:R-:W-:Y:S01]  /*07a0*/  IMAD.IADD R164, R164, 0x1, R163 ;  /* 0x00000001a4a47824 */ /* 0x000fe200078e02a3 */
[C---:B------:R-:W-:Y:S02]  /*07b0*/  IADD3 R244, R225.reuse, 0x80, RZ ;  /* 0x00000080e1f47810 */ /* 0x040fe40007ffe0ff */
[----:B------:R-:W-:-:S02]  /*07c0*/  IADD3 R240, R225, 0xa0, RZ ;  /* 0x000000a0e1f07810 */ /* 0x000fc40007ffe0ff */
[C---:B------:R-:W-:Y:S02]  /*07d0*/  IADD3 R239, R225.reuse, 0xa8, RZ ;  /* 0x000000a8e1ef7810 */ /* 0x040fe40007ffe0ff */
[----:B------:R-:W-:Y:S02]  /*07e0*/  SHF.R.S32.HI R2, RZ, 0x1f, R252 ;  /* 0x0000001fff027819 */ /* 0x000fe400000114fc */
[----:B------:R-:W-:Y:S02]  /*07f0*/  SHF.R.S32.HI R0, RZ, 0x1f, R251 ;  /* 0x0000001fff007819 */ /* 0x000fe400000114fb */
[C---:B------:R-:W-:Y:S02]  /*0800*/  IADD3 R241, R225.reuse, 0x98, RZ ;  /* 0x00000098e1f17810 */ /* 0x040fe40007ffe0ff */
[C---:B------:R-:W-:Y:S02]  /*0810*/  IADD3 R238, R225.reuse, 0xb0, RZ ;  /* 0x000000b0e1ee7810 */ /* 0x040fe40007ffe0ff */
        /* <DEDUP_REMOVED lines=11> */
[----:B------:R-:W-:Y:S02]  /*08d0*/  SHF.R.S32.HI R0, RZ, 0x1f, R239 ;  /* 0x0000001fff007819 */ /* 0x000fe400000114ef */
[----:B------:R-:W-:-:S02]  /*08e0*/  LEA R103, R103, 0x6100, 0x1 ;  /* 0x0000610067677811 */ /* 0x000fc400078e08ff */
[----:B------:R-:W-:Y:S02]  /*08f0*/  SHF.R.S32.HI R3, RZ, 0x1f, R241 ;  /* 0x0000001fff037819 */ /* 0x000fe400000114f1 */
[----:B------:R-:W-:Y:S02]  /*0900*/  SHF.R.S32.HI R2, RZ, 0x1f, R238 ;  /* 0x0000001fff027819 */ /* 0x000fe400000114ee */
[----:B------:R-:W-:Y:S02]  /*0910*/  SHF.R.S32.HI R0, RZ, 0x1f, R237 ;  /* 0x0000001fff007819 */ /* 0x000fe400000114ed */
.L_x_1066:
[----:B------:R-:W-:Y:S01]  /*0920*/  IMAD.MOV.U32 R0, RZ, RZ, c[0x0][0x560] ;  /* 0x00015800ff007624 */ /* 0x000fe200078e00ff */
[----:B------:R-:W-:Y:S01]  /*0930*/  MOV R3, R236 ;  /* 0x000000ec00037202 */ /* 0x000fe20000000f00 */
[----:B------:R-:W-:Y:S01]  /*0940*/  YIELD ;  /* 0x0000000000007946 */ /* 0x000fe20003800000 */
[----:B------:R-:W-:Y:S02]  /*0950*/  BSSY B0, `(.L_x_1009) ;  /* 0x0000015000007945 */ /* 0x000fe40003800000 */
[----:B------:R-:W-:-:S13]  /*0960*/  ISETP.NE.AND P0, PT, R0, 0x1, PT ;  /* 0x000000010000780c */ /* 0x000fda0003f05270 */
[----:B------:R-:W-:-:S05]  /*0970*/  @P0 IMAD.HI.U32 R0, R236, c[0x0][0x564], RZ ;  /* 0x00015900ec000a27 */ /* 0x000fca00078e00ff */
[----:B------:R-:W-:-:S04]  /*0980*/  @P0 SHF.R.U32.HI R3, RZ, c[0x0][0x568], R0 ;  /* 0x00015a00ff030a19 */ /* 0x000fc80000011600 */
[----:B------:R-:W-:Y:S01]  /*0990*/  ISETP.GE.AND P0, PT, R3, c[0x0][0x578], PT ;  /* 0x00015e0003007a0c */ /* 0x000fe20003f06270 */
[----:B------:R-:W-:-:S04]  /*09a0*/  IMAD.MOV R2, RZ, RZ, -R3 ;  /* 0x000000ffff027224 */ /* 0x000fc800078e0a03 */
[----:B------:R-:W-:-:S08]  /*09b0*/  IMAD R2, R2, c[0x0][0x560], R236 ;  /* 0x0001580002027a24 */ /* 0x000fd000078e02ec */
[----:B------:R-:W-:Y:S05]  /*09c0*/  @!P0 BRA `(.L_x_1010) ;  /* 0x0000007000008947 */ /* 0x000fea0003800000 */
[----:B------:R-:W-:-:S04]  /*09d0*/  MOV R0, c[0x0][0x56c] ;  /* 0x00015b0000007a02 */ /* 0x000fc80000000f00 */
[----:B------:R-:W-:Y:S02]  /*09e0*/  ISETP.NE.AND P0, PT, R0, 0x1, PT ;  /* 0x000000010000780c */ /* 0x000fe40003f05270 */
[----:B------:R-:W-:-:S11]  /*09f0*/  MOV R0, R2 ;  /* 0x0000000200007202 */ /* 0x000fd60000000f00 */
[----:B------:R-:W-:-:S05]  /*0a00*/  @P0 IMAD.HI.U32 R4, R2, c[0x0][0x570], RZ ;  /* 0x00015c0002040a27 */ /* 0x000fca00078e00ff */
[----:B------:R-:W-:-:S05]  /*0a10*/  @P0 SHF.R.U32.HI R0, RZ, c[0x0][0x574], R4 ;  /* 0x00015d00ff000a19 */ /* 0x000fca0000011604 */
[----:B------:R-:W-:Y:S01]  /*0a20*/  IMAD R4, R0, c[0x0][0x56c], RZ ;  /* 0x00015b0000047a24 */ /* 0x000fe200078e02ff */
[----:B------:R-:W-:Y:S05]  /*0a30*/  BRA `(.L_x_1011) ;  /* 0x0000006000007947 */ /* 0x000fea0003800000 */
.L_x_1010:
[----:B------:R-:W-:-:S04]  /*0a40*/  MOV R0, c[0x0][0x554] ;  /* 0x0001550000007a02 */ /* 0x000fc80000000f00 */
[----:B------:R-:W-:Y:S02]  /*0a50*/  ISETP.NE.AND P0, PT, R0, 0x1, PT ;  /* 0x000000010000780c */ /* 0x000fe40003f05270 */
[----:B------:R-:W-:-:S11]  /*0a60*/  MOV R0, R2 ;  /* 0x0000000200007202 */ /* 0x000fd60000000f00 */
[----:B------:R-:W-:-:S05]  /*0a70*/  @P0 IMAD.HI.U32 R4, R2, c[0x0][0x558], RZ ;  /* 0x0001560002040a27 */ /* 0x000fca00078e00ff */
[----:B------:R-:W-:-:S05]  /*0a80*/  @P0 SHF.R.U32.HI R0, RZ, c[0x0][0x55c], R4 ;  /* 0x00015700ff000a19 */ /* 0x000fca0000011604 */
[----:B------:R-:W-:Y:S02]  /*0a90*/  IMAD R4, R0, c[0x0][0x554], RZ ;  /* 0x0001550000047a24 */ /* 0x000fe400078e02ff */
.L_x_1011:
[----:B------:R-:W-:Y:S05]  /*0aa0*/  BSYNC B0 ;  /* 0x0000000000007941 */ /* 0x000fea0003800000 */
.L_x_1009:
[----:B------:R-:W-:Y:S01]  /*0ab0*/  IMAD.MOV.U32 R5, RZ, RZ, c[0x0][0x548] ;  /* 0x00015200ff057624 */ /* 0x000fe200078e00ff */
[----:B------:R-:W-:Y:S01]  /*0ac0*/  ISETP.NE.U32.AND P0, PT, RZ, c[0x0][0x370], PT ;  /* 0x0000dc00ff007a0c */ /* 0x000fe20003f05070 */
[----:B------:R-:W-:Y:S02]  /*0ad0*/  IMAD.IADD R4, R2, 0x1, -R4 ;  /* 0x0000000102047824 */ /* 0x000fe400078e0a04 */
[----:B------:R-:W-:Y:S01]  /*0ae0*/  IMAD.MOV.U32 R215, RZ, RZ, RZ ;  /* 0x000000ffffd77224 */ /* 0x000fe200078e00ff */
[----:B------:R-:W-:Y:S01]  /*0af0*/  ISETP.NE.AND P1, PT, R5, 0x1, PT ;  /* 0x000000010500780c */ /* 0x000fe20003f25270 */
[----:B------:R-:W-:Y:S01]  /*0b00*/  IMAD R4, R3, c[0x0][0x554], R4 ;  /* 0x0001550003047a24 */ /* 0x000fe200078e0204 */
[----:B------:R-:W-:-:S03]  /*0b10*/  ISETP.NE.AND.EX P0, PT, RZ, c[0x0][0x374], PT, P0 ;  /* 0x0000dd00ff007a0c */ /* 0x000fc60003f05300 */
[----:B------:R-:W-:-:S08]  /*0b20*/  IMAD.MOV.U32 R226, RZ, RZ, R4 ;  /* 0x000000ffffe27224 */ /* 0x000fd000078e0004 */
[----:B------:R-:W-:-:S04]  /*0b30*/  @P1 IMAD.HI.U32 R2, R4, c[0x0][0x54c], RZ ;  /* 0x0001530004021a27 */ /* 0x000fc800078e00ff */
[----:B------:R-:W-:Y:S01]  /*0b40*/  @P0 IMAD.MOV.U32 R3, RZ, RZ, 0x4 ;  /* 0x00000004ff030424 */ /* 0x000fe200078e00ff */
[----:B------:R-:W-:-:S05]  /*0b50*/  @P1 SHF.R.U32.HI R226, RZ, c[0x0][0x550], R2 ;  /* 0x00015400ffe21a19 */ /* 0x000fca0000011602 */
[----:B------:R-:W-:-:S05]  /*0b60*/  @P0 IMAD.WIDE R2, R226, R3, c[0x0][0x370] ;  /* 0x0000dc00e2020625 */ /* 0x000fca00078e0203 */
[----:B------:R1:W5:Y:S01]  /*0b70*/  @P0 LDG.E R215, [R2.64] ;  /* 0x0000000602d70981 */ /* 0x000362000c1e1900 */
[----:B------:R-:W-:Y:S01]  /*0b80*/  IMAD.MOV.U32 R228, RZ, RZ, R0 ;  /* 0x000000ffffe47224 */ /* 0x000fe200078e0000 */
[----:B------:R-:W-:Y:S01]  /*0b90*/  BSSY B0, `(.L_x_1012) ;  /* 0x0000040000007945 */ /* 0x000fe20003800000 */
[----:B------:R-:W-:-:S05]  /*0ba0*/  IMAD.MOV.U32 R5, RZ, RZ, 0x40 ;  /* 0x00000040ff057424 */ /* 0x000fca00078e00ff */
[----:B------:R-:W-:Y:S01]  /*0bb0*/  IADD3 R5, R5, -c[0x0][0x168], RZ ;  /* 0x80005a0005057a10 */ /* 0x000fe20007ffe0ff */
[----:B-1----:R-:W-:-:S05]  /*0bc0*/  IMAD.MOV.U32 R2, RZ, RZ, c[0x0][0x53c] ;  /* 0x00014f00ff027624 */ /* 0x002fca00078e00ff */
[----:B------:R-:W-:Y:S02]  /*0bd0*/  ISETP.NE.AND P0, PT, R2, 0x1, PT ;  /* 0x000000010200780c */ /* 0x000fe40003f05270 */
[----:B------:R-:W-:-:S11]  /*0be0*/  LOP3.LUT R2, R0, 0x1ffffff, RZ, 0x3c, !PT ;  /* 0x01ffffff00027812 */ /* 0x000fd600078e3cff */
[----:B------:R-:W-:Y:S01]  /*0bf0*/  @P0 IMAD.HI.U32 R3, R0, c[0x0][0x540], RZ ;  /* 0x0001500000030a27 */ /* 0x000fe200078e00ff */
[----:B------:R-:W-:Y:S02]  /*0c00*/  IADD3 R0, R2, c[0x0][0x53c], RZ ;  /* 0x00014f0002007a10 */ /* 0x000fe40007ffe0ff */
[----:B------:R-:W-:Y:S02]  /*0c10*/  MOV R2, c[0x0][0x2c4] ;  /* 0x0000b10000027a02 */ /* 0x000fe40000000f00 */
[----:B------:R-:W-:Y:S02]  /*0c20*/  @P0 SHF.R.U32.HI R228, RZ, c[0x0][0x544], R3 ;  /* 0x00015100ffe40a19 */ /* 0x000fe40000011603 */
[----:B------:R-:W-:Y:S01]  /*0c30*/  ISETP.NE.AND P4, PT, R2, 0x1, PT ;  /* 0x000000010200780c */ /* 0x000fe20003f85270 */
[----:B------:R-:W-:Y:S02]  /*0c40*/  IMAD.MOV.U32 R2, RZ, RZ, c[0x0][0x2ac] ;  /* 0x0000ab00ff027624 */ /* 0x000fe400078e00ff */
[----:B------:R-:W-:-:S02]  /*0c50*/  IMAD R0, R228, c[0x0][0x53c], R0 ;  /* 0x00014f00e4007a24 */ /* 0x000fc400078e0200 */
[----:B------:R-:W-:Y:S02]  /*0c60*/  IMAD R6, R2, c[0x0][0x1d0], RZ ;  /* 0x0000740002067a24 */ /* 0x000fe400078e02ff */
[----:B------:R-:W-:Y:S02]  /*0c70*/  IMAD.SHL.U32 R229, R0, 0x80, RZ ;  /* 0x0000008000e57824 */ /* 0x000fe400078e00ff */
[----:B------:R-:W-:Y:S01]  /*0c80*/  IMAD R2, R2, c[0x0][0x1d0], R5 ;  /* 0x0000740002027a24 */ /* 0x000fe200078e0205 */
[----:B------:R-:W-:Y:S02]  /*0c90*/  IADD3 R5, R6, 0x3f, RZ ;  /* 0x0000003f06057810 */ /* 0x000fe40007ffe0ff */
[----:B------:R-:W-:-:S05]  /*0ca0*/  IADD3 R0, R229, 0x7f, RZ ;  /* 0x0000007fe5007810 */ /* 0x000fca0007ffe0ff */
[----:B------:R-:W-:-:S05]  /*0cb0*/  @P4 IMAD.HI.U32 R3, R0, c[0x0][0x2c8], RZ ;  /* 0x0000b20000034a27 */ /* 0x000fca00078e00ff */
[----:B------:R-:W-:-:S04]  /*0cc0*/  @P4 SHF.R.U32.HI R0, RZ, c[0x0][0x2cc], R3 ;  /* 0x0000b300ff004a19 */ /* 0x000fc80000011603 */
[----:B------:R-:W-:Y:S02]  /*0cd0*/  IADD3 R0, R2, R0, RZ ;  /* 0x0000000002007210 */ /* 0x000fe40007ffe0ff */
[----:B------:R-:W-:Y:S02]  /*0ce0*/  SHF.R.S32.HI R2, RZ, 0x1f, R5 ;  /* 0x0000001fff027819 */ /* 0x000fe40000011405 */
[----:B------:R-:W-:Y:S02]  /*0cf0*/  SHF.R.S32.HI R3, RZ, 0x1f, R0 ;  /* 0x0000001fff037819 */ /* 0x000fe40000011400 */
[----:B------:R-:W-:Y:S02]  /*0d00*/  LEA.HI R2, R2, R5, RZ, 0x6 ;  /* 0x0000000502027211 */ /* 0x000fe400078f30ff */
[----:B------:R-:W-:Y:S02]  /*0d10*/  LEA.HI R3, R3, R0, RZ, 0x6 ;  /* 0x0000000003037211 */ /* 0x000fe400078f30ff */
[----:B------:R-:W-:-:S02]  /*0d20*/  SHF.R.S32.HI R0, RZ, 0x6, R2 ;  /* 0x00000006ff007819 */ /* 0x000fc40000011402 */
[----:B------:R-:W-:-:S04]  /*0d30*/  SHF.R.S32.HI R2, RZ, 0x6, R3 ;  /* 0x00000006ff027819 */ /* 0x000fc80000011403 */
[----:B------:R-:W-:Y:S01]  /*0d40*/  IMNMX R7, R0, R2, PT ;  /* 0x0000000200077217 */ /* 0x000fe20003800200 */
[----:B------:R-:W-:Y:S02]  /*0d50*/  IMAD.MOV R0, RZ, RZ, -R226 ;  /* 0x000000ffff007224 */ /* 0x000fe400078e0ae2 */
[----:B------:R-:W-:Y:S01]  /*0d60*/  IMAD.MOV.U32 R2, RZ, RZ, RZ ;  /* 0x000000ffff027224 */ /* 0x000fe200078e00ff */
[----:B------:R-:W-:Y:S01]  /*0d70*/  ISETP.GE.AND P0, PT, R7, 0x1, PT ;  /* 0x000000010700780c */ /* 0x000fe20003f06270 */
[----:B------:R-:W-:-:S12]  /*0d80*/  IMAD R227, R0, c[0x0][0x548], R4 ;  /* 0x0001520000e37a24 */ /* 0x000fd800078e0204 */
[----:B------:R-:W-:Y:S05]  /*0d90*/  @!P0 BRA `(.L_x_1013) ;  /* 0x000001f000008947 */ /* 0x000fea0003800000 */
[----:B------:R-:W-:-:S04]  /*0da0*/  SHF.R.U32.HI R0, RZ, 0x10, R228 ;  /* 0x00000010ff007819 */ /* 0x000fc800000116e4 */
[----:B------:R-:W-:-:S04]  /*0db0*/  ISETP.NE.AND P0, PT, R0, RZ, PT ;  /* 0x000000ff0000720c */ /* 0x000fc80003f05270 */
[----:B------:R-:W-:-:S04]  /*0dc0*/  SEL R0, R0, c[0x0][0x338], P0 ;  /* 0x0000ce0000007a07 */ /* 0x000fc80000000000 */
[----:B------:R-:W-:Y:S02]  /*0dd0*/  IABS R3, R0 ;  /* 0x0000000000037213 */ /* 0x000fe40000000000 */
[----:B------:R-:W-:Y:S02]  /*0de0*/  IADD3 R6, R0, -0x1, R7 ;  /* 0xffffffff00067810 */ /* 0x000fe40007ffe007 */
[----:B------:R-:W1:Y:S02]  /*0df0*/  I2F.RP R4, R3 ;  /* 0x0000000300047306 */ /* 0x000e640000209400 */
[----:B------:R-:W-:Y:S02]  /*0e00*/  IABS R10, R6 ;  /* 0x00000006000a7213 */ /* 0x000fe40000000000 */
[----:B------:R-:W-:-:S04]  /*0e10*/  LOP3.LUT R6, R6, R0, RZ, 0x3c, !PT ;  /* 0x0000000006067212 */ /* 0x000fc800078e3cff */
[----:B------:R-:W-:Y:S01]  /*0e20*/  ISETP.GE.AND P0, PT, R6, RZ, PT ;  /* 0x000000ff0600720c */ /* 0x000fe20003f06270 */
[----:B-1----:R-:W1:Y:S02]  /*0e30*/  MUFU.RCP R4, R4 ;  /* 0x0000000400047308 */ /* 0x002e640000001000 */
[----:B-1----:R-:W-:-:S06]  /*0e40*/  IADD3 R4, R4, 0xffffffe, RZ ;  /* 0x0ffffffe04047810 */ /* 0x002fcc0007ffe0ff */
[----:B------:R-:W1:Y:S02]  /*0e50*/  F2I.FTZ.U32.TRUNC.NTZ R5, R4 ;  /* 0x0000000400057305 */ /* 0x000e64000021f000 */
[----:B-1----:R-:W-:Y:S02]  /*0e60*/  IMAD.MOV R2, RZ, RZ, -R5 ;  /* 0x000000ffff027224 */ /* 0x002fe400078e0a05 */
[----:B------:R-:W-:Y:S02]  /*0e70*/  IMAD.MOV.U32 R4, RZ, RZ, RZ ;  /* 0x000000ffff047224 */ /* 0x000fe400078e00ff */
        /* <DEDUP_REMOVED lines=13> */
[----:B------:R-:W-:-:S13]  /*0f50*/  ISETP.GE.U32.AND P2, PT, R4, R3, PT ;  /* 0x000000030400720c */ /* 0x000fda0003f46070 */
[----:B------:R-:W-:-:S05]  /*0f60*/  @P2 IADD3 R2, R2, 0x1, RZ ;  /* 0x0000000102022810 */ /* 0x000fca0007ffe0ff */
[----:B------:R-:W-:Y:S01]  /*0f70*/  @!P0 IMAD.MOV R2, RZ, RZ, -R2 ;  /* 0x000000ffff028224 */ /* 0x000fe200078e0a02 */
[----:B------:R-:W-:Y:S02]  /*0f80*/  @!P1 LOP3.LUT R2, RZ, R0, RZ, 0x33, !PT ;  /* 0x00000000ff029212 */ /* 0x000fe400078e33ff */
.L_x_1013:
[----:B------:R-:W-:Y:S05]  /*0f90*/  BSYNC B0 ;  /* 0x0000000000007941 */ /* 0x000fea0003800000 */
.L_x_1012:
[----:B------:R-:W-:Y:S01]  /*0fa0*/  LOP3.LUT R0, R228, 0xffff, RZ, 0xc0, !PT ;  /* 0x0000ffffe4007812 */ /* 0x000fe200078ec0ff */
[----:B------:R-:W-:Y:S01]  /*0fb0*/  IMAD.MOV.U32 R15, RZ, RZ, RZ ;  /* 0x000000ffff0f7224 */ /* 0x000fe200078e00ff */
[----:B------:R-:W-:Y:S01]  /*0fc0*/  CS2R R96, SRZ ;  /* 0x0000000000607805 */ /* 0x000fe2000001ff00 */
[----:B------:R-:W-:Y:S01]  /*0fd0*/  IMAD.MOV.U32 R16, RZ, RZ, RZ ;  /* 0x000000ffff107224 */ /* 0x000fe200078e00ff */
[----:B------:R-:W-:Y:S01]  /*0fe0*/  CS2R R94, SRZ ;  /* 0x00000000005e7805 */ /* 0x000fe2000001ff00 */
        /* <DEDUP_REMOVED lines=54> */
[----:B------:R-:W-:-:S05]  /*1350*/  @P1 MOV R2, 0x4 ;  /* 0x0000000400021802 */ /* 0x000fca0000000f00 */
[----:B------:R-:W-:-:S05]  /*1360*/  @P1 IMAD.WIDE R2, R226, R2, c[0x0][0x340] ;  /* 0x0000d000e2021625 */ /* 0x000fca00078e0202 */
[----:B------:R1:W5:Y:S01]  /*1370*/  @P1 LDG.E R12, [R2.64] ;  /* 0x00000006020c1981 */ /* 0x000362000c1e1900 */
[----:B------:R-:W-:Y:S01]  /*1380*/  SHF.R.S32.HI R13, RZ, 0x1f, R227 ;  /* 0x0000001fff0d7819 */ /* 0x000fe200000114e3 */
[----:B------:R-:W-:Y:S01]  /*1390*/  IMAD R4, R212, 0x20, R214 ;  /* 0x00000020d4047824 */ /* 0x000fe200078e02d6 */
[----:B------:R-:W-:Y:S02]  /*13a0*/  SHF.R.S32.HI R6, RZ, 0x1f, R226 ;  /* 0x0000001fff067819 */ /* 0x000fe400000114e2 */
[----:B------:R-:W-:Y:S01]  /*13b0*/  ISETP.GE.AND P6, PT, R197, c[0x0][0x198], PT ;  /* 0x00006600c5007a0c */ /* 0x000fe20003fc6270 */
[----:B------:R-:W-:Y:S01]  /*13c0*/  IMAD R0, R13, c[0x0][0x1b8], RZ ;  /* 0x00006e000d007a24 */ /* 0x000fe200078e02ff */
[----:B------:R-:W-:Y:S02]  /*13d0*/  IADD3 R4, R229, R4, RZ ;  /* 0x00000004e5047210 */ /* 0x000fe40007ffe0ff */
[----:B------:R-:W-:Y:S01]  /*13e0*/  ISETP.GE.AND P5, PT, R208, c[0x0][0x198], PT ;  /* 0x00006600d0007a0c */ /* 0x000fe20003fa6270 */
[----:B------:R-:W-:Y:S01]  /*13f0*/  IMAD R5, R227, c[0x0][0x1bc], R0 ;  /* 0x00006f00e3057a24 */ /* 0x000fe200078e0200 */
[----:B------:R-:W-:Y:S01]  /*1400*/  ISETP.GE.AND P3, PT, R207, c[0x0][0x198], PT ;  /* 0x00006600cf007a0c */ /* 0x000fe20003f66270 */
[----:B------:R-:W-:Y:S01]  /*1410*/  @P4 IMAD.HI.U32 R7, R4, c[0x0][0x2c8], RZ ;  /* 0x0000b20004074a27 */ /* 0x000fe200078e00ff */
[----:B------:R-:W-:-:S03]  /*1420*/  IADD3 R100, R196, -0x1, RZ ;  /* 0xffffffffc4647810 */ /* 0x000fc60007ffe0ff */
[----:B------:R-:W-:Y:S01]  /*1430*/  IMAD.MOV.U32 R0, RZ, RZ, R4 ;  /* 0x000000ffff007224 */ /* 0x000fe200078e0004 */
[----:B------:R-:W-:-:S04]  /*1440*/  @P4 SHF.R.U32.HI R0, RZ, c[0x0][0x2cc], R7 ;  /* 0x0000b300ff004a19 */ /* 0x000fc80000011607 */
[----:B------:R-:W-:Y:S01]  /*1450*/  SHF.R.S32.HI R7, RZ, 0x1f, R0 ;  /* 0x0000001fff077819 */ /* 0x000fe20000011400 */
[----:B-1----:R-:W-:-:S05]  /*1460*/  IMAD.WIDE.U32 R2, R227, c[0x0][0x1b8], RZ ;  /* 0x00006e00e3027a25 */ /* 0x002fca00078e00ff */
[----:B------:R-:W-:Y:S01]  /*1470*/  IADD3 R3, R3, R5, RZ ;  /* 0x0000000503037210 */ /* 0x000fe20007ffe0ff */
[----:B------:R-:W-:-:S04]  /*1480*/  IMAD R5, R6, c[0x0][0x1c0], RZ ;  /* 0x0000700006057a24 */ /* 0x000fc800078e02ff */
[C---:B------:R-:W-:Y:S02]  /*1490*/  IMAD R6, R226.reuse, c[0x0][0x1c4], R5 ;  /* 0x00007100e2067a24 */ /* 0x040fe400078e0205 */
[----:B------:R-:W-:Y:S02]  /*14a0*/  IMAD.MOV R5, RZ, RZ, -R0 ;  /* 0x000000ffff057224 */ /* 0x000fe400078e0a00 */
[----:B------:R-:W-:-:S04]  /*14b0*/  IMAD.WIDE.U32 R2, R226, c[0x0][0x1c0], R2 ;  /* 0x00007000e2027a25 */ /* 0x000fc800078e0002 */
[----:B------:R-:W-:Y:S01]  /*14c0*/  IMAD R4, R5, c[0x0][0x2c4], R4 ;  /* 0x0000b10005047a24 */ /* 0x000fe200078e0204 */
[----:B------:R-:W-:Y:S01]  /*14d0*/  IADD3 R3, R3, R6, RZ ;  /* 0x0000000603037210 */ /* 0x000fe20007ffe0ff */
[----:B------:R-:W-:-:S04]  /*14e0*/  IMAD R5, R7, c[0x0][0x1b0], RZ ;  /* 0x00006c0007057a24 */ /* 0x000fc800078e02ff */
[C---:B------:R-:W-:Y:S01]  /*14f0*/  IMAD R6, R0.reuse, c[0x0][0x1b4], R5 ;  /* 0x00006d0000067a24 */ /* 0x040fe200078e0205 */
[----:B------:R-:W-:Y:S01]  /*1500*/  SHF.R.S32.HI R5, RZ, 0x1f, R4 ;  /* 0x0000001fff057819 */ /* 0x000fe20000011404 */
[----:B------:R-:W-:-:S04]  /*1510*/  IMAD.WIDE.U32 R2, R0, c[0x0][0x1b0], R2 ;  /* 0x00006c0000027a25 */ /* 0x000fc800078e0002 */
[----:B------:R-:W-:Y:S02]  /*1520*/  IMAD R0, R5, c[0x0][0x1a8], RZ ;  /* 0x00006a0005007a24 */ /* 0x000fe400078e02ff */
[----:B------:R-:W-:Y:S02]  /*1530*/  IMAD.IADD R3, R3, 0x1, R6 ;  /* 0x0000000103037824 */ /* 0x000fe400078e0206 */
[C---:B------:R-:W-:Y:S02]  /*1540*/  IMAD R0, R4.reuse, c[0x0][0x1ac], R0 ;  /* 0x00006b0004007a24 */ /* 0x040fe400078e0200 */
[----:B------:R-:W-:-:S05]  /*1550*/  IMAD.WIDE.U32 R2, R4, c[0x0][0x1a8], R2 ;  /* 0x00006a0004027a25 */ /* 0x000fca00078e0002 */
[----:B------:R-:W-:Y:S02]  /*1560*/  IADD3 R0, R3, R0, RZ ;  /* 0x0000000003007210 */ /* 0x000fe40007ffe0ff */
[----:B------:R-:W-:-:S04]  /*1570*/  LEA R11, P0, R2, c[0x0][0x160], 0x1 ;  /* 0x00005800020b7a11 */ /* 0x000fc800078008ff */
[----:B------:R-:W-:Y:S02]  /*1580*/  LEA.HI.X R9, R2, c[0x0][0x164], R0, 0x1, P0 ;  /* 0x0000590002097a11 */ /* 0x000fe400000f0c00 */
[----:B------:R-:W-:Y:S01]  /*1590*/  @!P1 MOV R12, R226 ;  /* 0x000000e2000c9202 */ /* 0x000fe20000000f00 */
[----:B------:R-:W-:Y:S05]  /*15a0*/  BRA.DIV ~URZ, `(.L_x_1015) ;  /* 0x0000c4127f007947 */ /* 0x000fea000b800000 */
[----:B------:R1:W2:Y:S02]  /*15b0*/  SHFL.IDX PT, R8, R9, RZ, 0x181f ;  /* 0x00181fff09087589 */ /* 0x0002a400000e0000 */
.L_x_1067:
[----:B------:R-:W-:Y:S05]  /*15c0*/  BRA.DIV ~URZ, `(.L_x_1016) ;  /* 0x0000c4627f007947 */ /* 0x000fea000b800000 */
[----:B------:R3:W4:Y:S02]  /*15d0*/  SHFL.IDX PT, R0, R11, RZ, 0x181f ;  /* 0x00181fff0b007589 */ /* 0x00072400000e0000 */
.L_x_1068:
[----:B------:R-:W-:Y:S01]  /*15e0*/  MOV R14, c[0x0][0x2c4] ;  /* 0x0000b100000e7a02 */ /* 0x000fe20000000f00 */
[----:B------:R-:W-:Y:S01]  /*15f0*/  BSSY B0, `(.L_x_1017) ;  /* 0x0000014000007945 */ /* 0x000fe20003800000 */
[----:B------:R-:W-:-:S03]  /*1600*/  IADD3 R10, R214, R229, RZ ;  /* 0x000000e5d60a7210 */ /* 0x000fc60007ffe0ff */
[----:B------:R-:W-:-:S05]  /*1610*/  IMAD R14, R14, c[0x0][0x168], RZ ;  /* 0x00005a000e0e7a24 */ /* 0x000fca00078e02ff */
        /* <DEDUP_REMOVED lines=17> */
.L_x_1018:
[----:B------:R-:W-:Y:S05]  /*1730*/  BSYNC B0 ;  /* 0x0000000000007941 */ /* 0x000fea0003800000 */
.L_x_1017:
[----:B------:R-:W-:Y:S05]  /*1740*/  BRA.DIV ~URZ, `(.L_x_1019) ;  /* 0x0000c3427f007947 */ /* 0x000fea000b800000 */
[----:B--2---:R2:W1:Y:S04]  /*1750*/  SHFL.IDX PT, R8, R9, 0x1, 0x181f ;  /* 0x00381f0009087f89 */ /* 0x00446800000e0000 */
[----:B----4-:R2:W4:Y:S02]  /*1760*/  SHFL.IDX PT, R0, R11, 0x1, 0x181f ;  /* 0x00381f000b007f89 */ /* 0x01052400000e0000 */
.L_x_1069:
        /* <DEDUP_REMOVED lines=19> */
.L_x_1021:
[----:B------:R-:W-:Y:S05]  /*18a0*/  BSYNC B0 ;  /* 0x0000000000007941 */ /* 0x000fea0003800000 */
.L_x_1020:
[----:B------:R-:W-:Y:S05]  /*18b0*/  BRA.DIV ~URZ, `(.L_x_1022) ;  /* 0x0000c2927f007947 */ /* 0x000fea000b800000 */
[----:B-1----:R1:W2:Y:S02]  /*18c0*/  SHFL.IDX PT, R8, R9, 0x2, 0x181f ;  /* 0x00581f0009087f89 */ /* 0x0022a400000e0000 */
.L_x_1070:
[----:B------:R-:W-:Y:S05]  /*18d0*/  BRA.DIV ~URZ, `(.L_x_1023) ;  /* 0x0000c2e27f007947 */ /* 0x000fea000b800000 */
[----:B----4-:R4:W1:Y:S02]  /*18e0*/  SHFL.IDX PT, R0, R11, 0x2, 0x181f ;  /* 0x00581f000b007f89 */ /* 0x01086400000e0000 */
.L_x_1071:
        /* <DEDUP_REMOVED lines=19> */
.L_x_1025:
[----:B------:R-:W-:Y:S05]  /*1a20*/  BSYNC B0 ;  /* 0x0000000000007941 */ /* 0x000fea0003800000 */
.L_x_1024:
[----:B------:R-:W-:Y:S05]  /*1a30*/  BRA.DIV ~URZ, `(.L_x_1026) ;  /* 0x0000c1e27f007947 */ /* 0x000fea000b800000 */
[----:B--2---:R2:W3:Y:S04]  /*1a40*/  SHFL.IDX PT, R8, R9, 0x3, 0x181f ;  /* 0x00781f0009087f89 */ /* 0x0044e800000e0000 */
[----:B-1----:R2:W1:Y:S02]  /*1a50*/  SHFL.IDX PT, R0, R11, 0x3, 0x181f ;  /* 0x00781f000b007f89 */ /* 0x00246400000e0000 */
.L_x_1072:
[----:B------:R-:W-:Y:S01]  /*1a60*/  IADD3 R2, R10, 0x60, RZ ;  /* 0x000000600a027810 */ /* 0x000fe20007ffe0ff */
[----:B-----5:R-:W-:Y:S01]  /*1a70*/  IMAD.WIDE.U32 R218, R12, c[0x0][0x2b0], RZ ;  /* 0x0000ac000cda7a25 */ /* 0x020fe200078e00ff */
[----:B------:R-:W-:-:S02]  /*1a80*/  SHF.R.S32.HI R17, RZ, 0x1f, R197 ;  /* 0x0000001fff117819 */ /* 0x000fc400000114c5 */
[----:B------:R-:W-:Y:S01]  /*1a90*/  ISETP.GE.AND P2, PT, R2, R14, PT ;  /* 0x0000000e0200720c */ /* 0x000fe20003f46270 */
[----:B------:R-:W-:Y:S01]  /*1aa0*/  IMAD R105, R212, 0x20, R214 ;  /* 0x00000020d4697824 */ /* 0x000fe200078e02d6 */
[----:B------:R-:W-:Y:S02]  /*1ab0*/  SHF.R.S32.HI R16, RZ, 0x1f, R208 ;  /* 0x0000001fff107819 */ /* 0x000fe400000114d0 */
[----:B------:R-:W-:-:S09]  /*1ac0*/  SHF.R.S32.HI R15, RZ, 0x1f, R207 ;  /* 0x0000001fff0f7819 */ /* 0x000fd200000114cf */
[CC--:B-1----:R-:W-:Y:S02]  /*1ad0*/  @!P2 LEA R6, P0, R197.reuse, R0.reuse, 0x1 ;  /* 0x00000000c506a211 */ /* 0x0c2fe400078008ff */
[C---:B------:R-:W-:Y:S02]  /*1ae0*/  @!P2 LEA R4, P1, R208.reuse, R0, 0x1 ;  /* 0x00000000d004a211 */ /* 0x040fe400078208ff */
[----:B---3--:R-:W-:Y:S02]  /*1af0*/  @!P2 LEA.HI.X R7, R197, R8, R17, 0x1, P0 ;  /* 0x00000008c507a211 */ /* 0x008fe400000f0c11 */
[----:B------:R-:W-:Y:S02]  /*1b00*/  @!P2 LEA R2, P0, R207, R0, 0x1 ;  /* 0x00000000cf02a211 */ /* 0x000fe400078008ff */
[----:B------:R-:W-:Y:S01]  /*1b10*/  SHF.R.S32.HI R0, RZ, 0x1f, R12 ;  /* 0x0000001fff007819 */ /* 0x000fe2000001140c */
[----:B------:R-:W-:Y:S01]  /*1b20*/  @!PT LDS RZ, [RZ] ;  /* 0x00000000fffff984 */ /* 0x000fe20000000800 */
[----:B------:R-:W-:Y:S01]  /*1b30*/  @!PT LDS RZ, [RZ] ;  /* 0x00000000fffff984 */ /* 0x000fe20000000800 */
[----:B------:R-:W-:Y:S01]  /*1b40*/  @!PT LDS RZ, [RZ] ;  /* 0x00000000fffff984 */ /* 0x000fe20000000800 */
[----:B------:R1:W-:Y:S01]  /*1b50*/  @!P2 LDGSTS.E.BYPASS.LTC128B.128 [R182+0xf100], [R6.64], !P6 ;  /* 0x0f10000006b6afae */ /* 0x0003e2000f101d46 */
[----:B------:R-:W-:-:S02]  /*1b60*/  @!P2 LEA.HI.X R5, R208, R8, R16, 0x1, P1 ;  /* 0x00000008d005a211 */ /* 0x000fc400008f0c10 */
[----:B------:R-:W-:Y:S01]  /*1b70*/  @!P2 LEA.HI.X R3, R207, R8, R15, 0x1, P0 ;  /* 0x00000008cf03a211 */ /* 0x000fe200000f0c0f */
[----:B------:R-:W-:Y:S02]  /*1b80*/  IMAD R0, R0, c[0x0][0x2b0], RZ ;  /* 0x0000ac0000007a24 */ /* 0x000fe400078e02ff */
[----:B------:R1:W-:Y:S02]  /*1b90*/  @!P2 LDGSTS.E.BYPASS.LTC128B.128 [R182+0x13100], [R4.64], !P5 ;  /* 0x1310000004b6afae */ /* 0x0003e4000e901d46 */
[----:B------:R-:W-:Y:S02]  /*1ba0*/  IMAD R0, R12, c[0x0][0x2b4], R0 ;  /* 0x0000ad000c007a24 */ /* 0x000fe400078e0200 */
[----:B------:R1:W-:Y:S02]  /*1bb0*/  @!P2 LDGSTS.E.BYPASS.LTC128B.128 [R182+0x17100], [R2.64], !P3 ;  /* 0x1710000002b6afae */ /* 0x0003e4000d901d46 */
[----:B------:R-:W-:Y:S02]  /*1bc0*/  IMAD.IADD R223, R219, 0x1, R0 ;  /* 0x00000001dbdf7824 */ /* 0x000fe400078e0200 */
[----:B------:R-:W0:Y:S01]  /*1bd0*/  LDGDEPBAR ;  /* 0x00000000000079af */ /* 0x000e220000000000 */
[----:B------:R-:W-:Y:S03]  /*1be0*/  WARPSYNC 0xffffffff ;  /* 0xffffffff00007948 */ /* 0x000fe60003800000 */
[----:B------:R-:W-:Y:S01]  /*1bf0*/  IMAD.MOV.U32 R0, RZ, RZ, c[0x0][0x2b8] ;  /* 0x0000ae00ff007624 */ /* 0x000fe200078e00ff */
[----:B------:R-:W-:Y:S01]  /*1c00*/  BAR.SYNC.DEFER_BLOCKING 0x0 ;  /* 0x0000000000007b1d */ /* 0x000fe20000010000 */
[----:B--2---:R-:W-:-:S02]  /*1c10*/  IMAD.MOV.U32 R9, RZ, RZ, c[0x0][0x2ac] ;  /* 0x0000ab00ff097624 */ /* 0x004fc400078e00ff */
[----:B-1----:R-:W-:Y:S01]  /*1c20*/  IMAD R2, R100, 0x40, R105 ;  /* 0x0000004064027824 */ /* 0x002fe200078e0269 */
[----:B------:R-:W-:Y:S01]  /*1c30*/  ISETP.NE.AND P3, PT, R0, 0x1, PT ;  /* 0x000000010000780c */ /* 0x000fe20003f65270 */
[----:B------:R-:W-:Y:S02]  /*1c40*/  IMAD R9, R9, c[0x0][0x1d0], RZ ;  /* 0x0000740009097a24 */ /* 0x000fe400078e02ff */
[----:B------:R-:W-:-:S03]  /*1c50*/  IMAD.MOV.U32 R183, RZ, RZ, RZ ;  /* 0x000000ffffb77224 */ /* 0x000fc600078e00ff */
        /* <DEDUP_REMOVED lines=10> */
[----:B------:R1:W2:Y:S01]  /*1d00*/  @!P1 LDG.E R183, [R4.64] ;  /* 0x0000000604b79981 */ /* 0x0002a2000c1e1900 */
[----:B------:R-:W-:Y:S01]  /*1d10*/  IADD3 R0, -R0, RZ, RZ ;  /* 0x000000ff00007210 */ /* 0x000fe20007ffe1ff */
[----:B------:R-:W-:Y:S01]  /*1d20*/  IMAD.WIDE.U32 R216, R227, c[0x0][0x1e8], RZ ;  /* 0x00007a00e3d87a25 */ /* 0x000fe200078e00ff */
[----:B------:R-:W-:Y:S01]  /*1d30*/  SHF.L.U64.HI R104, R208, 0x1, R16 ;  /* 0x00000001d0687819 */ /* 0x000fe20000010210 */
[----:B------:R-:W-:Y:S01]  /*1d40*/  BSSY B0, `(.L_x_1027) ;  /* 0x00001a6000007945 */ /* 0x000fe20003800000 */
[----:B------:R-:W-:Y:S01]  /*1d50*/  SHF.L.U64.HI R101, R197, 0x1, R17 ;  /* 0x00000001c5657819 */ /* 0x000fe20000010211 */
[----:B------:R-:W-:Y:S01]  /*1d60*/  IMAD R186, R0, c[0x0][0x2b8], R2 ;  /* 0x0000ae0000ba7a24 */ /* 0x000fe200078e0202 */
[----:B------:R-:W-:Y:S01]  /*1d70*/  IADD3 R170, R103, 0x20, RZ ;  /* 0x0000002067aa7810 */ /* 0x000fe20007ffe0ff */
[----:B------:R-:W-:Y:S01]  /*1d80*/  IMAD R106, R100, -0x40, R9 ;  /* 0xffffffc0646a7824 */ /* 0x000fe200078e0209 */
[----:B------:R-:W-:Y:S01]  /*1d90*/  SHF.L.U64.HI R102, R207, 0x1, R15 ;  /* 0x00000001cf667819 */ /* 0x000fe2000001020f */
[----:B------:R-:W-:-:S04]  /*1da0*/  IMAD.WIDE.U32 R2, R186, c[0x0][0x1e0], RZ ;  /* 0x00007800ba027a25 */ /* 0x000fc800078e00ff */
[----:B------:R-:W-:Y:S02]  /*1db0*/  IMAD.IADD R22, R106, 0x1, -R214 ;  /* 0x000000016a167824 */ /* 0x000fe400078e0ad6 */
[----:B------:R-:W-:Y:S02]  /*1dc0*/  IMAD R7, R13, c[0x0][0x210], RZ ;  /* 0x000084000d077a24 */ /* 0x000fe400078e02ff */
[----:B------:R-:W-:Y:S01]  /*1dd0*/  IMAD.WIDE.U32 R220, R227, c[0x0][0x210], RZ ;  /* 0x00008400e3dc7a25 */ /* 0x000fe200078e00ff */
[C---:B------:R-:W-:Y:S02]  /*1de0*/  ISETP.GE.AND P2, PT, R22.reuse, 0x1, PT ;  /* 0x000000011600780c */ /* 0x040fe40003f46270 */
[----:B------:R-:W-:Y:S01]  /*1df0*/  ISETP.GE.AND P6, PT, R22, 0x21, PT ;  /* 0x000000211600780c */ /* 0x000fe20003fc6270 */
[----:B------:R-:W-:Y:S02]  /*1e00*/  IMAD.SHL.U32 R107, R197, 0x2, RZ ;  /* 0x00000002c56b7824 */ /* 0x000fe400078e00ff */
[----:B------:R-:W-:Y:S01]  /*1e10*/  IMAD.SHL.U32 R109, R207, 0x2, RZ ;  /* 0x00000002cf6d7824 */ /* 0x000fe200078e00ff */
[----:B-1----:R-:W-:Y:S01]  /*1e20*/  SHF.R.S32.HI R5, RZ, 0x1f, R186 ;  /* 0x0000001fff057819 */ /* 0x002fe200000114ba */
[----:B------:R-:W-:-:S04]  /*1e30*/  IMAD.SHL.U32 R108, R208, 0x2, RZ ;  /* 0x00000002d06c7824 */ /* 0x000fc800078e00ff */
[----:B------:R-:W-:Y:S02]  /*1e40*/  IMAD R0, R5, c[0x0][0x1e0], RZ ;  /* 0x0000780005007a24 */ /* 0x000fe400078e02ff */
[----:B------:R-:W-:Y:S02]  /*1e50*/  @P2 ISETP.GE.AND P1, PT, R197, c[0x0][0x1d4], PT ;  /* 0x00007500c5002a0c */ /* 0x000fe40003f26270 */
[----:B------:R-:W-:Y:S01]  /*1e60*/  IMAD R0, R186, c[0x0][0x1e4], R0 ;  /* 0x00007900ba007a24 */ /* 0x000fe200078e0200 */
[----:B------:R-:W-:-:S03]  /*1e70*/  @P2 ISETP.GE.AND P5, PT, R208, c[0x0][0x1d4], PT ;  /* 0x00007500d0002a0c */ /* 0x000fc60003fa6270 */
[----:B------:R-:W-:Y:S02]  /*1e80*/  IMAD.IADD R3, R3, 0x1, R0 ;  /* 0x0000000103037824 */ /* 0x000fe400078e0200 */
[----:B------:R-:W-:-:S04]  /*1e90*/  IMAD R0, R13, c[0x0][0x1e8], RZ ;  /* 0x00007a000d007a24 */ /* 0x000fc800078e02ff */
[----:B------:R-:W-:-:S04]  /*1ea0*/  IMAD R0, R227, c[0x0][0x1ec], R0 ;  /* 0x00007b00e3007a24 */ /* 0x000fc800078e0200 */
[----:B------:R-:W-:Y:S01]  /*1eb0*/  IMAD.IADD R222, R217, 0x1, R0 ;  /* 0x00000001d9de7824 */ /* 0x000fe200078e0200 */
[----:B--2-4-:R-:W-:Y:S01]  /*1ec0*/  SHF.R.S32.HI R11, RZ, 0x1f, R183 ;  /* 0x0000001fff0b7819 */ /* 0x014fe200000114b7 */
[----:B------:R-:W-:-:S04]  /*1ed0*/  IMAD.WIDE.U32 R2, R183, c[0x0][0x1f0], R2 ;  /* 0x00007c00b7027a25 */ /* 0x000fc800078e0002 */
[C---:B------:R-:W-:Y:S01]  /*1ee0*/  IMAD R4, R11.reuse, c[0x0][0x1f0], RZ ;  /* 0x00007c000b047a24 */ /* 0x040fe200078e02ff */
[----:B------:R-:W-:Y:S01]  /*1ef0*/  IADD3 R0, P0, R2, R216, RZ ;  /* 0x000000d802007210 */ /* 0x000fe20007f1e0ff */
[----:B------:R-:W-:Y:S02]  /*1f00*/  IMAD R11, R11, c[0x0][0x218], RZ ;  /* 0x000086000b0b7a24 */ /* 0x000fe400078e02ff */
[C---:B------:R-:W-:Y:S02]  /*1f10*/  IMAD R4, R183.reuse, c[0x0][0x1f4], R4 ;  /* 0x00007d00b7047a24 */ /* 0x040fe400078e0204 */
[----:B------:R-:W-:-:S03]  /*1f20*/  IMAD R11, R183, c[0x0][0x21c], R11 ;  /* 0x00008700b70b7a24 */ /* 0x000fc600078e020b */
[----:B------:R-:W-:Y:S01]  /*1f30*/  IADD3.X R2, R222, R3, R4, P0, !PT ;  /* 0x00000003de027210 */ /* 0x000fe200007fe404 */
[----:B------:R-:W-:Y:S01]  /*1f40*/  IMAD R4, R5, c[0x0][0x208], RZ ;  /* 0x0000820005047a24 */ /* 0x000fe200078e02ff */
[----:B------:R-:W-:-:S03]  /*1f50*/  LEA R6, P0, R0, c[0x0][0x1c8], 0x1 ;  /* 0x0000720000067a11 */ /* 0x000fc600078008ff */
[----:B------:R-:W-:Y:S01]  /*1f60*/  IMAD R5, R186, c[0x0][0x20c], R4 ;  /* 0x00008300ba057a24 */ /* 0x000fe200078e0204 */
[----:B------:R-:W-:Y:S01]  /*1f70*/  LEA.HI.X R10, R0, c[0x0][0x1cc], R2, 0x1, P0 ;  /* 0x00007300000a7a11 */ /* 0x000fe200000f0c02 */
[----:B------:R-:W-:Y:S01]  /*1f80*/  IMAD.WIDE.U32 R2, R186, c[0x0][0x208], RZ ;  /* 0x00008200ba027a25 */ /* 0x000fe200078e00ff */
[----:B------:R-:W1:Y:S03]  /*1f90*/  SHFL.IDX PT, R0, R6, RZ, 0x181f ;  /* 0x00181fff06007589 */ /* 0x000e6600000e0000 */
[----:B------:R-:W-:Y:S01]  /*1fa0*/  IMAD.IADD R3, R3, 0x1, R5 ;  /* 0x0000000103037824 */ /* 0x000fe200078e0205 */
[----:B------:R-:W2:Y:S03]  /*1fb0*/  SHFL.IDX PT, R8, R10, RZ, 0x181f ;  /* 0x00181fff0a087589 */ /* 0x000ea600000e0000 */
[----:B------:R-:W-:Y:S01]  /*1fc0*/  IMAD.WIDE.U32 R2, R183, c[0x0][0x218], R2 ;  /* 0x00008600b7027a25 */ /* 0x000fe200078e0002 */
[----:B------:R3:W4:Y:S04]  /*1fd0*/  SHFL.IDX PT, R9, R6, 0x1, 0x181f ;  /* 0x00381f0006097f89 */ /* 0x00072800000e0000 */
[----:B------:R-:W5:Y:S01]  /*1fe0*/  SHFL.IDX PT, R10, R10, 0x1, 0x181f ;  /* 0x00381f000a0a7f89 */ /* 0x000f6200000e0000 */
[----:B-1----:R-:W-:-:S04]  /*1ff0*/  @P2 LEA R4, P0, R197, R0, 0x1 ;  /* 0x00000000c5042211 */ /* 0x002fc800078008ff */
[----:B--2---:R-:W-:Y:S02]  /*2000*/  @P2 LEA.HI.X R5, R197, R8, R17, 0x1, P0 ;  /* 0x00000008c5052211 */ /* 0x004fe400000f0c11 */
[----:B---3--:R-:W-:-:S03]  /*2010*/  @P2 LEA R6, P0, R208, R0, 0x1 ;  /* 0x00000000d0062211 */ /* 0x008fc600078008ff */
[----:B------:R1:W-:Y:S02]  /*2020*/  @P2 LDGSTS.E.BYPASS.LTC128B.128 [R182+0x6100], [R4.64], !P1 ;  /* 0x0610000004b62fae */ /* 0x0003e4000c901d46 */
[----:B-1----:R-:W-:Y:S01]  /*2030*/  IMAD R5, R227, c[0x0][0x214], R7 ;  /* 0x00008500e3057a24 */ /* 0x002fe200078e0207 */
[----:B------:R-:W-:Y:S02]  /*2040*/  @P2 LEA.HI.X R7, R208, R8, R16, 0x1, P0 ;  /* 0x00000008d0072211 */ /* 0x000fe400000f0c10 */
[C---:B------:R-:W-:Y:S02]  /*2050*/  @P2 ISETP.GE.AND P0, PT, R207.reuse, c[0x0][0x1d4], PT ;  /* 0x00007500cf002a0c */ /* 0x040fe40003f06270 */
[----:B------:R-:W-:Y:S01]  /*2060*/  @P2 LEA R4, P1, R207, R0, 0x1 ;  /* 0x00000000cf042211 */ /* 0x000fe200078208ff */
[----:B------:R1:W-:Y:S01]  /*2070*/  @P2 LDGSTS.E.BYPASS.LTC128B.128 [R182+0x8100], [R6.64], !P5 ;  /* 0x0810000006b62fae */ /* 0x0003e2000e901d46 */
[----:B------:R-:W-:Y:S02]  /*2080*/  IADD3 R224, R221, R5, RZ ;  /* 0x00000005dde07210 */ /* 0x000fe40007ffe0ff */
[----:B------:R-:W-:-:S02]  /*2090*/  @P2 LEA.HI.X R5, R207, R8, R15, 0x1, P1 ;  /* 0x00000008cf052211 */ /* 0x000fc400008f0c0f */
[----:B------:R-:W-:-:S04]  /*20a0*/  IADD3 R0, P1, R2, R220, RZ ;  /* 0x000000dc02007210 */ /* 0x000fc80007f3e0ff */
[----:B------:R-:W-:Y:S01]  /*20b0*/  IADD3.X R11, R224, R3, R11, P1, !PT ;  /* 0x00000003e00b7210 */ /* 0x000fe20000ffe40b */
[----:B------:R2:W-:Y:S01]  /*20c0*/  @P2 LDGSTS.E.BYPASS.LTC128B.128 [R182+0xa100], [R4.64], !P0 ;  /* 0x0a10000004b62fae */ /* 0x0005e2000c101d46 */
[----:B------:R-:W-:Y:S02]  /*20d0*/  @P6 ISETP.GE.AND P2, PT, R197, c[0x0][0x1d4], PT ;  /* 0x00007500c5006a0c */ /* 0x000fe40003f46270 */
[----:B------:R-:W-:-:S04]  /*20e0*/  LEA R8, P5, R0, c[0x0][0x1f8], 0x1 ;  /* 0x00007e0000087a11 */ /* 0x000fc800078a08ff */
[----:B------:R-:W-:Y:S02]  /*20f0*/  LEA.HI.X R11, R0, c[0x0][0x1fc], R11, 0x1, P5 ;  /* 0x00007f00000b7a11 */ /* 0x000fe400028f0c0b */
[CC--:B----4-:R-:W-:Y:S01]  /*2100*/  @P6 LEA R2, P5, R207.reuse, R9.reuse, 0x1 ;  /* 0x00000009cf026211 */ /* 0x0d0fe200078a08ff */
[----:B------:R-:W3:Y:S03]  /*2110*/  SHFL.IDX PT, R0, R8, RZ, 0x181f ;  /* 0x00181fff08007589 */ /* 0x000ee600000e0000 */
[----:B-----5:R-:W-:Y:S02]  /*2120*/  @P6 LEA.HI.X R3, R207, R10, R15, 0x1, P5 ;  /* 0x0000000acf036211 */ /* 0x020fe400028f0c0f */
[----:B-1----:R-:W-:-:S04]  /*2130*/  @P6 LEA R6, P1, R197, R9, 0x1 ;  /* 0x00000009c5066211 */ /* 0x002fc800078208ff */
[----:B------:R-:W-:Y:S02]  /*2140*/  @P6 LEA.HI.X R7, R197, R10, R17, 0x1, P1 ;  /* 0x0000000ac5076211 */ /* 0x000fe400008f0c11 */
[----:B------:R-:W-:-:S03]  /*2150*/  @P6 ISETP.GE.AND P1, PT, R208, c[0x0][0x1d4], PT ;  /* 0x00007500d0006a0c */ /* 0x000fc60003f26270 */
[----:B------:R1:W-:Y:S01]  /*2160*/  @P6 LDGSTS.E.BYPASS.LTC128B.128 [R182+0x7100], [R6.64], !P2 ;  /* 0x0710000006b66fae */ /* 0x0003e2000d101d46 */
[----:B--2---:R-:W-:-:S04]  /*2170*/  @P6 LEA R4, P0, R208, R9, 0x1 ;  /* 0x00000009d0046211 */ /* 0x004fc800078008ff */
[----:B------:R-:W-:Y:S02]  /*2180*/  @P6 LEA.HI.X R5, R208, R10, R16, 0x1, P0 ;  /* 0x0000000ad0056211 */ /* 0x000fe400000f0c10 */
[----:B------:R-:W-:-:S03]  /*2190*/  @P6 ISETP.GE.AND P0, PT, R207, c[0x0][0x1d4], PT ;  /* 0x00007500cf006a0c */ /* 0x000fc60003f06270 */
[----:B------:R2:W-:Y:S10]  /*21a0*/  @P6 LDGSTS.E.BYPASS.LTC128B.128 [R182+0x9100], [R4.64], !P1 ;  /* 0x0910000004b66fae */ /* 0x0005f4000c901d46 */
[----:B------:R4:W-:Y:S01]  /*21b0*/  @P6 LDGSTS.E.BYPASS.LTC128B.128 [R182+0xb100], [R2.64], !P0 ;  /* 0x0b10000002b66fae */ /* 0x0009e2000c101d46 */
[----:B------:R-:W-:-:S02]  /*21c0*/  R2P PR, R212, 0x6 ;  /* 0x00000006d4007804 */ /* 0x000fc40000000000 */
[C---:B---3--:R-:W-:Y:S01]  /*21d0*/  IADD3 R16, P0, R0.reuse, R107, RZ ;  /* 0x0000006b00107210 */ /* 0x048fe20007f1e0ff */
[----:B------:R-:W0:Y:S01]  /*21e0*/  LDGDEPBAR ;  /* 0x00000000000079af */ /* 0x000e220000000000 */
[----:B------:R-:W-:Y:S02]  /*21f0*/  IADD3 R14, P6, R0, R108, RZ ;  /* 0x0000006c000e7210 */ /* 0x000fe40007fde0ff */
[----:B------:R-:W-:Y:S01]  /*2200*/  ISETP.GE.AND P5, PT, R197, c[0x0][0x1d4], PT ;  /* 0x00007500c5007a0c */ /* 0x000fe20003fa6270 */
[----:B-1----:R-:W1:Y:S06]  /*2210*/  SHFL.IDX PT, R6, R11, RZ, 0x181f ;  /* 0x00181fff0b067589 */ /* 0x002e6c00000e0000 */
[----:B------:R-:W-:-:S02]  /*2220*/  @P1 IADD3 R170, R103, -0x20, RZ ;  /* 0xffffffe067aa1810 */ /* 0x000fc40007ffe0ff */
[----:B------:R-:W-:Y:S01]  /*2230*/  IADD3 R12, P1, R0, R109, RZ ;  /* 0x0000006d000c7210 */ /* 0x000fe20007f3e0ff */
[----:B------:R-:W-:Y:S01]  /*2240*/  IMAD.MOV.U32 R0, RZ, RZ, 0x40 ;  /* 0x00000040ff007424 */ /* 0x000fe200078e00ff */
[C---:B------:R-:W-:Y:S02]  /*2250*/  IADD3 R171, R170.reuse, 0x4000, RZ ;  /* 0x00004000aaab7810 */ /* 0x040fe40007ffe0ff */
[----:B------:R-:W-:Y:S02]  /*2260*/  IADD3 R175, R170, 0x2000, RZ ;  /* 0x00002000aaaf7810 */ /* 0x000fe40007ffe0ff */
[----:B------:R-:W-:Y:S02]  /*2270*/  SEL R0, R0, 0xffffffc0, !P2 ;  /* 0xffffffc000007807 */ /* 0x000fe40005000000 */
[C---:B------:R-:W-:Y:S02]  /*2280*/  IADD3 R173, R170.reuse, 0x3000, RZ ;  /* 0x00003000aaad7810 */ /* 0x040fe40007ffe0ff */
[----:B------:R-:W-:Y:S01]  /*2290*/  IADD3 R172, R170, 0x2800, RZ ;  /* 0x00002800aaac7810 */ /* 0x000fe20007ffe0ff */
[----:B----4-:R-:W3:Y:S01]  /*22a0*/  SHFL.IDX PT, R2, R8, 0x1, 0x181f ;  /* 0x00381f0008027f89 */ /* 0x010ee200000e0000 */
[----:B------:R-:W-:-:S04]  /*22b0*/  DEPBAR.LE SB0, 0x1 ;  /* 0x000080400000791a */ /* 0x000fc80000000000 */
[----:B------:R-:W-:-:S04]  /*22c0*/  DEPBAR.LE SB0, 0x0 ;  /* 0x000080000000791a */ /* 0x000fc80000000000 */
[----:B------:R-:W-:Y:S01]  /*22d0*/  BAR.SYNC.DEFER_BLOCKING 0x0 ;  /* 0x0000000000007b1d */ /* 0x000fe20000010000 */
[C---:B-1----:R-:W-:Y:S01]  /*22e0*/  IMAD.X R17, R6.reuse, 0x1, R101, P0 ;  /* 0x0000000106117824 */ /* 0x042fe200000e0665 */
[C---:B------:R-:W-:Y:S01]  /*22f0*/  IADD3.X R15, R6.reuse, R104, RZ, P6, !PT ;  /* 0x00000068060f7210 */ /* 0x040fe200037fe4ff */
[----:B------:R-:W-:Y:S01]  /*2300*/  IMAD.X R13, R6, 0x1, R102, P1 ;  /* 0x00000001060d7824 */ /* 0x000fe200008e0666 */
[----:B------:R-:W-:Y:S01]  /*2310*/  ISETP.GE.AND P6, PT, R208, c[0x0][0x1d4], PT ;  /* 0x00007500d0007a0c */ /* 0x000fe20003fc6270 */
[--C-:B------:R-:W-:Y:S01]  /*2320*/  IMAD.IADD R161, R103, 0x1, R0.reuse ;  /* 0x0000000167a17824 */ /* 0x100fe200078e0200 */
[----:B------:R-:W1:Y:S01]  /*2330*/  SHFL.IDX PT, R3, R11, 0x1, 0x181f ;  /* 0x00381f000b037f89 */ /* 0x000e6200000e0000 */
[----:B------:R-:W-:Y:S01]  /*2340*/  IMAD.IADD R160, R171, 0x1, R0 ;  /* 0x00000001aba07824 */ /* 0x000fe200078e0200 */
[C---:B------:R-:W-:Y:S02]  /*2350*/  IADD3 R174, R170.reuse, 0x3800, RZ ;  /* 0x00003800aaae7810 */ /* 0x040fe40007ffe0ff */
[----:B------:R-:W-:-:S02]  /*2360*/  IADD3 R176, R170, 0x4800, RZ ;  /* 0x00004800aab07810 */ /* 0x000fc40007ffe0ff */
[C---:B------:R-:W-:Y:S02]  /*2370*/  IADD3 R177, R170.reuse, 0x5000, RZ ;  /* 0x00005000aab17810 */ /* 0x040fe40007ffe0ff */
[----:B------:R-:W-:Y:S02]  /*2380*/  IADD3 R178, R170, 0x5800, RZ ;  /* 0x00005800aab27810 */ /* 0x000fe40007ffe0ff */
[C---:B---3--:R-:W-:Y:S02]  /*2390*/  IADD3 R20, P0, R2.reuse, R107, RZ ;  /* 0x0000006b02147210 */ /* 0x048fe40007f1e0ff */
[----:B------:R-:W-:Y:S02]  /*23a0*/  IADD3 R18, P1, R2, R108, RZ ;  /* 0x0000006c02127210 */ /* 0x000fe40007f3e0ff */
[C---:B------:R-:W-:Y:S02]  /*23b0*/  IADD3 R181, R170.reuse, 0x1800, RZ ;  /* 0x00001800aab57810 */ /* 0x040fe40007ffe0ff */
[C---:B------:R-:W-:Y:S01]  /*23c0*/  IADD3 R180, R170.reuse, 0x1000, RZ ;  /* 0x00001000aab47810 */ /* 0x040fe20007ffe0ff */
[----:B------:R-:W-:Y:S01]  /*23d0*/  LDSM.16.M88.4 R8, [R166] ;  /* 0x00000000a608783b */ /* 0x000fe20000000200 */
[----:B------:R-:W-:-:S03]  /*23e0*/  IADD3 R179, R170, 0x800, RZ ;  /* 0x00000800aab37810 */ /* 0x000fc60007ffe0ff */
[----:B------:R-:W3:Y:S01]  /*23f0*/  LDSM.16.M88.4 R28, [R103] ;  /* 0x00000000671c783b */ /* 0x000ee20000000200 */
[C---:B-1----:R-:W-:Y:S01]  /*2400*/  IMAD.X R21, R3.reuse, 0x1, R101, P0 ;  /* 0x0000000103157824 */ /* 0x042fe200000e0665 */
[C---:B------:R-:W-:Y:S01]  /*2410*/  ISETP.LT.OR P0, PT, R22.reuse, 0x1, P5 ;  /* 0x000000011600780c */ /* 0x040fe20002f01670 */
[----:B------:R-:W-:Y:S01]  /*2420*/  IMAD.X R19, R3, 0x1, R104, P1 ;  /* 0x0000000103137824 */ /* 0x000fe200008e0668 */
[C---:B------:R-:W-:Y:S01]  /*2430*/  ISETP.LT.OR P1, PT, R22.reuse, 0x1, P6 ;  /* 0x000000011600780c */ /* 0x040fe20003721670 */
[----:B------:R-:W-:Y:S01]  /*2440*/  LDSM.16.M88.4 R32, [R103+0x800] ;  /* 0x000800006720783b */ /* 0x000fe20000000200 */
[C---:B------:R-:W-:Y:S02]  /*2450*/  ISETP.LT.OR P5, PT, R22.reuse, 0x21, P5 ;  /* 0x000000211600780c */ /* 0x040fe40002fa1670 */
[C---:B------:R-:W-:Y:S01]  /*2460*/  ISETP.LT.OR P6, PT, R22.reuse, 0x21, P6 ;  /* 0x000000211600780c */ /* 0x040fe200037c1670 */
[----:B------:R-:W1:Y:S04]  /*2470*/  LDSM.16.M88.4 R44, [R103+0x1000] ;  /* 0x00100000672c783b */ /* 0x000e680000000200 */
[----:B------:R-:W-:Y:S04]  /*2480*/  LDSM.16.M88.4 R60, [R103+0x1800] ;  /* 0x00180000673c783b */ /* 0x000fe80000000200 */
[----:B--2---:R-:W-:Y:S04]  /*2490*/  LDSM.16.M88.4 R4, [R167] ;  /* 0x00000000a704783b */ /* 0x004fe80000000200 */
[----:B------:R-:W2:Y:S04]  /*24a0*/  LDSM.16.M88.4 R40, [R170] ;  /* 0x00000000aa28783b */ /* 0x000ea80000000200 */
[----:B------:R-:W4:Y:S04]  /*24b0*/  LDSM.16.M88.4 R64, [R170+0x800] ;  /* 0x00080000aa40783b */ /* 0x000f280000000200 */
[----:B------:R-:W-:Y:S04]  /*24c0*/  LDSM.16.M88.4 R76, [R170+0x1000] ;  /* 0x00100000aa4c783b */ /* 0x000fe80000000200 */
[----:B------:R-:W-:Y:S04]  /*24d0*/  LDSM.16.M88.4 R84, [R170+0x1800] ;  /* 0x00180000aa54783b */ /* 0x000fe80000000200 */
[----:B------:R-:W-:Y:S01]  /*24e0*/  @!PT LDS RZ, [RZ] ;  /* 0x00000000fffff984 */ /* 0x000fe20000000800 */
[----:B------:R-:W-:Y:S01]  /*24f0*/  @!PT LDS RZ, [RZ] ;  /* 0x00000000fffff984 */ /* 0x000fe20000000800 */
[----:B------:R-:W-:Y:S01]  /*2500*/  @!PT LDS RZ, [RZ] ;  /* 0x00000000fffff984 */ /* 0x000fe20000000800 */
[----:B------:R5:W-:Y:S01]  /*2510*/  LDGSTS.E.BYPASS.LTC128B.128 [R182+0x100], [R16.64], !P0 ;  /* 0x0010000010b67fae */ /* 0x000be2000c101d46 */
[----:B------:R-:W-:Y:S01]  /*2520*/  ISETP.GE.AND P0, PT, R207, c[0x0][0x1d4], PT ;  /* 0x00007500cf007a0c */ /* 0x000fe20003f06270 */
[----:B---3--:R-:W-:Y:S02]  /*2530*/  HMMA.16816.F32 R24, R8, R28, RZ ;  /* 0x0000001c0818723c */ /* 0x008fe400000018ff */
[----:B------:R3:W-:Y:S01]  /*2540*/  LDGSTS.E.BYPASS.LTC128B.128 [R182+0x2100], [R14.64], !P1 ;  /* 0x021000000eb67fae */ /* 0x0007e2000c901d46 */
[----:B------:R-:W-:-:S02]  /*2550*/  ISETP.LT.OR P1, PT, R22, 0x1, P0 ;  /* 0x000000011600780c */ /* 0x000fc40000721670 */
[----:B------:R-:W-:-:S03]  /*2560*/  ISETP.LT.OR P0, PT, R22, 0x21, P0 ;  /* 0x000000211600780c */ /* 0x000fc60000701670 */
[C---:B------:R-:W-:Y:S08]  /*2570*/  HMMA.16816.F32 R28, R8.reuse, R30, RZ ;  /* 0x0000001e081c723c */ /* 0x040ff000000018ff */
[----:B------:R3:W-:Y:S01]  /*2580*/  LDGSTS.E.BYPASS.LTC128B.128 [R182+0x4100], [R12.64], !P1 ;  /* 0x041000000cb67fae */ /* 0x0007e2000c901d46 */
[----:B------:R-:W-:Y:S01]  /*2590*/  IADD3 R2, P1, R2, R109, RZ ;  /* 0x0000006d02027210 */ /* 0x000fe20007f3e0ff */
[----:B-1----:R-:W-:Y:S02]  /*25a0*/  HMMA.16816.F32 R36, R8, R44, RZ ;  /* 0x0000002c0824723c */ /* 0x002fe400000018ff */
[----:B------:R1:W-:Y:S01]  /*25b0*/  LDGSTS.E.BYPASS.LTC128B.128 [R182+0x1100], [R20.64], !P5 ;  /* 0x0110000014b67fae */ /* 0x0003e2000e901d46 */
[----:B------:R-:W-:-:S02]  /*25c0*/  IADD3.X R3, R3, R102, RZ, P1, !PT ;  /* 0x0000006603037210 */ /* 0x000fc40000ffe4ff */
[----:B------:R-:W-:Y:S01]  /*25d0*/  ISETP.GT.AND P1, PT, R105, 0x3f, PT ;  /* 0x0000003f6900780c */ /* 0x000fe20003f24270 */
[----:B------:R5:W-:Y:S02]  /*25e0*/  LDGSTS.E.BYPASS.LTC128B.128 [R182+0x3100], [R18.64], !P6 ;  /* 0x0310000012b67fae */ /* 0x000be4000f101d46 */
[----:B--2---:R-:W-:Y:S02]  /*25f0*/  HMMA.16816.F32 R52, R4, R40, R24 ;  /* 0x000000280434723c */ /* 0x004fe40000001818 */
[----:B------:R2:W-:Y:S01]  /*2600*/  LDGSTS.E.BYPASS.LTC128B.128 [R182+0x5100], [R2.64], !P0 ;  /* 0x0510000002b67fae */ /* 0x0005e2000c101d46 */
[----:B------:R-:W-:-:S03]  /*2610*/  ISETP.GT.AND P0, PT, R100, R213, PT ;  /* 0x000000d56400720c */ /* 0x000fc60003f04270 */
[----:B------:R-:W-:Y:S02]  /*2620*/  LDSM.16.M88.4 R68, [R161] ;  /* 0x00000000a144783b */ /* 0x000fe40000000200 */
[C---:B------:R-:W-:Y:S02]  /*2630*/  HMMA.16816.F32 R24, R8.reuse, R32, RZ ;  /* 0x000000200818723c */ /* 0x040fe400000018ff */
[----:B------:R-:W-:Y:S04]  /*2640*/  LDSM.16.M88.4 R88, [R160+-0x4000] ;  /* 0xffc00000a058783b */ /* 0x000fe80000000200 */
[----:B------:R-:W-:Y:S02]  /*2650*/  LDSM.16.M88.4 R72, [R161+0x800] ;  /* 0x00080000a148783b */ /* 0x000fe40000000200 */
[C---:B------:R-:W-:Y:S02]  /*2660*/  HMMA.16816.F32 R48, R8.reuse, R46, RZ ;  /* 0x0000002e0830723c */ /* 0x040fe400000018ff */
[----:B---3--:R-:W3:Y:S04]  /*2670*/  LDSM.16.M88.4 R12, [R169] ;  /* 0x00000000a90c783b */ /* 0x008ee80000000200 */
[----:B-1----:R-:W1:Y:S02]  /*2680*/  LDSM.16.M88.4 R20, [R168] ;  /* 0x00000000a814783b */ /* 0x002e640000000200 */
[C---:B------:R-:W-:Y:S02]  /*2690*/  HMMA.16816.F32 R56, R8.reuse, R60, RZ ;  /* 0x0000003c0838723c */ /* 0x040fe400000018ff */
[----:B------:R-:W1:Y:S04]  /*26a0*/  LDSM.16.M88.4 R80, [R161+0x1000] ;  /* 0x00100000a150783b */ /* 0x000e680000000200 */
[----:B------:R-:W-:Y:S02]  /*26b0*/  LDSM.16.M88.4 R96, [R103+0x2000] ;  /* 0x002000006760783b */ /* 0x000fe40000000200 */
[C---:B-----5:R-:W-:Y:S02]  /*26c0*/  HMMA.16816.F32 R16, R8.reuse, R34, RZ ;  /* 0x000000220810723c */ /* 0x060fe400000018ff */
[----:B------:R-:W-:Y:S04]  /*26d0*/  LDSM.16.M88.4 R92, [R175] ;  /* 0x00000000af5c783b */ /* 0x000fe80000000200 */
[----:B------:R-:W0:Y:S02]  /*26e0*/  LDGDEPBAR ;  /* 0x00000000000079af */ /* 0x000e240000000000 */
[----:B------:R-:W-:Y:S02]  /*26f0*/  HMMA.16816.F32 R44, R8, R62, RZ ;  /* 0x0000003e082c723c */ /* 0x000fe400000018ff */
[----:B------:R-:W5:Y:S06]  /*2700*/  LDSM.16.M88.4 R60, [R161+0x1800] ;  /* 0x00180000a13c783b */ /* 0x000f6c0000000200 */
[C---:B------:R-:W-:Y:S08]  /*2710*/  HMMA.16816.F32 R40, R4.reuse, R42, R28 ;  /* 0x0000002a0428723c */ /* 0x040ff0000000181c */
[----:B----4-:R-:W-:Y:S08]  /*2720*/  HMMA.16816.F32 R32, R4, R64, R24 ;  /* 0x000000400420723c */ /* 0x010ff00000001818 */
[----:B---3--:R-:W-:Y:S08]  /*2730*/  HMMA.16816.F32 R28, R12, R68, R52 ;  /* 0x000000440c1c723c */ /* 0x008ff00000001834 */
[C---:B------:R-:W-:Y:S01]  /*2740*/  HMMA.16816.F32 R24, R4.reuse, R66, R16 ;  /* 0x000000420418723c */ /* 0x040fe20000001810 */
[----:B------:R-:W3:Y:S04]  /*2750*/  LDSM.16.M88.4 R16, [R166+0x4000] ;  /* 0x00400000a610783b */ /* 0x000ee80000000200 */
[----:B------:R-:W4:Y:S03]  /*2760*/  LDSM.16.M88.4 R64, [R160+-0x3800] ;  /* 0xffc80000a040783b */ /* 0x000f260000000200 */
[C---:B------:R-:W-:Y:S08]  /*2770*/  HMMA.16816.F32 R8, R4.reuse, R76, R36 ;  /* 0x0000004c0408723c */ /* 0x040ff00000001824 */
[C---:B------:R-:W-:Y:S01]  /*2780*/  HMMA.16816.F32 R48, R4.reuse, R78, R48 ;  /* 0x0000004e0430723c */ /* 0x040fe20000001830 */
[----:B------:R-:W2:Y:S07]  /*2790*/  LDSM.16.M88.4 R76, [R160+-0x3000] ;  /* 0xffd00000a04c783b */ /* 0x000eae0000000200 */
[C---:B------:R-:W-:Y:S08]  /*27a0*/  HMMA.16816.F32 R52, R4.reuse, R84, R56 ;  /* 0x000000540434723c */ /* 0x040ff00000001838 */
[----:B------:R-:W-:Y:S01]  /*27b0*/  HMMA.16816.F32 R44, R4, R86, R44 ;  /* 0x00000056042c723c */ /* 0x000fe2000000182c */
[----:B------:R-:W-:Y:S07]  /*27c0*/  LDSM.16.M88.4 R84, [R103+0x2800] ;  /* 0x002800006754783b */ /* 0x000fee0000000200 */
[----:B-1----:R-:W-:Y:S08]  /*27d0*/  HMMA.16816.F32 R4, R20, R88, R28 ;  /* 0x000000581404723c */ /* 0x002ff0000000181c */
[C---:B------:R-:W-:Y:S01]  /*27e0*/  HMMA.16816.F32 R40, R12.reuse, R70, R40 ;  /* 0x000000460c28723c */ /* 0x040fe20000001828 */
[----:B------:R-:W-:Y:S07]  /*27f0*/  LDSM.16.M88.4 R68, [R103+0x3800] ;  /* 0x003800006744783b */ /* 0x000fee0000000200 */
[C---:B------:R-:W-:Y:S08]  /*2800*/  HMMA.16816.F32 R36, R12.reuse, R72, R32 ;  /* 0x000000480c24723c */ /* 0x040ff00000001820 */
[C---:B------:R-:W-:Y:S01]  /*2810*/  HMMA.16816.F32 R32, R12.reuse, R74, R24 ;  /* 0x0000004a0c20723c */ /* 0x040fe20000001818 */
[----:B------:R-:W1:Y:S07]  /*2820*/  LDSM.16.M88.4 R72, [R160+-0x2800] ;  /* 0xffd80000a048783b */ /* 0x000e6e0000000200 */
[C---:B------:R-:W-:Y:S01]  /*2830*/  HMMA.16816.F32 R24, R12.reuse, R80, R8 ;  /* 0x000000500c18723c */ /* 0x040fe20000001808 */
[----:B------:R-:W1:Y:S07]  /*2840*/  LDSM.16.M88.4 R8, [R167+0x4000] ;  /* 0x00400000a708783b */ /* 0x000e6e0000000200 */
[C---:B------:R-:W-:Y:S01]  /*2850*/  HMMA.16816.F32 R28, R12.reuse, R82, R48 ;  /* 0x000000520c1c723c */ /* 0x040fe20000001830 */
[----:B------:R-:W-:Y:S07]  /*2860*/  LDSM.16.M88.4 R80, [R161+0x2000] ;  /* 0x00200000a150783b */ /* 0x000fee0000000200 */
[C---:B-----5:R-:W-:Y:S08]  /*2870*/  HMMA.16816.F32 R52, R12.reuse, R60, R52 ;  /* 0x0000003c0c34723c */ /* 0x060ff00000001834 */
[----:B------:R-:W-:Y:S01]  /*2880*/  HMMA.16816.F32 R48, R12, R62, R44 ;  /* 0x0000003e0c30723c */ /* 0x000fe2000000182c */
[----:B------:R-:W5:Y:S07]  /*2890*/  LDSM.16.M88.4 R60, [R103+0x3000] ;  /* 0x00300000673c783b */ /* 0x000f6e0000000200 */
[----:B---3--:R-:W-:Y:S01]  /*28a0*/  HMMA.16816.F32 R12, R16, R96, R4 ;  /* 0x00000060100c723c */ /* 0x008fe20000001804 */
[----:B------:R-:W3:Y:S07]  /*28b0*/  LDSM.16.M88.4 R4, [R169+0x4000] ;  /* 0x00400000a904783b */ /* 0x000eee0000000200 */
[C---:B------:R-:W-:Y:S01]  /*28c0*/  HMMA.16816.F32 R44, R20.reuse, R90, R40 ;  /* 0x0000005a142c723c */ /* 0x040fe20000001828 */
[----:B------:R-:W-:Y:S07]  /*28d0*/  LDSM.16.M88.4 R88, [R160+-0x2000] ;  /* 0xffe00000a058783b */ /* 0x000fee0000000200 */
[C---:B----4-:R-:W-:Y:S08]  /*28e0*/  HMMA.16816.F32 R40, R20.reuse, R64, R36 ;  /* 0x000000401428723c */ /* 0x050ff00000001824 */
[C---:B------:R-:W-:Y:S08]  /*28f0*/  HMMA.16816.F32 R56, R20.reuse, R66, R32 ;  /* 0x000000421438723c */ /* 0x040ff00000001820 */
[C---:B--2---:R-:W-:Y:S08]  /*2900*/  HMMA.16816.F32 R64, R20.reuse, R76, R24 ;  /* 0x0000004c1440723c */ /* 0x044ff00000001818 */
[C---:B------:R-:W-:Y:S01]  /*2910*/  HMMA.16816.F32 R36, R20.reuse, R78, R28 ;  /* 0x0000004e1424723c */ /* 0x040fe2000000181c */
[----:B------:R-:W-:Y:S07]  /*2920*/  LDSM.16.M88.4 R76, [R172] ;  /* 0x00000000ac4c783b */ /* 0x000fee0000000200 */
[C---:B-1----:R-:W-:Y:S01]  /*2930*/  HMMA.16816.F32 R32, R20.reuse, R72, R52 ;  /* 0x000000481420723c */ /* 0x042fe20000001834 */
[----:B------:R-:W1:Y:S07]  /*2940*/  LDSM.16.M88.4 R52, [R173] ;  /* 0x00000000ad34783b */ /* 0x000e6e0000000200 */
[----:B------:R-:W-:Y:S01]  /*2950*/  HMMA.16816.F32 R28, R20, R74, R48 ;  /* 0x0000004a141c723c */ /* 0x000fe20000001830 */
[----:B------:R-:W2:Y:S04]  /*2960*/  LDSM.16.M88.4 R72, [R174] ;  /* 0x00000000ae48783b */ /* 0x000ea80000000200 */
[----:B------:R-:W4:Y:S03]  /*2970*/  LDSM.16.M88.4 R20, [R168+0x4000] ;  /* 0x00400000a814783b */ /* 0x000f260000000200 */
[----:B------:R-:W-:Y:S08]  /*2980*/  HMMA.16816.F32 R12, R8, R92, R12 ;  /* 0x0000005c080c723c */ /* 0x000ff0000000180c */
[C---:B------:R-:W-:Y:S01]  /*2990*/  HMMA.16816.F32 R24, R16.reuse, R98, R44 ;  /* 0x000000621018723c */ /* 0x040fe2000000182c */
[----:B------:R-:W-:Y:S07]  /*29a0*/  LDSM.16.M88.4 R96, [R103+0x4000] ;  /* 0x004000006760783b */ /* 0x000fee0000000200 */
[C---:B------:R-:W-:Y:S08]  /*29b0*/  HMMA.16816.F32 R44, R16.reuse, R86, R56 ;  /* 0x00000056102c723c */ /* 0x040ff00000001838 */
[C---:B-----5:R-:W-:Y:S01]  /*29c0*/  HMMA.16816.F32 R56, R16.reuse, R60, R64 ;  /* 0x0000003c1038723c */ /* 0x060fe20000001840 */
[----:B------:R-:W-:Y:S07]  /*29d0*/  LDSM.16.M88.4 R64, [R161+0x3800] ;  /* 0x00380000a140783b */ /* 0x000fee0000000200 */
[C---:B------:R-:W-:Y:S01]  /*29e0*/  HMMA.16816.F32 R40, R16.reuse, R84, R40 ;  /* 0x000000541028723c */ /* 0x040fe20000001828 */
[----:B------:R-:W5:Y:S07]  /*29f0*/  LDSM.16.M88.4 R84, [R161+0x2800] ;  /* 0x00280000a154783b */ /* 0x000f6e0000000200 */
[C---:B------:R-:W-:Y:S01]  /*2a00*/  HMMA.16816.F32 R48, R16.reuse, R62, R36 ;  /* 0x0000003e1030723c */ /* 0x040fe20000001824 */
[----:B------:R-:W-:Y:S07]  /*2a10*/  LDSM.16.M88.4 R60, [R160+-0x1800] ;  /* 0xffe80000a03c783b */ /* 0x000fee0000000200 */
[C---:B------:R-:W-:Y:S08]  /*2a20*/  HMMA.16816.F32 R36, R16.reuse, R68, R32 ;  /* 0x000000441024723c */ /* 0x040ff00000001820 */
[----:B------:R-:W-:Y:S01]  /*2a30*/  HMMA.16816.F32 R32, R16, R70, R28 ;  /* 0x000000461020723c */ /* 0x000fe2000000181c */
[----:B------:R-:W2:Y:S04]  /*2a40*/  LDSM.16.M88.4 R68, [R161+0x3000] ;  /* 0x00300000a144783b */ /* 0x000ea80000000200 */
[----:B------:R-:W2:Y:S03]  /*2a50*/  LDSM.16.M88.4 R16, [R166+0x8000] ;  /* 0x00800000a610783b */ /* 0x000ea60000000200 */
[----:B---3--:R-:W-:Y:S08]  /*2a60*/  HMMA.16816.F32 R12, R4, R80, R12 ;  /* 0x00000050040c723c */ /* 0x008ff0000000180c */
[C---:B------:R-:W-:Y:S01]  /*2a70*/  HMMA.16816.F32 R28, R8.reuse, R94, R24 ;  /* 0x0000005e081c723c */ /* 0x040fe20000001818 */
[----:B------:R-:W-:Y:S07]  /*2a80*/  LDSM.16.M88.4 R92, [R171] ;  /* 0x00000000ab5c783b */ /* 0x000fee0000000200 */
[C---:B-1----:R-:W-:Y:S08]  /*2a90*/  HMMA.16816.F32 R56, R8.reuse, R52, R56 ;  /* 0x000000340838723c */ /* 0x042ff00000001838 */
[C---:B------:R-:W-:Y:S08]  /*2aa0*/  HMMA.16816.F32 R24, R8.reuse, R76, R40 ;  /* 0x0000004c0818723c */ /* 0x040ff00000001828 */
[C---:B------:R-:W-:Y:S08]  /*2ab0*/  HMMA.16816.F32 R52, R8.reuse, R54, R48 ;  /* 0x000000360834723c */ /* 0x040ff00000001830 */
[C---:B--2---:R-:W-:Y:S08]  /*2ac0*/  HMMA.16816.F32 R48, R8.reuse, R72, R36 ;  /* 0x000000480830723c */ /* 0x044ff00000001824 */
[C---:B------:R-:W-:Y:S01]  /*2ad0*/  HMMA.16816.F32 R44, R8.reuse, R78, R44 ;  /* 0x0000004e082c723c */ /* 0x040fe2000000182c */
[----:B------:R-:W1:Y:S07]  /*2ae0*/  LDSM.16.M88.4 R76, [R160+-0x1000] ;  /* 0xfff00000a04c783b */ /* 0x000e6e0000000200 */
[----:B------:R-:W-:Y:S08]  /*2af0*/  HMMA.16816.F32 R40, R8, R74, R32 ;  /* 0x0000004a0828723c */ /* 0x000ff00000001820 */
[----:B----4-:R-:W-:Y:S01]  /*2b00*/  HMMA.16816.F32 R8, R20, R88, R12 ;  /* 0x000000581408723c */ /* 0x010fe2000000180c */
[----:B------:R-:W2:Y:S07]  /*2b10*/  LDSM.16.M88.4 R12, [R167+0x8000] ;  /* 0x00800000a70c783b */ /* 0x000eae0000000200 */
[C---:B------:R-:W-:Y:S01]  /*2b20*/  HMMA.16816.F32 R36, R4.reuse, R82, R28 ;  /* 0x000000520424723c */ /* 0x040fe2000000181c */
[----:B------:R-:W-:Y:S07]  /*2b30*/  LDSM.16.M88.4 R80, [R161+0x4000] ;  /* 0x00400000a150783b */ /* 0x000fee0000000200 */
[C---:B-----5:R-:W-:Y:S08]  /*2b40*/  HMMA.16816.F32 R28, R4.reuse, R84, R24 ;  /* 0x00000054041c723c */ /* 0x060ff00000001818 */
[C---:B------:R-:W-:Y:S08]  /*2b50*/  HMMA.16816.F32 R32, R4.reuse, R68, R56 ;  /* 0x000000440420723c */ /* 0x040ff00000001838 */
[C---:B------:R-:W-:Y:S01]  /*2b60*/  HMMA.16816.F32 R72, R4.reuse, R64, R48 ;  /* 0x000000400448723c */ /* 0x040fe20000001830 */
[----:B------:R-:W-:Y:S07]  /*2b70*/  LDSM.16.M88.4 R48, [R160+-0x800] ;  /* 0xfff80000a030783b */ /* 0x000fee0000000200 */
[C---:B------:R-:W-:Y:S01]  /*2b80*/  HMMA.16816.F32 R24, R4.reuse, R86, R44 ;  /* 0x000000560418723c */ /* 0x040fe2000000182c */
[----:B------:R-:W-:Y:S07]  /*2b90*/  LDSM.16.M88.4 R84, [R160] ;  /* 0x00000000a054783b */ /* 0x000fee0000000200 */
[C---:B------:R-:W-:Y:S01]  /*2ba0*/  HMMA.16816.F32 R68, R4.reuse, R70, R52 ;  /* 0x000000460444723c */ /* 0x040fe20000001834 */
[----:B------:R-:W3:Y:S07]  /*2bb0*/  LDSM.16.M88.4 R52, [R103+0x4800] ;  /* 0x004800006734783b */ /* 0x000eee0000000200 */
[----:B------:R-:W-:Y:S08]  /*2bc0*/  HMMA.16816.F32 R64, R4, R66, R40 ;  /* 0x000000420440723c */ /* 0x000ff00000001828 */
[----:B------:R-:W-:Y:S01]  /*2bd0*/  HMMA.16816.F32 R4, R16, R96, R8 ;  /* 0x000000601004723c */ /* 0x000fe20000001808 */
[----:B------:R-:W4:Y:S07]  /*2be0*/  LDSM.16.M88.4 R8, [R169+0x8000] ;  /* 0x00800000a908783b */ /* 0x000f2e0000000200 */
[C---:B------:R-:W-:Y:S01]  /*2bf0*/  HMMA.16816.F32 R56, R20.reuse, R90, R36 ;  /* 0x0000005a1438723c */ /* 0x040fe20000001824 */
[----:B------:R-:W-:Y:S07]  /*2c00*/  LDSM.16.M88.4 R88, [R103+0x5800] ;  /* 0x005800006758783b */ /* 0x000fee0000000200 */
[C---:B------:R-:W-:Y:S08]  /*2c10*/  HMMA.16816.F32 R28, R20.reuse, R60, R28 ;  /* 0x0000003c141c723c */ /* 0x040ff0000000181c */
[C---:B------:R-:W-:Y:S01]  /*2c20*/  HMMA.16816.F32 R44, R20.reuse, R62, R24 ;  /* 0x0000003e142c723c */ /* 0x040fe20000001818 */
[----:B------:R-:W-:Y:S07]  /*2c30*/  LDSM.16.M88.4 R60, [R103+0x5000] ;  /* 0x00500000673c783b */ /* 0x000fee0000000200 */
[----:B-1----:R-:W-:Y:S08]  /*2c40*/  HMMA.16816.F32 R40, R20, R76, R32 ;  /* 0x0000004c1428723c */ /* 0x002ff00000001820 */
[----:B--2---:R-:W-:Y:S01]  /*2c50*/  HMMA.16816.F32 R24, R12, R92, R4 ;  /* 0x0000005c0c18723c */ /* 0x004fe20000001804 */
[----:B------:R-:W-:Y:S07]  /*2c60*/  LDSM.16.M88.4 R4, [R168+0x8000] ;  /* 0x00800000a804783b */ /* 0x000fee0000000200 */
[----:B------:R-:W-:Y:S01]  /*2c70*/  HMMA.16816.F32 R32, R16, R98, R56 ;  /* 0x000000621020723c */ /* 0x000fe20000001838 */
[----:B------:R-:W-:Y:S07]  /*2c80*/  LDSM.16.M88.4 R56, [R160+0x800] ;  /* 0x00080000a038783b */ /* 0x000fee0000000200 */
[----:B------:R-:W-:Y:S01]  /*2c90*/  HMMA.16816.F32 R36, R20, R78, R68 ;  /* 0x0000004e1424723c */ /* 0x000fe20000001844 */
[----:B------:R-:W1:Y:S07]  /*2ca0*/  LDSM.16.M88.4 R76, [R176] ;  /* 0x00000000b04c783b */ /* 0x000e6e0000000200 */
[----:B---3--:R-:W-:Y:S08]  /*2cb0*/  HMMA.16816.F32 R28, R16, R52, R28 ;  /* 0x00000034101c723c */ /* 0x008ff0000000181c */
[C---:B------:R-:W-:Y:S08]  /*2cc0*/  HMMA.16816.F32 R72, R20.reuse, R48, R72 ;  /* 0x000000301448723c */ /* 0x040ff00000001848 */
[----:B------:R-:W-:Y:S01]  /*2cd0*/  HMMA.16816.F32 R96, R20, R50, R64 ;  /* 0x000000321460723c */ /* 0x000fe20000001840 */
[----:B------:R-:W-:Y:S07]  /*2ce0*/  LDSM.16.M88.4 R48, [R177] ;  /* 0x00000000b130783b */ /* 0x000fee0000000200 */
[----:B----4-:R-:W-:Y:S08]  /*2cf0*/  HMMA.16816.F32 R20, R8, R80, R24 ;  /* 0x000000500814723c */ /* 0x010ff00000001818 */
[----:B------:R-:W-:Y:S08]  /*2d00*/  HMMA.16816.F32 R24, R12, R94, R32 ;  /* 0x0000005e0c18723c */ /* 0x000ff00000001820 */
[----:B------:R-:W-:Y:S01]  /*2d10*/  HMMA.16816.F32 R52, R16, R54, R44 ;  /* 0x000000361034723c */ /* 0x000fe2000000182c */
[----:B------:R-:W2:Y:S07]  /*2d20*/  LDSM.16.M88.4 R44, [R161+0x4800] ;  /* 0x00480000a12c783b */ /* 0x000eae0000000200 */
[----:B-1----:R-:W-:Y:S08]  /*2d30*/  HMMA.16816.F32 R28, R12, R76, R28 ;  /* 0x0000004c0c1c723c */ /* 0x002ff0000000181c */
[----:B------:R-:W-:Y:S08]  /*2d40*/  HMMA.16816.F32 R64, R16, R60, R40 ;  /* 0x0000003c1040723c */ /* 0x000ff00000001828 */
[----:B------:R-:W-:Y:S08]  /*2d50*/  HMMA.16816.F32 R40, R4, R84, R20 ;  /* 0x000000540428723c */ /* 0x000ff00000001814 */
[----:B------:R-:W-:Y:S08]  /*2d60*/  HMMA.16816.F32 R20, R8, R82, R24 ;  /* 0x000000520814723c */ /* 0x000ff00000001818 */
[----:B------:R-:W-:Y:S01]  /*2d70*/  HMMA.16816.F32 R24, R12, R78, R52 ;  /* 0x0000004e0c18723c */ /* 0x000fe20000001834 */
[----:B------:R-:W-:Y:S07]  /*2d80*/  LDSM.16.M88.4 R52, [R161+0x5000] ;  /* 0x00500000a134783b */ /* 0x000fee0000000200 */
[----:B------:R-:W-:Y:S01]  /*2d90*/  HMMA.16816.F32 R68, R16, R62, R36 ;  /* 0x0000003e1044723c */ /* 0x000fe20000001824 */
[----:B------:R-:W1:Y:S01]  /*2da0*/  LDSM.16.M88.4 R60, [R178] ;  /* 0x00000000b23c783b */ /* 0x000e620000000200 */
[----:B------:R-:W-:-:S04]  /*2db0*/  FMUL.FTZ R0, R40, c[0x0][0x320] ;  /* 0x0000c80028007a20 */ /* 0x000fc80000410000 */
[----:B------:R3:W4:Y:S02]  /*2dc0*/  MUFU.TANH R78, R0 ;  /* 0x00000000004e7308 */ /* 0x0007240000002400 */
[----:B--2---:R-:W-:Y:S08]  /*2dd0*/  HMMA.16816.F32 R36, R8, R44, R28 ;  /* 0x0000002c0824723c */ /* 0x004ff0000000181c */
[----:B------:R-:W-:Y:S01]  /*2de0*/  HMMA.16816.F32 R28, R4, R86, R20 ;  /* 0x00000056041c723c */ /* 0x000fe20000001814 */
[----:B---3--:R-:W-:-:S07]  /*2df0*/  FMUL.FTZ R0, R41, c[0x0][0x320] ;  /* 0x0000c80029007a20 */ /* 0x008fce0000410000 */
[----:B------:R-:W-:Y:S01]  /*2e00*/  HMMA.16816.F32 R20, R8, R46, R24 ;  /* 0x0000002e0814723c */ /* 0x000fe20000001818 */
[----:B------:R-:W2:Y:S01]  /*2e10*/  LDSM.16.M88.4 R44, [R161+0x5800] ;  /* 0x00580000a12c783b */ /* 0x000ea20000000200 */
[----:B------:R3:W1:Y:S06]  /*2e20*/  MUFU.TANH R76, R0 ;  /* 0x00000000004c7308 */ /* 0x00066c0000002400 */
[----:B------:R-:W-:Y:S08]  /*2e30*/  HMMA.16816.F32 R72, R16, R88, R72 ;  /* 0x000000581048723c */ /* 0x000ff00000001848 */
[----:B------:R-:W-:Y:S01]  /*2e40*/  HMMA.16816.F32 R36, R4, R56, R36 ;  /* 0x000000380424723c */ /* 0x000fe20000001824 */
[----:B---3--:R-:W-:-:S04]  /*2e50*/  FMUL.FTZ R0, R42, c[0x0][0x320] ;  /* 0x0000c8002a007a20 */ /* 0x008fc80000410000 */
[----:B------:R3:W1:Y:S03]  /*2e60*/  MUFU.TANH R77, R0 ;  /* 0x00000000004d7308 */ /* 0x0006660000002400 */
[----:B------:R-:W-:Y:S08]  /*2e70*/  HMMA.16816.F32 R16, R16, R90, R96 ;  /* 0x0000005a1010723c */ /* 0x000ff00000001860 */
[----:B------:R-:W-:Y:S01]  /*2e80*/  HMMA.16816.F32 R32, R12, R48, R64 ;  /* 0x000000300c20723c */ /* 0x000fe20000001840 */
[----:B---3--:R-:W-:-:S07]  /*2e90*/  FMUL.FTZ R0, R43, c[0x0][0x320] ;  /* 0x0000c8002b007a20 */ /* 0x008fce0000410000 */
[----:B------:R-:W-:Y:S01]  /*2ea0*/  HMMA.16816.F32 R40, R12, R50, R68 ;  /* 0x000000320c28723c */ /* 0x000fe20000001844 */
[----:B------:R-:W-:Y:S01]  /*2eb0*/  FMUL.FTZ R38, R38, c[0x0][0x320] ;  /* 0x0000c80026267a20 */ /* 0x000fe20000410000 */
[----:B------:R3:W2:Y:S01]  /*2ec0*/  MUFU.TANH R67, R0 ;  /* 0x0000000000437308 */ /* 0x0006a20000002400 */
[----:B------:R-:W-:Y:S01]  /*2ed0*/  FMUL.FTZ R39, R39, c[0x0][0x320] ;  /* 0x0000c80027277a20 */ /* 0x000fe20000410000 */
[----:B------:R-:W5:Y:S04]  /*2ee0*/  LDSM.16.M88.4 R48, [R160+0x1000] ;  /* 0x00100000a030783b */ /* 0x000f680000000200 */
[----:B------:R-:W-:Y:S08]  /*2ef0*/  HMMA.16816.F32 R24, R4, R58, R20 ;  /* 0x0000003a0418723c */ /* 0x000ff00000001814 */
[----:B-1----:R-:W-:Y:S01]  /*2f00*/  HMMA.16816.F32 R20, R12, R60, R72 ;  /* 0x0000003c0c14723c */ /* 0x002fe20000001848 */
[----:B---3--:R-:W-:-:S04]  /*2f10*/  FMUL.FTZ R0, R28, c[0x0][0x320] ;  /* 0x0000c8001c007a20 */ /* 0x008fc80000410000 */
[----:B------:R1:W3:Y:S03]  /*2f20*/  MUFU.TANH R64, R0 ;  /* 0x0000000000407308 */ /* 0x0002e60000002400 */
[----:B------:R-:W-:Y:S08]  /*2f30*/  HMMA.16816.F32 R12, R12, R62, R16 ;  /* 0x0000003e0c0c723c */ /* 0x000ff00000001810 */
[----:B------:R-:W-:Y:S01]  /*2f40*/  HMMA.16816.F32 R32, R8, R52, R32 ;  /* 0x000000340820723c */ /* 0x000fe20000001820 */
[----:B------:R-:W3:Y:S01]  /*2f50*/  MUFU.TANH R53, R38 ;  /* 0x0000002600357308 */ /* 0x000ee20000002400 */
[----:B------:R-:W-:-:S02]  /*2f60*/  FMUL.FTZ R24, R24, c[0x0][0x320] ;  /* 0x0000c80018187a20 */ /* 0x000fc40000410000 */
[----:B------:R-:W-:Y:S02]  /*2f70*/  FMUL.FTZ R25, R25, c[0x0][0x320] ;  /* 0x0000c80019197a20 */ /* 0x000fe40000410000 */
[----:B-1----:R-:W-:Y:S02]  /*2f80*/  FMUL.FTZ R0, R29, c[0x0][0x320] ;  /* 0x0000c8001d007a20 */ /* 0x002fe40000410000 */
[----:B--2---:R-:W-:Y:S01]  /*2f90*/  HMMA.16816.F32 R16, R8, R44, R20 ;  /* 0x0000002c0810723c */ /* 0x004fe20000001814 */
[----:B------:R-:W-:Y:S01]  /*2fa0*/  FMUL.FTZ R26, R26, c[0x0][0x320] ;  /* 0x0000c8001a1a7a20 */ /* 0x000fe20000410000 */
[----:B------:R1:W2:Y:S01]  /*2fb0*/  MUFU.TANH R57, R0 ;  /* 0x0000000000397308 */ /* 0x0002a20000002400 */
[----:B------:R-:W-:-:S07]  /*2fc0*/  FMUL.FTZ R27, R27, c[0x0][0x320] ;  /* 0x0000c8001b1b7a20 */ /* 0x000fce0000410000 */
[----:B------:R-:W2:Y:S06]  /*2fd0*/  MUFU.TANH R25, R25 ;  /* 0x0000001900197308 */ /* 0x000eac0000002400 */
[----:B-----5:R-:W-:Y:S01]  /*2fe0*/  HMMA.16816.F32 R32, R4, R48, R32 ;  /* 0x000000300420723c */ /* 0x020fe20000001820 */
[----:B-1----:R-:W-:-:S04]  /*2ff0*/  FMUL.FTZ R0, R30, c[0x0][0x320] ;  /* 0x0000c8001e007a20 */ /* 0x002fc80000410000 */
[----:B------:R1:W1:Y:S02]  /*3000*/  MUFU.TANH R66, R0 ;  /* 0x0000000000427308 */ /* 0x0002640000002400 */
[----:B-1----:R-:W-:Y:S02]  /*3010*/  FMUL.FTZ R0, R31, c[0x0][0x320] ;  /* 0x0000c8001f007a20 */ /* 0x002fe40000410000 */
[----:B------:R-:W-:Y:S04]  /*3020*/  HMMA.16816.F32 R28, R8, R54, R40 ;  /* 0x00000036081c723c */ /* 0x000fe80000001828 */
[----:B------:R-:W1:Y:S11]  /*3030*/  MUFU.TANH R43, R39 ;  /* 0x00000027002b7308 */ /* 0x000e760000002400 */
[----:B------:R-:W-:-:S02]  /*3040*/  FMUL.FTZ R32, R32, c[0x0][0x320] ;  /* 0x0000c80020207a20 */ /* 0x000fc40000410000 */
[----:B------:R-:W-:Y:S02]  /*3050*/  FMUL.FTZ R33, R33, c[0x0][0x320] ;  /* 0x0000c80021217a20 */ /* 0x000fe40000410000 */
[----:B------:R-:W-:Y:S01]  /*3060*/  FMUL.FTZ R34, R34, c[0x0][0x320] ;  /* 0x0000c80022227a20 */ /* 0x000fe20000410000 */
[----:B------:R-:W-:Y:S01]  /*3070*/  HMMA.16816.F32 R8, R8, R46, R12 ;  /* 0x0000002e0808723c */ /* 0x000fe2000000180c */
[----:B------:R5:W1:Y:S01]  /*3080*/  MUFU.TANH R65, R0 ;  /* 0x0000000000417308 */ /* 0x000a620000002400 */
[----:B------:R-:W-:-:S07]  /*3090*/  FMUL.FTZ R35, R35, c[0x0][0x320] ;  /* 0x0000c80023237a20 */ /* 0x000fce0000410000 */
[----:B------:R-:W1:Y:S01]  /*30a0*/  MUFU.TANH R40, R24 ;  /* 0x0000001800287308 */ /* 0x000e620000002400 */
[----:B------:R-:W-:Y:S01]  /*30b0*/  HMMA.16816.F32 R20, R4, R50, R28 ;  /* 0x000000320414723c */ /* 0x000fe2000000181c */
[----:B-----5:R-:W-:-:S06]  /*30c0*/  FMUL.FTZ R0, R36, c[0x0][0x320] ;  /* 0x0000c80024007a20 */ /* 0x020fcc0000410000 */
[----:B------:R-:W1:Y:S08]  /*30d0*/  MUFU.TANH R42, R26 ;  /* 0x0000001a002a7308 */ /* 0x000e700000002400 */
[----:B------:R5:W1:Y:S08]  /*30e0*/  MUFU.TANH R56, R0 ;  /* 0x0000000000387308 */ /* 0x000a700000002400 */
[----:B------:R1:W1:Y:S01]  /*30f0*/  MUFU.TANH R41, R27 ;  /* 0x0000001b00297308 */ /* 0x0002620000002400 */
[----:B------:R-:W-:-:S02]  /*3100*/  FMUL.FTZ R20, R20, c[0x0][0x320] ;  /* 0x0000c80014147a20 */ /* 0x000fc40000410000 */
[----:B-----5:R-:W-:-:S05]  /*3110*/  FMUL.FTZ R0, R37, c[0x0][0x320] ;  /* 0x0000c80025007a20 */ /* 0x020fca0000410000 */
[----:B------:R-:W1:Y:S01]  /*3120*/  MUFU.TANH R32, R32 ;  /* 0x0000002000207308 */ /* 0x000e620000002400 */
[----:B------:R-:W5:Y:S01]  /*3130*/  LDSM.16.M88.4 R36, [R160+0x1800] ;  /* 0x00180000a024783b */ /* 0x000f620000000200 */
[----:B------:R-:W-:Y:S01]  /*3140*/  FMUL.FTZ R21, R21, c[0x0][0x320] ;  /* 0x0000c80015157a20 */ /* 0x000fe20000410000 */
[----:B------:R-:W-:-:S04]  /*3150*/  DEPBAR.LE SB0, 0x0 ;  /* 0x000080000000791a */ /* 0x000fc80000000000 */
[----:B------:R-:W-:Y:S01]  /*3160*/  FMUL.FTZ R22, R22, c[0x0][0x320] ;  /* 0x0000c80016167a20 */ /* 0x000fe20000410000 */
[----:B------:R1:W1:Y:S01]  /*3170*/  MUFU.TANH R52, R0 ;  /* 0x0000000000347308 */ /* 0x0002620000002400 */
[----:B------:R-:W-:-:S07]  /*3180*/  FMUL.FTZ R23, R23, c[0x0][0x320] ;  /* 0x0000c80017177a20 */ /* 0x000fce0000410000 */
[----:B------:R-:W1:Y:S08]  /*3190*/  MUFU.TANH R33, R33 ;  /* 0x0000002100217308 */ /* 0x000e700000002400 */
[----:B------:R-:W1:Y:S08]  /*31a0*/  MUFU.TANH R34, R34 ;  /* 0x0000002200227308 */ /* 0x000e700000002400 */
[----:B------:R-:W1:Y:S08]  /*31b0*/  MUFU.TANH R35, R35 ;  /* 0x0000002300237308 */ /* 0x000e700000002400 */
[----:B------:R1:W1:Y:S01]  /*31c0*/  MUFU.TANH R24, R20 ;  /* 0x0000001400187308 */ /* 0x0002620000002400 */
[C---:B-----5:R-:W-:Y:S07]  /*31d0*/  HMMA.16816.F32 R12, R4.reuse, R36, R16 ;  /* 0x00000024040c723c */ /* 0x060fee0000001810 */
[----:B------:R1:W1:Y:S01]  /*31e0*/  MUFU.TANH R19, R21 ;  /* 0x0000001500137308 */ /* 0x0002620000002400 */
[----:B------:R-:W-:Y:S07]  /*31f0*/  HMMA.16816.F32 R4, R4, R38, R8 ;  /* 0x000000260404723c */ /* 0x000fee0000001808 */
[----:B------:R1:W1:Y:S08]  /*3200*/  MUFU.TANH R31, R22 ;  /* 0x00000016001f7308 */ /* 0x0002700000002400 */
[----:B------:R1:W1:Y:S01]  /*3210*/  MUFU.TANH R30, R23 ;  /* 0x00000017001e7308 */ /* 0x0002620000002400 */
        /* <DEDUP_REMOVED lines=18> */
[----:B--234-:R-:W-:Y:S01]  /*3340*/  IMAD R2, R100, 0x40, R215 ;  /* 0x0000004064027824 */ /* 0x01cfe200078e02d7 */
[----:B------:R-:W-:-:S04]  /*3350*/  MOV R183, RZ ;  /* 0x000000ff00b77202 */ /* 0x000fc80000000f00 */
        /* <DEDUP_REMOVED lines=14> */
[----:B------:R-:W-:-:S05]  /*3440*/  IMAD R0, R186, c[0x0][0x1e4], R0 ;  /* 0x00007900ba007a24 */ /* 0x000fca00078e0200 */
[----:B------:R-:W-:Y:S02]  /*3450*/  IADD3 R3, R3, R0, RZ ;  /* 0x0000000003037210 */ /* 0x000fe40007ffe0ff */
        /* <DEDUP_REMOVED lines=10> */
.L_x_1073:
[----:B------:R-:W-:Y:S05]  /*3500*/  BRA.DIV ~URZ, `(.L_x_1030) ;  /* 0x0000a8427f007947 */ /* 0x000fea000b800000 */
[----:B------:R-:W3:Y:S01]  /*3510*/  SHFL.IDX PT, R0, R12, RZ, 0x181f ;  /* 0x00181fff0c007589 */ /* 0x000ee200000e0000 */
[----:B------:R-:W-:Y:S02]  /*3520*/  ISETP.GE.AND P5, PT, R197, c[0x0][0x1d4], PT ;  /* 0x00007500c5007a0c */ /* 0x000fe40003fa6270 */
[----:B------:R-:W-:Y:S02]  /*3530*/  ISETP.GE.AND P2, PT, R208, c[0x0][0x1d4], PT ;  /* 0x00007500d0007a0c */ /* 0x000fe40003f46270 */
[----:B------:R-:W-:Y:S02]  /*3540*/  SEL R11, RZ, 0x10, P5 ;  /* 0x00000010ff0b7807 */ /* 0x000fe40002800000 */
[----:B------:R-:W-:Y:S02]  /*3550*/  SEL R10, RZ, 0x10, P2 ;  /* 0x00000010ff0a7807 */ /* 0x000fe40001000000 */
[----:B---3--:R-:W-:-:S02]  /*3560*/  IADD3 R6, P0, R0, R107, RZ ;  /* 0x0000006b00067210 */ /* 0x008fc40007f1e0ff */
[----:B------:R-:W-:-:S03]  /*3570*/  IADD3 R2, P6, R0, R108, RZ ;  /* 0x0000006c00027210 */ /* 0x000fc60007fde0ff */
[C---:B--2---:R-:W-:Y:S01]  /*3580*/  IMAD.X R7, R4.reuse, 0x1, R101, P0 ;  /* 0x0000000104077824 */ /* 0x044fe200000e0665 */
[----:B------:R-:W-:Y:S01]  /*3590*/  ISETP.GE.AND P0, PT, R207, c[0x0][0x1d4], PT ;  /* 0x00007500cf007a0c */ /* 0x000fe20003f06270 */
[----:B------:R-:W-:Y:S01]  /*35a0*/  IMAD.X R3, R4, 0x1, R104, P6 ;  /* 0x0000000104037824 */ /* 0x000fe200030e0668 */
[----:B------:R-:W-:Y:S02]  /*35b0*/  IADD3 R8, P6, R0, R109, RZ ;  /* 0x0000006d00087210 */ /* 0x000fe40007fde0ff */
[----:B------:R-:W-:Y:S01]  /*35c0*/  @!PT LDS RZ, [RZ] ;  /* 0x00000000fffff984 */ /* 0x000fe20000000800 */
[----:B------:R-:W-:Y:S01]  /*35d0*/  @!PT LDS RZ, [RZ] ;  /* 0x00000000fffff984 */ /* 0x000fe20000000800 */
[----:B------:R2:W-:Y:S03]  /*35e0*/  LDGSTS.E.BYPASS.LTC128B.128 [R182+0x6100], [R6.64], !P5 ;  /* 0x0610000006b67fae */ /* 0x0005e6000e901d46 */
[----:B------:R-:W-:Y:S01]  /*35f0*/  IMAD.X R9, R4, 0x1, R102, P6 ;  /* 0x0000000104097824 */ /* 0x000fe200030e0666 */
[----:B------:R2:W-:Y:S04]  /*3600*/  LDGSTS.E.BYPASS.LTC128B.128 [R182+0x8100], [R2.64], !P2 ;  /* 0x0810000002b67fae */ /* 0x0005e8000d101d46 */
[----:B------:R-:W3:Y:S04]  /*3610*/  SHFL.IDX PT, R0, R12, 0x1, 0x181f ;  /* 0x00381f000c007f89 */ /* 0x000ee800000e0000 */
[----:B------:R2:W-:Y:S04]  /*3620*/  LDGSTS.E.BYPASS.LTC128B.128 [R182+0xa100], [R8.64], !P0 ;  /* 0x0a10000008b67fae */ /* 0x0005e8000c101d46 */
[----:B------:R4:W1:Y:S02]  /*3630*/  SHFL.IDX PT, R4, R5, 0x1, 0x181f ;  /* 0x00381f0005047f89 */ /* 0x00086400000e0000 */
[----:B-1--4-:R-:W-:-:S02]  /*3640*/  SEL R5, RZ, 0x10, P0 ;  /* 0x00000010ff057807 */ /* 0x012fc40000000000 */
.L_x_1074:
[----:B--23--:R-:W-:Y:S02]  /*3650*/  IADD3 R8, -R11, 0x10, RZ ;  /* 0x000000100b087810 */ /* 0x00cfe40007ffe1ff */
[----:B------:R-:W-:-:S02]  /*3660*/  IADD3 R2, -R10, 0x10, RZ ;  /* 0x000000100a027810 */ /* 0x000fc40007ffe1ff */
[----:B------:R-:W-:Y:S02]  /*3670*/  LOP3.LUT R8, R8, 0xf, RZ, 0xc0, !PT ;  /* 0x0000000f08087812 */ /* 0x000fe400078ec0ff */
[----:B------:R-:W-:Y:S02]  /*3680*/  IADD3 R3, -R5, 0x10, RZ ;  /* 0x0000001005037810 */ /* 0x000fe40007ffe1ff */
[----:B------:R-:W-:Y:S02]  /*3690*/  LOP3.LUT R6, R2, 0xf, RZ, 0xc0, !PT ;  /* 0x0000000f02067812 */ /* 0x000fe400078ec0ff */
[-C--:B------:R-:W-:Y:S02]  /*36a0*/  IADD3 R8, P2, P0, R8, R0.reuse, R107 ;  /* 0x0000000008087210 */ /* 0x080fe4000785e06b */
[----:B------:R-:W-:Y:S02]  /*36b0*/  LOP3.LUT R2, R3, 0xf, RZ, 0xc0, !PT ;  /* 0x0000000f03027812 */ /* 0x000fe400078ec0ff */
[----:B------:R-:W-:-:S02]  /*36c0*/  IADD3 R6, P6, P5, R6, R0, R108 ;  /* 0x0000000006067210 */ /* 0x000fc40007dde06c */
[----:B------:R-:W-:Y:S02]  /*36d0*/  IADD3.X R9, RZ, R4, R101, P2, P0 ;  /* 0x00000004ff097210 */ /* 0x000fe400017e0465 */
[----:B------:R-:W-:Y:S02]  /*36e0*/  IADD3 R2, P2, P0, R2, R0, R109 ;  /* 0x0000000002027210 */ /* 0x000fe4000785e06d */
[-C--:B------:R-:W-:Y:S02]  /*36f0*/  IADD3.X R7, RZ, R4.reuse, R104, P6, P5 ;  /* 0x00000004ff077210 */ /* 0x080fe400037ea468 */
[----:B------:R-:W-:Y:S02]  /*3700*/  ISETP.NE.U32.AND P6, PT, R11, RZ, PT ;  /* 0x000000ff0b00720c */ /* 0x000fe40003fc5070 */
[----:B------:R-:W-:Y:S02]  /*3710*/  ISETP.NE.U32.AND P5, PT, R10, RZ, PT ;  /* 0x000000ff0a00720c */ /* 0x000fe40003fa5070 */
[----:B------:R-:W-:-:S02]  /*3720*/  IADD3.X R3, RZ, R4, R102, P2, P0 ;  /* 0x00000004ff037210 */ /* 0x000fc400017e0466 */
[----:B------:R-:W-:-:S07]  /*3730*/  ISETP.NE.U32.AND P0, PT, R5, RZ, PT ;  /* 0x000000ff0500720c */ /* 0x000fce0003f05070 */
[----:B------:R-:W-:Y:S01]  /*3740*/  @!PT LDS RZ, [RZ] ;  /* 0x00000000fffff984 */ /* 0x000fe20000000800 */
[----:B------:R-:W-:Y:S01]  /*3750*/  @!PT LDS RZ, [RZ] ;  /* 0x00000000fffff984 */ /* 0x000fe20000000800 */
[----:B------:R-:W-:Y:S01]  /*3760*/  @!PT LDS RZ, [RZ] ;  /* 0x00000000fffff984 */ /* 0x000fe20000000800 */
[----:B------:R1:W-:Y:S04]  /*3770*/  LDGSTS.E.BYPASS.LTC128B.128.ZFILL [R182+0x7100], [R8.64], P6 ;  /* 0x0710000008b67fae */ /* 0x0003e8000b141d46 */
[----:B------:R1:W-:Y:S04]  /*3780*/  LDGSTS.E.BYPASS.LTC128B.128.ZFILL [R182+0x9100], [R6.64], P5 ;  /* 0x0910000006b67fae */ /* 0x0003e8000a941d46 */
[----:B------:R1:W-:Y:S02]  /*3790*/  LDGSTS.E.BYPASS.LTC128B.128.ZFILL [R182+0xb100], [R2.64], P0 ;  /* 0x0b10000002b67fae */ /* 0x0003e40008141d46 */
.L_x_1028:
[----:B--234-:R-:W-:Y:S05]  /*37a0*/  BSYNC B0 ;  /* 0x0000000000007941 */ /* 0x01cfea0003800000 */
.L_x_1027:
[----:B-1----:R-:W2:Y:S01]  /*37b0*/  LDL R2, [R1] ;  /* 0x0000000001027983 */ /* 0x002ea20000100800 */
[----:B------:R-:W-:Y:S01]  /*37c0*/  MOV R0, 0x1 ;  /* 0x0000000100007802 */ /* 0x000fe20000000f00 */
[----:B------:R-:W-:-:S02]  /*37d0*/  IMAD.MOV.U32 R3, RZ, RZ, c[0x0][0x2ac] ;  /* 0x0000ab00ff037624 */ /* 0x000fc400078e00ff */
[----:B------:R-:W0:Y:S01]  /*37e0*/  LDGDEPBAR ;  /* 0x00000000000079af */ /* 0x000e220000000000 */
[----:B------:R-:W-:Y:S02]  /*37f0*/  IMAD.IADD R6, R106, 0x1, -R225 ;  /* 0x000000016a067824 */ /* 0x000fe400078e0ae1 */
[----:B------:R-:W-:-:S04]  /*3800*/  IMAD R0, R100, -0x40, R0 ;  /* 0xffffffc064007824 */ /* 0x000fc800078e0200 */
[----:B------:R-:W-:-:S05]  /*3810*/  IMAD R0, R3, c[0x0][0x1d0], R0 ;  /* 0x0000740003007a24 */ /* 0x000fca00078e0200 */
[----:B------:R-:W-:Y:S02]  /*3820*/  IADD3 R5, R0, -c[0x0][0x168], -R225 ;  /* 0x80005a0000057a10 */ /* 0x000fe40007ffe8e1 */
[----:B--2---:R-:W-:-:S04]  /*3830*/  IADD3 R210, R2, R229, RZ ;  /* 0x000000e502d27210 */ /* 0x004fc80007ffe0ff */
[----:B------:R-:W-:Y:S01]  /*3840*/  MOV R4, R210 ;  /* 0x000000d200047202 */ /* 0x000fe20000000f00 */
[----:B------:R-:W-:-:S05]  /*3850*/  @P4 IMAD.HI.U32 R2, R210, c[0x0][0x2c8], RZ ;  /* 0x0000b200d2024a27 */ /* 0x000fca00078e00ff */
[----:B------:R-:W-:Y:S01]  /*3860*/  @P4 SHF.R.U32.HI R4, RZ, c[0x0][0x2cc], R2 ;  /* 0x0000b300ff044a19 */ /* 0x000fe20000011602 */
[----:B------:R-:W-:Y:S05]  /*3870*/  BRA.DIV ~URZ, `(.L_x_1031) ;  /* 0x0000a7027f007947 */ /* 0x000fea000b800000 */
[----:B------:R1:W2:Y:S02]  /*3880*/  SHFL.IDX PT, R0, R4, RZ, 0x1c1f ;  /* 0x001c1fff04007589 */ /* 0x0002a400000e0000 */
.L_x_1075:
[----:B--2---:R-:W-:-:S05]  /*3890*/  IMAD.IADD R0, R5, 0x1, R0 ;  /* 0x0000000105007824 */ /* 0x004fca00078e0200 */
[----:B------:R-:W-:-:S04]  /*38a0*/  IMNMX R0, R6, R0, PT ;  /* 0x0000000006007217 */ /* 0x000fc80003800200 */
[C---:B------:R-:W-:Y:S02]  /*38b0*/  ISETP.GT.AND P6, PT, R0.reuse, RZ, PT ;  /* 0x000000ff0000720c */ /* 0x040fe40003fc4270 */
[C---:B------:R-:W-:Y:S02]  /*38c0*/  ISETP.GT.AND P5, PT, R0.reuse, 0x1, PT ;  /* 0x000000010000780c */ /* 0x040fe40003fa4270 */
[C---:B------:R-:W-:Y:S02]  /*38d0*/  ISETP.GT.AND P2, PT, R0.reuse, 0x8, PT ;  /* 0x000000080000780c */ /* 0x040fe40003f44270 */
[----:B------:R-:W-:Y:S02]  /*38e0*/  ISETP.GT.AND P0, PT, R0, 0x9, PT ;  /* 0x000000090000780c */ /* 0x000fe40003f04270 */
[----:B------:R-:W-:Y:S02]  /*38f0*/  FSEL R8, R78, -INF , P6 ;  /* 0xff8000004e087808 */ /* 0x000fe40003000000 */
[----:B------:R-:W-:-:S02]  /*3900*/  FSEL R9, R76, -INF , P5 ;  /* 0xff8000004c097808 */ /* 0x000fc40002800000 */
[----:B------:R-:W-:Y:S02]  /*3910*/  FSEL R11, R64, -INF , P2 ;  /* 0xff800000400b7808 */ /* 0x000fe40001000000 */
[----:B------:R-:W-:Y:S02]  /*3920*/  FSEL R13, R57, -INF , P0 ;  /* 0xff800000390d7808 */ /* 0x000fe40000000000 */
[C---:B------:R-:W-:Y:S02]  /*3930*/  ISETP.GT.AND P6, PT, R0.reuse, 0x10, PT ;  /* 0x000000100000780c */ /* 0x040fe40003fc4270 */
[C---:B------:R-:W-:Y:S02]  /*3940*/  ISETP.GT.AND P5, PT, R0.reuse, 0x11, PT ;  /* 0x000000110000780c */ /* 0x040fe40003fa4270 */
[C---:B------:R-:W-:Y:S02]  /*3950*/  ISETP.GT.AND P2, PT, R0.reuse, 0x18, PT ;  /* 0x000000180000780c */ /* 0x040fe40003f44270 */
[----:B------:R-:W-:-:S02]  /*3960*/  ISETP.GT.AND P0, PT, R0, 0x19, PT ;  /* 0x000000190000780c */ /* 0x000fc40003f04270 */
[----:B------:R-:W-:Y:S02]  /*3970*/  FSEL R15, R56, -INF , P6 ;  /* 0xff800000380f7808 */ /* 0x000fe40003000000 */
[----:B------:R-:W-:Y:S02]  /*3980*/  FSEL R21, R52, -INF , P5 ;  /* 0xff80000034157808 */ /* 0x000fe40002800000 */
[----:B------:R-:W-:Y:S02]  /*3990*/  FSEL R22, R40, -INF , P2 ;  /* 0xff80000028167808 */ /* 0x000fe40001000000 */
[----:B------:R-:W-:Y:S02]  /*39a0*/  FSEL R23, R25, -INF , P0 ;  /* 0xff80000019177808 */ /* 0x000fe40000000000 */
[C---:B------:R-:W-:Y:S02]  /*39b0*/  ISETP.GT.AND P6, PT, R0.reuse, 0x20, PT ;  /* 0x000000200000780c */ /* 0x040fe40003fc4270 */
[----:B------:R-:W-:-:S02]  /*39c0*/  ISETP.GT.AND P5, PT, R0, 0x21, PT ;  /* 0x000000210000780c */ /* 0x000fc40003fa4270 */
[C---:B------:R-:W-:Y:S02]  /*39d0*/  ISETP.GT.AND P2, PT, R0.reuse, 0x28, PT ;  /* 0x000000280000780c */ /* 0x040fe40003f44270 */
[----:B------:R-:W-:Y:S02]  /*39e0*/  ISETP.GT.AND P0, PT, R0, 0x29, PT ;  /* 0x000000290000780c */ /* 0x000fe40003f04270 */
[----:B------:R-:W-:Y:S02]  /*39f0*/  FSEL R95, R32, -INF , P6 ;  /* 0xff800000205f7808 */ /* 0x000fe40003000000 */
[----:B------:R-:W-:Y:S02]  /*3a00*/  FSEL R94, R33, -INF , P5 ;  /* 0xff800000215e7808 */ /* 0x000fe40002800000 */
[----:B------:R-:W-:Y:S02]  /*3a10*/  FSEL R93, R24, -INF , P2 ;  /* 0xff800000185d7808 */ /* 0x000fe40001000000 */
[----:B------:R-:W-:-:S02]  /*3a20*/  FSEL R92, R19, -INF , P0 ;  /* 0xff800000135c7808 */ /* 0x000fc40000000000 */
[C---:B------:R-:W-:Y:S02]  /*3a30*/  ISETP.GT.AND P6, PT, R0.reuse, 0x30, PT ;  /* 0x000000300000780c */ /* 0x040fe40003fc4270 */
[C---:B------:R-:W-:Y:S02]  /*3a40*/  ISETP.GT.AND P5, PT, R0.reuse, 0x31, PT ;  /* 0x000000310000780c */ /* 0x040fe40003fa4270 */
[C---:B------:R-:W-:Y:S02]  /*3a50*/  ISETP.GT.AND P2, PT, R0.reuse, 0x38, PT ;  /* 0x000000380000780c */ /* 0x040fe40003f44270 */
[----:B------:R-:W-:Y:S02]  /*3a60*/  ISETP.GT.AND P0, PT, R0, 0x39, PT ;  /* 0x000000390000780c */ /* 0x000fe40003f04270 */
[----:B------:R-:W-:Y:S02]  /*3a70*/  FSEL R185, R18, -INF , P6 ;  /* 0xff80000012b97808 */ /* 0x000fe40003000000 */
[----:B------:R-:W-:-:S02]  /*3a80*/  FSEL R184, R17, -INF , P5 ;  /* 0xff80000011b87808 */ /* 0x000fc40002800000 */
[----:B------:R-:W-:Y:S02]  /*3a90*/  FSEL R159, R16, -INF , P2 ;  /* 0xff800000109f7808 */ /* 0x000fe40001000000 */
[----:B------:R-:W-:Y:S01]  /*3aa0*/  FSEL R158, R14, -INF , P0 ;  /* 0xff8000000e9e7808 */ /* 0x000fe20000000000 */
[----:B------:R-:W-:Y:S05]  /*3ab0*/  BRA.DIV ~URZ, `(.L_x_1032) ;  /* 0x0000a5227f007947 */ /* 0x000fea000b800000 */
[----:B------:R-:W2:Y:S01]  /*3ac0*/  SHFL.IDX PT, R0, R4, 0x1, 0x1c1f ;  /* 0x003c1f0004007f89 */ /* 0x000ea200000e0000 */
[----:B------:R-:W-:-:S04]  /*3ad0*/  FMNMX.FTZ R2, R8, R9, !PT ;  /* 0x0000000908027209 */ /* 0x000fc80007810000 */
[----:B------:R-:W-:-:S04]  /*3ae0*/  FMNMX.FTZ R2, R11, R2, !PT ;  /* 0x000000020b027209 */ /* 0x000fc80007810000 */
[----:B------:R-:W-:-:S04]  /*3af0*/  FMNMX.FTZ R2, R13, R2, !PT ;  /* 0x000000020d027209 */ /* 0x000fc80007810000 */
[----:B------:R-:W-:-:S04]  /*3b00*/  FMNMX.FTZ R2, R15, R2, !PT ;  /* 0x000000020f027209 */ /* 0x000fc80007810000 */
[----:B------:R-:W-:-:S04]  /*3b10*/  FMNMX.FTZ R2, R21, R2, !PT ;  /* 0x0000000215027209 */ /* 0x000fc80007810000 */
[----:B------:R-:W-:Y:S01]  /*3b20*/  FMNMX.FTZ R2, R22, R2, !PT ;  /* 0x0000000216027209 */ /* 0x000fe20007810000 */
[----:B--2---:R-:W-:-:S03]  /*3b30*/  IMAD.IADD R0, R5, 0x1, R0 ;  /* 0x0000000105007824 */ /* 0x004fc600078e0200 */
[----:B------:R-:W-:Y:S02]  /*3b40*/  FMNMX.FTZ R2, R23, R2, !PT ;  /* 0x0000000217027209 */ /* 0x000fe40007810000 */
[----:B------:R-:W-:Y:S02]  /*3b50*/  IMNMX R0, R6, R0, PT ;  /* 0x0000000006007217 */ /* 0x000fe40003800200 */
[----:B------:R-:W-:Y:S02]  /*3b60*/  FMNMX.FTZ R2, R95, R2, !PT ;  /* 0x000000025f027209 */ /* 0x000fe40007810000 */
[C---:B------:R-:W-:Y:S02]  /*3b70*/  ISETP.GT.AND P5, PT, R0.reuse, RZ, PT ;  /* 0x000000ff0000720c */ /* 0x040fe40003fa4270 */
[C---:B------:R-:W-:Y:S02]  /*3b80*/  ISETP.GT.AND P2, PT, R0.reuse, 0x1, PT ;  /* 0x000000010000780c */ /* 0x040fe40003f44270 */
[----:B------:R-:W-:-:S02]  /*3b90*/  ISETP.GT.AND P0, PT, R0, 0x8, PT ;  /* 0x000000080000780c */ /* 0x000fc40003f04270 */
[----:B------:R-:W-:Y:S02]  /*3ba0*/  FSEL R5, R77, -INF , P5 ;  /* 0xff8000004d057808 */ /* 0x000fe40002800000 */
[----:B------:R-:W-:Y:S02]  /*3bb0*/  FSEL R6, R67, -INF , P2 ;  /* 0xff80000043067808 */ /* 0x000fe40001000000 */
[----:B------:R-:W-:Y:S02]  /*3bc0*/  ISETP.GT.AND P2, PT, R0, 0x9, PT ;  /* 0x000000090000780c */ /* 0x000fe40003f44270 */
[----:B------:R-:W-:Y:S02]  /*3bd0*/  FSEL R7, R66, -INF , P0 ;  /* 0xff80000042077808 */ /* 0x000fe40000000000 */
[----:B------:R-:W-:Y:S02]  /*3be0*/  FMNMX.FTZ R3, R5, R6, !PT ;  /* 0x0000000605037209 */ /* 0x000fe40007810000 */
[----:B------:R-:W-:-:S02]  /*3bf0*/  ISETP.GT.AND P0, PT, R0, 0x10, PT ;  /* 0x000000100000780c */ /* 0x000fc40003f04270 */
[----:B------:R-:W-:Y:S02]  /*3c00*/  FSEL R10, R65, -INF , P2 ;  /* 0xff800000410a7808 */ /* 0x000fe40001000000 */
[----:B------:R-:W-:Y:S02]  /*3c10*/  FMNMX.FTZ R3, R7, R3, !PT ;  /* 0x0000000307037209 */ /* 0x000fe40007810000 */
        /* <DEDUP_REMOVED lines=15> */
[----:B------:R-:W-:-:S02]  /*3d10*/  FMNMX.FTZ R2, R94, R2, !PT ;  /* 0x000000025e027209 */ /* 0x000fc40007810000 */
[C---:B------:R-:W-:Y:S02]  /*3d20*/  ISETP.GT.AND P0, PT, R0.reuse, 0x28, PT ;  /* 0x000000280000780c */ /* 0x040fe40003f04270 */
[----:B------:R-:W-:Y:S02]  /*3d30*/  FSEL R81, R35, -INF , P2 ;  /* 0xff80000023517808 */ /* 0x000fe40001000000 */
[----:B------:R-:W-:Y:S02]  /*3d40*/  FMNMX.FTZ R3, R83, R3, !PT ;  /* 0x0000000353037209 */ /* 0x000fe40007810000 */
[----:B------:R-:W-:Y:S02]  /*3d50*/  FMNMX.FTZ R2, R93, R2, !PT ;  /* 0x000000025d027209 */ /* 0x000fe40007810000 */
[----:B------:R-:W-:Y:S02]  /*3d60*/  ISETP.GT.AND P2, PT, R0, 0x29, PT ;  /* 0x000000290000780c */ /* 0x000fe40003f44270 */
        /* <DEDUP_REMOVED lines=19> */
[----:B------:R-:W-:Y:S02]  /*3ea0*/  FSEL R102, R26, -INF , P2 ;  /* 0xff8000001a667808 */ /* 0x000fe40001000000 */
[----:B------:R-:W-:Y:S02]  /*3eb0*/  FMNMX.FTZ R2, R101, R3, !PT ;  /* 0x0000000365027209 */ /* 0x000fe40007810000 */
[----:B------:R-:W2:Y:S02]  /*3ec0*/  SHFL.BFLY PT, R3, R0, 0x2, 0x1f ;  /* 0x0c401f0000037f89 */ /* 0x000ea400000e0000 */
[----:B------:R-:W-:-:S05]  /*3ed0*/  FMNMX.FTZ R2, R102, R2, !PT ;  /* 0x0000000266027209 */ /* 0x000fca0007810000 */
[----:B------:R-:W3:Y:S01]  /*3ee0*/  SHFL.BFLY PT, R12, R2, 0x2, 0x1f ;  /* 0x0c401f00020c7f89 */ /* 0x000ee200000e0000 */
[----:B--2---:R-:W-:-:S05]  /*3ef0*/  FMNMX.FTZ R0, R3, R0, !PT ;  /* 0x0000000003007209 */ /* 0x004fca0007810000 */
[----:B------:R-:W2:Y:S01]  /*3f00*/  SHFL.BFLY PT, R100, R0, 0x1, 0x1f ;  /* 0x0c201f0000647f89 */ /* 0x000ea200000e0000 */
[----:B---3--:R-:W-:-:S05]  /*3f10*/  FMNMX.FTZ R12, R2, R12, !PT ;  /* 0x0000000c020c7209 */ /* 0x008fca0007810000 */
[----:B------:R3:W4:Y:S01]  /*3f20*/  SHFL.BFLY PT, R3, R12, 0x1, 0x1f ;  /* 0x0c201f000c037f89 */ /* 0x00072200000e0000 */
[----:B--2---:R-:W-:-:S05]  /*3f30*/  FMNMX.FTZ R100, R0, R100, !PT ;  /* 0x0000006400647209 */ /* 0x004fca0007810000 */
.L_x_1076:
[C---:B------:R-:W-:Y:S01]  /*3f40*/  FMUL.FTZ R2, R100.reuse, c[0x0][0x2d0] ;  /* 0x0000b40064027a20 */ /* 0x040fe20000410000 */
[----:B------:R-:W-:Y:S01]  /*3f50*/  FSETP.NEU.FTZ.AND P0, PT, R100, -INF , PT ;  /* 0xff8000006400780b */ /* 0x000fe20003f1d000 */
[----:B------:R-:W-:Y:S01]  /*3f60*/  WARPSYNC 0xffffffff ;  /* 0xffffffff00007948 */ /* 0x000fe20003800000 */
[----:B---34-:R-:W-:Y:S01]  /*3f70*/  FMNMX.FTZ R12, R3, R12, !PT ;  /* 0x0000000c030c7209 */ /* 0x018fe20007810000 */
[----:B------:R-:W-:Y:S01]  /*3f80*/  LDSM.16.MT88.4 R16, [R162] ;  /* 0x00000000a210783b */ /* 0x000fe20000004200 */
[----:B------:R-:W-:Y:S02]  /*3f90*/  FSEL R2, R2, RZ, P0 ;  /* 0x000000ff02027208 */ /* 0x000fe40000000000 */
[----:B------:R-:W-:Y:S01]  /*3fa0*/  FSETP.NEU.FTZ.AND P0, PT, R12, -INF , PT ;  /* 0xff8000000c00780b */ /* 0x000fe20003f1d000 */
[----:B------:R-:W-:Y:S02]  /*3fb0*/  LDSM.16.MT88.4 R32, [R165] ;  /* 0x00000000a520783b */ /* 0x000fe40000004200 */
[----:B------:R-:W-:-:S02]  /*3fc0*/  FFMA.FTZ R0, R8, c[0x0][0x2d0], -R2 ;  /* 0x0000b40008007a23 */ /* 0x000fc40000010802 */
        /* <DEDUP_REMOVED lines=8> */
[----:B--2---:R-:W-:-:S03]  /*4050*/  FFMA.FTZ R0, R9, c[0x0][0x2d0], -R2 ;  /* 0x0000b40009007a23 */ /* 0x004fc60000010802 */
[----:B------:R-:W-:Y:S01]  /*4060*/  LDSM.16.MT88.4 R68, [R162+0x4000] ;  /* 0x00400000a244783b */ /* 0x000fe20000004200 */
[----:B------:R2:W4:Y:S01]  /*4070*/  MUFU.EX2 R195, R0 ;  /* 0x0000000000c37308 */ /* 0x0005220000000800 */
[----:B---3--:R-:W-:-:S07]  /*4080*/  FFMA.FTZ R3, R13, c[0x0][0x2d0], -R2 ;  /* 0x0000b4000d037a23 */ /* 0x008fce0000010802 */
[----:B------:R3:W-:Y:S01]  /*4090*/  MUFU.EX2 R204, R3 ;  /* 0x0000000300cc7308 */ /* 0x0007e20000000800 */
[----:B--2---:R-:W-:Y:S01]  /*40a0*/  FMUL.FTZ R0, R12, c[0x0][0x2d0] ;  /* 0x0000b4000c007a20 */ /* 0x004fe20000410000 */
[----:B----4-:R-:W-:-:S04]  /*40b0*/  F2FP.PACK_AB R8, R195, R202 ;  /* 0x000000cac308723e */ /* 0x010fc800000000ff */
[----:B------:R-:W-:-:S05]  /*40c0*/  FSEL R0, R0, RZ, P0 ;  /* 0x000000ff00007208 */ /* 0x000fca0000000000 */
[----:B---3--:R-:W-:-:S04]  /*40d0*/  FFMA.FTZ R3, R5, c[0x0][0x2d0], -R0 ;  /* 0x0000b40005037a23 */ /* 0x008fc80000010800 */
[----:B------:R2:W-:Y:S02]  /*40e0*/  MUFU.EX2 R203, R3 ;  /* 0x0000000300cb7308 */ /* 0x0005e40000000800 */
[----:B--2---:R-:W-:-:S06]  /*40f0*/  FFMA.FTZ R3, R6, c[0x0][0x2d0], -R0 ;  /* 0x0000b40006037a23 */ /* 0x004fcc0000010800 */
[----:B------:R2:W3:Y:S02]  /*4100*/  MUFU.EX2 R199, R3 ;  /* 0x0000000300c77308 */ /* 0x0004e40000000800 */
[--C-:B--2---:R-:W-:Y:S01]  /*4110*/  FFMA.FTZ R3, R7, c[0x0][0x2d0], -R0.reuse ;  /* 0x0000b40007037a23 */ /* 0x104fe20000010800 */
[----:B---3--:R-:W-:Y:S01]  /*4120*/  F2FP.PACK_AB R9, R199, R203 ;  /* 0x000000cbc709723e */ /* 0x008fe200000000ff */
[----:B-1----:R-:W1:Y:S04]  /*4130*/  LDSM.16.MT88.4 R4, [R163] ;  /* 0x00000000a304783b */ /* 0x002e680000004200 */
[----:B------:R2:W-:Y:S02]  /*4140*/  MUFU.EX2 R201, R3 ;  /* 0x0000000300c97308 */ /* 0x0005e40000000800 */
[----:B--2---:R-:W-:Y:S01]  /*4150*/  FFMA.FTZ R3, R10, c[0x0][0x2d0], -R0 ;  /* 0x0000b4000a037a23 */ /* 0x004fe20000010800 */
[----:B------:R-:W-:-:S05]  /*4160*/  F2FP.PACK_AB R10, R204, R198 ;  /* 0x000000c6cc0a723e */ /* 0x000fca00000000ff */
        /* <DEDUP_REMOVED lines=16> */
[----:B-1----:R-:W-:Y:S01]  /*4270*/  FFMA.FTZ R3, R14, c[0x0][0x2d0], -R0 ;  /* 0x0000b4000e037a23 */ /* 0x002fe20000010800 */
[----:B--2---:R-:W-:-:S05]  /*4280*/  F2FP.PACK_AB R6, R235, R233 ;  /* 0x000000e9eb06723e */ /* 0x004fca00000000ff */
[----:B------:R1:W-:Y:S02]  /*4290*/  MUFU.EX2 R211, R3 ;  /* 0x0000000300d37308 */ /* 0x0003e40000000800 */
[--C-:B-1----:R-:W-:Y:S02]  /*42a0*/  FFMA.FTZ R3, R20, c[0x0][0x2d0], -R0.reuse ;  /* 0x0000b40014037a23 */ /* 0x102fe40000010800 */
[----:B------:R-:W-:Y:S04]  /*42b0*/  HMMA.16816.F32 R20, R8, R32, RZ ;  /* 0x000000200814723c */ /* 0x000fe800000018ff */
        /* <DEDUP_REMOVED lines=23> */
[C---:B------:R-:W-:Y:S01]  /*4430*/  HMMA.16816.F32 R136, R4.reuse, R40, R20 ;  /* 0x000000280488723c */ /* 0x040fe20000001814 */
[----:B------:R-:W-:Y:S07]  /*4440*/  LDSM.16.MT88.4 R40, [R162+0x2800] ;  /* 0x00280000a228783b */ /* 0x000fee0000004200 */
[----:B------:R-:W-:Y:S01]  /*4450*/  HMMA.16816.F32 R120, R4, R46, R28 ;  /* 0x0000002e0478723c */ /* 0x000fe2000000181c */
[----:B-----5:R-:W-:-:S07]  /*4460*/  FFMA.FTZ R3, R92, c[0x0][0x2d0], -R2 ;  /* 0x0000b4005c037a23 */ /* 0x020fce0000010802 */
[C---:B------:R-:W-:Y:S01]  /*4470*/  HMMA.16816.F32 R20, R8.reuse, R64, RZ ;  /* 0x000000400814723c */ /* 0x040fe200000018ff */
[----:B------:R-:W5:Y:S01]  /*4480*/  LDSM.16.MT88.4 R64, [R164+0x2800] ;  /* 0x00280000a440783b */ /* 0x000f620000004200 */
[----:B------:R2:W2:Y:S06]  /*4490*/  MUFU.EX2 R194, R3 ;  /* 0x0000000300c27308 */ /* 0x0004ac0000000800 */
[C---:B-1----:R-:W-:Y:S08]  /*44a0*/  HMMA.16816.F32 R44, R8.reuse, R24, RZ ;  /* 0x00000018082c723c */ /* 0x042ff000000018ff */
[----:B------:R-:W-:Y:S01]  /*44b0*/  HMMA.16816.F32 R32, R8, R26, RZ ;  /* 0x0000001a0820723c */ /* 0x000fe200000018ff */
[----:B--2---:R-:W-:-:S04]  /*44c0*/  FFMA.FTZ R3, R83, c[0x0][0x2d0], -R0 ;  /* 0x0000b40053037a23 */ /* 0x004fc80000010800 */
[----:B------:R1:W-:Y:S03]  /*44d0*/  MUFU.EX2 R187, R3 ;  /* 0x0000000300bb7308 */ /* 0x0003e60000000800 */
[----:B---3--:R-:W-:Y:S08]  /*44e0*/  HMMA.16816.F32 R108, R4, R38, R16 ;  /* 0x00000026046c723c */ /* 0x008ff00000001810 */
[----:B----4-:R-:W-:Y:S01]  /*44f0*/  HMMA.16816.F32 R16, R8, R56, RZ ;  /* 0x000000380810723c */ /* 0x010fe200000018ff */
[----:B-1----:R-:W-:-:S07]  /*4500*/  FFMA.FTZ R3, R81, c[0x0][0x2d0], -R0 ;  /* 0x0000b40051037a23 */ /* 0x002fce0000010800 */
[C---:B------:R-:W-:Y:S01]  /*4510*/  HMMA.16816.F32 R128, R4.reuse, R52, R44 ;  /* 0x000000340480723c */ /* 0x040fe2000000182c */
[----:B------:R1:W2:Y:S07]  /*4520*/  MUFU.EX2 R188, R3 ;  /* 0x0000000300bc7308 */ /* 0x0002ae0000000800 */
[----:B------:R-:W-:Y:S01]  /*4530*/  HMMA.16816.F32 R148, R4, R36, R20 ;  /* 0x000000240494723c */ /* 0x000fe20000001814 */
[----:B------:R-:W3:Y:S07]  /*4540*/  LDSM.16.MT88.4 R36, [R162+0x4800] ;  /* 0x00480000a224783b */ /* 0x000eee0000004200 */
[----:B------:R-:W-:Y:S01]  /*4550*/  HMMA.16816.F32 R28, R8, R60, RZ ;  /* 0x0000003c081c723c */ /* 0x000fe200000018ff */
[----:B-1----:R-:W-:-:S04]  /*4560*/  FFMA.FTZ R3, R82, c[0x0][0x2d0], -R0 ;  /* 0x0000b40052037a23 */ /* 0x002fc80000010800 */
[----:B------:R1:W-:Y:S03]  /*4570*/  MUFU.EX2 R189, R3 ;  /* 0x0000000300bd7308 */ /* 0x0003e60000000800 */
[C---:B------:R-:W-:Y:S01]  /*4580*/  HMMA.16816.F32 R52, R4.reuse, R54, R32 ;  /* 0x000000360434723c */ /* 0x040fe20000001820 */
[----:B------:R-:W4:Y:S07]  /*4590*/  LDSM.16.MT88.4 R32, [R163+0x4000] ;  /* 0x00400000a320783b */ /* 0x000f2e0000004200 */
[----:B-----5:R-:W-:Y:S01]  /*45a0*/  HMMA.16816.F32 R84, R4, R64, R16 ;  /* 0x000000400454723c */ /* 0x020fe20000001810 */
[----:B-1----:R-:W-:-:S07]  /*45b0*/  FFMA.FTZ R3, R80, c[0x0][0x2d0], -R0 ;  /* 0x0000b40050037a23 */ /* 0x002fce0000010800 */
[C---:B------:R-:W-:Y:S01]  /*45c0*/  HMMA.16816.F32 R16, R8.reuse, R68, RZ ;  /* 0x000000440810723c */ /* 0x040fe200000018ff */
[----:B------:R1:W5:Y:S07]  /*45d0*/  MUFU.EX2 R191, R3 ;  /* 0x0000000300bf7308 */ /* 0x00036e0000000800 */
[----:B------:R-:W-:Y:S01]  /*45e0*/  HMMA.16816.F32 R24, R8, R62, RZ ;  /* 0x0000003e0818723c */ /* 0x000fe200000018ff */
[----:B------:R-:W2:Y:S07]  /*45f0*/  LDSM.16.MT88.4 R60, [R165+0x2800] ;  /* 0x00280000a53c783b */ /* 0x000eae0000004200 */
[----:B------:R-:W-:Y:S01]  /*4600*/  HMMA.16816.F32 R124, R4, R40, R28 ;  /* 0x00000028047c723c */ /* 0x000fe2000000181c */
[----:B------:R-:W2:Y:S01]  /*4610*/  LDSM.16.MT88.4 R28, [R163+0x4800] ;  /* 0x00480000a31c783b */ /* 0x000ea20000004200 */
[----:B-1----:R-:W-:-:S04]  /*4620*/  FFMA.FTZ R3, R185, c[0x0][0x2d0], -R2 ;  /* 0x0000b400b9037a23 */ /* 0x002fc80000010802 */
[----:B------:R1:W-:Y:S02]  /*4630*/  MUFU.EX2 R14, R3 ;  /* 0x00000003000e7308 */ /* 0x0003e40000000800 */
[C---:B------:R-:W-:Y:S08]  /*4640*/  HMMA.16816.F32 R20, R8.reuse, R50, RZ ;  /* 0x000000320814723c */ /* 0x040ff000000018ff */
[----:B------:R-:W-:Y:S01]  /*4650*/  HMMA.16816.F32 R44, R8, R48, RZ ;  /* 0x00000030082c723c */ /* 0x000fe200000018ff */
[----:B-1----:R-:W-:Y:S01]  /*4660*/  FFMA.FTZ R3, R184, c[0x0][0x2d0], -R2 ;  /* 0x0000b400b8037a23 */ /* 0x002fe20000010802 */
[----:B------:R-:W-:-:S06]  /*4670*/  IADD3 R184, R196, -0x2, RZ ;  /* 0xfffffffec4b87810 */ /* 0x000fcc0007ffe0ff */
[----:B---3--:R-:W-:Y:S01]  /*4680*/  HMMA.16816.F32 R72, R4, R36, R16 ;  /* 0x000000240448723c */ /* 0x008fe20000001810 */
[----:B------:R1:W3:Y:S07]  /*4690*/  MUFU.EX2 R205, R3 ;  /* 0x0000000300cd7308 */ /* 0x0002ee0000000800 */
[----:B----4-:R-:W-:Y:S08]  /*46a0*/  HMMA.16816.F32 R16, R8, R34, RZ ;  /* 0x000000220810723c */ /* 0x010ff000000018ff */
[----:B------:R-:W-:Y:S01]  /*46b0*/  HMMA.16816.F32 R116, R4, R42, R24 ;  /* 0x0000002a0474723c */ /* 0x000fe20000001818 */
[----:B-1----:R-:W-:-:S02]  /*46c0*/  FFMA.FTZ R3, R159, c[0x0][0x2d0], -R2 ;  /* 0x0000b4009f037a23 */ /* 0x002fc40000010802 */
[----:B------:R-:W-:Y:S02]  /*46d0*/  FFMA.FTZ R2, R158, c[0x0][0x2d0], -R2 ;  /* 0x0000b4009e027a23 */ /* 0x000fe40000010802 */
[----:B------:R1:W-:Y:S03]  /*46e0*/  MUFU.EX2 R159, R3 ;  /* 0x00000003009f7308 */ /* 0x0003e60000000800 */
[----:B------:R-:W-:Y:S05]  /*46f0*/  HMMA.16816.F32 R24, R8, R58, RZ ;  /* 0x0000003a0818723c */ /* 0x000fea00000018ff */
[----:B------:R4:W3:Y:S03]  /*4700*/  MUFU.EX2 R15, R2 ;  /* 0x00000002000f7308 */ /* 0x0008e60000000800 */
[----:B--2---:R-:W-:Y:S01]  /*4710*/  HMMA.16816.F32 R88, R4, R62, R20 ;  /* 0x0000003e0458723c */ /* 0x004fe20000001814 */
[----:B-1----:R-:W-:-:S07]  /*4720*/  FADD.FTZ R3, R202, R195 ;  /* 0x000000c3ca037221 */ /* 0x002fce0000010000 */
[----:B------:R-:W-:Y:S01]  /*4730*/  HMMA.16816.F32 R96, R4, R60, R44 ;  /* 0x0000003c0460723c */ /* 0x000fe2000000182c */
[----:B----4-:R-:W-:-:S07]  /*4740*/  FFMA.FTZ R2, R157, c[0x0][0x2d0], -R0 ;  /* 0x0000b4009d027a23 */ /* 0x010fce0000010800 */
[----:B------:R-:W-:Y:S01]  /*4750*/  HMMA.16816.F32 R20, R8, R32, RZ ;  /* 0x000000200814723c */ /* 0x000fe200000018ff */
[----:B------:R-:W1:Y:S07]  /*4760*/  LDSM.16.MT88.4 R32, [R165+0x4000] ;  /* 0x00400000a520783b */ /* 0x000e6e0000004200 */
[C---:B------:R-:W-:Y:S01]  /*4770*/  HMMA.16816.F32 R44, R4.reuse, R30, R16 ;  /* 0x0000001e042c723c */ /* 0x040fe20000001810 */
[----:B------:R-:W2:Y:S07]  /*4780*/  LDSM.16.MT88.4 R16, [R164+0x4000] ;  /* 0x00400000a410783b */ /* 0x000eae0000004200 */
[----:B------:R-:W-:Y:S08]  /*4790*/  HMMA.16816.F32 R76, R4, R66, R24 ;  /* 0x00000042044c723c */ /* 0x000ff00000001818 */
[----:B------:R-:W-:Y:S08]  /*47a0*/  HMMA.16816.F32 R24, R8, R70, RZ ;  /* 0x000000460818723c */ /* 0x000ff000000018ff */
[----:B------:R-:W-:Y:S01]  /*47b0*/  HMMA.16816.F32 R48, R4, R28, R20 ;  /* 0x0000001c0430723c */ /* 0x000fe20000001814 */
[----:B------:R-:W4:Y:S07]  /*47c0*/  LDSM.16.MT88.4 R28, [R165+0x4800] ;  /* 0x00480000a51c783b */ /* 0x000f2e0000004200 */
[----:B-1----:R-:W-:Y:S08]  /*47d0*/  HMMA.16816.F32 R20, R8, R34, RZ ;  /* 0x000000220814723c */ /* 0x002ff000000018ff */
[----:B------:R-:W-:Y:S08]  /*47e0*/  HMMA.16816.F32 R56, R4, R38, R24 ;  /* 0x000000260438723c */ /* 0x000ff00000001818 */
[C---:B------:R-:W-:Y:S08]  /*47f0*/  HMMA.16816.F32 R24, R8.reuse, R32, RZ ;  /* 0x000000200818723c */ /* 0x040ff000000018ff */
[C---:B--2---:R-:W-:Y:S08]  /*4800*/  HMMA.16816.F32 R32, R8.reuse, R16, RZ ;  /* 0x000000100820723c */ /* 0x044ff000000018ff */
[----:B------:R-:W-:Y:S01]  /*4810*/  HMMA.16816.F32 R8, R8, R18, RZ ;  /* 0x000000120808723c */ /* 0x000fe200000018ff */
[----:B------:R-:W1:Y:S07]  /*4820*/  LDSM.16.MT88.4 R16, [R164+0x4800] ;  /* 0x00480000a410783b */ /* 0x000e6e0000004200 */
[C---:B----4-:R-:W-:Y:S08]  /*4830*/  HMMA.16816.F32 R36, R4.reuse, R28, R24 ;  /* 0x0000001c0424723c */ /* 0x050ff00000001818 */
[C---:B------:R-:W-:Y:S08]  /*4840*/  HMMA.16816.F32 R20, R4.reuse, R30, R20 ;  /* 0x0000001e0414723c */ /* 0x040ff00000001814 */
[C---:B-1----:R-:W-:Y:S08]  /*4850*/  HMMA.16816.F32 R32, R4.reuse, R16, R32 ;  /* 0x000000100420723c */ /* 0x042ff00000001820 */
[----:B------:R-:W-:Y:S01]  /*4860*/  HMMA.16816.F32 R16, R4, R18, R8 ;  /* 0x000000120410723c */ /* 0x000fe20000001808 */
[----:B------:R-:W1:Y:S06]  /*4870*/  LDSM.16.MT88.4 R8, [R162+0x1000] ;  /* 0x00100000a208783b */ /* 0x000e6c0000004200 */
[----:B------:R-:W-:-:S02]  /*4880*/  F2FP.PACK_AB R4, R192, R190 ;  /* 0x000000bec004723e */ /* 0x000fc400000000ff */
[----:B------:R-:W-:Y:S02]  /*4890*/  F2FP.PACK_AB R6, R194, R193 ;  /* 0x000000c1c206723e */ /* 0x000fe400000000ff */
[----:B------:R-:W-:Y:S02]  /*48a0*/  F2FP.PACK_AB R5, R188, R187 ;  /* 0x000000bbbc05723e */ /* 0x000fe400000000ff */
[----:B-----5:R-:W-:-:S07]  /*48b0*/  F2FP.PACK_AB R7, R191, R189 ;  /* 0x000000bdbf07723e */ /* 0x020fce00000000ff */
        /* <DEDUP_REMOVED lines=20> */
[----:B------:R-:W1:Y:S04]  /*4a00*/  LDSM.16.MT88.4 R8, [R165+0x3000] ;  /* 0x00300000a508783b */ /* 0x000e680000004200 */
[----:B------:R-:W-:Y:S03]  /*4a10*/  LDSM.16.MT88.4 R108, [R162+0x1800] ;  /* 0x00180000a26c783b */ /* 0x000fe60000004200 */
[C---:B-1----:R-:W-:Y:S07]  /*4a20*/  HMMA.16816.F32 R144, R4.reuse, R8, R96 ;  /* 0x000000080490723c */ /* 0x042fee0000001860 */
[----:B---3--:R-:W-:Y:S01]  /*4a30*/  F2FP.PACK_AB R96, R205, R14 ;  /* 0x0000000ecd60723e */ /* 0x008fe200000000ff */
[----:B------:R-:W-:Y:S01]  /*4a40*/  HMMA.16816.F32 R88, R4, R10, R88 ;  /* 0x0000000a0458723c */ /* 0x000fe20000001858 */
[----:B------:R-:W1:Y:S01]  /*4a50*/  LDSM.16.MT88.4 R8, [R164+0x3000] ;  /* 0x00300000a408783b */ /* 0x000e620000004200 */
[----:B------:R-:W-:-:S06]  /*4a60*/  F2FP.PACK_AB R98, R15, R159 ;  /* 0x0000009f0f62723e */ /* 0x000fcc00000000ff */
        /* <DEDUP_REMOVED lines=16> */
[----:B------:R-:W-:Y:S01]  /*4b70*/  HMMA.16816.F32 R16, R4, R10, R16 ;  /* 0x0000000a0410723c */ /* 0x000fe20000001810 */
[----:B------:R1:W-:Y:S01]  /*4b80*/  MUFU.EX2 R7, R2 ;  /* 0x0000000200077308 */ /* 0x0003e20000000800 */
[----:B------:R-:W-:Y:S05]  /*4b90*/  LDSM.16.MT88.4 R8, [R164+0x5800] ;  /* 0x00580000a408783b */ /* 0x000fea0000004200 */
[----:B------:R-:W-:Y:S01]  /*4ba0*/  FADD.FTZ R4, R198, R3 ;  /* 0x00000003c6047221 */ /* 0x000fe20000010000 */
[----:B------:R-:W-:Y:S01]  /*4bb0*/  MOV R5, c[0x0][0x2ac] ;  /* 0x0000ab0000057a02 */ /* 0x000fe20000000f00 */
[----:B------:R-:W-:-:S02]  /*4bc0*/  FFMA.FTZ R3, R156, c[0x0][0x2d0], -R0 ;  /* 0x0000b4009c037a23 */ /* 0x000fc40000010800 */
[----:B------:R-:W-:Y:S02]  /*4bd0*/  FADD.FTZ R4, R204, R4 ;  /* 0x00000004cc047221 */ /* 0x000fe40000010000 */
[----:B------:R-:W2:Y:S01]  /*4be0*/  MUFU.EX2 R6, R3 ;  /* 0x0000000300067308 */ /* 0x000ea20000000800 */
[----:B------:R-:W-:Y:S02]  /*4bf0*/  IMAD R5, R5, c[0x0][0x1d0], RZ ;  /* 0x0000740005057a24 */ /* 0x000fe400078e02ff */
[--C-:B-1----:R-:W-:Y:S02]  /*4c00*/  FFMA.FTZ R2, R101, c[0x0][0x2d0], -R0.reuse ;  /* 0x0000b40065027a23 */ /* 0x102fe40000010800 */
[----:B------:R-:W-:-:S03]  /*4c10*/  FFMA.FTZ R0, R102, c[0x0][0x2d0], -R0 ;  /* 0x0000b40066007a23 */ /* 0x000fc60000010800 */
[----:B------:R1:W-:Y:S08]  /*4c20*/  MUFU.EX2 R13, R2 ;  /* 0x00000002000d7308 */ /* 0x0003f00000000800 */
[----:B------:R-:W3:Y:S01]  /*4c30*/  MUFU.EX2 R206, R0 ;  /* 0x0000000000ce7308 */ /* 0x000ee20000000800 */
[----:B--2---:R-:W-:Y:S01]  /*4c40*/  F2FP.PACK_AB R97, R6, R7 ;  /* 0x000000070661723e */ /* 0x004fe200000000ff */
[----:B-1----:R-:W-:-:S04]  /*4c50*/  FADD.FTZ R2, R203, R199 ;  /* 0x000000c7cb027221 */ /* 0x002fc80000010000 */
[----:B------:R-:W-:Y:S01]  /*4c60*/  FADD.FTZ R2, R201, R2 ;  /* 0x00000002c9027221 */ /* 0x000fe20000010000 */
[----:B---3--:R-:W-:-:S03]  /*4c70*/  F2FP.PACK_AB R99, R206, R13 ;  /* 0x0000000dce63723e */ /* 0x008fc600000000ff */
        /* <DEDUP_REMOVED lines=8> */
[----:B------:R-:W-:Y:S01]  /*4d00*/  HMMA.16816.F32 R124, R96, R126, R40 ;  /* 0x0000007e607c723c */ /* 0x000fe20000001828 */
[----:B------:R-:W1:Y:S01]  /*4d10*/  LDSM.16.MT88.4 R40, [R162+0x3800] ;  /* 0x00380000a228783b */ /* 0x000e620000004200 */
[----:B------:R-:W-:Y:S02]  /*4d20*/  FADD.FTZ R4, R235, R2 ;  /* 0x00000002eb047221 */ /* 0x000fe40000010000 */
[----:B------:R-:W-:-:S04]  /*4d30*/  @P4 IMAD.HI.U32 R2, R229, c[0x0][0x2c8], RZ ;  /* 0x0000b200e5024a27 */ /* 0x000fc800078e00ff */
[C---:B------:R-:W-:Y:S01]  /*4d40*/  HMMA.16816.F32 R128, R96.reuse, R132, R128 ;  /* 0x000000846080723c */ /* 0x040fe20000001880 */
[----:B------:R-:W-:Y:S01]  /*4d50*/  FADD.FTZ R3, R230, R0 ;  /* 0x00000000e6037221 */ /* 0x000fe20000010000 */
[----:B------:R-:W-:Y:S01]  /*4d60*/  MOV R0, R229 ;  /* 0x000000e500007202 */ /* 0x000fe20000000f00 */
[----:B------:R-:W-:Y:S01]  /*4d70*/  FADD.FTZ R4, R190, R4 ;  /* 0x00000004be047221 */ /* 0x000fe20000010000 */
[----:B------:R-:W-:Y:S01]  /*4d80*/  @P4 SHF.R.U32.HI R0, RZ, c[0x0][0x2cc], R2 ;  /* 0x0000b300ff004a19 */ /* 0x000fe20000011602 */
[----:B------:R-:W-:Y:S02]  /*4d90*/  FADD.FTZ R2, R187, R3 ;  /* 0x00000003bb027221 */ /* 0x000fe40000010000 */
[----:B------:R-:W-:Y:S01]  /*4da0*/  FADD.FTZ R3, R192, R4 ;  /* 0x00000004c0037221 */ /* 0x000fe20000010000 */
[----:B------:R-:W-:Y:S01]  /*4db0*/  HMMA.16816.F32 R132, R96, R134, R52 ;  /* 0x000000866084723c */ /* 0x000fe20000001834 */
[----:B------:R-:W-:Y:S01]  /*4dc0*/  IADD3 R0, R0, -c[0x0][0x168], R5 ;  /* 0x80005a0000007a10 */ /* 0x000fe20007ffe005 */
[----:B------:R-:W-:-:S02]  /*4dd0*/  FADD.FTZ R2, R188, R2 ;  /* 0x00000002bc027221 */ /* 0x000fc40000010000 */
[----:B------:R-:W-:Y:S01]  /*4de0*/  FADD.FTZ R4, R193, R3 ;  /* 0x00000003c1047221 */ /* 0x000fe20000010000 */
[----:B------:R-:W-:Y:S01]  /*4df0*/  SHF.R.S32.HI R5, RZ, 0x1f, R0 ;  /* 0x0000001fff057819 */ /* 0x000fe20000011400 */
[----:B------:R-:W-:Y:S02]  /*4e00*/  FADD.FTZ R3, R189, R2 ;  /* 0x00000002bd037221 */ /* 0x000fe40000010000 */
[----:B------:R-:W-:Y:S01]  /*4e10*/  HMMA.16816.F32 R52, R96, R56, R144 ;  /* 0x000000386034723c */ /* 0x000fe20000001890 */
[----:B------:R-:W-:Y:S01]  /*4e20*/  LEA.HI R5, R5, R0, RZ, 0x6 ;  /* 0x0000000005057211 */ /* 0x000fe200078f30ff */
[----:B------:R-:W-:Y:S02]  /*4e30*/  FADD.FTZ R2, R194, R4 ;  /* 0x00000004c2027221 */ /* 0x000fe40000010000 */
[----:B------:R-:W-:Y:S01]  /*4e40*/  FADD.FTZ R0, R191, R3 ;  /* 0x00000003bf007221 */ /* 0x000fe20000010000 */
[----:B------:R-:W-:Y:S01]  /*4e50*/  SHF.R.S32.HI R211, RZ, 0x6, R5 ;  /* 0x00000006ffd37819 */ /* 0x000fe20000011405 */
[----:B------:R-:W-:-:S02]  /*4e60*/  FADD.FTZ R2, R14, R2 ;  /* 0x000000020e027221 */ /* 0x000fc40000010000 */
[C---:B------:R-:W-:Y:S01]  /*4e70*/  HMMA.16816.F32 R56, R96.reuse, R58, R88 ;  /* 0x0000003a6038723c */ /* 0x040fe20000001858 */
[----:B------:R-:W-:Y:S01]  /*4e80*/  LDSM.16.MT88.4 R88, [R165+0x5800] ;  /* 0x00580000a558783b */ /* 0x000fe20000004200 */
[----:B------:R-:W-:Y:S01]  /*4e90*/  IMNMX R211, R213, R211, !PT ;  /* 0x000000d3d5d37217 */ /* 0x000fe20007800200 */
[----:B------:R-:W-:Y:S02]  /*4ea0*/  FADD.FTZ R0, R7, R0 ;  /* 0x0000000007007221 */ /* 0x000fe40000010000 */
[----:B------:R-:W-:Y:S01]  /*4eb0*/  FADD.FTZ R205, R205, R2 ;  /* 0x00000002cdcd7221 */ /* 0x000fe20000010000 */
[----:B------:R-:W-:Y:S01]  /*4ec0*/  ISETP.GE.AND P0, PT, R184, R211, PT ;  /* 0x000000d3b800720c */ /* 0x000fe20003f06270 */
[----:B------:R-:W-:Y:S01]  /*4ed0*/  FADD.FTZ R0, R6, R0 ;  /* 0x0000000006007221 */ /* 0x000fe20000010000 */
[----:B------:R-:W-:Y:S01]  /*4ee0*/  HMMA.16816.F32 R44, R96, R48, R148 ;  /* 0x00000030602c723c */ /* 0x000fe20000001894 */
[----:B------:R-:W-:Y:S02]  /*4ef0*/  FADD.FTZ R205, R159, R205 ;  /* 0x000000cd9fcd7221 */ /* 0x000fe40000010000 */
[----:B------:R-:W-:-:S02]  /*4f00*/  FADD.FTZ R0, R13, R0 ;  /* 0x000000000d007221 */ /* 0x000fc40000010000 */
[----:B------:R-:W-:Y:S02]  /*4f10*/  FADD.FTZ R205, R15, R205 ;  /* 0x000000cd0fcd7221 */ /* 0x000fe40000010000 */
[----:B------:R-:W-:Y:S01]  /*4f20*/  FADD.FTZ R206, R206, R0 ;  /* 0x00000000cece7221 */ /* 0x000fe20000010000 */
[C---:B-1----:R-:W-:Y:S08]  /*4f30*/  HMMA.16816.F32 R36, R96.reuse, R40, R60 ;  /* 0x000000286024723c */ /* 0x042ff0000000183c */
[C---:B------:R-:W-:Y:S01]  /*4f40*/  HMMA.16816.F32 R40, R96.reuse, R42, R64 ;  /* 0x0000002a6028723c */ /* 0x040fe20000001840 */
[----:B------:R-:W1:Y:S07]  /*4f50*/  LDSM.16.MT88.4 R64, [R164+0x3800] ;  /* 0x00380000a440783b */ /* 0x000e6e0000004200 */
[C---:B------:R-:W-:Y:S08]  /*4f60*/  HMMA.16816.F32 R48, R96.reuse, R50, R68 ;  /* 0x000000326030723c */ /* 0x040ff00000001844 */
[C---:B------:R-:W-:Y:S08]  /*4f70*/  HMMA.16816.F32 R68, R96.reuse, R72, R136 ;  /* 0x000000486044723c */ /* 0x040ff00000001888 */
[C---:B------:R-:W-:Y:S08]  /*4f80*/  HMMA.16816.F32 R72, R96.reuse, R74, R76 ;  /* 0x0000004a6048723c */ /* 0x040ff0000000184c */
[C---:B------:R-:W-:Y:S08]  /*4f90*/  HMMA.16816.F32 R104, R96.reuse, R108, R104 ;  /* 0x0000006c6068723c */ /* 0x040ff00000001868 */
[C---:B------:R-:W-:Y:S08]  /*4fa0*/  HMMA.16816.F32 R112, R96.reuse, R116, R112 ;  /* 0x000000746070723c */ /* 0x040ff00000001870 */
        /* <DEDUP_REMOVED lines=8> */
[C---:B------:R-:W-:Y:S08]  /*5030*/  HMMA.16816.F32 R88, R96.reuse, R90, R20 ;  /* 0x0000005a6058723c */ /* 0x040ff00000001814 */
[C---:B------:R-:W-:Y:S08]  /*5040*/  HMMA.16816.F32 R92, R96.reuse, R8, R32 ;  /* 0x00000008605c723c */ /* 0x040ff00000001820 */
[----:B------:R-:W-:Y:S01]  /*5050*/  HMMA.16816.F32 R96, R96, R10, R16 ;  /* 0x0000000a6060723c */ /* 0x000fe20000001810 */
[----:B------:R-:W-:Y:S01]  /*5060*/  @!UPT UIADD3 URZ, URZ, URZ, URZ ;  /* 0x0000003f3f3ff290 */ /* 0x000fe2000fffe03f */
[----:B------:R-:W-:Y:S11]  /*5070*/  @!P0 BRA `(.L_x_1033) ;  /* 0x000036f000008947 */ /* 0x000ff60003800000 */
[----:B------:R-:W-:Y:S02]  /*5080*/  MOV R102, R12 ;  /* 0x0000000c00667202 */ /* 0x000fe40000000f00 */
[----:B------:R-:W-:-:S02]  /*5090*/  MOV R101, R100 ;  /* 0x0000006400657202 */ /* 0x000fc40000000f00 */
[----:B------:R-:W-:-:S07]  /*50a0*/  MOV R191, R184 ;  /* 0x000000b800bf7202 */ /* 0x000fce0000000f00 */
.L_x_1044:
        /* <DEDUP_REMOVED lines=28> */
[C---:B------:R-:W-:Y:S01]  /*5270*/  SHF.L.U64.HI R14, R208.reuse, 0x1, R7 ;  /* 0x00000001d00e7819 */ /* 0x040fe20000010207 */
        /* <DEDUP_REMOVED lines=11> */
.L_x_1077:
[----:B------:R-:W-:-:S05]  /*5330*/  BRA.DIV ~URZ, `(.L_x_1037) ;  /* 0x000092b27f007947 */ /* 0x000fca000b800000 */
[----:B------:R-:W5:Y:S01]  /*5340*/  SHFL.IDX PT, R0, R12, RZ, 0x181f ;  /* 0x00181fff0c007589 */ /* 0x000f6200000e0000 */
[----:B------:R-:W-:Y:S02]  /*5350*/  ISETP.GE.AND P5, PT, R197, c[0x0][0x1d4], PT ;  /* 0x00007500c5007a0c */ /* 0x000fe40003fa6270 */
[----:B------:R-:W-:Y:S02]  /*5360*/  ISETP.GE.AND P2, PT, R208, c[0x0][0x1d4], PT ;  /* 0x00007500d0007a0c */ /* 0x000fe40003f46270 */
[C---:B-----5:R-:W-:Y:S02]  /*5370*/  IADD3 R2, P0, R0.reuse, R21, RZ ;  /* 0x0000001500027210 */ /* 0x060fe40007f1e0ff */
[----:B------:R-:W-:Y:S03]  /*5380*/  IADD3 R6, P6, R0, R22, RZ ;  /* 0x0000001600067210 */ /* 0x000fe60007fde0ff */
[C---:B---3--:R-:W-:Y:S01]  /*5390*/  IMAD.X R3, R4.reuse, 0x1, R13, P0 ;  /* 0x0000000104037824 */ /* 0x048fe200000e060d */
[----:B------:R-:W-:Y:S01]  /*53a0*/  ISETP.GE.AND P0, PT, R207, c[0x0][0x1d4], PT ;  /* 0x00007500cf007a0c */ /* 0x000fe20003f06270 */
[----:B------:R-:W-:Y:S03]  /*53b0*/  IMAD.X R7, R4, 0x1, R14, P6 ;  /* 0x0000000104077824 */ /* 0x000fe600030e060e */
[----:B------:R-:W-:Y:S01]  /*53c0*/  @!PT LDS RZ, [RZ] ;  /* 0x00000000fffff984 */ /* 0x000fe20000000800 */
[----:B------:R-:W-:Y:S01]  /*53d0*/  @!PT LDS RZ, [RZ] ;  /* 0x00000000fffff984 */ /* 0x000fe20000000800 */
[----:B------:R3:W-:Y:S04]  /*53e0*/  LDGSTS.E.BYPASS.LTC128B.128 [R182+0x100], [R2.64], !P5 ;  /* 0x0010000002b67fae */ /* 0x0007e8000e901d46 */
[----:B------:R5:W-:Y:S01]  /*53f0*/  LDGSTS.E.BYPASS.LTC128B.128 [R182+0x2100], [R6.64], !P2 ;  /* 0x0210000006b67fae */ /* 0x000be2000d101d46 */
[----:B---3--:R-:W-:Y:S03]  /*5400*/  IADD3 R2, P6, R0, R23, RZ ;  /* 0x0000001700027210 */ /* 0x008fe60007fde0ff */
[----:B------:R-:W3:Y:S01]  /*5410*/  SHFL.IDX PT, R0, R12, 0x1, 0x181f ;  /* 0x00381f000c007f89 */ /* 0x000ee200000e0000 */
[----:B-----5:R-:W-:Y:S01]  /*5420*/  SEL R6, RZ, 0x10, P2 ;  /* 0x00000010ff067807 */ /* 0x020fe20001000000 */
[----:B------:R-:W-:Y:S01]  /*5430*/  IMAD.X R3, R4, 0x1, R15, P6 ;  /* 0x0000000104037824 */ /* 0x000fe200030e060f */
[----:B------:R-:W-:Y:S01]  /*5440*/  SEL R7, RZ, 0x10, P0 ;  /* 0x00000010ff077807 */ /* 0x000fe20000000000 */
[----:B------:R5:W4:Y:S04]  /*5450*/  SHFL.IDX PT, R4, R5, 0x1, 0x181f ;  /* 0x00381f0005047f89 */ /* 0x000b2800000e0000 */
[----:B------:R2:W-:Y:S01]  /*5460*/  LDGSTS.E.BYPASS.LTC128B.128 [R182+0x4100], [R2.64], !P0 ;  /* 0x0410000002b67fae */ /* 0x0005e2000c101d46 */
[----:B----45:R-:W-:Y:S04]  /*5470*/  SEL R5, RZ, 0x10, P5 ;  /* 0x00000010ff057807 */ /* 0x030fe80002800000 */
.L_x_1078:
[C---:B---3--:R-:W-:Y:S02]  /*5480*/  ISETP.NE.U32.AND P5, PT, R5.reuse, RZ, PT ;  /* 0x000000ff0500720c */ /* 0x048fe40003fa5070 */
[----:B------:R-:W-:Y:S02]  /*5490*/  IADD3 R5, -R5, 0x10, RZ ;  /* 0x0000001005057810 */ /* 0x000fe40007ffe1ff */
[C---:B------:R-:W-:Y:S02]  /*54a0*/  ISETP.NE.U32.AND P6, PT, R6.reuse, RZ, PT ;  /* 0x000000ff0600720c */ /* 0x040fe40003fc5070 */
[----:B------:R-:W-:Y:S02]  /*54b0*/  LOP3.LUT R5, R5, 0xf, RZ, 0xc0, !PT ;  /* 0x0000000f05057812 */ /* 0x000fe400078ec0ff */
[----:B------:R-:W-:Y:S02]  /*54c0*/  IADD3 R6, -R6, 0x10, RZ ;  /* 0x0000001006067810 */ /* 0x000fe40007ffe1ff */
[----:B--2---:R-:W-:Y:S02]  /*54d0*/  IADD3 R2, P2, P0, R5, R0, R21 ;  /* 0x0000000005027210 */ /* 0x004fe4000785e015 */
[----:B------:R-:W-:Y:S02]  /*54e0*/  LOP3.LUT R6, R6, 0xf, RZ, 0xc0, !PT ;  /* 0x0000000f06067812 */ /* 0x000fe400078ec0ff */
[----:B------:R-:W-:Y:S02]  /*54f0*/  IADD3.X R3, RZ, R4, R13, P2, P0 ;  /* 0x00000004ff037210 */ /* 0x000fe400017e040d */
[----:B------:R-:W-:Y:S03]  /*5500*/  IADD3 R6, P2, P0, R6, R0, R22 ;  /* 0x0000000006067210 */ /* 0x000fe6000785e016 */
[----:B------:R-:W-:Y:S01]  /*5510*/  @!PT LDS RZ, [RZ] ;  /* 0x00000000fffff984 */ /* 0x000fe20000000800 */
[----:B------:R-:W-:Y:S01]  /*5520*/  @!PT LDS RZ, [RZ] ;  /* 0x00000000fffff984 */ /* 0x000fe20000000800 */
[----:B------:R-:W-:Y:S01]  /*5530*/  @!PT LDS RZ, [RZ] ;  /* 0x00000000fffff984 */ /* 0x000fe20000000800 */
[----:B------:R2:W-:Y:S01]  /*5540*/  LDGSTS.E.BYPASS.LTC128B.128.ZFILL [R182+0x1100], [R2.64], P5 ;  /* 0x0110000002b67fae */ /* 0x0005e2000a941d46 */
[C---:B------:R-:W-:Y:S02]  /*5550*/  ISETP.NE.U32.AND P5, PT, R7.reuse, RZ, PT ;  /* 0x000000ff0700720c */ /* 0x040fe40003fa5070 */
[----:B--2---:R-:W-:Y:S02]  /*5560*/  IADD3 R2, -R7, 0x10, RZ ;  /* 0x0000001007027810 */ /* 0x004fe40007ffe1ff */
[----:B------:R-:W-:Y:S02]  /*5570*/  IADD3.X R7, RZ, R4, R14, P2, P0 ;  /* 0x00000004ff077210 */ /* 0x000fe400017e040e */
[----:B------:R-:W-:Y:S03]  /*5580*/  LOP3.LUT R2, R2, 0xf, RZ, 0xc0, !PT ;  /* 0x0000000f02027812 */ /* 0x000fe600078ec0ff */
[----:B------:R2:W-:Y:S01]  /*5590*/  LDGSTS.E.BYPASS.LTC128B.128.ZFILL [R182+0x3100], [R6.64], P6 ;  /* 0x0310000006b67fae */ /* 0x0005e2000b141d46 */
[----:B------:R-:W-:Y:S04]  /*55a0*/  IADD3 R2, P2, P0, R2, R0, R23 ;  /* 0x0000000002027210 */ /* 0x000fe8000785e017 */
[----:B------:R-:W-:Y:S05]  /*55b0*/  IADD3.X R3, RZ, R4, R15, P2, P0 ;  /* 0x00000004ff037210 */ /* 0x000fea00017e040f */
[----:B------:R2:W-:Y:S04]  /*55c0*/  LDGSTS.E.BYPASS.LTC128B.128.ZFILL [R182+0x5100], [R2.64], P5 ;  /* 0x0510000002b67fae */ /* 0x0005e8000a941d46 */
.L_x_1035:
[----:B------:R-:W-:Y:S05]  /*55d0*/  BSYNC B0 ;  /* 0x0000000000007941 */ /* 0x000fea0003800000 */
.L_x_1034:
[----:B------:R-:W0:Y:S01]  /*55e0*/  LDGDEPBAR ;  /* 0x00000000000079af */ /* 0x000e220000000000 */
[----:B------:R-:W-:Y:S01]  /*55f0*/  WARPSYNC 0xffffffff ;  /* 0xffffffff00007948 */ /* 0x000fe20003800000 */
[C---:B--23--:R-:W-:Y:S01]  /*5600*/  HMMA.16816.F32 R4, R32.reuse, R8, RZ ;  /* 0x000000082004723c */ /* 0x04cfe200000018ff */
[----:B------:R-:W-:Y:S02]  /*5610*/  BSSY B0, `(.L_x_1038) ;  /* 0x0000127000007945 */ /* 0x000fe40003800000 */
[----:B------:R-:W-:Y:S05]  /*5620*/  ISETP.GT.AND P0, PT, R191, R213, PT ;  /* 0x000000d5bf00720c */ /* 0x000fea0003f04270 */
[C---:B------:R-:W-:Y:S08]  /*5630*/  HMMA.16816.F32 R8, R32.reuse, R10, RZ ;  /* 0x0000000a2008723c */ /* 0x040ff000000018ff */
[C---:B----4-:R-:W-:Y:S08]  /*5640*/  HMMA.16816.F32 R12, R32.reuse, R16, RZ ;  /* 0x00000010200c723c */ /* 0x050ff000000018ff */
        /* <DEDUP_REMOVED lines=136> */
[----:B------:R-:W-:Y:S02]  /*5ed0*/  FMUL.FTZ R4, R4, c[0x0][0x320] ;  /* 0x0000c80004047a20 */ /* 0x000fe40000410000 */
[----:B------:R-:W-:Y:S02]  /*5ee0*/  FMUL.FTZ R5, R5, c[0x0][0x320] ;  /* 0x0000c80005057a20 */ /* 0x000fe40000410000 */
[----:B------:R-:W2:Y:S01]  /*5ef0*/  MUFU.TANH R153, R4 ;  /* 0x0000000400997308 */ /* 0x000ea20000002400 */
[----:B------:R-:W-:Y:S02]  /*5f00*/  FMUL.FTZ R6, R6, c[0x0][0x320] ;  /* 0x0000c80006067a20 */ /* 0x000fe40000410000 */
[----:B------:R-:W-:Y:S02]  /*5f10*/  FMUL.FTZ R7, R7, c[0x0][0x320] ;  /* 0x0000c80007077a20 */ /* 0x000fe40000410000 */
[----:B------:R-:W-:Y:S01]  /*5f20*/  FMUL.FTZ R8, R8, c[0x0][0x320] ;  /* 0x0000c80008087a20 */ /* 0x000fe20000410000 */
[C---:B-1----:R-:W-:Y:S03]  /*5f30*/  HMMA.16816.F32 R12, R148.reuse, R136, R12 ;  /* 0x00000088940c723c */ /* 0x042fe6000000180c */
[----:B------:R-:W-:Y:S01]  /*5f40*/  FMUL.FTZ R9, R9, c[0x0][0x320] ;  /* 0x0000c80009097a20 */ /* 0x000fe20000410000 */
[----:B------:R-:W1:Y:S01]  /*5f50*/  MUFU.TANH R152, R5 ;  /* 0x0000000500987308 */ /* 0x000e620000002400 */
[----:B------:R-:W-:Y:S02]  /*5f60*/  FMUL.FTZ R10, R10, c[0x0][0x320] ;  /* 0x0000c8000a0a7a20 */ /* 0x000fe40000410000 */
[----:B------:R-:W-:Y:S01]  /*5f70*/  FMUL.FTZ R11, R11, c[0x0][0x320] ;  /* 0x0000c8000b0b7a20 */ /* 0x000fe20000410000 */
[C---:B------:R-:W-:Y:S06]  /*5f80*/  HMMA.16816.F32 R16, R148.reuse, R138, R16 ;  /* 0x0000008a9410723c */ /* 0x040fec0000001810 */
[----:B------:R-:W3:Y:S10]  /*5f90*/  MUFU.TANH R155, R6 ;  /* 0x00000006009b7308 */ /* 0x000ef40000002400 */
        /* <DEDUP_REMOVED lines=9> */
[----:B------:R-:W-:Y:S05]  /*6030*/  FMUL.FTZ R19, R19, c[0x0][0x320] ;  /* 0x0000c80013137a20 */ /* 0x000fea0000410000 */
[----:B------:R-:W1:Y:S01]  /*6040*/  MUFU.TANH R142, R9 ;  /* 0x00000009008e7308 */ /* 0x000e620000002400 */
[----:B----4-:R-:W4:Y:S09]  /*6050*/  LDSM.16.M88.4 R4, [R160+0x1000] ;  /* 0x00100000a004783b */ /* 0x010f320000000200 */
[----:B------:R-:W1:Y:S10]  /*6060*/  MUFU.TANH R144, R10 ;  /* 0x0000000a00907308 */ /* 0x000e740000002400 */
[----:B------:R5:W1:Y:S10]  /*6070*/  MUFU.TANH R145, R11 ;  /* 0x0000000b00917308 */ /* 0x000a740000002400 */
[----:B------:R-:W1:Y:S10]  /*6080*/  MUFU.TANH R138, R13 ;  /* 0x0000000d008a7308 */ /* 0x000e740000002400 */
[----:B------:R-:W1:Y:S01]  /*6090*/  MUFU.TANH R146, R14 ;  /* 0x0000000e00927308 */ /* 0x000e620000002400 */
[----:B-----5:R-:W5:Y:S01]  /*60a0*/  LDSM.16.M88.4 R8, [R160+0x1800] ;  /* 0x00180000a008783b */ /* 0x020f620000000200 */
[----:B------:R-:W-:Y:S04]  /*60b0*/  DEPBAR.LE SB0, 0x0 ;  /* 0x000080000000791a */ /* 0x000fe80000000000 */
[C---:B----4-:R-:W-:Y:S04]  /*60c0*/  HMMA.16816.F32 R20, R148.reuse, R4, R20 ;  /* 0x000000049414723c */ /* 0x050fe80000001814 */
[----:B------:R-:W4:Y:S01]  /*60d0*/  MUFU.TANH R147, R15 ;  /* 0x0000000f00937308 */ /* 0x000f220000002400 */
[----:B------:R-:W-:Y:S03]  /*60e0*/  BAR.SYNC.DEFER_BLOCKING 0x0 ;  /* 0x0000000000007b1d */ /* 0x000fe60000010000 */
[C---:B------:R-:W-:Y:S06]  /*60f0*/  HMMA.16816.F32 R24, R148.reuse, R6, R24 ;  /* 0x000000069418723c */ /* 0x040fec0000001818 */
[----:B------:R-:W1:Y:S10]  /*6100*/  MUFU.TANH R137, R16 ;  /* 0x0000001000897308 */ /* 0x000e740000002400 */
[----:B------:R1:W1:Y:S01]  /*6110*/  MUFU.TANH R136, R17 ;  /* 0x0000001100887308 */ /* 0x0002620000002400 */
[----:B------:R-:W-:Y:S02]  /*6120*/  FMUL.FTZ R22, R22, c[0x0][0x320] ;  /* 0x0000c80016167a20 */ /* 0x000fe40000410000 */
[----:B------:R-:W-:Y:S02]  /*6130*/  FMUL.FTZ R23, R23, c[0x0][0x320] ;  /* 0x0000c80017177a20 */ /* 0x000fe40000410000 */
[----:B------:R-:W-:Y:S05]  /*6140*/  FMUL.FTZ R20, R20, c[0x0][0x320] ;  /* 0x0000c80014147a20 */ /* 0x000fea0000410000 */
[----:B------:R2:W2:Y:S01]  /*6150*/  MUFU.TANH R140, R18 ;  /* 0x00000012008c7308 */ /* 0x0004a20000002400 */
[----:B------:R-:W-:Y:S02]  /*6160*/  FMUL.FTZ R26, R26, c[0x0][0x320] ;  /* 0x0000c8001a1a7a20 */ /* 0x000fe40000410000 */
[----:B------:R-:W-:Y:S01]  /*6170*/  FMUL.FTZ R27, R27, c[0x0][0x320] ;  /* 0x0000c8001b1b7a20 */ /* 0x000fe20000410000 */
[C---:B-----5:R-:W-:Y:S06]  /*6180*/  HMMA.16816.F32 R28, R148.reuse, R8, R28 ;  /* 0x00000008941c723c */ /* 0x060fec000000181c */
[----:B------:R5:W3:Y:S02]  /*6190*/  MUFU.TANH R139, R19 ;  /* 0x00000013008b7308 */ /* 0x000ae40000002400 */
[----:B------:R-:W-:Y:S04]  /*61a0*/  HMMA.16816.F32 R32, R148, R10, R32 ;  /* 0x0000000a9420723c */ /* 0x000fe80000001820 */
[----:B-1----:R-:W-:Y:S04]  /*61b0*/  FMUL.FTZ R17, R25, c[0x0][0x320] ;  /* 0x0000c80019117a20 */ /* 0x002fe80000410000 */
[----:B------:R1:W1:Y:S01]  /*61c0*/  MUFU.TANH R141, R12 ;  /* 0x0000000c008d7308 */ /* 0x0002620000002400 */
[----:B--2---:R-:W-:Y:S07]  /*61d0*/  FMUL.FTZ R18, R24, c[0x0][0x320] ;  /* 0x0000c80018127a20 */ /* 0x004fee0000410000 */
[----:B------:R-:W-:Y:S02]  /*61e0*/  FMUL.FTZ R16, R28, c[0x0][0x320] ;  /* 0x0000c8001c107a20 */ /* 0x000fe40000410000 */
[----:B------:R2:W1:Y:S01]  /*61f0*/  MUFU.TANH R100, R20 ;  /* 0x0000001400647308 */ /* 0x0004620000002400 */
[----:B------:R-:W-:Y:S02]  /*6200*/  FMUL.FTZ R15, R29, c[0x0][0x320] ;  /* 0x0000c8001d0f7a20 */ /* 0x000fe40000410000 */
[----:B------:R-:W-:Y:S02]  /*6210*/  FMUL.FTZ R30, R30, c[0x0][0x320] ;  /* 0x0000c8001e1e7a20 */ /* 0x000fe40000410000 */
[----:B-----5:R-:W-:Y:S02]  /*6220*/  FMUL.FTZ R19, R21, c[0x0][0x320] ;  /* 0x0000c80015137a20 */ /* 0x020fe40000410000 */
[----:B------:R-:W-:Y:S02]  /*6230*/  FMUL.FTZ R31, R31, c[0x0][0x320] ;  /* 0x0000c8001f1f7a20 */ /* 0x000fe40000410000 */
[----:B------:R-:W-:Y:S01]  /*6240*/  FMUL.FTZ R14, R32, c[0x0][0x320] ;  /* 0x0000c800200e7a20 */ /* 0x000fe20000410000 */
[----:B------:R-:W1:Y:S01]  /*6250*/  MUFU.TANH R22, R22 ;  /* 0x0000001600167308 */ /* 0x000e620000002400 */
[----:B------:R-:W-:Y:S02]  /*6260*/  FMUL.FTZ R13, R33, c[0x0][0x320] ;  /* 0x0000c800210d7a20 */ /* 0x000fe40000410000 */
[----:B------:R-:W-:Y:S02]  /*6270*/  FMUL.FTZ R34, R34, c[0x0][0x320] ;  /* 0x0000c80022227a20 */ /* 0x000fe40000410000 */
[----:B------:R-:W-:Y:S05]  /*6280*/  FMUL.FTZ R35, R35, c[0x0][0x320] ;  /* 0x0000c80023237a20 */ /* 0x000fea0000410000 */
        /* <DEDUP_REMOVED lines=14> */
[----:B------:R-:W-:-:S05]  /*6370*/  @!P0 BRA `(.L_x_1039) ;  /* 0x0000050000008947 */ /* 0x000fca0003800000 */
[----:B--234-:R-:W-:Y:S01]  /*6380*/  IMAD R0, R212, 0x20, R214 ;  /* 0x00000020d4007824 */ /* 0x01cfe200078e02d6 */
[----:B------:R-:W-:Y:S01]  /*6390*/  SHF.R.S32.HI R184, RZ, 0x1f, R207 ;  /* 0x0000001fffb87819 */ /* 0x000fe200000114cf */
[----:B------:R-:W-:Y:S01]  /*63a0*/  IMAD R2, R191, 0x40, R215 ;  /* 0x00000040bf027824 */ /* 0x000fe200078e02d7 */
[----:B------:R-:W-:Y:S01]  /*63b0*/  SHF.R.S32.HI R185, RZ, 0x1f, R208 ;  /* 0x0000001fffb97819 */ /* 0x000fe200000114d0 */
[----:B------:R-:W-:Y:S01]  /*63c0*/  IMAD.MOV.U32 R183, RZ, RZ, RZ ;  /* 0x000000ffffb77224 */ /* 0x000fe200078e00ff */
[C---:B------:R-:W-:Y:S01]  /*63d0*/  SHF.L.U64.HI R11, R207.reuse, 0x1, R184 ;  /* 0x00000001cf0b7819 */ /* 0x040fe200000102b8 */
[----:B------:R-:W-:Y:S01]  /*63e0*/  IMAD.SHL.U32 R24, R207, 0x2, RZ ;  /* 0x00000002cf187824 */ /* 0x000fe200078e00ff */
[----:B------:R-:W-:Y:S01]  /*63f0*/  IADD3 R2, R2, -0x40, R0 ;  /* 0xffffffc002027810 */ /* 0x000fe20007ffe000 */
[C---:B------:R-:W-:Y:S01]  /*6400*/  IMAD.SHL.U32 R21, R208.reuse, 0x2, RZ ;  /* 0x00000002d0157824 */ /* 0x040fe200078e00ff */
[----:B------:R-:W-:Y:S01]  /*6410*/  SHF.R.S32.HI R184, RZ, 0x1f, R197 ;  /* 0x0000001fffb87819 */ /* 0x000fe200000114c5 */
[C---:B-1----:R-:W-:Y:S01]  /*6420*/  IMAD.SHL.U32 R12, R197.reuse, 0x2, RZ ;  /* 0x00000002c50c7824 */ /* 0x042fe200078e00ff */
[----:B------:R-:W-:Y:S01]  /*6430*/  SHF.L.U64.HI R10, R208, 0x1, R185 ;  /* 0x00000001d00a7819 */ /* 0x000fe200000102b9 */
[----:B------:R-:W-:Y:S01]  /*6440*/  @P3 IMAD.HI.U32 R3, R2, c[0x0][0x2bc], RZ ;  /* 0x0000af0002033a27 */ /* 0x000fe200078e00ff */
[----:B------:R-:W-:Y:S03]  /*6450*/  SHF.L.U64.HI R9, R197, 0x1, R184 ;  /* 0x00000001c5097819 */ /* 0x000fe600000102b8 */
[----:B------:R-:W-:Y:S01]  /*6460*/  IMAD.MOV.U32 R0, RZ, RZ, R2 ;  /* 0x000000ffff007224 */ /* 0x000fe200078e0002 */
        /* <DEDUP_REMOVED lines=23> */
.L_x_1079:
[----:B------:R-:W-:-:S05]  /*65e0*/  BRA.DIV ~URZ, `(.L_x_1041) ;  /* 0x000082a27f007947 */ /* 0x000fca000b800000 */
[----:B------:R-:W3:Y:S01]  /*65f0*/  SHFL.IDX PT, R0, R8, RZ, 0x181f ;  /* 0x00181fff08007589 */ /* 0x000ee200000e0000 */
[----:B------:R-:W-:Y:S02]  /*6600*/  ISETP.GE.AND P5, PT, R197, c[0x0][0x1d4], PT ;  /* 0x00007500c5007a0c */ /* 0x000fe40003fa6270 */
[----:B------:R-:W-:Y:S02]  /*6610*/  ISETP.GE.AND P2, PT, R208, c[0x0][0x1d4], PT ;  /* 0x00007500d0007a0c */ /* 0x000fe40003f46270 */
[C---:B---3--:R-:W-:Y:S02]  /*6620*/  IADD3 R2, P0, R0.reuse, R12, RZ ;  /* 0x0000000c00027210 */ /* 0x048fe40007f1e0ff */
[----:B------:R-:W-:Y:S03]  /*6630*/  IADD3 R6, P6, R0, R21, RZ ;  /* 0x0000001500067210 */ /* 0x000fe60007fde0ff */
[C---:B--2---:R-:W-:Y:S01]  /*6640*/  IMAD.X R3, R4.reuse, 0x1, R9, P0 ;  /* 0x0000000104037824 */ /* 0x044fe200000e0609 */
[----:B------:R-:W-:Y:S01]  /*6650*/  ISETP.GE.AND P0, PT, R207, c[0x0][0x1d4], PT ;  /* 0x00007500cf007a0c */ /* 0x000fe20003f06270 */
[----:B------:R-:W-:Y:S03]  /*6660*/  IMAD.X R7, R4, 0x1, R10, P6 ;  /* 0x0000000104077824 */ /* 0x000fe600030e060a */
[----:B------:R-:W-:Y:S01]  /*6670*/  @!PT LDS RZ, [RZ] ;  /* 0x00000000fffff984 */ /* 0x000fe20000000800 */
[----:B------:R-:W-:Y:S01]  /*6680*/  @!PT LDS RZ, [RZ] ;  /* 0x00000000fffff984 */ /* 0x000fe20000000800 */
[----:B------:R2:W-:Y:S04]  /*6690*/  LDGSTS.E.BYPASS.LTC128B.128 [R182+0x6100], [R2.64], !P5 ;  /* 0x0610000002b67fae */ /* 0x0005e8000e901d46 */
[----:B------:R3:W-:Y:S01]  /*66a0*/  LDGSTS.E.BYPASS.LTC128B.128 [R182+0x8100], [R6.64], !P2 ;  /* 0x0810000006b67fae */ /* 0x0007e2000d101d46 */
[----:B--2---:R-:W-:Y:S03]  /*66b0*/  IADD3 R2, P6, R0, R24, RZ ;  /* 0x0000001800027210 */ /* 0x004fe60007fde0ff */
[----:B------:R-:W2:Y:S01]  /*66c0*/  SHFL.IDX PT, R0, R8, 0x1, 0x181f ;  /* 0x00381f0008007f89 */ /* 0x000ea200000e0000 */
[----:B---3--:R-:W-:Y:S01]  /*66d0*/  SEL R6, RZ, 0x10, P2 ;  /* 0x00000010ff067807 */ /* 0x008fe20001000000 */
[----:B------:R-:W-:Y:S01]  /*66e0*/  IMAD.X R3, R4, 0x1, R11, P6 ;  /* 0x0000000104037824 */ /* 0x000fe200030e060b */
[----:B------:R-:W-:Y:S01]  /*66f0*/  SEL R7, RZ, 0x10, P0 ;  /* 0x00000010ff077807 */ /* 0x000fe20000000000 */
[----:B------:R3:W4:Y:S04]  /*6700*/  SHFL.IDX PT, R4, R5, 0x1, 0x181f ;  /* 0x00381f0005047f89 */ /* 0x00072800000e0000 */
[----:B------:R1:W-:Y:S02]  /*6710*/  LDGSTS.E.BYPASS.LTC128B.128 [R182+0xa100], [R2.64], !P0 ;  /* 0x0a10000002b67fae */ /* 0x0003e4000c101d46 */
[----:B-1-3--:R-:W-:Y:S04]  /*6720*/  SEL R5, RZ, 0x10, P5 ;  /* 0x00000010ff057807 */ /* 0x00afe80002800000 */
.L_x_1080:
[C---:B--2---:R-:W-:Y:S02]  /*6730*/  ISETP.NE.U32.AND P5, PT, R5.reuse, RZ, PT ;  /* 0x000000ff0500720c */ /* 0x044fe40003fa5070 */
[----:B------:R-:W-:Y:S02]  /*6740*/  IADD3 R5, -R5, 0x10, RZ ;  /* 0x0000001005057810 */ /* 0x000fe40007ffe1ff */
[C---:B------:R-:W-:Y:S02]  /*6750*/  ISETP.NE.U32.AND P6, PT, R6.reuse, RZ, PT ;  /* 0x000000ff0600720c */ /* 0x040fe40003fc5070 */
[----:B------:R-:W-:Y:S02]  /*6760*/  LOP3.LUT R5, R5, 0xf, RZ, 0xc0, !PT ;  /* 0x0000000f05057812 */ /* 0x000fe400078ec0ff */
[----:B------:R-:W-:Y:S02]  /*6770*/  IADD3 R6, -R6, 0x10, RZ ;  /* 0x0000001006067810 */ /* 0x000fe40007ffe1ff */
[----:B------:R-:W-:Y:S02]  /*6780*/  IADD3 R2, P2, P0, R5, R0, R12 ;  /* 0x0000000005027210 */ /* 0x000fe4000785e00c */
[----:B------:R-:W-:Y:S02]  /*6790*/  LOP3.LUT R6, R6, 0xf, RZ, 0xc0, !PT ;  /* 0x0000000f06067812 */ /* 0x000fe400078ec0ff */
[----:B----4-:R-:W-:Y:S02]  /*67a0*/  IADD3.X R3, RZ, R4, R9, P2, P0 ;  /* 0x00000004ff037210 */ /* 0x010fe400017e0409 */
[----:B------:R-:W-:Y:S03]  /*67b0*/  IADD3 R6, P2, P0, R6, R0, R21 ;  /* 0x0000000006067210 */ /* 0x000fe6000785e015 */
[----:B------:R-:W-:Y:S01]  /*67c0*/  @!PT LDS RZ, [RZ] ;  /* 0x00000000fffff984 */ /* 0x000fe20000000800 */
[----:B------:R-:W-:Y:S01]  /*67d0*/  @!PT LDS RZ, [RZ] ;  /* 0x00000000fffff984 */ /* 0x000fe20000000800 */
[----:B------:R-:W-:Y:S01]  /*67e0*/  @!PT LDS RZ, [RZ] ;  /* 0x00000000fffff984 */ /* 0x000fe20000000800 */
[----:B------:R1:W-:Y:S01]  /*67f0*/  LDGSTS.E.BYPASS.LTC128B.128.ZFILL [R182+0x7100], [R2.64], P5 ;  /* 0x0710000002b67fae */ /* 0x0003e2000a941d46 */
[C---:B------:R-:W-:Y:S02]  /*6800*/  ISETP.NE.U32.AND P5, PT, R7.reuse, RZ, PT ;  /* 0x000000ff0700720c */ /* 0x040fe40003fa5070 */
[----:B-1----:R-:W-:Y:S02]  /*6810*/  IADD3 R2, -R7, 0x10, RZ ;  /* 0x0000001007027810 */ /* 0x002fe40007ffe1ff */
[----:B------:R-:W-:Y:S02]  /*6820*/  IADD3.X R7, RZ, R4, R10, P2, P0 ;  /* 0x00000004ff077210 */ /* 0x000fe400017e040a */
[----:B------:R-:W-:Y:S03]  /*6830*/  LOP3.LUT R2, R2, 0xf, RZ, 0xc0, !PT ;  /* 0x0000000f02027812 */ /* 0x000fe600078ec0ff */
[----:B------:R1:W-:Y:S01]  /*6840*/  LDGSTS.E.BYPASS.LTC128B.128.ZFILL [R182+0x9100], [R6.64], P6 ;  /* 0x0910000006b67fae */ /* 0x0003e2000b141d46 */
[----:B------:R-:W-:Y:S04]  /*6850*/  IADD3 R2, P2, P0, R2, R0, R24 ;  /* 0x0000000002027210 */ /* 0x000fe8000785e018 */
[----:B------:R-:W-:Y:S05]  /*6860*/  IADD3.X R3, RZ, R4, R11, P2, P0 ;  /* 0x00000004ff037210 */ /* 0x000fea00017e040b */
[----:B------:R1:W-:Y:S04]  /*6870*/  LDGSTS.E.BYPASS.LTC128B.128.ZFILL [R182+0xb100], [R2.64], P5 ;  /* 0x0b10000002b67fae */ /* 0x0003e8000a941d46 */
.L_x_1039:
[----:B--234-:R-:W-:Y:S05]  /*6880*/  BSYNC B0 ;  /* 0x0000000000007941 */ /* 0x01cfea0003800000 */
.L_x_1038:
[----:B------:R-:W-:Y:S01]  /*6890*/  MOV R0, 0x1 ;  /* 0x0000000100007802 */ /* 0x000fe20000000f00 */
[----:B------:R-:W0:Y:S01]  /*68a0*/  LDGDEPBAR ;  /* 0x00000000000079af */ /* 0x000e220000000000 */
[----:B-1----:R-:W-:Y:S01]  /*68b0*/  MOV R3, c[0x0][0x2ac] ;  /* 0x0000ab0000037a02 */ /* 0x002fe20000000f00 */
[----:B------:R-:W-:Y:S01]  /*68c0*/  @P4 IMAD.HI.U32 R2, R210, c[0x0][0x2c8], RZ ;  /* 0x0000b200d2024a27 */ /* 0x000fe200078e00ff */
[----:B------:R-:W-:Y:S03]  /*68d0*/  MOV R4, R210 ;  /* 0x000000d200047202 */ /* 0x000fe60000000f00 */
[----:B------:R-:W-:Y:S01]  /*68e0*/  IMAD R0, R191, -0x40, R0 ;  /* 0xffffffc0bf007824 */ /* 0x000fe200078e0200 */
[----:B------:R-:W-:Y:S04]  /*68f0*/  @P4 SHF.R.U32.HI R4, RZ, c[0x0][0x2cc], R2 ;  /* 0x0000b300ff044a19 */ /* 0x000fe80000011602 */
[----:B------:R-:W-:Y:S05]  /*6900*/  IADD3 R0, -R225, R0, RZ ;  /* 0x00000000e1007210 */ /* 0x000fea0007ffe1ff */
[----:B------:R-:W-:Y:S05]  /*6910*/  IMAD R0, R3, c[0x0][0x1d0], R0 ;  /* 0x0000740003007a24 */ /* 0x000fea00078e0200 */
[----:B------:R-:W-:Y:S01]  /*6920*/  IADD3 R5, R0, -c[0x0][0x168], RZ ;  /* 0x80005a0000057a10 */ /* 0x000fe20007ffe0ff */
[----:B------:R-:W-:-:S05]  /*6930*/  BRA.DIV ~URZ, `(.L_x_1042) ;  /* 0x000081827f007947 */ /* 0x000fca000b800000 */
[----:B------:R1:W2:Y:S02]  /*6940*/  SHFL.IDX PT, R0, R4, RZ, 0x1c1f ;  /* 0x001c1fff04007589 */ /* 0x0002a400000e0000 */
.L_x_1081:
[----:B--2---:R-:W-:Y:S05]  /*6950*/  IMAD.IADD R0, R5, 0x1, R0 ;  /* 0x0000000105007824 */ /* 0x004fea00078e0200 */
[C---:B------:R-:W-:Y:S02]  /*6960*/  ISETP.GT.AND P6, PT, R0.reuse, RZ, PT ;  /* 0x000000ff0000720c */ /* 0x040fe40003fc4270 */
[C---:B------:R-:W-:Y:S02]  /*6970*/  ISETP.GT.AND P5, PT, R0.reuse, 0x1, PT ;  /* 0x000000010000780c */ /* 0x040fe40003fa4270 */
[C---:B------:R-:W-:Y:S02]  /*6980*/  ISETP.GT.AND P2, PT, R0.reuse, 0x8, PT ;  /* 0x000000080000780c */ /* 0x040fe40003f44270 */
[C---:B------:R-:W-:Y:S02]  /*6990*/  ISETP.GT.AND P0, PT, R0.reuse, 0x9, PT ;  /* 0x000000090000780c */ /* 0x040fe40003f04270 */
[----:B------:R-:W-:Y:S02]  /*69a0*/  FSEL R6, R153, -INF , P6 ;  /* 0xff80000099067808 */ /* 0x000fe40003000000 */
[----:B------:R-:W-:Y:S02]  /*69b0*/  ISETP.GT.AND P6, PT, R0, 0x10, PT ;  /* 0x000000100000780c */ /* 0x000fe40003fc4270 */
[----:B------:R-:W-:Y:S02]  /*69c0*/  FSEL R10, R152, -INF , P5 ;  /* 0xff800000980a7808 */ /* 0x000fe40002800000 */
        /* <DEDUP_REMOVED lines=22> */
[----:B------:R-:W-:Y:S02]  /*6b30*/  FSEL R189, R15, -INF , P5 ;  /* 0xff8000000fbd7808 */ /* 0x000fe40002800000 */
[----:B------:R-:W-:Y:S02]  /*6b40*/  FSEL R188, R14, -INF , P2 ;  /* 0xff8000000ebc7808 */ /* 0x000fe40001000000 */
[----:B------:R-:W-:Y:S01]  /*6b50*/  FSEL R187, R13, -INF , P0 ;  /* 0xff8000000dbb7808 */ /* 0x000fe20000000000 */
[----:B------:R-:W-:-:S05]  /*6b60*/  BRA.DIV ~URZ, `(.L_x_1043) ;  /* 0x00007fb27f007947 */ /* 0x000fca000b800000 */
[----:B------:R-:W-:Y:S01]  /*6b70*/  FMNMX.FTZ R2, R6, R101, !PT ;  /* 0x0000006506027209 */ /* 0x000fe20007810000 */
[----:B------:R-:W2:Y:S03]  /*6b80*/  SHFL.IDX PT, R0, R4, 0x1, 0x1c1f ;  /* 0x003c1f0004007f89 */ /* 0x000ea600000e0000 */
[----:B------:R-:W-:Y:S04]  /*6b90*/  FMNMX.FTZ R2, R10, R2, !PT ;  /* 0x000000020a027209 */ /* 0x000fe80007810000 */
[----:B------:R-:W-:Y:S04]  /*6ba0*/  FMNMX.FTZ R2, R9, R2, !PT ;  /* 0x0000000209027209 */ /* 0x000fe80007810000 */
[----:B------:R-:W-:Y:S04]  /*6bb0*/  FMNMX.FTZ R2, R12, R2, !PT ;  /* 0x000000020c027209 */ /* 0x000fe80007810000 */
[----:B------:R-:W-:Y:S04]  /*6bc0*/  FMNMX.FTZ R2, R153, R2, !PT ;  /* 0x0000000299027209 */ /* 0x000fe80007810000 */
[----:B------:R-:W-:Y:S04]  /*6bd0*/  FMNMX.FTZ R2, R152, R2, !PT ;  /* 0x0000000298027209 */ /* 0x000fe80007810000 */
[----:B------:R-:W-:Y:S01]  /*6be0*/  FMNMX.FTZ R2, R151, R2, !PT ;  /* 0x0000000297027209 */ /* 0x000fe20007810000 */
[----:B--2---:R-:W-:Y:S03]  /*6bf0*/  IMAD.IADD R0, R5, 0x1, R0 ;  /* 0x0000000105007824 */ /* 0x004fe600078e0200 */
[----:B------:R-:W-:Y:S02]  /*6c00*/  FMNMX.FTZ R2, R150, R2, !PT ;  /* 0x0000000296027209 */ /* 0x000fe40007810000 */
[C---:B------:R-:W-:Y:S02]  /*6c10*/  ISETP.GT.AND P2, PT, R0.reuse, RZ, PT ;  /* 0x000000ff0000720c */ /* 0x040fe40003f44270 */
[C---:B------:R-:W-:Y:S02]  /*6c20*/  ISETP.GT.AND P0, PT, R0.reuse, 0x1, PT ;  /* 0x000000010000780c */ /* 0x040fe40003f04270 */
[----:B------:R-:W-:Y:S02]  /*6c30*/  FSEL R5, R155, -INF , P2 ;  /* 0xff8000009b057808 */ /* 0x000fe40001000000 */
[----:B------:R-:W-:Y:S02]  /*6c40*/  ISETP.GT.AND P2, PT, R0, 0x8, PT ;  /* 0x000000080000780c */ /* 0x000fe40003f44270 */
[----:B------:R-:W-:Y:S02]  /*6c50*/  FSEL R8, R154, -INF , P0 ;  /* 0xff8000009a087808 */ /* 0x000fe40000000000 */
[----:B------:R-:W-:Y:S02]  /*6c60*/  FMNMX.FTZ R3, R5, R102, !PT ;  /* 0x0000006605037209 */ /* 0x000fe40007810000 */
[----:B------:R-:W-:Y:S02]  /*6c70*/  ISETP.GT.AND P0, PT, R0, 0x9, PT ;  /* 0x000000090000780c */ /* 0x000fe40003f04270 */
[----:B------:R-:W-:Y:S02]  /*6c80*/  FSEL R7, R144, -INF , P2 ;  /* 0xff80000090077808 */ /* 0x000fe40001000000 */
[----:B------:R-:W-:Y:S02]  /*6c90*/  FMNMX.FTZ R3, R8, R3, !PT ;  /* 0x0000000308037209 */ /* 0x000fe40007810000 */
[C---:B------:R-:W-:Y:S02]  /*6ca0*/  ISETP.GT.AND P2, PT, R0.reuse, 0x10, PT ;  /* 0x000000100000780c */ /* 0x040fe40003f44270 */
[----:B------:R-:W-:Y:S02]  /*6cb0*/  FSEL R11, R145, -INF , P0 ;  /* 0xff800000910b7808 */ /* 0x000fe40000000000 */
[----:B-1----:R-:W-:Y:S02]  /*6cc0*/  FMNMX.FTZ R4, R7, R3, !PT ;  /* 0x0000000307047209 */ /* 0x002fe40007810000 */
[----:B------:R-:W-:Y:S02]  /*6cd0*/  ISETP.GT.AND P0, PT, R0, 0x11, PT ;  /* 0x000000110000780c */ /* 0x000fe40003f04270 */
[----:B------:R-:W-:Y:S02]  /*6ce0*/  FSEL R146, R146, -INF , P2 ;  /* 0xff80000092927808 */ /* 0x000fe40001000000 */
[----:B------:R-:W-:Y:S02]  /*6cf0*/  FMNMX.FTZ R4, R11, R4, !PT ;  /* 0x000000040b047209 */ /* 0x000fe40007810000 */
        /* <DEDUP_REMOVED lines=38> */
[----:B------:R-:W-:Y:S02]  /*6f60*/  FSEL R193, R35, -INF , P0 ;  /* 0xff80000023c17808 */ /* 0x000fe40000000000 */
[----:B------:R-:W-:Y:S01]  /*6f70*/  FMNMX.FTZ R4, R195, R4, !PT ;  /* 0x00000004c3047209 */ /* 0x000fe20007810000 */
[----:B------:R-:W1:Y:S03]  /*6f80*/  SHFL.BFLY PT, R100, R0, 0x2, 0x1f ;  /* 0x0c401f0000647f89 */ /* 0x000e6600000e0000 */
[----:B------:R-:W-:Y:S05]  /*6f90*/  FMNMX.FTZ R4, R193, R4, !PT ;  /* 0x00000004c1047209 */ /* 0x000fea0007810000 */
[----:B------:R-:W2:Y:S01]  /*6fa0*/  SHFL.BFLY PT, R2, R4, 0x2, 0x1f ;  /* 0x0c401f0004027f89 */ /* 0x000ea200000e0000 */
[----:B-1----:R-:W-:Y:S07]  /*6fb0*/  FMNMX.FTZ R100, R100, R0, !PT ;  /* 0x0000000064647209 */ /* 0x002fee0007810000 */
[----:B------:R-:W1:Y:S01]  /*6fc0*/  SHFL.BFLY PT, R3, R100, 0x1, 0x1f ;  /* 0x0c201f0064037f89 */ /* 0x000e6200000e0000 */
[----:B--2---:R-:W-:Y:S07]  /*6fd0*/  FMNMX.FTZ R4, R4, R2, !PT ;  /* 0x0000000204047209 */ /* 0x004fee0007810000 */
[----:B------:R2:W3:Y:S01]  /*6fe0*/  SHFL.BFLY PT, R0, R4, 0x1, 0x1f ;  /* 0x0c201f0004007f89 */ /* 0x0004e200000e0000 */
[----:B-1----:R-:W-:Y:S07]  /*6ff0*/  FMNMX.FTZ R100, R100, R3, !PT ;  /* 0x0000000364647209 */ /* 0x002fee0007810000 */
.L_x_1082:
[C---:B------:R-:W-:Y:S01]  /*7000*/  FSETP.NEU.FTZ.AND P0, PT, R100.reuse, -INF , PT ;  /* 0xff8000006400780b */ /* 0x040fe20003f1d000 */
[----:B------:R-:W-:Y:S01]  /*7010*/  FMUL.FTZ R144, R100, c[0x0][0x2d0] ;  /* 0x0000b40064907a20 */ /* 0x000fe20000410000 */
[----:B---3--:R-:W-:Y:S01]  /*7020*/  FMNMX.FTZ R3, R0, R4, !PT ;  /* 0x0000000400037209 */ /* 0x008fe20007810000 */
[----:B------:R-:W-:Y:S01]  /*7030*/  WARPSYNC 0xffffffff ;  /* 0xffffffff00007948 */ /* 0x000fe20003800000 */
[----:B------:R-:W-:Y:S01]  /*7040*/  FSEL R2, R100, RZ, P0 ;  /* 0x000000ff64027208 */ /* 0x000fe20000000000 */
[----:B------:R-:W1:Y:S01]  /*7050*/  LDSM.16.MT88.4 R140, [R162] ;  /* 0x00000000a28c783b */ /* 0x000e620000004200 */
[----:B------:R-:W-:Y:S01]  /*7060*/  FSEL R144, R144, RZ, P0 ;  /* 0x000000ff90907208 */ /* 0x000fe20000000000 */
[C---:B------:R-:W-:Y:S01]  /*7070*/  FMUL.FTZ R145, R3.reuse, c[0x0][0x2d0] ;  /* 0x0000b40003917a20 */ /* 0x040fe20000410000 */
[----:B------:R-:W-:Y:S01]  /*7080*/  FSETP.NEU.FTZ.AND P0, PT, R3, -INF , PT ;  /* 0xff8000000300780b */ /* 0x000fe20003f1d000 */
[----:B------:R-:W-:Y:S02]  /*7090*/  FADD.FTZ R0, -R2, R101 ;  /* 0x0000006502007221 */ /* 0x000fe40000010100 */
[--C-:B------:R-:W-:Y:S01]  /*70a0*/  FFMA.FTZ R6, R6, c[0x0][0x2d0], -R144.reuse ;  /* 0x0000b40006067a23 */ /* 0x100fe20000010890 */
[----:B------:R-:W-:Y:S01]  /*70b0*/  FSEL R145, R145, RZ, P0 ;  /* 0x000000ff91917208 */ /* 0x000fe20000000000 */
[----:B------:R-:W-:Y:S02]  /*70c0*/  FMUL.FTZ R0, R0, c[0x0][0x2d0] ;  /* 0x0000b40000007a20 */ /* 0x000fe40000410000 */
[--C-:B------:R-:W-:Y:S02]  /*70d0*/  FFMA.FTZ R10, R10, c[0x0][0x2d0], -R144.reuse ;  /* 0x0000b4000a0a7a23 */ /* 0x100fe40000010890 */
[----:B------:R3:W-:Y:S01]  /*70e0*/  MUFU.EX2 R2, R0 ;  /* 0x0000000000027308 */ /* 0x0007e20000000800 */
[--C-:B------:R-:W-:Y:S02]  /*70f0*/  FFMA.FTZ R5, R5, c[0x0][0x2d0], -R145.reuse ;  /* 0x0000b40005057a23 */ /* 0x100fe40000010891 */
[--C-:B------:R-:W-:Y:S02]  /*7100*/  FFMA.FTZ R7, R7, c[0x0][0x2d0], -R145.reuse ;  /* 0x0000b40007077a23 */ /* 0x100fe40000010891 */
[--C-:B------:R-:W-:Y:S02]  /*7110*/  FFMA.FTZ R9, R9, c[0x0][0x2d0], -R144.reuse ;  /* 0x0000b40009097a23 */ /* 0x100fe40000010890 */
[----:B------:R-:W-:Y:S02]  /*7120*/  FFMA.FTZ R12, R12, c[0x0][0x2d0], -R144 ;  /* 0x0000b4000c0c7a23 */ /* 0x000fe40000010890 */
[--C-:B------:R-:W-:Y:S01]  /*7130*/  FFMA.FTZ R8, R8, c[0x0][0x2d0], -R145.reuse ;  /* 0x0000b40008087a23 */ /* 0x100fe20000010891 */
[----:B------:R-:W-:Y:S01]  /*7140*/  MUFU.EX2 R6, R6 ;  /* 0x0000000600067308 */ /* 0x000fe20000000800 */
[--C-:B------:R-:W-:Y:S02]  /*7150*/  FFMA.FTZ R11, R11, c[0x0][0x2d0], -R145.reuse ;  /* 0x0000b4000b0b7a23 */ /* 0x100fe40000010891 */
[----:B------:R-:W-:Y:S07]  /*7160*/  FFMA.FTZ R101, R147, c[0x0][0x2d0], -R145 ;  /* 0x0000b40093657a23 */ /* 0x000fee0000010891 */
[----:B------:R-:W-:Y:S01]  /*7170*/  MUFU.EX2 R199, R10 ;  /* 0x0000000a00c77308 */ /* 0x000fe20000000800 */
[----:B---3--:R-:W-:Y:S02]  /*7180*/  FSEL R0, R3, RZ, P0 ;  /* 0x000000ff03007208 */ /* 0x008fe40000000000 */
[----:B------:R-:W-:Y:S03]  /*7190*/  ISETP.GT.AND P0, PT, R191, R211, PT ;  /* 0x000000d3bf00720c */ /* 0x000fe60003f04270 */
[----:B------:R-:W-:Y:S04]  /*71a0*/  FADD.FTZ R0, -R0, R102 ;  /* 0x0000006600007221 */ /* 0x000fe80000010100 */
[----:B------:R-:W-:Y:S01]  /*71b0*/  MUFU.EX2 R196, R5 ;  /* 0x0000000500c47308 */ /* 0x000fe20000000800 */
[----:B------:R-:W-:Y:S09]  /*71c0*/  FMUL.FTZ R0, R0, c[0x0][0x2d0] ;  /* 0x0000b40000007a20 */ /* 0x000ff20000410000 */
[----:B------:R-:W-:Y:S10]  /*71d0*/  MUFU.EX2 R200, R7 ;  /* 0x0000000700c87308 */ /* 0x000ff40000000800 */
[----:B------:R-:W-:Y:S10]  /*71e0*/  MUFU.EX2 R0, R0 ;  /* 0x0000000000007308 */ /* 0x000ff40000000800 */
[----:B------:R-:W-:Y:S10]  /*71f0*/  MUFU.EX2 R201, R9 ;  /* 0x0000000900c97308 */ /* 0x000ff40000000800 */
[----:B------:R-:W-:Y:S10]  /*7200*/  MUFU.EX2 R202, R12 ;  /* 0x0000000c00ca7308 */ /* 0x000ff40000000800 */
[----:B------:R-:W-:Y:S10]  /*7210*/  MUFU.EX2 R198, R8 ;  /* 0x0000000800c67308 */ /* 0x000ff40000000800 */
[----:B------:R-:W3:Y:S02]  /*7220*/  MUFU.EX2 R209, R11 ;  /* 0x0000000b00d17308 */ /* 0x000ee40000000800 */
[----:B---3--:R-:W-:Y:S01]  /*7230*/  F2FP.PACK_AB R139, R209, R200 ;  /* 0x000000c8d18b723e */ /* 0x008fe200000000ff */
[C---:B--2---:R-:W-:Y:S01]  /*7240*/  FMUL.FTZ R4, R2.reuse, R104 ;  /* 0x0000006802047220 */ /* 0x044fe20000410000 */
[----:B------:R-:W-:Y:S01]  /*7250*/  F2FP.PACK_AB R136, R199, R6 ;  /* 0x00000006c788723e */ /* 0x000fe200000000ff */
[----:B------:R-:W-:Y:S01]  /*7260*/  FMUL.FTZ R5, R2, R105 ;  /* 0x0000006902057220 */ /* 0x000fe20000410000 */
[----:B------:R-:W-:Y:S01]  /*7270*/  F2FP.PACK_AB R138, R202, R201 ;  /* 0x000000c9ca8a723e */ /* 0x000fe200000000ff */
[----:B------:R-:W-:Y:S01]  /*7280*/  FMUL.FTZ R7, R0, R107 ;  /* 0x0000006b00077220 */ /* 0x000fe20000410000 */
[----:B------:R-:W-:Y:S01]  /*7290*/  F2FP.PACK_AB R137, R198, R196 ;  /* 0x000000c4c689723e */ /* 0x000fe200000000ff */
[----:B------:R-:W-:Y:S02]  /*72a0*/  FFMA.FTZ R102, R2, R205, R6 ;  /* 0x000000cd02667223 */ /* 0x000fe40000010006 */
[----:B------:R-:W-:Y:S02]  /*72b0*/  FMUL.FTZ R6, R0, R106 ;  /* 0x0000006a00067220 */ /* 0x000fe40000410000 */
[----:B------:R-:W2:Y:S01]  /*72c0*/  LDSM.16.MT88.4 R104, [R163] ;  /* 0x00000000a368783b */ /* 0x000ea20000004200 */
[C---:B------:R-:W-:Y:S02]  /*72d0*/  FMUL.FTZ R8, R2.reuse, R108 ;  /* 0x0000006c02087220 */ /* 0x040fe40000410000 */
[----:B------:R-:W-:Y:S02]  /*72e0*/  FMUL.FTZ R9, R2, R109 ;  /* 0x0000006d02097220 */ /* 0x000fe40000410000 */
[C---:B-1----:R-:W-:Y:S05]  /*72f0*/  HMMA.16816.F32 R4, R136.reuse, R140, R4 ;  /* 0x0000008c8804723c */ /* 0x042fea0000001804 */
[C---:B------:R-:W-:Y:S02]  /*7300*/  FMUL.FTZ R10, R0.reuse, R110 ;  /* 0x0000006e000a7220 */ /* 0x040fe40000410000 */
[----:B------:R-:W-:Y:S02]  /*7310*/  FMUL.FTZ R11, R0, R111 ;  /* 0x0000006f000b7220 */ /* 0x000fe40000410000 */
[----:B------:R-:W-:Y:S03]  /*7320*/  LDSM.16.MT88.4 R108, [R162+0x800] ;  /* 0x00080000a26c783b */ /* 0x000fe60000004200 */
[C---:B------:R-:W-:Y:S02]  /*7330*/  FMUL.FTZ R12, R2.reuse, R112 ;  /* 0x00000070020c7220 */ /* 0x040fe40000410000 */
[C---:B------:R-:W-:Y:S03]  /*7340*/  HMMA.16816.F32 R8, R136.reuse, R142, R8 ;  /* 0x0000008e8808723c */ /* 0x040fe60000001808 */
[----:B------:R-:W-:Y:S02]  /*7350*/  FMUL.FTZ R13, R2, R113 ;  /* 0x00000071020d7220 */ /* 0x000fe40000410000 */
[C---:B------:R-:W-:Y:S02]  /*7360*/  FMUL.FTZ R14, R0.reuse, R114 ;  /* 0x00000072000e7220 */ /* 0x040fe40000410000 */
[----:B------:R-:W-:Y:S02]  /*7370*/  FMUL.FTZ R15, R0, R115 ;  /* 0x00000073000f7220 */ /* 0x000fe40000410000 */
[----:B------:R-:W-:Y:S03]  /*7380*/  LDSM.16.MT88.4 R112, [R163+0x800] ;  /* 0x00080000a370783b */ /* 0x000fe60000004200 */
[C---:B------:R-:W-:Y:S02]  /*7390*/  FMUL.FTZ R16, R2.reuse, R116 ;  /* 0x0000007402107220 */ /* 0x040fe40000410000 */
[----:B------:R-:W-:Y:S02]  /*73a0*/  FMUL.FTZ R17, R2, R117 ;  /* 0x0000007502117220 */ /* 0x000fe40000410000 */
[C---:B------:R-:W-:Y:S02]  /*73b0*/  FMUL.FTZ R18, R0.reuse, R118 ;  /* 0x0000007600127220 */ /* 0x040fe40000410000 */
[----:B------:R-:W-:Y:S02]  /*73c0*/  FMUL.FTZ R19, R0, R119 ;  /* 0x0000007700137220 */ /* 0x000fe40000410000 */
[----:B------:R-:W-:Y:S01]  /*73d0*/  LDSM.16.MT88.4 R116, [R165+0x1000] ;  /* 0x00100000a574783b */ /* 0x000fe20000004200 */
[C---:B--2---:R-:W-:Y:S03]  /*73e0*/  HMMA.16816.F32 R12, R136.reuse, R104, R12 ;  /* 0x00000068880c723c */ /* 0x044fe6000000180c */
[C---:B------:R-:W-:Y:S02]  /*73f0*/  FMUL.FTZ R24, R2.reuse, R124 ;  /* 0x0000007c02187220 */ /* 0x040fe40000410000 */
[----:B------:R-:W-:Y:S02]  /*7400*/  FMUL.FTZ R25, R2, R125 ;  /* 0x0000007d02197220 */ /* 0x000fe40000410000 */
[----:B------:R-:W-:Y:S01]  /*7410*/  FMUL.FTZ R26, R0, R126 ;  /* 0x0000007e001a7220 */ /* 0x000fe20000410000 */
[C---:B------:R-:W-:Y:S01]  /*7420*/  HMMA.16816.F32 R16, R136.reuse, R106, R16 ;  /* 0x0000006a8810723c */ /* 0x040fe20000001810 */
[----:B------:R-:W1:Y:S03]  /*7430*/  LDSM.16.MT88.4 R104, [R165] ;  /* 0x00000000a568783b */ /* 0x000e660000004200 */
[C---:B------:R-:W-:Y:S02]  /*7440*/  FMUL.FTZ R20, R2.reuse, R120 ;  /* 0x0000007802147220 */ /* 0x040fe40000410000 */
[----:B------:R-:W-:Y:S02]  /*7450*/  FMUL.FTZ R21, R2, R121 ;  /* 0x0000007902157220 */ /* 0x000fe40000410000 */
[C---:B------:R-:W-:Y:S04]  /*7460*/  FMUL.FTZ R22, R0.reuse, R122 ;  /* 0x0000007a00167220 */ /* 0x040fe80000410000 */
[C---:B------:R-:W-:Y:S02]  /*7470*/  FMUL.FTZ R23, R0.reuse, R123 ;  /* 0x0000007b00177220 */ /* 0x040fe40000410000 */
[----:B------:R-:W-:Y:S02]  /*7480*/  FMUL.FTZ R27, R0, R127 ;  /* 0x0000007f001b7220 */ /* 0x000fe40000410000 */
[----:B------:R-:W-:Y:S01]  /*7490*/  LDSM.16.MT88.4 R124, [R165+0x1800] ;  /* 0x00180000a57c783b */ /* 0x000fe20000004200 */
[C---:B------:R-:W-:Y:S02]  /*74a0*/  FMUL.FTZ R32, R2.reuse, R132 ;  /* 0x0000008402207220 */ /* 0x040fe40000410000 */
[----:B------:R-:W-:Y:S02]  /*74b0*/  FMUL.FTZ R33, R2, R133 ;  /* 0x0000008502217220 */ /* 0x000fe40000410000 */
[C---:B------:R-:W-:Y:S02]  /*74c0*/  FMUL.FTZ R34, R0.reuse, R134 ;  /* 0x0000008600227220 */ /* 0x040fe40000410000 */
[----:B------:R-:W-:Y:S02]  /*74d0*/  FMUL.FTZ R35, R0, R135 ;  /* 0x0000008700237220 */ /* 0x000fe40000410000 */
[----:B------:R-:W-:Y:S01]  /*74e0*/  LDSM.16.MT88.4 R132, [R164+0x1800] ;  /* 0x00180000a484783b */ /* 0x000fe20000004200 */
[C---:B------:R-:W-:Y:S02]  /*74f0*/  FMUL.FTZ R28, R2.reuse, R128 ;  /* 0x00000080021c7220 */ /* 0x040fe40000410000 */
[----:B------:R-:W-:Y:S01]  /*7500*/  FMUL.FTZ R29, R2, R129 ;  /* 0x00000081021d7220 */ /* 0x000fe20000410000 */
[----:B------:R2:W-:Y:S01]  /*7510*/  MUFU.EX2 R128, R101 ;  /* 0x0000006500807308 */ /* 0x0005e20000000800 */
        /* <DEDUP_REMOVED lines=38> */
[C---:B------:R-:W-:Y:S04]  /*7780*/  FMUL.FTZ R66, R0.reuse, R66 ;  /* 0x0000004200427220 */ /* 0x040fe80000410000 */
[----:B------:R-:W-:Y:S02]  /*7790*/  FMUL.FTZ R67, R0, R67 ;  /* 0x0000004300437220 */ /* 0x000fe40000410000 */
        /* <DEDUP_REMOVED lines=13> */
[C---:B------:R-:W-:Y:S01]  /*7870*/  FMUL.FTZ R71, R0.reuse, R71 ;  /* 0x0000004700477220 */ /* 0x040fe20000410000 */
[C---:B-1----:R-:W-:Y:S03]  /*7880*/  HMMA.16816.F32 R36, R136.reuse, R104, R36 ;  /* 0x000000688824723c */ /* 0x042fe60000001824 */
[C---:B------:R-:W-:Y:S02]  /*7890*/  FMUL.FTZ R74, R0.reuse, R74 ;  /* 0x0000004a004a7220 */ /* 0x040fe40000410000 */
[C---:B------:R-:W-:Y:S02]  /*78a0*/  FMUL.FTZ R75, R0.reuse, R75 ;  /* 0x0000004b004b7220 */ /* 0x040fe40000410000 */
[C---:B------:R-:W-:Y:S01]  /*78b0*/  FMUL.FTZ R78, R0.reuse, R78 ;  /* 0x0000004e004e7220 */ /* 0x040fe20000410000 */
        /* <DEDUP_REMOVED lines=8> */
[----:B------:R-:W-:Y:S02]  /*7940*/  FMUL.FTZ R91, R0, R91 ;  /* 0x0000005b005b7220 */ /* 0x000fe40000410000 */
[C---:B------:R-:W-:Y:S02]  /*7950*/  FMUL.FTZ R92, R2.reuse, R92 ;  /* 0x0000005c025c7220 */ /* 0x040fe40000410000 */
[C---:B------:R-:W-:Y:S02]  /*7960*/  FMUL.FTZ R93, R2.reuse, R93 ;  /* 0x0000005d025d7220 */ /* 0x040fe40000410000 */
[C---:B------:R-:W-:Y:S02]  /*7970*/  FMUL.FTZ R96, R2.reuse, R96 ;  /* 0x0000006002607220 */ /* 0x040fe40000410000 */
[----:B------:R-:W-:Y:S02]  /*7980*/  FMUL.FTZ R97, R2, R97 ;  /* 0x0000006102617220 */ /* 0x000fe40000410000 */
[----:B------:R-:W-:Y:S02]  /*7990*/  FFMA.FTZ R2, R153, c[0x0][0x2d0], -R144 ;  /* 0x0000b40099027a23 */ /* 0x000fe40000010890 */
[C---:B------:R-:W-:Y:S02]  /*79a0*/  FMUL.FTZ R94, R0.reuse, R94 ;  /* 0x0000005e005e7220 */ /* 0x040fe40000410000 */
[----:B------:R3:W4:Y:S01]  /*79b0*/  MUFU.EX2 R123, R2 ;  /* 0x00000002007b7308 */ /* 0x0007220000000800 */
[C---:B------:R-:W-:Y:S02]  /*79c0*/  FMUL.FTZ R95, R0.reuse, R95 ;  /* 0x0000005f005f7220 */ /* 0x040fe40000410000 */
[C---:B------:R-:W-:Y:S02]  /*79d0*/  FMUL.FTZ R98, R0.reuse, R98 ;  /* 0x0000006200627220 */ /* 0x040fe40000410000 */
[C---:B------:R-:W-:Y:S02]  /*79e0*/  FMUL.FTZ R99, R0.reuse, R99 ;  /* 0x0000006300637220 */ /* 0x040fe40000410000 */
[----:B------:R-:W-:Y:S01]  /*79f0*/  FFMA.FTZ R0, R0, R206, R196 ;  /* 0x000000ce00007223 */ /* 0x000fe200000100c4 */
[C---:B-1----:R-:W-:Y:S03]  /*7a00*/  HMMA.16816.F32 R44, R136.reuse, R104, R44 ;  /* 0x00000068882c723c */ /* 0x042fe6000000182c */
[----:B------:R-:W-:Y:S02]  /*7a10*/  FADD.FTZ R121, R198, R0 ;  /* 0x00000000c6797221 */ /* 0x000fe40000010000 */
[--C-:B------:R-:W-:Y:S02]  /*7a20*/  FFMA.FTZ R0, R185, c[0x0][0x2d0], -R144.reuse ;  /* 0x0000b400b9007a23 */ /* 0x100fe40000010890 */
[----:B------:R-:W-:Y:S01]  /*7a30*/  FADD.FTZ R121, R200, R121 ;  /* 0x00000079c8797221 */ /* 0x000fe20000010000 */
[C---:B------:R-:W-:Y:S01]  /*7a40*/  HMMA.16816.F32 R48, R136.reuse, R106, R48 ;  /* 0x0000006a8830723c */ /* 0x040fe20000001830 */
[----:B------:R-:W1:Y:S03]  /*7a50*/  LDSM.16.MT88.4 R104, [R165+0x2000] ;  /* 0x00200000a568783b */ /* 0x000e660000004200 */
[--C-:B--2---:R-:W-:Y:S02]  /*7a60*/  FFMA.FTZ R101, R189, c[0x0][0x2d0], -R144.reuse ;  /* 0x0000b400bd657a23 */ /* 0x104fe40000010890 */
[--C-:B---3--:R-:W-:Y:S02]  /*7a70*/  FFMA.FTZ R2, R152, c[0x0][0x2d0], -R144.reuse ;  /* 0x0000b40098027a23 */ /* 0x108fe40000010890 */
[----:B------:R2:W-:Y:S10]  /*7a80*/  MUFU.EX2 R152, R0 ;  /* 0x0000000000987308 */ /* 0x0005f40000000800 */
[----:B------:R3:W-:Y:S01]  /*7a90*/  MUFU.EX2 R129, R2 ;  /* 0x0000000200817308 */ /* 0x0007e20000000800 */
[--C-:B--2---:R-:W-:Y:S09]  /*7aa0*/  FFMA.FTZ R0, R184, c[0x0][0x2d0], -R144.reuse ;  /* 0x0000b400b8007a23 */ /* 0x104ff20000010890 */
[----:B------:R2:W-:Y:S01]  /*7ab0*/  MUFU.EX2 R184, R0 ;  /* 0x0000000000b87308 */ /* 0x0005e20000000800 */
[C---:B-1----:R-:W-:Y:S03]  /*7ac0*/  HMMA.16816.F32 R52, R136.reuse, R104, R52 ;  /* 0x000000688834723c */ /* 0x042fe60000001834 */
[--C-:B---3--:R-:W-:Y:S06]  /*7ad0*/  FFMA.FTZ R2, R151, c[0x0][0x2d0], -R144.reuse ;  /* 0x0000b40097027a23 */ /* 0x108fec0000010890 */
[----:B------:R1:W-:Y:S01]  /*7ae0*/  MUFU.EX2 R204, R2 ;  /* 0x0000000200cc7308 */ /* 0x0003e20000000800 */
[C---:B------:R-:W-:Y:S01]  /*7af0*/  HMMA.16816.F32 R56, R136.reuse, R106, R56 ;  /* 0x0000006a8838723c */ /* 0x040fe20000001838 */
[----:B------:R-:W3:Y:S02]  /*7b00*/  LDSM.16.MT88.4 R104, [R164+0x2000] ;  /* 0x00200000a468783b */ /* 0x000ee40000004200 */
[--C-:B--2---:R-:W-:Y:S06]  /*7b10*/  FFMA.FTZ R0, R159, c[0x0][0x2d0], -R144.reuse ;  /* 0x0000b4009f007a23 */ /* 0x104fec0000010890 */
[----:B------:R2:W-:Y:S03]  /*7b20*/  MUFU.EX2 R153, R0 ;  /* 0x0000000000997308 */ /* 0x0005e60000000800 */
[--C-:B-1----:R-:W-:Y:S07]  /*7b30*/  FFMA.FTZ R2, R150, c[0x0][0x2d0], -R144.reuse ;  /* 0x0000b40096027a23 */ /* 0x102fee0000010890 */
[----:B------:R1:W-:Y:S01]  /*7b40*/  MUFU.EX2 R205, R2 ;  /* 0x0000000200cd7308 */ /* 0x0003e20000000800 */
[----:B--2---:R-:W-:Y:S01]  /*7b50*/  FFMA.FTZ R0, R158, c[0x0][0x2d0], -R144 ;  /* 0x0000b4009e007a23 */ /* 0x004fe20000010890 */
[C---:B---3--:R-:W-:Y:S08]  /*7b60*/  HMMA.16816.F32 R60, R136.reuse, R104, R60 ;  /* 0x00000068883c723c */ /* 0x048ff0000000183c */
[----:B------:R2:W-:Y:S01]  /*7b70*/  MUFU.EX2 R158, R0 ;  /* 0x00000000009e7308 */ /* 0x0005e20000000800 */
[C---:B------:R-:W-:Y:S01]  /*7b80*/  HMMA.16816.F32 R64, R136.reuse, R106, R64 ;  /* 0x0000006a8840723c */ /* 0x040fe20000001840 */
[----:B------:R-:W3:Y:S02]  /*7b90*/  LDSM.16.MT88.4 R104, [R162+0x4000] ;  /* 0x00400000a268783b */ /* 0x000ee40000004200 */
[--C-:B-1----:R-:W-:Y:S06]  /*7ba0*/  FFMA.FTZ R2, R146, c[0x0][0x2d0], -R145.reuse ;  /* 0x0000b40092027a23 */ /* 0x102fec0000010891 */
[----:B------:R1:W-:Y:S10]  /*7bb0*/  MUFU.EX2 R146, R101 ;  /* 0x0000006500927308 */ /* 0x0003f40000000800 */
[----:B------:R5:W3:Y:S01]  /*7bc0*/  MUFU.EX2 R122, R2 ;  /* 0x00000002007a7308 */ /* 0x000ae20000000800 */
[--C-:B--2---:R-:W-:Y:S09]  /*7bd0*/  FFMA.FTZ R0, R154, c[0x0][0x2d0], -R145.reuse ;  /* 0x0000b4009a007a23 */ /* 0x104ff20000010891 */
[----:B------:R2:W-:Y:S01]  /*7be0*/  MUFU.EX2 R151, R0 ;  /* 0x0000000000977308 */ /* 0x0005e20000000800 */
[--C-:B-1----:R-:W-:Y:S09]  /*7bf0*/  FFMA.FTZ R101, R193, c[0x0][0x2d0], -R145.reuse ;  /* 0x0000b400c1657a23 */ /* 0x102ff20000010891 */
[----:B------:R-:W-:Y:S01]  /*7c00*/  MUFU.EX2 R101, R101 ;  /* 0x0000006500657308 */ /* 0x000fe20000000800 */
[--C-:B-----5:R-:W-:Y:S01]  /*7c10*/  FFMA.FTZ R2, R148, c[0x0][0x2d0], -R145.reuse ;  /* 0x0000b40094027a23 */ /* 0x120fe20000010891 */
[C---:B---3--:R-:W-:Y:S08]  /*7c20*/  HMMA.16816.F32 R68, R136.reuse, R104, R68 ;  /* 0x000000688844723c */ /* 0x048ff00000001844 */
[----:B------:R1:W3:Y:S01]  /*7c30*/  MUFU.EX2 R203, R2 ;  /* 0x0000000200cb7308 */ /* 0x0002e20000000800 */
[C---:B------:R-:W-:Y:S01]  /*7c40*/  HMMA.16816.F32 R72, R136.reuse, R106, R72 ;  /* 0x0000006a8848723c */ /* 0x040fe20000001848 */
[----:B------:R-:W5:Y:S02]  /*7c50*/  LDSM.16.MT88.4 R104, [R163+0x4000] ;  /* 0x00400000a368783b */ /* 0x000f640000004200 */
[--C-:B--2---:R-:W-:Y:S06]  /*7c60*/  FFMA.FTZ R0, R155, c[0x0][0x2d0], -R145.reuse ;  /* 0x0000b4009b007a23 */ /* 0x104fec0000010891 */
[----:B------:R2:W-:Y:S03]  /*7c70*/  MUFU.EX2 R150, R0 ;  /* 0x0000000000967308 */ /* 0x0005e60000000800 */
[--C-:B-1----:R-:W-:Y:S07]  /*7c80*/  FFMA.FTZ R2, R149, c[0x0][0x2d0], -R145.reuse ;  /* 0x0000b40095027a23 */ /* 0x102fee0000010891 */
[----:B------:R1:W1:Y:S01]  /*7c90*/  MUFU.EX2 R196, R2 ;  /* 0x0000000200c47308 */ /* 0x0002620000000800 */
[--C-:B--2---:R-:W-:Y:S09]  /*7ca0*/  FFMA.FTZ R0, R156, c[0x0][0x2d0], -R145.reuse ;  /* 0x0000b4009c007a23 */ /* 0x104ff20000010891 */
[----:B------:R2:W-:Y:S01]  /*7cb0*/  MUFU.EX2 R149, R0 ;  /* 0x0000000000957308 */ /* 0x0005e20000000800 */
[C---:B-----5:R-:W-:Y:S08]  /*7cc0*/  HMMA.16816.F32 R76, R136.reuse, R104, R76 ;  /* 0x00000068884c723c */ /* 0x060ff0000000184c */
[C---:B------:R-:W-:Y:S01]  /*7cd0*/  HMMA.16816.F32 R80, R136.reuse, R106, R80 ;  /* 0x0000006a8850723c */ /* 0x040fe20000001850 */
[----:B------:R-:W5:Y:S03]  /*7ce0*/  LDSM.16.MT88.4 R104, [R165+0x4000] ;  /* 0x00400000a568783b */ /* 0x000f660000004200 */
[----:B-1----:R-:W-:Y:S02]  /*7cf0*/  FADD.FTZ R2, R199, R102 ;  /* 0x00000066c7027221 */ /* 0x002fe40000010000 */
[----:B------:R-:W-:Y:S04]  /*7d00*/  FFMA.FTZ R102, R190, c[0x0][0x2d0], -R144 ;  /* 0x0000b400be667a23 */ /* 0x000fe80000010890 */
[----:B------:R-:W1:Y:S02]  /*7d10*/  MUFU.EX2 R143, R102 ;  /* 0x00000066008f7308 */ /* 0x000e640000000800 */
[--C-:B--2---:R-:W-:Y:S08]  /*7d20*/  FFMA.FTZ R0, R157, c[0x0][0x2d0], -R145.reuse ;  /* 0x0000b4009d007a23 */ /* 0x104ff00000010891 */
[----:B------:R2:W-:Y:S01]  /*7d30*/  MUFU.EX2 R148, R0 ;  /* 0x0000000000947308 */ /* 0x0005e20000000800 */
[C---:B-----5:R-:W-:Y:S03]  /*7d40*/  HMMA.16816.F32 R84, R136.reuse, R104, R84 ;  /* 0x000000688854723c */ /* 0x060fe60000001854 */
[----:B--2---:R-:W-:Y:S02]  /*7d50*/  FADD.FTZ R0, R201, R2 ;  /* 0x00000002c9007221 */ /* 0x004fe40000010000 */
[----:B------:R-:W-:Y:S02]  /*7d60*/  FFMA.FTZ R2, R188, c[0x0][0x2d0], -R144 ;  /* 0x0000b400bc027a23 */ /* 0x000fe40000010890 */
[----:B------:R-:W-:Y:S01]  /*7d70*/  FADD.FTZ R120, R202, R0 ;  /* 0x00000000ca787221 */ /* 0x000fe20000010000 */
[C---:B------:R-:W-:Y:S01]  /*7d80*/  HMMA.16816.F32 R88, R136.reuse, R106, R88 ;  /* 0x0000006a8858723c */ /* 0x040fe20000001858 */
[----:B------:R-:W2:Y:S01]  /*7d90*/  LDSM.16.MT88.4 R104, [R164+0x4000] ;  /* 0x00400000a468783b */ /* 0x000ea20000004200 */
[----:B------:R5:W-:Y:S02]  /*7da0*/  MUFU.EX2 R147, R2 ;  /* 0x0000000200937308 */ /* 0x000be40000000800 */
[----:B----4-:R-:W-:Y:S02]  /*7db0*/  FADD.FTZ R102, R123, R120 ;  /* 0x000000787b667221 */ /* 0x010fe40000010000 */
[----:B------:R-:W-:Y:S02]  /*7dc0*/  FFMA.FTZ R0, R192, c[0x0][0x2d0], -R145 ;  /* 0x0000b400c0007a23 */ /* 0x000fe40000010891 */
[----:B------:R-:W-:Y:S04]  /*7dd0*/  FFMA.FTZ R144, R187, c[0x0][0x2d0], -R144 ;  /* 0x0000b400bb907a23 */ /* 0x000fe80000010890 */
[----:B------:R4:W-:Y:S10]  /*7de0*/  MUFU.EX2 R142, R0 ;  /* 0x00000000008e7308 */ /* 0x0009f40000000800 */
[----:B------:R-:W1:Y:S01]  /*7df0*/  MUFU.EX2 R144, R144 ;  /* 0x0000009000907308 */ /* 0x000e620000000800 */
[----:B-----5:R-:W-:Y:S04]  /*7e00*/  FADD.FTZ R2, R209, R121 ;  /* 0x00000079d1027221 */ /* 0x020fe80000010000 */
[----:B------:R-:W-:Y:S04]  /*7e10*/  FADD.FTZ R2, R122, R2 ;  /* 0x000000027a027221 */ /* 0x000fe80000010000 */
[----:B------:R-:W-:Y:S02]  /*7e20*/  FADD.FTZ R2, R128, R2 ;  /* 0x0000000280027221 */ /* 0x000fe40000010000 */
[--C-:B----4-:R-:W-:Y:S02]  /*7e30*/  FFMA.FTZ R0, R194, c[0x0][0x2d0], -R145.reuse ;  /* 0x0000b400c2007a23 */ /* 0x110fe40000010891 */
[----:B---3--:R-:W-:Y:S02]  /*7e40*/  FADD.FTZ R2, R203, R2 ;  /* 0x00000002cb027221 */ /* 0x008fe40000010000 */
[----:B------:R3:W4:Y:S01]  /*7e50*/  MUFU.EX2 R141, R0 ;  /* 0x00000000008d7308 */ /* 0x0007220000000800 */
[C---:B--2---:R-:W-:Y:S03]  /*7e60*/  HMMA.16816.F32 R92, R136.reuse, R104, R92 ;  /* 0x00000068885c723c */ /* 0x044fe6000000185c */
[----:B------:R-:W-:Y:S04]  /*7e70*/  FADD.FTZ R2, R196, R2 ;  /* 0x00000002c4027221 */ /* 0x000fe80000010000 */
[----:B------:R-:W-:Y:S01]  /*7e80*/  F2FP.PACK_AB R104, R129, R123 ;  /* 0x0000007b8168723e */ /* 0x000fe200000000ff */
[----:B------:R-:W-:Y:S04]  /*7e90*/  HMMA.16816.F32 R96, R136, R106, R96 ;  /* 0x0000006a8860723c */ /* 0x000fe80000001860 */
[----:B------:R-:W-:Y:S01]  /*7ea0*/  F2FP.PACK_AB R105, R128, R122 ;  /* 0x0000007a8069723e */ /* 0x000fe200000000ff */
[----:B------:R-:W-:Y:S01]  /*7eb0*/  FADD.FTZ R2, R151, R2 ;  /* 0x0000000297027221 */ /* 0x000fe20000010000 */
[----:B------:R-:W-:Y:S01]  /*7ec0*/  LDSM.16.MT88.4 R120, [R163+0x1800] ;  /* 0x00180000a378783b */ /* 0x000fe20000004200 */
[----:B------:R-:W-:Y:S02]  /*7ed0*/  F2FP.PACK_AB R106, R205, R204 ;  /* 0x000000cccd6a723e */ /* 0x000fe400000000ff */
[----:B------:R-:W-:Y:S03]  /*7ee0*/  F2FP.PACK_AB R107, R196, R203 ;  /* 0x000000cbc46b723e */ /* 0x000fe600000000ff */
[----:B-1----:R-:W-:Y:S01]  /*7ef0*/  F2FP.PACK_AB R136, R146, R143 ;  /* 0x0000008f9288723e */ /* 0x002fe200000000ff */
[----:B------:R-:W-:Y:S01]  /*7f00*/  FADD.FTZ R2, R150, R2 ;  /* 0x0000000296027221 */ /* 0x000fe20000010000 */
[----:B------:R-:W-:Y:S01]  /*7f10*/  F2FP.PACK_AB R138, R144, R147 ;  /* 0x00000093908a723e */ /* 0x000fe200000000ff */
[----:B---3--:R-:W-:Y:S01]  /*7f20*/  FFMA.FTZ R0, R195, c[0x0][0x2d0], -R145 ;  /* 0x0000b400c3007a23 */ /* 0x008fe20000010891 */
[C---:B------:R-:W-:Y:S03]  /*7f30*/  HMMA.16816.F32 R4, R104.reuse, R108, R4 ;  /* 0x0000006c6804723c */ /* 0x040fe60000001804 */
[----:B------:R-:W1:Y:S02]  /*7f40*/  MUFU.EX2 R140, R0 ;  /* 0x00000000008c7308 */ /* 0x000e640000000800 */
[----:B----4-:R-:W-:Y:S01]  /*7f50*/  F2FP.PACK_AB R137, R141, R142 ;  /* 0x0000008e8d89723e */ /* 0x010fe200000000ff */
[----:B------:R-:W-:Y:S02]  /*7f60*/  FADD.FTZ R2, R149, R2 ;  /* 0x0000000295027221 */ /* 0x000fe40000010000 */
[C---:B------:R-:W-:Y:S01]  /*7f70*/  HMMA.16816.F32 R8, R104.reuse, R110, R8 ;  /* 0x0000006e6808723c */ /* 0x040fe20000001808 */
[----:B------:R-:W2:Y:S07]  /*7f80*/  LDSM.16.MT88.4 R108, [R165+0x800] ;  /* 0x00080000a56c783b */ /* 0x000eae0000004200 */
[C---:B------:R-:W-:Y:S08]  /*7f90*/  HMMA.16816.F32 R12, R104.reuse, R112, R12 ;  /* 0x00000070680c723c */ /* 0x040ff0000000180c */
[C---:B------:R-:W-:Y:S01]  /*7fa0*/  HMMA.16816.F32 R16, R104.reuse, R114, R16 ;  /* 0x000000726810723c */ /* 0x040fe20000001810 */
[----:B------:R-:W3:Y:S03]  /*7fb0*/  LDSM.16.MT88.4 R112, [R164+0x800] ;  /* 0x00080000a470783b */ /* 0x000ee60000004200 */
[----:B-1----:R-:W-:Y:S01]  /*7fc0*/  F2FP.PACK_AB R139, R101, R140 ;  /* 0x0000008c658b723e */ /* 0x002fe200000000ff */
[----:B------:R-:W-:Y:S01]  /*7fd0*/  FADD.FTZ R0, R129, R102 ;  /* 0x0000006681007221 */ /* 0x000fe20000010000 */
[----:B------:R-:W-:Y:S03]  /*7fe0*/  MOV R102, R3 ;  /* 0x0000000300667202 */ /* 0x000fe60000000f00 */
[----:B------:R-:W-:Y:S04]  /*7ff0*/  FADD.FTZ R0, R204, R0 ;  /* 0x00000000cc007221 */ /* 0x000fe80000010000 */
[----:B------:R-:W-:Y:S04]  /*8000*/  FADD.FTZ R0, R205, R0 ;  /* 0x00000000cd007221 */ /* 0x000fe80000010000 */
[----:B------:R-:W-:Y:S04]  /*8010*/  FADD.FTZ R0, R152, R0 ;  /* 0x0000000098007221 */ /* 0x000fe80000010000 */
[----:B------:R-:W-:Y:S01]  /*8020*/  FADD.FTZ R0, R184, R0 ;  /* 0x00000000b8007221 */ /* 0x000fe20000010000 */
[C---:B--2---:R-:W-:Y:S03]  /*8030*/  HMMA.16816.F32 R20, R104.reuse, R108, R20 ;  /* 0x0000006c6814723c */ /* 0x044fe60000001814 */
[----:B------:R-:W-:Y:S04]  /*8040*/  FADD.FTZ R0, R153, R0 ;  /* 0x0000000099007221 */ /* 0x000fe80000010000 */
[----:B------:R-:W-:Y:S01]  /*8050*/  FADD.FTZ R0, R158, R0 ;  /* 0x000000009e007221 */ /* 0x000fe20000010000 */
[C---:B------:R-:W-:Y:S01]  /*8060*/  HMMA.16816.F32 R24, R104.reuse, R110, R24 ;  /* 0x0000006e6818723c */ /* 0x040fe20000001818 */
[----:B------:R-:W1:Y:S07]  /*8070*/  LDSM.16.MT88.4 R108, [R162+0x2800] ;  /* 0x00280000a26c783b */ /* 0x000e6e0000004200 */
[C---:B---3--:R-:W-:Y:S08]  /*8080*/  HMMA.16816.F32 R28, R104.reuse, R112, R28 ;  /* 0x00000070681c723c */ /* 0x048ff0000000181c */
        /* <DEDUP_REMOVED lines=29> */
[C---:B------:R-:W-:Y:S02]  /*8260*/  F2FP.PACK_AB R107, R148.reuse, R149 ;  /* 0x00000095946b723e */ /* 0x040fe400000000ff */
[----:B------:R-:W-:Y:S04]  /*8270*/  IADD3 R184, R191, -0x1, RZ ;  /* 0xffffffffbfb87810 */ /* 0x000fe80007ffe0ff */
[----:B------:R-:W-:Y:S01]  /*8280*/  MOV R191, R184 ;  /* 0x000000b800bf7202 */ /* 0x000fe20000000f00 */
        /* <DEDUP_REMOVED lines=31> */
[C---:B------:R-:W-:Y:S08]  /*8480*/  HMMA.16816.F32 R88, R104.reuse, R114, R88 ;  /* 0x000000726858723c */ /* 0x040ff00000001858 */
[C---:B---3--:R-:W-:Y:S08]  /*8490*/  HMMA.16816.F32 R92, R104.reuse, R116, R92 ;  /* 0x00000074685c723c */ /* 0x048ff0000000185c */
[----:B------:R-:W-:Y:S08]  /*84a0*/  HMMA.16816.F32 R96, R104, R118, R96 ;  /* 0x000000766860723c */ /* 0x000ff00000001860 */
[C---:B-1----:R-:W-:Y:S01]  /*84b0*/  HMMA.16816.F32 R104, R136.reuse, R108, R4 ;  /* 0x0000006c8868723c */ /* 0x042fe20000001804 */
[----:B------:R-:W1:Y:S07]  /*84c0*/  LDSM.16.MT88.4 R4, [R162+0x3800] ;  /* 0x00380000a204783b */ /* 0x000e6e0000004200 */
[C---:B------:R-:W-:Y:S01]  /*84d0*/  HMMA.16816.F32 R108, R136.reuse, R110, R8 ;  /* 0x0000006e886c723c */ /* 0x040fe20000001808 */
[----:B------:R-:W2:Y:S07]  /*84e0*/  LDSM.16.MT88.4 R8, [R163+0x3800] ;  /* 0x00380000a308783b */ /* 0x000eae0000004200 */
[C---:B------:R-:W-:Y:S01]  /*84f0*/  HMMA.16816.F32 R112, R136.reuse, R120, R12 ;  /* 0x000000788870723c */ /* 0x040fe2000000180c */
[----:B------:R-:W3:Y:S07]  /*8500*/  LDSM.16.MT88.4 R12, [R165+0x3800] ;  /* 0x00380000a50c783b */ /* 0x000eee0000004200 */
[C---:B------:R-:W-:Y:S01]  /*8510*/  HMMA.16816.F32 R116, R136.reuse, R122, R16 ;  /* 0x0000007a8874723c */ /* 0x040fe20000001810 */
[----:B------:R-:W4:Y:S07]  /*8520*/  LDSM.16.MT88.4 R16, [R164+0x3800] ;  /* 0x00380000a410783b */ /* 0x000f2e0000004200 */
[C---:B------:R-:W-:Y:S08]  /*8530*/  HMMA.16816.F32 R120, R136.reuse, R124, R20 ;  /* 0x0000007c8878723c */ /* 0x040ff00000001814 */
[C---:B------:R-:W-:Y:S08]  /*8540*/  HMMA.16816.F32 R124, R136.reuse, R126, R24 ;  /* 0x0000007e887c723c */ /* 0x040ff00000001818 */
[C---:B------:R-:W-:Y:S08]  /*8550*/  HMMA.16816.F32 R128, R136.reuse, R132, R28 ;  /* 0x000000848880723c */ /* 0x040ff0000000181c */
[C---:B------:R-:W-:Y:S08]  /*8560*/  HMMA.16816.F32 R132, R136.reuse, R134, R32 ;  /* 0x000000868884723c */ /* 0x040ff00000001820 */
        /* <DEDUP_REMOVED lines=9> */
[C---:B----4-:R-:W-:Y:S08]  /*8600*/  HMMA.16816.F32 R60, R136.reuse, R16, R60 ;  /* 0x00000010883c723c */ /* 0x050ff0000000183c */
        /* <DEDUP_REMOVED lines=22> */
.L_x_1033:
[----:B------:R-:W-:-:S13]  /*8770*/  ISETP.GE.AND P0, PT, R184, R213, PT ;  /* 0x000000d5b800720c */ /* 0x000fda0003f06270 */
[----:B------:R-:W-:Y:S05]  /*8780*/  @!P0 BRA `(.L_x_1045) ;  /* 0x0000307000008947 */ /* 0x000fea0003800000 */
[----:B------:R-:W-:Y:S02]  /*8790*/  MOV R102, R12 ;  /* 0x0000000c00667202 */ /* 0x000fe40000000f00 */
[----:B------:R-:W-:Y:S02]  /*87a0*/  MOV R101, R100 ;  /* 0x0000006400657202 */ /* 0x000fe40000000f00 */
.L_x_1052:
        /* <DEDUP_REMOVED lines=13> */
[----:B------:R-:W-:Y:S01]  /*8880*/  IMAD R20, R183, c[0x0][0x21c], R20 ;  /* 0x00008700b7147a24 */ /* 0x000fe200078e0214 */
[C---:B------:R-:W-:Y:S01]  /*8890*/  SHF.L.U64.HI R14, R208.reuse, 0x1, R5 ;  /* 0x00000001d00e7819 */ /* 0x040fe20000010205 */
[----:B------:R-:W-:Y:S01]  /*88a0*/  IMAD.IADD R3, R3, 0x1, R0 ;  /* 0x0000000103037824 */ /* 0x000fe200078e0200 */
[----:B------:R-:W-:Y:S01]  /*88b0*/  SHF.L.U64.HI R7, R197, 0x1, R4 ;  /* 0x00000001c5077819 */ /* 0x000fe20000010204 */
[----:B------:R-:W-:Y:S02]  /*88c0*/  IMAD.SHL.U32 R22, R207, 0x2, RZ ;  /* 0x00000002cf167824 */ /* 0x000fe400078e00ff */
[----:B------:R-:W-:Y:S04]  /*88d0*/  IMAD.WIDE.U32 R2, R183, c[0x0][0x218], R2 ;  /* 0x00008600b7027a25 */ /* 0x000fe800078e0002 */
[----:B------:R-:W-:Y:S01]  /*88e0*/  IMAD.SHL.U32 R15, R208, 0x2, RZ ;  /* 0x00000002d00f7824 */ /* 0x000fe200078e00ff */
[----:B------:R-:W-:Y:S01]  /*88f0*/  IADD3 R0, P0, R220, R2, RZ ;  /* 0x00000002dc007210 */ /* 0x000fe20007f1e0ff */
[----:B------:R1:W2:Y:S01]  /*8900*/  LDSM.16.M88.4 R32, [R166] ;  /* 0x00000000a620783b */ /* 0x0002a20000000200 */
[----:B------:R-:W-:Y:S02]  /*8910*/  IMAD.SHL.U32 R13, R197, 0x2, RZ ;  /* 0x00000002c50d7824 */ /* 0x000fe400078e00ff */
[----:B------:R-:W-:Y:S01]  /*8920*/  IADD3.X R20, R224, R3, R20, P0, !PT ;  /* 0x00000003e0147210 */ /* 0x000fe200007fe414 */
[----:B------:R1:W3:Y:S01]  /*8930*/  LDSM.16.M88.4 R8, [R103] ;  /* 0x000000006708783b */ /* 0x0002e20000000200 */
[C---:B------:R-:W-:Y:S03]  /*8940*/  LEA R6, P0, R0.reuse, c[0x0][0x1f8], 0x1 ;  /* 0x00007e0000067a11 */ /* 0x040fe600078008ff */
[----:B------:R1:W4:Y:S01]  /*8950*/  LDSM.16.M88.4 R16, [R103+0x800] ;  /* 0x000800006710783b */ /* 0x0003220000000200 */
[----:B------:R-:W-:Y:S03]  /*8960*/  LEA.HI.X R20, R0, c[0x0][0x1fc], R20, 0x1, P0 ;  /* 0x00007f0000147a11 */ /* 0x000fe600000f0c14 */
[----:B------:R1:W1:Y:S04]  /*8970*/  LDSM.16.M88.4 R24, [R103+0x1000] ;  /* 0x001000006718783b */ /* 0x0002680000000200 */
        /* <DEDUP_REMOVED lines=8> */
.L_x_1083:
[----:B------:R-:W5:Y:S01]  /*8a00*/  SHFL.IDX PT, R2, R6, RZ, 0x181f ;  /* 0x00181fff06027589 */ /* 0x000f6200000e0000 */
[----:B------:R-:W-:Y:S01]  /*8a10*/  ISETP.GE.AND P0, PT, R197, c[0x0][0x1d4], PT ;  /* 0x00007500c5007a0c */ /* 0x000fe20003f06270 */
[----:B------:R-:W-:Y:S01]  /*8a20*/  BSSY B0, `(.L_x_1047) ;  /* 0x0000142000007945 */ /* 0x000fe20003800000 */
[----:B------:R-:W-:Y:S02]  /*8a30*/  ISETP.GE.AND P4, PT, R208, c[0x0][0x1d4], PT ;  /* 0x00007500d0007a0c */ /* 0x000fe40003f86270 */
[----:B------:R-:W-:Y:S03]  /*8a40*/  SEL R100, RZ, 0x10, P0 ;  /* 0x00000010ff647807 */ /* 0x000fe60000000000 */
[----:B------:R-:W4:Y:S01]  /*8a50*/  SHFL.IDX PT, R3, R6, 0x1, 0x181f ;  /* 0x00381f0006037f89 */ /* 0x000f2200000e0000 */
[----:B------:R-:W-:Y:S04]  /*8a60*/  IADD3 R12, -R100, 0x10, RZ ;  /* 0x00000010640c7810 */ /* 0x000fe80007ffe1ff */
[----:B------:R-:W-:Y:S03]  /*8a70*/  LOP3.LUT R12, R12, 0xf, RZ, 0xc0, !PT ;  /* 0x0000000f0c0c7812 */ /* 0x000fe600078ec0ff */
[----:B----4-:R-:W4:Y:S01]  /*8a80*/  SHFL.IDX PT, R20, R20, 0x1, 0x181f ;  /* 0x00381f0014147f89 */ /* 0x010f2200000e0000 */
[----:B-----5:R-:W-:Y:S04]  /*8a90*/  IADD3 R4, P2, R2, R13, RZ ;  /* 0x0000000d02047210 */ /* 0x020fe80007f5e0ff */
[----:B---3--:R-:W-:Y:S05]  /*8aa0*/  IADD3.X R5, R0, R7, RZ, P2, !PT ;  /* 0x0000000700057210 */ /* 0x008fea00017fe4ff */
[----:B------:R3:W-:Y:S01]  /*8ab0*/  LDGSTS.E.BYPASS.LTC128B.128 [R182+0x100], [R4.64], !P0 ;  /* 0x0010000004b67fae */ /* 0x0007e2000c101d46 */
[----:B------:R-:W-:Y:S04]  /*8ac0*/  IADD3 R12, P6, P0, R12, R3, R13 ;  /* 0x000000030c0c7210 */ /* 0x000fe800078de00d */
[----:B----4-:R-:W-:Y:S02]  /*8ad0*/  IADD3.X R13, RZ, R20, R7, P6, P0 ;  /* 0x00000014ff0d7210 */ /* 0x010fe400037e0407 */
[----:B---3--:R-:W-:Y:S04]  /*8ae0*/  IADD3 R4, P2, R2, R15, RZ ;  /* 0x0000000f02047210 */ /* 0x008fe80007f5e0ff */
[----:B------:R-:W-:Y:S02]  /*8af0*/  IADD3.X R5, R0, R14, RZ, P2, !PT ;  /* 0x0000000e00057210 */ /* 0x000fe400017fe4ff */
[----:B------:R-:W-:Y:S03]  /*8b00*/  ISETP.GE.AND P2, PT, R207, c[0x0][0x1d4], PT ;  /* 0x00007500cf007a0c */ /* 0x000fe60003f46270 */
[----:B------:R3:W-:Y:S02]  /*8b10*/  LDGSTS.E.BYPASS.LTC128B.128 [R182+0x2100], [R4.64], !P4 ;  /* 0x0210000004b67fae */ /* 0x0007e4000e101d46 */
[----:B---3--:R-:W-:Y:S04]  /*8b20*/  IADD3 R4, P5, R2, R22, RZ ;  /* 0x0000001602047210 */ /* 0x008fe80007fbe0ff */
[----:B------:R-:W-:Y:S02]  /*8b30*/  IADD3.X R5, R0, R21, RZ, P5, !PT ;  /* 0x0000001500057210 */ /* 0x000fe40002ffe4ff */
[----:B------:R-:W-:Y:S02]  /*8b40*/  ISETP.NE.U32.AND P5, PT, R100, RZ, PT ;  /* 0x000000ff6400720c */ /* 0x000fe40003fa5070 */
[----:B------:R-:W-:Y:S01]  /*8b50*/  SEL R0, RZ, 0x10, P4 ;  /* 0x00000010ff007807 */ /* 0x000fe20002000000 */
[----:B------:R3:W-:Y:S03]  /*8b60*/  LDGSTS.E.BYPASS.LTC128B.128 [R182+0x4100], [R4.64], !P2 ;  /* 0x0410000004b67fae */ /* 0x0007e6000d101d46 */
[C---:B------:R-:W-:Y:S02]  /*8b70*/  ISETP.NE.U32.AND P0, PT, R0.reuse, RZ, PT ;  /* 0x000000ff0000720c */ /* 0x040fe40003f05070 */
[----:B------:R-:W-:Y:S04]  /*8b80*/  IADD3 R0, -R0, 0x10, RZ ;  /* 0x0000001000007810 */ /* 0x000fe80007ffe1ff */
[----:B------:R-:W-:Y:S01]  /*8b90*/  LOP3.LUT R0, R0, 0xf, RZ, 0xc0, !PT ;  /* 0x0000000f00007812 */ /* 0x000fe200078ec0ff */
[----:B------:R4:W-:Y:S01]  /*8ba0*/  LDGSTS.E.BYPASS.LTC128B.128.ZFILL [R182+0x1100], [R12.64], P5 ;  /* 0x011000000cb67fae */ /* 0x0009e2000a941d46 */
[C---:B--23--:R-:W-:Y:S08]  /*8bb0*/  HMMA.16816.F32 R4, R32.reuse, R8, RZ ;  /* 0x000000082004723c */ /* 0x04cff000000018ff */
[C---:B------:R-:W-:Y:S01]  /*8bc0*/  HMMA.16816.F32 R8, R32.reuse, R10, RZ ;  /* 0x0000000a2008723c */ /* 0x040fe200000018ff */
[-C--:B----4-:R-:W-:Y:S03]  /*8bd0*/  IADD3 R12, P6, P5, R0, R3.reuse, R15 ;  /* 0x00000003000c7210 */ /* 0x090fe60007dde00f */
[----:B------:R-:W-:Y:S02]  /*8be0*/  SEL R0, RZ, 0x10, P2 ;  /* 0x00000010ff007807 */ /* 0x000fe40001000000 */
[-C--:B------:R-:W-:Y:S02]  /*8bf0*/  IADD3.X R13, RZ, R20.reuse, R14, P6, P5 ;  /* 0x00000014ff0d7210 */ /* 0x080fe400037ea40e */
[C---:B------:R-:W-:Y:S04]  /*8c00*/  ISETP.NE.U32.AND P6, PT, R0.reuse, RZ, PT ;  /* 0x000000ff0000720c */ /* 0x040fe80003fc5070 */
[----:B------:R-:W-:Y:S01]  /*8c10*/  IADD3 R2, -R0, 0x10, RZ ;  /* 0x0000001000027810 */ /* 0x000fe20007ffe1ff */
[----:B------:R2:W-:Y:S03]  /*8c20*/  LDGSTS.E.BYPASS.LTC128B.128.ZFILL [R182+0x3100], [R12.64], P0 ;  /* 0x031000000cb67fae */ /* 0x0005e60008141d46 */
[----:B------:R-:W-:Y:S04]  /*8c30*/  LOP3.LUT R2, R2, 0xf, RZ, 0xc0, !PT ;  /* 0x0000000f02027812 */ /* 0x000fe800078ec0ff */
[----:B------:R-:W-:Y:S04]  /*8c40*/  IADD3 R2, P5, P0, R2, R3, R22 ;  /* 0x0000000302027210 */ /* 0x000fe800078be016 */
[----:B------:R-:W-:Y:S02]  /*8c50*/  IADD3.X R3, RZ, R20, R21, P5, P0 ;  /* 0x00000014ff037210 */ /* 0x000fe40002fe0415 */
[----:B------:R-:W-:Y:S03]  /*8c60*/  ISETP.GT.AND P0, PT, R184, R213, PT ;  /* 0x000000d5b800720c */ /* 0x000fe60003f04270 */
[----:B------:R3:W-:Y:S08]  /*8c70*/  LDGSTS.E.BYPASS.LTC128B.128.ZFILL [R182+0x5100], [R2.64], P6 ;  /* 0x0510000002b67fae */ /* 0x0007f0000b141d46 */
[----:B------:R-:W0:Y:S01]  /*8c80*/  LDGDEPBAR ;  /* 0x00000000000079af */ /* 0x000e220000000000 */
[C---:B--2---:R-:W-:Y:S08]  /*8c90*/  HMMA.16816.F32 R12, R32.reuse, R16, RZ ;  /* 0x00000010200c723c */ /* 0x044ff000000018ff */
        /* <DEDUP_REMOVED lines=20> */
[----:B------:R-:W-:Y:S07]  /*8de0*/  LDSM.16.M88.4 R144, [R160+-0x4000] ;  /* 0xffc00000a090783b */ /* 0x000fee0000000200 */
[C---:B--2---:R-:W-:Y:S08]  /*8df0*/  HMMA.16816.F32 R12, R136.reuse, R148, R12 ;  /* 0x00000094880c723c */ /* 0x044ff0000000180c */
[C---:B------:R-:W-:Y:S01]  /*8e00*/  HMMA.16816.F32 R16, R136.reuse, R150, R16 ;  /* 0x000000968810723c */ /* 0x040fe20000001810 */
[----:B------:R-:W-:Y:S07]  /*8e10*/  LDSM.16.M88.4 R148, [R160+-0x3800] ;  /* 0xffc80000a094783b */ /* 0x000fee0000000200 */
[C---:B----4-:R-:W-:Y:S08]  /*8e20*/  HMMA.16816.F32 R20, R136.reuse, R140, R20 ;  /* 0x0000008c8814723c */ /* 0x050ff00000001814 */
[C---:B------:R-:W-:Y:S01]  /*8e30*/  HMMA.16816.F32 R24, R136.reuse, R142, R24 ;  /* 0x0000008e8818723c */ /* 0x040fe20000001818 */
[----:B------:R-:W1:Y:S07]  /*8e40*/  LDSM.16.M88.4 R140, [R168] ;  /* 0x00000000a88c783b */ /* 0x000e6e0000000200 */
[C---:B------:R-:W-:Y:S08]  /*8e50*/  HMMA.16816.F32 R28, R136.reuse, R152, R28 ;  /* 0x00000098881c723c */ /* 0x040ff0000000181c */
[----:B------:R-:W-:Y:S01]  /*8e60*/  HMMA.16816.F32 R32, R136, R154, R32 ;  /* 0x0000009a8820723c */ /* 0x000fe20000001820 */
[----:B------:R-:W2:Y:S08]  /*8e70*/  LDSM.16.M88.4 R136, [R160+-0x3000] ;  /* 0xffd00000a088783b */ /* 0x000eb00000000200 */
[----:B------:R-:W4:Y:S01]  /*8e80*/  LDSM.16.M88.4 R152, [R160+-0x2800] ;  /* 0xffd80000a098783b */ /* 0x000f220000000200 */
        /* <DEDUP_REMOVED lines=9> */
[C---:B----4-:R-:W-:Y:S08]  /*8f20*/  HMMA.16816.F32 R28, R140.reuse, R152, R28 ;  /* 0x000000988c1c723c */ /* 0x050ff0000000181c */
[----:B------:R-:W-:Y:S01]  /*8f30*/  HMMA.16816.F32 R32, R140, R154, R32 ;  /* 0x0000009a8c20723c */ /* 0x000fe20000001820 */
[----:B------:R-:W2:Y:S08]  /*8f40*/  LDSM.16.M88.4 R140, [R103+0x3000] ;  /* 0x00300000678c783b */ /* 0x000eb00000000200 */
[----:B------:R-:W4:Y:S01]  /*8f50*/  LDSM.16.M88.4 R152, [R103+0x3800] ;  /* 0x003800006798783b */ /* 0x000f220000000200 */
        /* <DEDUP_REMOVED lines=9> */
[C---:B----4-:R-:W-:Y:S08]  /*8ff0*/  HMMA.16816.F32 R28, R136.reuse, R152, R28 ;  /* 0x00000098881c723c */ /* 0x050ff0000000181c */
[----:B------:R-:W-:Y:S01]  /*9000*/  HMMA.16816.F32 R32, R136, R154, R32 ;  /* 0x0000009a8820723c */ /* 0x000fe20000001820 */
[----:B------:R-:W2:Y:S08]  /*9010*/  LDSM.16.M88.4 R136, [R173] ;  /* 0x00000000ad88783b */ /* 0x000eb00000000200 */
[----:B------:R-:W4:Y:S01]  /*9020*/  LDSM.16.M88.4 R152, [R174] ;  /* 0x00000000ae98783b */ /* 0x000f220000000200 */
        /* <DEDUP_REMOVED lines=22> */
[C---:B----4-:R-:W-:Y:S08]  /*9190*/  HMMA.16816.F32 R28, R136.reuse, R152, R28 ;  /* 0x00000098881c723c */ /* 0x050ff0000000181c */
        /* <DEDUP_REMOVED lines=47> */
[----:B------:R-:W4:Y:S07]  /*9490*/  LDSM.16.M88.4 R148, [R168+0x8000] ;  /* 0x00800000a894783b */ /* 0x000f2e0000000200 */
[C---:B--2---:R-:W-:Y:S08]  /*94a0*/  HMMA.16816.F32 R20, R136.reuse, R140, R20 ;  /* 0x0000008c8814723c */ /* 0x044ff00000001814 */
[C---:B------:R-:W-:Y:S08]  /*94b0*/  HMMA.16816.F32 R24, R136.reuse, R142, R24 ;  /* 0x0000008e8818723c */ /* 0x040ff00000001818 */
[C---:B-1----:R-:W-:Y:S08]  /*94c0*/  HMMA.16816.F32 R28, R136.reuse, R144, R28 ;  /* 0x00000090881c723c */ /* 0x042ff0000000181c */
[----:B------:R-:W-:Y:S01]  /*94d0*/  HMMA.16816.F32 R32, R136, R146, R32 ;  /* 0x000000928820723c */ /* 0x000fe20000001820 */
[----:B------:R-:W1:Y:S07]  /*94e0*/  LDSM.16.M88.4 R136, [R160+0x800] ;  /* 0x00080000a088783b */ /* 0x000e6e0000000200 */
[C---:B----4-:R-:W-:Y:S08]  /*94f0*/  HMMA.16816.F32 R4, R148.reuse, R152, R4 ;  /* 0x000000989404723c */ /* 0x050ff00000001804 */
        /* <DEDUP_REMOVED lines=14> */
[----:B------:R-:W4:Y:S10]  /*95e0*/  MUFU.TANH R142, R6 ;  /* 0x00000006008e7308 */ /* 0x000f340000002400 */
        /* <DEDUP_REMOVED lines=11> */
[----:B-----5:R-:W5:Y:S09]  /*96a0*/  LDSM.16.M88.4 R4, [R160+0x1000] ;  /* 0x00100000a004783b */ /* 0x020f720000000200 */
[----:B------:R-:W1:Y:S10]  /*96b0*/  MUFU.TANH R137, R10 ;  /* 0x0000000a00897308 */ /* 0x000e740000002400 */
[----:B------:R1:W1:Y:S10]  /*96c0*/  MUFU.TANH R144, R11 ;  /* 0x0000000b00907308 */ /* 0x0002740000002400 */
[----:B------:R3:W2:Y:S10]  /*96d0*/  MUFU.TANH R156, R12 ;  /* 0x0000000c009c7308 */ /* 0x0006b40000002400 */
[----:B------:R3:W2:Y:S01]  /*96e0*/  MUFU.TANH R153, R13 ;  /* 0x0000000d00997308 */ /* 0x0006a20000002400 */
[----:B-1----:R-:W1:Y:S01]  /*96f0*/  LDSM.16.M88.4 R8, [R160+0x1800] ;  /* 0x00180000a008783b */ /* 0x002e620000000200 */
[----:B------:R-:W-:Y:S04]  /*9700*/  DEPBAR.LE SB0, 0x0 ;  /* 0x000080000000791a */ /* 0x000fe80000000000 */
[C---:B-----5:R-:W-:Y:S04]  /*9710*/  HMMA.16816.F32 R20, R148.reuse, R4, R20 ;  /* 0x000000049414723c */ /* 0x060fe80000001814 */
[----:B------:R3:W1:Y:S01]  /*9720*/  MUFU.TANH R155, R14 ;  /* 0x0000000e009b7308 */ /* 0x0006620000002400 */
[----:B------:R-:W-:Y:S03]  /*9730*/  BAR.SYNC.DEFER_BLOCKING 0x0 ;  /* 0x0000000000007b1d */ /* 0x000fe60000010000 */
[C---:B------:R-:W-:Y:S06]  /*9740*/  HMMA.16816.F32 R24, R148.reuse, R6, R24 ;  /* 0x000000069418723c */ /* 0x040fec0000001818 */
[----:B------:R3:W1:Y:S10]  /*9750*/  MUFU.TANH R157, R15 ;  /* 0x0000000f009d7308 */ /* 0x0006740000002400 */
[----:B------:R3:W2:Y:S01]  /*9760*/  MUFU.TANH R152, R16 ;  /* 0x0000001000987308 */ /* 0x0006a20000002400 */
[----:B------:R-:W-:Y:S02]  /*9770*/  FMUL.FTZ R20, R20, c[0x0][0x320] ;  /* 0x0000c80014147a20 */ /* 0x000fe40000410000 */
[----:B------:R-:W-:Y:S02]  /*9780*/  FMUL.FTZ R21, R21, c[0x0][0x320] ;  /* 0x0000c80015157a20 */ /* 0x000fe40000410000 */
[----:B------:R-:W-:Y:S02]  /*9790*/  FMUL.FTZ R22, R22, c[0x0][0x320] ;  /* 0x0000c80016167a20 */ /* 0x000fe40000410000 */
[----:B------:R-:W-:Y:S03]  /*97a0*/  FMUL.FTZ R23, R23, c[0x0][0x320] ;  /* 0x0000c80017177a20 */ /* 0x000fe60000410000 */
[----:B------:R3:W2:Y:S01]  /*97b0*/  MUFU.TANH R146, R17 ;  /* 0x0000001100927308 */ /* 0x0006a20000002400 */
[----:B------:R-:W-:Y:S02]  /*97c0*/  FMUL.FTZ R24, R24, c[0x0][0x320] ;  /* 0x0000c80018187a20 */ /* 0x000fe40000410000 */
[----:B------:R-:W-:Y:S01]  /*97d0*/  FMUL.FTZ R25, R25, c[0x0][0x320] ;  /* 0x0000c80019197a20 */ /* 0x000fe20000410000 */
[C---:B-1----:R-:W-:Y:S03]  /*97e0*/  HMMA.16816.F32 R28, R148.reuse, R8, R28 ;  /* 0x00000008941c723c */ /* 0x042fe6000000181c */
[----:B------:R-:W-:Y:S02]  /*97f0*/  FMUL.FTZ R26, R26, c[0x0][0x320] ;  /* 0x0000c8001a1a7a20 */ /* 0x000fe40000410000 */
[----:B------:R-:W-:Y:S01]  /*9800*/  FMUL.FTZ R27, R27, c[0x0][0x320] ;  /* 0x0000c8001b1b7a20 */ /* 0x000fe20000410000 */
[----:B------:R3:W1:Y:S02]  /*9810*/  MUFU.TANH R154, R18 ;  /* 0x00000012009a7308 */ /* 0x0006640000002400 */
[----:B------:R-:W-:Y:S08]  /*9820*/  HMMA.16816.F32 R32, R148, R10, R32 ;  /* 0x0000000a9420723c */ /* 0x000ff00000001820 */
[----:B------:R3:W1:Y:S08]  /*9830*/  MUFU.TANH R158, R19 ;  /* 0x00000013009e7308 */ /* 0x0006700000002400 */
[----:B------:R-:W-:Y:S02]  /*9840*/  FMUL.FTZ R28, R28, c[0x0][0x320] ;  /* 0x0000c8001c1c7a20 */ /* 0x000fe40000410000 */
[----:B------:R3:W1:Y:S01]  /*9850*/  MUFU.TANH R191, R20 ;  /* 0x0000001400bf7308 */ /* 0x0006620000002400 */
        /* <DEDUP_REMOVED lines=21> */
[----:B------:R3:W1:Y:S01]  /*99b0*/  MUFU.TANH R194, R35 ;  /* 0x0000002300c27308 */ /* 0x0006620000002400 */
[----:B------:R-:W-:-:S05]  /*99c0*/  @!P0 BRA `(.L_x_1048) ;  /* 0x0000047000008947 */ /* 0x000fca0003800000 */
[----:B--2-4-:R-:W-:Y:S01]  /*99d0*/  IMAD R0, R212, 0x20, R214 ;  /* 0x00000020d4007824 */ /* 0x014fe200078e02d6 */
[----:B------:R-:W-:Y:S01]  /*99e0*/  SHF.R.S32.HI R198, RZ, 0x1f, R207 ;  /* 0x0000001fffc67819 */ /* 0x000fe200000114cf */
[----:B---3--:R-:W-:Y:S01]  /*99f0*/  IMAD R2, R184, 0x40, R215 ;  /* 0x00000040b8027824 */ /* 0x008fe200078e02d7 */
[----:B------:R-:W-:Y:S01]  /*9a00*/  SHF.R.S32.HI R199, RZ, 0x1f, R208 ;  /* 0x0000001fffc77819 */ /* 0x000fe200000114d0 */
[----:B------:R-:W-:Y:S01]  /*9a10*/  IMAD.MOV.U32 R183, RZ, RZ, RZ ;  /* 0x000000ffffb77224 */ /* 0x000fe200078e00ff */
[C---:B------:R-:W-:Y:S01]  /*9a20*/  SHF.L.U64.HI R10, R207.reuse, 0x1, R198 ;  /* 0x00000001cf0a7819 */ /* 0x040fe200000102c6 */
[----:B------:R-:W-:Y:S01]  /*9a30*/  IMAD.SHL.U32 R13, R207, 0x2, RZ ;  /* 0x00000002cf0d7824 */ /* 0x000fe200078e00ff */
[----:B------:R-:W-:Y:S01]  /*9a40*/  IADD3 R2, R2, -0x40, R0 ;  /* 0xffffffc002027810 */ /* 0x000fe20007ffe000 */
[C---:B------:R-:W-:Y:S01]  /*9a50*/  IMAD.SHL.U32 R12, R208.reuse, 0x2, RZ ;  /* 0x00000002d00c7824 */ /* 0x040fe200078e00ff */
[----:B------:R-:W-:Y:S01]  /*9a60*/  SHF.R.S32.HI R198, RZ, 0x1f, R197 ;  /* 0x0000001fffc67819 */ /* 0x000fe200000114c5 */
[C---:B------:R-:W-:Y:S01]  /*9a70*/  IMAD.SHL.U32 R14, R197.reuse, 0x2, RZ ;  /* 0x00000002c50e7824 */ /* 0x040fe200078e00ff */
        /* <DEDUP_REMOVED lines=27> */
.L_x_1084:
[----:B------:R-:W-:-:S05]  /*9c30*/  BRA.DIV ~URZ, `(.L_x_1050) ;  /* 0x000055127f007947 */ /* 0x000fca000b800000 */
[----:B------:R-:W4:Y:S01]  /*9c40*/  SHFL.IDX PT, R0, R8, RZ, 0x181f ;  /* 0x00181fff08007589 */ /* 0x000f2200000e0000 */
[C---:B------:R-:W-:Y:S02]  /*9c50*/  IADD3 R2, -R100.reuse, 0x10, RZ ;  /* 0x0000001064027810 */ /* 0x040fe40007ffe1ff */
[----:B------:R-:W-:Y:S02]  /*9c60*/  ISETP.NE.U32.AND P0, PT, R100, RZ, PT ;  /* 0x000000ff6400720c */ /* 0x000fe40003f05070 */
[----:B------:R-:W-:Y:S04]  /*9c70*/  LOP3.LUT R2, R2, 0xf, RZ, 0xc0, !PT ;  /* 0x0000000f02027812 */ /* 0x000fe800078ec0ff */
[----:B----4-:R-:W-:Y:S04]  /*9c80*/  IADD3 R2, P6, P5, R2, R0, R14 ;  /* 0x0000000002027210 */ /* 0x010fe80007dde00e */
[----:B---3--:R-:W-:Y:S05]  /*9c90*/  IADD3.X R3, RZ, R4, R11, P6, P5 ;  /* 0x00000004ff037210 */ /* 0x008fea00037ea40b */
        /* <DEDUP_REMOVED lines=11> */
.L_x_1085:
[----:B----4-:R-:W-:Y:S02]  /*9d50*/  IADD3 R2, -R100, 0x10, RZ ;  /* 0x0000001064027810 */ /* 0x010fe40007ffe1ff */
[C---:B---3--:R-:W-:Y:S02]  /*9d60*/  IADD3 R8, P6, R0.reuse, R12, RZ ;  /* 0x0000000c00087210 */ /* 0x048fe40007fde0ff */
[----:B------:R-:W-:Y:S02]  /*9d70*/  IADD3 R6, P5, R0, R13, RZ ;  /* 0x0000000d00067210 */ /* 0x000fe40007fbe0ff */
[----:B------:R-:W-:Y:S01]  /*9d80*/  ISETP.NE.U32.AND P0, PT, R100, RZ, PT ;  /* 0x000000ff6400720c */ /* 0x000fe20003f05070 */
[----:B--2---:R-:W-:Y:S01]  /*9d90*/  IMAD.X R9, R4, 0x1, R9, P6 ;  /* 0x0000000104097824 */ /* 0x004fe200030e0609 */
[----:B------:R-:W-:Y:S01]  /*9da0*/  LOP3.LUT R2, R2, 0xf, RZ, 0xc0, !PT ;  /* 0x0000000f02027812 */ /* 0x000fe200078ec0ff */
[----:B------:R-:W-:Y:S03]  /*9db0*/  IMAD.X R7, R4, 0x1, R10, P5 ;  /* 0x0000000104077824 */ /* 0x000fe600028e060a */
[----:B------:R-:W-:Y:S04]  /*9dc0*/  IADD3 R2, P6, P5, R2, R0, R14 ;  /* 0x0000000002027210 */ /* 0x000fe80007dde00e */
[----:B------:R-:W-:Y:S05]  /*9dd0*/  IADD3.X R3, RZ, R4, R11, P6, P5 ;  /* 0x00000004ff037210 */ /* 0x000fea00037ea40b */
[----:B------:R-:W-:Y:S01]  /*9de0*/  @!PT LDS RZ, [RZ] ;  /* 0x00000000fffff984 */ /* 0x000fe20000000800 */
[----:B------:R-:W-:Y:S01]  /*9df0*/  @!PT LDS RZ, [RZ] ;  /* 0x00000000fffff984 */ /* 0x000fe20000000800 */
[----:B------:R-:W-:Y:S01]  /*9e00*/  @!PT LDS RZ, [RZ] ;  /* 0x00000000fffff984 */ /* 0x000fe20000000800 */
[----:B------:R2:W-:Y:S04]  /*9e10*/  LDGSTS.E.BYPASS.LTC128B.128.ZFILL [R182+0x7100], [R2.64], P0 ;  /* 0x0710000002b67fae */ /* 0x0005e80008141d46 */
[----:B------:R2:W-:Y:S04]  /*9e20*/  LDGSTS.E.BYPASS.LTC128B.128 [R182+0x9100], [R8.64], !P4 ;  /* 0x0910000008b67fae */ /* 0x0005e8000e101d46 */
[----:B------:R2:W-:Y:S02]  /*9e30*/  LDGSTS.E.BYPASS.LTC128B.128 [R182+0xb100], [R6.64], !P2 ;  /* 0x0b10000006b67fae */ /* 0x0005e4000d101d46 */
.L_x_1048:
[----:B--2-4-:R-:W-:Y:S05]  /*9e40*/  BSYNC B0 ;  /* 0x0000000000007941 */ /* 0x014fea0003800000 */
.L_x_1047:
[----:B---3--:R-:W-:Y:S01]  /*9e50*/  FMNMX.FTZ R2, R140, R101, !PT ;  /* 0x000000658c027209 */ /* 0x008fe20007810000 */
        /* <DEDUP_REMOVED lines=40> */
.L_x_1086:
[C---:B------:R-:W-:Y:S01]  /*a0e0*/  FMUL.FTZ R147, R100.reuse, c[0x0][0x2d0] ;  /* 0x0000b40064937a20 */ /* 0x040fe20000410000 */
[----:B------:R-:W-:Y:S01]  /*a0f0*/  WARPSYNC 0xffffffff ;  /* 0xffffffff00007948 */ /* 0x000fe20003800000 */
[----:B------:R-:W-:Y:S01]  /*a100*/  FADD.FTZ R2, -R100, R101 ;  /* 0x0000006564027221 */ /* 0x000fe20000010100 */
[----:B------:R-:W1:Y:S01]  /*a110*/  LDSM.16.MT88.4 R12, [R162] ;  /* 0x00000000a20c783b */ /* 0x000e620000004200 */
[--C-:B------:R-:W-:Y:S01]  /*a120*/  FFMA.FTZ R3, R140, c[0x0][0x2d0], -R147.reuse ;  /* 0x0000b4008c037a23 */ /* 0x100fe20000010893 */
[----:B------:R-:W-:Y:S01]  /*a130*/  ISETP.GT.AND P0, PT, R184, R213, PT ;  /* 0x000000d5b800720c */ /* 0x000fe20003f04270 */
[----:B------:R-:W-:Y:S02]  /*a140*/  FMUL.FTZ R2, R2, c[0x0][0x2d0] ;  /* 0x0000b40002027a20 */ /* 0x000fe40000410000 */
[----:B------:R4:W-:Y:S01]  /*a150*/  MUFU.EX2 R198, R3 ;  /* 0x0000000300c67308 */ /* 0x0009e20000000800 */
[--C-:B------:R-:W-:Y:S02]  /*a160*/  FFMA.FTZ R101, R156, c[0x0][0x2d0], -R147.reuse ;  /* 0x0000b4009c657a23 */ /* 0x100fe40000010893 */
[----:B------:R-:W5:Y:S07]  /*a170*/  LDSM.16.MT88.4 R20, [R163] ;  /* 0x00000000a314783b */ /* 0x000f6e0000004200 */
[----:B------:R-:W2:Y:S01]  /*a180*/  MUFU.EX2 R2, R2 ;  /* 0x0000000200027308 */ /* 0x000ea20000000800 */
[----:B------:R-:W3:Y:S01]  /*a190*/  LDSM.16.MT88.4 R28, [R165] ;  /* 0x00000000a51c783b */ /* 0x000ee20000004200 */
[--C-:B----4-:R-:W-:Y:S08]  /*a1a0*/  FFMA.FTZ R3, R143, c[0x0][0x2d0], -R147.reuse ;  /* 0x0000b4008f037a23 */ /* 0x110ff00000010893 */
[----:B------:R4:W1:Y:S02]  /*a1b0*/  MUFU.EX2 R143, R3 ;  /* 0x00000003008f7308 */ /* 0x0008640000000800 */
[--C-:B----4-:R-:W-:Y:S02]  /*a1c0*/  FFMA.FTZ R3, R141, c[0x0][0x2d0], -R147.reuse ;  /* 0x0000b4008d037a23 */ /* 0x110fe40000010893 */
[C---:B--2---:R-:W-:Y:S06]  /*a1d0*/  FMUL.FTZ R5, R2.reuse, R105 ;  /* 0x0000006902057220 */ /* 0x044fec0000410000 */
        /* <DEDUP_REMOVED lines=14> */
[--C-:B------:R-:W-:Y:S01]  /*a2c0*/  FFMA.FTZ R0, R136, c[0x0][0x2d0], -R147.reuse ;  /* 0x0000b40088007a23 */ /* 0x100fe20000010893 */
[----:B-1----:R-:W-:Y:S01]  /*a2d0*/  F2FP.PACK_AB R136, R143, R198 ;  /* 0x000000c68f88723e */ /* 0x002fe200000000ff */
[C---:B------:R-:W-:Y:S02]  /*a2e0*/  FMUL.FTZ R44, R2.reuse, R44 ;  /* 0x0000002c022c7220 */ /* 0x040fe40000410000 */
[----:B------:R-:W1:Y:S01]  /*a2f0*/  MUFU.EX2 R211, R0 ;  /* 0x0000000000d37308 */ /* 0x000e620000000800 */
[----:B------:R-:W-:Y:S02]  /*a300*/  FMUL.FTZ R140, R3, c[0x0][0x2d0] ;  /* 0x0000b400038c7a20 */ /* 0x000fe40000410000 */
[----:B------:R-:W-:Y:S02]  /*a310*/  FMUL.FTZ R45, R2, R45 ;  /* 0x0000002d022d7220 */ /* 0x000fe40000410000 */
[----:B------:R-:W-:Y:S02]  /*a320*/  FFMA.FTZ R4, R142, c[0x0][0x2d0], -R140 ;  /* 0x0000b4008e047a23 */ /* 0x000fe4000001088c */
        /* <DEDUP_REMOVED lines=11> */
[----:B------:R1:W-:Y:S01]  /*a3e0*/  MUFU.EX2 R102, R4 ;  /* 0x0000000400667308 */ /* 0x0003e20000000800 */
[----:B------:R-:W-:Y:S02]  /*a3f0*/  FMUL.FTZ R65, R2, R65 ;  /* 0x0000004102417220 */ /* 0x000fe40000410000 */
[----:B------:R-:W-:Y:S02]  /*a400*/  FMUL.FTZ R0, R0, c[0x0][0x2d0] ;  /* 0x0000b40000007a20 */ /* 0x000fe40000410000 */
[C---:B------:R-:W-:Y:S02]  /*a410*/  FMUL.FTZ R68, R2.reuse, R68 ;  /* 0x0000004402447220 */ /* 0x040fe40000410000 */
[C---:B------:R-:W-:Y:S02]  /*a420*/  FMUL.FTZ R69, R2.reuse, R69 ;  /* 0x0000004502457220 */ /* 0x040fe40000410000 */
[C---:B------:R-:W-:Y:S01]  /*a430*/  FMUL.FTZ R72, R2.reuse, R72 ;  /* 0x0000004802487220 */ /* 0x040fe20000410000 */
[----:B------:R-:W2:Y:S01]  /*a440*/  MUFU.EX2 R0, R0 ;  /* 0x0000000000007308 */ /* 0x000ea20000000800 */
[C---:B------:R-:W-:Y:S02]  /*a450*/  FMUL.FTZ R73, R2.reuse, R73 ;  /* 0x0000004902497220 */ /* 0x040fe40000410000 */
[C---:B------:R-:W-:Y:S02]  /*a460*/  FMUL.FTZ R76, R2.reuse, R76 ;  /* 0x0000004c024c7220 */ /* 0x040fe40000410000 */
[C---:B------:R-:W-:Y:S02]  /*a470*/  FMUL.FTZ R77, R2.reuse, R77 ;  /* 0x0000004d024d7220 */ /* 0x040fe40000410000 */
[C---:B------:R-:W-:Y:S02]  /*a480*/  FMUL.FTZ R80, R2.reuse, R80 ;  /* 0x0000005002507220 */ /* 0x040fe40000410000 */
[C---:B------:R-:W-:Y:S02]  /*a490*/  FMUL.FTZ R81, R2.reuse, R81 ;  /* 0x0000005102517220 */ /* 0x040fe40000410000 */
[C---:B------:R-:W-:Y:S02]  /*a4a0*/  FMUL.FTZ R84, R2.reuse, R84 ;  /* 0x0000005402547220 */ /* 0x040fe40000410000 */
[C---:B------:R-:W-:Y:S02]  /*a4b0*/  FMUL.FTZ R85, R2.reuse, R85 ;  /* 0x0000005502557220 */ /* 0x040fe40000410000 */
[--C-:B-1----:R-:W-:Y:S02]  /*a4c0*/  FFMA.FTZ R4, R145, c[0x0][0x2d0], -R140.reuse ;  /* 0x0000b40091047a23 */ /* 0x102fe4000001088c */
[C---:B------:R-:W-:Y:S02]  /*a4d0*/  FMUL.FTZ R88, R2.reuse, R88 ;  /* 0x0000005802587220 */ /* 0x040fe40000410000 */
[----:B------:R1:W3:Y:S01]  /*a4e0*/  MUFU.EX2 R141, R4 ;  /* 0x00000004008d7308 */ /* 0x0002e20000000800 */
[C---:B------:R-:W-:Y:S02]  /*a4f0*/  FMUL.FTZ R89, R2.reuse, R89 ;  /* 0x0000005902597220 */ /* 0x040fe40000410000 */
[----:B------:R-:W-:Y:S02]  /*a500*/  FMUL.FTZ R92, R2, R92 ;  /* 0x0000005c025c7220 */ /* 0x000fe40000410000 */
[C---:B--2---:R-:W-:Y:S02]  /*a510*/  FMUL.FTZ R6, R0.reuse, R106 ;  /* 0x0000006a00067220 */ /* 0x044fe40000410000 */
[C---:B------:R-:W-:Y:S02]  /*a520*/  FMUL.FTZ R7, R0.reuse, R107 ;  /* 0x0000006b00077220 */ /* 0x040fe40000410000 */
[C---:B------:R-:W-:Y:S02]  /*a530*/  FMUL.FTZ R10, R0.reuse, R110 ;  /* 0x0000006e000a7220 */ /* 0x040fe40000410000 */
[C---:B------:R-:W-:Y:S02]  /*a540*/  FMUL.FTZ R11, R0.reuse, R111 ;  /* 0x0000006f000b7220 */ /* 0x040fe40000410000 */
[C---:B------:R-:W-:Y:S01]  /*a550*/  FMUL.FTZ R18, R0.reuse, R118 ;  /* 0x0000007600127220 */ /* 0x040fe20000410000 */
[----:B------:R-:W-:Y:S01]  /*a560*/  LDSM.16.MT88.4 R108, [R162+0x800] ;  /* 0x00080000a26c783b */ /* 0x000fe20000004200 */
[C---:B------:R-:W-:Y:S02]  /*a570*/  FMUL.FTZ R19, R0.reuse, R119 ;  /* 0x0000007700137220 */ /* 0x040fe40000410000 */
[C---:B------:R-:W-:Y:S02]  /*a580*/  FMUL.FTZ R26, R0.reuse, R126 ;  /* 0x0000007e001a7220 */ /* 0x040fe40000410000 */
[C---:B------:R-:W-:Y:S02]  /*a590*/  FMUL.FTZ R27, R0.reuse, R127 ;  /* 0x0000007f001b7220 */ /* 0x040fe40000410000 */
[C---:B------:R-:W-:Y:S01]  /*a5a0*/  FMUL.FTZ R34, R0.reuse, R134 ;  /* 0x0000008600227220 */ /* 0x040fe20000410000 */
[----:B------:R-:W-:Y:S01]  /*a5b0*/  LDSM.16.MT88.4 R124, [R165+0x1800] ;  /* 0x00180000a57c783b */ /* 0x000fe20000004200 */
[C---:B------:R-:W-:Y:S02]  /*a5c0*/  FMUL.FTZ R35, R0.reuse, R135 ;  /* 0x0000008700237220 */ /* 0x040fe40000410000 */
[--C-:B-1----:R-:W-:Y:S01]  /*a5d0*/  FFMA.FTZ R4, R137, c[0x0][0x2d0], -R140.reuse ;  /* 0x0000b40089047a23 */ /* 0x102fe2000001088c */
[C---:B---3--:R-:W-:Y:S01]  /*a5e0*/  F2FP.PACK_AB R137, R141.reuse, R102 ;  /* 0x000000668d89723e */ /* 0x048fe200000000ff */
[C---:B------:R-:W-:Y:S02]  /*a5f0*/  FMUL.FTZ R38, R0.reuse, R38 ;  /* 0x0000002600267220 */ /* 0x040fe40000410000 */
[----:B------:R1:W-:Y:S01]  /*a600*/  MUFU.EX2 R209, R4 ;  /* 0x0000000400d17308 */ /* 0x0003e20000000800 */
        /* <DEDUP_REMOVED lines=13> */
[----:B-1----:R-:W-:Y:S02]  /*a6e0*/  FFMA.FTZ R4, R144, c[0x0][0x2d0], -R140 ;  /* 0x0000b40090047a23 */ /* 0x002fe4000001088c */
        /* <DEDUP_REMOVED lines=12> */
[C---:B------:R-:W-:Y:S02]  /*a7b0*/  FFMA.FTZ R116, R0.reuse, R206, R102 ;  /* 0x000000ce00747223 */ /* 0x040fe40000010066 */
[----:B------:R-:W-:Y:S01]  /*a7c0*/  FMUL.FTZ R86, R0, R86 ;  /* 0x0000005600567220 */ /* 0x000fe20000410000 */
[----:B-1----:R-:W-:Y:S01]  /*a7d0*/  F2FP.PACK_AB R139, R210, R209 ;  /* 0x000000d1d28b723e */ /* 0x002fe200000000ff */
[----:B------:R-:W-:Y:S02]  /*a7e0*/  FMUL.FTZ R4, R2, R104 ;  /* 0x0000006802047220 */ /* 0x000fe40000410000 */
[----:B------:R-:W1:Y:S01]  /*a7f0*/  LDSM.16.MT88.4 R104, [R164] ;  /* 0x00000000a468783b */ /* 0x000e620000004200 */
[C---:B------:R-:W-:Y:S02]  /*a800*/  FMUL.FTZ R87, R0.reuse, R87 ;  /* 0x0000005700577220 */ /* 0x040fe40000410000 */
[C---:B------:R-:W-:Y:S02]  /*a810*/  FMUL.FTZ R90, R0.reuse, R90 ;  /* 0x0000005a005a7220 */ /* 0x040fe40000410000 */
[C---:B------:R-:W-:Y:S05]  /*a820*/  HMMA.16816.F32 R4, R136.reuse, R12, R4 ;  /* 0x0000000c8804723c */ /* 0x040fea0000001804 */
[----:B------:R-:W-:Y:S02]  /*a830*/  FMUL.FTZ R91, R0, R91 ;  /* 0x0000005b005b7220 */ /* 0x000fe40000410000 */
[C---:B------:R-:W-:Y:S01]  /*a840*/  FMUL.FTZ R12, R2.reuse, R112 ;  /* 0x00000070020c7220 */ /* 0x040fe20000410000 */
[C---:B------:R-:W-:Y:S04]  /*a850*/  HMMA.16816.F32 R8, R136.reuse, R14, R8 ;  /* 0x0000000e8808723c */ /* 0x040fe80000001808 */
[----:B------:R-:W-:Y:S02]  /*a860*/  FMUL.FTZ R13, R2, R113 ;  /* 0x00000071020d7220 */ /* 0x000fe40000410000 */
[--C-:B------:R-:W-:Y:S02]  /*a870*/  FFMA.FTZ R102, R150, c[0x0][0x2d0], -R147.reuse ;  /* 0x0000b40096667a23 */ /* 0x100fe40000010893 */
[C---:B------:R-:W-:Y:S02]  /*a880*/  FMUL.FTZ R14, R0.reuse, R114 ;  /* 0x00000072000e7220 */ /* 0x040fe40000410000 */
[----:B------:R-:W-:Y:S02]  /*a890*/  MUFU.EX2 R144, R102 ;  /* 0x0000006600907308 */ /* 0x000fe40000000800 */
[----:B------:R-:W-:Y:S02]  /*a8a0*/  FMUL.FTZ R15, R0, R115 ;  /* 0x00000073000f7220 */ /* 0x000fe40000410000 */
[----:B------:R-:W-:Y:S01]  /*a8b0*/  LDSM.16.MT88.4 R112, [R163+0x800] ;  /* 0x00080000a370783b */ /* 0x000fe20000004200 */
[C---:B------:R-:W-:Y:S02]  /*a8c0*/  FMUL.FTZ R93, R2.reuse, R93 ;  /* 0x0000005d025d7220 */ /* 0x040fe40000410000 */
[C---:B------:R-:W-:Y:S02]  /*a8d0*/  FMUL.FTZ R96, R2.reuse, R96 ;  /* 0x0000006002607220 */ /* 0x040fe40000410000 */
[C---:B-----5:R-:W-:Y:S03]  /*a8e0*/  HMMA.16816.F32 R12, R136.reuse, R20, R12 ;  /* 0x00000014880c723c */ /* 0x060fe6000000180c */
[----:B------:R-:W-:Y:S02]  /*a8f0*/  FMUL.FTZ R97, R2, R97 ;  /* 0x0000006102617220 */ /* 0x000fe40000410000 */
[----:B------:R-:W-:Y:S02]  /*a900*/  FMUL.FTZ R94, R0, R94 ;  /* 0x0000005e005e7220 */ /* 0x000fe40000410000 */
[C---:B------:R-:W-:Y:S01]  /*a910*/  FMUL.FTZ R20, R2.reuse, R120 ;  /* 0x0000007802147220 */ /* 0x040fe20000410000 */
[C---:B------:R-:W-:Y:S04]  /*a920*/  HMMA.16816.F32 R16, R136.reuse, R22, R16 ;  /* 0x000000168810723c */ /* 0x040fe80000001810 */
[----:B------:R-:W-:Y:S02]  /*a930*/  FMUL.FTZ R21, R2, R121 ;  /* 0x0000007902157220 */ /* 0x000fe40000410000 */
[--C-:B------:R-:W-:Y:S02]  /*a940*/  FFMA.FTZ R120, R192, c[0x0][0x2d0], -R147.reuse ;  /* 0x0000b400c0787a23 */ /* 0x100fe40000010893 */
[C---:B------:R-:W-:Y:S04]  /*a950*/  FMUL.FTZ R23, R0.reuse, R123 ;  /* 0x0000007b00177220 */ /* 0x040fe80000410000 */
[C---:B------:R-:W-:Y:S02]  /*a960*/  FMUL.FTZ R22, R0.reuse, R122 ;  /* 0x0000007a00167220 */ /* 0x040fe40000410000 */
[----:B------:R-:W-:Y:S02]  /*a970*/  FADD.FTZ R122, R141, R116 ;  /* 0x000000748d7a7221 */ /* 0x000fe40000010000 */
[----:B------:R-:W-:Y:S01]  /*a980*/  LDSM.16.MT88.4 R116, [R165+0x1000] ;  /* 0x00100000a574783b */ /* 0x000fe20000004200 */
[C---:B------:R-:W-:Y:S02]  /*a990*/  FMUL.FTZ R95, R0.reuse, R95 ;  /* 0x0000005f005f7220 */ /* 0x040fe40000410000 */
[C---:B------:R-:W-:Y:S03]  /*a9a0*/  HMMA.16816.F32 R20, R136.reuse, R28, R20 ;  /* 0x0000001c8814723c */ /* 0x040fe60000001814 */
[C---:B------:R-:W-:Y:S02]  /*a9b0*/  FMUL.FTZ R98, R0.reuse, R98 ;  /* 0x0000006200627220 */ /* 0x040fe40000410000 */
[----:B------:R-:W-:Y:S02]  /*a9c0*/  FMUL.FTZ R99, R0, R99 ;  /* 0x0000006300637220 */ /* 0x000fe40000410000 */
[C---:B------:R-:W-:Y:S01]  /*a9d0*/  FMUL.FTZ R28, R2.reuse, R128 ;  /* 0x00000080021c7220 */ /* 0x040fe20000410000 */
[C---:B------:R-:W-:Y:S04]  /*a9e0*/  HMMA.16816.F32 R24, R136.reuse, R30, R24 ;  /* 0x0000001e8818723c */ /* 0x040fe80000001818 */
[----:B------:R-:W-:Y:S02]  /*a9f0*/  FMUL.FTZ R29, R2, R129 ;  /* 0x00000081021d7220 */ /* 0x000fe40000410000 */
[----:B------:R2:W-:Y:S01]  /*aa00*/  MUFU.EX2 R129, R101 ;  /* 0x0000006500817308 */ /* 0x0005e20000000800 */
[C---:B------:R-:W-:Y:S02]  /*aa10*/  FMUL.FTZ R30, R0.reuse, R130 ;  /* 0x00000082001e7220 */ /* 0x040fe40000410000 */
[----:B------:R-:W-:Y:S03]  /*aa20*/  FMUL.FTZ R31, R0, R131 ;  /* 0x00000083001f7220 */ /* 0x000fe60000410000 */
[--C-:B------:R-:W-:Y:S04]  /*aa30*/  FFMA.FTZ R0, R191, c[0x0][0x2d0], -R147.reuse ;  /* 0x0000b400bf007a23 */ /* 0x100fe80000010893 */
[C---:B-1----:R-:W-:Y:S01]  /*aa40*/  HMMA.16816.F32 R28, R136.reuse, R104, R28 ;  /* 0x00000068881c723c */ /* 0x042fe2000000181c */
[----:B------:R1:W-:Y:S07]  /*aa50*/  MUFU.EX2 R156, R0 ;  /* 0x00000000009c7308 */ /* 0x0003ee0000000800 */
[C---:B------:R-:W-:Y:S01]  /*aa60*/  HMMA.16816.F32 R32, R136.reuse, R106, R32 ;  /* 0x0000006a8820723c */ /* 0x040fe20000001820 */
[----:B------:R-:W3:Y:S03]  /*aa70*/  LDSM.16.MT88.4 R104, [R162+0x2000] ;  /* 0x00200000a268783b */ /* 0x000ee60000004200 */
[--C-:B--2---:R-:W-:Y:S04]  /*aa80*/  FFMA.FTZ R101, R153, c[0x0][0x2d0], -R147.reuse ;  /* 0x0000b40099657a23 */ /* 0x104fe80000010893 */
[----:B------:R2:W4:Y:S01]  /*aa90*/  MUFU.EX2 R203, R101 ;  /* 0x0000006500cb7308 */ /* 0x0005220000000800 */
[--C-:B-1----:R-:W-:Y:S03]  /*aaa0*/  FFMA.FTZ R0, R188, c[0x0][0x2d0], -R147.reuse ;  /* 0x0000b400bc007a23 */ /* 0x102fe60000010893 */
[--C-:B--2---:R-:W-:Y:S06]  /*aab0*/  FFMA.FTZ R101, R152, c[0x0][0x2d0], -R147.reuse ;  /* 0x0000b40098657a23 */ /* 0x104fec0000010893 */
[----:B------:R1:W-:Y:S01]  /*aac0*/  MUFU.EX2 R202, R101 ;  /* 0x0000006500ca7308 */ /* 0x0003e20000000800 */
[C---:B---3--:R-:W-:Y:S08]  /*aad0*/  HMMA.16816.F32 R36, R136.reuse, R104, R36 ;  /* 0x000000688824723c */ /* 0x048ff00000001824 */
[C---:B------:R-:W-:Y:S01]  /*aae0*/  HMMA.16816.F32 R40, R136.reuse, R106, R40 ;  /* 0x0000006a8828723c */ /* 0x040fe20000001828 */
[----:B------:R-:W2:Y:S03]  /*aaf0*/  LDSM.16.MT88.4 R104, [R163+0x2000] ;  /* 0x00200000a368783b */ /* 0x000ea60000004200 */
[--C-:B-1----:R-:W-:Y:S04]  /*ab00*/  FFMA.FTZ R101, R146, c[0x0][0x2d0], -R147.reuse ;  /* 0x0000b40092657a23 */ /* 0x102fe80000010893 */
[----:B------:R1:W-:Y:S01]  /*ab10*/  MUFU.EX2 R204, R101 ;  /* 0x0000006500cc7308 */ /* 0x0003e20000000800 */
[C---:B--2---:R-:W-:Y:S03]  /*ab20*/  HMMA.16816.F32 R44, R136.reuse, R104, R44 ;  /* 0x00000068882c723c */ /* 0x044fe6000000182c */
[--C-:B-1----:R-:W-:Y:S06]  /*ab30*/  FFMA.FTZ R101, R155, c[0x0][0x2d0], -R140.reuse ;  /* 0x0000b4009b657a23 */ /* 0x102fec000001088c */
[----:B------:R1:W-:Y:S01]  /*ab40*/  MUFU.EX2 R128, R101 ;  /* 0x0000006500807308 */ /* 0x0003e20000000800 */
[C---:B------:R-:W-:Y:S01]  /*ab50*/  HMMA.16816.F32 R48, R136.reuse, R106, R48 ;  /* 0x0000006a8830723c */ /* 0x040fe20000001830 */
[----:B------:R-:W2:Y:S02]  /*ab60*/  LDSM.16.MT88.4 R104, [R165+0x2000] ;  /* 0x00200000a568783b */ /* 0x000ea40000004200 */
[--C-:B-1----:R-:W-:Y:S06]  /*ab70*/  FFMA.FTZ R101, R157, c[0x0][0x2d0], -R140.reuse ;  /* 0x0000b4009d657a23 */ /* 0x102fec000001088c */
[----:B------:R1:W3:Y:S01]  /*ab80*/  MUFU.EX2 R201, R101 ;  /* 0x0000006500c97308 */ /* 0x0002e20000000800 */
[C---:B--2---:R-:W-:Y:S08]  /*ab90*/  HMMA.16816.F32 R52, R136.reuse, R104, R52 ;  /* 0x000000688834723c */ /* 0x044ff00000001834 */
[C---:B------:R-:W-:Y:S01]  /*aba0*/  HMMA.16816.F32 R56, R136.reuse, R106, R56 ;  /* 0x0000006a8838723c */ /* 0x040fe20000001838 */
[----:B------:R-:W2:Y:S03]  /*abb0*/  LDSM.16.MT88.4 R104, [R164+0x2000] ;  /* 0x00200000a468783b */ /* 0x000ea60000004200 */
[----:B-1----:R-:W-:Y:S04]  /*abc0*/  FFMA.FTZ R101, R154, c[0x0][0x2d0], -R140 ;  /* 0x0000b4009a657a23 */ /* 0x002fe8000001088c */
[----:B------:R1:W-:Y:S04]  /*abd0*/  MUFU.EX2 R200, R101 ;  /* 0x0000006500c87308 */ /* 0x0003e80000000800 */
[----:B-1----:R-:W-:Y:S02]  /*abe0*/  FFMA.FTZ R101, R2, R205, R198 ;  /* 0x000000cd02657223 */ /* 0x002fe400000100c6 */
[--C-:B------:R-:W-:Y:S04]  /*abf0*/  FFMA.FTZ R2, R158, c[0x0][0x2d0], -R140.reuse ;  /* 0x0000b4009e027a23 */ /* 0x100fe8000001088c */
[----:B------:R1:W-:Y:S01]  /*ac00*/  MUFU.EX2 R158, R0 ;  /* 0x00000000009e7308 */ /* 0x0003e20000000800 */
[C---:B--2---:R-:W-:Y:S09]  /*ac10*/  HMMA.16816.F32 R60, R136.reuse, R104, R60 ;  /* 0x00000068883c723c */ /* 0x044ff2000000183c */
[----:B------:R2:W5:Y:S01]  /*ac20*/  MUFU.EX2 R198, R2 ;  /* 0x0000000200c67308 */ /* 0x0005620000000800 */
[C---:B------:R-:W-:Y:S01]  /*ac30*/  HMMA.16816.F32 R64, R136.reuse, R106, R64 ;  /* 0x0000006a8840723c */ /* 0x040fe20000001840 */
[----:B------:R-:W3:Y:S02]  /*ac40*/  LDSM.16.MT88.4 R104, [R162+0x4000] ;  /* 0x00400000a268783b */ /* 0x000ee40000004200 */
[--C-:B-1----:R-:W-:Y:S06]  /*ac50*/  FFMA.FTZ R0, R185, c[0x0][0x2d0], -R147.reuse ;  /* 0x0000b400b9007a23 */ /* 0x102fec0000010893 */
[----:B------:R1:W-:Y:S03]  /*ac60*/  MUFU.EX2 R157, R0 ;  /* 0x00000000009d7308 */ /* 0x0003e60000000800 */
[--C-:B--2---:R-:W-:Y:S07]  /*ac70*/  FFMA.FTZ R2, R148, c[0x0][0x2d0], -R147.reuse ;  /* 0x0000b40094027a23 */ /* 0x104fee0000010893 */
[----:B------:R2:W-:Y:S01]  /*ac80*/  MUFU.EX2 R146, R2 ;  /* 0x0000000200927308 */ /* 0x0005e20000000800 */
[----:B-1----:R-:W-:Y:S01]  /*ac90*/  FFMA.FTZ R0, R159, c[0x0][0x2d0], -R147 ;  /* 0x0000b4009f007a23 */ /* 0x002fe20000010893 */
[C---:B---3--:R-:W-:Y:S08]  /*aca0*/  HMMA.16816.F32 R68, R136.reuse, R104, R68 ;  /* 0x000000688844723c */ /* 0x048ff00000001844 */
[----:B------:R1:W-:Y:S01]  /*acb0*/  MUFU.EX2 R159, R0 ;  /* 0x00000000009f7308 */ /* 0x0003e20000000800 */
[C---:B------:R-:W-:Y:S01]  /*acc0*/  HMMA.16816.F32 R72, R136.reuse, R106, R72 ;  /* 0x0000006a8848723c */ /* 0x040fe20000001848 */
[----:B------:R-:W3:Y:S02]  /*acd0*/  LDSM.16.MT88.4 R104, [R163+0x4000] ;  /* 0x00400000a368783b */ /* 0x000ee40000004200 */
[--C-:B--2---:R-:W-:Y:S02]  /*ace0*/  FFMA.FTZ R2, R194, c[0x0][0x2d0], -R140.reuse ;  /* 0x0000b400c2027a23 */ /* 0x104fe4000001088c */
[--C-:B-1----:R-:W-:Y:S04]  /*acf0*/  FFMA.FTZ R0, R189, c[0x0][0x2d0], -R140.reuse ;  /* 0x0000b400bd007a23 */ /* 0x102fe8000001088c */
[----:B------:R1:W-:Y:S01]  /*ad00*/  MUFU.EX2 R155, R0 ;  /* 0x00000000009b7308 */ /* 0x0003e20000000800 */
[C---:B---3--:R-:W-:Y:S03]  /*ad10*/  HMMA.16816.F32 R76, R136.reuse, R104, R76 ;  /* 0x00000068884c723c */ /* 0x048fe6000000184c */
[--C-:B-1----:R-:W-:Y:S05]  /*ad20*/  FFMA.FTZ R0, R190, c[0x0][0x2d0], -R140.reuse ;  /* 0x0000b400be007a23 */ /* 0x102fea000001088c */
[C---:B------:R-:W-:Y:S01]  /*ad30*/  HMMA.16816.F32 R80, R136.reuse, R106, R80 ;  /* 0x0000006a8850723c */ /* 0x040fe20000001850 */
[----:B------:R-:W1:Y:S01]  /*ad40*/  LDSM.16.MT88.4 R104, [R165+0x4000] ;  /* 0x00400000a568783b */ /* 0x000e620000004200 */
[----:B------:R2:W-:Y:S02]  /*ad50*/  MUFU.EX2 R154, R0 ;  /* 0x00000000009a7308 */ /* 0x0005e40000000800 */
[--C-:B--2---:R-:W-:Y:S08]  /*ad60*/  FFMA.FTZ R0, R187, c[0x0][0x2d0], -R140.reuse ;  /* 0x0000b400bb007a23 */ /* 0x104ff0000001088c */
[----:B------:R2:W-:Y:S01]  /*ad70*/  MUFU.EX2 R153, R0 ;  /* 0x0000000000997308 */ /* 0x0005e20000000800 */
[C---:B-1----:R-:W-:Y:S08]  /*ad80*/  HMMA.16816.F32 R84, R136.reuse, R104, R84 ;  /* 0x000000688854723c */ /* 0x042ff00000001854 */
[C---:B------:R-:W-:Y:S01]  /*ad90*/  HMMA.16816.F32 R88, R136.reuse, R106, R88 ;  /* 0x0000006a8858723c */ /* 0x040fe20000001858 */
[----:B------:R-:W1:Y:S03]  /*ada0*/  LDSM.16.MT88.4 R104, [R164+0x4000] ;  /* 0x00400000a468783b */ /* 0x000e660000004200 */
[----:B--2---:R-:W-:Y:S04]  /*adb0*/  FFMA.FTZ R0, R193, c[0x0][0x2d0], -R140 ;  /* 0x0000b400c1007a23 */ /* 0x004fe8000001088c */
[----:B------:R2:W-:Y:S04]  /*adc0*/  MUFU.EX2 R152, R0 ;  /* 0x0000000000987308 */ /* 0x0005e80000000800 */
[----:B--2---:R-:W-:Y:S06]  /*add0*/  FADD.FTZ R0, R143, R101 ;  /* 0x000000658f007221 */ /* 0x004fec0000010000 */
[----:B------:R-:W2:Y:S01]  /*ade0*/  MUFU.EX2 R143, R120 ;  /* 0x00000078008f7308 */ /* 0x000ea20000000800 */
[----:B------:R-:W-:Y:S02]  /*adf0*/  FFMA.FTZ R101, R149, c[0x0][0x2d0], -R147 ;  /* 0x0000b40095657a23 */ /* 0x000fe40000010893 */
[----:B------:R-:W-:Y:S02]  /*ae00*/  FADD.FTZ R121, R199, R0 ;  /* 0x00000000c7797221 */ /* 0x000fe40000010000 */
[----:B------:R-:W-:Y:S01]  /*ae10*/  FFMA.FTZ R0, R151, c[0x0][0x2d0], -R140 ;  /* 0x0000b40097007a23 */ /* 0x000fe2000001088c */
[C---:B-1----:R-:W-:Y:S03]  /*ae20*/  HMMA.16816.F32 R92, R136.reuse, R104, R92 ;  /* 0x00000068885c723c */ /* 0x042fe6000000185c */
[----:B------:R-:W-:Y:S01]  /*ae30*/  FADD.FTZ R102, R211, R121 ;  /* 0x00000079d3667221 */ /* 0x000fe20000010000 */
[----:B------:R1:W3:Y:S03]  /*ae40*/  MUFU.EX2 R145, R101 ;  /* 0x0000006500917308 */ /* 0x0002e60000000800 */
[----:B----4-:R-:W-:Y:S01]  /*ae50*/  F2FP.PACK_AB R104, R203, R129 ;  /* 0x00000081cb68723e */ /* 0x010fe200000000ff */
[----:B------:R-:W-:Y:S04]  /*ae60*/  HMMA.16816.F32 R96, R136, R106, R96 ;  /* 0x0000006a8860723c */ /* 0x000fe80000001860 */
[----:B------:R-:W-:Y:S01]  /*ae70*/  F2FP.PACK_AB R105, R201, R128 ;  /* 0x00000080c969723e */ /* 0x000fe200000000ff */
[----:B------:R-:W-:Y:S01]  /*ae80*/  FADD.FTZ R102, R129, R102 ;  /* 0x0000006681667221 */ /* 0x000fe20000010000 */
[----:B------:R4:W-:Y:S01]  /*ae90*/  MUFU.EX2 R142, R0 ;  /* 0x00000000008e7308 */ /* 0x0009e20000000800 */
[----:B------:R-:W-:Y:S02]  /*aea0*/  F2FP.PACK_AB R106, R204, R202 ;  /* 0x000000cacc6a723e */ /* 0x000fe400000000ff */
[----:B-----5:R-:W-:Y:S03]  /*aeb0*/  F2FP.PACK_AB R107, R198, R200 ;  /* 0x000000c8c66b723e */ /* 0x020fe600000000ff */
[----:B--2---:R-:W-:Y:S04]  /*aec0*/  F2FP.PACK_AB R136, R144, R143 ;  /* 0x0000008f9088723e */ /* 0x004fe800000000ff */
[C---:B------:R-:W-:Y:S05]  /*aed0*/  HMMA.16816.F32 R4, R104.reuse, R108, R4 ;  /* 0x0000006c6804723c */ /* 0x040fea0000001804 */
[----:B-1----:R-:W-:Y:S01]  /*aee0*/  FADD.FTZ R101, R209, R122 ;  /* 0x0000007ad1657221 */ /* 0x002fe20000010000 */
[----:B---3--:R-:W-:Y:S01]  /*aef0*/  F2FP.PACK_AB R138, R146, R145 ;  /* 0x00000091928a723e */ /* 0x008fe200000000ff */
[----:B------:R-:W-:Y:S01]  /*af00*/  LDSM.16.MT88.4 R120, [R163+0x1800] ;  /* 0x00180000a378783b */ /* 0x000fe20000004200 */
[C---:B------:R-:W-:Y:S04]  /*af10*/  HMMA.16816.F32 R8, R104.reuse, R110, R8 ;  /* 0x0000006e6808723c */ /* 0x040fe80000001808 */
[--C-:B----4-:R-:W-:Y:S03]  /*af20*/  FFMA.FTZ R0, R196, c[0x0][0x2d0], -R140.reuse ;  /* 0x0000b400c4007a23 */ /* 0x110fe6000001088c */
[----:B------:R-:W1:Y:S01]  /*af30*/  LDSM.16.MT88.4 R108, [R165+0x800] ;  /* 0x00080000a56c783b */ /* 0x000e620000004200 */
[C---:B------:R-:W-:Y:S01]  /*af40*/  HMMA.16816.F32 R12, R104.reuse, R112, R12 ;  /* 0x00000070680c723c */ /* 0x040fe2000000180c */
[----:B------:R-:W2:Y:S07]  /*af50*/  MUFU.EX2 R141, R0 ;  /* 0x00000000008d7308 */ /* 0x000eae0000000800 */
[C---:B------:R-:W-:Y:S01]  /*af60*/  HMMA.16816.F32 R16, R104.reuse, R114, R16 ;  /* 0x000000726810723c */ /* 0x040fe20000001810 */
[----:B------:R-:W3:Y:S03]  /*af70*/  LDSM.16.MT88.4 R112, [R164+0x800] ;  /* 0x00080000a470783b */ /* 0x000ee60000004200 */
[----:B--2---:R-:W-:Y:S01]  /*af80*/  F2FP.PACK_AB R137, R141, R142 ;  /* 0x0000008e8d89723e */ /* 0x004fe200000000ff */
[----:B------:R-:W-:Y:S04]  /*af90*/  FFMA.FTZ R0, R195, c[0x0][0x2d0], -R140 ;  /* 0x0000b400c3007a23 */ /* 0x000fe8000001088c */
[----:B------:R2:W-:Y:S01]  /*afa0*/  MUFU.EX2 R140, R0 ;  /* 0x00000000008c7308 */ /* 0x0005e20000000800 */
[C---:B-1----:R-:W-:Y:S08]  /*afb0*/  HMMA.16816.F32 R20, R104.reuse, R108, R20 ;  /* 0x0000006c6814723c */ /* 0x042ff00000001814 */
[C---:B------:R-:W-:Y:S01]  /*afc0*/  HMMA.16816.F32 R24, R104.reuse, R110, R24 ;  /* 0x0000006e6818723c */ /* 0x040fe20000001818 */
[----:B------:R-:W1:Y:S07]  /*afd0*/  LDSM.16.MT88.4 R108, [R162+0x2800] ;  /* 0x00280000a26c783b */ /* 0x000e6e0000004200 */
[C---:B---3--:R-:W-:Y:S04]  /*afe0*/  HMMA.16816.F32 R28, R104.reuse, R112, R28 ;  /* 0x00000070681c723c */ /* 0x048fe8000000181c */
[----:B--2---:R-:W-:Y:S02]  /*aff0*/  FADD.FTZ R0, R210, R101 ;  /* 0x00000065d2007221 */ /* 0x004fe40000010000 */
[----:B------:R-:W2:Y:S02]  /*b000*/  MUFU.EX2 R101, R2 ;  /* 0x0000000200657308 */ /* 0x000ea40000000800 */
[C---:B------:R-:W-:Y:S01]  /*b010*/  HMMA.16816.F32 R32, R104.reuse, R114, R32 ;  /* 0x000000726820723c */ /* 0x040fe20000001820 */
[----:B------:R-:W3:Y:S03]  /*b020*/  LDSM.16.MT88.4 R112, [R163+0x2800] ;  /* 0x00280000a370783b */ /* 0x000ee60000004200 */
[----:B--2---:R-:W-:Y:S01]  /*b030*/  F2FP.PACK_AB R139, R101, R140 ;  /* 0x0000008c658b723e */ /* 0x004fe200000000ff */
[----:B------:R-:W-:Y:S03]  /*b040*/  FADD.FTZ R2, R128, R0 ;  /* 0x0000000080027221 */ /* 0x000fe60000010000 */
[C---:B-1----:R-:W-:Y:S04]  /*b050*/  HMMA.16816.F32 R36, R104.reuse, R108, R36 ;  /* 0x0000006c6824723c */ /* 0x042fe80000001824 */
[----:B------:R-:W-:Y:S01]  /*b060*/  FADD.FTZ R0, R203, R102 ;  /* 0x00000066cb007221 */ /* 0x000fe20000010000 */
[----:B------:R-:W-:Y:S01]  /*b070*/  MOV R102, R3 ;  /* 0x0000000300667202 */ /* 0x000fe20000000f00 */
[----:B------:R-:W-:Y:S02]  /*b080*/  FADD.FTZ R2, R201, R2 ;  /* 0x00000002c9027221 */ /* 0x000fe40000010000 */
[----:B------:R-:W-:Y:S01]  /*b090*/  FADD.FTZ R0, R202, R0 ;  /* 0x00000000ca007221 */ /* 0x000fe20000010000 */
[C---:B------:R-:W-:Y:S01]  /*b0a0*/  HMMA.16816.F32 R40, R104.reuse, R110, R40 ;  /* 0x0000006e6828723c */ /* 0x040fe20000001828 */
[----:B------:R-:W1:Y:S02]  /*b0b0*/  LDSM.16.MT88.4 R108, [R165+0x2800] ;  /* 0x00280000a56c783b */ /* 0x000e640000004200 */
[----:B------:R-:W-:Y:S02]  /*b0c0*/  FADD.FTZ R2, R200, R2 ;  /* 0x00000002c8027221 */ /* 0x000fe40000010000 */
[----:B------:R-:W-:Y:S03]  /*b0d0*/  FADD.FTZ R0, R204, R0 ;  /* 0x00000000cc007221 */ /* 0x000fe60000010000 */
[C---:B---3--:R-:W-:Y:S04]  /*b0e0*/  HMMA.16816.F32 R44, R104.reuse, R112, R44 ;  /* 0x00000070682c723c */ /* 0x048fe8000000182c */
[----:B------:R-:W-:Y:S02]  /*b0f0*/  FADD.FTZ R2, R198, R2 ;  /* 0x00000002c6027221 */ /* 0x000fe40000010000 */
[----:B------:R-:W-:Y:S02]  /*b100*/  FADD.FTZ R0, R156, R0 ;  /* 0x000000009c007221 */ /* 0x000fe40000010000 */
[C---:B------:R-:W-:Y:S01]  /*b110*/  HMMA.16816.F32 R48, R104.reuse, R114, R48 ;  /* 0x000000726830723c */ /* 0x040fe20000001830 */
[----:B------:R-:W2:Y:S03]  /*b120*/  LDSM.16.MT88.4 R112, [R164+0x2800] ;  /* 0x00280000a470783b */ /* 0x000ea60000004200 */
[----:B------:R-:W-:Y:S02]  /*b130*/  FADD.FTZ R2, R155, R2 ;  /* 0x000000029b027221 */ /* 0x000fe40000010000 */
[----:B------:R-:W-:Y:S02]  /*b140*/  FADD.FTZ R0, R158, R0 ;  /* 0x000000009e007221 */ /* 0x000fe40000010000 */
[----:B------:R-:W-:Y:S04]  /*b150*/  FADD.FTZ R2, R154, R2 ;  /* 0x000000029a027221 */ /* 0x000fe80000010000 */
[----:B------:R-:W-:Y:S02]  /*b160*/  FADD.FTZ R0, R157, R0 ;  /* 0x000000009d007221 */ /* 0x000fe40000010000 */
[----:B------:R-:W-:Y:S02]  /*b170*/  FADD.FTZ R2, R153, R2 ;  /* 0x0000000299027221 */ /* 0x000fe40000010000 */
[C---:B------:R-:W-:Y:S01]  /*b180*/  FADD.FTZ R0, R159.reuse, R0 ;  /* 0x000000009f007221 */ /* 0x040fe20000010000 */
        /* <DEDUP_REMOVED lines=103> */
.L_x_1045:
[----:B------:R-:W-:Y:S05]  /*b800*/  BRA.DIV ~URZ, `(.L_x_1053) ;  /* 0x00003c527f007947 */ /* 0x000fea000b800000 */
[----:B------:R1:W2:Y:S02]  /*b810*/  SHFL.BFLY PT, R5, R205, 0x2, 0x1f ;  /* 0x0c401f00cd057f89 */ /* 0x0002a400000e0000 */
.L_x_1087:
[----:B--2---:R-:W-:Y:S01]  /*b820*/  FADD.FTZ R5, R5, R205 ;  /* 0x000000cd05057221 */ /* 0x004fe20000010000 */
[----:B------:R-:W-:Y:S05]  /*b830*/  BRA.DIV ~URZ, `(.L_x_1054) ;  /* 0x00003c827f007947 */ /* 0x000fea000b800000 */
[----:B------:R-:W2:Y:S04]  /*b840*/  SHFL.BFLY PT, R0, R206, 0x2, 0x1f ;  /* 0x0c401f00ce007f89 */ /* 0x000ea800000e0000 */
[----:B------:R-:W3:Y:S01]  /*b850*/  SHFL.BFLY PT, R2, R5, 0x1, 0x1f ;  /* 0x0c201f0005027f89 */ /* 0x000ee200000e0000 */
[----:B--2---:R-:W-:-:S02]  /*b860*/  FADD.FTZ R206, R0, R206 ;  /* 0x000000ce00ce7221 */ /* 0x004fc40000010000 */
[----:B---3--:R-:W-:-:S03]  /*b870*/  FADD.FTZ R5, R5, R2 ;  /* 0x0000000205057221 */ /* 0x008fc60000010000 */
[----:B------:R2:W3:Y:S04]  /*b880*/  SHFL.BFLY PT, R3, R206, 0x1, 0x1f ;  /* 0x0c201f00ce037f89 */ /* 0x0004e800000e0000 */
.L_x_1088:
[----:B------:R-:W-:Y:S01]  /*b890*/  FSETP.NE.FTZ.AND P1, PT, R5, RZ, PT ;  /* 0x000000ff0500720b */ /* 0x000fe20003f35000 */
[----:B---3--:R-:W-:Y:S01]  /*b8a0*/  FADD.FTZ R3, R3, R206 ;  /* 0x000000ce03037221 */ /* 0x008fe20000010000 */
[----:B------:R-:W-:Y:S02]  /*b8b0*/  MOV R2, RZ ;  /* 0x000000ff00027202 */ /* 0x000fe40000000f00 */
[----:B------:R-:W-:Y:S02]  /*b8c0*/  MOV R0, RZ ;  /* 0x000000ff00007202 */ /* 0x000fe40000000f00 */
[----:B------:R-:W-:Y:S02]  /*b8d0*/  FSETP.NE.FTZ.AND P0, PT, R3, RZ, PT ;  /* 0x000000ff0300720b */ /* 0x000fe40003f15000 */
[----:B------:R-:W-:Y:S02]  /*b8e0*/  MOV R16, 0xff800000 ;  /* 0xff80000000107802 */ /* 0x000fe40000000f00 */
[----:B------:R-:W-:-:S03]  /*b8f0*/  MOV R15, 0xff800000 ;  /* 0xff800000000f7802 */ /* 0x000fc60000000f00 */
[----:B------:R-:W3:Y:S01]  /*b900*/  @P1 MUFU.RCP R2, R5 ;  /* 0x0000000500021308 */ /* 0x000ee20000001000 */
[----:B------:R-:W-:-:S07]  /*b910*/  @P1 MOV R6, 0x3f317218 ;  /* 0x3f31721800061802 */ /* 0x000fce0000000f00 */
[----:B------:R-:W4:Y:S01]  /*b920*/  @P1 MUFU.LG2 R4, R5 ;  /* 0x0000000500041308 */ /* 0x000f220000000c00 */
[----:B---3--:R-:W-:-:S07]  /*b930*/  FMUL.FTZ R104, R2, R104 ;  /* 0x0000006802687220 */ /* 0x008fce0000410000 */
[----:B------:R-:W3:Y:S01]  /*b940*/  @P0 MUFU.RCP R0, R3 ;  /* 0x0000000300000308 */ /* 0x000ee20000001000 */
        /* <DEDUP_REMOVED lines=47> */
[----:B------:R5:W1:Y:S01]  /*bc40*/  @P0 MUFU.LG2 R2, R3 ;  /* 0x0000000300020308 */ /* 0x000a620000000c00 */
[----:B----4-:R-:W-:-:S02]  /*bc50*/  @P1 FMUL.FTZ R5, R4, 0.69314718246459960938 ;  /* 0x3f31721804051820 */ /* 0x010fc40000410000 */
[----:B------:R-:W-:Y:S02]  /*bc60*/  @P1 FMUL.FTZ R4, R6, c[0x0][0x2d0] ;  /* 0x0000b40006041a20 */ /* 0x000fe40000410000 */
[----:B---3--:R-:W-:Y:S02]  /*bc70*/  FMUL.FTZ R106, R0, R106 ;  /* 0x0000006a006a7220 */ /* 0x008fe40000410000 */
[----:B------:R-:W-:Y:S01]  /*bc80*/  @P1 FFMA.FTZ R16, R4, R100, R5 ;  /* 0x0000006404101223 */ /* 0x000fe20000010005 */
[----:B------:R-:W-:Y:S01]  /*bc90*/  MOV R4, 0x1 ;  /* 0x0000000100047802 */ /* 0x000fe20000000f00 */
[C---:B------:R-:W-:Y:S02]  /*bca0*/  FMUL.FTZ R107, R0.reuse, R107 ;  /* 0x0000006b006b7220 */ /* 0x040fe40000410000 */
[C---:B------:R-:W-:Y:S02]  /*bcb0*/  FMUL.FTZ R110, R0.reuse, R110 ;  /* 0x0000006e006e7220 */ /* 0x040fe40000410000 */
[----:B------:R-:W-:-:S02]  /*bcc0*/  FMUL.FTZ R111, R0, R111 ;  /* 0x0000006f006f7220 */ /* 0x000fc40000410000 */
[----:B------:R-:W-:Y:S01]  /*bcd0*/  FMUL.FTZ R114, R0, R114 ;  /* 0x0000007200727220 */ /* 0x000fe20000410000 */
[----:B-----5:R-:W-:Y:S01]  /*bce0*/  @P0 MOV R3, 0x3f317218 ;  /* 0x3f31721800030802 */ /* 0x020fe20000000f00 */
[----:B-1----:R-:W-:Y:S02]  /*bcf0*/  @P0 FMUL.FTZ R2, R2, 0.69314718246459960938 ;  /* 0x3f31721802020820 */ /* 0x002fe40000410000 */
[C---:B------:R-:W-:Y:S02]  /*bd00*/  FMUL.FTZ R115, R0.reuse, R115 ;  /* 0x0000007300737220 */ /* 0x040fe40000410000 */
[----:B------:R-:W-:Y:S02]  /*bd10*/  @P0 FMUL.FTZ R3, R3, c[0x0][0x2d0] ;  /* 0x0000b40003030a20 */ /* 0x000fe40000410000 */
        /* <DEDUP_REMOVED lines=42> */
[----:B------:R-:W-:Y:S01]  /*bfc0*/  PRMT R0, R4, 0x7610, R0 ;  /* 0x0000761004007816 */ /* 0x000fe20000000000 */
[----:B------:R-:W-:Y:S02]  /*bfd0*/  @P0 FFMA.FTZ R15, R3, R12, R2 ;  /* 0x0000000c030f0223 */ /* 0x000fe40000010002 */
.L_x_1014:
[----:B------:R-:W1:Y:S01]  /*bfe0*/  S2R R6, SR_TID.X ;  /* 0x0000000000067919 */ /* 0x000e620000002100 */
[----:B------:R-:W-:Y:S01]  /*bff0*/  BSSY B0, `(.L_x_1055) ;  /* 0x0000010000007945 */ /* 0x000fe20003800000 */
[----:B-1----:R-:W-:-:S13]  /*c000*/  LOP3.LUT P6, RZ, R6, 0xff, RZ, 0xc0, !PT ;  /* 0x000000ff06ff7812 */ /* 0x002fda00078cc0ff */
[----:B------:R-:W-:Y:S05]  /*c010*/  @P6 BRA `(.L_x_1056) ;  /* 0x000000d000006947 */ /* 0x000fea0003800000 */
[----:B------:R-:W1:Y:S01]  /*c020*/  S2R R4, SR_LANEID ;  /* 0x0000000000047919 */ /* 0x000e620000000000 */
[----:B------:R-:W-:Y:S01]  /*c030*/  VOTEU.ANY UR4, UPT, PT ;  /* 0x0000000000047886 */ /* 0x000fe200038e0100 */
[----:B------:R-:W-:Y:S01]  /*c040*/  IMAD.MOV.U32 R5, RZ, RZ, c[0x0][0x584] ;  /* 0x00016100ff057624 */ /* 0x000fe200078e00ff */
[----:B------:R-:W1:Y:S08]  /*c050*/  FLO.U32 R3, UR4 ;  /* 0x0000000400037d00 */ /* 0x000e7000080e0000 */
[----:B------:R-:W3:Y:S01]  /*c060*/  POPC R2, UR4 ;  /* 0x0000000400027d09 */ /* 0x000ee20008000000 */
[----:B-1----:R-:W-:Y:S01]  /*c070*/  ISETP.EQ.U32.AND P0, PT, R3, R4, PT ;  /* 0x000000040300720c */ /* 0x002fe20003f02070 */
[----:B------:R-:W-:-:S12]  /*c080*/  IMAD.MOV.U32 R4, RZ, RZ, c[0x0][0x580] ;  /* 0x00016000ff047624 */ /* 0x000fd800078e00ff */
[----:B---3--:R1:W3:Y:S04]  /*c090*/  @P0 ATOMG.E.ADD.STRONG.GPU PT, R2, [R4.64], R2 ;  /* 0x00000002040209a8 */ /* 0x0082e800081ee1c6 */
[----:B-1----:R-:W1:Y:S04]  /*c0a0*/  S2R R4, SR_LTMASK ;  /* 0x0000000000047919 */ /* 0x002e680000003900 */
[----:B---3--:R1:W3:Y:S02]  /*c0b0*/  SHFL.IDX PT, R3, R2, R3, 0x1f ;  /* 0x00001f0302037589 */ /* 0x0082e400000e0000 */
[----:B-1----:R-:W-:-:S06]  /*c0c0*/  LOP3.LUT R2, R4, UR4, RZ, 0xc0, !PT ;  /* 0x0000000404027c12 */ /* 0x002fcc000f8ec0ff */
[----:B------:R-:W3:Y:S02]  /*c0d0*/  POPC R2, R2 ;  /* 0x0000000200027309 */ /* 0x000ee40000000000 */
[----:B---3--:R-:W-:-:S06]  /*c0e0*/  IADD3 R236, R3, c[0x0][0xc], R2 ;  /* 0x0000030003ec7a10 */ /* 0x008fcc0007ffe002 */
.L_x_1056:
[----:B------:R-:W-:Y:S05]  /*c0f0*/  BSYNC B0 ;  /* 0x0000000000007941 */ /* 0x000fea0003800000 */
.L_x_1055:
[----:B------:R-:W-:Y:S01]  /*c100*/  PRMT R0, R0, 0x9910, RZ ;  /* 0x0000991000007816 */ /* 0x000fe200000000ff */
[----:B------:R-:W-:Y:S01]  /*c110*/  BSSY B1, `(.L_x_1057) ;  /* 0x0000178000017945 */ /* 0x000fe20003800000 */
[----:B------:R-:W-:Y:S02]  /*c120*/  IMAD.MOV.U32 R17, RZ, RZ, R236 ;  /* 0x000000ffff117224 */ /* 0x000fe400078e00ec */
[----:B------:R-:W-:-:S13]  /*c130*/  ISETP.NE.AND P0, PT, R0, RZ, PT ;  /* 0x000000ff0000720c */ /* 0x000fda0003f05270 */
[----:B------:R-:W-:Y:S05]  /*c140*/  @!P0 BRA `(.L_x_1058) ;  /* 0x000014c000008947 */ /* 0x000fea0003800000 */
[----:B------:R-:W-:Y:S01]  /*c150*/  WARPSYNC 0xffffffff ;  /* 0xffffffff00007948 */ /* 0x000fe20003800000 */
[----:B------:R-:W-:Y:S06]  /*c160*/  BAR.SYNC.DEFER_BLOCKING 0x1, 0x100 ;  /* 0x0044000000007b1d */ /* 0x000fec0000010000 */
[----:B------:R-:W-:Y:S05]  /*c170*/  BRA.CONV ~URZ, `(.L_x_1059) ;  /* 0x000000837f007947 */ /* 0x000fea000b800000 */
[----:B------:R-:W-:Y:S01]  /*c180*/  SHF.R.S32.HI R2, RZ, 0x1f, R6 ;  /* 0x0000001fff027819 */ /* 0x000fe20000011406 */
[----:B------:R-:W-:Y:S02]  /*c190*/  IMAD.MOV.U32 R3, RZ, RZ, RZ ;  /* 0x000000ffff037224 */ /* 0x000fe400078e00ff */
[----:B------:R-:W-:Y:S01]  /*c1a0*/  IMAD.MOV.U32 R0, RZ, RZ, 0x1f ;  /* 0x0000001fff007424 */ /* 0x000fe200078e00ff */
[----:B------:R-:W-:-:S04]  /*c1b0*/  LEA.HI R2, R2, R6, RZ, 0x7 ;  /* 0x0000000602027211 */ /* 0x000fc800078f38ff */
[----:B------:R-:W-:-:S05]  /*c1c0*/  SHF.R.S32.HI R2, RZ, 0x7, R2 ;  /* 0x00000007ff027819 */ /* 0x000fca0000011402 */
[----:B------:R-:W-:Y:S01]  /*c1d0*/  IMAD.MOV.U32 R20, RZ, RZ, R2 ;  /* 0x000000ffff147224 */ /* 0x000fe200078e0002 */
[----:B------:R-:W-:Y:S02]  /*c1e0*/  MOV R2, 0xc200 ;  /* 0x0000c20000027802 */ /* 0x000fe40000000f00 */
[----:B--2--5:R-:W-:Y:S05]  /*c1f0*/  CALL.REL.NOINC `($__internal_17_$__cuda_sm70_shflsync_idx_p) ;  /* 0x0000348000007944 */ /* 0x024fea0003c00000 */
.L_x_1059:
[----:B------:R-:W3:Y:S01]  /*c200*/  LDL R6, [R1] ;  /* 0x0000000001067983 */ /* 0x000ee20000100800 */
[----:B------:R-:W-:Y:S01]  /*c210*/  IMAD.MOV.U32 R3, RZ, RZ, 0x1 ;  /* 0x00000001ff037424 */ /* 0x000fe200078e00ff */
[----:B------:R-:W-:Y:S01]  /*c220*/  SHF.R.S32.HI R0, RZ, 0x1f, R227 ;  /* 0x0000001fff007819 */ /* 0x000fe200000114e3 */
[----:B------:R-:W-:Y:S01]  /*c230*/  IMAD.WIDE.U32 R4, R227, c[0x0][0x4d0], RZ ;  /* 0x00013400e3047a25 */ /* 0x000fe200078e00ff */
[----:B------:R-:W4:Y:S02]  /*c240*/  LDL R19, [R1+0x8] ;  /* 0x0000080001137983 */ /* 0x000f240000100800 */
[----:B------:R-:W-:Y:S01]  /*c250*/  ISETP.NE.AND P1, PT, R3, c[0x0][0x4e8], PT ;  /* 0x00013a0003007a0c */ /* 0x000fe20003f25270 */
[C---:B------:R-:W-:Y:S02]  /*c260*/  IMAD R2, R0.reuse, c[0x0][0x4d0], RZ ;  /* 0x0001340000027a24 */ /* 0x040fe400078e02ff */
[----:B------:R-:W-:Y:S01]  /*c270*/  IMAD R3, R0, c[0x0][0x438], RZ ;  /* 0x00010e0000037a24 */ /* 0x000fe200078e02ff */
[----:B------:R-:W-:Y:S01]  /*c280*/  SHF.R.S32.HI R0, RZ, 0x1f, R226 ;  /* 0x0000001fff007819 */ /* 0x000fe200000114e2 */
[----:B------:R-:W-:-:S04]  /*c290*/  IMAD R2, R227, c[0x0][0x4d4], R2 ;  /* 0x00013500e3027a24 */ /* 0x000fc800078e0202 */
[----:B------:R-:W-:Y:S02]  /*c2a0*/  IMAD.IADD R5, R5, 0x1, R2 ;  /* 0x0000000105057824 */ /* 0x000fe400078e0202 */
[----:B------:R-:W-:Y:S02]  /*c2b0*/  IMAD R9, R0, c[0x0][0x4d8], RZ ;  /* 0x0001360000097a24 */ /* 0x000fe400078e02ff */
[C---:B------:R-:W-:Y:S02]  /*c2c0*/  IMAD R8, R227.reuse, c[0x0][0x43c], R3 ;  /* 0x00010f00e3087a24 */ /* 0x040fe400078e0203 */
[C---:B------:R-:W-:Y:S02]  /*c2d0*/  IMAD R9, R226.reuse, c[0x0][0x4dc], R9 ;  /* 0x00013700e2097a24 */ /* 0x040fe400078e0209 */
[----:B------:R-:W-:Y:S01]  /*c2e0*/  IMAD.WIDE.U32 R4, R226, c[0x0][0x4d8], R4 ;  /* 0x00013600e2047a25 */ /* 0x000fe200078e0004 */
[----:B------:R-:W1:Y:S03]  /*c2f0*/  S2R R20, SR_TID.X ;  /* 0x0000000000147919 */ /* 0x000e660000002100 */
[----:B------:R-:W-:-:S04]  /*c300*/  IMAD.WIDE.U32 R2, R227, c[0x0][0x438], RZ ;  /* 0x00010e00e3027a25 */ /* 0x000fc800078e00ff */
[----:B------:R-:W-:Y:S01]  /*c310*/  IMAD.IADD R5, R5, 0x1, R9 ;  /* 0x0000000105057824 */ /* 0x000fe200078e0209 */
[----:B------:R-:W-:Y:S01]  /*c320*/  SHF.R.S32.HI R9, RZ, 0x1f, R228 ;  /* 0x0000001fff097819 */ /* 0x000fe200000114e4 */
[----:B------:R-:W-:Y:S02]  /*c330*/  IMAD.IADD R3, R3, 0x1, R8 ;  /* 0x0000000103037824 */ /* 0x000fe400078e0208 */
[----:B------:R-:W-:-:S04]  /*c340*/  IMAD.WIDE.U32 R4, R228, c[0x0][0x4e0], R4 ;  /* 0x00013800e4047a25 */ /* 0x000fc800078e0004 */
[----:B------:R-:W-:Y:S02]  /*c350*/  IMAD R0, R0, c[0x0][0x440], RZ ;  /* 0x0001100000007a24 */ /* 0x000fe400078e02ff */
[----:B------:R-:W-:-:S04]  /*c360*/  IMAD.WIDE.U32 R2, R226, c[0x0][0x440], R2 ;  /* 0x00011000e2027a25 */ /* 0x000fc800078e0002 */
[----:B------:R-:W-:-:S04]  /*c370*/  IMAD R14, R226, c[0x0][0x444], R0 ;  /* 0x00011100e20e7a24 */ /* 0x000fc800078e0200 */
[----:B------:R-:W-:-:S04]  /*c380*/  IMAD.IADD R3, R3, 0x1, R14 ;  /* 0x0000000103037824 */ /* 0x000fc800078e020e */
[----:B------:R-:W-:Y:S01]  /*c390*/  IMAD.WIDE.U32 R2, R228, c[0x0][0x448], R2 ;  /* 0x00011200e4027a25 */ /* 0x000fe200078e0002 */
[----:B-1----:R-:W-:-:S04]  /*c3a0*/  SHF.R.S32.HI R18, RZ, 0x1f, R20 ;  /* 0x0000001fff127819 */ /* 0x002fc80000011414 */
[----:B------:R-:W-:-:S04]  /*c3b0*/  LEA.HI R18, R18, R20, RZ, 0x5 ;  /* 0x0000001412127211 */ /* 0x000fc800078f28ff */
[----:B------:R-:W-:Y:S01]  /*c3c0*/  LOP3.LUT R18, R18, 0xffffffe0, RZ, 0xc0, !PT ;  /* 0xffffffe012127812 */ /* 0x000fe200078ec0ff */
[----:B------:R-:W-:Y:S02]  /*c3d0*/  ULDC UR5, c[0x0][0x4e8] ;  /* 0x00013a0000057ab9 */ /* 0x000fe40000000800 */
[----:B------:R-:W-:Y:S02]  /*c3e0*/  ULDC UR4, c[0x0][0x388] ;  /* 0x0000e20000047ab9 */ /* 0x000fe40000000800 */
[----:B------:R-:W-:Y:S01]  /*c3f0*/  IMAD.IADD R18, R20, 0x1, -R18 ;  /* 0x0000000114127824 */ /* 0x000fe200078e0a12 */
[----:B------:R-:W-:Y:S01]  /*c400*/  UIMAD UR4, UR5, UR4, URZ ;  /* 0x00000004050472a4 */ /* 0x000fe2000f8e023f */
[C---:B------:R-:W-:Y:S01]  /*c410*/  IADD3 R32, R225.reuse, 0x38, RZ ;  /* 0x00000038e1207810 */ /* 0x040fe20007ffe0ff */
[----:B------:R-:W-:Y:S01]  /*c420*/  BSSY B0, `(.L_x_1060) ;  /* 0x00000ba000007945 */ /* 0x000fe20003800000 */
        /* <DEDUP_REMOVED lines=18> */
[----:B------:R-:W-:Y:S02]  /*c550*/  IADD3 R31, R225, 0x38, RZ ;  /* 0x00000038e11f7810 */ /* 0x000fe40007ffe0ff */
[----:B------:R-:W-:-:S02]  /*c560*/  SHF.R.S32.HI R32, RZ, 0x1f, R32 ;  /* 0x0000001fff207819 */ /* 0x000fc40000011420 */
[C---:B------:R-:W-:Y:S02]  /*c570*/  IADD3 R33, R225.reuse, 0x30, RZ ;  /* 0x00000030e1217810 */ /* 0x040fe40007ffe0ff */
[----:B------:R-:W-:Y:S02]  /*c580*/  SHF.R.S32.HI R34, RZ, 0x1f, R34 ;  /* 0x0000001fff227819 */ /* 0x000fe40000011422 */
[C---:B------:R-:W-:Y:S02]  /*c590*/  IADD3 R35, R225.reuse, 0x28, RZ ;  /* 0x00000028e1237810 */ /* 0x040fe40007ffe0ff */
        /* <DEDUP_REMOVED lines=8> */
[----:B------:R-:W-:Y:S01]  /*c620*/  SHF.R.S32.HI R141, RZ, 0x1f, R141 ;  /* 0x0000001fff8d7819 */ /* 0x000fe2000001148d */
[----:B---3--:R-:W-:-:S04]  /*c630*/  IMAD.IADD R7, R6, 0x1, R229 ;  /* 0x0000000106077824 */ /* 0x008fc800078e02e5 */
[----:B------:R-:W-:-:S04]  /*c640*/  @P1 IMAD.HI.U32 R10, R7, c[0x0][0x4ec], RZ ;  /* 0x00013b00070a1a27 */ /* 0x000fc800078e00ff */
[----:B------:R-:W-:Y:S01]  /*c650*/  IMAD.MOV.U32 R6, RZ, RZ, R7 ;  /* 0x000000ffff067224 */ /* 0x000fe200078e0007 */
[----:B------:R-:W-:Y:S01]  /*c660*/  @P1 SHF.R.U32.HI R6, RZ, c[0x0][0x4f0], R10 ;  /* 0x00013c00ff061a19 */ /* 0x000fe2000001160a */
[----:B------:R-:W-:-:S04]  /*c670*/  IMAD R10, R9, c[0x0][0x4e0], RZ ;  /* 0x00013800090a7a24 */ /* 0x000fc800078e02ff */
[----:B------:R-:W-:-:S04]  /*c680*/  IMAD.MOV R8, RZ, RZ, -R6 ;  /* 0x000000ffff087224 */ /* 0x000fc800078e0a06 */
[----:B------:R-:W-:Y:S01]  /*c690*/  IMAD R8, R8, c[0x0][0x4e8], R7 ;  /* 0x00013a0008087a24 */ /* 0x000fe200078e0207 */
[----:B------:R-:W-:Y:S01]  /*c6a0*/  SHF.R.S32.HI R12, RZ, 0x1f, R6 ;  /* 0x0000001fff0c7819 */ /* 0x000fe20000011406 */
[----:B------:R-:W-:Y:S01]  /*c6b0*/  IMAD R11, R228, c[0x0][0x4e4], R10 ;  /* 0x00013900e40b7a24 */ /* 0x000fe200078e020a */
[----:B------:R-:W-:Y:S02]  /*c6c0*/  IADD3 R4, P0, R6, R4, RZ ;  /* 0x0000000406047210 */ /* 0x000fe40007f1e0ff */
[----:B------:R-:W-:Y:S01]  /*c6d0*/  SHF.R.S32.HI R13, RZ, 0x1f, R8 ;  /* 0x0000001fff0d7819 */ /* 0x000fe20000011408 */
[----:B------:R-:W-:Y:S01]  /*c6e0*/  @P1 IMAD.HI.U32 R10, R7, c[0x0][0x4ec], RZ ;  /* 0x00013b00070a1a27 */ /* 0x000fe200078e00ff */
[----:B------:R-:W-:-:S03]  /*c6f0*/  IADD3.X R5, R12, R5, R11, P0, !PT ;  /* 0x000000050c057210 */ /* 0x000fc600007fe40b */
[----:B------:R-:W-:Y:S02]  /*c700*/  IMAD R9, R9, c[0x0][0x448], RZ ;  /* 0x0001120009097a24 */ /* 0x000fe400078e02ff */
[----:B------:R-:W-:Y:S02]  /*c710*/  IMAD R6, R13, c[0x0][0x4c8], RZ ;  /* 0x000132000d067a24 */ /* 0x000fe400078e02ff */
[----:B------:R-:W-:Y:S01]  /*c720*/  IMAD.MOV.U32 R0, RZ, RZ, R7 ;  /* 0x000000ffff007224 */ /* 0x000fe200078e0007 */
[----:B------:R-:W-:Y:S01]  /*c730*/  @P1 SHF.R.U32.HI R0, RZ, c[0x0][0x4f0], R10 ;  /* 0x00013c00ff001a19 */ /* 0x000fe2000001160a */
[----:B------:R-:W-:Y:S02]  /*c740*/  IMAD R9, R228, c[0x0][0x44c], R9 ;  /* 0x00011300e4097a24 */ /* 0x000fe400078e0209 */
[C---:B------:R-:W-:Y:S02]  /*c750*/  IMAD R6, R8.reuse, c[0x0][0x4cc], R6 ;  /* 0x0001330008067a24 */ /* 0x040fe400078e0206 */
[----:B------:R-:W-:Y:S01]  /*c760*/  IMAD.WIDE.U32 R4, R8, c[0x0][0x4c8], R4 ;  /* 0x0001320008047a25 */ /* 0x000fe200078e0004 */
[----:B------:R-:W-:-:S03]  /*c770*/  SHF.R.S32.HI R10, RZ, 0x1f, R0 ;  /* 0x0000001fff0a7819 */ /* 0x000fc60000011400 */
[----:B------:R-:W-:Y:S02]  /*c780*/  IMAD.IADD R3, R3, 0x1, R9 ;  /* 0x0000000103037824 */ /* 0x000fe400078e0209 */
[----:B------:R-:W-:Y:S02]  /*c790*/  IMAD.MOV R8, RZ, RZ, -R0 ;  /* 0x000000ffff087224 */ /* 0x000fe400078e0a00 */
[----:B------:R-:W-:Y:S01]  /*c7a0*/  IMAD.IADD R9, R5, 0x1, R6 ;  /* 0x0000000105097824 */ /* 0x000fe200078e0206 */
[----:B------:R-:W-:Y:S01]  /*c7b0*/  LEA R6, P0, R4, c[0x0][0x4a8], 0x2 ;  /* 0x00012a0004067a11 */ /* 0x000fe200078010ff */
[----:B------:R-:W-:Y:S02]  /*c7c0*/  IMAD R8, R8, c[0x0][0x4e8], R7 ;  /* 0x00013a0008087a24 */ /* 0x000fe400078e0207 */
[----:B------:R-:W-:Y:S01]  /*c7d0*/  IMAD R5, R10, c[0x0][0x430], RZ ;  /* 0x00010c000a057a24 */ /* 0x000fe200078e02ff */
[----:B------:R-:W-:Y:S02]  /*c7e0*/  LEA.HI.X R7, R4, c[0x0][0x4ac], R9, 0x2, P0 ;  /* 0x00012b0004077a11 */ /* 0x000fe400000f1409 */
[----:B------:R-:W-:Y:S01]  /*c7f0*/  SHFL.IDX PT, R4, R6, RZ, 0x1c1f ;  /* 0x001c1fff06047589 */ /* 0x000fe200000e0000 */
[----:B------:R-:W-:Y:S01]  /*c800*/  IMAD R10, R0, c[0x0][0x434], R5 ;  /* 0x00010d00000a7a24 */ /* 0x000fe200078e0205 */
[----:B------:R-:W-:-:S02]  /*c810*/  SHF.R.S32.HI R9, RZ, 0x1f, R8 ;  /* 0x0000001fff097819 */ /* 0x000fc40000011408 */
[----:B------:R-:W1:Y:S01]  /*c820*/  SHFL.IDX PT, R5, R7, RZ, 0x1c1f ;  /* 0x001c1fff07057589 */ /* 0x000e6200000e0000 */
[----:B------:R-:W-:-:S03]  /*c830*/  IMAD.WIDE.U32 R2, R0, c[0x0][0x430], R2 ;  /* 0x00010c0000027a25 */ /* 0x000fc600078e0002 */
[----:B------:R-:W-:Y:S01]  /*c840*/  SHFL.IDX PT, R6, R6, 0x1, 0x1c1f ;  /* 0x003c1f0006067f89 */ /* 0x000fe200000e0000 */
[----:B----4-:R-:W-:-:S03]  /*c850*/  IMAD.IADD R0, R19, 0x1, R229 ;  /* 0x0000000113007824 */ /* 0x010fc600078e02e5 */
[----:B------:R-:W3:Y:S01]  /*c860*/  SHFL.IDX PT, R7, R7, 0x1, 0x1c1f ;  /* 0x003c1f0007077f89 */ /* 0x000ee200000e0000 */
[----:B------:R-:W-:Y:S01]  /*c870*/  IMAD.IADD R3, R3, 0x1, R10 ;  /* 0x0000000103037824 */ /* 0x000fe200078e020a */
[----:B------:R-:W-:Y:S01]  /*c880*/  LOP3.LUT P1, RZ, R18, 0x3, RZ, 0xc0, !PT ;  /* 0x0000000312ff7812 */ /* 0x000fe2000782c0ff */
[----:B------:R-:W-:Y:S01]  /*c890*/  IMAD R10, R9, c[0x0][0x428], RZ ;  /* 0x00010a00090a7a24 */ /* 0x000fe200078e02ff */
[C---:B------:R-:W-:Y:S02]  /*c8a0*/  IADD3 R9, R0.reuse, 0x8, RZ ;  /* 0x0000000800097810 */ /* 0x040fe40007ffe0ff */
[----:B------:R-:W-:Y:S02]  /*c8b0*/  ISETP.GE.OR P2, PT, R0, UR4, P1 ;  /* 0x0000000400007c0c */ /* 0x000fe40008f46670 */
[----:B------:R-:W-:Y:S01]  /*c8c0*/  ISETP.GE.OR P1, PT, R9, UR4, P1 ;  /* 0x0000000409007c0c */ /* 0x000fe20008f26670 */
[C---:B------:R-:W-:Y:S02]  /*c8d0*/  IMAD R10, R8.reuse, c[0x0][0x42c], R10 ;  /* 0x00010b00080a7a24 */ /* 0x040fe400078e020a */
[----:B------:R-:W-:-:S04]  /*c8e0*/  IMAD.WIDE.U32 R2, R8, c[0x0][0x428], R2 ;  /* 0x00010a0008027a25 */ /* 0x000fc800078e0002 */
[----:B------:R-:W-:-:S04]  /*c8f0*/  IMAD.IADD R3, R3, 0x1, R10 ;  /* 0x0000000103037824 */ /* 0x000fc800078e020a */
[----:B-1----:R1:W-:Y:S01]  /*c900*/  @!P2 ST.E [R4.64], R16 ;  /* 0x000000100400a985 */ /* 0x0023e2000c101906 */
[----:B------:R-:W-:-:S03]  /*c910*/  LEA R11, P0, R2, c[0x0][0x400], 0x2 ;  /* 0x00010000020b7a11 */ /* 0x000fc600078010ff */
[----:B---3--:R1:W-:Y:S01]  /*c920*/  @!P1 ST.E [R6.64], R15 ;  /* 0x0000000f06009985 */ /* 0x0083e2000c101906 */
[----:B------:R-:W-:Y:S02]  /*c930*/  ISETP.GE.AND P1, PT, R0, UR4, PT ;  /* 0x0000000400007c0c */ /* 0x000fe4000bf26270 */
[----:B------:R-:W-:Y:S02]  /*c940*/  LEA.HI.X R10, R2, c[0x0][0x404], R3, 0x2, P0 ;  /* 0x00010100020a7a11 */ /* 0x000fe400000f1403 */
[----:B------:R1:W3:Y:S01]  /*c950*/  SHFL.IDX PT, R2, R11, RZ, 0x1c1f ;  /* 0x001c1fff0b027589 */ /* 0x0002e200000e0000 */
[----:B------:R-:W-:-:S03]  /*c960*/  ISETP.GE.AND P0, PT, R9, UR4, PT ;  /* 0x0000000409007c0c */ /* 0x000fc6000bf06270 */
[----:B------:R1:W4:Y:S01]  /*c970*/  SHFL.IDX PT, R3, R10, RZ, 0x1c1f ;  /* 0x001c1fff0a037589 */ /* 0x00032200000e0000 */
[----:B------:R-:W-:Y:S02]  /*c980*/  SHF.R.S32.HI R12, RZ, 0x1f, R237 ;  /* 0x0000001fff0c7819 */ /* 0x000fe400000114ed */
[----:B------:R-:W-:Y:S02]  /*c990*/  SHF.R.S32.HI R13, RZ, 0x1f, R238 ;  /* 0x0000001fff0d7819 */ /* 0x000fe400000114ee */
[----:B------:R-:W-:Y:S02]  /*c9a0*/  SHF.R.S32.HI R18, RZ, 0x1f, R240 ;  /* 0x0000001fff127819 */ /* 0x000fe400000114f0 */
[----:B------:R-:W-:Y:S01]  /*c9b0*/  SHF.R.S32.HI R19, RZ, 0x1f, R241 ;  /* 0x0000001fff137819 */ /* 0x000fe200000114f1 */
[----:B------:R-:W-:Y:S05]  /*c9c0*/  @P1 BRA `(.L_x_1061) ;  /* 0x000005f000001947 */ /* 0x000fea0003800000 */
[----:B------:R-:W-:Y:S02]  /*c9d0*/  ISETP.GE.AND P5, PT, R225, c[0x0][0x3c8], PT ;  /* 0x0000f200e1007a0c */ /* 0x000fe40003fa6270 */
[----:B------:R-:W-:-:S02]  /*c9e0*/  ISETP.GE.AND P1, PT, R140, c[0x0][0x3c8], PT ;  /* 0x0000f2008c007a0c */ /* 0x000fc40003f26270 */
[----:B------:R-:W-:Y:S02]  /*c9f0*/  ISETP.GE.AND P4, PT, R138, c[0x0][0x3c8], PT ;  /* 0x0000f2008a007a0c */ /* 0x000fe40003f86270 */
[----:B------:R-:W-:-:S07]  /*ca00*/  ISETP.GE.AND P2, PT, R136, c[0x0][0x3c8], PT ;  /* 0x0000f20088007a0c */ /* 0x000fce0003f46270 */
[----:B-1-34-:R-:W-:Y:S02]  /*ca10*/  @!P5 IMAD.WIDE R6, R225, 0x4, R2 ;  /* 0x00000004e106d825 */ /* 0x01afe400078e0202 */
[----:B------:R-:W-:-:S03]  /*ca20*/  @!P1 LEA R4, P3, R140, R2, 0x2 ;  /* 0x000000028c049211 */ /* 0x000fc600078610ff */
[----:B------:R1:W-:Y:S01]  /*ca30*/  @!P5 ST.E.64 [R6.64], R104 ;  /* 0x000000680600d985 */ /* 0x0003e2000c101b06 */
[----:B------:R-:W-:Y:S02]  /*ca40*/  @!P1 LEA.HI.X R5, R140, R3, R141, 0x2, P3 ;  /* 0x000000038c059211 */ /* 0x000fe400018f148d */
[----:B------:R-:W-:-:S03]  /*ca50*/  ISETP.GE.AND P5, PT, R101, c[0x0][0x3c8], PT ;  /* 0x0000f20065007a0c */ /* 0x000fc60003fa6270 */
[----:B------:R3:W-:Y:S01]  /*ca60*/  @!P1 ST.E.64 [R4.64], R108 ;  /* 0x0000006c04009985 */ /* 0x0007e2000c101b06 */
[----:B------:R-:W-:Y:S02]  /*ca70*/  ISETP.GE.AND P1, PT, R35, c[0x0][0x3c8], PT ;  /* 0x0000f20023007a0c */ /* 0x000fe40003f26270 */
[----:B-1----:R-:W-:-:S04]  /*ca80*/  @!P4 LEA R6, P3, R138, R2, 0x2 ;  /* 0x000000028a06c211 */ /* 0x002fc800078610ff */
[----:B------:R-:W-:Y:S02]  /*ca90*/  @!P4 LEA.HI.X R7, R138, R3, R139, 0x2, P3 ;  /* 0x000000038a07c211 */ /* 0x000fe400018f148b */
[----:B---3--:R-:W-:-:S03]  /*caa0*/  @!P2 LEA R4, P3, R136, R2, 0x2 ;  /* 0x000000028804a211 */ /* 0x008fc600078610ff */
        /* <DEDUP_REMOVED lines=60> */
[----:B-1----:R-:W-:-:S04]  /*ce70*/  @!P3 LEA R6, P4, R242, R2, 0x2 ;  /* 0x00000002f206b211 */ /* 0x002fc800078810ff */
[-C--:B------:R-:W-:Y:S02]  /*ce80*/  @!P3 LEA.HI.X R7, R242, R3.reuse, R20, 0x2, P4 ;  /* 0x00000003f207b211 */ /* 0x080fe400020f1414 */
[-C--:B---3--:R-:W-:Y:S02]  /*ce90*/  @!P2 LEA R4, P1, R241, R2.reuse, 0x2 ;  /* 0x00000002f104a211 */ /* 0x088fe400078210ff */
[----:B------:R-:W-:Y:S01]  /*cea0*/  ISETP.GE.AND P4, PT, R239, c[0x0][0x3c8], PT ;  /* 0x0000f200ef007a0c */ /* 0x000fe20003f86270 */
[----:B------:R1:W-:Y:S01]  /*ceb0*/  @!P3 ST.E.64 [R6.64], R76 ;  /* 0x0000004c0600b985 */ /* 0x0003e2000c101b06 */
[----:B------:R-:W-:Y:S02]  /*cec0*/  @!P2 LEA.HI.X R5, R241, R3, R19, 0x2, P1 ;  /* 0x00000003f105a211 */ /* 0x000fe400008f1413 */
[----:B------:R-:W-:Y:S02]  /*ced0*/  ISETP.GE.AND P3, PT, R238, c[0x0][0x3c8], PT ;  /* 0x0000f200ee007a0c */ /* 0x000fe40003f66270 */
[----:B------:R-:W-:Y:S01]  /*cee0*/  @!P5 LEA R8, P1, R240, R2, 0x2 ;  /* 0x00000002f008d211 */ /* 0x000fe200078210ff */
[----:B------:R3:W-:Y:S01]  /*cef0*/  @!P2 ST.E.64 [R4.64], R80 ;  /* 0x000000500400a985 */ /* 0x0007e2000c101b06 */
[----:B------:R-:W-:-:S02]  /*cf00*/  ISETP.GE.AND P2, PT, R237, c[0x0][0x3c8], PT ;  /* 0x0000f200ed007a0c */ /* 0x000fc40003f46270 */
[----:B------:R-:W-:-:S05]  /*cf10*/  @!P5 LEA.HI.X R9, R240, R3, R18, 0x2, P1 ;  /* 0x00000003f009d211 */ /* 0x000fca00008f1412 */
[----:B------:R4:W-:Y:S01]  /*cf20*/  @!P5 ST.E.64 [R8.64], R84 ;  /* 0x000000540800d985 */ /* 0x0009e2000c101b06 */
[----:B-1----:R-:W-:-:S04]  /*cf30*/  @!P4 LEA R6, P1, R239, R2, 0x2 ;  /* 0x00000002ef06c211 */ /* 0x002fc800078210ff */
[----:B------:R-:W-:Y:S02]  /*cf40*/  @!P4 LEA.HI.X R7, R239, R3, R14, 0x2, P1 ;  /* 0x00000003ef07c211 */ /* 0x000fe400008f140e */
[----:B---3--:R-:W-:-:S03]  /*cf50*/  @!P3 LEA R4, P1, R238, R2, 0x2 ;  /* 0x00000002ee04b211 */ /* 0x008fc600078210ff */
[----:B------:R4:W-:Y:S01]  /*cf60*/  @!P4 ST.E.64 [R6.64], R88 ;  /* 0x000000580600c985 */ /* 0x0009e2000c101b06 */
[----:B------:R-:W-:Y:S02]  /*cf70*/  @!P3 LEA.HI.X R5, R238, R3, R13, 0x2, P1 ;  /* 0x00000003ee05b211 */ /* 0x000fe400008f140d */
[----:B------:R-:W-:-:S03]  /*cf80*/  @!P2 LEA R2, P1, R237, R2, 0x2 ;  /* 0x00000002ed02a211 */ /* 0x000fc600078210ff */
[----:B------:R4:W-:Y:S01]  /*cf90*/  @!P3 ST.E.64 [R4.64], R92 ;  /* 0x0000005c0400b985 */ /* 0x0009e2000c101b06 */
[----:B------:R-:W-:-:S05]  /*cfa0*/  @!P2 LEA.HI.X R3, R237, R3, R12, 0x2, P1 ;  /* 0x00000003ed03a211 */ /* 0x000fca00008f140c */
[----:B------:R4:W-:Y:S04]  /*cfb0*/  @!P2 ST.E.64 [R2.64], R96 ;  /* 0x000000600200a985 */ /* 0x0009e8000c101b06 */
.L_x_1061:
[----:B------:R-:W-:Y:S05]  /*cfc0*/  BSYNC B0 ;  /* 0x0000000000007941 */ /* 0x000fea0003800000 */
.L_x_1060:
[----:B----4-:R4:W1:Y:S04]  /*cfd0*/  SHFL.IDX PT, R3, R10, 0x1, 0x1c1f ;  /* 0x003c1f000a037f89 */ /* 0x01086800000e0000 */
[----:B---3--:R4:W3:Y:S01]  /*cfe0*/  SHFL.IDX PT, R2, R11, 0x1, 0x1c1f ;  /* 0x003c1f000b027f89 */ /* 0x0088e200000e0000 */
[----:B------:R-:W-:Y:S05]  /*cff0*/  @P0 BRA `(.L_x_1062) ;  /* 0x0000089000000947 */ /* 0x000fea0003800000 */
[----:B------:R-:W-:Y:S02]  /*d000*/  ISETP.GE.AND P1, PT, R225, c[0x0][0x3c8], PT ;  /* 0x0000f200e1007a0c */ /* 0x000fe40003f26270 */
[----:B------:R-:W-:Y:S02]  /*d010*/  ISETP.GE.AND P2, PT, R140, c[0x0][0x3c8], PT ;  /* 0x0000f2008c007a0c */ /* 0x000fe40003f46270 */
[----:B------:R-:W-:Y:S02]  /*d020*/  ISETP.GE.AND P3, PT, R138, c[0x0][0x3c8], PT ;  /* 0x0000f2008a007a0c */ /* 0x000fe40003f66270 */
[----:B------:R-:W-:-:S07]  /*d030*/  ISETP.GE.AND P0, PT, R136, c[0x0][0x3c8], PT ;  /* 0x0000f20088007a0c */ /* 0x000fce0003f06270 */
[----:B-1-3--:R-:W-:Y:S02]  /*d040*/  @!P1 IMAD.WIDE R6, R225, 0x4, R2 ;  /* 0x00000004e1069825 */ /* 0x00afe400078e0202 */
[----:B------:R-:W-:-:S03]  /*d050*/  @!P2 LEA R4, P5, R140, R2, 0x2 ;  /* 0x000000028c04a211 */ /* 0x000fc600078a10ff */
[----:B------:R1:W-:Y:S01]  /*d060*/  @!P1 ST.E.64 [R6.64], R106 ;  /* 0x0000006a06009985 */ /* 0x0003e2000c101b06 */
[----:B------:R-:W-:Y:S02]  /*d070*/  ISETP.GE.AND P1, PT, R101, c[0x0][0x3c8], PT ;  /* 0x0000f20065007a0c */ /* 0x000fe40003f26270 */
[----:B------:R-:W-:-:S05]  /*d080*/  @!P2 LEA.HI.X R5, R140, R3, R141, 0x2, P5 ;  /* 0x000000038c05a211 */ /* 0x000fca00028f148d */
[----:B------:R3:W-:Y:S01]  /*d090*/  @!P2 ST.E.64 [R4.64], R110 ;  /* 0x0000006e0400a985 */ /* 0x0007e2000c101b06 */
[----:B------:R-:W-:Y:S02]  /*d0a0*/  ISETP.GE.AND P2, PT, R35, c[0x0][0x3c8], PT ;  /* 0x0000f20023007a0c */ /* 0x000fe40003f46270 */
[----:B-1----:R-:W-:-:S04]  /*d0b0*/  @!P3 LEA R6, P4, R138, R2, 0x2 ;  /* 0x000000028a06b211 */ /* 0x002fc800078810ff */
[----:B------:R-:W-:Y:S02]  /*d0c0*/  @!P3 LEA.HI.X R7, R138, R3, R139, 0x2, P4 ;  /* 0x000000038a07b211 */ /* 0x000fe400020f148b */
[----:B---3--:R-:W-:-:S03]  /*d0d0*/  @!P0 LEA R4, P5, R136, R2, 0x2 ;  /* 0x0000000288048211 */ /* 0x008fc600078a10ff */
        /* <DEDUP_REMOVED lines=30> */
[-C--:B------:R-:W-:Y:S02]  /*d2c0*/  @!P3 LEA.HI.X R7, R250, R3.reuse, R28, 0x2, P4 ;  /* 0x00000003fa07b211 */ /* 0x080fe400020f141c */
[----:B------:R-:W-:Y:S02]  /*d2d0*/  ISETP.GE.AND P4, PT, R246, c[0x0][0x3c8], PT ;  /* 0x0000f200f6007a0c */ /* 0x000fe40003f86270 */
[CC--:B---3--:R-:W-:Y:S01]  /*d2e0*/  @!P0 LEA R4, P5, R249.reuse, R2.reuse, 0x2 ;  /* 0x00000002f9048211 */ /* 0x0c8fe200078a10ff */
[----:B------:R1:W-:Y:S01]  /*d2f0*/  @!P3 ST.E.64 [R6.64], R46 ;  /* 0x0000002e0600b985 */ /* 0x0003e2000c101b06 */
[C---:B------:R-:W-:Y:S02]  /*d300*/  @!P1 LEA R8, P3, R248.reuse, R2, 0x2 ;  /* 0x00000002f8089211 */ /* 0x040fe400078610ff */
[-C--:B------:R-:W-:Y:S02]  /*d310*/  @!P0 LEA.HI.X R5, R249, R3.reuse, R27, 0x2, P5 ;  /* 0x00000003f9058211 */ /* 0x080fe400028f141b */
[----:B------:R-:W-:-:S02]  /*d320*/  @!P1 LEA.HI.X R9, R248, R3, R26, 0x2, P3 ;  /* 0x00000003f8099211 */ /* 0x000fc400018f141a */
[----:B------:R-:W-:Y:S01]  /*d330*/  ISETP.GE.AND P3, PT, R245, c[0x0][0x3c8], PT ;  /* 0x0000f200f5007a0c */ /* 0x000fe20003f66270 */
[----:B------:R3:W-:Y:S04]  /*d340*/  @!P0 ST.E.64 [R4.64], R50 ;  /* 0x0000003204008985 */ /* 0x0007e8000c101b06 */
[----:B------:R2:W-:Y:S01]  /*d350*/  @!P1 ST.E.64 [R8.64], R54 ;  /* 0x0000003608009985 */ /* 0x0005e2000c101b06 */
[----:B------:R-:W-:Y:S02]  /*d360*/  ISETP.GE.AND P1, PT, R244, c[0x0][0x3c8], PT ;  /* 0x0000f200f4007a0c */ /* 0x000fe40003f26270 */
[----:B-1----:R-:W-:-:S04]  /*d370*/  @!P2 LEA R6, P0, R247, R2, 0x2 ;  /* 0x00000002f706a211 */ /* 0x002fc800078010ff */
[-C--:B------:R-:W-:Y:S02]  /*d380*/  @!P2 LEA.HI.X R7, R247, R3.reuse, R25, 0x2, P0 ;  /* 0x00000003f707a211 */ /* 0x080fe400000f1419 */
[----:B------:R-:W-:Y:S02]  /*d390*/  ISETP.GE.AND P0, PT, R243, c[0x0][0x3c8], PT ;  /* 0x0000f200f3007a0c */ /* 0x000fe40003f06270 */
[CC--:B---3--:R-:W-:Y:S01]  /*d3a0*/  @!P4 LEA R4, P5, R246.reuse, R2.reuse, 0x2 ;  /* 0x00000002f604c211 */ /* 0x0c8fe200078a10ff */
[----:B------:R1:W-:Y:S03]  /*d3b0*/  @!P2 ST.E.64 [R6.64], R58 ;  /* 0x0000003a0600a985 */ /* 0x0003e6000c101b06 */
[----:B------:R-:W-:Y:S02]  /*d3c0*/  @!P4 LEA.HI.X R5, R246, R3, R24, 0x2, P5 ;  /* 0x00000003f605c211 */ /* 0x000fe400028f1418 */
[----:B--2---:R-:W-:-:S03]  /*d3d0*/  @!P3 LEA R8, P2, R245, R2, 0x2 ;  /* 0x00000002f508b211 */ /* 0x004fc600078410ff */
[----:B------:R2:W-:Y:S01]  /*d3e0*/  @!P4 ST.E.64 [R4.64], R62 ;  /* 0x0000003e0400c985 */ /* 0x0005e2000c101b06 */
[----:B------:R-:W-:Y:S02]  /*d3f0*/  ISETP.GE.AND P4, PT, R242, c[0x0][0x3c8], PT ;  /* 0x0000f200f2007a0c */ /* 0x000fe40003f86270 */
[----:B------:R-:W-:-:S05]  /*d400*/  @!P3 LEA.HI.X R9, R245, R3, R23, 0x2, P2 ;  /* 0x00000003f509b211 */ /* 0x000fca00010f1417 */
[----:B------:R-:W-:Y:S01]  /*d410*/  @!P3 ST.E.64 [R8.64], R66 ;  /* 0x000000420800b985 */ /* 0x000fe2000c101b06 */
[----:B------:R-:W-:Y:S02]  /*d420*/  ISETP.GE.AND P3, PT, R241, c[0x0][0x3c8], PT ;  /* 0x0000f200f1007a0c */ /* 0x000fe40003f66270 */
[----:B-1----:R-:W-:-:S04]  /*d430*/  @!P0 LEA R6, P2, R243, R2, 0x2 ;  /* 0x00000002f3068211 */ /* 0x002fc800078410ff */
[----:B------:R-:W-:Y:S02]  /*d440*/  @!P0 LEA.HI.X R7, R243, R3, R21, 0x2, P2 ;  /* 0x00000003f3078211 */ /* 0x000fe400010f1415 */
[----:B------:R-:W-:Y:S02]  /*d450*/  ISETP.GE.AND P2, PT, R240, c[0x0][0x3c8], PT ;  /* 0x0000f200f0007a0c */ /* 0x000fe40003f46270 */
[----:B--2---:R-:W-:-:S04]  /*d460*/  @!P1 LEA R4, P5, R244, R2, 0x2 ;  /* 0x00000002f4049211 */ /* 0x004fc800078a10ff */
[----:B------:R-:W-:-:S05]  /*d470*/  @!P1 LEA.HI.X R5, R244, R3, R22, 0x2, P5 ;  /* 0x00000003f4059211 */ /* 0x000fca00028f1416 */
[----:B------:R1:W-:Y:S01]  /*d480*/  @!P1 ST.E.64 [R4.64], R70 ;  /* 0x0000004604009985 */ /* 0x0003e2000c101b06 */
[----:B------:R-:W-:-:S03]  /*d490*/  ISETP.GE.AND P1, PT, R239, c[0x0][0x3c8], PT ;  /* 0x0000f200ef007a0c */ /* 0x000fc60003f26270 */
[----:B------:R2:W-:Y:S01]  /*d4a0*/  @!P0 ST.E.64 [R6.64], R74 ;  /* 0x0000004a06008985 */ /* 0x0005e2000c101b06 */
[----:B------:R-:W-:Y:S02]  /*d4b0*/  ISETP.GE.AND P0, PT, R238, c[0x0][0x3c8], PT ;  /* 0x0000f200ee007a0c */ /* 0x000fe40003f06270 */
[----:B-1----:R-:W-:-:S04]  /*d4c0*/  @!P4 LEA R4, P5, R242, R2, 0x2 ;  /* 0x00000002f204c211 */ /* 0x002fc800078a10ff */
[----:B------:R-:W-:Y:S02]  /*d4d0*/  @!P4 LEA.HI.X R5, R242, R3, R20, 0x2, P5 ;  /* 0x00000003f205c211 */ /* 0x000fe400028f1414 */
[----:B----4-:R-:W-:-:S03]  /*d4e0*/  @!P3 LEA R10, P5, R241, R2, 0x2 ;  /* 0x00000002f10ab211 */ /* 0x010fc600078a10ff */
[----:B------:R1:W-:Y:S01]  /*d4f0*/  @!P4 ST.E.64 [R4.64], R78 ;  /* 0x0000004e0400c985 */ /* 0x0003e2000c101b06 */
[CC--:B------:R-:W-:Y:S02]  /*d500*/  @!P2 LEA R8, P4, R240.reuse, R2.reuse, 0x2 ;  /* 0x00000002f008a211 */ /* 0x0c0fe400078810ff */
[-C--:B------:R-:W-:Y:S02]  /*d510*/  @!P3 LEA.HI.X R11, R241, R3.reuse, R19, 0x2, P5 ;  /* 0x00000003f10bb211 */ /* 0x080fe400028f1413 */
[C---:B--2---:R-:W-:Y:S02]  /*d520*/  @!P1 LEA R6, P5, R239.reuse, R2, 0x2 ;  /* 0x00000002ef069211 */ /* 0x044fe400078a10ff */
[-C--:B------:R-:W-:Y:S01]  /*d530*/  @!P2 LEA.HI.X R9, R240, R3.reuse, R18, 0x2, P4 ;  /* 0x00000003f009a211 */ /* 0x080fe200020f1412 */
[----:B------:R2:W-:Y:S01]  /*d540*/  @!P3 ST.E.64 [R10.64], R82 ;  /* 0x000000520a00b985 */ /* 0x0005e2000c101b06 */
[----:B------:R-:W-:-:S03]  /*d550*/  @!P1 LEA.HI.X R7, R239, R3, R14, 0x2, P5 ;  /* 0x00000003ef079211 */ /* 0x000fc600028f140e */
[----:B------:R2:W-:Y:S04]  /*d560*/  @!P2 ST.E.64 [R8.64], R86 ;  /* 0x000000560800a985 */ /* 0x0005e8000c101b06 */
[----:B------:R2:W-:Y:S01]  /*d570*/  @!P1 ST.E.64 [R6.64], R90 ;  /* 0x0000005a06009985 */ /* 0x0005e2000c101b06 */
[----:B-1----:R-:W-:-:S04]  /*d580*/  @!P0 LEA R4, P4, R238, R2, 0x2 ;  /* 0x00000002ee048211 */ /* 0x002fc800078810ff */
[----:B------:R-:W-:-:S05]  /*d590*/  @!P0 LEA.HI.X R5, R238, R3, R13, 0x2, P4 ;  /* 0x00000003ee058211 */ /* 0x000fca00020f140d */
[----:B------:R2:W-:Y:S01]  /*d5a0*/  @!P0 ST.E.64 [R4.64], R94 ;  /* 0x0000005e04008985 */ /* 0x0005e2000c101b06 */
[----:B------:R-:W-:-:S13]  /*d5b0*/  ISETP.GE.AND P0, PT, R237, c[0x0][0x3c8], PT ;  /* 0x0000f200ed007a0c */ /* 0x000fda0003f06270 */
[----:B------:R-:W-:Y:S05]  /*d5c0*/  @P0 BRA `(.L_x_1062) ;  /* 0x000002c000000947 */ /* 0x000fea0003800000 */
[----:B------:R-:W-:-:S04]  /*d5d0*/  LEA R2, P0, R237, R2, 0x2 ;  /* 0x00000002ed027211 */ /* 0x000fc800078010ff */
[----:B------:R-:W-:-:S05]  /*d5e0*/  LEA.HI.X R3, R237, R3, R12, 0x2, P0 ;  /* 0x00000003ed037211 */ /* 0x000fca00000f140c */
[----:B------:R1:W-:Y:S01]  /*d5f0*/  ST.E.64 [R2.64], R98 ;  /* 0x0000006202007985 */ /* 0x0003e2000c101b06 */
[----:B------:R-:W-:Y:S05]  /*d600*/  BRA `(.L_x_1062) ;  /* 0x0000028000007947 */ /* 0x000fea0003800000 */
.L_x_1058:
[----:B------:R-:W1:Y:S02]  /*d610*/  S2R R3, SR_TID.X ;  /* 0x0000000000037919 */ /* 0x000e640000002100 */
[----:B-1----:R-:W-:-:S13]  /*d620*/  ISETP.GT.AND P0, PT, R3, 0x7f, PT ;  /* 0x0000007f0300780c */ /* 0x002fda0003f04270 */
[----:B------:R-:W-:Y:S05]  /*d630*/  @P0 BRA `(.L_x_1062) ;  /* 0x0000025000000947 */ /* 0x000fea0003800000 */
[----:B------:R-:W-:Y:S02]  /*d640*/  MOV R2, c[0x0][0x4e8] ;  /* 0x00013a0000027a02 */ /* 0x000fe40000000f00 */
[----:B------:R-:W-:-:S03]  /*d650*/  IADD3 R6, R229, R3, RZ ;  /* 0x00000003e5067210 */ /* 0x000fc60007ffe0ff */
[----:B------:R-:W-:-:S05]  /*d660*/  IMAD R0, R2, c[0x0][0x388], RZ ;  /* 0x0000e20002007a24 */ /* 0x000fca00078e02ff */
[----:B------:R-:W-:-:S13]  /*d670*/  ISETP.GE.AND P0, PT, R6, R0, PT ;  /* 0x000000000600720c */ /* 0x000fda0003f06270 */
[----:B------:R-:W-:Y:S05]  /*d680*/  @P0 BRA `(.L_x_1062) ;  /* 0x0000020000000947 */ /* 0x000fea0003800000 */
[----:B------:R-:W-:Y:S01]  /*d690*/  ISETP.NE.AND P0, PT, R2, 0x1, PT ;  /* 0x000000010200780c */ /* 0x000fe20003f05270 */
[----:B------:R-:W-:Y:S01]  /*d6a0*/  IMAD.WIDE.U32 R2, R227, c[0x0][0x4d0], RZ ;  /* 0x00013400e3027a25 */ /* 0x000fe200078e00ff */
[----:B------:R-:W-:Y:S02]  /*d6b0*/  SHF.R.S32.HI R0, RZ, 0x1f, R227 ;  /* 0x0000001fff007819 */ /* 0x000fe400000114e3 */
[----:B------:R-:W-:-:S03]  /*d6c0*/  SHF.R.S32.HI R5, RZ, 0x1f, R226 ;  /* 0x0000001fff057819 */ /* 0x000fc600000114e2 */
[----:B------:R-:W-:Y:S02]  /*d6d0*/  IMAD R0, R0, c[0x0][0x4d0], RZ ;  /* 0x0001340000007a24 */ /* 0x000fe400078e02ff */
[----:B------:R-:W-:Y:S02]  /*d6e0*/  IMAD R5, R5, c[0x0][0x4d8], RZ ;  /* 0x0001360005057a24 */ /* 0x000fe400078e02ff */
[----:B------:R-:W-:Y:S01]  /*d6f0*/  IMAD R4, R227, c[0x0][0x4d4], R0 ;  /* 0x00013500e3047a24 */ /* 0x000fe200078e0200 */
[----:B------:R-:W-:Y:S01]  /*d700*/  MOV R0, R6 ;  /* 0x0000000600007202 */ /* 0x000fe20000000f00 */
[----:B------:R-:W-:-:S03]  /*d710*/  @P0 IMAD.HI.U32 R7, R6, c[0x0][0x4ec], RZ ;  /* 0x00013b0006070a27 */ /* 0x000fc600078e00ff */
[----:B------:R-:W-:Y:S02]  /*d720*/  IADD3 R3, R3, R4, RZ ;  /* 0x0000000403037210 */ /* 0x000fe40007ffe0ff */
[----:B------:R-:W-:Y:S01]  /*d730*/  @P0 SHF.R.U32.HI R0, RZ, c[0x0][0x4f0], R7 ;  /* 0x00013c00ff000a19 */ /* 0x000fe20000011607 */
[C---:B------:R-:W-:Y:S01]  /*d740*/  IMAD R7, R226.reuse, c[0x0][0x4dc], R5 ;  /* 0x00013700e2077a24 */ /* 0x040fe200078e0205 */
[----:B------:R-:W-:Y:S01]  /*d750*/  SHF.R.S32.HI R4, RZ, 0x1f, R228 ;  /* 0x0000001fff047819 */ /* 0x000fe200000114e4 */
[----:B------:R-:W-:Y:S01]  /*d760*/  IMAD.WIDE.U32 R2, R226, c[0x0][0x4d8], R2 ;  /* 0x00013600e2027a25 */ /* 0x000fe200078e0002 */
[----:B------:R-:W-:-:S04]  /*d770*/  IADD3 R5, -R0, RZ, RZ ;  /* 0x000000ff00057210 */ /* 0x000fc80007ffe1ff */
[----:B------:R-:W-:Y:S01]  /*d780*/  IADD3 R3, R3, R7, RZ ;  /* 0x0000000703037210 */ /* 0x000fe20007ffe0ff */
[----:B------:R-:W-:Y:S02]  /*d790*/  IMAD R7, R4, c[0x0][0x4e0], RZ ;  /* 0x0001380004077a24 */ /* 0x000fe400078e02ff */
[----:B------:R-:W-:Y:S02]  /*d7a0*/  IMAD R4, R5, c[0x0][0x4e8], R6 ;  /* 0x00013a0005047a24 */ /* 0x000fe400078e0206 */
[----:B------:R-:W-:-:S03]  /*d7b0*/  IMAD.WIDE.U32 R2, R228, c[0x0][0x4e0], R2 ;  /* 0x00013800e4027a25 */ /* 0x000fc600078e0002 */
[----:B------:R-:W-:Y:S01]  /*d7c0*/  SHF.R.S32.HI R5, RZ, 0x1f, R4 ;  /* 0x0000001fff057819 */ /* 0x000fe20000011404 */
[----:B------:R-:W-:Y:S01]  /*d7d0*/  IMAD R6, R228, c[0x0][0x4e4], R7 ;  /* 0x00013900e4067a24 */ /* 0x000fe200078e0207 */
[----:B------:R-:W-:Y:S02]  /*d7e0*/  SHF.R.S32.HI R7, RZ, 0x1f, R0 ;  /* 0x0000001fff077819 */ /* 0x000fe40000011400 */
[----:B------:R-:W-:Y:S01]  /*d7f0*/  IADD3 R2, P0, R0, R2, RZ ;  /* 0x0000000200027210 */ /* 0x000fe20007f1e0ff */
[----:B------:R-:W-:-:S03]  /*d800*/  IMAD R0, R5, c[0x0][0x4c8], RZ ;  /* 0x0001320005007a24 */ /* 0x000fc600078e02ff */
[----:B------:R-:W-:Y:S01]  /*d810*/  IADD3.X R3, R7, R3, R6, P0, !PT ;  /* 0x0000000307037210 */ /* 0x000fe200007fe406 */
[----:B------:R-:W-:-:S04]  /*d820*/  IMAD R0, R4, c[0x0][0x4cc], R0 ;  /* 0x0001330004007a24 */ /* 0x000fc800078e0200 */
[----:B------:R-:W-:-:S05]  /*d830*/  IMAD.WIDE.U32 R2, R4, c[0x0][0x4c8], R2 ;  /* 0x0001320004027a25 */ /* 0x000fca00078e0002 */
[----:B------:R-:W-:Y:S02]  /*d840*/  IADD3 R0, R3, R0, RZ ;  /* 0x0000000003007210 */ /* 0x000fe40007ffe0ff */
[----:B------:R-:W-:-:S04]  /*d850*/  LEA R4, P0, R2, c[0x0][0x4a8], 0x2 ;  /* 0x00012a0002047a11 */ /* 0x000fc800078010ff */
[----:B------:R-:W-:Y:S02]  /*d860*/  LEA.HI.X R5, R2, c[0x0][0x4ac], R0, 0x2, P0 ;  /* 0x00012b0002057a11 */ /* 0x000fe400000f1400 */
[----:B------:R-:W-:-:S05]  /*d870*/  MOV R0, 0xff800000 ;  /* 0xff80000000007802 */ /* 0x000fca0000000f00 */
[----:B------:R1:W-:Y:S02]  /*d880*/  STG.E [R4.64], R0 ;  /* 0x0000000004007986 */ /* 0x0003e4000c101906 */
.L_x_1062:
[----:B------:R-:W-:Y:S05]  /*d890*/  BSYNC B1 ;  /* 0x0000000000017941 */ /* 0x000fea0003800000 */
.L_x_1057:
[----:B-12---:R-:W2:Y:S02]  /*d8a0*/  LDL R0, [R1+0x4] ;  /* 0x0000040001007983 */ /* 0x006ea40000100800 */
[----:B--2---:R-:W-:-:S13]  /*d8b0*/  ISETP.NE.AND P0, PT, R0, RZ, PT ;  /* 0x000000ff0000720c */ /* 0x004fda0003f05270 */
[----:B------:R-:W-:Y:S01]  /*d8c0*/  @P0 WARPSYNC 0xffffffff ;  /* 0xffffffff00000948 */ /* 0x000fe20003800000 */
[----:B------:R-:W-:Y:S06]  /*d8d0*/  @P0 BAR.SYNC.DEFER_BLOCKING 0x5, 0x100 ;  /* 0x0144000000000b1d */ /* 0x000fec0000010000 */
[----:B------:R-:W1:Y:S04]  /*d8e0*/  @P0 LDS R236, [0x18100] ;  /* 0x01810000ffec0984 */ /* 0x000e680000000800 */
[----:B------:R-:W-:Y:S06]  /*d8f0*/  @P0 BAR.ARV 0x4, 0x100 ;  /* 0x0104000000000b1d */ /* 0x000fec0000002000 */
[----:B------:R-:W-:Y:S05]  /*d900*/  @P0 BRA `(.L_x_1063) ;  /* 0x0000007000000947 */ /* 0x000fea0003800000 */
[----:B------:R-:W-:Y:S05]  /*d910*/  BRA.DIV ~URZ, `(.L_x_1064) ;  /* 0x00001ca27f007947 */ /* 0x000fea000b800000 */
[----:B------:R2:W4:Y:S02]  /*d920*/  SHFL.IDX PT, R0, R17, RZ, 0x1f ;  /* 0x00001fff11007589 */ /* 0x00052400000e0000 */
.L_x_1089:
[----:B------:R-:W-:Y:S01]  /*d930*/  WARPSYNC 0xffffffff ;  /* 0xffffffff00007948 */ /* 0x000fe20003800000 */
[----:B------:R-:W-:Y:S01]  /*d940*/  BAR.SYNC.DEFER_BLOCKING 0x4, 0x100 ;  /* 0x0104000000007b1d */ /* 0x000fe20000010000 */
[----:B-1--4-:R-:W-:-:S05]  /*d950*/  MOV R236, R0 ;  /* 0x0000000000ec7202 */ /* 0x012fca0000000f00 */
[----:B------:R1:W-:Y:S04]  /*d960*/  @!P6 STS [0x18100], R17 ;  /* 0x01810011ff00e388 */ /* 0x0003e80000000800 */
[----:B------:R-:W-:Y:S06]  /*d970*/  BAR.ARV 0x5, 0x100 ;  /* 0x0144000000007b1d */ /* 0x000fec0000002000 */
.L_x_1063:
[----:B-1----:R-:W-:-:S13]  /*d980*/  ISETP.GE.AND P0, PT, R236, c[0x0][0x538], PT ;  /* 0x00014e00ec007a0c */ /* 0x002fda0003f06270 */
[----:B--2345:R-:W-:Y:S01]  /*d990*/  @P0 CALL.REL.NOINC `(.L_x_1065) ;  /* 0x0000001000000944 */ /* 0x03cfe20003c00000 */
[----:B------:R-:W-:Y:S05]  /*d9a0*/  BRA `(.L_x_1066) ;  /* 0xffff2f7000007947 */ /* 0x000fea000383ffff */
.L_x_1065:
[----:B------:R-:W-:Y:S05]  /*d9b0*/  EXIT ;  /* 0x000000000000794d */ /* 0x000fea0003800000 */
.L_x_1015:
[----:B------:R-:W-:Y:S01]  /*d9c0*/  IMAD.MOV.U32 R20, RZ, RZ, R9 ;  /* 0x000000ffff147224 */ /* 0x000fe200078e0009 */
[----:B------:R-:W-:Y:S01]  /*d9d0*/  MOV R3, RZ ;  /* 0x000000ff00037202 */ /* 0x000fe20000000f00 */
[----:B------:R-:W-:Y:S01]  /*d9e0*/  IMAD.MOV.U32 R0, RZ, RZ, 0x181f ;  /* 0x0000181fff007424 */ /* 0x000fe200078e00ff */
[----:B------:R-:W-:Y:S02]  /*d9f0*/  MOV R2, 0xda10 ;  /* 0x0000da1000027802 */ /* 0x000fe40000000f00 */
[----:B-----5:R-:W-:Y:S05]  /*da00*/  CALL.REL.NOINC `($__internal_17_$__cuda_sm70_shflsync_idx_p) ;  /* 0x00001c7000007944 */ /* 0x020fea0003c00000 */
[----:B------:R-:W-:Y:S01]  /*da10*/  MOV R8, R0 ;  /* 0x0000000000087202 */ /* 0x000fe20000000f00 */
[----:B------:R-:W-:Y:S05]  /*da20*/  BRA `(.L_x_1067) ;  /* 0xffff3b9000007947 */ /* 0x000fea000383ffff */
.L_x_1016:
[----:B------:R-:W-:Y:S01]  /*da30*/  IMAD.MOV.U32 R20, RZ, RZ, R11 ;  /* 0x000000ffff147224 */ /* 0x000fe200078e000b */
[----:B------:R-:W-:Y:S01]  /*da40*/  MOV R3, RZ ;  /* 0x000000ff00037202 */ /* 0x000fe20000000f00 */
[----:B------:R-:W-:Y:S01]  /*da50*/  IMAD.MOV.U32 R0, RZ, RZ, 0x181f ;  /* 0x0000181fff007424 */ /* 0x000fe200078e00ff */
[----:B------:R-:W-:Y:S02]  /*da60*/  MOV R2, 0xda80 ;  /* 0x0000da8000027802 */ /* 0x000fe40000000f00 */
[----:B-12--5:R-:W-:Y:S05]  /*da70*/  CALL.REL.NOINC `($__internal_17_$__cuda_sm70_shflsync_idx_p) ;  /* 0x00001c0000007944 */ /* 0x026fea0003c00000 */
[----:B------:R-:W-:Y:S05]  /*da80*/  BRA `(.L_x_1068) ;  /* 0xffff3b5000007947 */ /* 0x000fea000383ffff */
.L_x_1019:
[----:B------:R-:W-:Y:S01]  /*da90*/  IMAD.MOV.U32 R20, RZ, RZ, R9 ;  /* 0x000000ffff147224 */ /* 0x000fe200078e0009 */
[----:B--2---:R-:W-:Y:S01]  /*daa0*/  MOV R3, 0x1 ;  /* 0x0000000100037802 */ /* 0x004fe20000000f00 */
[----:B----4-:R-:W-:Y:S01]  /*dab0*/  IMAD.MOV.U32 R0, RZ, RZ, 0x181f ;  /* 0x0000181fff007424 */ /* 0x010fe200078e00ff */
[----:B------:R-:W-:-:S02]  /*dac0*/  MOV R2, 0xdae0 ;  /* 0x0000dae000027802 */ /* 0x000fc40000000f00 */
[----:B-1-3-5:R-:W-:Y:S05]  /*dad0*/  CALL.REL.NOINC `($__internal_17_$__cuda_sm70_shflsync_idx_p) ;  /* 0x00001ba000007944 */ /* 0x02afea0003c00000 */
[----:B------:R-:W-:Y:S01]  /*dae0*/  IMAD.MOV.U32 R8, RZ, RZ, R0 ;  /* 0x000000ffff087224 */ /* 0x000fe200078e0000 */
[----:B------:R-:W-:Y:S01]  /*daf0*/  MOV R3, 0x1 ;  /* 0x0000000100037802 */ /* 0x000fe20000000f00 */
[----:B------:R-:W-:Y:S01]  /*db00*/  IMAD.MOV.U32 R20, RZ, RZ, R11 ;  /* 0x000000ffff147224 */ /* 0x000fe200078e000b */
[----:B------:R-:W-:-:S02]  /*db10*/  MOV R0, 0x181f ;  /* 0x0000181f00007802 */ /* 0x000fc40000000f00 */
[----:B------:R-:W-:Y:S02]  /*db20*/  MOV R2, 0xdb40 ;  /* 0x0000db4000027802 */ /* 0x000fe40000000f00 */
[----:B------:R-:W-:Y:S05]  /*db30*/  CALL.REL.NOINC `($__internal_17_$__cuda_sm70_shflsync_idx_p) ;  /* 0x00001b4000007944 */ /* 0x000fea0003c00000 */
[----:B------:R-:W-:Y:S05]  /*db40*/  BRA `(.L_x_1069) ;  /* 0xffff3c2000007947 */ /* 0x000fea000383ffff */
.L_x_1022:
[----:B------:R-:W-:Y:S01]  /*db50*/  IMAD.MOV.U32 R20, RZ, RZ, R9 ;  /* 0x000000ffff147224 */ /* 0x000fe200078e0009 */
[----:B-1----:R-:W-:Y:S01]  /*db60*/  MOV R3, 0x2 ;  /* 0x0000000200037802 */ /* 0x002fe20000000f00 */
[----:B----4-:R-:W-:Y:S01]  /*db70*/  IMAD.MOV.U32 R0, RZ, RZ, 0x181f ;  /* 0x0000181fff007424 */ /* 0x010fe200078e00ff */
[----:B------:R-:W-:Y:S02]  /*db80*/  MOV R2, 0xdba0 ;  /* 0x0000dba000027802 */ /* 0x000fe40000000f00 */
[----:B--23-5:R-:W-:Y:S05]  /*db90*/  CALL.REL.NOINC `($__internal_17_$__cuda_sm70_shflsync_idx_p) ;  /* 0x00001ae000007944 */ /* 0x02cfea0003c00000 */
[----:B------:R-:W-:Y:S01]  /*dba0*/  MOV R8, R0 ;  /* 0x0000000000087202 */ /* 0x000fe20000000f00 */
[----:B------:R-:W-:Y:S05]  /*dbb0*/  BRA `(.L_x_1070) ;  /* 0xffff3d1000007947 */ /* 0x000fea000383ffff */
.L_x_1023:
[----:B------:R-:W-:Y:S01]  /*dbc0*/  IMAD.MOV.U32 R20, RZ, RZ, R11 ;  /* 0x000000ffff147224 */ /* 0x000fe200078e000b */
[----:B------:R-:W-:Y:S01]  /*dbd0*/  MOV R3, 0x2 ;  /* 0x0000000200037802 */ /* 0x000fe20000000f00 */
[----:B----4-:R-:W-:Y:S01]  /*dbe0*/  IMAD.MOV.U32 R0, RZ, RZ, 0x181f ;  /* 0x0000181fff007424 */ /* 0x010fe200078e00ff */
[----:B------:R-:W-:Y:S02]  /*dbf0*/  MOV R2, 0xdc10 ;  /* 0x0000dc1000027802 */ /* 0x000fe40000000f00 */
[----:B-123-5:R-:W-:Y:S05]  /*dc00*/  CALL.REL.NOINC `($__internal_17_$__cuda_sm70_shflsync_idx_p) ;  /* 0x00001a7000007944 */ /* 0x02efea0003c00000 */
[----:B------:R-:W-:Y:S05]  /*dc10*/  BRA `(.L_x_1071) ;  /* 0xffff3cd000007947 */ /* 0x000fea000383ffff */
.L_x_1026:
[----:B------:R-:W-:Y:S01]  /*dc20*/  IMAD.MOV.U32 R20, RZ, RZ, R9 ;  /* 0x000000ffff147224 */ /* 0x000fe200078e0009 */
[----:B-1----:R-:W-:Y:S01]  /*dc30*/  MOV R3, 0x3 ;  /* 0x0000000300037802 */ /* 0x002fe20000000f00 */
[----:B------:R-:W-:Y:S01]  /*dc40*/  IMAD.MOV.U32 R0, RZ, RZ, 0x181f ;  /* 0x0000181fff007424 */ /* 0x000fe200078e00ff */
[----:B------:R-:W-:-:S02]  /*dc50*/  MOV R2, 0xdc70 ;  /* 0x0000dc7000027802 */ /* 0x000fc40000000f00 */
[----:B--2345:R-:W-:Y:S05]  /*dc60*/  CALL.REL.NOINC `($__internal_17_$__cuda_sm70_shflsync_idx_p) ;  /* 0x00001a1000007944 */ /* 0x03cfea0003c00000 */
[----:B------:R-:W-:Y:S01]  /*dc70*/  IMAD.MOV.U32 R8, RZ, RZ, R0 ;  /* 0x000000ffff087224 */ /* 0x000fe200078e0000 */
[----:B------:R-:W-:Y:S01]  /*dc80*/  MOV R3, 0x3 ;  /* 0x0000000300037802 */ /* 0x000fe20000000f00 */
[----:B------:R-:W-:Y:S01]  /*dc90*/  IMAD.MOV.U32 R20, RZ, RZ, R11 ;  /* 0x000000ffff147224 */ /* 0x000fe200078e000b */
[----:B------:R-:W-:-:S02]  /*dca0*/  MOV R0, 0x181f ;  /* 0x0000181f00007802 */ /* 0x000fc40000000f00 */
[----:B------:R-:W-:Y:S02]  /*dcb0*/  MOV R2, 0xdcd0 ;  /* 0x0000dcd000027802 */ /* 0x000fe40000000f00 */
[----:B------:R-:W-:Y:S05]  /*dcc0*/  CALL.REL.NOINC `($__internal_17_$__cuda_sm70_shflsync_idx_p) ;  /* 0x000019b000007944 */ /* 0x000fea0003c00000 */
[----:B------:R-:W-:Y:S05]  /*dcd0*/  BRA `(.L_x_1072) ;  /* 0xffff3d8000007947 */ /* 0x000fea000383ffff */
.L_x_1029:
[----:B------:R-:W-:Y:S01]  /*dce0*/  IMAD.MOV.U32 R20, RZ, RZ, R5 ;  /* 0x000000ffff147224 */ /* 0x000fe200078e0005 */
[----:B------:R-:W-:Y:S01]  /*dcf0*/  MOV R3, RZ ;  /* 0x000000ff00037202 */ /* 0x000fe20000000f00 */
[----:B------:R-:W-:Y:S01]  /*dd00*/  IMAD.MOV.U32 R0, RZ, RZ, 0x181f ;  /* 0x0000181fff007424 */ /* 0x000fe200078e00ff */
[----:B------:R-:W-:Y:S02]  /*dd10*/  MOV R2, 0xdd30 ;  /* 0x0000dd3000027802 */ /* 0x000fe40000000f00 */
[----:B------:R-:W-:Y:S05]  /*dd20*/  CALL.REL.NOINC `($__internal_17_$__cuda_sm70_shflsync_idx_p) ;  /* 0x0000195000007944 */ /* 0x000fea0003c00000 */
[----:B------:R-:W-:Y:S01]  /*dd30*/  MOV R4, R0 ;  /* 0x0000000000047202 */ /* 0x000fe20000000f00 */
[----:B------:R-:W-:Y:S05]  /*dd40*/  BRA `(.L_x_1073) ;  /* 0xffff57b000007947 */ /* 0x000fea000383ffff */
.L_x_1030:
[----:B------:R-:W-:Y:S01]  /*dd50*/  IMAD.MOV.U32 R20, RZ, RZ, R12 ;  /* 0x000000ffff147224 */ /* 0x000fe200078e000c */
[----:B------:R-:W-:Y:S01]  /*dd60*/  MOV R3, RZ ;  /* 0x000000ff00037202 */ /* 0x000fe20000000f00 */
[----:B------:R-:W-:Y:S01]  /*dd70*/  IMAD.MOV.U32 R0, RZ, RZ, 0x181f ;  /* 0x0000181fff007424 */ /* 0x000fe200078e00ff */
[----:B------:R-:W-:Y:S02]  /*dd80*/  MOV R2, 0xdda0 ;  /* 0x0000dda000027802 */ /* 0x000fe40000000f00 */
[----:B-12---:R-:W-:Y:S05]  /*dd90*/  CALL.REL.NOINC `($__internal_17_$__cuda_sm70_shflsync_idx_p) ;  /* 0x000018e000007944 */ /* 0x006fea0003c00000 */
        /* <DEDUP_REMOVED lines=22> */
[----:B-1----:R-:W-:Y:S05]  /*df00*/  CALL.REL.NOINC `($__internal_17_$__cuda_sm70_shflsync_idx_p) ;  /* 0x0000177000007944 */ /* 0x002fea0003c00000 */
[----:B------:R-:W-:Y:S01]  /*df10*/  IMAD.MOV.U32 R4, RZ, RZ, R0 ;  /* 0x000000ffff047224 */ /* 0x000fe200078e0000 */
[----:B------:R-:W-:Y:S01]  /*df20*/  MOV R3, 0x1 ;  /* 0x0000000100037802 */ /* 0x000fe20000000f00 */
[----:B------:R-:W-:Y:S01]  /*df30*/  IMAD.MOV.U32 R20, RZ, RZ, R12 ;  /* 0x000000ffff147224 */ /* 0x000fe200078e000c */
[----:B------:R-:W-:-:S02]  /*df40*/  MOV R0, 0x181f ;  /* 0x0000181f00007802 */ /* 0x000fc40000000f00 */
[----:B------:R-:W-:Y:S02]  /*df50*/  MOV R2, 0xdf70 ;  /* 0x0000df7000027802 */ /* 0x000fe40000000f00 */
[----:B------:R-:W-:Y:S05]  /*df60*/  CALL.REL.NOINC `($__internal_17_$__cuda_sm70_shflsync_idx_p) ;  /* 0x0000171000007944 */ /* 0x000fea0003c00000 */
[----:B------:R-:W-:Y:S05]  /*df70*/  BRA `(.L_x_1074) ;  /* 0xffff56d000007947 */ /* 0x000fea000383ffff */
.L_x_1031:
[----:B------:R-:W-:Y:S01]  /*df80*/  IMAD.MOV.U32 R20, RZ, RZ, R4 ;  /* 0x000000ffff147224 */ /* 0x000fe200078e0004 */
[----:B------:R-:W-:Y:S01]  /*df90*/  MOV R3, RZ ;  /* 0x000000ff00037202 */ /* 0x000fe20000000f00 */
[----:B------:R-:W-:Y:S01]  /*dfa0*/  IMAD.MOV.U32 R0, RZ, RZ, 0x1c1f ;  /* 0x00001c1fff007424 */ /* 0x000fe200078e00ff */
[----:B------:R-:W-:Y:S02]  /*dfb0*/  MOV R2, 0xdfd0 ;  /* 0x0000dfd000027802 */ /* 0x000fe40000000f00 */
[----:B------:R-:W-:Y:S05]  /*dfc0*/  CALL.REL.NOINC `($__internal_17_$__cuda_sm70_shflsync_idx_p) ;  /* 0x000016b000007944 */ /* 0x000fea0003c00000 */
[----:B------:R-:W-:Y:S05]  /*dfd0*/  BRA `(.L_x_1075) ;  /* 0xffff58b000007947 */ /* 0x000fea000383ffff */
.L_x_1032:
[----:B------:R-:W-:Y:S01]  /*dfe0*/  IMAD.MOV.U32 R20, RZ, RZ, R4 ;  /* 0x000000ffff147224 */ /* 0x000fe200078e0004 */
[----:B------:R-:W-:Y:S01]  /*dff0*/  MOV R3, 0x1 ;  /* 0x0000000100037802 */ /* 0x000fe20000000f00 */
[----:B------:R-:W-:Y:S01]  /*e000*/  IMAD.MOV.U32 R0, RZ, RZ, 0x1c1f ;  /* 0x00001c1fff007424 */ /* 0x000fe200078e00ff */
[----:B------:R-:W-:Y:S02]  /*e010*/  MOV R2, 0xe030 ;  /* 0x0000e03000027802 */ /* 0x000fe40000000f00 */
[----:B-1----:R-:W-:Y:S05]  /*e020*/  CALL.REL.NOINC `($__internal_17_$__cuda_sm70_shflsync_idx_p) ;  /* 0x0000165000007944 */ /* 0x002fea0003c00000 */
[----:B------:R-:W-:Y:S01]  /*e030*/  IMAD.IADD R0, R5, 0x1, R0 ;  /* 0x0000000105007824 */ /* 0x000fe200078e0200 */
[----:B------:R-:W-:-:S04]  /*e040*/  FMNMX.FTZ R2, R8, R9, !PT ;  /* 0x0000000908027209 */ /* 0x000fc80007810000 */
[----:B------:R-:W-:Y:S02]  /*e050*/  IMNMX R0, R6, R0, PT ;  /* 0x0000000006007217 */ /* 0x000fe40003800200 */
[----:B------:R-:W-:Y:S02]  /*e060*/  FMNMX.FTZ R2, R11, R2, !PT ;  /* 0x000000020b027209 */ /* 0x000fe40007810000 */
[C---:B------:R-:W-:Y:S02]  /*e070*/  ISETP.GT.AND P5, PT, R0.reuse, RZ, PT ;  /* 0x000000ff0000720c */ /* 0x040fe40003fa4270 */
[C---:B------:R-:W-:Y:S02]  /*e080*/  ISETP.GT.AND P2, PT, R0.reuse, 0x1, PT ;  /* 0x000000010000780c */ /* 0x040fe40003f44270 */
[----:B------:R-:W-:Y:S02]  /*e090*/  ISETP.GT.AND P0, PT, R0, 0x8, PT ;  /* 0x000000080000780c */ /* 0x000fe40003f04270 */
[----:B------:R-:W-:-:S02]  /*e0a0*/  FSEL R5, R77, -INF , P5 ;  /* 0xff8000004d057808 */ /* 0x000fc40002800000 */
[----:B------:R-:W-:Y:S02]  /*e0b0*/  FSEL R6, R67, -INF , P2 ;  /* 0xff80000043067808 */ /* 0x000fe40001000000 */
[----:B------:R-:W-:Y:S02]  /*e0c0*/  ISETP.GT.AND P2, PT, R0, 0x9, PT ;  /* 0x000000090000780c */ /* 0x000fe40003f44270 */
[----:B------:R-:W-:Y:S02]  /*e0d0*/  FSEL R7, R66, -INF , P0 ;  /* 0xff80000042077808 */ /* 0x000fe40000000000 */
[----:B------:R-:W-:Y:S02]  /*e0e0*/  FMNMX.FTZ R3, R5, R6, !PT ;  /* 0x0000000605037209 */ /* 0x000fe40007810000 */
[----:B------:R-:W-:Y:S02]  /*e0f0*/  FMNMX.FTZ R100, R13, R2, !PT ;  /* 0x000000020d647209 */ /* 0x000fe40007810000 */
[----:B------:R-:W-:-:S02]  /*e100*/  ISETP.GT.AND P0, PT, R0, 0x10, PT ;  /* 0x000000100000780c */ /* 0x000fc40003f04270 */
[----:B------:R-:W-:Y:S02]  /*e110*/  FSEL R10, R65, -INF , P2 ;  /* 0xff800000410a7808 */ /* 0x000fe40001000000 */
[----:B------:R-:W-:Y:S02]  /*e120*/  FMNMX.FTZ R2, R7, R3, !PT ;  /* 0x0000000307027209 */ /* 0x000fe40007810000 */
[----:B------:R-:W-:Y:S02]  /*e130*/  FMNMX.FTZ R100, R15, R100, !PT ;  /* 0x000000640f647209 */ /* 0x000fe40007810000 */
[----:B------:R-:W-:Y:S02]  /*e140*/  ISETP.GT.AND P2, PT, R0, 0x11, PT ;  /* 0x000000110000780c */ /* 0x000fe40003f44270 */
[----:B------:R-:W-:Y:S02]  /*e150*/  FSEL R14, R53, -INF , P0 ;  /* 0xff800000350e7808 */ /* 0x000fe40000000000 */
[----:B------:R-:W-:-:S02]  /*e160*/  FMNMX.FTZ R2, R10, R2, !PT ;  /* 0x000000020a027209 */ /* 0x000fc40007810000 */
[----:B------:R-:W-:Y:S02]  /*e170*/  FMNMX.FTZ R100, R21, R100, !PT ;  /* 0x0000006415647209 */ /* 0x000fe40007810000 */
        /* <DEDUP_REMOVED lines=36> */
[----:B------:R-:W-:Y:S01]  /*e3c0*/  ISETP.GT.AND P2, PT, R0, 0x39, PT ;  /* 0x000000390000780c */ /* 0x000fe20003f44270 */
[----:B------:R-:W-:Y:S01]  /*e3d0*/  IMAD.MOV.U32 R0, RZ, RZ, 0x2 ;  /* 0x00000002ff007424 */ /* 0x000fe200078e00ff */
[----:B------:R-:W-:Y:S02]  /*e3e0*/  FSEL R101, R27, -INF , P0 ;  /* 0xff8000001b657808 */ /* 0x000fe40000000000 */
[----:B------:R-:W-:Y:S02]  /*e3f0*/  FMNMX.FTZ R12, R156, R12, !PT ;  /* 0x0000000c9c0c7209 */ /* 0x000fe40007810000 */
[----:B------:R-:W-:Y:S02]  /*e400*/  FMNMX.FTZ R100, R158, R100, !PT ;  /* 0x000000649e647209 */ /* 0x000fe40007810000 */
[----:B------:R-:W-:-:S02]  /*e410*/  FSEL R102, R26, -INF , P2 ;  /* 0xff8000001a667808 */ /* 0x000fc40001000000 */
[----:B------:R-:W-:Y:S01]  /*e420*/  FMNMX.FTZ R12, R101, R12, !PT ;  /* 0x0000000c650c7209 */ /* 0x000fe20007810000 */
[----:B------:R-:W-:Y:S01]  /*e430*/  IMAD.MOV.U32 R4, RZ, RZ, R100 ;  /* 0x000000ffff047224 */ /* 0x000fe200078e0064 */
[----:B------:R-:W-:Y:S02]  /*e440*/  MOV R2, 0xe470 ;  /* 0x0000e47000027802 */ /* 0x000fe40000000f00 */
[----:B------:R-:W-:Y:S02]  /*e450*/  FMNMX.FTZ R12, R102, R12, !PT ;  /* 0x0000000c660c7209 */ /* 0x000fe40007810000 */
[----:B------:R-:W-:Y:S05]  /*e460*/  CALL.REL.NOINC `($__internal_16_$__cuda_sm70_shflsync_bfly_p) ;  /* 0x000011b000007944 */ /* 0x000fea0003c00000 */
[----:B------:R-:W-:Y:S01]  /*e470*/  FMNMX.FTZ R100, R100, R0, !PT ;  /* 0x0000000064647209 */ /* 0x000fe20007810000 */
[----:B------:R-:W-:Y:S01]  /*e480*/  IMAD.MOV.U32 R0, RZ, RZ, 0x1 ;  /* 0x00000001ff007424 */ /* 0x000fe200078e00ff */
[----:B------:R-:W-:-:S03]  /*e490*/  MOV R2, 0xe4c0 ;  /* 0x0000e4c000027802 */ /* 0x000fc60000000f00 */
[----:B------:R-:W-:Y:S02]  /*e4a0*/  IMAD.MOV.U32 R4, RZ, RZ, R100 ;  /* 0x000000ffff047224 */ /* 0x000fe400078e0064 */
[----:B------:R-:W-:Y:S05]  /*e4b0*/  CALL.REL.NOINC `($__internal_16_$__cuda_sm70_shflsync_bfly_p) ;  /* 0x0000116000007944 */ /* 0x000fea0003c00000 */
[----:B------:R-:W-:Y:S01]  /*e4c0*/  FMNMX.FTZ R100, R100, R0, !PT ;  /* 0x0000000064647209 */ /* 0x000fe20007810000 */
[----:B------:R-:W-:Y:S01]  /*e4d0*/  IMAD.MOV.U32 R4, RZ, RZ, R12 ;  /* 0x000000ffff047224 */ /* 0x000fe200078e000c */
[----:B------:R-:W-:Y:S01]  /*e4e0*/  MOV R2, 0xe510 ;  /* 0x0000e51000027802 */ /* 0x000fe20000000f00 */
[----:B------:R-:W-:Y:S02]  /*e4f0*/  IMAD.MOV.U32 R0, RZ, RZ, 0x2 ;  /* 0x00000002ff007424 */ /* 0x000fe400078e00ff */
[----:B------:R-:W-:Y:S05]  /*e500*/  CALL.REL.NOINC `($__internal_16_$__cuda_sm70_shflsync_bfly_p) ;  /* 0x0000111000007944 */ /* 0x000fea0003c00000 */
[----:B------:R-:W-:Y:S01]  /*e510*/  FMNMX.FTZ R12, R12, R0, !PT ;  /* 0x000000000c0c7209 */ /* 0x000fe20007810000 */
[----:B------:R-:W-:Y:S01]  /*e520*/  IMAD.MOV.U32 R0, RZ, RZ, 0x1 ;  /* 0x00000001ff007424 */ /* 0x000fe200078e00ff */
[----:B------:R-:W-:-:S03]  /*e530*/  MOV R2, 0xe560 ;  /* 0x0000e56000027802 */ /* 0x000fc60000000f00 */
[----:B------:R-:W-:Y:S02]  /*e540*/  IMAD.MOV.U32 R4, RZ, RZ, R12 ;  /* 0x000000ffff047224 */ /* 0x000fe400078e000c */
[----:B------:R-:W-:Y:S05]  /*e550*/  CALL.REL.NOINC `($__internal_16_$__cuda_sm70_shflsync_bfly_p) ;  /* 0x000010c000007944 */ /* 0x000fea0003c00000 */
[----:B------:R-:W-:Y:S01]  /*e560*/  MOV R3, R0 ;  /* 0x0000000000037202 */ /* 0x000fe20000000f00 */
[----:B------:R-:W-:Y:S05]  /*e570*/  BRA `(.L_x_1076) ;  /* 0xffff59c000007947 */ /* 0x000fea000383ffff */
.L_x_1036:
[----:B------:R-:W-:Y:S01]  /*e580*/  MOV R3, RZ ;  /* 0x000000ff00037202 */ /* 0x000fe20000000f00 */
[----:B------:R-:W-:Y:S01]  /*e590*/  IMAD.MOV.U32 R20, RZ, RZ, R5 ;  /* 0x000000ffff147224 */ /* 0x000fe200078e0005 */
[----:B------:R-:W-:Y:S01]  /*e5a0*/  MOV R2, 0xe5d0 ;  /* 0x0000e5d000027802 */ /* 0x000fe20000000f00 */
[----:B------:R-:W-:Y:S02]  /*e5b0*/  IMAD.MOV.U32 R0, RZ, RZ, 0x181f ;  /* 0x0000181fff007424 */ /* 0x000fe400078e00ff */
[----:B-1234-:R-:W-:Y:S05]  /*e5c0*/  CALL.REL.NOINC `($__internal_17_$__cuda_sm70_shflsync_idx_p) ;  /* 0x000010b000007944 */ /* 0x01efea0003c00000 */
[----:B------:R-:W-:Y:S01]  /*e5d0*/  MOV R4, R0 ;  /* 0x0000000000047202 */ /* 0x000fe20000000f00 */
[----:B------:R-:W-:-:S05]  /*e5e0*/  BRA `(.L_x_1077) ;  /* 0xffff6d4000007947 */ /* 0x000fca000383ffff */
.L_x_1037:
[----:B------:R-:W-:Y:S01]  /*e5f0*/  MOV R3, RZ ;  /* 0x000000ff00037202 */ /* 0x000fe20000000f00 */
[----:B------:R-:W-:Y:S01]  /*e600*/  IMAD.MOV.U32 R20, RZ, RZ, R12 ;  /* 0x000000ffff147224 */ /* 0x000fe200078e000c */
[----:B------:R-:W-:Y:S01]  /*e610*/  MOV R2, 0xe640 ;  /* 0x0000e64000027802 */ /* 0x000fe20000000f00 */
[----:B------:R-:W-:Y:S02]  /*e620*/  IMAD.MOV.U32 R0, RZ, RZ, 0x181f ;  /* 0x0000181fff007424 */ /* 0x000fe400078e00ff */
[----:B-1234-:R-:W-:Y:S05]  /*e630*/  CALL.REL.NOINC `($__internal_17_$__cuda_sm70_shflsync_idx_p) ;  /* 0x0000104000007944 */ /* 0x01efea0003c00000 */
[----:B------:R-:W-:Y:S01]  /*e640*/  ISETP.GE.AND P6, PT, R197, c[0x0][0x1d4], PT ;  /* 0x00007500c5007a0c */ /* 0x000fe20003fc6270 */
[----:B------:R-:W-:Y:S01]  /*e650*/  IMAD.MOV.U32 R20, RZ, RZ, R5 ;  /* 0x000000ffff147224 */ /* 0x000fe200078e0005 */
[----:B------:R-:W-:Y:S02]  /*e660*/  IADD3 R2, P0, R0, R21, RZ ;  /* 0x0000001500027210 */ /* 0x000fe40007f1e0ff */
[----:B------:R-:W-:Y:S02]  /*e670*/  ISETP.GE.AND P5, PT, R208, c[0x0][0x1d4], PT ;  /* 0x00007500d0007a0c */ /* 0x000fe40003fa6270 */
[----:B------:R-:W-:Y:S01]  /*e680*/  IADD3 R6, P2, R0, R22, RZ ;  /* 0x0000001600067210 */ /* 0x000fe20007f5e0ff */
[C---:B------:R-:W-:Y:S01]  /*e690*/  IMAD.X R3, R4.reuse, 0x1, R13, P0 ;  /* 0x0000000104037824 */ /* 0x040fe200000e060d */
[----:B------:R-:W-:Y:S02]  /*e6a0*/  ISETP.GE.AND P0, PT, R207, c[0x0][0x1d4], PT ;  /* 0x00007500cf007a0c */ /* 0x000fe40003f06270 */
[----:B------:R-:W-:Y:S01]  /*e6b0*/  SEL R5, RZ, 0x10, P6 ;  /* 0x00000010ff057807 */ /* 0x000fe20003000000 */
[----:B------:R-:W-:Y:S02]  /*e6c0*/  IMAD.X R7, R4, 0x1, R14, P2 ;  /* 0x0000000104077824 */ /* 0x000fe400010e060e */
[----:B------:R-:W-:Y:S01]  /*e6d0*/  @!PT LDS RZ, [RZ] ;  /* 0x00000000fffff984 */ /* 0x000fe20000000800 */
[----:B------:R-:W-:Y:S01]  /*e6e0*/  @!PT LDS RZ, [RZ] ;  /* 0x00000000fffff984 */ /* 0x000fe20000000800 */
[----:B------:R-:W-:Y:S01]  /*e6f0*/  @!PT LDS RZ, [RZ] ;  /* 0x00000000fffff984 */ /* 0x000fe20000000800 */
[----:B------:R1:W-:Y:S04]  /*e700*/  LDGSTS.E.BYPASS.LTC128B.128 [R182+0x100], [R2.64], !P6 ;  /* 0x0010000002b67fae */ /* 0x0003e8000f101d46 */
[----:B------:R2:W-:Y:S01]  /*e710*/  LDGSTS.E.BYPASS.LTC128B.128 [R182+0x2100], [R6.64], !P5 ;  /* 0x0210000006b67fae */ /* 0x0005e2000e901d46 */
[----:B-1----:R-:W-:Y:S01]  /*e720*/  IADD3 R2, P2, R0, R23, RZ ;  /* 0x0000001700027210 */ /* 0x002fe20007f5e0ff */
[----:B------:R-:W-:Y:S01]  /*e730*/  IMAD.MOV.U32 R0, RZ, RZ, 0x181f ;  /* 0x0000181fff007424 */ /* 0x000fe200078e00ff */
[----:B--2---:R-:W-:Y:S03]  /*e740*/  SEL R6, RZ, 0x10, P5 ;  /* 0x00000010ff067807 */ /* 0x004fe60002800000 */
[----:B------:R-:W-:Y:S01]  /*e750*/  IMAD.X R3, R4, 0x1, R15, P2 ;  /* 0x0000000104037824 */ /* 0x000fe200010e060f */
[----:B------:R-:W-:Y:S04]  /*e760*/  SEL R7, RZ, 0x10, P0 ;  /* 0x00000010ff077807 */ /* 0x000fe80000000000 */
[----:B------:R1:W-:Y:S02]  /*e770*/  LDGSTS.E.BYPASS.LTC128B.128 [R182+0x4100], [R2.64], !P0 ;  /* 0x0410000002b67fae */ /* 0x0003e4000c101d46 */
[----:B-1----:R-:W-:Y:S01]  /*e780*/  MOV R2, 0xe7b0 ;  /* 0x0000e7b000027802 */ /* 0x002fe20000000f00 */
[----:B------:R-:W-:Y:S02]  /*e790*/  IMAD.MOV.U32 R3, RZ, RZ, 0x1 ;  /* 0x00000001ff037424 */ /* 0x000fe400078e00ff */
[----:B------:R-:W-:Y:S05]  /*e7a0*/  CALL.REL.NOINC `($__internal_17_$__cuda_sm70_shflsync_idx_p) ;  /* 0x00000ed000007944 */ /* 0x000fea0003c00000 */
[----:B------:R-:W-:Y:S01]  /*e7b0*/  MOV R3, 0x1 ;  /* 0x0000000100037802 */ /* 0x000fe20000000f00 */
[----:B------:R-:W-:Y:S01]  /*e7c0*/  IMAD.MOV.U32 R4, RZ, RZ, R0 ;  /* 0x000000ffff047224 */ /* 0x000fe200078e0000 */
[----:B------:R-:W-:Y:S01]  /*e7d0*/  MOV R0, 0x181f ;  /* 0x0000181f00007802 */ /* 0x000fe20000000f00 */
[----:B------:R-:W-:Y:S01]  /*e7e0*/  IMAD.MOV.U32 R20, RZ, RZ, R12 ;  /* 0x000000ffff147224 */ /* 0x000fe200078e000c */
[----:B------:R-:W-:Y:S02]  /*e7f0*/  MOV R2, 0xe810 ;  /* 0x0000e81000027802 */ /* 0x000fe40000000f00 */
[----:B------:R-:W-:Y:S05]  /*e800*/  CALL.REL.NOINC `($__internal_17_$__cuda_sm70_shflsync_idx_p) ;  /* 0x00000e7000007944 */ /* 0x000fea0003c00000 */
[----:B------:R-:W-:-:S05]  /*e810*/  BRA `(.L_x_1078) ;  /* 0xffff6c6000007947 */ /* 0x000fca000383ffff */
.L_x_1040:
[----:B------:R-:W-:Y:S01]  /*e820*/  MOV R3, RZ ;  /* 0x000000ff00037202 */ /* 0x000fe20000000f00 */
[----:B------:R-:W-:Y:S01]  /*e830*/  IMAD.MOV.U32 R20, RZ, RZ, R5 ;  /* 0x000000ffff147224 */ /* 0x000fe200078e0005 */
[----:B------:R-:W-:Y:S01]  /*e840*/  MOV R2, 0xe870 ;  /* 0x0000e87000027802 */ /* 0x000fe20000000f00 */
[----:B------:R-:W-:Y:S02]  /*e850*/  IMAD.MOV.U32 R0, RZ, RZ, 0x181f ;  /* 0x0000181fff007424 */ /* 0x000fe400078e00ff */
[----:B------:R-:W-:Y:S05]  /*e860*/  CALL.REL.NOINC `($__internal_17_$__cuda_sm70_shflsync_idx_p) ;  /* 0x00000e1000007944 */ /* 0x000fea0003c00000 */
[----:B------:R-:W-:Y:S01]  /*e870*/  MOV R4, R0 ;  /* 0x0000000000047202 */ /* 0x000fe20000000f00 */
[----:B------:R-:W-:-:S05]  /*e880*/  BRA `(.L_x_1079) ;  /* 0xffff7d5000007947 */ /* 0x000fca000383ffff */
.L_x_1041:
[----:B------:R-:W-:Y:S01]  /*e890*/  MOV R3, RZ ;  /* 0x000000ff00037202 */ /* 0x000fe20000000f00 */
[----:B------:R-:W-:Y:S01]  /*e8a0*/  IMAD.MOV.U32 R20, RZ, RZ, R8 ;  /* 0x000000ffff147224 */ /* 0x000fe200078e0008 */
[----:B------:R-:W-:Y:S01]  /*e8b0*/  MOV R2, 0xe8e0 ;  /* 0x0000e8e000027802 */ /* 0x000fe20000000f00 */
[----:B------:R-:W-:Y:S02]  /*e8c0*/  IMAD.MOV.U32 R0, RZ, RZ, 0x181f ;  /* 0x0000181fff007424 */ /* 0x000fe400078e00ff */
[----:B-12---:R-:W-:Y:S05]  /*e8d0*/  CALL.REL.NOINC `($__internal_17_$__cuda_sm70_shflsync_idx_p) ;  /* 0x00000da000007944 */ /* 0x006fea0003c00000 */
        /* <DEDUP_REMOVED lines=30> */
.L_x_1042:
[----:B------:R-:W-:Y:S01]  /*eac0*/  MOV R3, RZ ;  /* 0x000000ff00037202 */ /* 0x000fe20000000f00 */
[----:B------:R-:W-:Y:S01]  /*ead0*/  IMAD.MOV.U32 R20, RZ, RZ, R4 ;  /* 0x000000ffff147224 */ /* 0x000fe200078e0004 */
[----:B------:R-:W-:Y:S01]  /*eae0*/  MOV R2, 0xeb10 ;  /* 0x0000eb1000027802 */ /* 0x000fe20000000f00 */
[----:B------:R-:W-:Y:S02]  /*eaf0*/  IMAD.MOV.U32 R0, RZ, RZ, 0x1c1f ;  /* 0x00001c1fff007424 */ /* 0x000fe400078e00ff */
[----:B------:R-:W-:Y:S05]  /*eb00*/  CALL.REL.NOINC `($__internal_17_$__cuda_sm70_shflsync_idx_p) ;  /* 0x00000b7000007944 */ /* 0x000fea0003c00000 */
[----:B------:R-:W-:-:S05]  /*eb10*/  BRA `(.L_x_1081) ;  /* 0xffff7e3000007947 */ /* 0x000fca000383ffff */
.L_x_1043:
[----:B------:R-:W-:Y:S01]  /*eb20*/  MOV R3, 0x1 ;  /* 0x0000000100037802 */ /* 0x000fe20000000f00 */
[----:B------:R-:W-:Y:S01]  /*eb30*/  IMAD.MOV.U32 R20, RZ, RZ, R4 ;  /* 0x000000ffff147224 */ /* 0x000fe200078e0004 */
[----:B------:R-:W-:Y:S01]  /*eb40*/  MOV R2, 0xeb70 ;  /* 0x0000eb7000027802 */ /* 0x000fe20000000f00 */
[----:B------:R-:W-:Y:S02]  /*eb50*/  IMAD.MOV.U32 R0, RZ, RZ, 0x1c1f ;  /* 0x00001c1fff007424 */ /* 0x000fe400078e00ff */
[----:B-1----:R-:W-:Y:S05]  /*eb60*/  CALL.REL.NOINC `($__internal_17_$__cuda_sm70_shflsync_idx_p) ;  /* 0x00000b1000007944 */ /* 0x002fea0003c00000 */
[----:B------:R-:W-:Y:S05]  /*eb70*/  IMAD.IADD R0, R5, 0x1, R0 ;  /* 0x0000000105007824 */ /* 0x000fea00078e0200 */
[C---:B------:R-:W-:Y:S02]  /*eb80*/  ISETP.GT.AND P6, PT, R0.reuse, RZ, PT ;  /* 0x000000ff0000720c */ /* 0x040fe40003fc4270 */
[C---:B------:R-:W-:Y:S02]  /*eb90*/  ISETP.GT.AND P5, PT, R0.reuse, 0x1, PT ;  /* 0x000000010000780c */ /* 0x040fe40003fa4270 */
[C---:B------:R-:W-:Y:S02]  /*eba0*/  ISETP.GT.AND P2, PT, R0.reuse, 0x8, PT ;  /* 0x000000080000780c */ /* 0x040fe40003f44270 */
        /* <DEDUP_REMOVED lines=48> */
[----:B------:R-:W-:Y:S02]  /*eeb0*/  FSEL R192, R30, -INF , P6 ;  /* 0xff8000001ec07808 */ /* 0x000fe40003000000 */
[----:B------:R-:W-:Y:S02]  /*eec0*/  FMNMX.FTZ R13, R157, R2, !PT ;  /* 0x000000029d0d7209 */ /* 0x000fe40007810000 */
[----:B------:R-:W-:Y:S01]  /*eed0*/  FMNMX.FTZ R4, R190, R0, !PT ;  /* 0x00000000be047209 */ /* 0x000fe20007810000 */
[----:B------:R-:W-:Y:S01]  /*eee0*/  IMAD.MOV.U32 R0, RZ, RZ, 0x2 ;  /* 0x00000002ff007424 */ /* 0x000fe200078e00ff */
[----:B------:R-:W-:Y:S02]  /*eef0*/  FSEL R194, R31, -INF , P5 ;  /* 0xff8000001fc27808 */ /* 0x000fe40002800000 */
[----:B------:R-:W-:Y:S02]  /*ef00*/  FMNMX.FTZ R13, R192, R13, !PT ;  /* 0x0000000dc00d7209 */ /* 0x000fe40007810000 */
[----:B------:R-:W-:Y:S02]  /*ef10*/  FMNMX.FTZ R4, R189, R4, !PT ;  /* 0x00000004bd047209 */ /* 0x000fe40007810000 */
[----:B------:R-:W-:Y:S02]  /*ef20*/  FSEL R195, R34, -INF , P2 ;  /* 0xff80000022c37808 */ /* 0x000fe40001000000 */
[----:B------:R-:W-:Y:S02]  /*ef30*/  FMNMX.FTZ R13, R194, R13, !PT ;  /* 0x0000000dc20d7209 */ /* 0x000fe40007810000 */
[----:B------:R-:W-:Y:S02]  /*ef40*/  FMNMX.FTZ R4, R188, R4, !PT ;  /* 0x00000004bc047209 */ /* 0x000fe40007810000 */
[----:B------:R-:W-:Y:S02]  /*ef50*/  FSEL R193, R35, -INF , P0 ;  /* 0xff80000023c17808 */ /* 0x000fe40000000000 */
[----:B------:R-:W-:Y:S02]  /*ef60*/  FMNMX.FTZ R13, R195, R13, !PT ;  /* 0x0000000dc30d7209 */ /* 0x000fe40007810000 */
[----:B------:R-:W-:Y:S02]  /*ef70*/  FMNMX.FTZ R4, R187, R4, !PT ;  /* 0x00000004bb047209 */ /* 0x000fe40007810000 */
[----:B------:R-:W-:Y:S02]  /*ef80*/  FMNMX.FTZ R13, R193, R13, !PT ;  /* 0x0000000dc10d7209 */ /* 0x000fe40007810000 */
[----:B------:R-:W-:Y:S02]  /*ef90*/  MOV R2, 0xefb0 ;  /* 0x0000efb000027802 */ /* 0x000fe40000000f00 */
[----:B------:R-:W-:Y:S05]  /*efa0*/  CALL.REL.NOINC `($__internal_16_$__cuda_sm70_shflsync_bfly_p) ;  /* 0x0000067000007944 */ /* 0x000fea0003c00000 */
[----:B------:R-:W-:Y:S01]  /*efb0*/  FMNMX.FTZ R4, R4, R0, !PT ;  /* 0x0000000004047209 */ /* 0x000fe20007810000 */
[----:B------:R-:W-:Y:S01]  /*efc0*/  IMAD.MOV.U32 R0, RZ, RZ, 0x1 ;  /* 0x00000001ff007424 */ /* 0x000fe200078e00ff */
[----:B------:R-:W-:Y:S02]  /*efd0*/  MOV R2, 0xeff0 ;  /* 0x0000eff000027802 */ /* 0x000fe40000000f00 */
        /* <DEDUP_REMOVED lines=8> */
[----:B------:R-:W-:Y:S02]  /*f060*/  MOV R2, 0xf080 ;  /* 0x0000f08000027802 */ /* 0x000fe40000000f00 */
[----:B------:R-:W-:Y:S05]  /*f070*/  CALL.REL.NOINC `($__internal_16_$__cuda_sm70_shflsync_bfly_p) ;  /* 0x000005a000007944 */ /* 0x000fea0003c00000 */
[----:B------:R-:W-:-:S05]  /*f080*/  BRA `(.L_x_1082) ;  /* 0xffff7f7000007947 */ /* 0x000fca000383ffff */
.L_x_1046:
[----:B------:R-:W-:Y:S01]  /*f090*/  MOV R0, 0x181f ;  /* 0x0000181f00007802 */ /* 0x000fe20000000f00 */
[----:B------:R-:W-:Y:S01]  /*f0a0*/  IMAD.MOV.U32 R3, RZ, RZ, RZ ;  /* 0x000000ffff037224 */ /* 0x000fe200078e00ff */
[----:B------:R-:W-:Y:S02]  /*f0b0*/  MOV R2, 0xf0d0 ;  /* 0x0000f0d000027802 */ /* 0x000fe40000000f00 */
[----:B-1234-:R-:W-:Y:S05]  /*f0c0*/  CALL.REL.NOINC `($__internal_17_$__cuda_sm70_shflsync_idx_p) ;  /* 0x000005b000007944 */ /* 0x01efea0003c00000 */
[----:B------:R-:W-:-:S05]  /*f0d0*/  BRA `(.L_x_1083) ;  /* 0xffff992000007947 */ /* 0x000fca000383ffff */
.L_x_1049:
[----:B------:R-:W-:Y:S01]  /*f0e0*/  MOV R3, RZ ;  /* 0x000000ff00037202 */ /* 0x000fe20000000f00 */
[----:B------:R-:W-:Y:S01]  /*f0f0*/  IMAD.MOV.U32 R20, RZ, RZ, R5 ;  /* 0x000000ffff147224 */ /* 0x000fe200078e0005 */
[----:B------:R-:W-:Y:S01]  /*f100*/  MOV R2, 0xf130 ;  /* 0x0000f13000027802 */ /* 0x000fe20000000f00 */
[----:B------:R-:W-:Y:S02]  /*f110*/  IMAD.MOV.U32 R0, RZ, RZ, 0x181f ;  /* 0x0000181fff007424 */ /* 0x000fe400078e00ff */
[----:B-1----:R-:W-:Y:S05]  /*f120*/  CALL.REL.NOINC `($__internal_17_$__cuda_sm70_shflsync_idx_p) ;  /* 0x0000055000007944 */ /* 0x002fea0003c00000 */
[----:B------:R-:W-:Y:S01]  /*f130*/  MOV R4, R0 ;  /* 0x0000000000047202 */ /* 0x000fe20000000f00 */
[----:B------:R-:W-:-:S05]  /*f140*/  BRA `(.L_x_1084) ;  /* 0xffffaae000007947 */ /* 0x000fca000383ffff */
.L_x_1050:
[----:B------:R-:W-:Y:S01]  /*f150*/  MOV R3, RZ ;  /* 0x000000ff00037202 */ /* 0x000fe20000000f00 */
[----:B------:R-:W-:Y:S01]  /*f160*/  IMAD.MOV.U32 R20, RZ, RZ, R8 ;  /* 0x000000ffff147224 */ /* 0x000fe200078e0008 */
[----:B------:R-:W-:Y:S01]  /*f170*/  MOV R2, 0xf1a0 ;  /* 0x0000f1a000027802 */ /* 0x000fe20000000f00 */
[----:B------:R-:W-:Y:S02]  /*f180*/  IMAD.MOV.U32 R0, RZ, RZ, 0x181f ;  /* 0x0000181fff007424 */ /* 0x000fe400078e00ff */
[----:B-123--:R-:W-:Y:S05]  /*f190*/  CALL.REL.NOINC `($__internal_17_$__cuda_sm70_shflsync_idx_p) ;  /* 0x000004e000007944 */ /* 0x00efea0003c00000 */
[C---:B------:R-:W-:Y:S01]  /*f1a0*/  IADD3 R2, -R100.reuse, 0x10, RZ ;  /* 0x0000001064027810 */ /* 0x040fe20007ffe1ff */
[----:B------:R-:W-:Y:S01]  /*f1b0*/  IMAD.MOV.U32 R20, RZ, RZ, R5 ;  /* 0x000000ffff147224 */ /* 0x000fe200078e0005 */
        /* <DEDUP_REMOVED lines=17> */
[----:B--2---:R-:W-:Y:S05]  /*f2d0*/  CALL.REL.NOINC `($__internal_17_$__cuda_sm70_shflsync_idx_p) ;  /* 0x000003a000007944 */ /* 0x004fea0003c00000 */
[----:B------:R-:W-:Y:S01]  /*f2e0*/  MOV R3, 0x1 ;  /* 0x0000000100037802 */ /* 0x000fe20000000f00 */
[----:B------:R-:W-:Y:S01]  /*f2f0*/  IMAD.MOV.U32 R4, RZ, RZ, R0 ;  /* 0x000000ffff047224 */ /* 0x000fe200078e0000 */
[----:B------:R-:W-:Y:S01]  /*f300*/  MOV R0, 0x181f ;  /* 0x0000181f00007802 */ /* 0x000fe20000000f00 */
[----:B------:R-:W-:Y:S01]  /*f310*/  IMAD.MOV.U32 R20, RZ, RZ, R8 ;  /* 0x000000ffff147224 */ /* 0x000fe200078e0008 */
[----:B------:R-:W-:Y:S02]  /*f320*/  MOV R2, 0xf340 ;  /* 0x0000f34000027802 */ /* 0x000fe40000000f00 */
[----:B------:R-:W-:Y:S05]  /*f330*/  CALL.REL.NOINC `($__internal_17_$__cuda_sm70_shflsync_idx_p) ;  /* 0x0000034000007944 */ /* 0x000fea0003c00000 */
[----:B------:R-:W-:-:S05]  /*f340*/  BRA `(.L_x_1085) ;  /* 0xffffaa0000007947 */ /* 0x000fca000383ffff */
.L_x_1051:
[----:B------:R-:W-:Y:S02]  /*f350*/  MOV R0, 0x2 ;  /* 0x0000000200007802 */ /* 0x000fe40000000f00 */
        /* <DEDUP_REMOVED lines=16> */
.L_x_1053:
[----:B------:R-:W-:Y:S01]  /*f460*/  IMAD.MOV.U32 R4, RZ, RZ, R205 ;  /* 0x000000ffff047224 */ /* 0x000fe200078e00cd */
[----:B------:R-:W-:-:S02]  /*f470*/  MOV R0, 0x2 ;  /* 0x0000000200007802 */ /* 0x000fc40000000f00 */
[----:B------:R-:W-:Y:S02]  /*f480*/  MOV R2, 0xf4a0 ;  /* 0x0000f4a000027802 */ /* 0x000fe40000000f00 */
[----:B------:R-:W-:Y:S05]  /*f490*/  CALL.REL.NOINC `($__internal_16_$__cuda_sm70_shflsync_bfly_p) ;  /* 0x0000018000007944 */ /* 0x000fea0003c00000 */
[----:B------:R-:W-:Y:S01]  /*f4a0*/  MOV R5, R0 ;  /* 0x0000000000057202 */ /* 0x000fe20000000f00 */
[----:B------:R-:W-:Y:S05]  /*f4b0*/  BRA `(.L_x_1087) ;  /* 0xffffc36000007947 */ /* 0x000fea000383ffff */
.L_x_1054:
[----:B------:R-:W-:Y:S01]  /*f4c0*/  IMAD.MOV.U32 R4, RZ, RZ, R5 ;  /* 0x000000ffff047224 */ /* 0x000fe200078e0005 */
[----:B------:R-:W-:Y:S02]  /*f4d0*/  MOV R0, 0x1 ;  /* 0x0000000100007802 */ /* 0x000fe40000000f00 */
[----:B------:R-:W-:Y:S02]  /*f4e0*/  MOV R2, 0xf500 ;  /* 0x0000f50000027802 */ /* 0x000fe40000000f00 */
[----:B-1----:R-:W-:Y:S05]  /*f4f0*/  CALL.REL.NOINC `($__internal_16_$__cuda_sm70_shflsync_bfly_p) ;  /* 0x0000012000007944 */ /* 0x002fea0003c00000 */
[----:B------:R-:W-:Y:S01]  /*f500*/  FADD.FTZ R5, R5, R0 ;  /* 0x0000000005057221 */ /* 0x000fe20000010000 */
[----:B------:R-:W-:Y:S02]  /*f510*/  MOV R4, R206 ;  /* 0x000000ce00047202 */ /* 0x000fe40000000f00 */
[----:B------:R-:W-:Y:S02]  /*f520*/  MOV R0, 0x2 ;  /* 0x0000000200007802 */ /* 0x000fe40000000f00 */
[----:B------:R-:W-:Y:S02]  /*f530*/  MOV R2, 0xf550 ;  /* 0x0000f55000027802 */ /* 0x000fe40000000f00 */
[----:B------:R-:W-:Y:S05]  /*f540*/  CALL.REL.NOINC `($__internal_16_$__cuda_sm70_shflsync_bfly_p) ;  /* 0x000000d000007944 */ /* 0x000fea0003c00000 */
[----:B------:R-:W-:Y:S01]  /*f550*/  FADD.FTZ R206, R206, R0 ;  /* 0x00000000cece7221 */ /* 0x000fe20000010000 */
[----:B------:R-:W-:-:S02]  /*f560*/  MOV R0, 0x1 ;  /* 0x0000000100007802 */ /* 0x000fc40000000f00 */
[----:B------:R-:W-:Y:S02]  /*f570*/  MOV R2, 0xf5a0 ;  /* 0x0000f5a000027802 */ /* 0x000fe40000000f00 */
[----:B------:R-:W-:Y:S02]  /*f580*/  MOV R4, R206 ;  /* 0x000000ce00047202 */ /* 0x000fe40000000f00 */
[----:B------:R-:W-:Y:S05]  /*f590*/  CALL.REL.NOINC `($__internal_16_$__cuda_sm70_shflsync_bfly_p) ;  /* 0x0000008000007944 */ /* 0x000fea0003c00000 */
[----:B------:R-:W-:Y:S01]  /*f5a0*/  MOV R3, R0 ;  /* 0x0000000000037202 */ /* 0x000fe20000000f00 */
[----:B------:R-:W-:Y:S05]  /*f5b0*/  BRA `(.L_x_1088) ;  /* 0xffffc2d000007947 */ /* 0x000fea000383ffff */
.L_x_1064:
[----:B------:R-:W-:Y:S01]  /*f5c0*/  IMAD.MOV.U32 R20, RZ, RZ, R17 ;  /* 0x000000ffff147224 */ /* 0x000fe200078e0011 */
[----:B------:R-:W-:Y:S01]  /*f5d0*/  MOV R3, RZ ;  /* 0x000000ff00037202 */ /* 0x000fe20000000f00 */
[----:B------:R-:W-:Y:S01]  /*f5e0*/  IMAD.MOV.U32 R0, RZ, RZ, 0x1f ;  /* 0x0000001fff007424 */ /* 0x000fe200078e00ff */
[----:B---3--:R-:W-:Y:S02]  /*f5f0*/  MOV R2, 0xf610 ;  /* 0x0000f61000027802 */ /* 0x008fe40000000f00 */
[----:B-1--45:R-:W-:Y:S05]  /*f600*/  CALL.REL.NOINC `($__internal_17_$__cuda_sm70_shflsync_idx_p) ;  /* 0x0000007000007944 */ /* 0x032fea0003c00000 */
[----:B------:R-:W-:Y:S05]  /*f610*/  BRA `(.L_x_1089) ;  /* 0xffffe31000007947 */ /* 0x000fea000383ffff */
        .weak           $__internal_16_$__cuda_sm70_shflsync_bfly_p
        .type           $__internal_16_$__cuda_sm70_shflsync_bfly_p,@function
        .size           $__internal_16_$__cuda_sm70_shflsync_bfly_p,($__internal_17_$__cuda_sm70_shflsync_idx_p - $__internal_16_$__cuda_sm70_shflsync_bfly_p)
$__internal_16_$__cuda_sm70_shflsync_bfly_p:
[----:B------:R-:W-:Y:S02]  /*f620*/  MOV R16, 0xffffffff ;  /* 0xffffffff00107802 */ /* 0x000fe40000000f00 */
[----:B------:R-:W-:Y:S02]  /*f630*/  MOV R3, 0x1f ;  /* 0x0000001f00037802 */ /* 0x000fe40000000f00 */
[----:B------:R-:W-:Y:S04]  /*f640*/  WARPSYNC R16 ;  /* 0x0000001000007348 */ /* 0x000fe80003800000 */
[----:B------:R1:W2:Y:S02]  /*f650*/  SHFL.BFLY PT, R0, R4, R0, R3 ;  /* 0x0c00000004007389 */ /* 0x0002a400000e0003 */
[----:B-1----:R-:W-:-:S04]  /*f660*/  MOV R3, 0x0 ;  /* 0x0000000000037802 */ /* 0x002fc80000000f00 */
[----:B--2---:R-:W-:Y:S05]  /*f670*/  RET.REL.NODEC R2 `(_ZN7cutlass13device_kernelIN5flash19enable_sm80_to_sm89INS1_16FlashAttnFwdSm80INS1_25CollectiveMainloopFwdSm80ILi8ELi1ELb0EN4cute5tupleIJNS5_1CILi128EEENS7_ILi64EEENS7_ILi192EEEEEELi192ENS_6half_tEfNS_4arch4Sm80ELb1ELb0ELb1ELb0ELb1ELb0ELb1ELb1EEENS1_21CollectiveEpilogueFwdINS6_IJS8_SA_S9_EEENS6_IJNS7_ILi1EEESI_SI_EEESC_SE_Li256ELb0ELb1ELb1ELb0EEENS1_30DynamicPersistentTileSchedulerILi256ELi256ELb1ELb1ELb0EEEEEEEEEvNT_6ParamsE) ;  /* 0xffff098002007950 */ /* 0x004fea0003c3ffff */
        .weak           $__internal_17_$__cuda_sm70_shflsync_idx_p
        .type           $__internal_17_$__cuda_sm70_shflsync_idx_p,@function
        .size           $__internal_17_$__cuda_sm70_shflsync_idx_p,(.L_x_3107 - $__internal_17_$__cuda_sm70_shflsync_idx_p)
$__internal_17_$__cuda_sm70_shflsync_idx_p:
[----:B------:R-:W-:-:S04]  /*f680*/  MOV R198, 0xffffffff ;  /* 0xffffffff00c67802 */ /* 0x000fc80000000f00 */
[----:B------:R-:W-:Y:S04]  /*f690*/  WARPSYNC R198 ;  /* 0x000000c600007348 */ /* 0x000fe80003800000 */
[----:B------:R1:W2:Y:S02]  /*f6a0*/  SHFL.IDX PT, R0, R20, R3, R0 ;  /* 0x0000000314007389 */ /* 0x0002a400000e0000 */
[----:B-1----:R-:W-:-:S04]  /*f6b0*/  MOV R3, 0x0 ;  /* 0x0000000000037802 */ /* 0x002fc80000000f00 */
[----:B--2---:R-:W-:Y:S05]  /*f6c0*/  RET.REL.NODEC R2 `(_ZN7cutlass13device_kernelIN5flash19enable_sm80_to_sm89INS1_16FlashAttnFwdSm80INS1_25CollectiveMainloopFwdSm80ILi8ELi1ELb0EN4cute5tupleIJNS5_1CILi128EEENS7_ILi64EEENS7_ILi192EEEEEELi192ENS_6half_tEfNS_4arch4Sm80ELb1ELb0ELb1ELb0ELb1ELb0ELb1ELb1EEENS1_21CollectiveEpilogueFwdINS6_IJS8_SA_S9_EEENS6_IJNS7_ILi1EEESI_SI_EEESC_SE_Li256ELb0ELb1ELb1ELb0EEENS1_30DynamicPersistentTileSchedulerILi256ELi256ELb1ELb1ELb0EEEEEEEEEvNT_6ParamsE) ;  /* 0xffff093002007950 */ /* 0x004fea0003c3ffff */
.L_x_1090:
        /* <DEDUP_REMOVED lines=11> */
.L_x_3107:


//--------------------- .text._ZN7cutlass13device_kernelIN5flash19enable_sm80_to_sm89INS1_16FlashAttnFwdSm80INS1_25CollectiveMainloopFwdSm80ILi8ELi1ELb0EN4cute5tupleIJNS5_1CILi128EEENS7_ILi64EEENS7_ILi192EEEEEELi192ENS_6half_tEfNS_4arch4Sm80ELb1ELb0ELb1ELb1ELb1ELb0ELb1ELb1EEENS1_21CollectiveEpilogueFwdINS6_IJS8_SA_S9_EEENS6_IJNS7_ILi1EEESI_SI_EEESC_SE_Li256ELb1ELb1ELb1ELb0EEENS1_36VarlenDynamicPersistentTileSchedulerILi128ELi64ELi256ELi256ELb1ELb1ELb0ELb1ELb1ELb1EEEEEEEEEvNT_6ParamsE --------------------------
	.section	.text._ZN7cutlass13device_kernelIN5flash19enable_sm80_to_sm89INS1_16FlashAttnFwdSm80INS1_25CollectiveMainloopFwdSm80ILi8ELi1ELb0EN4cute5tupleIJNS5_1CILi128EEENS7_ILi64EEENS7_ILi192EEEEEELi192ENS_6half_tEfNS_4arch4Sm80ELb1ELb0ELb1ELb1ELb1ELb0ELb1ELb1EEENS1_21CollectiveEpilogueFwdINS6_IJS8_SA_S9_EEENS6_IJNS7_ILi1EEESI_SI_EEESC_SE_Li256ELb1ELb1ELb1ELb0EEENS1_36VarlenDynamicPersistentTileSchedulerILi128ELi64ELi256ELi256ELb1ELb1ELb0ELb1ELb1ELb1EEEEEEEEEvNT_6ParamsE,"ax",@progbits
	.sectioninfo	@"SHI_REGISTERS=255"
	.align	128
.text._ZN7cutlass13device_kernelIN5flash19enable_sm80_to_sm89INS1_16FlashAttnFwdSm80INS1_25CollectiveMainloopFwdSm80ILi8ELi1ELb0EN4cute5tupleIJNS5_1CILi128EEENS7_ILi64EEENS7_ILi192EEEEEELi192ENS_6half_tEfNS_4arch4Sm80ELb1ELb0ELb1ELb1ELb1ELb0ELb1ELb1EEENS1_21CollectiveEpilogueFwdINS6_IJS8_SA_S9_EEENS6_IJNS7_ILi1EEESI_SI_EEESC_SE_Li256ELb1ELb1ELb1ELb0EEENS1_36VarlenDynamicPersistentTileSchedulerILi128ELi64ELi256ELi256ELb1ELb1ELb0ELb1ELb1ELb1EEEEEEEEEvNT_6ParamsE:
        .type           _ZN7cutlass13device_kernelIN5flash19enable_sm80_to_sm89INS1_16FlashAttnFwdSm80INS1_25CollectiveMainloopFwdSm80ILi8ELi1ELb0EN4cute5tupleIJNS5_1CILi128EEENS7_ILi64EEENS7_ILi192EEEEEELi192ENS_6half_tEfNS_4arch4Sm80ELb1ELb0ELb1ELb1ELb1ELb0ELb1ELb1EEENS1_21CollectiveEpilogueFwdINS6_IJS8_SA_S9_EEENS6_IJNS7_ILi1EEESI_SI_EEESC_SE_Li256ELb1ELb1ELb1ELb0EEENS1_36VarlenDynamicPersistentTileSchedulerILi128ELi64ELi256ELi256ELb1ELb1ELb0ELb1ELb1ELb1EEEEEEEEEvNT_6ParamsE,@function
        .size           _ZN7cutlass13device_kernelIN5flash19enable_sm80_to_sm89INS1_16FlashAttnFwdSm80INS1_25CollectiveMainloopFwdSm80ILi8ELi1ELb0EN4cute5tupleIJNS5_1CILi128EEENS7_ILi64EEENS7_ILi192EEEEEELi192ENS_6half_tEfNS_4arch4Sm80ELb1ELb0ELb1ELb1ELb1ELb0ELb1ELb1EEENS1_21CollectiveEpilogueFwdINS6_IJS8_SA_S9_EEENS6_IJNS7_ILi1EEESI_SI_EEESC_SE_Li256ELb1ELb1ELb1ELb0EEENS1_36VarlenDynamicPersistentTileSchedulerILi128ELi64ELi256ELi256ELb1ELb1ELb0ELb1ELb1ELb1EEEEEEEEEvNT_6ParamsE,(.L_x_3110 - _ZN7cutlass13device_kernelIN5flash19enable_sm80_to_sm89INS1_16FlashAttnFwdSm80INS1_25CollectiveMainloopFwdSm80ILi8ELi1ELb0EN4cute5tupleIJNS5_1CILi128EEENS7_ILi64EEENS7_ILi192EEEEEELi192ENS_6half_tEfNS_4arch4Sm80ELb1ELb0ELb1ELb1ELb1ELb0ELb1ELb1EEENS1_21CollectiveEpilogueFwdINS6_IJS8_SA_S9_EEENS6_IJNS7_ILi1EEESI_SI_EEESC_SE_Li256ELb1ELb1ELb1ELb0EEENS1_36VarlenDynamicPersistentTileSchedulerILi128ELi64ELi256ELi256ELb1ELb1ELb0ELb1ELb1ELb1EEEEEEEEEvNT_6ParamsE)
        .other          _ZN7cutlass13device_kernelIN5flash19enable_sm80_to_sm89INS1_16FlashAttnFwdSm80INS1_25CollectiveMainloopFwdSm80ILi8ELi1ELb0EN4cute5tupleIJNS5_1CILi128EEENS7_ILi64EEENS7_ILi192EEEEEELi192ENS_6half_tEfNS_4arch4Sm80ELb1ELb0ELb1ELb1ELb1ELb0ELb1ELb1EEENS1_21CollectiveEpilogueFwdINS6_IJS8_SA_S9_EEENS6_IJNS7_ILi1EEESI_SI_EEESC_SE_Li256ELb1ELb1ELb1ELb0EEENS1_36VarlenDynamicPersistentTileSchedulerILi128ELi64ELi256ELi256ELb1ELb1ELb0ELb1ELb1ELb1EEEEEEEEEvNT_6ParamsE,@"STO_CUDA_ENTRY STV_DEFAULT"
_ZN7cutlass13device_kernelIN5flash19enable_sm80_to_sm89INS1_16FlashAttnFwdSm80INS1_25CollectiveMainloopFwdSm80ILi8ELi1ELb0EN4cute5tupleIJNS5_1CILi128EEENS7_ILi64EEENS7_ILi192EEEEEELi192ENS_6half_tEfNS_4arch4Sm80ELb1ELb0ELb1ELb1ELb1ELb0ELb1ELb1EEENS1_21CollectiveEpilogueFwdINS6_IJS8_SA_S9_EEENS6_IJNS7_ILi1EEESI_SI_EEESC_SE_Li256ELb1ELb1ELb1ELb0EEENS1_36VarlenDynamicPersistentTileSchedulerILi128ELi64ELi256ELi256ELb1ELb1ELb0ELb1ELb1ELb1EEEEEEEEEvNT_6ParamsE:
        /* <DEDUP_REMOVED lines=52> */
.L_x_1096:
        /* <DEDUP_REMOVED lines=16> */
.L_x_1213:
        /* <DEDUP_REMOVED lines=16> */
.L_x_1214:
[----:B---3--:R-:W-:-:S05]  /*0540*/  IMAD R0, R0, c[0x0][0x538], RZ ;  /* 0x00014e0000007a24 */ /* 0x008fca00078e02ff */
[----:B------:R-:W-:-:S04]  /*0550*/  IADD3 R6, R0, R6, RZ ;  /* 0x0000000600067210 */ /* 0x000fc80007ffe0ff */
[----:B------:R-:W-:-:S13]  /*0560*/  ISETP.GT.AND P0, PT, R6, UR4, PT ;  /* 0x0000000406007c0c */ /* 0x000fda000bf04270 */
[----:B-12---:R-:W-:Y:S05]  /*0570*/  @!P0 BRA `(.L_x_1096) ;  /* 0xfffffdc000008947 */ /* 0x006fea000383ffff */
.L_x_1092:
[----:B------:R-:W-:-:S05]  /*0580*/  IADD3 R10, -R0, R6, RZ ;  /* 0x00000006000a7210 */ /* 0x000fca0007ffe1ff */
[----:B------:R-:W-:-:S05]  /*0590*/  IMAD R0, R4, c[0x0][0x538], R10 ;  /* 0x00014e0004007a24 */ /* 0x000fca00078e020a */
[----:B------:R-:W-:Y:S01]  /*05a0*/  ISETP.GT.AND P0, PT, R0, UR4, PT ;  /* 0x0000000400007c0c */ /* 0x000fe2000bf04270 */
[----:B------:R-:W-:-:S12]  /*05b0*/  BRA.DIV ~URZ, `(.L_x_1097) ;  /* 0x000110827f007947 */ /* 0x000fd8000b800000 */
[----:B------:R-:W-:-:S04]  /*05c0*/  VOTE.ANY R6, PT, !P0 ;  /* 0x0000000000067806 */ /* 0x000fc800040e0100 */
.L_x_1215:
[----:B------:R-:W1:Y:S02]  /*05d0*/  POPC R0, R6 ;  /* 0x0000000600007309 */ /* 0x000e640000000000 */
[----:B-12---:R-:W-:Y:S01]  /*05e0*/  IADD3 R211, R0, R7, RZ ;  /* 0x0000000700d37210 */ /* 0x006fe20007ffe0ff */
[----:B------:R-:W-:Y:S05]  /*05f0*/  BRA.DIV ~URZ, `(.L_x_1098) ;  /* 0x000110927f007947 */ /* 0x000fea000b800000 */
[----:B------:R1:W2:Y:S01]  /*0600*/  SHFL.IDX PT, R209, R9, R0, 0x1f ;  /* 0x00001f0009d17589 */ /* 0x0002a200000e0000 */
[----:B------:R-:W-:-:S03]  /*0610*/  MOV R5, RZ ;  /* 0x000000ff00057202 */ /* 0x000fc60000000f00 */
[----:B------:R1:W3:Y:S04]  /*0620*/  SHFL.IDX PT, R9, R8, R0, 0x1f ;  /* 0x00001f0008097589 */ /* 0x0002e800000e0000 */
.L_x_1216:
[----:B------:R-:W-:Y:S01]  /*0630*/  ISETP.NE.AND P0, PT, R6, RZ, PT ;  /* 0x000000ff0600720c */ /* 0x000fe20003f05270 */
[----:B------:R-:W-:-:S12]  /*0640*/  BSSY B0, `(.L_x_1099) ;  /* 0x0000005000007945 */ /* 0x000fd80003800000 */
[----:B------:R-:W-:Y:S05]  /*0650*/  @!P0 BRA `(.L_x_1100) ;  /* 0x0000003000008947 */ /* 0x000fea0003800000 */
[----:B-1----:R-:W-:Y:S01]  /*0660*/  IADD3 R0, R0, -0x1, RZ ;  /* 0xffffffff00007810 */ /* 0x002fe20007ffe0ff */
[----:B------:R-:W-:Y:S05]  /*0670*/  BRA.DIV ~URZ, `(.L_x_1101) ;  /* 0x000110f27f007947 */ /* 0x000fea000b800000 */
[----:B------:R1:W4:Y:S02]  /*0680*/  SHFL.IDX PT, R5, R4, R0, 0x1f ;  /* 0x00001f0004057589 */ /* 0x00032400000e0000 */
.L_x_1100:
[----:B------:R-:W-:Y:S05]  /*0690*/  BSYNC B0 ;  /* 0x0000000000007941 */ /* 0x000fea0003800000 */
.L_x_1099:
        /* <DEDUP_REMOVED lines=67> */
.L_x_1103:
        /* <DEDUP_REMOVED lines=68> */
.L_x_1104:
[----:B------:R-:W-:Y:S05]  /*0f10*/  BSYNC B0 ;  /* 0x0000000000007941 */ /* 0x000fea0003800000 */
.L_x_1102:
[----:B------:R-:W-:-:S04]  /*0f20*/  LOP3.LUT R0, RZ, R0, RZ, 0x33, !PT ;  /* 0x00000000ff007212 */ /* 0x000fc800078e33ff */
[----:B------:R-:W-:Y:S01]  /*0f30*/  IADD3 R209, R0, R209, RZ ;  /* 0x000000d100d17210 */ /* 0x000fe20007ffe0ff */
[----:B------:R-:W-:Y:S05]  /*0f40*/  BRA `(.L_x_1105) ;  /* 0x0000004000007947 */ /* 0x000fea0003800000 */
.L_x_1093:
[----:B--2---:R-:W-:Y:S01]  /*0f50*/  IMAD.MOV.U32 R209, RZ, RZ, RZ ;  /* 0x000000ffffd17224 */ /* 0x004fe200078e00ff */
[----:B------:R-:W-:Y:S01]  /*0f60*/  MOV R210, RZ ;  /* 0x000000ff00d27202 */ /* 0x000fe20000000f00 */
[----:B------:R-:W-:Y:S01]  /*0f70*/  IMAD.U32 R208, RZ, RZ, UR4 ;  /* 0x00000004ffd07e24 */ /* 0x000fe2000f8e00ff */
[----:B------:R-:W-:Y:S02]  /*0f80*/  MOV R211, c[0x0][0x53c] ;  /* 0x00014f0000d37a02 */ /* 0x000fe40000000f00 */
.L_x_1105:
[----:B------:R-:W-:Y:S01]  /*0f90*/  ISETP.NE.AND P0, PT, R12, RZ, PT ;  /* 0x000000ff0c00720c */ /* 0x000fe20003f05270 */
[----:B------:R-:W-:-:S12]  /*0fa0*/  WARPSYNC 0xffffffff ;  /* 0xffffffff00007948 */ /* 0x000fd80003800000 */
[----:B------:R1:W-:Y:S04]  /*0fb0*/  @!P0 STS.128 [0x18100], R208 ;  /* 0x018100d0ff008388 */ /* 0x0003e80000000c00 */
[----:B------:R-:W-:Y:S06]  /*0fc0*/  BAR.ARV 0x5, 0x100 ;  /* 0x0144000000007b1d */ /* 0x000fec0000002000 */
.L_x_1091:
        /* <DEDUP_REMOVED lines=83> */
[----:B------:R-:W-:Y:S01]  /*1500*/  IADD3 R187, R182, 0x40, RZ ;  /* 0x00000040b6bb7810 */ /* 0x000fe20007ffe0ff */
[----:B------:R-:W-:Y:S01]  /*1510*/  IMAD.SHL.U32 R179, R11, 0x2, RZ ;  /* 0x000000020bb37824 */ /* 0x000fe200078e00ff */
[CC--:B------:R-:W-:Y:S01]  /*1520*/  IADD3 R3, R2.reuse, R4.reuse, R8 ;  /* 0x0000000402037210 */ /* 0x0c0fe20007ffe008 */
[----:B------:R-:W-:Y:S01]  /*1530*/  IMAD.MOV.U32 R8, RZ, RZ, 0x20 ;  /* 0x00000020ff087424 */ /* 0x000fe200078e00ff */
[----:B------:R-:W-:-:S02]  /*1540*/  LOP3.LUT R4, R2, R4, RZ, 0xfc, !PT ;  /* 0x0000000402047212 */ /* 0x000fc400078efcff */
[----:B------:R-:W-:Y:S02]  /*1550*/  LOP3.LUT R2, R12, 0x7ffffffc, RZ, 0xc0, !PT ;  /* 0x7ffffffc0c027812 */ /* 0x000fe400078ec0ff */
[----:B------:R-:W-:Y:S02]  /*1560*/  IADD3 R188, R182, 0x80, RZ ;  /* 0x00000080b6bc7810 */ /* 0x000fe40007ffe0ff */
[----:B------:R-:W-:Y:S01]  /*1570*/  SHF.R.S32.HI R5, RZ, 0x1f, R187 ;  /* 0x0000001fff057819 */ /* 0x000fe200000114bb */
[----:B------:R-:W-:Y:S01]  /*1580*/  IMAD.IADD R2, R16, 0x1, -R2 ;  /* 0x0000000110027824 */ /* 0x000fe200078e0a02 */
[----:B------:R-:W-:Y:S02]  /*1590*/  LEA R225, R7, 0x80, 0x1 ;  /* 0x0000008007e17811 */ /* 0x000fe400078e08ff */
[----:B------:R-:W-:Y:S01]  /*15a0*/  SEL R5, R8, 0xffffffe0, !P1 ;  /* 0xffffffe008057807 */ /* 0x000fe20004800000 */
[----:B------:R-:W-:Y:S01]  /*15b0*/  IMAD.SHL.U32 R206, R2, 0x2, RZ ;  /* 0x0000000202ce7824 */ /* 0x000fe200078e00ff */
[----:B------:R-:W-:-:S02]  /*15c0*/  SEL R2, R8, 0xffffffe0, !P4 ;  /* 0xffffffe008027807 */ /* 0x000fc40006000000 */
[----:B------:R-:W-:Y:S01]  /*15d0*/  SHF.R.S32.HI R6, RZ, 0x1f, R188 ;  /* 0x0000001fff067819 */ /* 0x000fe200000114bc */
[----:B------:R-:W-:Y:S01]  /*15e0*/  IMAD.IADD R228, R225, 0x1, R5 ;  /* 0x00000001e1e47824 */ /* 0x000fe200078e0205 */
        /* <DEDUP_REMOVED lines=9> */
[----:B------:R-:W-:Y:S02]  /*1680*/  SHF.R.S32.HI R7, RZ, 0x1f, R251 ;  /* 0x0000001fff077819 */ /* 0x000fe400000114fb */
[----:B------:R-:W-:-:S02]  /*1690*/  IADD3 R237, R206, 0x78, RZ ;  /* 0x00000078ceed7810 */ /* 0x000fc40007ffe0ff */
[C---:B------:R-:W-:Y:S02]  /*16a0*/  IADD3 R236, R206.reuse, 0x80, RZ ;  /* 0x00000080ceec7810 */ /* 0x040fe40007ffe0ff */
[----:B------:R-:W-:Y:S02]  /*16b0*/  SHF.R.S32.HI R8, RZ, 0x1f, R249 ;  /* 0x0000001fff087819 */ /* 0x000fe400000114f9 */
[----:B------:R-:W-:Y:S02]  /*16c0*/  SHF.R.S32.HI R7, RZ, 0x1f, R248 ;  /* 0x0000001fff077819 */ /* 0x000fe400000114f8 */
[C---:B------:R-:W-:Y:S02]  /*16d0*/  IADD3 R234, R206.reuse, 0x90, RZ ;  /* 0x00000090ceea7810 */ /* 0x040fe40007ffe0ff */
[----:B------:R-:W-:Y:S02]  /*16e0*/  IADD3 R233, R206, 0x98, RZ ;  /* 0x00000098cee97810 */ /* 0x000fe40007ffe0ff */
[----:B------:R-:W-:-:S02]  /*16f0*/  SHF.R.S32.HI R8, RZ, 0x1f, R246 ;  /* 0x0000001fff087819 */ /* 0x000fc400000114f6 */
[----:B------:R-:W-:Y:S02]  /*1700*/  SHF.R.S32.HI R7, RZ, 0x1f, R245 ;  /* 0x0000001fff077819 */ /* 0x000fe400000114f5 */
[----:B------:R-:W-:Y:S02]  /*1710*/  SEL R6, R10, 0xffffffc0, !P2 ;  /* 0xffffffc00a067807 */ /* 0x000fe40005000000 */
[C---:B------:R-:W-:Y:S02]  /*1720*/  IADD3 R231, R206.reuse, 0xa8, RZ ;  /* 0x000000a8cee77810 */ /* 0x040fe40007ffe0ff */
[----:B------:R-:W-:Y:S02]  /*1730*/  IADD3 R230, R206, 0xb0, RZ ;  /* 0x000000b0cee67810 */ /* 0x000fe40007ffe0ff */
[----:B------:R-:W-:Y:S02]  /*1740*/  SHF.R.S32.HI R8, RZ, 0x1f, R243 ;  /* 0x0000001fff087819 */ /* 0x000fe400000114f3 */
[----:B------:R-:W-:-:S02]  /*1750*/  SHF.R.S32.HI R7, RZ, 0x1f, R242 ;  /* 0x0000001fff077819 */ /* 0x000fc400000114f2 */
[----:B------:R-:W-:Y:S02]  /*1760*/  IADD3 R229, R206, 0xb8, RZ ;  /* 0x000000b8cee57810 */ /* 0x000fe40007ffe0ff */
[----:B------:R-:W-:Y:S02]  /*1770*/  SHF.R.S32.HI R8, RZ, 0x1f, R240 ;  /* 0x0000001fff087819 */ /* 0x000fe400000114f0 */
[----:B------:R-:W-:Y:S02]  /*1780*/  SHF.R.S32.HI R7, RZ, 0x1f, R239 ;  /* 0x0000001fff077819 */ /* 0x000fe400000114ef */
[----:B------:R-:W-:Y:S02]  /*1790*/  IADD3 R226, R225, -0x10, RZ ;  /* 0xfffffff0e1e27810 */ /* 0x000fe40007ffe0ff */
[----:B------:R-:W-:Y:S02]  /*17a0*/  SHF.R.S32.HI R8, RZ, 0x1f, R237 ;  /* 0x0000001fff087819 */ /* 0x000fe400000114ed */
[----:B------:R-:W-:-:S02]  /*17b0*/  SHF.R.S32.HI R7, RZ, 0x1f, R236 ;  /* 0x0000001fff077819 */ /* 0x000fc400000114ec */
[----:B------:R-:W-:Y:S02]  /*17c0*/  @P0 IADD3 R226, R225, 0x10, RZ ;  /* 0x00000010e1e20810 */ /* 0x000fe40007ffe0ff */
[----:B------:R-:W-:Y:S02]  /*17d0*/  SHF.R.S32.HI R8, RZ, 0x1f, R234 ;  /* 0x0000001fff087819 */ /* 0x000fe400000114ea */
        /* <DEDUP_REMOVED lines=8> */
[----:B------:R-:W-:Y:S01]  /*1860*/  LEA R173, R3, 0xc100, 0x1 ;  /* 0x0000c10003ad7811 */ /* 0x000fe200078e08ff */
[----:B------:R-:W-:Y:S01]  /*1870*/  IMAD.IADD R3, R6, 0x1, R226 ;  /* 0x0000000106037824 */ /* 0x000fe200078e02e2 */
[----:B------:R1:W-:Y:S01]  /*1880*/  STL [R1+0x8], R8 ;  /* 0x0000080801007387 */ /* 0x0003e20000100800 */
[----:B------:R-:W-:-:S02]  /*1890*/  IADD3 R250, R206, 0x10, RZ ;  /* 0x00000010cefa7810 */ /* 0x000fc40007ffe0ff */
[----:B------:R-:W-:Y:S01]  /*18a0*/  IADD3 R247, R206, 0x28, RZ ;  /* 0x00000028cef77810 */ /* 0x000fe20007ffe0ff */
[----:B------:R1:W-:Y:S01]  /*18b0*/  STL [R1+0x4], R7 ;  /* 0x0000040701007387 */ /* 0x0003e20000100800 */
[----:B------:R-:W-:Y:S01]  /*18c0*/  LEA R167, R4, 0x100, 0x1 ;  /* 0x0000010004a77811 */ /* 0x000fe200078e08ff */
[----:B------:R-:W-:Y:S01]  /*18d0*/  IMAD.IADD R174, R173, 0x1, R2 ;  /* 0x00000001adae7824 */ /* 0x000fe200078e0202 */
[C---:B------:R-:W-:Y:S01]  /*18e0*/  IADD3 R244, R206.reuse, 0x40, RZ ;  /* 0x00000040cef47810 */ /* 0x040fe20007ffe0ff */
[----:B------:R1:W-:Y:S01]  /*18f0*/  STL [R1], R3 ;  /* 0x0000000301007387 */ /* 0x0003e20000100800 */
[----:B------:R-:W-:Y:S01]  /*1900*/  IADD3 R241, R206, 0x58, RZ ;  /* 0x00000058cef17810 */ /* 0x000fe20007ffe0ff */
[----:B------:R-:W-:Y:S01]  /*1910*/  IMAD.IADD R168, R2, 0x1, R167 ;  /* 0x0000000102a87824 */ /* 0x000fe200078e02a7 */
[----:B------:R-:W-:Y:S02]  /*1920*/  LEA R164, R0, 0x6100, 0x1 ;  /* 0x0000610000a47811 */ /* 0x000fe400078e08ff */
[----:B------:R-:W-:-:S02]  /*1930*/  IADD3 R238, R206, 0x70, RZ ;  /* 0x00000070ceee7810 */ /* 0x000fc40007ffe0ff */
[----:B------:R-:W-:Y:S02]  /*1940*/  SHF.R.S32.HI R9, RZ, 0x1f, R250 ;  /* 0x0000001fff097819 */ /* 0x000fe400000114fa */
[----:B------:R-:W-:Y:S02]  /*1950*/  SEL R0, R10, 0xffffffc0, !P3 ;  /* 0xffffffc00a007807 */ /* 0x000fe40005800000 */
[C---:B------:R-:W-:Y:S02]  /*1960*/  IADD3 R235, R206.reuse, 0x88, RZ ;  /* 0x00000088ceeb7810 */ /* 0x040fe40007ffe0ff */
[----:B------:R-:W-:Y:S01]  /*1970*/  SHF.R.S32.HI R9, RZ, 0x1f, R247 ;  /* 0x0000001fff097819 */ /* 0x000fe200000114f7 */
[----:B------:R-:W-:Y:S01]  /*1980*/  IMAD.IADD R176, R173, 0x1, R0 ;  /* 0x00000001adb07824 */ /* 0x000fe200078e0200 */
        /* <DEDUP_REMOVED lines=9> */
[----:B-1----:R-:W-:Y:S02]  /*1a20*/  SHF.R.S32.HI R9, RZ, 0x1f, R232 ;  /* 0x0000001fff097819 */ /* 0x002fe400000114e8 */
.L_x_1212:
        /* <DEDUP_REMOVED lines=30> */
.L_x_1106:
[----:B------:R-:W-:-:S04]  /*1c10*/  ISETP.NE.U32.AND P1, PT, RZ, c[0x0][0x368], PT ;  /* 0x0000da00ff007a0c */ /* 0x000fc80003f25070 */
[----:B------:R-:W-:-:S13]  /*1c20*/  ISETP.NE.AND.EX P1, PT, RZ, c[0x0][0x36c], PT, P1 ;  /* 0x0000db00ff007a0c */ /* 0x000fda0003f25310 */
[----:B------:R-:W-:Y:S05]  /*1c30*/  @!P1 BRA `(.L_x_1107) ;  /* 0x0000004000009947 */ /* 0x000fea0003800000 */
[----:B-1----:R-:W-:-:S04]  /*1c40*/  IADD3 R2, P1, R220, c[0x0][0x368], RZ ;  /* 0x0000da00dc027a10 */ /* 0x002fc80007f3e0ff */
[----:B------:R-:W-:-:S05]  /*1c50*/  IADD3.X R3, R221, c[0x0][0x36c], RZ, P1, !PT ;  /* 0x0000db00dd037a10 */ /* 0x000fca0000ffe4ff */
[----:B------:R1:W5:Y:S01]  /*1c60*/  LDG.E R0, [R2.64] ;  /* 0x0000000602007981 */ /* 0x000362000c1e1900 */
[----:B------:R-:W-:Y:S05]  /*1c70*/  BRA `(.L_x_1108) ;  /* 0x0000008000007947 */ /* 0x000fea0003800000 */
.L_x_1107:
        /* <DEDUP_REMOVED lines=8> */
.L_x_1108:
[----:B-1----:R-:W-:Y:S01]  /*1d00*/  IMAD.MOV.U32 R2, RZ, RZ, c[0x0][0x2c4] ;  /* 0x0000b100ff027624 */ /* 0x002fe200078e00ff */
[----:B------:R-:W-:Y:S01]  /*1d10*/  BSSY B0, `(.L_x_1109) ;  /* 0x0000039000007945 */ /* 0x000fe20003800000 */
[----:B------:R-:W-:Y:S02]  /*1d20*/  IMAD.SHL.U32 R205, R209, 0x80, RZ ;  /* 0x00000080d1cd7824 */ /* 0x000fe400078e00ff */
[----:B-----5:R-:W-:Y:S01]  /*1d30*/  IMAD.IADD R203, R0, 0x1, -R193 ;  /* 0x0000000100cb7824 */ /* 0x020fe200078e0ac1 */
[----:B------:R-:W-:-:S02]  /*1d40*/  ISETP.NE.AND P4, PT, R2, 0x1, PT ;  /* 0x000000010200780c */ /* 0x000fc40003f85270 */
[----:B------:R-:W-:Y:S02]  /*1d50*/  IADD3 R2, R205, 0x7f, RZ ;  /* 0x0000007fcd027810 */ /* 0x000fe40007ffe0ff */
[----:B------:R-:W-:-:S03]  /*1d60*/  IADD3 R3, R203, 0x40, -R204 ;  /* 0x00000040cb037810 */ /* 0x000fc60007ffe8cc */
[----:B------:R-:W-:-:S06]  /*1d70*/  IMAD.MOV.U32 R0, RZ, RZ, R2 ;  /* 0x000000ffff007224 */ /* 0x000fcc00078e0002 */
[----:B------:R-:W-:Y:S01]  /*1d80*/  @P4 IMAD.HI.U32 R4, R2, c[0x0][0x2c8], RZ ;  /* 0x0000b20002044a27 */ /* 0x000fe200078e00ff */
[----:B------:R-:W-:-:S04]  /*1d90*/  IADD3 R2, R203, 0x3f, RZ ;  /* 0x0000003fcb027810 */ /* 0x000fc80007ffe0ff */
[----:B------:R-:W-:-:S05]  /*1da0*/  @P4 SHF.R.U32.HI R0, RZ, c[0x0][0x2cc], R4 ;  /* 0x0000b300ff004a19 */ /* 0x000fca0000011604 */
[----:B------:R-:W-:Y:S01]  /*1db0*/  IMAD.IADD R0, R3, 0x1, R0 ;  /* 0x0000000103007824 */ /* 0x000fe200078e0200 */
[----:B------:R-:W-:-:S04]  /*1dc0*/  SHF.R.S32.HI R3, RZ, 0x1f, R2 ;  /* 0x0000001fff037819 */ /* 0x000fc80000011402 */
[----:B------:R-:W-:Y:S02]  /*1dd0*/  SHF.R.S32.HI R4, RZ, 0x1f, R0 ;  /* 0x0000001fff047819 */ /* 0x000fe40000011400 */
[----:B------:R-:W-:Y:S02]  /*1de0*/  LEA.HI R2, R3, R2, RZ, 0x6 ;  /* 0x0000000203027211 */ /* 0x000fe400078f30ff */
[----:B------:R-:W-:Y:S02]  /*1df0*/  LEA.HI R0, R4, R0, RZ, 0x6 ;  /* 0x0000000004007211 */ /* 0x000fe400078f30ff */
[----:B------:R-:W-:Y:S02]  /*1e00*/  SHF.R.S32.HI R3, RZ, 0x6, R2 ;  /* 0x00000006ff037819 */ /* 0x000fe40000011402 */
[----:B------:R-:W-:Y:S02]  /*1e10*/  SHF.R.S32.HI R0, RZ, 0x6, R0 ;  /* 0x00000006ff007819 */ /* 0x000fe40000011400 */
[----:B------:R-:W-:-:S02]  /*1e20*/  LOP3.LUT R2, R210, 0xff000000, RZ, 0xc0, !PT ;  /* 0xff000000d2027812 */ /* 0x000fc400078ec0ff */
[----:B------:R-:W-:Y:S02]  /*1e30*/  IMNMX R8, R3, R0, PT ;  /* 0x0000000003087217 */ /* 0x000fe40003800200 */
[----:B------:R-:W-:Y:S02]  /*1e40*/  LOP3.LUT R4, R210, 0xff0000, RZ, 0xc0, !PT ;  /* 0x00ff0000d2047812 */ /* 0x000fe400078ec0ff */
[----:B------:R-:W-:Y:S02]  /*1e50*/  ISETP.GE.AND P1, PT, R8, 0x1, PT ;  /* 0x000000010800780c */ /* 0x000fe40003f26270 */
[----:B------:R-:W-:Y:S01]  /*1e60*/  SHF.R.U32.HI R0, RZ, 0x8, R2 ;  /* 0x00000008ff007819 */ /* 0x000fe20000011602 */
[----:B------:R-:W-:-:S03]  /*1e70*/  IMAD.MOV.U32 R2, RZ, RZ, RZ ;  /* 0x000000ffff027224 */ /* 0x000fc600078e00ff */
[----:B------:R-:W-:-:S04]  /*1e80*/  LEA.HI R0, R4, R0, RZ, 0x10 ;  /* 0x0000000004007211 */ /* 0x000fc800078f80ff */
[----:B------:R-:W-:Y:S02]  /*1e90*/  LOP3.LUT R223, R0, 0xff, RZ, 0xc0, !PT ;  /* 0x000000ff00df7812 */ /* 0x000fe400078ec0ff */
[----:B------:R-:W-:Y:S01]  /*1ea0*/  SHF.R.U32.HI R222, RZ, 0x10, R0 ;  /* 0x00000010ffde7819 */ /* 0x000fe20000011600 */
        /* <DEDUP_REMOVED lines=31> */
.L_x_1110:
[----:B------:R-:W-:Y:S05]  /*20a0*/  BSYNC B0 ;  /* 0x0000000000007941 */ /* 0x000fea0003800000 */
.L_x_1109:
        /* <DEDUP_REMOVED lines=61> */
[----:B------:R-:W-:Y:S01]  /*2480*/  IMAD.IADD R5, R190, 0x1, R205 ;  /* 0x00000001be057824 */ /* 0x000fe200078e02cd */
[----:B------:R-:W-:Y:S02]  /*2490*/  LOP3.LUT R14, R210, 0xffff, RZ, 0xc0, !PT ;  /* 0x0000ffffd20e7812 */ /* 0x000fe400078ec0ff */
[----:B------:R-:W-:Y:S01]  /*24a0*/  SEL R6, R224, RZ, !P0 ;  /* 0x000000ffe0067207 */ /* 0x000fe20004000000 */
[----:B------:R-:W-:Y:S01]  /*24b0*/  IMAD R0, R0, c[0x0][0x178], RZ ;  /* 0x00005e0000007a24 */ /* 0x000fe200078e02ff */
[----:B------:R-:W-:Y:S01]  /*24c0*/  SEL R4, R216, RZ, !P0 ;  /* 0x000000ffd8047207 */ /* 0x000fe20004000000 */
[----:B------:R-:W-:Y:S01]  /*24d0*/  @P4 IMAD.HI.U32 R7, R5, c[0x0][0x2c8], RZ ;  /* 0x0000b20005074a27 */ /* 0x000fe200078e00ff */
[----:B------:R-:W-:Y:S02]  /*24e0*/  ISETP.GE.AND P6, PT, R182, c[0x0][0x198], PT ;  /* 0x00006600b6007a0c */ /* 0x000fe40003fc6270 */
[----:B------:R-:W-:Y:S01]  /*24f0*/  ISETP.GE.AND P5, PT, R187, c[0x0][0x198], PT ;  /* 0x00006600bb007a0c */ /* 0x000fe20003fa6270 */
[----:B------:R-:W-:Y:S01]  /*2500*/  IMAD R0, R11, c[0x0][0x17c], R0 ;  /* 0x00005f000b007a24 */ /* 0x000fe200078e0200 */
[----:B------:R-:W-:Y:S01]  /*2510*/  ISETP.GE.AND P3, PT, R188, c[0x0][0x198], PT ;  /* 0x00006600bc007a0c */ /* 0x000fe20003f66270 */
[----:B------:R-:W-:Y:S01]  /*2520*/  IMAD R6, R6, c[0x0][0x1c0], RZ ;  /* 0x0000700006067a24 */ /* 0x000fe200078e02ff */
[----:B------:R-:W-:-:S03]  /*2530*/  IADD3 R100, R209, -0x1, RZ ;  /* 0xffffffffd1647810 */ /* 0x000fc60007ffe0ff */
[----:B------:R-:W-:Y:S02]  /*2540*/  IMAD R6, R4, c[0x0][0x1c4], R6 ;  /* 0x0000710004067a24 */ /* 0x000fe400078e0206 */
[----:B-1----:R-:W-:-:S04]  /*2550*/  IMAD.WIDE.U32 R2, R11, c[0x0][0x178], RZ ;  /* 0x00005e000b027a25 */ /* 0x002fc800078e00ff */
[----:B------:R-:W-:Y:S01]  /*2560*/  IMAD.IADD R3, R3, 0x1, R0 ;  /* 0x0000000103037824 */ /* 0x000fe200078e0200 */
        /* <DEDUP_REMOVED lines=23> */
.L_x_1217:
[----:B------:R-:W-:Y:S05]  /*26e0*/  BRA.DIV ~URZ, `(.L_x_1113) ;  /* 0x0000f1627f007947 */ /* 0x000fea000b800000 */
[----:B------:R3:W4:Y:S02]  /*26f0*/  SHFL.IDX PT, R0, R12, RZ, 0x181f ;  /* 0x00181fff0c007589 */ /* 0x00072400000e0000 */
.L_x_1218:
[----:B------:R-:W-:Y:S01]  /*2700*/  IMAD R11, R204, c[0x0][0x2c4], RZ ;  /* 0x0000b100cc0b7a24 */ /* 0x000fe200078e02ff */
[----:B------:R-:W-:Y:S01]  /*2710*/  IADD3 R10, R207, R205, RZ ;  /* 0x000000cdcf0a7210 */ /* 0x000fe20007ffe0ff */
        /* <DEDUP_REMOVED lines=18> */
.L_x_1115:
[----:B------:R-:W-:Y:S05]  /*2840*/  BSYNC B0 ;  /* 0x0000000000007941 */ /* 0x000fea0003800000 */
.L_x_1114:
[----:B------:R-:W-:Y:S05]  /*2850*/  BRA.DIV ~URZ, `(.L_x_1116) ;  /* 0x0000f0627f007947 */ /* 0x000fea000b800000 */
[----:B--2---:R2:W1:Y:S04]  /*2860*/  SHFL.IDX PT, R8, R9, 0x1, 0x181f ;  /* 0x00381f0009087f89 */ /* 0x00446800000e0000 */
[----:B----4-:R2:W4:Y:S02]  /*2870*/  SHFL.IDX PT, R0, R12, 0x1, 0x181f ;  /* 0x00381f000c007f89 */ /* 0x01052400000e0000 */
.L_x_1219:
        /* <DEDUP_REMOVED lines=19> */
.L_x_1118:
[----:B------:R-:W-:Y:S05]  /*29b0*/  BSYNC B0 ;  /* 0x0000000000007941 */ /* 0x000fea0003800000 */
.L_x_1117:
[----:B------:R-:W-:Y:S05]  /*29c0*/  BRA.DIV ~URZ, `(.L_x_1119) ;  /* 0x0000efc27f007947 */ /* 0x000fea000b800000 */
[----:B-1----:R1:W2:Y:S02]  /*29d0*/  SHFL.IDX PT, R8, R9, 0x2, 0x181f ;  /* 0x00581f0009087f89 */ /* 0x0022a400000e0000 */
.L_x_1220:
[----:B------:R-:W-:Y:S05]  /*29e0*/  BRA.DIV ~URZ, `(.L_x_1120) ;  /* 0x0000f0127f007947 */ /* 0x000fea000b800000 */
[----:B----4-:R4:W1:Y:S02]  /*29f0*/  SHFL.IDX PT, R0, R12, 0x2, 0x181f ;  /* 0x00581f000c007f89 */ /* 0x01086400000e0000 */
.L_x_1221:
        /* <DEDUP_REMOVED lines=19> */
.L_x_1122:
[----:B------:R-:W-:Y:S05]  /*2b30*/  BSYNC B0 ;  /* 0x0000000000007941 */ /* 0x000fea0003800000 */
.L_x_1121:
[----:B------:R-:W-:Y:S05]  /*2b40*/  BRA.DIV ~URZ, `(.L_x_1123) ;  /* 0x0000ef227f007947 */ /* 0x000fea000b800000 */
[----:B--2---:R2:W3:Y:S04]  /*2b50*/  SHFL.IDX PT, R8, R9, 0x3, 0x181f ;  /* 0x00781f0009087f89 */ /* 0x0044e800000e0000 */
[----:B-1----:R2:W1:Y:S02]  /*2b60*/  SHFL.IDX PT, R0, R12, 0x3, 0x181f ;  /* 0x00781f000c007f89 */ /* 0x00246400000e0000 */
.L_x_1222:
[----:B------:R-:W-:Y:S01]  /*2b70*/  IADD3 R2, R10, 0x60, RZ ;  /* 0x000000600a027810 */ /* 0x000fe20007ffe0ff */
[----:B-----5:R-:W-:Y:S01]  /*2b80*/  IMAD.WIDE.U32 R196, R13, c[0x0][0x2b0], RZ ;  /* 0x0000ac000dc47a25 */ /* 0x020fe200078e00ff */
[----:B------:R-:W-:-:S02]  /*2b90*/  SHF.R.S32.HI R21, RZ, 0x1f, R182 ;  /* 0x0000001fff157819 */ /* 0x000fc400000114b6 */
[----:B------:R-:W-:Y:S02]  /*2ba0*/  ISETP.GE.AND P2, PT, R2, R11, PT ;  /* 0x0000000b0200720c */ /* 0x000fe40003f46270 */
        /* <DEDUP_REMOVED lines=22> */
[----:B-1----:R-:W-:-:S02]  /*2d10*/  IMAD R2, R100, 0x40, R190 ;  /* 0x0000004064027824 */ /* 0x002fc400078e02be */
[----:B------:R-:W-:Y:S01]  /*2d20*/  IMAD.MOV.U32 R178, RZ, RZ, RZ ;  /* 0x000000ffffb27224 */ /* 0x000fe200078e00ff */
[----:B------:R-:W-:Y:S02]  /*2d30*/  ISETP.NE.AND P3, PT, R0, 0x1, PT ;  /* 0x000000010000780c */ /* 0x000fe40003f65270 */
[C---:B------:R-:W-:Y:S01]  /*2d40*/  ISETP.GE.AND P1, PT, R2.reuse, R203, PT ;  /* 0x000000cb0200720c */ /* 0x040fe20003f26270 */
[----:B------:R-:W-:-:S03]  /*2d50*/  IMAD.IADD R2, R2, 0x1, R193 ;  /* 0x0000000102027824 */ /* 0x000fc600078e02c1 */
[----:B------:R-:W-:Y:S02]  /*2d60*/  ISETP.GT.OR P1, PT, R190, 0x3f, P1 ;  /* 0x0000003fbe00780c */ /* 0x000fe40000f24670 */
[----:B------:R-:W-:-:S05]  /*2d70*/  MOV R0, R2 ;  /* 0x0000000200007202 */ /* 0x000fca0000000f00 */
[----:B------:R-:W-:-:S05]  /*2d80*/  @P3 IMAD.HI.U32 R3, R2, c[0x0][0x2bc], RZ ;  /* 0x0000af0002033a27 */ /* 0x000fca00078e00ff */
[----:B------:R-:W-:-:S04]  /*2d90*/  @P3 SHF.R.U32.HI R0, RZ, c[0x0][0x2c0], R3 ;  /* 0x0000b000ff003a19 */ /* 0x000fc80000011603 */
[----:B------:R-:W-:-:S04]  /*2da0*/  @!P1 IADD3 R3, P0, R0, R196, RZ ;  /* 0x000000c400039210 */ /* 0x000fc80007f1e0ff */
[----:B------:R-:W-:Y:S02]  /*2db0*/  @!P1 LEA.HI.X.SX32 R5, R0, R201, 0x1, P0 ;  /* 0x000000c900059211 */ /* 0x000fe400000f0eff */
[----:B------:R-:W-:-:S04]  /*2dc0*/  @!P1 LEA R4, P0, R3, c[0x0][0x2a0], 0x2 ;  /* 0x0000a80003049a11 */ /* 0x000fc800078010ff */
[----:B------:R-:W-:-:S05]  /*2dd0*/  @!P1 LEA.HI.X R5, R3, c[0x0][0x2a4], R5, 0x2, P0 ;  /* 0x0000a90003059a11 */ /* 0x000fca00000f1405 */
[----:B------:R-:W3:Y:S01]  /*2de0*/  @!P1 LDG.E R178, [R4.64] ;  /* 0x0000000604b29981 */ /* 0x000ee2000c1e1900 */
[----:B------:R-:W-:Y:S01]  /*2df0*/  IMAD.MOV R0, RZ, RZ, -R0 ;  /* 0x000000ffff007224 */ /* 0x000fe200078e0a00 */
[----:B------:R-:W-:Y:S01]  /*2e00*/  SHF.L.U64.HI R101, R182, 0x1, R21 ;  /* 0x00000001b6657819 */ /* 0x000fe20000010215 */
[----:B------:R-:W-:Y:S01]  /*2e10*/  IMAD.WIDE.U32 R194, R14, c[0x0][0x1e8], RZ ;  /* 0x00007a000ec27a25 */ /* 0x000fe200078e00ff */
[----:B------:R-:W-:Y:S01]  /*2e20*/  IADD3 R103, R164, 0x20, RZ ;  /* 0x00000020a4677810 */ /* 0x000fe20007ffe0ff */
[----:B------:R-:W-:Y:S01]  /*2e30*/  BSSY B0, `(.L_x_1124) ;  /* 0x0000197000007945 */ /* 0x000fe20003800000 */
[C---:B------:R-:W-:Y:S01]  /*2e40*/  SHF.L.U32 R107, R187.reuse, 0x1, RZ ;  /* 0x00000001bb6b7819 */ /* 0x040fe200000006ff */
[----:B------:R-:W-:Y:S01]  /*2e50*/  IMAD R181, R0, c[0x0][0x2b8], R2 ;  /* 0x0000ae0000b57a24 */ /* 0x000fe200078e0202 */
[----:B------:R-:W-:Y:S01]  /*2e60*/  SHF.L.U64.HI R104, R188, 0x1, R15 ;  /* 0x00000001bc687819 */ /* 0x000fe2000001020f */
[----:B------:R-:W-:Y:S01]  /*2e70*/  IMAD R200, R14, c[0x0][0x1ec], R195 ;  /* 0x00007b000ec87a24 */ /* 0x000fe200078e02c3 */
[----:B------:R-:W-:Y:S01]  /*2e80*/  SHF.L.U64.HI R102, R187, 0x1, R20 ;  /* 0x00000001bb667819 */ /* 0x000fe20000010214 */
[----:B------:R-:W-:Y:S01]  /*2e90*/  IMAD.WIDE.U32 R2, R181, c[0x0][0x1e0], RZ ;  /* 0x00007800b5027a25 */ /* 0x000fe200078e00ff */
[----:B--2---:R-:W-:-:S03]  /*2ea0*/  SHF.R.S32.HI R9, RZ, 0x1f, R181 ;  /* 0x0000001fff097819 */ /* 0x004fc600000114b5 */
[----:B------:R-:W-:Y:S02]  /*2eb0*/  IMAD R105, R100, -0x40, R203 ;  /* 0xffffffc064697824 */ /* 0x000fe400078e02cb */
[----:B------:R-:W-:Y:S02]  /*2ec0*/  IMAD R0, R9, c[0x0][0x1e0], RZ ;  /* 0x0000780009007a24 */ /* 0x000fe400078e02ff */
[----:B------:R-:W-:Y:S01]  /*2ed0*/  IMAD.WIDE.U32 R198, R14, c[0x0][0x210], RZ ;  /* 0x000084000ec67a25 */ /* 0x000fe200078e00ff */
[----:B------:R-:W-:-:S03]  /*2ee0*/  IADD3 R13, -R207, R105, RZ ;  /* 0x00000069cf0d7210 */ /* 0x000fc60007ffe1ff */
[----:B------:R-:W-:Y:S01]  /*2ef0*/  IMAD R0, R181, c[0x0][0x1e4], R0 ;  /* 0x00007900b5007a24 */ /* 0x000fe200078e0200 */
[C---:B------:R-:W-:Y:S01]  /*2f00*/  ISETP.GE.AND P2, PT, R13.reuse, 0x1, PT ;  /* 0x000000010d00780c */ /* 0x040fe20003f46270 */
[----:B------:R-:W-:Y:S01]  /*2f10*/  IMAD R202, R14, c[0x0][0x214], R199 ;  /* 0x000085000eca7a24 */ /* 0x000fe200078e02c7 */
[----:B------:R-:W-:Y:S01]  /*2f20*/  ISETP.GE.AND P6, PT, R13, 0x21, PT ;  /* 0x000000210d00780c */ /* 0x000fe20003fc6270 */
[----:B------:R-:W-:Y:S02]  /*2f30*/  IMAD.IADD R3, R3, 0x1, R0 ;  /* 0x0000000103037824 */ /* 0x000fe400078e0200 */
[----:B------:R-:W-:Y:S02]  /*2f40*/  IMAD.SHL.U32 R106, R182, 0x2, RZ ;  /* 0x00000002b66a7824 */ /* 0x000fe400078e00ff */
[----:B------:R-:W-:-:S06]  /*2f50*/  IMAD.SHL.U32 R108, R188, 0x2, RZ ;  /* 0x00000002bc6c7824 */ /* 0x000fcc00078e00ff */
[----:B------:R-:W-:Y:S02]  /*2f60*/  @P2 ISETP.GE.AND P1, PT, R182, c[0x0][0x1d4], PT ;  /* 0x00007500b6002a0c */ /* 0x000fe40003f26270 */
[----:B------:R-:W-:Y:S02]  /*2f70*/  @P2 ISETP.GE.AND P5, PT, R187, c[0x0][0x1d4], PT ;  /* 0x00007500bb002a0c */ /* 0x000fe40003fa6270 */
[----:B---3--:R-:W-:Y:S01]  /*2f80*/  SHF.R.S32.HI R10, RZ, 0x1f, R178 ;  /* 0x0000001fff0a7819 */ /* 0x008fe200000114b2 */
[----:B------:R-:W-:-:S04]  /*2f90*/  IMAD.WIDE.U32 R2, R178, c[0x0][0x1f0], R2 ;  /* 0x00007c00b2027a25 */ /* 0x000fc800078e0002 */
[----:B------:R-:W-:-:S04]  /*2fa0*/  IMAD R0, R10, c[0x0][0x1f0], RZ ;  /* 0x00007c000a007a24 */ /* 0x000fc800078e02ff */
[----:B------:R-:W-:Y:S01]  /*2fb0*/  IMAD R4, R178, c[0x0][0x1f4], R0 ;  /* 0x00007d00b2047a24 */ /* 0x000fe200078e0200 */
[----:B------:R-:W-:-:S04]  /*2fc0*/  IADD3 R0, P0, R2, R194, RZ ;  /* 0x000000c202007210 */ /* 0x000fc80007f1e0ff */
[----:B------:R-:W-:Y:S02]  /*2fd0*/  IADD3.X R2, R200, R3, R4, P0, !PT ;  /* 0x00000003c8027210 */ /* 0x000fe400007fe404 */
[----:B------:R-:W-:-:S04]  /*2fe0*/  LEA R3, P0, R0, c[0x0][0x1c8], 0x1 ;  /* 0x0000720000037a11 */ /* 0x000fc800078008ff */
[----:B------:R-:W-:Y:S02]  /*2ff0*/  LEA.HI.X R5, R0, c[0x0][0x1cc], R2, 0x1, P0 ;  /* 0x0000730000057a11 */ /* 0x000fe400000f0c02 */
[----:B------:R-:W1:Y:S04]  /*3000*/  SHFL.IDX PT, R0, R3, RZ, 0x181f ;  /* 0x00181fff03007589 */ /* 0x000e6800000e0000 */
[----:B------:R-:W2:Y:S04]  /*3010*/  SHFL.IDX PT, R2, R5, RZ, 0x181f ;  /* 0x00181fff05027589 */ /* 0x000ea800000e0000 */
[----:B------:R-:W3:Y:S04]  /*3020*/  SHFL.IDX PT, R3, R3, 0x1, 0x181f ;  /* 0x00381f0003037f89 */ /* 0x000ee800000e0000 */
[----:B------:R2:W5:Y:S01]  /*3030*/  SHFL.IDX PT, R8, R5, 0x1, 0x181f ;  /* 0x00381f0005087f89 */ /* 0x00056200000e0000 */
[----:B-1----:R-:W-:-:S04]  /*3040*/  @P2 LEA R4, P0, R182, R0, 0x1 ;  /* 0x00000000b6042211 */ /* 0x002fc800078008ff */
[----:B--2---:R-:W-:Y:S02]  /*3050*/  @P2 LEA.HI.X R5, R182, R2, R21, 0x1, P0 ;  /* 0x00000002b6052211 */ /* 0x004fe400000f0c15 */
[----:B------:R-:W-:-:S03]  /*3060*/  @P2 LEA R6, P0, R187, R0, 0x1 ;  /* 0x00000000bb062211 */ /* 0x000fc600078008ff */
[----:B------:R1:W-:Y:S01]  /*3070*/  @P2 LDGSTS.E.BYPASS.LTC128B.128 [R179+0x6100], [R4.64], !P1 ;  /* 0x0610000004b32fae */ /* 0x0003e2000c901d46 */
[----:B------:R-:W-:Y:S02]  /*3080*/  @P2 ISETP.GE.AND P1, PT, R188, c[0x0][0x1d4], PT ;  /* 0x00007500bc002a0c */ /* 0x000fe40003f26270 */
[----:B------:R-:W-:-:S05]  /*3090*/  @P2 LEA.HI.X R7, R187, R2, R20, 0x1, P0 ;  /* 0x00000002bb072211 */ /* 0x000fca00000f0c14 */
[----:B------:R3:W-:Y:S01]  /*30a0*/  @P2 LDGSTS.E.BYPASS.LTC128B.128 [R179+0x8100], [R6.64], !P5 ;  /* 0x0810000006b32fae */ /* 0x0007e2000e901d46 */
[----:B-1----:R-:W-:Y:S01]  /*30b0*/  @P2 LEA R4, P0, R188, R0, 0x1 ;  /* 0x00000000bc042211 */ /* 0x002fe200078008ff */
[----:B------:R-:W-:-:S03]  /*30c0*/  IMAD R0, R9, c[0x0][0x208], RZ ;  /* 0x0000820009007a24 */ /* 0x000fc600078e02ff */
[----:B------:R-:W-:Y:S01]  /*30d0*/  @P2 LEA.HI.X R5, R188, R2, R15, 0x1, P0 ;  /* 0x00000002bc052211 */ /* 0x000fe200000f0c0f */
[----:B------:R-:W-:Y:S01]  /*30e0*/  IMAD R0, R181, c[0x0][0x20c], R0 ;  /* 0x00008300b5007a24 */ /* 0x000fe200078e0200 */
[----:B---3--:R-:W-:-:S03]  /*30f0*/  @P6 LEA R6, P0, R182, R3, 0x1 ;  /* 0x00000003b6066211 */ /* 0x008fc600078008ff */
[----:B------:R1:W-:Y:S01]  /*3100*/  @P2 LDGSTS.E.BYPASS.LTC128B.128 [R179+0xa100], [R4.64], !P1 ;  /* 0x0a10000004b32fae */ /* 0x0003e2000c901d46 */
[C---:B------:R-:W-:Y:S02]  /*3110*/  @P6 ISETP.GE.AND P2, PT, R182.reuse, c[0x0][0x1d4], PT ;  /* 0x00007500b6006a0c */ /* 0x040fe40003f46270 */
[----:B------:R-:W-:Y:S02]  /*3120*/  @P6 ISETP.GE.AND P1, PT, R187, c[0x0][0x1d4], PT ;  /* 0x00007500bb006a0c */ /* 0x000fe40003f26270 */
[----:B-----5:R-:W-:Y:S02]  /*3130*/  @P6 LEA.HI.X R7, R182, R8, R21, 0x1, P0 ;  /* 0x00000008b6076211 */ /* 0x020fe400000f0c15 */
[----:B------:R-:W-:-:S07]  /*3140*/  @P6 ISETP.GE.AND P0, PT, R188, c[0x0][0x1d4], PT ;  /* 0x00007500bc006a0c */ /* 0x000fce0003f06270 */
[----:B------:R2:W-:Y:S01]  /*3150*/  @P6 LDGSTS.E.BYPASS.LTC128B.128 [R179+0x7100], [R6.64], !P2 ;  /* 0x0710000006b36fae */ /* 0x0005e2000d101d46 */
[----:B-1----:R-:W-:-:S04]  /*3160*/  @P6 LEA R4, P5, R187, R3, 0x1 ;  /* 0x00000003bb046211 */ /* 0x002fc800078a08ff */
[----:B------:R-:W-:Y:S02]  /*3170*/  @P6 LEA.HI.X R5, R187, R8, R20, 0x1, P5 ;  /* 0x00000008bb056211 */ /* 0x000fe400028f0c14 */
[----:B------:R-:W-:-:S03]  /*3180*/  @P6 LEA R2, P5, R188, R3, 0x1 ;  /* 0x00000003bc026211 */ /* 0x000fc600078a08ff */
[----:B------:R2:W-:Y:S01]  /*3190*/  @P6 LDGSTS.E.BYPASS.LTC128B.128 [R179+0x9100], [R4.64], !P1 ;  /* 0x0910000004b36fae */ /* 0x0005e2000c901d46 */
[----:B------:R-:W-:-:S05]  /*31a0*/  @P6 LEA.HI.X R3, R188, R8, R15, 0x1, P5 ;  /* 0x00000008bc036211 */ /* 0x000fca00028f0c0f */
[----:B------:R1:W-:Y:S04]  /*31b0*/  @P6 LDGSTS.E.BYPASS.LTC128B.128 [R179+0xb100], [R2.64], !P0 ;  /* 0x0b10000002b36fae */ /* 0x0003e8000c101d46 */
[----:B------:R-:W0:Y:S01]  /*31c0*/  LDGDEPBAR ;  /* 0x00000000000079af */ /* 0x000e220000000000 */
[----:B-1----:R-:W-:Y:S01]  /*31d0*/  IMAD.WIDE.U32 R2, R181, c[0x0][0x208], RZ ;  /* 0x00008200b5027a25 */ /* 0x002fe200078e00ff */
[----:B------:R-:W-:-:S04]  /*31e0*/  DEPBAR.LE SB0, 0x1 ;  /* 0x000080400000791a */ /* 0x000fc80000000000 */
[----:B------:R-:W-:-:S04]  /*31f0*/  DEPBAR.LE SB0, 0x0 ;  /* 0x000080000000791a */ /* 0x000fc80000000000 */
[----:B------:R-:W-:Y:S01]  /*3200*/  BAR.SYNC.DEFER_BLOCKING 0x0 ;  /* 0x0000000000007b1d */ /* 0x000fe20000010000 */
[----:B------:R-:W-:Y:S02]  /*3210*/  IMAD.IADD R3, R3, 0x1, R0 ;  /* 0x0000000103037824 */ /* 0x000fe400078e0200 */
[----:B------:R-:W-:Y:S02]  /*3220*/  IMAD R0, R10, c[0x0][0x218], RZ ;  /* 0x000086000a007a24 */ /* 0x000fe400078e02ff */
[----:B------:R-:W-:-:S04]  /*3230*/  IMAD.WIDE.U32 R2, R178, c[0x0][0x218], R2 ;  /* 0x00008600b2027a25 */ /* 0x000fc800078e0002 */
[----:B------:R-:W-:Y:S01]  /*3240*/  IMAD R8, R178, c[0x0][0x21c], R0 ;  /* 0x00008700b2087a24 */ /* 0x000fe200078e0200 */
[----:B------:R-:W-:-:S04]  /*3250*/  IADD3 R0, P0, R2, R198, RZ ;  /* 0x000000c602007210 */ /* 0x000fc80007f1e0ff */
[----:B------:R-:W-:Y:S02]  /*3260*/  IADD3.X R3, R202, R3, R8, P0, !PT ;  /* 0x00000003ca037210 */ /* 0x000fe400007fe408 */
[----:B------:R-:W-:-:S04]  /*3270*/  LEA R2, P0, R0, c[0x0][0x1f8], 0x1 ;  /* 0x00007e0000027a11 */ /* 0x000fc800078008ff */
[----:B------:R-:W-:Y:S02]  /*3280*/  LEA.HI.X R8, R0, c[0x0][0x1fc], R3, 0x1, P0 ;  /* 0x00007f0000087a11 */ /* 0x000fe400000f0c03 */
[----:B------:R-:W1:Y:S01]  /*3290*/  SHFL.IDX PT, R0, R2, RZ, 0x181f ;  /* 0x00181fff02007589 */ /* 0x000e6200000e0000 */
[----:B------:R-:W-:Y:S02]  /*32a0*/  R2P PR, R191, 0x6 ;  /* 0x00000006bf007804 */ /* 0x000fe40000000000 */
[----:B------:R-:W-:Y:S01]  /*32b0*/  ISETP.GE.AND P5, PT, R182, c[0x0][0x1d4], PT ;  /* 0x00007500b6007a0c */ /* 0x000fe20003fa6270 */
[----:B--2---:R-:W-:Y:S04]  /*32c0*/  LDSM.16.M88.4 R4, [R173] ;  /* 0x00000000ad04783b */ /* 0x004fe80000000200 */
[----:B------:R-:W-:Y:S04]  /*32d0*/  LDSM.16.M88.4 R16, [R164] ;  /* 0x00000000a410783b */ /* 0x000fe80000000200 */
[----:B------:R-:W2:Y:S02]  /*32e0*/  SHFL.IDX PT, R3, R8, RZ, 0x181f ;  /* 0x00181fff08037589 */ /* 0x000ea400000e0000 */
[----:B------:R-:W-:-:S02]  /*32f0*/  @P1 IADD3 R103, R164, -0x20, RZ ;  /* 0xffffffe0a4671810 */ /* 0x000fc40007ffe0ff */
[----:B------:R-:W3:Y:S04]  /*3300*/  SHFL.IDX PT, R2, R2, 0x1, 0x181f ;  /* 0x00381f0002027f89 */ /* 0x000ee800000e0000 */
[----:B------:R-:W-:Y:S04]  /*3310*/  LDSM.16.M88.4 R40, [R164+0x800] ;  /* 0x00080000a428783b */ /* 0x000fe80000000200 */
[----:B----4-:R-:W4:Y:S01]  /*3320*/  SHFL.IDX PT, R12, R8, 0x1, 0x181f ;  /* 0x00381f00080c7f89 */ /* 0x010f2200000e0000 */
[----:B-1----:R-:W-:-:S03]  /*3330*/  IADD3 R14, P1, R0, R108, RZ ;  /* 0x0000006c000e7210 */ /* 0x002fc60007f3e0ff */
[----:B------:R-:W1:Y:S04]  /*3340*/  LDSM.16.M88.4 R32, [R164+0x1000] ;  /* 0x00100000a420783b */ /* 0x000e680000000200 */
[----:B------:R-:W5:Y:S01]  /*3350*/  LDSM.16.M88.4 R24, [R164+0x1800] ;  /* 0x00180000a418783b */ /* 0x000f620000000200 */
[----:B--2---:R-:W-:-:S03]  /*3360*/  IMAD.X R15, R3, 0x1, R104, P1 ;  /* 0x00000001030f7824 */ /* 0x004fc600008e0668 */
[----:B------:R-:W-:Y:S01]  /*3370*/  LDSM.16.M88.4 R8, [R174] ;  /* 0x00000000ae08783b */ /* 0x000fe20000000200 */
[----:B---3--:R-:W-:-:S03]  /*3380*/  IADD3 R20, P1, R2, R107, RZ ;  /* 0x0000006b02147210 */ /* 0x008fc60007f3e0ff */
[----:B------:R-:W2:Y:S04]  /*3390*/  LDSM.16.M88.4 R36, [R103] ;  /* 0x000000006724783b */ /* 0x000ea80000000200 */
[----:B------:R-:W-:Y:S01]  /*33a0*/  LDSM.16.M88.4 R72, [R103+0x1000] ;  /* 0x001000006748783b */ /* 0x000fe20000000200 */
[C---:B------:R-:W-:Y:S01]  /*33b0*/  HMMA.16816.F32 R44, R4.reuse, R18, RZ ;  /* 0x00000012042c723c */ /* 0x040fe200000018ff */
[----:B----4-:R-:W-:Y:S02]  /*33c0*/  IADD3.X R21, R12, R102, RZ, P1, !PT ;  /* 0x000000660c157210 */ /* 0x010fe40000ffe4ff */
[----:B------:R-:W-:Y:S04]  /*33d0*/  LDSM.16.M88.4 R88, [R103+0x1800] ;  /* 0x001800006758783b */ /* 0x000fe80000000200 */
[-C--:B------:R-:W-:Y:S01]  /*33e0*/  IADD3 R18, P0, R0, R106.reuse, RZ ;  /* 0x0000006a00127210 */ /* 0x080fe20007f1e0ff */
[----:B------:R-:W-:Y:S04]  /*33f0*/  HMMA.16816.F32 R28, R4, R16, RZ ;  /* 0x00000010041c723c */ /* 0x000fe800000018ff */
[----:B------:R-:W-:Y:S01]  /*3400*/  IMAD.X R19, R3, 0x1, R101, P0 ;  /* 0x0000000103137824 */ /* 0x000fe200000e0665 */
[----:B------:R-:W-:-:S02]  /*3410*/  IADD3 R22, P0, R2, R106, RZ ;  /* 0x0000006a02167210 */ /* 0x000fc40007f1e0ff */
[----:B------:R-:W-:Y:S01]  /*3420*/  IADD3 R16, P6, R0, R107, RZ ;  /* 0x0000006b00107210 */ /* 0x000fe20007fde0ff */
[C---:B------:R-:W-:Y:S01]  /*3430*/  HMMA.16816.F32 R48, R4.reuse, R40, RZ ;  /* 0x000000280430723c */ /* 0x040fe200000018ff */
[----:B------:R-:W-:Y:S02]  /*3440*/  IMAD.MOV.U32 R0, RZ, RZ, 0x40 ;  /* 0x00000040ff007424 */ /* 0x000fe400078e00ff */
[----:B------:R-:W-:Y:S01]  /*3450*/  IADD3.X R17, R3, R102, RZ, P6, !PT ;  /* 0x0000006603117210 */ /* 0x000fe200037fe4ff */
[----:B------:R-:W-:Y:S01]  /*3460*/  IMAD.X R23, R12, 0x1, R101, P0 ;  /* 0x000000010c177824 */ /* 0x000fe200000e0665 */
[----:B------:R-:W-:Y:S02]  /*3470*/  ISETP.GE.AND P6, PT, R187, c[0x0][0x1d4], PT ;  /* 0x00007500bb007a0c */ /* 0x000fe40003fc6270 */
[C---:B------:R-:W-:Y:S01]  /*3480*/  ISETP.LT.OR P0, PT, R13.reuse, 0x1, P5 ;  /* 0x000000010d00780c */ /* 0x040fe20002f01670 */
[----:B------:R-:W-:Y:S01]  /*3490*/  HMMA.16816.F32 R52, R4, R42, RZ ;  /* 0x0000002a0434723c */ /* 0x000fe200000018ff */
[C---:B------:R-:W-:Y:S01]  /*34a0*/  ISETP.LT.OR P1, PT, R13.reuse, 0x1, P6 ;  /* 0x000000010d00780c */ /* 0x040fe20003721670 */
[----:B------:R-:W3:Y:S01]  /*34b0*/  LDSM.16.M88.4 R40, [R103+0x800] ;  /* 0x000800006728783b */ /* 0x000ee20000000200 */
[----:B------:R-:W-:-:S02]  /*34c0*/  ISETP.LT.OR P5, PT, R13, 0x21, P5 ;  /* 0x000000210d00780c */ /* 0x000fc40002fa1670 */
[----:B------:R-:W-:Y:S02]  /*34d0*/  ISETP.LT.OR P6, PT, R13, 0x21, P6 ;  /* 0x000000210d00780c */ /* 0x000fe400037c1670 */
[----:B------:R-:W-:Y:S01]  /*34e0*/  SEL R0, R0, 0xffffffc0, !P2 ;  /* 0xffffffc000007807 */ /* 0x000fe20005000000 */
[----:B-1----:R-:W-:Y:S03]  /*34f0*/  HMMA.16816.F32 R56, R4, R32, RZ ;  /* 0x000000200438723c */ /* 0x002fe600000018ff */
[----:B------:R-:W-:Y:S01]  /*3500*/  IADD3 R166, R164, R0, RZ ;  /* 0x00000000a4a67210 */ /* 0x000fe20007ffe0ff */
[----:B------:R-:W-:Y:S01]  /*3510*/  @!PT LDS RZ, [RZ] ;  /* 0x00000000fffff984 */ /* 0x000fe20000000800 */
[----:B------:R-:W-:Y:S01]  /*3520*/  @!PT LDS RZ, [RZ] ;  /* 0x00000000fffff984 */ /* 0x000fe20000000800 */
[----:B------:R-:W-:Y:S01]  /*3530*/  @!PT LDS RZ, [RZ] ;  /* 0x00000000fffff984 */ /* 0x000fe20000000800 */
[----:B------:R1:W-:Y:S01]  /*3540*/  LDGSTS.E.BYPASS.LTC128B.128 [R179+0x100], [R18.64], !P0 ;  /* 0x0010000012b37fae */ /* 0x0003e2000c101d46 */
[----:B------:R-:W-:-:S03]  /*3550*/  ISETP.GE.AND P0, PT, R188, c[0x0][0x1d4], PT ;  /* 0x00007500bc007a0c */ /* 0x000fc60003f06270 */
[----:B------:R1:W-:Y:S01]  /*3560*/  LDGSTS.E.BYPASS.LTC128B.128 [R179+0x2100], [R16.64], !P1 ;  /* 0x0210000010b37fae */ /* 0x0003e2000c901d46 */
[C---:B------:R-:W-:Y:S01]  /*3570*/  ISETP.LT.OR P1, PT, R13.reuse, 0x1, P0 ;  /* 0x000000010d00780c */ /* 0x040fe20000721670 */
[----:B------:R-:W-:Y:S01]  /*3580*/  HMMA.16816.F32 R68, R4, R34, RZ ;  /* 0x000000220444723c */ /* 0x000fe200000018ff */
[----:B------:R-:W-:-:S07]  /*3590*/  ISETP.LT.OR P0, PT, R13, 0x21, P0 ;  /* 0x000000210d00780c */ /* 0x000fce0000701670 */
[----:B-----5:R-:W-:Y:S04]  /*35a0*/  HMMA.16816.F32 R76, R4, R24, RZ ;  /* 0x00000018044c723c */ /* 0x020fe800000018ff */
[----:B------:R4:W-:Y:S01]  /*35b0*/  LDGSTS.E.BYPASS.LTC128B.128 [R179+0x4100], [R14.64], !P1 ;  /* 0x041000000eb37fae */ /* 0x0009e2000c901d46 */
[----:B------:R-:W-:-:S03]  /*35c0*/  IADD3 R2, P1, R2, R108, RZ ;  /* 0x0000006c02027210 */ /* 0x000fc60007f3e0ff */
[----:B------:R5:W-:Y:S01]  /*35d0*/  LDGSTS.E.BYPASS.LTC128B.128 [R179+0x1100], [R22.64], !P5 ;  /* 0x0110000016b37fae */ /* 0x000be2000e901d46 */
[----:B------:R-:W-:Y:S01]  /*35e0*/  HMMA.16816.F32 R64, R4, R26, RZ ;  /* 0x0000001a0440723c */ /* 0x000fe200000018ff */
[----:B------:R-:W-:Y:S01]  /*35f0*/  IMAD.X R3, R12, 0x1, R104, P1 ;  /* 0x000000010c037824 */ /* 0x000fe200008e0668 */
[----:B------:R-:W-:Y:S01]  /*3600*/  ISETP.GT.AND P1, PT, R190, 0x3f, PT ;  /* 0x0000003fbe00780c */ /* 0x000fe20003f24270 */
[----:B------:R5:W-:Y:S04]  /*3610*/  LDGSTS.E.BYPASS.LTC128B.128 [R179+0x3100], [R20.64], !P6 ;  /* 0x0310000014b37fae */ /* 0x000be8000f101d46 */
[----:B------:R5:W-:Y:S01]  /*3620*/  LDGSTS.E.BYPASS.LTC128B.128 [R179+0x5100], [R2.64], !P0 ;  /* 0x0510000002b37fae */ /* 0x000be2000c101d46 */
[----:B--2---:R-:W-:Y:S01]  /*3630*/  HMMA.16816.F32 R28, R8, R36, R28 ;  /* 0x00000024081c723c */ /* 0x004fe2000000181c */
[----:B------:R-:W-:-:S02]  /*3640*/  ISETP.GT.AND P0, PT, R100, R189, PT ;  /* 0x000000bd6400720c */ /* 0x000fc40003f04270 */
[----:B------:R-:W-:Y:S04]  /*3650*/  LDSM.16.M88.4 R4, [R176] ;  /* 0x00000000b004783b */ /* 0x000fe80000000200 */
[----:B------:R-:W-:Y:S01]  /*3660*/  LDSM.16.M88.4 R60, [R166+0x800] ;  /* 0x00080000a63c783b */ /* 0x000fe20000000200 */
[C---:B------:R-:W-:Y:S03]  /*3670*/  HMMA.16816.F32 R24, R8.reuse, R38, R44 ;  /* 0x000000260818723c */ /* 0x040fe6000000182c */
[----:B------:R-:W-:Y:S04]  /*3680*/  LDSM.16.M88.4 R80, [R166+0x1000] ;  /* 0x00100000a650783b */ /* 0x000fe80000000200 */
[----:B----4-:R-:W2:Y:S01]  /*3690*/  LDSM.16.M88.4 R12, [R166] ;  /* 0x00000000a60c783b */ /* 0x010ea20000000200 */
[C---:B---3--:R-:W-:Y:S03]  /*36a0*/  HMMA.16816.F32 R32, R8.reuse, R40, R48 ;  /* 0x000000280820723c */ /* 0x048fe60000001830 */
[----:B-1----:R-:W-:Y:S04]  /*36b0*/  LDSM.16.M88.4 R16, [R175] ;  /* 0x00000000af10783b */ /* 0x002fe80000000200 */
[----:B------:R-:W0:Y:S01]  /*36c0*/  LDGDEPBAR ;  /* 0x00000000000079af */ /* 0x000e220000000000 */
[----:B------:R-:W-:Y:S01]  /*36d0*/  HMMA.16816.F32 R36, R8, R42, R52 ;  /* 0x0000002a0824723c */ /* 0x000fe20000001834 */
[----:B-----5:R-:W-:-:S05]  /*36e0*/  IADD3 R2, R103, 0x4000, RZ ;  /* 0x0000400067027810 */ /* 0x020fca0007ffe0ff */
[----:B------:R-:W-:Y:S02]  /*36f0*/  IMAD.IADD R165, R2, 0x1, R0 ;  /* 0x0000000102a57824 */ /* 0x000fe400078e0200 */
[C---:B------:R-:W-:Y:S01]  /*3700*/  HMMA.16816.F32 R40, R8.reuse, R72, R56 ;  /* 0x000000480828723c */ /* 0x040fe20000001838 */
[----:B------:R-:W1:Y:S04]  /*3710*/  LDSM.16.M88.4 R56, [R166+0x1800] ;  /* 0x00180000a638783b */ /* 0x000e680000000200 */
[----:B------:R-:W3:Y:S03]  /*3720*/  LDSM.16.M88.4 R84, [R165+-0x4000] ;  /* 0xffc00000a554783b */ /* 0x000ee60000000200 */
[C---:B------:R-:W-:Y:S01]  /*3730*/  HMMA.16816.F32 R48, R8.reuse, R74, R68 ;  /* 0x0000004a0830723c */ /* 0x040fe20000001844 */
[----:B------:R-:W4:Y:S04]  /*3740*/  LDSM.16.M88.4 R92, [R165+-0x3800] ;  /* 0xffc80000a55c783b */ /* 0x000f280000000200 */
[----:B------:R-:W5:Y:S03]  /*3750*/  LDSM.16.M88.4 R96, [R165+-0x3000] ;  /* 0xffd00000a560783b */ /* 0x000f660000000200 */
[C---:B------:R-:W-:Y:S01]  /*3760*/  HMMA.16816.F32 R52, R8.reuse, R88, R76 ;  /* 0x000000580834723c */ /* 0x040fe2000000184c */
[----:B------:R-:W-:Y:S04]  /*3770*/  LDSM.16.M88.4 R72, [R164+0x2800] ;  /* 0x00280000a448783b */ /* 0x000fe80000000200 */
[----:B------:R-:W-:Y:S03]  /*3780*/  LDSM.16.M88.4 R68, [R103+0x2000] ;  /* 0x002000006744783b */ /* 0x000fe60000000200 */
[----:B------:R-:W-:Y:S01]  /*3790*/  HMMA.16816.F32 R44, R8, R90, R64 ;  /* 0x0000005a082c723c */ /* 0x000fe20000001840 */
[----:B------:R-:W-:Y:S04]  /*37a0*/  LDSM.16.M88.4 R64, [R164+0x2000] ;  /* 0x00200000a440783b */ /* 0x000fe80000000200 */
[----:B------:R-:W-:Y:S03]  /*37b0*/  LDSM.16.M88.4 R88, [R164+0x3000] ;  /* 0x00300000a458783b */ /* 0x000fe60000000200 */
[C---:B--2---:R-:W-:Y:S01]  /*37c0*/  HMMA.16816.F32 R20, R4.reuse, R12, R28 ;  /* 0x0000000c0414723c */ /* 0x044fe2000000181c */
[----:B------:R-:W-:Y:S07]  /*37d0*/  LDSM.16.M88.4 R76, [R103+0x2800] ;  /* 0x00280000674c783b */ /* 0x000fee0000000200 */
[C---:B------:R-:W-:Y:S08]  /*37e0*/  HMMA.16816.F32 R28, R4.reuse, R60, R32 ;  /* 0x0000003c041c723c */ /* 0x040ff00000001820 */
[C---:B------:R-:W-:Y:S01]  /*37f0*/  HMMA.16816.F32 R32, R4.reuse, R62, R36 ;  /* 0x0000003e0420723c */ /* 0x040fe20000001824 */
[----:B------:R-:W2:Y:S07]  /*3800*/  LDSM.16.M88.4 R60, [R165+-0x2800] ;  /* 0xffd80000a53c783b */ /* 0x000eae0000000200 */
[C---:B------:R-:W-:Y:S01]  /*3810*/  HMMA.16816.F32 R8, R4.reuse, R14, R24 ;  /* 0x0000000e0408723c */ /* 0x040fe20000001818 */
[----:B------:R-:W2:Y:S07]  /*3820*/  LDSM.16.M88.4 R12, [R173+0x4000] ;  /* 0x00400000ad0c783b */ /* 0x000eae0000000200 */
[C---:B------:R-:W-:Y:S08]  /*3830*/  HMMA.16816.F32 R36, R4.reuse, R80, R40 ;  /* 0x000000500424723c */ /* 0x040ff00000001828 */
[C---:B------:R-:W-:Y:S01]  /*3840*/  HMMA.16816.F32 R48, R4.reuse, R82, R48 ;  /* 0x000000520430723c */ /* 0x040fe20000001830 */
[----:B------:R-:W-:Y:S07]  /*3850*/  LDSM.16.M88.4 R80, [R166+0x2800] ;  /* 0x00280000a650783b */ /* 0x000fee0000000200 */
[C---:B-1----:R-:W-:Y:S08]  /*3860*/  HMMA.16816.F32 R52, R4.reuse, R56, R52 ;  /* 0x000000380434723c */ /* 0x042ff00000001834 */
[----:B------:R-:W-:Y:S01]  /*3870*/  HMMA.16816.F32 R40, R4, R58, R44 ;  /* 0x0000003a0428723c */ /* 0x000fe2000000182c */
[----:B------:R-:W1:Y:S07]  /*3880*/  LDSM.16.M88.4 R56, [R164+0x3800] ;  /* 0x00380000a438783b */ /* 0x000e6e0000000200 */
[C---:B---3--:R-:W-:Y:S08]  /*3890*/  HMMA.16816.F32 R24, R16.reuse, R84, R20 ;  /* 0x000000541018723c */ /* 0x048ff00000001814 */
[C---:B------:R-:W-:Y:S01]  /*38a0*/  HMMA.16816.F32 R20, R16.reuse, R86, R8 ;  /* 0x000000561014723c */ /* 0x040fe20000001808 */
[----:B------:R-:W3:Y:S04]  /*38b0*/  LDSM.16.M88.4 R8, [R174+0x4000] ;  /* 0x00400000ae08783b */ /* 0x000ee80000000200 */
[----:B------:R-:W-:Y:S03]  /*38c0*/  LDSM.16.M88.4 R84, [R166+0x3000] ;  /* 0x00300000a654783b */ /* 0x000fe60000000200 */
[C---:B----4-:R-:W-:Y:S08]  /*38d0*/  HMMA.16816.F32 R4, R16.reuse, R92, R28 ;  /* 0x0000005c1004723c */ /* 0x050ff0000000181c */
[C---:B------:R-:W-:Y:S01]  /*38e0*/  HMMA.16816.F32 R32, R16.reuse, R94, R32 ;  /* 0x0000005e1020723c */ /* 0x040fe20000001820 */
[----:B------:R-:W4:Y:S07]  /*38f0*/  LDSM.16.M88.4 R92, [R103+0x3000] ;  /* 0x00300000675c783b */ /* 0x000f2e0000000200 */
[C---:B-----5:R-:W-:Y:S08]  /*3900*/  HMMA.16816.F32 R36, R16.reuse, R96, R36 ;  /* 0x000000601024723c */ /* 0x060ff00000001824 */
[C---:B------:R-:W-:Y:S08]  /*3910*/  HMMA.16816.F32 R44, R16.reuse, R98, R48 ;  /* 0x00000062102c723c */ /* 0x040ff00000001830 */
[C---:B--2---:R-:W-:Y:S08]  /*3920*/  HMMA.16816.F32 R52, R16.reuse, R60, R52 ;  /* 0x0000003c1034723c */ /* 0x044ff00000001834 */
[----:B------:R-:W-:Y:S01]  /*3930*/  HMMA.16816.F32 R40, R16, R62, R40 ;  /* 0x0000003e1028723c */ /* 0x000fe20000001828 */
[----:B------:R-:W2:Y:S07]  /*3940*/  LDSM.16.M88.4 R60, [R103+0x3800] ;  /* 0x00380000673c783b */ /* 0x000eae0000000200 */
[C---:B------:R-:W-:Y:S08]  /*3950*/  HMMA.16816.F32 R28, R12.reuse, R64, R24 ;  /* 0x000000400c1c723c */ /* 0x040ff00000001818 */
[C---:B------:R-:W-:Y:S01]  /*3960*/  HMMA.16816.F32 R24, R12.reuse, R66, R20 ;  /* 0x000000420c18723c */ /* 0x040fe20000001814 */
[----:B------:R-:W-:Y:S07]  /*3970*/  LDSM.16.M88.4 R64, [R166+0x3800] ;  /* 0x00380000a640783b */ /* 0x000fee0000000200 */
[C---:B------:R-:W-:Y:S01]  /*3980*/  HMMA.16816.F32 R20, R12.reuse, R72, R4 ;  /* 0x000000480c14723c */ /* 0x040fe20000001804 */
[----:B------:R-:W-:Y:S07]  /*3990*/  LDSM.16.M88.4 R4, [R176+0x4000] ;  /* 0x00400000b004783b */ /* 0x000fee0000000200 */
[C---:B------:R-:W-:Y:S01]  /*39a0*/  HMMA.16816.F32 R16, R12.reuse, R74, R32 ;  /* 0x0000004a0c10723c */ /* 0x040fe20000001820 */
[----:B------:R-:W5:Y:S07]  /*39b0*/  LDSM.16.M88.4 R72, [R166+0x2000] ;  /* 0x00200000a648783b */ /* 0x000f6e0000000200 */
[C---:B------:R-:W-:Y:S08]  /*39c0*/  HMMA.16816.F32 R36, R12.reuse, R88, R36 ;  /* 0x000000580c24723c */ /* 0x040ff00000001824 */
[C---:B------:R-:W-:Y:S08]  /*39d0*/  HMMA.16816.F32 R48, R12.reuse, R90, R44 ;  /* 0x0000005a0c30723c */ /* 0x040ff0000000182c */
[C---:B-1----:R-:W-:Y:S08]  /*39e0*/  HMMA.16816.F32 R44, R12.reuse, R56, R52 ;  /* 0x000000380c2c723c */ /* 0x042ff00000001834 */
[----:B------:R-:W-:Y:S08]  /*39f0*/  HMMA.16816.F32 R40, R12, R58, R40 ;  /* 0x0000003a0c28723c */ /* 0x000ff00000001828 */
[C---:B---3--:R-:W-:Y:S08]  /*3a00*/  HMMA.16816.F32 R32, R8.reuse, R68, R28 ;  /* 0x000000440820723c */ /* 0x048ff0000000181c */
[C---:B------:R-:W-:Y:S01]  /*3a10*/  HMMA.16816.F32 R28, R8.reuse, R70, R24 ;  /* 0x00000046081c723c */ /* 0x040fe20000001818 */
[----:B------:R-:W-:Y:S07]  /*3a20*/  LDSM.16.M88.4 R68, [R165+-0x2000] ;  /* 0xffe00000a544783b */ /* 0x000fee0000000200 */
[C---:B------:R-:W-:Y:S01]  /*3a30*/  HMMA.16816.F32 R24, R8.reuse, R76, R20 ;  /* 0x0000004c0818723c */ /* 0x040fe20000001814 */
[----:B------:R-:W1:Y:S07]  /*3a40*/  LDSM.16.M88.4 R20, [R175+0x4000] ;  /* 0x00400000af14783b */ /* 0x000e6e0000000200 */
[C---:B------:R-:W-:Y:S01]  /*3a50*/  HMMA.16816.F32 R16, R8.reuse, R78, R16 ;  /* 0x0000004e0810723c */ /* 0x040fe20000001810 */
[----:B------:R-:W3:Y:S07]  /*3a60*/  LDSM.16.M88.4 R76, [R165+-0x1800] ;  /* 0xffe80000a54c783b */ /* 0x000eee0000000200 */
[C---:B----4-:R-:W-:Y:S08]  /*3a70*/  HMMA.16816.F32 R12, R8.reuse, R92, R36 ;  /* 0x0000005c080c723c */ /* 0x050ff00000001824 */
[C---:B------:R-:W-:Y:S08]  /*3a80*/  HMMA.16816.F32 R56, R8.reuse, R94, R48 ;  /* 0x0000005e0838723c */ /* 0x040ff00000001830 */
[C---:B--2---:R-:W-:Y:S08]  /*3a90*/  HMMA.16816.F32 R48, R8.reuse, R60, R44 ;  /* 0x0000003c0830723c */ /* 0x044ff0000000182c */
[----:B------:R-:W-:Y:S01]  /*3aa0*/  HMMA.16816.F32 R44, R8, R62, R40 ;  /* 0x0000003e082c723c */ /* 0x000fe20000001828 */
[----:B------:R-:W-:Y:S04]  /*3ab0*/  LDSM.16.M88.4 R60, [R164+0x4000] ;  /* 0x00400000a43c783b */ /* 0x000fe80000000200 */
[----:B------:R-:W-:Y:S03]  /*3ac0*/  LDSM.16.M88.4 R40, [R165+-0x1000] ;  /* 0xfff00000a528783b */ /* 0x000fe60000000200 */
[C---:B-----5:R-:W-:Y:S08]  /*3ad0*/  HMMA.16816.F32 R36, R4.reuse, R72, R32 ;  /* 0x000000480424723c */ /* 0x060ff00000001820 */
[C---:B------:R-:W-:Y:S01]  /*3ae0*/  HMMA.16816.F32 R52, R4.reuse, R82, R16 ;  /* 0x000000520434723c */ /* 0x040fe20000001810 */
[----:B------:R-:W2:Y:S07]  /*3af0*/  LDSM.16.M88.4 R16, [R173+0x8000] ;  /* 0x00800000ad10783b */ /* 0x000eae0000000200 */
        /* <DEDUP_REMOVED lines=8> */
[C---:B------:R-:W-:Y:S08]  /*3b80*/  HMMA.16816.F32 R48, R4.reuse, R64, R48 ;  /* 0x000000400430723c */ /* 0x040ff00000001830 */
[----:B------:R-:W-:Y:S01]  /*3b90*/  HMMA.16816.F32 R92, R4, R66, R44 ;  /* 0x00000042045c723c */ /* 0x000fe2000000182c */
[----:B------:R-:W-:Y:S04]  /*3ba0*/  LDSM.16.M88.4 R64, [R103+0x4800] ;  /* 0x004800006740783b */ /* 0x000fe80000000200 */
[----:B------:R-:W-:Y:S03]  /*3bb0*/  LDSM.16.M88.4 R44, [R164+0x5000] ;  /* 0x00500000a42c783b */ /* 0x000fe60000000200 */
[C---:B-1----:R-:W-:Y:S01]  /*3bc0*/  HMMA.16816.F32 R4, R20.reuse, R68, R36 ;  /* 0x000000441404723c */ /* 0x042fe20000001824 */
[----:B------:R-:W1:Y:S07]  /*3bd0*/  LDSM.16.M88.4 R36, [R103+0x4000] ;  /* 0x004000006724783b */ /* 0x000e6e0000000200 */
[C---:B------:R-:W-:Y:S08]  /*3be0*/  HMMA.16816.F32 R28, R20.reuse, R70, R28 ;  /* 0x00000046141c723c */ /* 0x040ff0000000181c */
[----:B---3--:R-:W-:Y:S01]  /*3bf0*/  HMMA.16816.F32 R68, R20, R78, R52 ;  /* 0x0000004e1444723c */ /* 0x008fe20000001834 */
[----:B------:R-:W3:Y:S07]  /*3c00*/  LDSM.16.M88.4 R52, [R164+0x4800] ;  /* 0x00480000a434783b */ /* 0x000eee0000000200 */
[----:B--2---:R-:W-:Y:S08]  /*3c10*/  HMMA.16816.F32 R4, R16, R60, R4 ;  /* 0x0000003c1004723c */ /* 0x004ff00000001804 */
[C---:B------:R-:W-:Y:S08]  /*3c20*/  HMMA.16816.F32 R32, R20.reuse, R76, R32 ;  /* 0x0000004c1420723c */ /* 0x040ff00000001820 */
[C---:B------:R-:W-:Y:S01]  /*3c30*/  HMMA.16816.F32 R76, R20.reuse, R42, R8 ;  /* 0x0000002a144c723c */ /* 0x040fe20000001808 */
[----:B------:R-:W-:Y:S07]  /*3c40*/  LDSM.16.M88.4 R8, [R176+0x8000] ;  /* 0x00800000b008783b */ /* 0x000fee0000000200 */
[----:B----4-:R-:W-:Y:S01]  /*3c50*/  HMMA.16816.F32 R88, R20, R84, R48 ;  /* 0x000000541458723c */ /* 0x010fe20000001830 */
[----:B------:R-:W2:Y:S07]  /*3c60*/  LDSM.16.M88.4 R48, [R166+0x4000] ;  /* 0x00400000a630783b */ /* 0x000eae0000000200 */
[----:B------:R-:W-:Y:S01]  /*3c70*/  HMMA.16816.F32 R28, R16, R62, R28 ;  /* 0x0000003e101c723c */ /* 0x000fe2000000181c */
[----:B------:R-:W-:Y:S07]  /*3c80*/  LDSM.16.M88.4 R60, [R166+0x4800] ;  /* 0x00480000a63c783b */ /* 0x000fee0000000200 */
[----:B------:R-:W-:Y:S08]  /*3c90*/  HMMA.16816.F32 R80, R20, R40, R24 ;  /* 0x000000281450723c */ /* 0x000ff00000001818 */
[C---:B-1----:R-:W-:Y:S01]  /*3ca0*/  HMMA.16816.F32 R24, R12.reuse, R36, R4 ;  /* 0x000000240c18723c */ /* 0x042fe20000001804 */
[----:B------:R-:W1:Y:S07]  /*3cb0*/  LDSM.16.M88.4 R4, [R175+0x8000] ;  /* 0x00800000af04783b */ /* 0x000e6e0000000200 */
[----:B------:R-:W-:Y:S08]  /*3cc0*/  HMMA.16816.F32 R28, R12, R38, R28 ;  /* 0x000000260c1c723c */ /* 0x000ff0000000181c */
[----:B---3--:R-:W-:Y:S08]  /*3cd0*/  HMMA.16816.F32 R32, R16, R52, R32 ;  /* 0x000000341020723c */ /* 0x008ff00000001820 */
[----:B--2---:R-:W-:Y:S08]  /*3ce0*/  HMMA.16816.F32 R24, R8, R48, R24 ;  /* 0x000000300818723c */ /* 0x004ff00000001818 */
[----:B------:R-:W-:Y:S01]  /*3cf0*/  HMMA.16816.F32 R40, R16, R54, R68 ;  /* 0x000000361028723c */ /* 0x000fe20000001844 */
[----:B------:R-:W2:Y:S04]  /*3d00*/  LDSM.16.M88.4 R68, [R103+0x5000] ;  /* 0x005000006744783b */ /* 0x000ea80000000200 */
[----:B------:R-:W3:Y:S03]  /*3d10*/  LDSM.16.M88.4 R52, [R165+0x800] ;  /* 0x00080000a534783b */ /* 0x000ee60000000200 */
[----:B------:R-:W-:Y:S08]  /*3d20*/  HMMA.16816.F32 R28, R8, R50, R28 ;  /* 0x00000032081c723c */ /* 0x000ff0000000181c */
[----:B------:R-:W-:Y:S08]  /*3d30*/  HMMA.16816.F32 R36, R12, R64, R32 ;  /* 0x000000400c24723c */ /* 0x000ff00000001820 */
[----:B-1----:R-:W-:Y:S08]  /*3d40*/  HMMA.16816.F32 R48, R4, R56, R24 ;  /* 0x000000380430723c */ /* 0x002ff00000001818 */
[----:B------:R-:W-:Y:S08]  /*3d50*/  HMMA.16816.F32 R84, R20, R86, R92 ;  /* 0x000000561454723c */ /* 0x000ff0000000185c */
[----:B------:R-:W-:Y:S08]  /*3d60*/  HMMA.16816.F32 R20, R16, R44, R80 ;  /* 0x0000002c1014723c */ /* 0x000ff00000001850 */
[----:B------:R-:W-:Y:S01]  /*3d70*/  HMMA.16816.F32 R32, R12, R66, R40 ;  /* 0x000000420c20723c */ /* 0x000fe20000001828 */
[----:B------:R-:W-:-:S07]  /*3d80*/  FMUL.FTZ R0, R48, c[0x0][0x320] ;  /* 0x0000c80030007a20 */ /* 0x000fce0000410000 */
[----:B------:R-:W-:Y:S01]  /*3d90*/  HMMA.16816.F32 R28, R4, R58, R28 ;  /* 0x0000003a041c723c */ /* 0x000fe2000000181c */
[----:B------:R-:W1:Y:S07]  /*3da0*/  LDSM.16.M88.4 R56, [R166+0x5000] ;  /* 0x00500000a638783b */ /* 0x000e6e0000000200 */
[----:B------:R-:W-:Y:S08]  /*3db0*/  HMMA.16816.F32 R36, R8, R60, R36 ;  /* 0x0000003c0824723c */ /* 0x000ff00000001824 */
[----:B------:R-:W-:Y:S01]  /*3dc0*/  HMMA.16816.F32 R44, R16, R46, R76 ;  /* 0x0000002e102c723c */ /* 0x000fe2000000184c */
[----:B------:R4:W1:Y:S07]  /*3dd0*/  MUFU.TANH R76, R0 ;  /* 0x00000000004c7308 */ /* 0x00086e0000002400 */
[----:B--2---:R-:W-:Y:S08]  /*3de0*/  HMMA.16816.F32 R24, R12, R68, R20 ;  /* 0x000000440c18723c */ /* 0x004ff00000001814 */
[----:B------:R-:W-:Y:S01]  /*3df0*/  HMMA.16816.F32 R20, R8, R62, R32 ;  /* 0x0000003e0814723c */ /* 0x000fe20000001820 */
[----:B----4-:R-:W-:Y:S01]  /*3e00*/  FMUL.FTZ R0, R49, c[0x0][0x320] ;  /* 0x0000c80031007a20 */ /* 0x010fe20000410000 */
[----:B------:R-:W2:Y:S06]  /*3e10*/  LDSM.16.M88.4 R60, [R103+0x5800] ;  /* 0x00580000673c783b */ /* 0x000eac0000000200 */
[----:B------:R-:W-:Y:S01]  /*3e20*/  HMMA.16816.F32 R64, R16, R72, R88 ;  /* 0x000000481040723c */ /* 0x000fe20000001858 */
[----:B------:R4:W1:Y:S07]  /*3e30*/  MUFU.TANH R72, R0 ;  /* 0x0000000000487308 */ /* 0x00086e0000002400 */
[----:B---3--:R-:W-:Y:S08]  /*3e40*/  HMMA.16816.F32 R36, R4, R52, R36 ;  /* 0x000000340424723c */ /* 0x008ff00000001824 */
[----:B------:R-:W-:Y:S01]  /*3e50*/  HMMA.16816.F32 R40, R12, R70, R44 ;  /* 0x000000460c28723c */ /* 0x000fe2000000182c */
[----:B----4-:R-:W-:Y:S01]  /*3e60*/  FMUL.FTZ R0, R50, c[0x0][0x320] ;  /* 0x0000c80032007a20 */ /* 0x010fe20000410000 */
[----:B------:R-:W3:Y:S03]  /*3e70*/  LDSM.16.M88.4 R44, [R166+0x5800] ;  /* 0x00580000a62c783b */ /* 0x000ee60000000200 */
[----:B------:R4:W2:Y:S03]  /*3e80*/  MUFU.TANH R81, R0 ;  /* 0x0000000000517308 */ /* 0x0008a60000002400 */
[----:B-1----:R-:W-:Y:S08]  /*3e90*/  HMMA.16816.F32 R32, R8, R56, R24 ;  /* 0x000000380820723c */ /* 0x002ff00000001818 */
[----:B------:R-:W-:Y:S01]  /*3ea0*/  HMMA.16816.F32 R24, R4, R54, R20 ;  /* 0x000000360418723c */ /* 0x000fe20000001814 */
[----:B----4-:R-:W-:-:S02]  /*3eb0*/  FMUL.FTZ R0, R51, c[0x0][0x320] ;  /* 0x0000c80033007a20 */ /* 0x010fc40000410000 */
[----:B------:R-:W1:Y:S05]  /*3ec0*/  LDSM.16.M88.4 R48, [R165+0x1000] ;  /* 0x00100000a530783b */ /* 0x000e6a0000000200 */
[----:B------:R-:W-:Y:S01]  /*3ed0*/  HMMA.16816.F32 R16, R16, R74, R84 ;  /* 0x0000004a1010723c */ /* 0x000fe20000001854 */
[----:B------:R4:W1:Y:S07]  /*3ee0*/  MUFU.TANH R80, R0 ;  /* 0x0000000000507308 */ /* 0x00086e0000002400 */
[----:B--2---:R-:W-:Y:S01]  /*3ef0*/  HMMA.16816.F32 R20, R12, R60, R64 ;  /* 0x0000003c0c14723c */ /* 0x004fe20000001840 */
[----:B----4-:R-:W-:-:S04]  /*3f00*/  FMUL.FTZ R0, R28, c[0x0][0x320] ;  /* 0x0000c8001c007a20 */ /* 0x010fc80000410000 */
[----:B------:R2:W4:Y:S11]  /*3f10*/  MUFU.TANH R69, R0 ;  /* 0x0000000000457308 */ /* 0x0005360000002400 */
[----:B------:R-:W-:Y:S08]  /*3f20*/  HMMA.16816.F32 R12, R12, R62, R16 ;  /* 0x0000003e0c0c723c */ /* 0x000ff00000001810 */
[----:B---3--:R-:W-:Y:S01]  /*3f30*/  HMMA.16816.F32 R16, R8, R44, R20 ;  /* 0x0000002c0810723c */ /* 0x008fe20000001814 */
[----:B--2---:R-:W-:-:S07]  /*3f40*/  FMUL.FTZ R0, R29, c[0x0][0x320] ;  /* 0x0000c8001d007a20 */ /* 0x004fce0000410000 */
[----:B-1----:R-:W-:Y:S01]  /*3f50*/  HMMA.16816.F32 R32, R4, R48, R32 ;  /* 0x000000300420723c */ /* 0x002fe20000001820 */
        /* <DEDUP_REMOVED lines=90> */
.L_x_1223:
        /* <DEDUP_REMOVED lines=8> */
[----:B--2---:R-:W-:Y:S01]  /*4580*/  IMAD.X R7, R4, 0x1, R101, P0 ;  /* 0x0000000104077824 */ /* 0x004fe200000e0665 */
        /* <DEDUP_REMOVED lines=12> */
.L_x_1224:
        /* <DEDUP_REMOVED lines=21> */
.L_x_1125:
[----:B--234-:R-:W-:Y:S05]  /*47a0*/  BSYNC B0 ;  /* 0x0000000000007941 */ /* 0x01cfea0003800000 */
.L_x_1124:
[----:B-1----:R-:W-:Y:S01]  /*47b0*/  MOV R2, 0x1 ;  /* 0x0000000100027802 */ /* 0x002fe20000000f00 */
[----:B------:R-:W0:Y:S01]  /*47c0*/  LDGDEPBAR ;  /* 0x00000000000079af */ /* 0x000e220000000000 */
[----:B------:R-:W-:-:S02]  /*47d0*/  IADD3 R0, R212, R205, RZ ;  /* 0x000000cdd4007210 */ /* 0x000fc40007ffe0ff */
[----:B------:R-:W-:Y:S01]  /*47e0*/  IADD3 R6, -R206, R105, RZ ;  /* 0x00000069ce067210 */ /* 0x000fe20007ffe1ff */
[----:B------:R-:W-:Y:S02]  /*47f0*/  IMAD R2, R100, -0x40, R2 ;  /* 0xffffffc064027824 */ /* 0x000fe400078e0202 */
[----:B------:R-:W-:-:S04]  /*4800*/  @P4 IMAD.HI.U32 R3, R0, c[0x0][0x2c8], RZ ;  /* 0x0000b20000034a27 */ /* 0x000fc800078e00ff */
[----:B------:R-:W-:Y:S01]  /*4810*/  IMAD.MOV.U32 R4, RZ, RZ, R0 ;  /* 0x000000ffff047224 */ /* 0x000fe200078e0000 */
[----:B------:R-:W-:Y:S02]  /*4820*/  IADD3 R0, -R206, R2, R203 ;  /* 0x00000002ce007210 */ /* 0x000fe40007ffe1cb */
[----:B------:R-:W-:-:S03]  /*4830*/  @P4 SHF.R.U32.HI R4, RZ, c[0x0][0x2cc], R3 ;  /* 0x0000b300ff044a19 */ /* 0x000fc60000011603 */
[----:B------:R-:W-:Y:S01]  /*4840*/  IMAD.IADD R5, R0, 0x1, -R204 ;  /* 0x0000000100057824 */ /* 0x000fe200078e0acc */
[----:B------:R-:W-:Y:S05]  /*4850*/  BRA.DIV ~URZ, `(.L_x_1128) ;  /* 0x0000d5927f007947 */ /* 0x000fea000b800000 */
[----:B------:R1:W2:Y:S02]  /*4860*/  SHFL.IDX PT, R0, R4, RZ, 0x1c1f ;  /* 0x001c1fff04007589 */ /* 0x0002a400000e0000 */
.L_x_1225:
        /* <DEDUP_REMOVED lines=35> */
[----:B------:R-:W2:Y:S02]  /*4aa0*/  SHFL.IDX PT, R0, R4, 0x1, 0x1c1f ;  /* 0x003c1f0004007f89 */ /* 0x000ea400000e0000 */
[----:B--2---:R-:W-:-:S05]  /*4ab0*/  IMAD.IADD R0, R5, 0x1, R0 ;  /* 0x0000000105007824 */ /* 0x004fca00078e0200 */
[----:B------:R-:W-:Y:S02]  /*4ac0*/  IMNMX R3, R6, R0, PT ;  /* 0x0000000006037217 */ /* 0x000fe40003800200 */
[----:B------:R-:W-:Y:S02]  /*4ad0*/  FMNMX.FTZ R0, R9, R10, !PT ;  /* 0x0000000a09007209 */ /* 0x000fe40007810000 */
[C---:B------:R-:W-:Y:S02]  /*4ae0*/  ISETP.GT.AND P5, PT, R3.reuse, RZ, PT ;  /* 0x000000ff0300720c */ /* 0x040fe40003fa4270 */
[C---:B------:R-:W-:Y:S02]  /*4af0*/  ISETP.GT.AND P2, PT, R3.reuse, 0x1, PT ;  /* 0x000000010300780c */ /* 0x040fe40003f44270 */
[----:B------:R-:W-:Y:S02]  /*4b00*/  ISETP.GT.AND P0, PT, R3, 0x8, PT ;  /* 0x000000080300780c */ /* 0x000fe40003f04270 */
[----:B------:R-:W-:-:S02]  /*4b10*/  FSEL R6, R81, -INF , P5 ;  /* 0xff80000051067808 */ /* 0x000fc40002800000 */
        /* <DEDUP_REMOVED lines=55> */
[----:B------:R-:W-:Y:S01]  /*4e90*/  FMNMX.FTZ R2, R102, R2, !PT ;  /* 0x0000000266027209 */ /* 0x000fe20007810000 */
[----:B------:R-:W2:Y:S03]  /*4ea0*/  SHFL.BFLY PT, R3, R0, 0x2, 0x1f ;  /* 0x0c401f0000037f89 */ /* 0x000ea600000e0000 */
[----:B------:R-:W-:-:S05]  /*4eb0*/  FMNMX.FTZ R2, R101, R2, !PT ;  /* 0x0000000265027209 */ /* 0x000fca0007810000 */
[----:B-1----:R-:W1:Y:S01]  /*4ec0*/  SHFL.BFLY PT, R4, R2, 0x2, 0x1f ;  /* 0x0c401f0002047f89 */ /* 0x002e6200000e0000 */
[----:B--2---:R-:W-:-:S05]  /*4ed0*/  FMNMX.FTZ R0, R3, R0, !PT ;  /* 0x0000000003007209 */ /* 0x004fca0007810000 */
[----:B------:R-:W2:Y:S01]  /*4ee0*/  SHFL.BFLY PT, R3, R0, 0x1, 0x1f ;  /* 0x0c201f0000037f89 */ /* 0x000ea200000e0000 */
[----:B-1----:R-:W-:-:S05]  /*4ef0*/  FMNMX.FTZ R4, R2, R4, !PT ;  /* 0x0000000402047209 */ /* 0x002fca0007810000 */
[----:B------:R1:W3:Y:S01]  /*4f00*/  SHFL.BFLY PT, R5, R4, 0x1, 0x1f ;  /* 0x0c201f0004057f89 */ /* 0x0002e200000e0000 */
[----:B--2---:R-:W-:-:S05]  /*4f10*/  FMNMX.FTZ R100, R0, R3, !PT ;  /* 0x0000000300647209 */ /* 0x004fca0007810000 */
.L_x_1226:
[C---:B------:R-:W-:Y:S01]  /*4f20*/  FMUL.FTZ R0, R100.reuse, c[0x0][0x2d0] ;  /* 0x0000b40064007a20 */ /* 0x040fe20000410000 */
[----:B------:R-:W-:Y:S01]  /*4f30*/  FSETP.NEU.FTZ.AND P0, PT, R100, -INF , PT ;  /* 0xff8000006400780b */ /* 0x000fe20003f1d000 */
[----:B------:R-:W-:Y:S01]  /*4f40*/  WARPSYNC 0xffffffff ;  /* 0xffffffff00007948 */ /* 0x000fe20003800000 */
[----:B---3--:R-:W-:Y:S01]  /*4f50*/  FMNMX.FTZ R12, R5, R4, !PT ;  /* 0x00000004050c7209 */ /* 0x008fe20007810000 */
        /* <DEDUP_REMOVED lines=13> */
[----:B--2---:R-:W-:-:S04]  /*5030*/  FFMA.FTZ R2, R10, c[0x0][0x2d0], -R0 ;  /* 0x0000b4000a027a23 */ /* 0x004fc80000010800 */
[----:B------:R2:W-:Y:S01]  /*5040*/  MUFU.EX2 R152, R2 ;  /* 0x0000000200987308 */ /* 0x0005e20000000800 */
[--C-:B---3--:R-:W-:Y:S02]  /*5050*/  FFMA.FTZ R3, R14, c[0x0][0x2d0], -R0.reuse ;  /* 0x0000b4000e037a23 */ /* 0x108fe40000010800 */
[----:B------:R-:W-:-:S05]  /*5060*/  FFMA.FTZ R14, R78, c[0x0][0x2d0], -R0 ;  /* 0x0000b4004e0e7a23 */ /* 0x000fca0000010800 */
[----:B------:R-:W3:Y:S01]  /*5070*/  MUFU.EX2 R156, R3 ;  /* 0x00000003009c7308 */ /* 0x000ee20000000800 */
[----:B--2---:R-:W-:-:S07]  /*5080*/  FMUL.FTZ R2, R12, c[0x0][0x2d0] ;  /* 0x0000b4000c027a20 */ /* 0x004fce0000410000 */
[----:B------:R-:W-:Y:S01]  /*5090*/  MUFU.EX2 R14, R14 ;  /* 0x0000000e000e7308 */ /* 0x000fe20000000800 */
[----:B------:R-:W-:Y:S02]  /*50a0*/  FSEL R2, R2, RZ, P0 ;  /* 0x000000ff02027208 */ /* 0x000fe40000000000 */
[----:B---3--:R-:W-:-:S03]  /*50b0*/  F2FP.PACK_AB R10, R156, R13 ;  /* 0x0000000d9c0a723e */ /* 0x008fc600000000ff */
[----:B------:R-:W-:-:S04]  /*50c0*/  FFMA.FTZ R3, R6, c[0x0][0x2d0], -R2 ;  /* 0x0000b40006037a23 */ /* 0x000fc80000010802 */
[----:B------:R2:W-:Y:S02]  /*50d0*/  MUFU.EX2 R155, R3 ;  /* 0x00000003009b7308 */ /* 0x0005e40000000800 */
[--C-:B--2---:R-:W-:Y:S02]  /*50e0*/  FFMA.FTZ R3, R7, c[0x0][0x2d0], -R2.reuse ;  /* 0x0000b40007037a23 */ /* 0x104fe40000010802 */
[----:B-1----:R-:W1:Y:S04]  /*50f0*/  LDSM.16.MT88.4 R4, [R168] ;  /* 0x00000000a804783b */ /* 0x002e680000004200 */
[----:B------:R2:W3:Y:S02]  /*5100*/  MUFU.EX2 R153, R3 ;  /* 0x0000000300997308 */ /* 0x0004e40000000800 */
[----:B--2---:R-:W-:Y:S01]  /*5110*/  FFMA.FTZ R3, R8, c[0x0][0x2d0], -R2 ;  /* 0x0000b40008037a23 */ /* 0x004fe20000010802 */
[----:B------:R-:W-:-:S02]  /*5120*/  F2FP.PACK_AB R8, R152, R154 ;  /* 0x0000009a9808723e */ /* 0x000fc400000000ff */
[----:B---3--:R-:W-:-:S03]  /*5130*/  F2FP.PACK_AB R9, R153, R155 ;  /* 0x0000009b9909723e */ /* 0x008fc600000000ff */
        /* <DEDUP_REMOVED lines=12> */
[----:B-1----:R-:W-:Y:S01]  /*5200*/  FFMA.FTZ R3, R23, c[0x0][0x2d0], -R0 ;  /* 0x0000b40017037a23 */ /* 0x002fe20000010800 */
[----:B--2---:R-:W-:-:S03]  /*5210*/  F2FP.PACK_AB R4, R215, R183 ;  /* 0x000000b7d704723e */ /* 0x004fc600000000ff */
[----:B------:R1:W-:Y:S02]  /*5220*/  MUFU.EX2 R214, R3 ;  /* 0x0000000300d67308 */ /* 0x0003e40000000800 */
[----:B-1----:R-:W-:Y:S02]  /*5230*/  FFMA.FTZ R3, R24, c[0x0][0x2d0], -R0 ;  /* 0x0000b40018037a23 */ /* 0x002fe40000010800 */
[----:B------:R-:W-:Y:S04]  /*5240*/  HMMA.16816.F32 R24, R8, R6, RZ ;  /* 0x000000060818723c */ /* 0x000fe800000018ff */
[----:B------:R1:W2:Y:S02]  /*5250*/  MUFU.EX2 R219, R3 ;  /* 0x0000000300db7308 */ /* 0x0002a40000000800 */
[----:B-1----:R-:W-:Y:S01]  /*5260*/  FFMA.FTZ R3, R15, c[0x0][0x2d0], -R2 ;  /* 0x0000b4000f037a23 */ /* 0x002fe20000010802 */
[----:B--2---:R-:W-:Y:S01]  /*5270*/  F2FP.PACK_AB R6, R219, R214 ;  /* 0x000000d6db06723e */ /* 0x004fe200000000ff */
[----:B------:R-:W-:-:S04]  /*5280*/  FFMA.FTZ R15, R79, c[0x0][0x2d0], -R0 ;  /* 0x0000b4004f0f7a23 */ /* 0x000fc80000010800 */
[----:B------:R1:W-:Y:S08]  /*5290*/  MUFU.EX2 R213, R3 ;  /* 0x0000000300d57308 */ /* 0x0003f00000000800 */
[----:B------:R-:W-:Y:S01]  /*52a0*/  MUFU.EX2 R15, R15 ;  /* 0x0000000f000f7308 */ /* 0x000fe20000000800 */
[--C-:B-1----:R-:W-:Y:S02]  /*52b0*/  FFMA.FTZ R3, R22, c[0x0][0x2d0], -R2.reuse ;  /* 0x0000b40016037a23 */ /* 0x102fe40000010802 */
[----:B------:R-:W-:Y:S01]  /*52c0*/  HMMA.16816.F32 R20, R8, R40, RZ ;  /* 0x000000280814723c */ /* 0x000fe200000018ff */
[----:B------:R-:W-:Y:S04]  /*52d0*/  LDSM.16.MT88.4 R40, [R168+0x2800] ;  /* 0x00280000a828783b */ /* 0x000fe80000004200 */
        /* <DEDUP_REMOVED lines=16> */
[----:B------:R-:W-:Y:S01]  /*53e0*/  LDSM.16.MT88.4 R56, [R170+0x2000] ;  /* 0x00200000aa38783b */ /* 0x000fe20000004200 */
[----:B------:R2:W-:Y:S06]  /*53f0*/  MUFU.EX2 R172, R3 ;  /* 0x0000000300ac7308 */ /* 0x0005ec0000000800 */
[C---:B------:R-:W-:Y:S08]  /*5400*/  HMMA.16816.F32 R144, R4.reuse, R44, R20 ;  /* 0x0000002c0490723c */ /* 0x040ff00000001814 */
[----:B------:R-:W-:Y:S01]  /*5410*/  HMMA.16816.F32 R140, R4, R46, R16 ;  /* 0x0000002e048c723c */ /* 0x000fe20000001810 */
[----:B------:R-:W5:Y:S01]  /*5420*/  LDSM.16.MT88.4 R44, [R167+0x2800] ;  /* 0x00280000a72c783b */ /* 0x000f620000004200 */
[----:B--2---:R-:W-:-:S04]  /*5430*/  FFMA.FTZ R3, R73, c[0x0][0x2d0], -R0 ;  /* 0x0000b40049037a23 */ /* 0x004fc80000010800 */
[----:B------:R2:W-:Y:S02]  /*5440*/  MUFU.EX2 R177, R3 ;  /* 0x0000000300b17308 */ /* 0x0005e40000000800 */
[----:B-1----:R-:W-:Y:S08]  /*5450*/  HMMA.16816.F32 R20, R8, R52, RZ ;  /* 0x000000340814723c */ /* 0x002ff000000018ff */
[----:B------:R-:W-:Y:S01]  /*5460*/  HMMA.16816.F32 R124, R4, R38, R48 ;  /* 0x00000026047c723c */ /* 0x000fe20000001830 */
[----:B------:R-:W-:Y:S01]  /*5470*/  LDSM.16.MT88.4 R48, [R169+0x2800] ;  /* 0x00280000a930783b */ /* 0x000fe20000004200 */
[----:B--2---:R-:W-:-:S06]  /*5480*/  FFMA.FTZ R3, R72, c[0x0][0x2d0], -R0 ;  /* 0x0000b40048037a23 */ /* 0x004fcc0000010800 */
[C---:B------:R-:W-:Y:S01]  /*5490*/  HMMA.16816.F32 R16, R8.reuse, R54, RZ ;  /* 0x000000360810723c */ /* 0x040fe200000018ff */
[----:B------:R-:W1:Y:S01]  /*54a0*/  LDSM.16.MT88.4 R52, [R170+0x2800] ;  /* 0x00280000aa34783b */ /* 0x000e620000004200 */
[----:B------:R2:W1:Y:S06]  /*54b0*/  MUFU.EX2 R180, R3 ;  /* 0x0000000300b47308 */ /* 0x00046c0000000800 */
[----:B------:R-:W-:Y:S08]  /*54c0*/  HMMA.16816.F32 R36, R8, R64, RZ ;  /* 0x000000400824723c */ /* 0x000ff000000018ff */
[----:B---3--:R-:W-:Y:S01]  /*54d0*/  HMMA.16816.F32 R108, R4, R28, R20 ;  /* 0x0000001c046c723c */ /* 0x008fe20000001814 */
[----:B--2---:R-:W-:-:S04]  /*54e0*/  FFMA.FTZ R3, R70, c[0x0][0x2d0], -R2 ;  /* 0x0000b40046037a23 */ /* 0x004fc80000010802 */
[----:B------:R2:W-:Y:S03]  /*54f0*/  MUFU.EX2 R162, R3 ;  /* 0x0000000300a27308 */ /* 0x0005e60000000800 */
[C---:B------:R-:W-:Y:S01]  /*5500*/  HMMA.16816.F32 R32, R8.reuse, R66, RZ ;  /* 0x000000420820723c */ /* 0x040fe200000018ff */
[----:B------:R-:W3:Y:S07]  /*5510*/  LDSM.16.MT88.4 R64, [R167+0x4000] ;  /* 0x00400000a740783b */ /* 0x000eee0000004200 */
[----:B----4-:R-:W-:Y:S01]  /*5520*/  HMMA.16816.F32 R20, R8, R24, RZ ;  /* 0x000000180814723c */ /* 0x010fe200000018ff */
[----:B--2---:R-:W-:-:S07]  /*5530*/  FFMA.FTZ R3, R68, c[0x0][0x2d0], -R2 ;  /* 0x0000b40044037a23 */ /* 0x004fce0000010802 */
[C---:B------:R-:W-:Y:S08]  /*5540*/  HMMA.16816.F32 R136, R4.reuse, R30, R16 ;  /* 0x0000001e0488723c */ /* 0x040ff00000001810 */
[----:B-----5:R-:W-:Y:S01]  /*5550*/  HMMA.16816.F32 R128, R4, R44, R36 ;  /* 0x0000002c0480723c */ /* 0x020fe20000001824 */
[----:B------:R-:W2:Y:S07]  /*5560*/  LDSM.16.MT88.4 R36, [R168+0x4000] ;  /* 0x00400000a824783b */ /* 0x000eae0000004200 */
[C---:B------:R-:W-:Y:S08]  /*5570*/  HMMA.16816.F32 R28, R8.reuse, R58, RZ ;  /* 0x0000003a081c723c */ /* 0x040ff000000018ff */
[----:B------:R-:W-:Y:S08]  /*5580*/  HMMA.16816.F32 R16, R8, R26, RZ ;  /* 0x0000001a0810723c */ /* 0x000ff000000018ff */
[C---:B------:R-:W-:Y:S01]  /*5590*/  HMMA.16816.F32 R112, R4.reuse, R46, R32 ;  /* 0x0000002e0470723c */ /* 0x040fe20000001820 */
[----:B------:R-:W4:Y:S07]  /*55a0*/  LDSM.16.MT88.4 R44, [R167+0x4800] ;  /* 0x00480000a72c783b */ /* 0x000f2e0000004200 */
[----:B------:R-:W-:Y:S08]  /*55b0*/  HMMA.16816.F32 R120, R4, R40, R20 ;  /* 0x000000280478723c */ /* 0x000ff00000001814 */
[C---:B------:R-:W-:Y:S08]  /*55c0*/  HMMA.16816.F32 R20, R8.reuse, R62, RZ ;  /* 0x0000003e0814723c */ /* 0x040ff000000018ff */
[----:B------:R-:W-:Y:S08]  /*55d0*/  HMMA.16816.F32 R32, R8, R56, RZ ;  /* 0x000000380820723c */ /* 0x000ff000000018ff */
[C---:B-1----:R-:W-:Y:S01]  /*55e0*/  HMMA.16816.F32 R92, R4.reuse, R54, R28 ;  /* 0x00000036045c723c */ /* 0x042fe2000000181c */
[----:B------:R-:W1:Y:S07]  /*55f0*/  LDSM.16.MT88.4 R28, [R168+0x4800] ;  /* 0x00480000a81c783b */ /* 0x000e6e0000004200 */
[----:B------:R-:W-:Y:S08]  /*5600*/  HMMA.16816.F32 R104, R4, R42, R16 ;  /* 0x0000002a0468723c */ /* 0x000ff00000001810 */
[----:B---3--:R-:W-:Y:S08]  /*5610*/  HMMA.16816.F32 R16, R8, R64, RZ ;  /* 0x000000400810723c */ /* 0x008ff000000018ff */
[C---:B------:R-:W-:Y:S08]  /*5620*/  HMMA.16816.F32 R84, R4.reuse, R50, R20 ;  /* 0x000000320454723c */ /* 0x040ff00000001814 */
[----:B------:R-:W-:Y:S01]  /*5630*/  HMMA.16816.F32 R96, R4, R52, R32 ;  /* 0x000000340460723c */ /* 0x000fe20000001820 */
[----:B------:R-:W3:Y:S07]  /*5640*/  LDSM.16.MT88.4 R32, [R170+0x4000] ;  /* 0x00400000aa20783b */ /* 0x000eee0000004200 */
[C---:B--2---:R-:W-:Y:S08]  /*5650*/  HMMA.16816.F32 R20, R8.reuse, R36, RZ ;  /* 0x000000240814723c */ /* 0x044ff000000018ff */
[----:B------:R-:W-:Y:S08]  /*5660*/  HMMA.16816.F32 R24, R8, R60, RZ ;  /* 0x0000003c0818723c */ /* 0x000ff000000018ff */
[----:B----4-:R-:W-:Y:S08]  /*5670*/  HMMA.16816.F32 R80, R4, R44, R16 ;  /* 0x0000002c0450723c */ /* 0x010ff00000001810 */
[----:B------:R-:W-:Y:S08]  /*5680*/  HMMA.16816.F32 R16, R8, R38, RZ ;  /* 0x000000260810723c */ /* 0x000ff000000018ff */
[C---:B-1----:R-:W-:Y:S01]  /*5690*/  HMMA.16816.F32 R56, R4.reuse, R28, R20 ;  /* 0x0000001c0438723c */ /* 0x042fe20000001814 */
[----:B------:R-:W1:Y:S07]  /*56a0*/  LDSM.16.MT88.4 R20, [R170+0x4800] ;  /* 0x00480000aa14783b */ /* 0x000e6e0000004200 */
[----:B------:R-:W-:Y:S08]  /*56b0*/  HMMA.16816.F32 R88, R4, R48, R24 ;  /* 0x000000300458723c */ /* 0x000ff00000001818 */
[----:B------:R-:W-:Y:S08]  /*56c0*/  HMMA.16816.F32 R24, R8, R66, RZ ;  /* 0x000000420818723c */ /* 0x000ff000000018ff */
[----:B------:R-:W-:Y:S08]  /*56d0*/  HMMA.16816.F32 R48, R4, R30, R16 ;  /* 0x0000001e0430723c */ /* 0x000ff00000001810 */
[----:B---3--:R-:W-:Y:S08]  /*56e0*/  HMMA.16816.F32 R16, R8, R32, RZ ;  /* 0x000000200810723c */ /* 0x008ff000000018ff */
[C---:B------:R-:W-:Y:S11]  /*56f0*/  HMMA.16816.F32 R64, R4.reuse, R46, R24 ;  /* 0x0000002e0440723c */ /* 0x040ff60000001818 */
[----:B------:R-:W-:Y:S05]  /*5700*/  @!UPT UIADD3 URZ, URZ, URZ, URZ ;  /* 0x0000003f3f3ff290 */ /* 0x000fea000fffe03f */
[----:B-1----:R-:W-:Y:S08]  /*5710*/  HMMA.16816.F32 R44, R4, R20, R16 ;  /* 0x00000014042c723c */ /* 0x002ff00000001810 */
[----:B------:R-:W-:Y:S11]  /*5720*/  HMMA.16816.F32 R16, R8, R34, RZ ;  /* 0x000000220810723c */ /* 0x000ff600000018ff */
[----:B------:R-:W-:Y:S11]  /*5730*/  @!UPT UIADD3 URZ, URZ, URZ, URZ ;  /* 0x0000003f3f3ff290 */ /* 0x000ff6000fffe03f */
[----:B------:R-:W-:Y:S02]  /*5740*/  @!UPT UIADD3 URZ, URZ, URZ, URZ ;  /* 0x0000003f3f3ff290 */ /* 0x000fe4000fffe03f */
[----:B------:R-:W-:Y:S01]  /*5750*/  HMMA.16816.F32 R36, R4, R22, R16 ;  /* 0x000000160424723c */ /* 0x000fe20000001810 */
[----:B------:R-:W1:Y:S07]  /*5760*/  LDSM.16.MT88.4 R16, [R169+0x4000] ;  /* 0x00400000a910783b */ /* 0x000e6e0000004200 */
[C---:B-1----:R-:W-:Y:S08]  /*5770*/  HMMA.16816.F32 R20, R8.reuse, R16, RZ ;  /* 0x000000100814723c */ /* 0x042ff000000018ff */
[----:B------:R-:W-:Y:S01]  /*5780*/  HMMA.16816.F32 R8, R8, R18, RZ ;  /* 0x000000120808723c */ /* 0x000fe200000018ff */
[----:B------:R-:W1:Y:S11]  /*5790*/  LDSM.16.MT88.4 R16, [R169+0x4800] ;  /* 0x00480000a910783b */ /* 0x000e760000004200 */
[----:B------:R-:W-:Y:S04]  /*57a0*/  @!UPT UIADD3 URZ, URZ, URZ, URZ ;  /* 0x0000003f3f3ff290 */ /* 0x000fe8000fffe03f */
[C---:B-1----:R-:W-:Y:S01]  /*57b0*/  HMMA.16816.F32 R24, R4.reuse, R16, R20 ;  /* 0x000000100418723c */ /* 0x042fe20000001814 */
[----:B------:R1:W2:Y:S06]  /*57c0*/  MUFU.EX2 R22, R3 ;  /* 0x0000000300167308 */ /* 0x0002ac0000000800 */
[----:B------:R-:W-:Y:S01]  /*57d0*/  FADD.FTZ R21, R155, R153 ;  /* 0x000000999b157221 */ /* 0x000fe20000010000 */
[----:B------:R-:W-:Y:S01]  /*57e0*/  HMMA.16816.F32 R16, R4, R18, R8 ;  /* 0x000000120410723c */ /* 0x000fe20000001808 */
[----:B------:R-:W3:Y:S06]  /*57f0*/  LDSM.16.MT88.4 R8, [R167+0x1000] ;  /* 0x00100000a708783b */ /* 0x000eec0000004200 */
[----:B------:R-:W-:Y:S01]  /*5800*/  FADD.FTZ R4, R154, R152 ;  /* 0x000000989a047221 */ /* 0x000fe20000010000 */
[----:B------:R-:W-:Y:S01]  /*5810*/  F2FP.PACK_AB R6, R180, R177 ;  /* 0x000000b1b406723e */ /* 0x000fe200000000ff */
[----:B-1----:R-:W-:Y:S01]  /*5820*/  FFMA.FTZ R3, R71, c[0x0][0x2d0], -R2 ;  /* 0x0000b40047037a23 */ /* 0x002fe20000010802 */
[----:B--2---:R-:W-:-:S03]  /*5830*/  F2FP.PACK_AB R5, R22, R162 ;  /* 0x000000a21605723e */ /* 0x004fc600000000ff */
[----:B------:R1:W-:Y:S02]  /*5840*/  MUFU.EX2 R23, R3 ;  /* 0x0000000300177308 */ /* 0x0003e40000000800 */
[----:B-1----:R-:W-:-:S06]  /*5850*/  FFMA.FTZ R3, R69, c[0x0][0x2d0], -R2 ;  /* 0x0000b40045037a23 */ /* 0x002fcc0000010802 */
[----:B------:R1:W2:Y:S02]  /*5860*/  MUFU.EX2 R171, R3 ;  /* 0x0000000300ab7308 */ /* 0x0002a40000000800 */
[----:B-1----:R-:W-:Y:S01]  /*5870*/  FADD.FTZ R3, R13, R4 ;  /* 0x000000040d037221 */ /* 0x002fe20000010000 */
[----:B------:R-:W-:Y:S01]  /*5880*/  F2FP.PACK_AB R4, R172, R163 ;  /* 0x000000a3ac04723e */ /* 0x000fe200000000ff */
[--C-:B------:R-:W-:Y:S01]  /*5890*/  FFMA.FTZ R13, R77, c[0x0][0x2d0], -R0.reuse ;  /* 0x0000b4004d0d7a23 */ /* 0x100fe20000010800 */
[----:B--2---:R-:W-:Y:S01]  /*58a0*/  F2FP.PACK_AB R7, R171, R23 ;  /* 0x00000017ab07723e */ /* 0x004fe200000000ff */
[----:B------:R-:W-:Y:S02]  /*58b0*/  FFMA.FTZ R0, R76, c[0x0][0x2d0], -R0 ;  /* 0x0000b4004c007a23 */ /* 0x000fe40000010800 */
[----:B------:R-:W-:Y:S02]  /*58c0*/  FADD.FTZ R20, R156, R3 ;  /* 0x000000039c147221 */ /* 0x000fe40000010000 */
[----:B------:R1:W-:Y:S01]  /*58d0*/  MUFU.EX2 R185, R0 ;  /* 0x0000000000b97308 */ /* 0x0003e20000000800 */
[--C-:B------:R-:W-:Y:S01]  /*58e0*/  FFMA.FTZ R3, R102, c[0x0][0x2d0], -R2.reuse ;  /* 0x0000b40066037a23 */ /* 0x100fe20000010802 */
[C---:B---3--:R-:W-:Y:S06]  /*58f0*/  HMMA.16816.F32 R132, R4.reuse, R8, R132 ;  /* 0x000000080484723c */ /* 0x048fec0000001884 */
[----:B------:R-:W2:Y:S02]  /*5900*/  MUFU.EX2 R13, R13 ;  /* 0x0000000d000d7308 */ /* 0x000ea40000000800 */
[----:B------:R-:W-:Y:S01]  /*5910*/  HMMA.16816.F32 R28, R4, R10, R124 ;  /* 0x0000000a041c723c */ /* 0x000fe2000000187c */
[----:B------:R-:W3:Y:S01]  /*5920*/  LDSM.16.MT88.4 R8, [R168+0x1000] ;  /* 0x00100000a808783b */ /* 0x000ee20000004200 */
[----:B-1----:R-:W-:-:S06]  /*5930*/  FFMA.FTZ R0, R161, c[0x0][0x2d0], -R2 ;  /* 0x0000b400a1007a23 */ /* 0x002fcc0000010802 */
[C---:B---3--:R-:W-:Y:S08]  /*5940*/  HMMA.16816.F32 R124, R4.reuse, R8, R148 ;  /* 0x00000008047c723c */ /* 0x048ff00000001894 */
        /* <DEDUP_REMOVED lines=16> */
[----:B------:R-:W1:Y:S04]  /*5a50*/  LDSM.16.MT88.4 R8, [R170+0x3000] ;  /* 0x00300000aa08783b */ /* 0x000e680000004200 */
[----:B------:R-:W-:Y:S03]  /*5a60*/  LDSM.16.MT88.4 R104, [R169+0x1800] ;  /* 0x00180000a968783b */ /* 0x000fe60000004200 */
[C---:B-1----:R-:W-:Y:S07]  /*5a70*/  HMMA.16816.F32 R156, R4.reuse, R8, R96 ;  /* 0x00000008049c723c */ /* 0x042fee0000001860 */
[----:B------:R-:W-:Y:S01]  /*5a80*/  F2FP.PACK_AB R96, R14, R15 ;  /* 0x0000000f0e60723e */ /* 0x000fe200000000ff */
[----:B------:R-:W-:Y:S01]  /*5a90*/  HMMA.16816.F32 R148, R4, R10, R92 ;  /* 0x0000000a0494723c */ /* 0x000fe2000000185c */
[----:B------:R-:W1:Y:S01]  /*5aa0*/  LDSM.16.MT88.4 R8, [R169+0x3000] ;  /* 0x00300000a908783b */ /* 0x000e620000004200 */
[----:B--2---:R-:W-:-:S06]  /*5ab0*/  F2FP.PACK_AB R98, R185, R13 ;  /* 0x0000000db962723e */ /* 0x004fcc00000000ff */
        /* <DEDUP_REMOVED lines=18> */
[----:B------:R-:W-:Y:S06]  /*5be0*/  MUFU.EX2 R8, R3 ;  /* 0x0000000300087308 */ /* 0x000fec0000000800 */
[----:B------:R-:W-:-:S02]  /*5bf0*/  FADD.FTZ R4, R184, R21 ;  /* 0x00000015b8047221 */ /* 0x000fc40000010000 */
[--C-:B-1----:R-:W-:Y:S02]  /*5c00*/  FFMA.FTZ R0, R160, c[0x0][0x2d0], -R2.reuse ;  /* 0x0000b400a0007a23 */ /* 0x102fe40000010802 */
[----:B------:R-:W-:Y:S02]  /*5c10*/  FFMA.FTZ R2, R101, c[0x0][0x2d0], -R2 ;  /* 0x0000b40065027a23 */ /* 0x000fe40000010802 */
[----:B------:R-:W-:Y:S01]  /*5c20*/  FADD.FTZ R4, R186, R4 ;  /* 0x00000004ba047221 */ /* 0x000fe20000010000 */
[----:B------:R-:W1:Y:S08]  /*5c30*/  MUFU.EX2 R10, R0 ;  /* 0x00000000000a7308 */ /* 0x000e700000000800 */
[----:B------:R-:W2:Y:S01]  /*5c40*/  MUFU.EX2 R186, R2 ;  /* 0x0000000200ba7308 */ /* 0x000ea20000000800 */
[----:B-1----:R-:W-:Y:S01]  /*5c50*/  F2FP.PACK_AB R97, R10, R9 ;  /* 0x000000090a61723e */ /* 0x002fe200000000ff */
[----:B------:R-:W-:-:S04]  /*5c60*/  FADD.FTZ R0, R183, R20 ;  /* 0x00000014b7007221 */ /* 0x000fc80000010000 */
[----:B------:R-:W-:Y:S01]  /*5c70*/  FADD.FTZ R0, R215, R0 ;  /* 0x00000000d7007221 */ /* 0x000fe20000010000 */
[----:B--2---:R-:W-:Y:S01]  /*5c80*/  F2FP.PACK_AB R99, R186, R8 ;  /* 0x00000008ba63723e */ /* 0x004fe200000000ff */
[----:B------:R-:W-:Y:S02]  /*5c90*/  FADD.FTZ R2, R213, R4 ;  /* 0x00000004d5027221 */ /* 0x000fe40000010000 */
[----:B------:R-:W-:Y:S01]  /*5ca0*/  LDSM.16.MT88.4 R4, [R169+0x5800] ;  /* 0x00580000a904783b */ /* 0x000fe20000004200 */
[----:B------:R-:W-:Y:S02]  /*5cb0*/  FADD.FTZ R0, R214, R0 ;  /* 0x00000000d6007221 */ /* 0x000fe40000010000 */
[----:B------:R-:W-:Y:S01]  /*5cc0*/  FADD.FTZ R2, R192, R2 ;  /* 0x00000002c0027221 */ /* 0x000fe20000010000 */
[----:B------:R-:W-:Y:S01]  /*5cd0*/  HMMA.16816.F32 R116, R96, R112, R116 ;  /* 0x000000706074723c */ /* 0x000fe20000001874 */
[----:B------:R-:W-:Y:S02]  /*5ce0*/  FADD.FTZ R0, R219, R0 ;  /* 0x00000000db007221 */ /* 0x000fe40000010000 */
[----:B------:R-:W-:-:S04]  /*5cf0*/  FADD.FTZ R2, R217, R2 ;  /* 0x00000002d9027221 */ /* 0x000fc80000010000 */
[----:B------:R-:W-:Y:S01]  /*5d00*/  FADD.FTZ R3, R218, R2 ;  /* 0x00000002da037221 */ /* 0x000fe20000010000 */
[----:B------:R-:W-:Y:S01]  /*5d10*/  HMMA.16816.F32 R112, R96, R114, R40 ;  /* 0x000000726070723c */ /* 0x000fe20000001828 */
[----:B------:R-:W1:Y:S01]  /*5d20*/  LDSM.16.MT88.4 R40, [R167+0x3800] ;  /* 0x00380000a728783b */ /* 0x000e620000004200 */
[----:B------:R-:W-:-:S06]  /*5d30*/  @P4 IMAD.HI.U32 R2, R205, c[0x0][0x2c8], RZ ;  /* 0x0000b200cd024a27 */ /* 0x000fcc00078e00ff */
[C---:B------:R-:W-:Y:S01]  /*5d40*/  HMMA.16816.F32 R44, R96.reuse, R48, R72 ;  /* 0x00000030602c723c */ /* 0x040fe20000001848 */
[----:B------:R-:W2:Y:S07]  /*5d50*/  LDSM.16.MT88.4 R72, [R167+0x5800] ;  /* 0x00580000a748783b */ /* 0x000eae0000004200 */
[C---:B------:R-:W-:Y:S08]  /*5d60*/  HMMA.16816.F32 R108, R96.reuse, R104, R108 ;  /* 0x00000068606c723c */ /* 0x040ff0000000186c */
[C---:B------:R-:W-:Y:S08]  /*5d70*/  HMMA.16816.F32 R104, R96.reuse, R106, R52 ;  /* 0x0000006a6068723c */ /* 0x040ff00000001834 */
[C---:B------:R-:W-:Y:S08]  /*5d80*/  HMMA.16816.F32 R48, R96.reuse, R50, R76 ;  /* 0x000000326030723c */ /* 0x040ff0000000184c */
[C---:B------:R-:W-:Y:S08]  /*5d90*/  HMMA.16816.F32 R132, R96.reuse, R128, R132 ;  /* 0x000000806084723c */ /* 0x040ff00000001884 */
[C---:B-1----:R-:W-:Y:S08]  /*5da0*/  HMMA.16816.F32 R36, R96.reuse, R40, R60 ;  /* 0x000000286024723c */ /* 0x042ff0000000183c */
[C---:B------:R-:W-:Y:S08]  /*5db0*/  HMMA.16816.F32 R60, R96.reuse, R64, R140 ;  /* 0x00000040603c723c */ /* 0x040ff0000000188c */
[C---:B------:R-:W-:Y:S01]  /*5dc0*/  HMMA.16816.F32 R64, R96.reuse, R66, R88 ;  /* 0x000000426040723c */ /* 0x040fe20000001858 */
[----:B------:R-:W1:Y:S07]  /*5dd0*/  LDSM.16.MT88.4 R88, [R170+0x5800] ;  /* 0x00580000aa58783b */ /* 0x000e6e0000004200 */
[C---:B------:R-:W-:Y:S08]  /*5de0*/  HMMA.16816.F32 R40, R96.reuse, R42, R68 ;  /* 0x0000002a6028723c */ /* 0x040ff00000001844 */
[C---:B--2---:R-:W-:Y:S08]  /*5df0*/  HMMA.16816.F32 R68, R96.reuse, R72, R84 ;  /* 0x000000486044723c */ /* 0x044ff00000001854 */
[C---:B------:R-:W-:Y:S01]  /*5e00*/  HMMA.16816.F32 R72, R96.reuse, R74, R80 ;  /* 0x0000004a6048723c */ /* 0x040fe20000001850 */
[----:B------:R-:W2:Y:S07]  /*5e10*/  LDSM.16.MT88.4 R80, [R168+0x5800] ;  /* 0x00580000a850783b */ /* 0x000eae0000004200 */
[C---:B------:R-:W-:Y:S08]  /*5e20*/  HMMA.16816.F32 R124, R96.reuse, R120, R124 ;  /* 0x00000078607c723c */ /* 0x040ff0000000187c */
[C---:B------:R-:W-:Y:S08]  /*5e30*/  HMMA.16816.F32 R52, R96.reuse, R56, R156 ;  /* 0x000000386034723c */ /* 0x040ff0000000189c */
[C---:B-1----:R-:W-:Y:S08]  /*5e40*/  HMMA.16816.F32 R84, R96.reuse, R88, R136 ;  /* 0x000000586054723c */ /* 0x042ff00000001888 */
[C---:B------:R-:W-:Y:S08]  /*5e50*/  HMMA.16816.F32 R88, R96.reuse, R90, R92 ;  /* 0x0000005a6058723c */ /* 0x040ff0000000185c */
[C---:B------:R-:W-:Y:S07]  /*5e60*/  HMMA.16816.F32 R92, R96.reuse, R4, R24 ;  /* 0x00000004605c723c */ /* 0x040fee0000001818 */
[----:B------:R-:W-:Y:S01]  /*5e70*/  FADD.FTZ R4, R163, R0 ;  /* 0x00000000a3047221 */ /* 0x000fe20000010000 */
[----:B------:R-:W-:Y:S01]  /*5e80*/  MOV R0, R205 ;  /* 0x000000cd00007202 */ /* 0x000fe20000000f00 */
[----:B--2---:R-:W-:Y:S01]  /*5e90*/  HMMA.16816.F32 R76, R96, R80, R152 ;  /* 0x00000050604c723c */ /* 0x004fe20000001898 */
[----:B------:R-:W-:Y:S01]  /*5ea0*/  @P4 SHF.R.U32.HI R0, RZ, c[0x0][0x2cc], R2 ;  /* 0x0000b300ff004a19 */ /* 0x000fe20000011602 */
[----:B------:R-:W-:-:S02]  /*5eb0*/  FADD.FTZ R2, R162, R3 ;  /* 0x00000003a2027221 */ /* 0x000fc40000010000 */
[----:B------:R-:W-:Y:S01]  /*5ec0*/  FADD.FTZ R4, R172, R4 ;  /* 0x00000004ac047221 */ /* 0x000fe20000010000 */
[----:B------:R-:W-:Y:S01]  /*5ed0*/  IADD3 R0, R0, R203, -R204 ;  /* 0x000000cb00007210 */ /* 0x000fe20007ffe8cc */
[----:B------:R-:W-:Y:S02]  /*5ee0*/  FADD.FTZ R2, R22, R2 ;  /* 0x0000000216027221 */ /* 0x000fe40000010000 */
[----:B------:R-:W-:Y:S01]  /*5ef0*/  FADD.FTZ R4, R177, R4 ;  /* 0x00000004b1047221 */ /* 0x000fe20000010000 */
[----:B------:R-:W-:Y:S01]  /*5f00*/  SHF.R.S32.HI R5, RZ, 0x1f, R0 ;  /* 0x0000001fff057819 */ /* 0x000fe20000011400 */
[----:B------:R-:W-:Y:S01]  /*5f10*/  FADD.FTZ R3, R23, R2 ;  /* 0x0000000217037221 */ /* 0x000fe20000010000 */
[C---:B------:R-:W-:Y:S01]  /*5f20*/  HMMA.16816.F32 R128, R96.reuse, R130, R28 ;  /* 0x000000826080723c */ /* 0x040fe2000000181c */
[----:B------:R-:W-:Y:S01]  /*5f30*/  FADD.FTZ R2, R180, R4 ;  /* 0x00000004b4027221 */ /* 0x000fe20000010000 */
[----:B------:R-:W-:Y:S01]  /*5f40*/  LEA.HI R5, R5, R0, RZ, 0x6 ;  /* 0x0000000005057211 */ /* 0x000fe200078f30ff */
[----:B------:R-:W-:Y:S01]  /*5f50*/  FADD.FTZ R0, R171, R3 ;  /* 0x00000003ab007221 */ /* 0x000fe20000010000 */
[----:B------:R-:W-:Y:S01]  /*5f60*/  IADD3 R180, R209, -0x2, RZ ;  /* 0xfffffffed1b47810 */ /* 0x000fe20007ffe0ff */
[----:B------:R-:W-:Y:S01]  /*5f70*/  FADD.FTZ R2, R15, R2 ;  /* 0x000000020f027221 */ /* 0x000fe20000010000 */
[----:B------:R-:W-:Y:S01]  /*5f80*/  SHF.R.S32.HI R3, RZ, 0x6, R5 ;  /* 0x00000006ff037819 */ /* 0x000fe20000011405 */
[----:B------:R-:W-:Y:S01]  /*5f90*/  FADD.FTZ R0, R9, R0 ;  /* 0x0000000009007221 */ /* 0x000fe20000010000 */
[----:B------:R-:W-:Y:S01]  /*5fa0*/  HMMA.16816.F32 R120, R96, R122, R32 ;  /* 0x0000007a6078723c */ /* 0x000fe20000001820 */
[----:B------:R-:W-:Y:S01]  /*5fb0*/  FADD.FTZ R2, R14, R2 ;  /* 0x000000020e027221 */ /* 0x000fe20000010000 */
[----:B------:R-:W-:Y:S01]  /*5fc0*/  IMNMX R192, R189, R3, !PT ;  /* 0x00000003bdc07217 */ /* 0x000fe20007800200 */
[----:B------:R-:W-:-:S02]  /*5fd0*/  FADD.FTZ R0, R10, R0 ;  /* 0x000000000a007221 */ /* 0x000fc40000010000 */
[----:B------:R-:W-:Y:S01]  /*5fe0*/  FADD.FTZ R2, R13, R2 ;  /* 0x000000020d027221 */ /* 0x000fe20000010000 */
[----:B------:R-:W-:Y:S01]  /*5ff0*/  ISETP.GE.AND P0, PT, R180, R192, PT ;  /* 0x000000c0b400720c */ /* 0x000fe20003f06270 */
[----:B------:R-:W-:Y:S01]  /*6000*/  FADD.FTZ R0, R8, R0 ;  /* 0x0000000008007221 */ /* 0x000fe20000010000 */
[----:B------:R-:W-:Y:S01]  /*6010*/  HMMA.16816.F32 R56, R96, R58, R148 ;  /* 0x0000003a6038723c */ /* 0x000fe20000001894 */
[----:B------:R-:W-:Y:S02]  /*6020*/  FADD.FTZ R185, R185, R2 ;  /* 0x00000002b9b97221 */ /* 0x000fe40000010000 */
[----:B------:R-:W-:-:S05]  /*6030*/  FADD.FTZ R186, R186, R0 ;  /* 0x00000000baba7221 */ /* 0x000fca0000010000 */
[C---:B------:R-:W-:Y:S08]  /*6040*/  HMMA.16816.F32 R80, R96.reuse, R82, R144 ;  /* 0x000000526050723c */ /* 0x040ff00000001890 */
[----:B------:R-:W-:Y:S01]  /*6050*/  HMMA.16816.F32 R96, R96, R6, R16 ;  /* 0x000000066060723c */ /* 0x000fe20000001810 */
[----:B------:R-:W-:Y:S03]  /*6060*/  @!UPT UIADD3 URZ, URZ, URZ, URZ ;  /* 0x0000003f3f3ff290 */ /* 0x000fe6000fffe03f */
[----:B------:R-:W-:Y:S11]  /*6070*/  @!P0 BRA `(.L_x_1130) ;  /* 0x000036b000008947 */ /* 0x000ff60003800000 */
[----:B------:R-:W-:Y:S02]  /*6080*/  MOV R102, R12 ;  /* 0x0000000c00667202 */ /* 0x000fe40000000f00 */
[----:B------:R-:W-:-:S07]  /*6090*/  MOV R101, R100 ;  /* 0x0000006400657202 */ /* 0x000fce0000000f00 */
.L_x_1141:
        /* <DEDUP_REMOVED lines=16> */
[C---:B------:R-:W-:Y:S01]  /*61a0*/  IMAD.WIDE.U32 R2, R181.reuse, c[0x0][0x208], RZ ;  /* 0x00008200b5027a25 */ /* 0x040fe200078e00ff */
        /* <DEDUP_REMOVED lines=23> */
.L_x_1227:
[----:B------:R-:W-:-:S05]  /*6320*/  BRA.DIV ~URZ, `(.L_x_1134) ;  /* 0x0000c1327f007947 */ /* 0x000fca000b800000 */
[----:B------:R-:W5:Y:S01]  /*6330*/  SHFL.IDX PT, R0, R12, RZ, 0x181f ;  /* 0x00181fff0c007589 */ /* 0x000f6200000e0000 */
[----:B------:R-:W-:Y:S02]  /*6340*/  ISETP.GE.AND P5, PT, R182, c[0x0][0x1d4], PT ;  /* 0x00007500b6007a0c */ /* 0x000fe40003fa6270 */
[----:B------:R-:W-:Y:S02]  /*6350*/  ISETP.GE.AND P2, PT, R187, c[0x0][0x1d4], PT ;  /* 0x00007500bb007a0c */ /* 0x000fe40003f46270 */
[C---:B-----5:R-:W-:Y:S02]  /*6360*/  IADD3 R2, P0, R0.reuse, R20, RZ ;  /* 0x0000001400027210 */ /* 0x060fe40007f1e0ff */
[----:B------:R-:W-:Y:S03]  /*6370*/  IADD3 R6, P6, R0, R21, RZ ;  /* 0x0000001500067210 */ /* 0x000fe60007fde0ff */
[----:B---3--:R-:W-:Y:S01]  /*6380*/  IMAD.X R3, R4, 0x1, R13, P0 ;  /* 0x0000000104037824 */ /* 0x008fe200000e060d */
        /* <DEDUP_REMOVED lines=14> */
.L_x_1228:
[C---:B--23--:R-:W-:Y:S02]  /*6470*/  IADD3 R2, -R5.reuse, 0x10, RZ ;  /* 0x0000001005027810 */ /* 0x04cfe40007ffe1ff */
[----:B------:R-:W-:Y:S02]  /*6480*/  ISETP.NE.U32.AND P5, PT, R5, RZ, PT ;  /* 0x000000ff0500720c */ /* 0x000fe40003fa5070 */
[----:B------:R-:W-:Y:S02]  /*6490*/  LOP3.LUT R2, R2, 0xf, RZ, 0xc0, !PT ;  /* 0x0000000f02027812 */ /* 0x000fe400078ec0ff */
[----:B------:R-:W-:Y:S02]  /*64a0*/  ISETP.NE.U32.AND P6, PT, R6, RZ, PT ;  /* 0x000000ff0600720c */ /* 0x000fe40003fc5070 */
        /* <DEDUP_REMOVED lines=15> */
[----:B------:R-:W-:Y:S05]  /*65a0*/  IADD3.X R3, RZ, R4, R15, P2, P0 ;  /* 0x00000004ff037210 */ /* 0x000fea00017e040f */
[----:B------:R2:W-:Y:S04]  /*65b0*/  LDGSTS.E.BYPASS.LTC128B.128.ZFILL [R179+0x5100], [R2.64], P5 ;  /* 0x0510000002b37fae */ /* 0x0005e8000a941d46 */
.L_x_1132:
[----:B------:R-:W-:Y:S05]  /*65c0*/  BSYNC B0 ;  /* 0x0000000000007941 */ /* 0x000fea0003800000 */
.L_x_1131:
        /* <DEDUP_REMOVED lines=223> */
[----:B------:R-:W-:Y:S01]  /*73c0*/  IMAD.SHL.U32 R22, R188, 0x2, RZ ;  /* 0x00000002bc167824 */ /* 0x000fe200078e00ff */
[----:B------:R-:W-:Y:S01]  /*73d0*/  IADD3 R2, R2, -0x40, R190 ;  /* 0xffffffc002027810 */ /* 0x000fe20007ffe0be */
[C---:B------:R-:W-:Y:S01]  /*73e0*/  IMAD.SHL.U32 R21, R187.reuse, 0x2, RZ ;  /* 0x00000002bb157824 */ /* 0x040fe200078e00ff */
        /* <DEDUP_REMOVED lines=30> */
.L_x_1229:
[----:B------:R-:W-:-:S05]  /*75d0*/  BRA.DIV ~URZ, `(.L_x_1138) ;  /* 0x0000b1327f007947 */ /* 0x000fca000b800000 */
[----:B------:R-:W4:Y:S01]  /*75e0*/  SHFL.IDX PT, R0, R8, RZ, 0x181f ;  /* 0x00181fff08007589 */ /* 0x000f2200000e0000 */
[----:B------:R-:W-:Y:S02]  /*75f0*/  ISETP.GE.AND P5, PT, R182, c[0x0][0x1d4], PT ;  /* 0x00007500b6007a0c */ /* 0x000fe40003fa6270 */
[----:B------:R-:W-:Y:S02]  /*7600*/  ISETP.GE.AND P2, PT, R187, c[0x0][0x1d4], PT ;  /* 0x00007500bb007a0c */ /* 0x000fe40003f46270 */
[C---:B----4-:R-:W-:Y:S02]  /*7610*/  IADD3 R2, P0, R0.reuse, R20, RZ ;  /* 0x0000001400027210 */ /* 0x050fe40007f1e0ff */
        /* <DEDUP_REMOVED lines=10> */
[----:B----4-:R-:W-:Y:S01]  /*76c0*/  SEL R6, RZ, 0x10, P2 ;  /* 0x00000010ff067807 */ /* 0x010fe20001000000 */
[----:B------:R-:W-:Y:S01]  /*76d0*/  IMAD.X R3, R4, 0x1, R11, P6 ;  /* 0x0000000104037824 */ /* 0x000fe200030e060b */
[----:B------:R-:W-:Y:S01]  /*76e0*/  SEL R7, RZ, 0x10, P0 ;  /* 0x00000010ff077807 */ /* 0x000fe20000000000 */
[----:B------:R4:W2:Y:S04]  /*76f0*/  SHFL.IDX PT, R4, R5, 0x1, 0x181f ;  /* 0x00381f0005047f89 */ /* 0x0008a800000e0000 */
[----:B------:R1:W-:Y:S01]  /*7700*/  LDGSTS.E.BYPASS.LTC128B.128 [R179+0xa100], [R2.64], !P0 ;  /* 0x0a10000002b37fae */ /* 0x0003e2000c101d46 */
[----:B--2-4-:R-:W-:Y:S04]  /*7710*/  SEL R5, RZ, 0x10, P5 ;  /* 0x00000010ff057807 */ /* 0x014fe80002800000 */
.L_x_1230:
[C---:B-1-3--:R-:W-:Y:S02]  /*7720*/  IADD3 R2, -R5.reuse, 0x10, RZ ;  /* 0x0000001005027810 */ /* 0x04afe40007ffe1ff */
        /* <DEDUP_REMOVED lines=20> */
.L_x_1136:
[----:B---34-:R-:W-:Y:S05]  /*7870*/  BSYNC B0 ;  /* 0x0000000000007941 */ /* 0x018fea0003800000 */
.L_x_1135:
[----:B------:R-:W-:Y:S01]  /*7880*/  IADD3 R4, R212, R205, RZ ;  /* 0x000000cdd4047210 */ /* 0x000fe20007ffe0ff */
[----:B------:R-:W0:Y:S04]  /*7890*/  LDGDEPBAR ;  /* 0x00000000000079af */ /* 0x000e280000000000 */
[----:B--2---:R-:W-:Y:S05]  /*78a0*/  @P4 IMAD.HI.U32 R0, R4, c[0x0][0x2c8], RZ ;  /* 0x0000b20004004a27 */ /* 0x004fea00078e00ff */
[----:B------:R-:W-:Y:S02]  /*78b0*/  @P4 SHF.R.U32.HI R4, RZ, c[0x0][0x2cc], R0 ;  /* 0x0000b300ff044a19 */ /* 0x000fe40000011600 */
[----:B------:R-:W-:Y:S05]  /*78c0*/  MOV R0, 0x1 ;  /* 0x0000000100007802 */ /* 0x000fea0000000f00 */
[----:B------:R-:W-:Y:S05]  /*78d0*/  IMAD R0, R180, -0x40, R0 ;  /* 0xffffffc0b4007824 */ /* 0x000fea00078e0200 */
[----:B------:R-:W-:Y:S04]  /*78e0*/  IADD3 R0, R203, R0, -R206 ;  /* 0x00000000cb007210 */ /* 0x000fe80007ffe8ce */
[----:B------:R-:W-:Y:S01]  /*78f0*/  IADD3 R5, R0, -R204, RZ ;  /* 0x800000cc00057210 */ /* 0x000fe20007ffe0ff */
[----:B------:R-:W-:-:S05]  /*7900*/  BRA.DIV ~URZ, `(.L_x_1139) ;  /* 0x0000b0427f007947 */ /* 0x000fca000b800000 */
[----:B------:R2:W3:Y:S02]  /*7910*/  SHFL.IDX PT, R0, R4, RZ, 0x1c1f ;  /* 0x001c1fff04007589 */ /* 0x0004e400000e0000 */
.L_x_1231:
[----:B---3--:R-:W-:Y:S05]  /*7920*/  IMAD.IADD R0, R5, 0x1, R0 ;  /* 0x0000000105007824 */ /* 0x008fea00078e0200 */
        /* <DEDUP_REMOVED lines=8> */
[----:B-1----:R-:W-:Y:S02]  /*79b0*/  FSEL R35, R155, -INF , P2 ;  /* 0xff8000009b237808 */ /* 0x002fe40001000000 */
        /* <DEDUP_REMOVED lines=25> */
[----:B------:R-:W1:Y:S03]  /*7b50*/  SHFL.IDX PT, R0, R4, 0x1, 0x1c1f ;  /* 0x003c1f0004007f89 */ /* 0x000e6600000e0000 */
[----:B------:R-:W-:Y:S04]  /*7b60*/  FMNMX.FTZ R2, R136, R2, !PT ;  /* 0x0000000288027209 */ /* 0x000fe80007810000 */
[----:B------:R-:W-:Y:S04]  /*7b70*/  FMNMX.FTZ R2, R35, R2, !PT ;  /* 0x0000000223027209 */ /* 0x000fe80007810000 */
[----:B------:R-:W-:Y:S04]  /*7b80*/  FMNMX.FTZ R2, R34, R2, !PT ;  /* 0x0000000222027209 */ /* 0x000fe80007810000 */
[----:B------:R-:W-:Y:S04]  /*7b90*/  FMNMX.FTZ R2, R33, R2, !PT ;  /* 0x0000000221027209 */ /* 0x000fe80007810000 */
[----:B------:R-:W-:Y:S04]  /*7ba0*/  FMNMX.FTZ R2, R32, R2, !PT ;  /* 0x0000000220027209 */ /* 0x000fe80007810000 */
[----:B------:R-:W-:Y:S01]  /*7bb0*/  FMNMX.FTZ R2, R31, R2, !PT ;  /* 0x000000021f027209 */ /* 0x000fe20007810000 */
[----:B-1----:R-:W-:Y:S03]  /*7bc0*/  IMAD.IADD R0, R5, 0x1, R0 ;  /* 0x0000000105007824 */ /* 0x002fe600078e0200 */
[----:B------:R-:W-:Y:S02]  /*7bd0*/  FMNMX.FTZ R2, R30, R2, !PT ;  /* 0x000000021e027209 */ /* 0x000fe40007810000 */
[C---:B------:R-:W-:Y:S02]  /*7be0*/  ISETP.GT.AND P6, PT, R0.reuse, RZ, PT ;  /* 0x000000ff0000720c */ /* 0x040fe40003fc4270 */
[----:B------:R-:W-:Y:S02]  /*7bf0*/  FMNMX.FTZ R2, R29, R2, !PT ;  /* 0x000000021d027209 */ /* 0x000fe40007810000 */
[----:B------:R-:W-:Y:S02]  /*7c00*/  ISETP.GT.AND P5, PT, R0, 0x1, PT ;  /* 0x000000010000780c */ /* 0x000fe40003fa4270 */
[----:B------:R-:W-:Y:S02]  /*7c10*/  FMNMX.FTZ R2, R28, R2, !PT ;  /* 0x000000021c027209 */ /* 0x000fe40007810000 */
[C---:B------:R-:W-:Y:S02]  /*7c20*/  ISETP.GT.AND P2, PT, R0.reuse, 0x8, PT ;  /* 0x000000080000780c */ /* 0x040fe40003f44270 */
[----:B------:R-:W-:Y:S02]  /*7c30*/  FMNMX.FTZ R2, R27, R2, !PT ;  /* 0x000000021b027209 */ /* 0x000fe40007810000 */
[----:B------:R-:W-:Y:S02]  /*7c40*/  ISETP.GT.AND P0, PT, R0, 0x9, PT ;  /* 0x000000090000780c */ /* 0x000fe40003f04270 */
[----:B------:R-:W-:Y:S02]  /*7c50*/  FMNMX.FTZ R2, R26, R2, !PT ;  /* 0x000000021a027209 */ /* 0x000fe40007810000 */
[----:B------:R-:W-:Y:S02]  /*7c60*/  FSEL R9, R163, -INF , P6 ;  /* 0xff800000a3097808 */ /* 0x000fe40003000000 */
[----:B------:R-:W-:Y:S02]  /*7c70*/  FMNMX.FTZ R2, R14, R2, !PT ;  /* 0x000000020e027209 */ /* 0x000fe40007810000 */
[----:B------:R-:W-:Y:S02]  /*7c80*/  ISETP.GT.AND P6, PT, R0, 0x10, PT ;  /* 0x000000100000780c */ /* 0x000fe40003fc4270 */
[----:B------:R-:W-:Y:S02]  /*7c90*/  FMNMX.FTZ R2, R13, R2, !PT ;  /* 0x000000020d027209 */ /* 0x000fe40007810000 */
[----:B------:R-:W-:Y:S02]  /*7ca0*/  FSEL R25, R162, -INF , P5 ;  /* 0xff800000a2197808 */ /* 0x000fe40002800000 */
[C---:B------:R-:W-:Y:S02]  /*7cb0*/  ISETP.GT.AND P5, PT, R0.reuse, 0x11, PT ;  /* 0x000000110000780c */ /* 0x040fe40003fa4270 */
[----:B------:R-:W-:Y:S02]  /*7cc0*/  FSEL R24, R161, -INF , P2 ;  /* 0xff800000a1187808 */ /* 0x000fe40001000000 */
[----:B------:R-:W-:Y:S02]  /*7cd0*/  ISETP.GT.AND P2, PT, R0, 0x18, PT ;  /* 0x000000180000780c */ /* 0x000fe40003f44270 */
[----:B------:R-:W-:Y:S02]  /*7ce0*/  FSEL R23, R160, -INF , P0 ;  /* 0xff800000a0177808 */ /* 0x000fe40000000000 */
[----:B------:R-:W-:Y:S02]  /*7cf0*/  ISETP.GT.AND P0, PT, R0, 0x19, PT ;  /* 0x000000190000780c */ /* 0x000fe40003f04270 */
[----:B------:R-:W-:Y:S02]  /*7d00*/  FMNMX.FTZ R2, R12, R2, !PT ;  /* 0x000000020c027209 */ /* 0x000fe40007810000 */
[----:B------:R-:W-:Y:S02]  /*7d10*/  FSEL R22, R159, -INF , P6 ;  /* 0xff8000009f167808 */ /* 0x000fe40003000000 */
[----:B------:R-:W-:Y:S02]  /*7d20*/  ISETP.GT.AND P6, PT, R0, 0x20, PT ;  /* 0x000000200000780c */ /* 0x000fe40003fc4270 */
[----:B------:R-:W-:Y:S02]  /*7d30*/  FSEL R21, R158, -INF , P5 ;  /* 0xff8000009e157808 */ /* 0x000fe40002800000 */
[----:B------:R-:W-:Y:S02]  /*7d40*/  ISETP.GT.AND P5, PT, R0, 0x21, PT ;  /* 0x000000210000780c */ /* 0x000fe40003fa4270 */
[----:B------:R-:W-:Y:S02]  /*7d50*/  FSEL R20, R154, -INF , P2 ;  /* 0xff8000009a147808 */ /* 0x000fe40001000000 */
[C---:B------:R-:W-:Y:S02]  /*7d60*/  ISETP.GT.AND P2, PT, R0.reuse, 0x28, PT ;  /* 0x000000280000780c */ /* 0x040fe40003f44270 */
[----:B------:R-:W-:Y:S02]  /*7d70*/  FSEL R19, R153, -INF , P0 ;  /* 0xff80000099137808 */ /* 0x000fe40000000000 */
[C---:B------:R-:W-:Y:S02]  /*7d80*/  ISETP.GT.AND P0, PT, R0.reuse, 0x29, PT ;  /* 0x000000290000780c */ /* 0x040fe40003f04270 */
        /* <DEDUP_REMOVED lines=9> */
[----:B------:R-:W-:Y:S01]  /*7e20*/  FSEL R8, R140, -INF , P6 ;  /* 0xff8000008c087808 */ /* 0x000fe20003000000 */
[----:B------:R-:W1:Y:S01]  /*7e30*/  SHFL.BFLY PT, R0, R2, 0x2, 0x1f ;  /* 0x0c401f0002007f89 */ /* 0x000e6200000e0000 */
[----:B------:R-:W-:Y:S02]  /*7e40*/  FSEL R7, R139, -INF , P5 ;  /* 0xff8000008b077808 */ /* 0x000fe40002800000 */
[----:B------:R-:W-:Y:S02]  /*7e50*/  FSEL R6, R138, -INF , P2 ;  /* 0xff8000008a067808 */ /* 0x000fe40001000000 */
[----:B------:R-:W-:Y:S02]  /*7e60*/  FSEL R5, R137, -INF , P0 ;  /* 0xff80000089057808 */ /* 0x000fe40000000000 */
[----:B-1----:R-:W-:Y:S05]  /*7e70*/  FMNMX.FTZ R0, R0, R2, !PT ;  /* 0x0000000200007209 */ /* 0x002fea0007810000 */
[----:B------:R-:W1:Y:S02]  /*7e80*/  SHFL.BFLY PT, R2, R0, 0x1, 0x1f ;  /* 0x0c201f0000027f89 */ /* 0x000e6400000e0000 */
[----:B-1----:R-:W-:Y:S02]  /*7e90*/  FMNMX.FTZ R100, R0, R2, !PT ;  /* 0x0000000200647209 */ /* 0x002fe40007810000 */
[----:B------:R-:W-:Y:S04]  /*7ea0*/  FMNMX.FTZ R0, R9, R102, !PT ;  /* 0x0000006609007209 */ /* 0x000fe80007810000 */
        /* <DEDUP_REMOVED lines=14> */
[----:B------:R-:W-:Y:S05]  /*7f90*/  FMNMX.FTZ R0, R5, R0, !PT ;  /* 0x0000000005007209 */ /* 0x000fea0007810000 */
[----:B------:R-:W1:Y:S02]  /*7fa0*/  SHFL.BFLY PT, R2, R0, 0x2, 0x1f ;  /* 0x0c401f0000027f89 */ /* 0x000e6400000e0000 */
[----:B-12---:R-:W-:Y:S06]  /*7fb0*/  FMNMX.FTZ R4, R0, R2, !PT ;  /* 0x0000000200047209 */ /* 0x006fec0007810000 */
[----:B------:R1:W2:Y:S02]  /*7fc0*/  SHFL.BFLY PT, R0, R4, 0x1, 0x1f ;  /* 0x0c201f0004007f89 */ /* 0x0002a400000e0000 */
.L_x_1232:
[C---:B------:R-:W-:Y:S01]  /*7fd0*/  FMUL.FTZ R2, R100.reuse, c[0x0][0x2d0] ;  /* 0x0000b40064027a20 */ /* 0x040fe20000410000 */
[----:B------:R-:W-:Y:S01]  /*7fe0*/  FSETP.NEU.FTZ.AND P0, PT, R100, -INF , PT ;  /* 0xff8000006400780b */ /* 0x000fe20003f1d000 */
[----:B------:R-:W-:Y:S01]  /*7ff0*/  WARPSYNC 0xffffffff ;  /* 0xffffffff00007948 */ /* 0x000fe20003800000 */
[----:B--2---:R-:W-:Y:S02]  /*8000*/  FMNMX.FTZ R3, R0, R4, !PT ;  /* 0x0000000400037209 */ /* 0x004fe40007810000 */
[----:B------:R-:W-:Y:S02]  /*8010*/  FSEL R2, R2, RZ, P0 ;  /* 0x000000ff02027208 */ /* 0x000fe40000000000 */
[----:B------:R-:W-:Y:S02]  /*8020*/  FSEL R0, R100, RZ, P0 ;  /* 0x000000ff64007208 */ /* 0x000fe40000000000 */
[----:B------:R-:W-:Y:S01]  /*8030*/  FSETP.NEU.FTZ.AND P0, PT, R3, -INF , PT ;  /* 0xff8000000300780b */ /* 0x000fe20003f1d000 */
[--C-:B-1----:R-:W-:Y:S02]  /*8040*/  FFMA.FTZ R4, R35, c[0x0][0x2d0], -R2.reuse ;  /* 0x0000b40023047a23 */ /* 0x102fe40000010802 */
[----:B------:R-:W-:Y:S02]  /*8050*/  FADD.FTZ R0, -R0, R101 ;  /* 0x0000006500007221 */ /* 0x000fe40000010100 */
[----:B------:R1:W-:Y:S01]  /*8060*/  MUFU.EX2 R157, R4 ;  /* 0x00000004009d7308 */ /* 0x0003e20000000800 */
[--C-:B------:R-:W-:Y:S02]  /*8070*/  FFMA.FTZ R101, R10, c[0x0][0x2d0], -R2.reuse ;  /* 0x0000b4000a657a23 */ /* 0x100fe40000010802 */
[--C-:B------:R-:W-:Y:S02]  /*8080*/  FFMA.FTZ R10, R136, c[0x0][0x2d0], -R2.reuse ;  /* 0x0000b400880a7a23 */ /* 0x100fe40000010802 */
[----:B------:R-:W-:Y:S02]  /*8090*/  FMUL.FTZ R0, R0, c[0x0][0x2d0] ;  /* 0x0000b40000007a20 */ /* 0x000fe40000410000 */
[--C-:B------:R-:W-:Y:S02]  /*80a0*/  FFMA.FTZ R162, R11, c[0x0][0x2d0], -R2.reuse ;  /* 0x0000b4000ba27a23 */ /* 0x100fe40000010802 */
[--C-:B------:R-:W-:Y:S01]  /*80b0*/  FFMA.FTZ R34, R34, c[0x0][0x2d0], -R2.reuse ;  /* 0x0000b40022227a23 */ /* 0x100fe20000010802 */
[----:B------:R2:W-:Y:S01]  /*80c0*/  MUFU.EX2 R11, R10 ;  /* 0x0000000a000b7308 */ /* 0x0005e20000000800 */
[--C-:B------:R-:W-:Y:S02]  /*80d0*/  FFMA.FTZ R148, R33, c[0x0][0x2d0], -R2.reuse ;  /* 0x0000b40021947a23 */ /* 0x100fe40000010802 */
[--C-:B------:R-:W-:Y:S02]  /*80e0*/  FFMA.FTZ R147, R32, c[0x0][0x2d0], -R2.reuse ;  /* 0x0000b40020937a23 */ /* 0x100fe40000010802 */
[--C-:B------:R-:W-:Y:S02]  /*80f0*/  FFMA.FTZ R146, R31, c[0x0][0x2d0], -R2.reuse ;  /* 0x0000b4001f927a23 */ /* 0x100fe40000010802 */
[--C-:B------:R-:W-:Y:S02]  /*8100*/  FFMA.FTZ R145, R30, c[0x0][0x2d0], -R2.reuse ;  /* 0x0000b4001e917a23 */ /* 0x100fe40000010802 */
[--C-:B------:R-:W-:Y:S01]  /*8110*/  FFMA.FTZ R156, R29, c[0x0][0x2d0], -R2.reuse ;  /* 0x0000b4001d9c7a23 */ /* 0x100fe20000010802 */
[----:B------:R-:W3:Y:S01]  /*8120*/  MUFU.EX2 R0, R0 ;  /* 0x0000000000007308 */ /* 0x000ee20000000800 */
[--C-:B------:R-:W-:Y:S02]  /*8130*/  FFMA.FTZ R155, R28, c[0x0][0x2d0], -R2.reuse ;  /* 0x0000b4001c9b7a23 */ /* 0x100fe40000010802 */
[--C-:B------:R-:W-:Y:S02]  /*8140*/  FFMA.FTZ R154, R27, c[0x0][0x2d0], -R2.reuse ;  /* 0x0000b4001b9a7a23 */ /* 0x100fe40000010802 */
[--C-:B------:R-:W-:Y:S02]  /*8150*/  FFMA.FTZ R153, R26, c[0x0][0x2d0], -R2.reuse ;  /* 0x0000b4001a997a23 */ /* 0x100fe40000010802 */
[--C-:B------:R-:W-:Y:S02]  /*8160*/  FFMA.FTZ R172, R14, c[0x0][0x2d0], -R2.reuse ;  /* 0x0000b4000eac7a23 */ /* 0x100fe40000010802 */
[--C-:B------:R-:W-:Y:S01]  /*8170*/  FFMA.FTZ R171, R13, c[0x0][0x2d0], -R2.reuse ;  /* 0x0000b4000dab7a23 */ /* 0x100fe20000010802 */
[----:B------:R-:W-:Y:S01]  /*8180*/  MUFU.EX2 R158, R34 ;  /* 0x00000022009e7308 */ /* 0x000fe20000000800 */
[----:B------:R-:W-:Y:S01]  /*8190*/  FFMA.FTZ R163, R12, c[0x0][0x2d0], -R2 ;  /* 0x0000b4000ca37a23 */ /* 0x000fe20000010802 */
[C---:B------:R-:W-:Y:S01]  /*81a0*/  FSEL R2, R3.reuse, RZ, P0 ;  /* 0x000000ff03027208 */ /* 0x040fe20000000000 */
[----:B-1----:R-:W-:Y:S04]  /*81b0*/  FMUL.FTZ R4, R3, c[0x0][0x2d0] ;  /* 0x0000b40003047a20 */ /* 0x002fe80000410000 */
[----:B------:R-:W-:Y:S01]  /*81c0*/  FADD.FTZ R2, -R2, R102 ;  /* 0x0000006602027221 */ /* 0x000fe20000010100 */
[----:B------:R-:W-:Y:S02]  /*81d0*/  FSEL R4, R4, RZ, P0 ;  /* 0x000000ff04047208 */ /* 0x000fe40000000000 */
[----:B------:R1:W4:Y:S01]  /*81e0*/  MUFU.EX2 R12, R101 ;  /* 0x00000065000c7308 */ /* 0x0003220000000800 */
[----:B------:R-:W-:Y:S01]  /*81f0*/  FMUL.FTZ R2, R2, c[0x0][0x2d0] ;  /* 0x0000b40002027a20 */ /* 0x000fe20000410000 */
[C---:B------:R-:W-:Y:S01]  /*8200*/  ISETP.GT.AND P0, PT, R180.reuse, R192, PT ;  /* 0x000000c0b400720c */ /* 0x040fe20003f04270 */
[--C-:B------:R-:W-:Y:S01]  /*8210*/  FFMA.FTZ R9, R9, c[0x0][0x2d0], -R4.reuse ;  /* 0x0000b40009097a23 */ /* 0x100fe20000010804 */
[----:B------:R-:W-:Y:S01]  /*8220*/  IADD3 R180, R180, -0x1, RZ ;  /* 0xffffffffb4b47810 */ /* 0x000fe20007ffe0ff */
[--C-:B--2---:R-:W-:Y:S02]  /*8230*/  FFMA.FTZ R10, R25, c[0x0][0x2d0], -R4.reuse ;  /* 0x0000b400190a7a23 */ /* 0x104fe40000010804 */
        /* <DEDUP_REMOVED lines=11> */
[--C-:B-1----:R-:W-:Y:S02]  /*82f0*/  FFMA.FTZ R101, R24, c[0x0][0x2d0], -R4.reuse ;  /* 0x0000b40018657a23 */ /* 0x102fe40000010804 */
[--C-:B------:R-:W-:Y:S02]  /*8300*/  FFMA.FTZ R152, R15, c[0x0][0x2d0], -R4.reuse ;  /* 0x0000b4000f987a23 */ /* 0x100fe40000010804 */
[--C-:B------:R-:W-:Y:S01]  /*8310*/  FFMA.FTZ R160, R7, c[0x0][0x2d0], -R4.reuse ;  /* 0x0000b40007a07a23 */ /* 0x100fe20000010804 */
[----:B------:R-:W-:Y:S01]  /*8320*/  MUFU.EX2 R154, R154 ;  /* 0x0000009a009a7308 */ /* 0x000fe20000000800 */
[--C-:B------:R-:W-:Y:S02]  /*8330*/  FFMA.FTZ R161, R6, c[0x0][0x2d0], -R4.reuse ;  /* 0x0000b40006a17a23 */ /* 0x100fe40000010804 */
[----:B------:R-:W-:Y:S07]  /*8340*/  FFMA.FTZ R177, R5, c[0x0][0x2d0], -R4 ;  /* 0x0000b40005b17a23 */ /* 0x000fee0000010804 */
[----:B------:R-:W-:Y:S10]  /*8350*/  MUFU.EX2 R153, R153 ;  /* 0x0000009900997308 */ /* 0x000ff40000000800 */
[----:B------:R-:W-:Y:S10]  /*8360*/  MUFU.EX2 R149, R149 ;  /* 0x0000009500957308 */ /* 0x000ff40000000800 */
[----:B------:R-:W-:Y:S01]  /*8370*/  MUFU.EX2 R151, R151 ;  /* 0x0000009700977308 */ /* 0x000fe20000000800 */
[C---:B---3--:R-:W-:Y:S01]  /*8380*/  FMUL.FTZ R32, R0.reuse, R104 ;  /* 0x0000006800207220 */ /* 0x048fe20000410000 */
[C---:B----4-:R-:W-:Y:S01]  /*8390*/  F2FP.PACK_AB R136, R11.reuse, R12 ;  /* 0x0000000c0b88723e */ /* 0x050fe200000000ff */
[----:B------:R-:W-:Y:S01]  /*83a0*/  FFMA.FTZ R4, R0, R185, R12 ;  /* 0x000000b900047223 */ /* 0x000fe2000001000c */
[----:B------:R-:W-:Y:S01]  /*83b0*/  F2FP.PACK_AB R138, R158, R157 ;  /* 0x0000009d9e8a723e */ /* 0x000fe200000000ff */
[C---:B------:R-:W-:Y:S02]  /*83c0*/  FMUL.FTZ R8, R0.reuse, R128 ;  /* 0x0000008000087220 */ /* 0x040fe40000410000 */
[C---:B--2---:R-:W-:Y:S02]  /*83d0*/  FMUL.FTZ R9, R0.reuse, R129 ;  /* 0x0000008100097220 */ /* 0x044fe40000410000 */
[C---:B------:R-:W-:Y:S01]  /*83e0*/  FMUL.FTZ R17, R0.reuse, R121 ;  /* 0x0000007900117220 */ /* 0x040fe20000410000 */
[----:B------:R-:W-:Y:S01]  /*83f0*/  MUFU.EX2 R104, R10 ;  /* 0x0000000a00687308 */ /* 0x000fe20000000800 */
[C---:B------:R-:W-:Y:S02]  /*8400*/  FMUL.FTZ R25, R0.reuse, R113 ;  /* 0x0000007100197220 */ /* 0x040fe40000410000 */
[C---:B------:R-:W-:Y:S02]  /*8410*/  FMUL.FTZ R28, R0.reuse, R108 ;  /* 0x0000006c001c7220 */ /* 0x040fe40000410000 */
[C---:B------:R-:W-:Y:S02]  /*8420*/  FMUL.FTZ R29, R0.reuse, R109 ;  /* 0x0000006d001d7220 */ /* 0x040fe40000410000 */
[C---:B------:R-:W-:Y:S02]  /*8430*/  FMUL.FTZ R33, R0.reuse, R105 ;  /* 0x0000006900217220 */ /* 0x040fe40000410000 */
[----:B------:R-:W-:Y:S02]  /*8440*/  FADD.FTZ R140, R11, R4 ;  /* 0x000000040b8c7221 */ /* 0x000fe40000010000 */
        /* <DEDUP_REMOVED lines=28> */
[----:B------:R-:W-:Y:S01]  /*8610*/  FMUL.FTZ R65, R0, R65 ;  /* 0x0000004100417220 */ /* 0x000fe20000410000 */
[----:B-1----:R-:W-:Y:S01]  /*8620*/  F2FP.PACK_AB R139, R116, R112 ;  /* 0x00000070748b723e */ /* 0x002fe200000000ff */
        /* <DEDUP_REMOVED lines=18> */
[----:B------:R-:W-:Y:S02]  /*8750*/  FMUL.FTZ R97, R0, R97 ;  /* 0x0000006100617220 */ /* 0x000fe40000410000 */
[----:B------:R-:W-:Y:S01]  /*8760*/  FFMA.FTZ R0, R2, R186, R137 ;  /* 0x000000ba02007223 */ /* 0x000fe20000010089 */
[----:B------:R-:W-:Y:S01]  /*8770*/  F2FP.PACK_AB R137, R104, R137 ;  /* 0x000000896889723e */ /* 0x000fe200000000ff */
[C---:B------:R-:W-:Y:S01]  /*8780*/  FMUL.FTZ R34, R2.reuse, R106 ;  /* 0x0000006a02227220 */ /* 0x040fe20000410000 */
[----:B------:R-:W-:Y:S01]  /*8790*/  MUFU.EX2 R148, R155 ;  /* 0x0000009b00947308 */ /* 0x000fe20000000800 */
[----:B------:R-:W-:Y:S02]  /*87a0*/  FMUL.FTZ R35, R2, R107 ;  /* 0x0000006b02237220 */ /* 0x000fe40000410000 */
[----:B------:R-:W-:Y:S02]  /*87b0*/  FADD.FTZ R0, R104, R0 ;  /* 0x0000000068007221 */ /* 0x000fe40000010000 */
[----:B------:R-:W2:Y:S01]  /*87c0*/  LDSM.16.MT88.4 R104, [R167] ;  /* 0x00000000a768783b */ /* 0x000ea20000004200 */
[C---:B------:R-:W-:Y:S02]  /*87d0*/  FMUL.FTZ R6, R2.reuse, R134 ;  /* 0x0000008602067220 */ /* 0x040fe40000410000 */
[C---:B------:R-:W-:Y:S02]  /*87e0*/  FMUL.FTZ R7, R2.reuse, R135 ;  /* 0x0000008702077220 */ /* 0x040fe40000410000 */
[C---:B------:R-:W-:Y:S01]  /*87f0*/  FMUL.FTZ R10, R2.reuse, R130 ;  /* 0x00000082020a7220 */ /* 0x040fe20000410000 */
[----:B------:R-:W-:Y:S01]  /*8800*/  MUFU.EX2 R125, R150 ;  /* 0x00000096007d7308 */ /* 0x000fe20000000800 */
[C---:B------:R-:W-:Y:S02]  /*8810*/  FMUL.FTZ R11, R2.reuse, R131 ;  /* 0x00000083020b7220 */ /* 0x040fe40000410000 */
[----:B------:R-:W-:Y:S01]  /*8820*/  LDSM.16.MT88.4 R128, [R167+0x1800] ;  /* 0x00180000a780783b */ /* 0x000fe20000004200 */
        /* <DEDUP_REMOVED lines=8> */
[----:B------:R-:W-:Y:S01]  /*88b0*/  LDSM.16.MT88.4 R108, [R167+0x800] ;  /* 0x00080000a76c783b */ /* 0x000fe20000004200 */
[----:B------:R-:W-:Y:S02]  /*88c0*/  FADD.FTZ R0, R112, R0 ;  /* 0x0000000070007221 */ /* 0x000fe40000010000 */
[----:B------:R-:W-:Y:S01]  /*88d0*/  FMUL.FTZ R14, R2, R126 ;  /* 0x0000007e020e7220 */ /* 0x000fe20000410000 */
[----:B------:R-:W-:Y:S01]  /*88e0*/  MUFU.EX2 R145, R163 ;  /* 0x000000a300917308 */ /* 0x000fe20000000800 */
[----:B------:R-:W-:Y:S02]  /*88f0*/  FADD.FTZ R0, R116, R0 ;  /* 0x0000000074007221 */ /* 0x000fe40000010000 */
[C---:B------:R-:W-:Y:S01]  /*8900*/  FMUL.FTZ R15, R2.reuse, R127 ;  /* 0x0000007f020f7220 */ /* 0x040fe20000410000 */
[----:B------:R-:W-:Y:S01]  /*8910*/  LDSM.16.MT88.4 R112, [R168+0x800] ;  /* 0x00080000a870783b */ /* 0x000fe20000004200 */
[C---:B------:R-:W-:Y:S02]  /*8920*/  FMUL.FTZ R22, R2.reuse, R118 ;  /* 0x0000007602167220 */ /* 0x040fe40000410000 */
[C---:B------:R-:W-:Y:S02]  /*8930*/  FMUL.FTZ R38, R2.reuse, R38 ;  /* 0x0000002602267220 */ /* 0x040fe40000410000 */
[C---:B------:R-:W-:Y:S01]  /*8940*/  FMUL.FTZ R39, R2.reuse, R39 ;  /* 0x0000002702277220 */ /* 0x040fe20000410000 */
[----:B------:R-:W-:Y:S01]  /*8950*/  MUFU.EX2 R118, R147 ;  /* 0x0000009300767308 */ /* 0x000fe20000000800 */
[C---:B------:R-:W-:Y:S01]  /*8960*/  FMUL.FTZ R42, R2.reuse, R42 ;  /* 0x0000002a022a7220 */ /* 0x040fe20000410000 */
[C---:B--2---:R-:W-:Y:S05]  /*8970*/  HMMA.16816.F32 R4, R136.reuse, R104, R4 ;  /* 0x000000688804723c */ /* 0x044fea0000001804 */
[C---:B------:R-:W-:Y:S02]  /*8980*/  FMUL.FTZ R43, R2.reuse, R43 ;  /* 0x0000002b022b7220 */ /* 0x040fe40000410000 */
[C---:B------:R-:W-:Y:S01]  /*8990*/  FMUL.FTZ R46, R2.reuse, R46 ;  /* 0x0000002e022e7220 */ /* 0x040fe20000410000 */
[C---:B------:R-:W-:Y:S01]  /*89a0*/  HMMA.16816.F32 R8, R136.reuse, R106, R8 ;  /* 0x0000006a8808723c */ /* 0x040fe20000001808 */
[----:B------:R-:W2:Y:S01]  /*89b0*/  LDSM.16.MT88.4 R104, [R168] ;  /* 0x00000000a868783b */ /* 0x000ea20000004200 */
[----:B------:R-:W3:Y:S02]  /*89c0*/  MUFU.EX2 R126, R143 ;  /* 0x0000008f007e7308 */ /* 0x000ee40000000800 */
[C---:B------:R-:W-:Y:S02]  /*89d0*/  FMUL.FTZ R47, R2.reuse, R47 ;  /* 0x0000002f022f7220 */ /* 0x040fe40000410000 */
[C---:B------:R-:W-:Y:S02]  /*89e0*/  FMUL.FTZ R50, R2.reuse, R50 ;  /* 0x0000003202327220 */ /* 0x040fe40000410000 */
[C---:B------:R-:W-:Y:S04]  /*89f0*/  FMUL.FTZ R51, R2.reuse, R51 ;  /* 0x0000003302337220 */ /* 0x040fe80000410000 */
[C---:B------:R-:W-:Y:S01]  /*8a00*/  FMUL.FTZ R54, R2.reuse, R54 ;  /* 0x0000003602367220 */ /* 0x040fe20000410000 */
[----:B------:R-:W4:Y:S01]  /*8a10*/  MUFU.EX2 R127, R144 ;  /* 0x00000090007f7308 */ /* 0x000f220000000800 */
        /* <DEDUP_REMOVED lines=11> */
[----:B------:R-:W5:Y:S01]  /*8ad0*/  MUFU.EX2 R144, R171 ;  /* 0x000000ab00907308 */ /* 0x000f620000000800 */
[C---:B------:R-:W-:Y:S02]  /*8ae0*/  FMUL.FTZ R75, R2.reuse, R75 ;  /* 0x0000004b024b7220 */ /* 0x040fe40000410000 */
[C---:B------:R-:W-:Y:S02]  /*8af0*/  FMUL.FTZ R78, R2.reuse, R78 ;  /* 0x0000004e024e7220 */ /* 0x040fe40000410000 */
[C---:B------:R-:W-:Y:S02]  /*8b00*/  FMUL.FTZ R79, R2.reuse, R79 ;  /* 0x0000004f024f7220 */ /* 0x040fe40000410000 */
[C---:B------:R-:W-:Y:S01]  /*8b10*/  FMUL.FTZ R82, R2.reuse, R82 ;  /* 0x0000005202527220 */ /* 0x040fe20000410000 */
[C---:B--2---:R-:W-:Y:S02]  /*8b20*/  HMMA.16816.F32 R12, R136.reuse, R104, R12 ;  /* 0x00000068880c723c */ /* 0x044fe4000000180c */
[----:B------:R-:W2:Y:S01]  /*8b30*/  MUFU.EX2 R146, R162 ;  /* 0x000000a200927308 */ /* 0x000ea20000000800 */
[C---:B------:R-:W-:Y:S02]  /*8b40*/  FMUL.FTZ R83, R2.reuse, R83 ;  /* 0x0000005302537220 */ /* 0x040fe40000410000 */
[C---:B------:R-:W-:Y:S02]  /*8b50*/  FMUL.FTZ R86, R2.reuse, R86 ;  /* 0x0000005602567220 */ /* 0x040fe40000410000 */
[C---:B------:R-:W-:Y:S01]  /*8b60*/  FMUL.FTZ R87, R2.reuse, R87 ;  /* 0x0000005702577220 */ /* 0x040fe20000410000 */
[C---:B------:R-:W-:Y:S01]  /*8b70*/  HMMA.16816.F32 R16, R136.reuse, R106, R16 ;  /* 0x0000006a8810723c */ /* 0x040fe20000001810 */
[----:B------:R-:W2:Y:S03]  /*8b80*/  LDSM.16.MT88.4 R104, [R170] ;  /* 0x00000000aa68783b */ /* 0x000ea60000004200 */
[C---:B------:R-:W-:Y:S01]  /*8b90*/  FMUL.FTZ R90, R2.reuse, R90 ;  /* 0x0000005a025a7220 */ /* 0x040fe20000410000 */
[----:B------:R-:W-:Y:S01]  /*8ba0*/  MUFU.EX2 R143, R159 ;  /* 0x0000009f008f7308 */ /* 0x000fe20000000800 */
[C---:B------:R-:W-:Y:S02]  /*8bb0*/  FMUL.FTZ R91, R2.reuse, R91 ;  /* 0x0000005b025b7220 */ /* 0x040fe40000410000 */
[----:B-1----:R-:W-:Y:S04]  /*8bc0*/  FADD.FTZ R0, R101, R0 ;  /* 0x0000000065007221 */ /* 0x002fe80000010000 */
[----:B------:R-:W-:Y:S02]  /*8bd0*/  FADD.FTZ R0, R117, R0 ;  /* 0x0000000075007221 */ /* 0x000fe40000010000 */
[----:B------:R-:W-:Y:S01]  /*8be0*/  FMUL.FTZ R94, R2, R94 ;  /* 0x0000005e025e7220 */ /* 0x000fe20000410000 */
[----:B------:R-:W1:Y:S01]  /*8bf0*/  MUFU.EX2 R141, R160 ;  /* 0x000000a0008d7308 */ /* 0x000e620000000800 */
[----:B---3--:R-:W-:Y:S02]  /*8c00*/  FADD.FTZ R0, R126, R0 ;  /* 0x000000007e007221 */ /* 0x008fe40000010000 */
[C---:B------:R-:W-:Y:S02]  /*8c10*/  FMUL.FTZ R95, R2.reuse, R95 ;  /* 0x0000005f025f7220 */ /* 0x040fe40000410000 */
[----:B----4-:R-:W-:Y:S02]  /*8c20*/  FADD.FTZ R0, R127, R0 ;  /* 0x000000007f007221 */ /* 0x010fe40000010000 */
[C---:B------:R-:W-:Y:S02]  /*8c30*/  FMUL.FTZ R98, R2.reuse, R98 ;  /* 0x0000006202627220 */ /* 0x040fe40000410000 */
[----:B------:R-:W-:Y:S02]  /*8c40*/  FMUL.FTZ R99, R2, R99 ;  /* 0x0000006302637220 */ /* 0x000fe40000410000 */
[----:B------:R-:W-:Y:S02]  /*8c50*/  FADD.FTZ R2, R157, R140 ;  /* 0x0000008c9d027221 */ /* 0x000fe40000010000 */
[----:B------:R-:W-:Y:S02]  /*8c60*/  MUFU.EX2 R140, R161 ;  /* 0x000000a1008c7308 */ /* 0x000fe40000000800 */
[----:B------:R-:W-:Y:S04]  /*8c70*/  FADD.FTZ R2, R158, R2 ;  /* 0x000000029e027221 */ /* 0x000fe80000010000 */
[----:B------:R-:W-:Y:S04]  /*8c80*/  FADD.FTZ R2, R102, R2 ;  /* 0x0000000266027221 */ /* 0x000fe80000010000 */
[----:B------:R-:W-:Y:S01]  /*8c90*/  FADD.FTZ R2, R118, R2 ;  /* 0x0000000276027221 */ /* 0x000fe20000010000 */
[C---:B--2---:R-:W-:Y:S03]  /*8ca0*/  HMMA.16816.F32 R20, R136.reuse, R104, R20 ;  /* 0x000000688814723c */ /* 0x044fe60000001814 */
[----:B------:R-:W-:Y:S04]  /*8cb0*/  FADD.FTZ R2, R120, R2 ;  /* 0x0000000278027221 */ /* 0x000fe80000010000 */
[----:B------:R-:W-:Y:S01]  /*8cc0*/  FADD.FTZ R2, R132, R2 ;  /* 0x0000000284027221 */ /* 0x000fe20000010000 */
[C---:B------:R-:W-:Y:S01]  /*8cd0*/  HMMA.16816.F32 R24, R136.reuse, R106, R24 ;  /* 0x0000006a8818723c */ /* 0x040fe20000001818 */
[----:B------:R-:W2:Y:S07]  /*8ce0*/  LDSM.16.MT88.4 R104, [R169] ;  /* 0x00000000a968783b */ /* 0x000eae0000004200 */
        /* <DEDUP_REMOVED lines=28> */
[----:B------:R-:W-:Y:S01]  /*8eb0*/  F2FP.PACK_AB R105, R117, R101 ;  /* 0x000000657569723e */ /* 0x000fe200000000ff */
[----:B------:R-:W-:Y:S01]  /*8ec0*/  FADD.FTZ R101, R124, R2 ;  /* 0x000000027c657221 */ /* 0x000fe20000010000 */
[----:B------:R-:W-:Y:S01]  /*8ed0*/  LDSM.16.MT88.4 R116, [R168+0x1000] ;  /* 0x00100000a874783b */ /* 0x000fe20000004200 */
[----:B------:R-:W-:Y:S01]  /*8ee0*/  F2FP.PACK_AB R106, R132, R120 ;  /* 0x00000078846a723e */ /* 0x000fe200000000ff */
[----:B------:R-:W-:Y:S01]  /*8ef0*/  FADD.FTZ R2, R125, R0 ;  /* 0x000000007d027221 */ /* 0x000fe20000010000 */
[----:B------:R-:W-:Y:S03]  /*8f00*/  F2FP.PACK_AB R107, R127, R126 ;  /* 0x0000007e7f6b723e */ /* 0x000fe600000000ff */
[----:B-----5:R-:W-:Y:S01]  /*8f10*/  F2FP.PACK_AB R136, R144, R142 ;  /* 0x0000008e9088723e */ /* 0x020fe200000000ff */
[----:B------:R-:W-:Y:S01]  /*8f20*/  FADD.FTZ R0, R148, R101 ;  /* 0x0000006594007221 */ /* 0x000fe20000010000 */
[----:B------:R-:W-:Y:S01]  /*8f30*/  LDSM.16.MT88.4 R120, [R168+0x1800] ;  /* 0x00180000a878783b */ /* 0x000fe20000004200 */
[----:B------:R-:W-:Y:S01]  /*8f40*/  F2FP.PACK_AB R138, R146, R145 ;  /* 0x00000091928a723e */ /* 0x000fe200000000ff */
[C---:B------:R-:W-:Y:S05]  /*8f50*/  HMMA.16816.F32 R4, R104.reuse, R108, R4 ;  /* 0x0000006c6804723c */ /* 0x040fea0000001804 */
[----:B-1----:R-:W-:Y:S01]  /*8f60*/  F2FP.PACK_AB R137, R141, R143 ;  /* 0x0000008f8d89723e */ /* 0x002fe200000000ff */
[----:B------:R-:W-:Y:S01]  /*8f70*/  FADD.FTZ R2, R149, R2 ;  /* 0x0000000295027221 */ /* 0x000fe20000010000 */
[----:B------:R-:W-:Y:S01]  /*8f80*/  MOV R101, R100 ;  /* 0x0000006400657202 */ /* 0x000fe20000000f00 */
[C---:B------:R-:W-:Y:S01]  /*8f90*/  HMMA.16816.F32 R8, R104.reuse, R110, R8 ;  /* 0x0000006e6808723c */ /* 0x040fe20000001808 */
[----:B------:R-:W1:Y:S03]  /*8fa0*/  LDSM.16.MT88.4 R108, [R170+0x800] ;  /* 0x00080000aa6c783b */ /* 0x000e660000004200 */
[----:B--2---:R-:W-:Y:S01]  /*8fb0*/  F2FP.PACK_AB R139, R102, R140 ;  /* 0x0000008c668b723e */ /* 0x004fe200000000ff */
[----:B------:R-:W-:Y:S02]  /*8fc0*/  FADD.FTZ R0, R154, R0 ;  /* 0x000000009a007221 */ /* 0x000fe40000010000 */
[----:B------:R-:W-:Y:S01]  /*8fd0*/  FADD.FTZ R2, R151, R2 ;  /* 0x0000000297027221 */ /* 0x000fe20000010000 */
[C---:B------:R-:W-:Y:S04]  /*8fe0*/  HMMA.16816.F32 R12, R104.reuse, R112, R12 ;  /* 0x00000070680c723c */ /* 0x040fe8000000180c */
[C---:B------:R-:W-:Y:S04]  /*8ff0*/  FADD.FTZ R0, R153.reuse, R0 ;  /* 0x0000000099007221 */ /* 0x040fe80000010000 */
        /* <DEDUP_REMOVED lines=31> */
[----:B------:R-:W-:Y:S06]  /*91f0*/  LDSM.16.MT88.4 R112, [R169+0x1000] ;  /* 0x00100000a970783b */ /* 0x000fec0000004200 */
[----:B------:R-:W-:Y:S02]  /*9200*/  F2FP.PACK_AB R104, R148, R124 ;  /* 0x0000007c9468723e */ /* 0x000fe400000000ff */
[----:B------:R-:W-:Y:S03]  /*9210*/  F2FP.PACK_AB R106, R153, R154 ;  /* 0x0000009a996a723e */ /* 0x000fe600000000ff */
[----:B------:R-:W-:Y:S02]  /*9220*/  F2FP.PACK_AB R105, R149, R125 ;  /* 0x0000007d9569723e */ /* 0x000fe400000000ff */
[C---:B------:R-:W-:Y:S07]  /*9230*/  F2FP.PACK_AB R107, R147.reuse, R151 ;  /* 0x00000097936b723e */ /* 0x040fee00000000ff */
        /* <DEDUP_REMOVED lines=79> */
.L_x_1130:
[----:B------:R-:W-:-:S13]  /*9730*/  ISETP.GE.AND P0, PT, R180, R189, PT ;  /* 0x000000bdb400720c */ /* 0x000fda0003f06270 */
[----:B------:R-:W-:Y:S05]  /*9740*/  @!P0 BRA `(.L_x_1142) ;  /* 0x000030e000008947 */ /* 0x000fea0003800000 */
[----:B------:R-:W-:Y:S02]  /*9750*/  MOV R102, R12 ;  /* 0x0000000c00667202 */ /* 0x000fe40000000f00 */
[----:B------:R-:W-:Y:S02]  /*9760*/  MOV R101, R100 ;  /* 0x0000006400657202 */ /* 0x000fe40000000f00 */
.L_x_1149:
[----:B------:R-:W-:Y:S04]  /*9770*/  DEPBAR.LE SB0, 0x0 ;  /* 0x000080000000791a */ /* 0x000fe80000000000 */
[----:B------:R-:W-:Y:S01]  /*9780*/  WARPSYNC 0xffffffff ;  /* 0xffffffff00007948 */ /* 0x000fe20003800000 */
[----:B------:R-:W-:Y:S01]  /*9790*/  BAR.SYNC.DEFER_BLOCKING 0x0 ;  /* 0x0000000000007b1d */ /* 0x000fe20000010000 */
[----:B------:R-:W-:Y:S01]  /*97a0*/  SHF.R.S32.HI R0, RZ, 0x1f, R181 ;  /* 0x0000001fff007819 */ /* 0x000fe200000114b5 */
[C---:B------:R-:W-:Y:S01]  /*97b0*/  IMAD.WIDE.U32 R2, R181.reuse, c[0x0][0x208], RZ ;  /* 0x00008200b5027a25 */ /* 0x040fe200078e00ff */
        /* <DEDUP_REMOVED lines=9> */
[----:B------:R-:W-:Y:S01]  /*9850*/  IADD3 R172, R103, 0x5800, RZ ;  /* 0x0000580067ac7810 */ /* 0x000fe20007ffe0ff */
[----:B------:R-:W-:Y:S01]  /*9860*/  IMAD.IADD R3, R3, 0x1, R0 ;  /* 0x0000000103037824 */ /* 0x000fe200078e0200 */
[C---:B------:R-:W-:Y:S01]  /*9870*/  IADD3 R171, R103.reuse, 0x5000, RZ ;  /* 0x0000500067ab7810 */ /* 0x040fe20007ffe0ff */
[----:B------:R-:W-:Y:S01]  /*9880*/  IMAD.SHL.U32 R28, R188, 0x2, RZ ;  /* 0x00000002bc1c7824 */ /* 0x000fe200078e00ff */
[C---:B------:R-:W-:Y:S01]  /*9890*/  IADD3 R163, R103.reuse, 0x4800, RZ ;  /* 0x0000480067a37810 */ /* 0x040fe20007ffe0ff */
[----:B------:R-:W-:Y:S01]  /*98a0*/  IMAD.WIDE.U32 R2, R178, c[0x0][0x218], R2 ;  /* 0x00008600b2027a25 */ /* 0x000fe200078e0002 */
[C---:B------:R-:W-:Y:S02]  /*98b0*/  IADD3 R162, R103.reuse, 0x4000, RZ ;  /* 0x0000400067a27810 */ /* 0x040fe40007ffe0ff */
[----:B------:R-:W-:Y:S01]  /*98c0*/  IADD3 R161, R103, 0x3800, RZ ;  /* 0x0000380067a17810 */ /* 0x000fe20007ffe0ff */
[----:B------:R-:W-:Y:S01]  /*98d0*/  IMAD.SHL.U32 R15, R187, 0x2, RZ ;  /* 0x00000002bb0f7824 */ /* 0x000fe200078e00ff */
[----:B------:R-:W-:Y:S01]  /*98e0*/  IADD3 R0, P0, R198, R2, RZ ;  /* 0x00000002c6007210 */ /* 0x000fe20007f1e0ff */
[----:B------:R1:W2:Y:S01]  /*98f0*/  LDSM.16.M88.4 R32, [R173] ;  /* 0x00000000ad20783b */ /* 0x0002a20000000200 */
[C---:B------:R-:W-:Y:S02]  /*9900*/  IADD3 R160, R103.reuse, 0x3000, RZ ;  /* 0x0000300067a07810 */ /* 0x040fe40007ffe0ff */
        /* <DEDUP_REMOVED lines=8> */
[----:B------:R-:W-:Y:S01]  /*9990*/  SHF.L.U64.HI R14, R187, 0x1, R12 ;  /* 0x00000001bb0e7819 */ /* 0x000fe2000001020c */
[C---:B------:R-:W-:Y:S01]  /*99a0*/  IMAD.SHL.U32 R12, R182.reuse, 0x2, RZ ;  /* 0x00000002b60c7824 */ /* 0x040fe200078e00ff */
        /* <DEDUP_REMOVED lines=9> */
.L_x_1233:
[----:B------:R-:W5:Y:S01]  /*9a40*/  SHFL.IDX PT, R3, R6, RZ, 0x181f ;  /* 0x00181fff06037589 */ /* 0x000f6200000e0000 */
[----:B------:R-:W-:Y:S01]  /*9a50*/  ISETP.GE.AND P0, PT, R182, c[0x0][0x1d4], PT ;  /* 0x00007500b6007a0c */ /* 0x000fe20003f06270 */
[----:B------:R-:W-:Y:S01]  /*9a60*/  BSSY B0, `(.L_x_1144) ;  /* 0x0000141000007945 */ /* 0x000fe20003800000 */
[----:B------:R-:W-:Y:S02]  /*9a70*/  ISETP.GE.AND P4, PT, R187, c[0x0][0x1d4], PT ;  /* 0x00007500bb007a0c */ /* 0x000fe40003f86270 */
[----:B------:R-:W-:Y:S03]  /*9a80*/  SEL R177, RZ, 0x10, P0 ;  /* 0x00000010ffb17807 */ /* 0x000fe60000000000 */
[----:B------:R-:W4:Y:S08]  /*9a90*/  SHFL.IDX PT, R20, R6, 0x1, 0x181f ;  /* 0x00381f0006147f89 */ /* 0x000f3000000e0000 */
[----:B------:R-:W3:Y:S01]  /*9aa0*/  SHFL.IDX PT, R21, R7, 0x1, 0x181f ;  /* 0x00381f0007157f89 */ /* 0x000ee200000e0000 */
[C---:B-----5:R-:W-:Y:S04]  /*9ab0*/  IADD3 R4, P2, R3.reuse, R12, RZ ;  /* 0x0000000c03047210 */ /* 0x060fe80007f5e0ff */
[C---:B---3--:R-:W-:Y:S05]  /*9ac0*/  IADD3.X R5, R2.reuse, R13, RZ, P2, !PT ;  /* 0x0000000d02057210 */ /* 0x048fea00017fe4ff */
[----:B------:R3:W-:Y:S02]  /*9ad0*/  LDGSTS.E.BYPASS.LTC128B.128 [R179+0x100], [R4.64], !P0 ;  /* 0x0010000004b37fae */ /* 0x0007e4000c101d46 */
[----:B---3--:R-:W-:Y:S04]  /*9ae0*/  IADD3 R4, P2, R3, R15, RZ ;  /* 0x0000000f03047210 */ /* 0x008fe80007f5e0ff */
[----:B------:R-:W-:Y:S02]  /*9af0*/  IADD3.X R5, R2, R14, RZ, P2, !PT ;  /* 0x0000000e02057210 */ /* 0x000fe400017fe4ff */
[----:B------:R-:W-:Y:S03]  /*9b00*/  ISETP.GE.AND P2, PT, R188, c[0x0][0x1d4], PT ;  /* 0x00007500bc007a0c */ /* 0x000fe60003f46270 */
[----:B------:R3:W-:Y:S02]  /*9b10*/  LDGSTS.E.BYPASS.LTC128B.128 [R179+0x2100], [R4.64], !P4 ;  /* 0x0210000004b37fae */ /* 0x0007e4000e101d46 */
[----:B---3--:R-:W-:Y:S02]  /*9b20*/  IADD3 R5, -R177, 0x10, RZ ;  /* 0x00000010b1057810 */ /* 0x008fe40007ffe1ff */
[----:B------:R-:W-:Y:S02]  /*9b30*/  IADD3 R4, P5, R3, R28, RZ ;  /* 0x0000001c03047210 */ /* 0x000fe40007fbe0ff */
[----:B------:R-:W-:Y:S04]  /*9b40*/  LOP3.LUT R5, R5, 0xf, RZ, 0xc0, !PT ;  /* 0x0000000f05057812 */ /* 0x000fe800078ec0ff */
[----:B----4-:R-:W-:Y:S02]  /*9b50*/  IADD3 R12, P6, P0, R5, R20, R12 ;  /* 0x00000014050c7210 */ /* 0x010fe400078de00c */
[----:B------:R-:W-:Y:S02]  /*9b60*/  IADD3.X R5, R2, R22, RZ, P5, !PT ;  /* 0x0000001602057210 */ /* 0x000fe40002ffe4ff */
[----:B------:R-:W-:Y:S02]  /*9b70*/  ISETP.NE.U32.AND P5, PT, R177, RZ, PT ;  /* 0x000000ffb100720c */ /* 0x000fe40003fa5070 */
[----:B------:R-:W-:Y:S01]  /*9b80*/  SEL R2, RZ, 0x10, P4 ;  /* 0x00000010ff027807 */ /* 0x000fe20002000000 */
[----:B------:R3:W-:Y:S01]  /*9b90*/  LDGSTS.E.BYPASS.LTC128B.128 [R179+0x4100], [R4.64], !P2 ;  /* 0x0410000004b37fae */ /* 0x0007e2000d101d46 */
[-C--:B------:R-:W-:Y:S02]  /*9ba0*/  IADD3.X R13, RZ, R21.reuse, R13, P6, P0 ;  /* 0x00000015ff0d7210 */ /* 0x080fe400037e040d */
[C---:B------:R-:W-:Y:S02]  /*9bb0*/  ISETP.NE.U32.AND P0, PT, R2.reuse, RZ, PT ;  /* 0x000000ff0200720c */ /* 0x040fe40003f05070 */
[----:B------:R-:W-:Y:S04]  /*9bc0*/  IADD3 R2, -R2, 0x10, RZ ;  /* 0x0000001002027810 */ /* 0x000fe80007ffe1ff */
[----:B------:R-:W-:Y:S01]  /*9bd0*/  LOP3.LUT R2, R2, 0xf, RZ, 0xc0, !PT ;  /* 0x0000000f02027812 */ /* 0x000fe200078ec0ff */
[----:B------:R4:W-:Y:S03]  /*9be0*/  LDGSTS.E.BYPASS.LTC128B.128.ZFILL [R179+0x1100], [R12.64], P5 ;  /* 0x011000000cb37fae */ /* 0x0009e6000a941d46 */
[-C--:B------:R-:W-:Y:S04]  /*9bf0*/  IADD3 R2, P6, P5, R2, R20.reuse, R15 ;  /* 0x0000001402027210 */ /* 0x080fe80007dde00f */
[-C--:B------:R-:W-:Y:S05]  /*9c00*/  IADD3.X R3, RZ, R21.reuse, R14, P6, P5 ;  /* 0x00000015ff037210 */ /* 0x080fea00037ea40e */
[----:B------:R5:W-:Y:S01]  /*9c10*/  LDGSTS.E.BYPASS.LTC128B.128.ZFILL [R179+0x3100], [R2.64], P0 ;  /* 0x0310000002b37fae */ /* 0x000be20008141d46 */
[C---:B--23--:R-:W-:Y:S08]  /*9c20*/  HMMA.16816.F32 R4, R32.reuse, R8, RZ ;  /* 0x000000082004723c */ /* 0x04cff000000018ff */
[C---:B------:R-:W-:Y:S01]  /*9c30*/  HMMA.16816.F32 R8, R32.reuse, R10, RZ ;  /* 0x0000000a2008723c */ /* 0x040fe200000018ff */
[----:B----4-:R-:W-:Y:S04]  /*9c40*/  SEL R12, RZ, 0x10, P2 ;  /* 0x00000010ff0c7807 */ /* 0x010fe80001000000 */
[C---:B------:R-:W-:Y:S02]  /*9c50*/  ISETP.NE.U32.AND P6, PT, R12.reuse, RZ, PT ;  /* 0x000000ff0c00720c */ /* 0x040fe40003fc5070 */
[----:B------:R-:W-:Y:S02]  /*9c60*/  IADD3 R23, -R12, 0x10, RZ ;  /* 0x000000100c177810 */ /* 0x000fe40007ffe1ff */
[C---:B------:R-:W-:Y:S03]  /*9c70*/  HMMA.16816.F32 R12, R32.reuse, R16, RZ ;  /* 0x00000010200c723c */ /* 0x040fe600000018ff */
[----:B-----5:R-:W-:Y:S04]  /*9c80*/  LOP3.LUT R2, R23, 0xf, RZ, 0xc0, !PT ;  /* 0x0000000f17027812 */ /* 0x020fe800078ec0ff */
[----:B------:R-:W-:Y:S01]  /*9c90*/  IADD3 R2, P5, P0, R2, R20, R28 ;  /* 0x0000001402027210 */ /* 0x000fe200078be01c */
[C---:B------:R-:W-:Y:S04]  /*9ca0*/  HMMA.16816.F32 R16, R32.reuse, R18, RZ ;  /* 0x000000122010723c */ /* 0x040fe800000018ff */
[----:B------:R-:W-:Y:S02]  /*9cb0*/  IADD3.X R3, RZ, R21, R22, P5, P0 ;  /* 0x00000015ff037210 */ /* 0x000fe40002fe0416 */
[----:B------:R-:W-:Y:S02]  /*9cc0*/  ISETP.GT.AND P0, PT, R180, R189, PT ;  /* 0x000000bdb400720c */ /* 0x000fe40003f04270 */
[C---:B-1----:R-:W-:Y:S01]  /*9cd0*/  HMMA.16816.F32 R20, R32.reuse, R24, RZ ;  /* 0x000000182014723c */ /* 0x042fe200000018ff */
        /* <DEDUP_REMOVED lines=18> */
[C---:B--2---:R-:W-:Y:S01]  /*9e00*/  HMMA.16816.F32 R4, R136.reuse, R144, R4 ;  /* 0x000000908804723c */ /* 0x044fe20000001804 */
[----:B------:R-:W-:Y:S07]  /*9e10*/  LDSM.16.M88.4 R156, [R160] ;  /* 0x00000000a09c783b */ /* 0x000fee0000000200 */
[C---:B------:R-:W-:Y:S01]  /*9e20*/  HMMA.16816.F32 R8, R136.reuse, R146, R8 ;  /* 0x000000928808723c */ /* 0x040fe20000001808 */
[----:B------:R-:W-:Y:S07]  /*9e30*/  LDSM.16.M88.4 R144, [R165+-0x4000] ;  /* 0xffc00000a590783b */ /* 0x000fee0000000200 */
[C---:B---3--:R-:W-:Y:S08]  /*9e40*/  HMMA.16816.F32 R12, R136.reuse, R148, R12 ;  /* 0x00000094880c723c */ /* 0x048ff0000000180c */
[C---:B------:R-:W-:Y:S01]  /*9e50*/  HMMA.16816.F32 R16, R136.reuse, R150, R16 ;  /* 0x000000968810723c */ /* 0x040fe20000001810 */
[----:B------:R-:W-:Y:S07]  /*9e60*/  LDSM.16.M88.4 R148, [R165+-0x3800] ;  /* 0xffc80000a594783b */ /* 0x000fee0000000200 */
[C---:B----4-:R-:W-:Y:S08]  /*9e70*/  HMMA.16816.F32 R20, R136.reuse, R140, R20 ;  /* 0x0000008c8814723c */ /* 0x050ff00000001814 */
[C---:B------:R-:W-:Y:S01]  /*9e80*/  HMMA.16816.F32 R24, R136.reuse, R142, R24 ;  /* 0x0000008e8818723c */ /* 0x040fe20000001818 */
[----:B------:R-:W2:Y:S07]  /*9e90*/  LDSM.16.M88.4 R140, [R175] ;  /* 0x00000000af8c783b */ /* 0x000eae0000000200 */
[C---:B------:R-:W-:Y:S08]  /*9ea0*/  HMMA.16816.F32 R28, R136.reuse, R152, R28 ;  /* 0x00000098881c723c */ /* 0x040ff0000000181c */
[----:B------:R-:W-:Y:S01]  /*9eb0*/  HMMA.16816.F32 R32, R136, R154, R32 ;  /* 0x0000009a8820723c */ /* 0x000fe20000001820 */
[----:B------:R-:W3:Y:S08]  /*9ec0*/  LDSM.16.M88.4 R136, [R165+-0x3000] ;  /* 0xffd00000a588783b */ /* 0x000ef00000000200 */
[----:B------:R-:W4:Y:S01]  /*9ed0*/  LDSM.16.M88.4 R152, [R165+-0x2800] ;  /* 0xffd80000a598783b */ /* 0x000f220000000200 */
[C---:B--2---:R-:W-:Y:S08]  /*9ee0*/  HMMA.16816.F32 R4, R140.reuse, R144, R4 ;  /* 0x000000908c04723c */ /* 0x044ff00000001804 */
[C---:B------:R-:W-:Y:S01]  /*9ef0*/  HMMA.16816.F32 R8, R140.reuse, R146, R8 ;  /* 0x000000928c08723c */ /* 0x040fe20000001808 */
[----:B------:R-:W-:Y:S07]  /*9f00*/  LDSM.16.M88.4 R144, [R164+0x2000] ;  /* 0x00200000a490783b */ /* 0x000fee0000000200 */
[C---:B------:R-:W-:Y:S08]  /*9f10*/  HMMA.16816.F32 R12, R140.reuse, R148, R12 ;  /* 0x000000948c0c723c */ /* 0x040ff0000000180c */
[C---:B------:R-:W-:Y:S01]  /*9f20*/  HMMA.16816.F32 R16, R140.reuse, R150, R16 ;  /* 0x000000968c10723c */ /* 0x040fe20000001810 */
[----:B------:R-:W-:Y:S07]  /*9f30*/  LDSM.16.M88.4 R148, [R164+0x2800] ;  /* 0x00280000a494783b */ /* 0x000fee0000000200 */
[C---:B---3--:R-:W-:Y:S08]  /*9f40*/  HMMA.16816.F32 R20, R140.reuse, R136, R20 ;  /* 0x000000888c14723c */ /* 0x048ff00000001814 */
[C---:B------:R-:W-:Y:S01]  /*9f50*/  HMMA.16816.F32 R24, R140.reuse, R138, R24 ;  /* 0x0000008a8c18723c */ /* 0x040fe20000001818 */
[----:B------:R-:W2:Y:S07]  /*9f60*/  LDSM.16.M88.4 R136, [R173+0x4000] ;  /* 0x00400000ad88783b */ /* 0x000eae0000000200 */
[C---:B----4-:R-:W-:Y:S08]  /*9f70*/  HMMA.16816.F32 R28, R140.reuse, R152, R28 ;  /* 0x000000988c1c723c */ /* 0x050ff0000000181c */
[----:B------:R-:W-:Y:S01]  /*9f80*/  HMMA.16816.F32 R32, R140, R154, R32 ;  /* 0x0000009a8c20723c */ /* 0x000fe20000001820 */
[----:B------:R-:W3:Y:S08]  /*9f90*/  LDSM.16.M88.4 R140, [R164+0x3000] ;  /* 0x00300000a48c783b */ /* 0x000ef00000000200 */
[----:B------:R-:W4:Y:S01]  /*9fa0*/  LDSM.16.M88.4 R152, [R164+0x3800] ;  /* 0x00380000a498783b */ /* 0x000f220000000200 */
[C---:B--2---:R-:W-:Y:S08]  /*9fb0*/  HMMA.16816.F32 R4, R136.reuse, R144, R4 ;  /* 0x000000908804723c */ /* 0x044ff00000001804 */
[C---:B------:R-:W-:Y:S01]  /*9fc0*/  HMMA.16816.F32 R8, R136.reuse, R146, R8 ;  /* 0x000000928808723c */ /* 0x040fe20000001808 */
[----:B------:R-:W-:Y:S07]  /*9fd0*/  LDSM.16.M88.4 R144, [R0] ;  /* 0x000000000090783b */ /* 0x000fee0000000200 */
[C---:B------:R-:W-:Y:S08]  /*9fe0*/  HMMA.16816.F32 R12, R136.reuse, R148, R12 ;  /* 0x00000094880c723c */ /* 0x040ff0000000180c */
[C---:B------:R-:W-:Y:S01]  /*9ff0*/  HMMA.16816.F32 R16, R136.reuse, R150, R16 ;  /* 0x000000968810723c */ /* 0x040fe20000001810 */
[----:B------:R-:W-:Y:S07]  /*a000*/  LDSM.16.M88.4 R148, [R100] ;  /* 0x000000006494783b */ /* 0x000fee0000000200 */
[C---:B---3--:R-:W-:Y:S08]  /*a010*/  HMMA.16816.F32 R20, R136.reuse, R140, R20 ;  /* 0x0000008c8814723c */ /* 0x048ff00000001814 */
[C---:B------:R-:W-:Y:S01]  /*a020*/  HMMA.16816.F32 R24, R136.reuse, R142, R24 ;  /* 0x0000008e8818723c */ /* 0x040fe20000001818 */
[----:B------:R-:W2:Y:S07]  /*a030*/  LDSM.16.M88.4 R140, [R174+0x4000] ;  /* 0x00400000ae8c783b */ /* 0x000eae0000000200 */
[C---:B----4-:R-:W-:Y:S08]  /*a040*/  HMMA.16816.F32 R28, R136.reuse, R152, R28 ;  /* 0x00000098881c723c */ /* 0x050ff0000000181c */
[----:B------:R-:W-:Y:S01]  /*a050*/  HMMA.16816.F32 R32, R136, R154, R32 ;  /* 0x0000009a8820723c */ /* 0x000fe20000001820 */
[----:B------:R-:W3:Y:S08]  /*a060*/  LDSM.16.M88.4 R136, [R161] ;  /* 0x00000000a188783b */ /* 0x000ef00000000200 */
[----:B------:R-:W-:Y:S01]  /*a070*/  LDSM.16.M88.4 R152, [R166+0x2800] ;  /* 0x00280000a698783b */ /* 0x000fe20000000200 */
[C---:B--2---:R-:W-:Y:S08]  /*a080*/  HMMA.16816.F32 R4, R140.reuse, R144, R4 ;  /* 0x000000908c04723c */ /* 0x044ff00000001804 */
[C---:B------:R-:W-:Y:S01]  /*a090*/  HMMA.16816.F32 R8, R140.reuse, R146, R8 ;  /* 0x000000928c08723c */ /* 0x040fe20000001808 */
[----:B------:R-:W-:Y:S07]  /*a0a0*/  LDSM.16.M88.4 R144, [R176+0x4000] ;  /* 0x00400000b090783b */ /* 0x000fee0000000200 */
[C---:B------:R-:W-:Y:S08]  /*a0b0*/  HMMA.16816.F32 R12, R140.reuse, R148, R12 ;  /* 0x000000948c0c723c */ /* 0x040ff0000000180c */
[C---:B------:R-:W-:Y:S01]  /*a0c0*/  HMMA.16816.F32 R16, R140.reuse, R150, R16 ;  /* 0x000000968c10723c */ /* 0x040fe20000001810 */
[----:B------:R-:W2:Y:S07]  /*a0d0*/  LDSM.16.M88.4 R148, [R166+0x2000] ;  /* 0x00200000a694783b */ /* 0x000eae0000000200 */
[C---:B------:R-:W-:Y:S08]  /*a0e0*/  HMMA.16816.F32 R20, R140.reuse, R156, R20 ;  /* 0x0000009c8c14723c */ /* 0x040ff00000001814 */
[C---:B------:R-:W-:Y:S01]  /*a0f0*/  HMMA.16816.F32 R24, R140.reuse, R158, R24 ;  /* 0x0000009e8c18723c */ /* 0x040fe20000001818 */
[----:B------:R-:W4:Y:S07]  /*a100*/  LDSM.16.M88.4 R156, [R166+0x3000] ;  /* 0x00300000a69c783b */ /* 0x000f2e0000000200 */
[C---:B---3--:R-:W-:Y:S08]  /*a110*/  HMMA.16816.F32 R28, R140.reuse, R136, R28 ;  /* 0x000000888c1c723c */ /* 0x048ff0000000181c */
[----:B------:R-:W-:Y:S01]  /*a120*/  HMMA.16816.F32 R32, R140, R138, R32 ;  /* 0x0000008a8c20723c */ /* 0x000fe20000001820 */
[----:B------:R-:W3:Y:S07]  /*a130*/  LDSM.16.M88.4 R136, [R166+0x3800] ;  /* 0x00380000a688783b */ /* 0x000eee0000000200 */
[C---:B--2---:R-:W-:Y:S01]  /*a140*/  HMMA.16816.F32 R4, R144.reuse, R148, R4 ;  /* 0x000000949004723c */ /* 0x044fe20000001804 */
[----:B------:R-:W-:Y:S07]  /*a150*/  LDSM.16.M88.4 R140, [R175+0x4000] ;  /* 0x00400000af8c783b */ /* 0x000fee0000000200 */
[C---:B------:R-:W-:Y:S01]  /*a160*/  HMMA.16816.F32 R8, R144.reuse, R150, R8 ;  /* 0x000000969008723c */ /* 0x040fe20000001808 */
[----:B------:R-:W2:Y:S07]  /*a170*/  LDSM.16.M88.4 R148, [R165+-0x2000] ;  /* 0xffe00000a594783b */ /* 0x000eae0000000200 */
[C---:B------:R-:W-:Y:S08]  /*a180*/  HMMA.16816.F32 R12, R144.reuse, R152, R12 ;  /* 0x00000098900c723c */ /* 0x040ff0000000180c */
[C---:B------:R-:W-:Y:S01]  /*a190*/  HMMA.16816.F32 R16, R144.reuse, R154, R16 ;  /* 0x0000009a9010723c */ /* 0x040fe20000001810 */
[----:B------:R-:W5:Y:S07]  /*a1a0*/  LDSM.16.M88.4 R152, [R165+-0x1800] ;  /* 0xffe80000a598783b */ /* 0x000f6e0000000200 */
[C---:B----4-:R-:W-:Y:S08]  /*a1b0*/  HMMA.16816.F32 R20, R144.reuse, R156, R20 ;  /* 0x0000009c9014723c */ /* 0x050ff00000001814 */
[C---:B------:R-:W-:Y:S01]  /*a1c0*/  HMMA.16816.F32 R24, R144.reuse, R158, R24 ;  /* 0x0000009e9018723c */ /* 0x040fe20000001818 */
[----:B------:R-:W4:Y:S07]  /*a1d0*/  LDSM.16.M88.4 R156, [R165+-0x1000] ;  /* 0xfff00000a59c783b */ /* 0x000f2e0000000200 */
[C---:B---3--:R-:W-:Y:S08]  /*a1e0*/  HMMA.16816.F32 R28, R144.reuse, R136, R28 ;  /* 0x00000088901c723c */ /* 0x048ff0000000181c */
[----:B------:R-:W-:Y:S01]  /*a1f0*/  HMMA.16816.F32 R32, R144, R138, R32 ;  /* 0x0000008a9020723c */ /* 0x000fe20000001820 */
[----:B------:R-:W3:Y:S07]  /*a200*/  LDSM.16.M88.4 R136, [R165+-0x800] ;  /* 0xfff80000a588783b */ /* 0x000eee0000000200 */
[C---:B--2---:R-:W-:Y:S01]  /*a210*/  HMMA.16816.F32 R4, R140.reuse, R148, R4 ;  /* 0x000000948c04723c */ /* 0x044fe20000001804 */
[----:B------:R-:W-:Y:S07]  /*a220*/  LDSM.16.M88.4 R144, [R173+0x8000] ;  /* 0x00800000ad90783b */ /* 0x000fee0000000200 */
[C---:B------:R-:W-:Y:S01]  /*a230*/  HMMA.16816.F32 R8, R140.reuse, R150, R8 ;  /* 0x000000968c08723c */ /* 0x040fe20000001808 */
[----:B------:R-:W2:Y:S07]  /*a240*/  LDSM.16.M88.4 R148, [R164+0x4000] ;  /* 0x00400000a494783b */ /* 0x000eae0000000200 */
[C---:B-----5:R-:W-:Y:S08]  /*a250*/  HMMA.16816.F32 R12, R140.reuse, R152, R12 ;  /* 0x000000988c0c723c */ /* 0x060ff0000000180c */
[C---:B------:R-:W-:Y:S01]  /*a260*/  HMMA.16816.F32 R16, R140.reuse, R154, R16 ;  /* 0x0000009a8c10723c */ /* 0x040fe20000001810 */
[----:B------:R-:W5:Y:S07]  /*a270*/  LDSM.16.M88.4 R152, [R164+0x4800] ;  /* 0x00480000a498783b */ /* 0x000f6e0000000200 */
[C---:B----4-:R-:W-:Y:S08]  /*a280*/  HMMA.16816.F32 R20, R140.reuse, R156, R20 ;  /* 0x0000009c8c14723c */ /* 0x050ff00000001814 */
        /* <DEDUP_REMOVED lines=8> */
[----:B------:R-:W2:Y:S07]  /*a310*/  LDSM.16.M88.4 R148, [R162] ;  /* 0x00000000a294783b */ /* 0x000eae0000000200 */
[C---:B-----5:R-:W-:Y:S08]  /*a320*/  HMMA.16816.F32 R12, R144.reuse, R152, R12 ;  /* 0x00000098900c723c */ /* 0x060ff0000000180c */
[C---:B------:R-:W-:Y:S01]  /*a330*/  HMMA.16816.F32 R16, R144.reuse, R154, R16 ;  /* 0x0000009a9010723c */ /* 0x040fe20000001810 */
[----:B------:R-:W5:Y:S07]  /*a340*/  LDSM.16.M88.4 R152, [R163] ;  /* 0x00000000a398783b */ /* 0x000f6e0000000200 */
[C---:B----4-:R-:W-:Y:S01]  /*a350*/  HMMA.16816.F32 R20, R144.reuse, R156, R20 ;  /* 0x0000009c9014723c */ /* 0x050fe20000001814 */
[----:B------:R-:W-:Y:S07]  /*a360*/  LDSM.16.M88.4 R160, [R172] ;  /* 0x00000000aca0783b */ /* 0x000fee0000000200 */
[C---:B------:R-:W-:Y:S01]  /*a370*/  HMMA.16816.F32 R24, R144.reuse, R158, R24 ;  /* 0x0000009e9018723c */ /* 0x040fe20000001818 */
[----:B------:R-:W4:Y:S07]  /*a380*/  LDSM.16.M88.4 R156, [R171] ;  /* 0x00000000ab9c783b */ /* 0x000f2e0000000200 */
[C---:B---3--:R-:W-:Y:S08]  /*a390*/  HMMA.16816.F32 R28, R144.reuse, R136, R28 ;  /* 0x00000088901c723c */ /* 0x048ff0000000181c */
[----:B------:R-:W-:Y:S01]  /*a3a0*/  HMMA.16816.F32 R32, R144, R138, R32 ;  /* 0x0000008a9020723c */ /* 0x000fe20000001820 */
[----:B------:R-:W-:Y:S07]  /*a3b0*/  LDSM.16.M88.4 R136, [R176+0x8000] ;  /* 0x00800000b088783b */ /* 0x000fee0000000200 */
[C---:B--2---:R-:W-:Y:S01]  /*a3c0*/  HMMA.16816.F32 R4, R140.reuse, R148, R4 ;  /* 0x000000948c04723c */ /* 0x044fe20000001804 */
[----:B------:R-:W2:Y:S07]  /*a3d0*/  LDSM.16.M88.4 R144, [R166+0x4000] ;  /* 0x00400000a690783b */ /* 0x000eae0000000200 */
[C---:B------:R-:W-:Y:S01]  /*a3e0*/  HMMA.16816.F32 R8, R140.reuse, R150, R8 ;  /* 0x000000968c08723c */ /* 0x040fe20000001808 */
[----:B------:R-:W3:Y:S07]  /*a3f0*/  LDSM.16.M88.4 R148, [R166+0x4800] ;  /* 0x00480000a694783b */ /* 0x000eee0000000200 */
[C---:B-----5:R-:W-:Y:S08]  /*a400*/  HMMA.16816.F32 R12, R140.reuse, R152, R12 ;  /* 0x000000988c0c723c */ /* 0x060ff0000000180c */
[C---:B------:R-:W-:Y:S01]  /*a410*/  HMMA.16816.F32 R16, R140.reuse, R154, R16 ;  /* 0x0000009a8c10723c */ /* 0x040fe20000001810 */
[----:B------:R-:W5:Y:S07]  /*a420*/  LDSM.16.M88.4 R152, [R166+0x5000] ;  /* 0x00500000a698783b */ /* 0x000f6e0000000200 */
[C---:B----4-:R-:W-:Y:S08]  /*a430*/  HMMA.16816.F32 R20, R140.reuse, R156, R20 ;  /* 0x0000009c8c14723c */ /* 0x050ff00000001814 */
[C---:B------:R-:W-:Y:S01]  /*a440*/  HMMA.16816.F32 R24, R140.reuse, R158, R24 ;  /* 0x0000009e8c18723c */ /* 0x040fe20000001818 */
[----:B------:R-:W-:Y:S07]  /*a450*/  LDSM.16.M88.4 R156, [R175+0x8000] ;  /* 0x00800000af9c783b */ /* 0x000fee0000000200 */
[C---:B------:R-:W-:Y:S08]  /*a460*/  HMMA.16816.F32 R28, R140.reuse, R160, R28 ;  /* 0x000000a08c1c723c */ /* 0x040ff0000000181c */
[----:B------:R-:W-:Y:S01]  /*a470*/  HMMA.16816.F32 R32, R140, R162, R32 ;  /* 0x000000a28c20723c */ /* 0x000fe20000001820 */
[----:B------:R-:W4:Y:S07]  /*a480*/  LDSM.16.M88.4 R140, [R166+0x5800] ;  /* 0x00580000a68c783b */ /* 0x000f2e0000000200 */
[C---:B--2---:R-:W-:Y:S01]  /*a490*/  HMMA.16816.F32 R4, R136.reuse, R144, R4 ;  /* 0x000000908804723c */ /* 0x044fe20000001804 */
[----:B------:R-:W2:Y:S07]  /*a4a0*/  LDSM.16.M88.4 R160, [R165] ;  /* 0x00000000a5a0783b */ /* 0x000eae0000000200 */
[C---:B------:R-:W-:Y:S08]  /*a4b0*/  HMMA.16816.F32 R8, R136.reuse, R146, R8 ;  /* 0x000000928808723c */ /* 0x040ff00000001808 */
[C---:B---3--:R-:W-:Y:S08]  /*a4c0*/  HMMA.16816.F32 R12, R136.reuse, R148, R12 ;  /* 0x00000094880c723c */ /* 0x048ff0000000180c */
[C---:B------:R-:W-:Y:S08]  /*a4d0*/  HMMA.16816.F32 R16, R136.reuse, R150, R16 ;  /* 0x000000968810723c */ /* 0x040ff00000001810 */
[C---:B-----5:R-:W-:Y:S08]  /*a4e0*/  HMMA.16816.F32 R20, R136.reuse, R152, R20 ;  /* 0x000000988814723c */ /* 0x060ff00000001814 */
[C---:B------:R-:W-:Y:S08]  /*a4f0*/  HMMA.16816.F32 R24, R136.reuse, R154, R24 ;  /* 0x0000009a8818723c */ /* 0x040ff00000001818 */
[C---:B----4-:R-:W-:Y:S08]  /*a500*/  HMMA.16816.F32 R28, R136.reuse, R140, R28 ;  /* 0x0000008c881c723c */ /* 0x050ff0000000181c */
[----:B------:R-:W-:Y:S01]  /*a510*/  HMMA.16816.F32 R32, R136, R142, R32 ;  /* 0x0000008e8820723c */ /* 0x000fe20000001820 */
[----:B------:R-:W3:Y:S07]  /*a520*/  LDSM.16.M88.4 R136, [R165+0x800] ;  /* 0x00080000a588783b */ /* 0x000eee0000000200 */
[C---:B--2---:R-:W-:Y:S08]  /*a530*/  HMMA.16816.F32 R4, R156.reuse, R160, R4 ;  /* 0x000000a09c04723c */ /* 0x044ff00000001804 */
[C---:B------:R-:W-:Y:S11]  /*a540*/  HMMA.16816.F32 R8, R156.reuse, R162, R8 ;  /* 0x000000a29c08723c */ /* 0x040ff60000001808 */
[----:B------:R-:W-:Y:S05]  /*a550*/  @!UPT UIADD3 URZ, URZ, URZ, URZ ;  /* 0x0000003f3f3ff290 */ /* 0x000fea000fffe03f */
[----:B------:R-:W-:Y:S04]  /*a560*/  FMUL.FTZ R0, R4, c[0x0][0x320] ;  /* 0x0000c80004007a20 */ /* 0x000fe80000410000 */
[----:B------:R2:W4:Y:S04]  /*a570*/  MUFU.TANH R141, R0 ;  /* 0x00000000008d7308 */ /* 0x0005280000002400 */
[----:B-1----:R-:W-:Y:S01]  /*a580*/  FMUL.FTZ R3, R11, c[0x0][0x320] ;  /* 0x0000c8000b037a20 */ /* 0x002fe20000410000 */
[C---:B---3--:R-:W-:Y:S03]  /*a590*/  HMMA.16816.F32 R12, R156.reuse, R136, R12 ;  /* 0x000000889c0c723c */ /* 0x048fe6000000180c */
[----:B------:R-:W-:Y:S02]  /*a5a0*/  FMUL.FTZ R10, R10, c[0x0][0x320] ;  /* 0x0000c8000a0a7a20 */ /* 0x000fe40000410000 */
[----:B------:R1:W3:Y:S03]  /*a5b0*/  MUFU.TANH R147, R3 ;  /* 0x0000000300937308 */ /* 0x0002e60000002400 */
[C---:B------:R-:W-:Y:S07]  /*a5c0*/  HMMA.16816.F32 R16, R156.reuse, R138, R16 ;  /* 0x0000008a9c10723c */ /* 0x040fee0000001810 */
[----:B------:R-:W3:Y:S01]  /*a5d0*/  MUFU.TANH R146, R10 ;  /* 0x0000000a00927308 */ /* 0x000ee20000002400 */
[----:B--2---:R-:W-:Y:S08]  /*a5e0*/  FMUL.FTZ R0, R5, c[0x0][0x320] ;  /* 0x0000c80005007a20 */ /* 0x004ff00000410000 */
[----:B------:R-:W-:Y:S01]  /*a5f0*/  FMUL.FTZ R2, R12, c[0x0][0x320] ;  /* 0x0000c8000c027a20 */ /* 0x000fe20000410000 */
[----:B------:R2:W2:Y:S07]  /*a600*/  MUFU.TANH R144, R0 ;  /* 0x0000000000907308 */ /* 0x0004ae0000002400 */
[----:B-1----:R-:W-:Y:S03]  /*a610*/  FMUL.FTZ R3, R18, c[0x0][0x320] ;  /* 0x0000c80012037a20 */ /* 0x002fe60000410000 */
[----:B------:R1:W1:Y:S10]  /*a620*/  MUFU.TANH R139, R2 ;  /* 0x00000002008b7308 */ /* 0x0002740000002400 */
[----:B------:R-:W3:Y:S01]  /*a630*/  MUFU.TANH R161, R3 ;  /* 0x0000000300a17308 */ /* 0x000ee20000002400 */
[----:B--2---:R-:W-:Y:S09]  /*a640*/  FMUL.FTZ R0, R6, c[0x0][0x320] ;  /* 0x0000c80006007a20 */ /* 0x004ff20000410000 */
[----:B------:R2:W2:Y:S01]  /*a650*/  MUFU.TANH R143, R0 ;  /* 0x00000000008f7308 */ /* 0x0004a20000002400 */
[----:B-1----:R-:W-:Y:S09]  /*a660*/  FMUL.FTZ R2, R19, c[0x0][0x320] ;  /* 0x0000c80013027a20 */ /* 0x002ff20000410000 */
        /* <DEDUP_REMOVED lines=95> */
.L_x_1234:
        /* <DEDUP_REMOVED lines=18> */
.L_x_1235:
[C---:B----4-:R-:W-:Y:S02]  /*ad80*/  IADD3 R2, -R177.reuse, 0x10, RZ ;  /* 0x00000010b1027810 */ /* 0x050fe40007ffe1ff */
[----:B------:R-:W-:Y:S02]  /*ad90*/  ISETP.NE.U32.AND P0, PT, R177, RZ, PT ;  /* 0x000000ffb100720c */ /* 0x000fe40003f05070 */
[----:B------:R-:W-:Y:S04]  /*ada0*/  LOP3.LUT R2, R2, 0xf, RZ, 0xc0, !PT ;  /* 0x0000000f02027812 */ /* 0x000fe800078ec0ff */
[----:B---3--:R-:W-:Y:S04]  /*adb0*/  IADD3 R2, P6, P5, R2, R0, R20 ;  /* 0x0000000002027210 */ /* 0x008fe80007dde014 */
[----:B--2---:R-:W-:Y:S02]  /*adc0*/  IADD3.X R3, RZ, R4, R9, P6, P5 ;  /* 0x00000004ff037210 */ /* 0x004fe400037ea409 */
        /* <DEDUP_REMOVED lines=10> */
.L_x_1145:
[----:B---34-:R-:W-:Y:S05]  /*ae70*/  BSYNC B0 ;  /* 0x0000000000007941 */ /* 0x018fea0003800000 */
.L_x_1144:
[----:B------:R-:W-:Y:S01]  /*ae80*/  FMNMX.FTZ R2, R141, R101, !PT ;  /* 0x000000658d027209 */ /* 0x000fe20007810000 */
[----:B------:R-:W0:Y:S01]  /*ae90*/  LDGDEPBAR ;  /* 0x00000000000079af */ /* 0x000e220000000000 */
[----:B--2---:R-:W-:Y:S02]  /*aea0*/  FMNMX.FTZ R0, R143, R102, !PT ;  /* 0x000000668f007209 */ /* 0x004fe40007810000 */
        /* <DEDUP_REMOVED lines=38> */
.L_x_1236:
[C---:B------:R-:W-:Y:S01]  /*b110*/  FMUL.FTZ R5, R100.reuse, c[0x0][0x2d0] ;  /* 0x0000b40064057a20 */ /* 0x040fe20000410000 */
[----:B------:R-:W-:Y:S01]  /*b120*/  WARPSYNC 0xffffffff ;  /* 0xffffffff00007948 */ /* 0x000fe20003800000 */
[----:B------:R-:W-:Y:S01]  /*b130*/  FADD.FTZ R2, -R100, R101 ;  /* 0x0000006564027221 */ /* 0x000fe20000010100 */
[----:B------:R-:W-:Y:S01]  /*b140*/  ISETP.GT.AND P0, PT, R180, R189, PT ;  /* 0x000000bdb400720c */ /* 0x000fe20003f04270 */
[--C-:B------:R-:W-:Y:S02]  /*b150*/  FFMA.FTZ R3, R141, c[0x0][0x2d0], -R5.reuse ;  /* 0x0000b4008d037a23 */ /* 0x100fe40000010805 */
[----:B------:R-:W-:Y:S02]  /*b160*/  FMUL.FTZ R2, R2, c[0x0][0x2d0] ;  /* 0x0000b40002027a20 */ /* 0x000fe40000410000 */
[----:B------:R1:W-:Y:S01]  /*b170*/  MUFU.EX2 R141, R3 ;  /* 0x00000003008d7308 */ /* 0x0003e20000000800 */
[--C-:B------:R-:W-:Y:S02]  /*b180*/  FFMA.FTZ R139, R139, c[0x0][0x2d0], -R5.reuse ;  /* 0x0000b4008b8b7a23 */ /* 0x100fe40000010805 */
[--C-:B------:R-:W-:Y:S02]  /*b190*/  FFMA.FTZ R138, R138, c[0x0][0x2d0], -R5.reuse ;  /* 0x0000b4008a8a7a23 */ /* 0x100fe40000010805 */
[--C-:B------:R-:W-:Y:S02]  /*b1a0*/  FFMA.FTZ R137, R137, c[0x0][0x2d0], -R5.reuse ;  /* 0x0000b40089897a23 */ /* 0x100fe40000010805 */
[--C-:B------:R-:W-:Y:S02]  /*b1b0*/  FFMA.FTZ R136, R136, c[0x0][0x2d0], -R5.reuse ;  /* 0x0000b40088887a23 */ /* 0x100fe40000010805 */
[--C-:B------:R-:W-:Y:S01]  /*b1c0*/  FFMA.FTZ R156, R19, c[0x0][0x2d0], -R5.reuse ;  /* 0x0000b400139c7a23 */ /* 0x100fe20000010805 */
[----:B------:R-:W4:Y:S01]  /*b1d0*/  MUFU.EX2 R2, R2 ;  /* 0x0000000200027308 */ /* 0x000f220000000800 */
[--C-:B------:R-:W-:Y:S02]  /*b1e0*/  FFMA.FTZ R171, R15, c[0x0][0x2d0], -R5.reuse ;  /* 0x0000b4000fab7a23 */ /* 0x100fe40000010805 */
[--C-:B------:R-:W-:Y:S02]  /*b1f0*/  FFMA.FTZ R159, R14, c[0x0][0x2d0], -R5.reuse ;  /* 0x0000b4000e9f7a23 */ /* 0x100fe40000010805 */
[--C-:B------:R-:W-:Y:S05]  /*b200*/  FFMA.FTZ R158, R13, c[0x0][0x2d0], -R5.reuse ;  /* 0x0000b4000d9e7a23 */ /* 0x100fea0000010805 */
[----:B------:R-:W-:Y:S01]  /*b210*/  MUFU.EX2 R136, R136 ;  /* 0x0000008800887308 */ /* 0x000fe20000000800 */
[--C-:B-1----:R-:W-:Y:S02]  /*b220*/  FFMA.FTZ R3, R144, c[0x0][0x2d0], -R5.reuse ;  /* 0x0000b40090037a23 */ /* 0x102fe40000010805 */
[--C-:B------:R-:W-:Y:S07]  /*b230*/  FFMA.FTZ R144, R18, c[0x0][0x2d0], -R5.reuse ;  /* 0x0000b40012907a23 */ /* 0x100fee0000010805 */
[----:B------:R1:W5:Y:S02]  /*b240*/  MUFU.EX2 R157, R3 ;  /* 0x00000003009d7308 */ /* 0x0003640000000800 */
[----:B-1----:R-:W-:Y:S02]  /*b250*/  FFMA.FTZ R3, R142, c[0x0][0x2d0], -R5 ;  /* 0x0000b4008e037a23 */ /* 0x002fe40000010805 */
        /* <DEDUP_REMOVED lines=11> */
[C---:B------:R-:W-:Y:S01]  /*b310*/  FMUL.FTZ R32, R2.reuse, R104 ;  /* 0x0000006802207220 */ /* 0x040fe20000410000 */
[----:B-----5:R-:W-:Y:S01]  /*b320*/  F2FP.PACK_AB R104, R157, R141 ;  /* 0x0000008d9d68723e */ /* 0x020fe200000000ff */
[C---:B------:R-:W-:Y:S02]  /*b330*/  FMUL.FTZ R33, R2.reuse, R105 ;  /* 0x0000006902217220 */ /* 0x040fe40000410000 */
[----:B------:R-:W-:Y:S01]  /*b340*/  FMUL.FTZ R36, R2, R36 ;  /* 0x0000002402247220 */ /* 0x000fe20000410000 */
[----:B-1-3--:R-:W-:Y:S01]  /*b350*/  FMNMX.FTZ R3, R0, R4, !PT ;  /* 0x0000000400037209 */ /* 0x00afe20007810000 */
[--C-:B------:R-:W-:Y:S02]  /*b360*/  FFMA.FTZ R0, R140, c[0x0][0x2d0], -R5.reuse ;  /* 0x0000b4008c007a23 */ /* 0x100fe40000010805 */
[--C-:B------:R-:W-:Y:S02]  /*b370*/  FFMA.FTZ R140, R16, c[0x0][0x2d0], -R5.reuse ;  /* 0x0000b400108c7a23 */ /* 0x100fe40000010805 */
        /* <DEDUP_REMOVED lines=13> */
[C---:B-1----:R-:W-:Y:S02]  /*b450*/  FADD.FTZ R0, -R3.reuse, R102 ;  /* 0x0000006603007221 */ /* 0x042fe40000010100 */
[----:B------:R-:W-:Y:S02]  /*b460*/  FMUL.FTZ R102, R3, c[0x0][0x2d0] ;  /* 0x0000b40003667a20 */ /* 0x000fe40000410000 */
[----:B------:R-:W-:Y:S02]  /*b470*/  FMUL.FTZ R0, R0, c[0x0][0x2d0] ;  /* 0x0000b40000007a20 */ /* 0x000fe40000410000 */
[--C-:B--2---:R-:W-:Y:S02]  /*b480*/  FFMA.FTZ R4, R143, c[0x0][0x2d0], -R102.reuse ;  /* 0x0000b4008f047a23 */ /* 0x104fe40000010866 */
[--C-:B------:R-:W-:Y:S02]  /*b490*/  FFMA.FTZ R6, R145, c[0x0][0x2d0], -R102.reuse ;  /* 0x0000b40091067a23 */ /* 0x100fe40000010866 */
[----:B------:R-:W1:Y:S01]  /*b4a0*/  MUFU.EX2 R0, R0 ;  /* 0x0000000000007308 */ /* 0x000e620000000800 */
[----:B------:R-:W-:Y:S02]  /*b4b0*/  FFMA.FTZ R143, R12, c[0x0][0x2d0], -R5 ;  /* 0x0000b4000c8f7a23 */ /* 0x000fe40000010805 */
[C---:B------:R-:W-:Y:S02]  /*b4c0*/  FMUL.FTZ R12, R2.reuse, R124 ;  /* 0x0000007c020c7220 */ /* 0x040fe40000410000 */
        /* <DEDUP_REMOVED lines=8> */
[C---:B------:R-:W-:Y:S01]  /*b550*/  FMUL.FTZ R73, R2.reuse, R73 ;  /* 0x0000004902497220 */ /* 0x040fe20000410000 */
[----:B------:R-:W3:Y:S01]  /*b560*/  MUFU.EX2 R124, R6 ;  /* 0x00000006007c7308 */ /* 0x000ee20000000800 */
        /* <DEDUP_REMOVED lines=9> */
[----:B------:R-:W-:Y:S01]  /*b600*/  FMUL.FTZ R27, R0, R115 ;  /* 0x00000073001b7220 */ /* 0x000fe20000410000 */
[----:B------:R-:W-:Y:S01]  /*b610*/  LDSM.16.MT88.4 R128, [R167+0x1800] ;  /* 0x00180000a780783b */ /* 0x000fe20000004200 */
[C---:B--2---:R-:W-:Y:S02]  /*b620*/  FMUL.FTZ R4, R2.reuse, R132 ;  /* 0x0000008402047220 */ /* 0x044fe40000410000 */
[C---:B------:R-:W-:Y:S02]  /*b630*/  FMUL.FTZ R80, R2.reuse, R80 ;  /* 0x0000005002507220 */ /* 0x040fe40000410000 */
[C---:B------:R-:W-:Y:S02]  /*b640*/  FMUL.FTZ R81, R2.reuse, R81 ;  /* 0x0000005102517220 */ /* 0x040fe40000410000 */
[----:B------:R-:W-:Y:S01]  /*b650*/  FMUL.FTZ R84, R2, R84 ;  /* 0x0000005402547220 */ /* 0x000fe20000410000 */
        /* <DEDUP_REMOVED lines=17> */
[C---:B------:R-:W-:Y:S02]  /*b770*/  FFMA.FTZ R118, R0.reuse, R186, R101 ;  /* 0x000000ba00767223 */ /* 0x040fe40000010065 */
[C---:B------:R-:W-:Y:S02]  /*b780*/  FMUL.FTZ R23, R0.reuse, R119 ;  /* 0x0000007700177220 */ /* 0x040fe40000410000 */
[C---:B------:R-:W-:Y:S01]  /*b790*/  FMUL.FTZ R34, R0.reuse, R106 ;  /* 0x0000006a00227220 */ /* 0x040fe20000410000 */
[----:B------:R-:W-:Y:S01]  /*b7a0*/  F2FP.PACK_AB R106, R177, R172 ;  /* 0x000000acb16a723e */ /* 0x000fe200000000ff */
[C---:B------:R-:W-:Y:S02]  /*b7b0*/  FMUL.FTZ R35, R0.reuse, R107 ;  /* 0x0000006b00237220 */ /* 0x040fe40000410000 */
[C---:B------:R-:W-:Y:S01]  /*b7c0*/  FMUL.FTZ R38, R0.reuse, R38 ;  /* 0x0000002600267220 */ /* 0x040fe20000410000 */
[----:B------:R-:W-:Y:S01]  /*b7d0*/  MUFU.EX2 R119, R139 ;  /* 0x0000008b00777308 */ /* 0x000fe20000000800 */
        /* <DEDUP_REMOVED lines=32> */
[----:B------:R-:W-:Y:S02]  /*b9e0*/  FFMA.FTZ R142, R17, c[0x0][0x2d0], -R5 ;  /* 0x0000b400118e7a23 */ /* 0x000fe40000010805 */
[C---:B------:R-:W-:Y:S01]  /*b9f0*/  FMUL.FTZ R5, R2.reuse, R133 ;  /* 0x0000008502057220 */ /* 0x040fe20000410000 */
[----:B------:R2:W-:Y:S01]  /*ba00*/  MUFU.EX2 R126, R0 ;  /* 0x00000000007e7308 */ /* 0x0005e20000000800 */
[----:B------:R-:W-:Y:S02]  /*ba10*/  FMUL.FTZ R17, R2, R121 ;  /* 0x0000007902117220 */ /* 0x000fe40000410000 */
        /* <DEDUP_REMOVED lines=8> */
[--C-:B------:R-:W-:Y:S03]  /*baa0*/  FFMA.FTZ R123, R149, c[0x0][0x2d0], -R102.reuse ;  /* 0x0000b400957b7a23 */ /* 0x100fe60000010866 */
[----:B------:R4:W-:Y:S01]  /*bab0*/  MUFU.EX2 R155, R101 ;  /* 0x00000065009b7308 */ /* 0x0009e20000000800 */
[--C-:B--2---:R-:W-:Y:S09]  /*bac0*/  FFMA.FTZ R0, R163, c[0x0][0x2d0], -R102.reuse ;  /* 0x0000b400a3007a23 */ /* 0x104ff20000010866 */
[----:B------:R2:W5:Y:S01]  /*bad0*/  MUFU.EX2 R133, R0 ;  /* 0x0000000000857308 */ /* 0x0005620000000800 */
[----:B---3--:R-:W-:Y:S01]  /*bae0*/  F2FP.PACK_AB R107, R126, R125 ;  /* 0x0000007d7e6b723e */ /* 0x008fe200000000ff */
[----:B------:R-:W-:Y:S08]  /*baf0*/  FFMA.FTZ R2, R162, c[0x0][0x2d0], -R102 ;  /* 0x0000b400a2027a23 */ /* 0x000ff00000010866 */
[----:B------:R-:W-:Y:S01]  /*bb00*/  MUFU.EX2 R150, R116 ;  /* 0x0000007400967308 */ /* 0x000fe20000000800 */
[C---:B-1----:R-:W-:Y:S05]  /*bb10*/  HMMA.16816.F32 R4, R104.reuse, R108, R4 ;  /* 0x0000006c6804723c */ /* 0x042fea0000001804 */
[----:B----4-:R-:W-:Y:S03]  /*bb20*/  FADD.FTZ R101, R124, R118 ;  /* 0x000000767c657221 */ /* 0x010fe60000010000 */
[C---:B------:R-:W-:Y:S01]  /*bb30*/  HMMA.16816.F32 R8, R104.reuse, R110, R8 ;  /* 0x0000006e6808723c */ /* 0x040fe20000001808 */
[----:B------:R-:W1:Y:S01]  /*bb40*/  LDSM.16.MT88.4 R108, [R168] ;  /* 0x00000000a86c783b */ /* 0x000e620000004200 */
[----:B------:R-:W-:Y:S02]  /*bb50*/  MUFU.EX2 R147, R120 ;  /* 0x0000007800937308 */ /* 0x000fe40000000800 */
[----:B--2---:R-:W-:Y:S08]  /*bb60*/  FFMA.FTZ R0, R161, c[0x0][0x2d0], -R102 ;  /* 0x0000b400a1007a23 */ /* 0x004ff00000010866 */
[----:B------:R-:W-:Y:S10]  /*bb70*/  MUFU.EX2 R141, R122 ;  /* 0x0000007a008d7308 */ /* 0x000ff40000000800 */
[----:B------:R2:W-:Y:S10]  /*bb80*/  MUFU.EX2 R127, R0 ;  /* 0x00000000007f7308 */ /* 0x0005f40000000800 */
[----:B------:R3:W4:Y:S01]  /*bb90*/  MUFU.EX2 R132, R2 ;  /* 0x0000000200847308 */ /* 0x0007220000000800 */
[C---:B-1----:R-:W-:Y:S09]  /*bba0*/  HMMA.16816.F32 R12, R104.reuse, R108, R12 ;  /* 0x0000006c680c723c */ /* 0x042ff2000000180c */
[----:B------:R-:W1:Y:S03]  /*bbb0*/  MUFU.EX2 R149, R156 ;  /* 0x0000009c00957308 */ /* 0x000e660000000800 */
[----:B--2---:R-:W-:Y:S02]  /*bbc0*/  FADD.FTZ R0, R157, R112 ;  /* 0x000000709d007221 */ /* 0x004fe40000010000 */
[----:B------:R-:W-:Y:S01]  /*bbd0*/  LDSM.16.MT88.4 R112, [R168+0x800] ;  /* 0x00080000a870783b */ /* 0x000fe20000004200 */
[C---:B------:R-:W-:Y:S04]  /*bbe0*/  HMMA.16816.F32 R16, R104.reuse, R110, R16 ;  /* 0x0000006e6810723c */ /* 0x040fe80000001810 */
[----:B------:R-:W2:Y:S01]  /*bbf0*/  MUFU.EX2 R152, R144 ;  /* 0x0000009000987308 */ /* 0x000ea20000000800 */
[----:B------:R-:W-:Y:S02]  /*bc00*/  FADD.FTZ R0, R172, R0 ;  /* 0x00000000ac007221 */ /* 0x000fe40000010000 */
[----:B------:R-:W1:Y:S02]  /*bc10*/  LDSM.16.MT88.4 R108, [R170] ;  /* 0x00000000aa6c783b */ /* 0x000e640000004200 */
[----:B------:R-:W-:Y:S03]  /*bc20*/  FADD.FTZ R0, R177, R0 ;  /* 0x00000000b1007221 */ /* 0x000fe60000010000 */
[--C-:B---3--:R-:W-:Y:S02]  /*bc30*/  FFMA.FTZ R2, R154, c[0x0][0x2d0], -R102.reuse ;  /* 0x0000b4009a027a23 */ /* 0x108fe40000010866 */
[----:B------:R-:W-:Y:S01]  /*bc40*/  MUFU.EX2 R153, R142 ;  /* 0x0000008e00997308 */ /* 0x000fe20000000800 */
[----:B------:R-:W-:Y:S09]  /*bc50*/  FFMA.FTZ R102, R148, c[0x0][0x2d0], -R102 ;  /* 0x0000b40094667a23 */ /* 0x000ff20000010866 */
[----:B------:R-:W-:Y:S10]  /*bc60*/  MUFU.EX2 R148, R117 ;  /* 0x0000007500947308 */ /* 0x000ff40000000800 */
[----:B------:R3:W-:Y:S10]  /*bc70*/  MUFU.EX2 R151, R2 ;  /* 0x0000000200977308 */ /* 0x0007f40000000800 */
[----:B------:R-:W-:Y:S01]  /*bc80*/  MUFU.EX2 R154, R140 ;  /* 0x0000008c009a7308 */ /* 0x000fe20000000800 */
[C---:B-1----:R-:W-:Y:S09]  /*bc90*/  HMMA.16816.F32 R20, R104.reuse, R108, R20 ;  /* 0x0000006c6814723c */ /* 0x042ff20000001814 */
[----:B------:R-:W-:Y:S01]  /*bca0*/  MUFU.EX2 R140, R123 ;  /* 0x0000007b008c7308 */ /* 0x000fe20000000800 */
[C---:B------:R-:W-:Y:S01]  /*bcb0*/  HMMA.16816.F32 R24, R104.reuse, R110, R24 ;  /* 0x0000006e6818723c */ /* 0x040fe20000001818 */
[----:B------:R-:W1:Y:S02]  /*bcc0*/  LDSM.16.MT88.4 R108, [R169] ;  /* 0x00000000a96c783b */ /* 0x000e640000004200 */
[----:B---3--:R-:W-:Y:S04]  /*bcd0*/  FADD.FTZ R2, R125, R101 ;  /* 0x000000657d027221 */ /* 0x008fe80000010000 */
[----:B------:R-:W-:Y:S02]  /*bce0*/  FADD.FTZ R101, R126, R2 ;  /* 0x000000027e657221 */ /* 0x000fe40000010000 */
[----:B------:R-:W3:Y:S03]  /*bcf0*/  MUFU.EX2 R146, R143 ;  /* 0x0000008f00927308 */ /* 0x000ee60000000800 */
[----:B------:R-:W-:Y:S02]  /*bd00*/  FADD.FTZ R2, R119, R0 ;  /* 0x0000000077027221 */ /* 0x000fe40000010000 */
[----:B-----5:R-:W-:Y:S02]  /*bd10*/  FADD.FTZ R0, R133, R101 ;  /* 0x0000006585007221 */ /* 0x020fe40000010000 */
[----:B------:R-:W-:Y:S02]  /*bd20*/  FADD.FTZ R101, R134, R2 ;  /* 0x0000000286657221 */ /* 0x000fe40000010000 */
[----:B----4-:R-:W-:Y:S01]  /*bd30*/  FADD.FTZ R2, R132, R0 ;  /* 0x0000000084027221 */ /* 0x010fe20000010000 */
[----:B------:R4:W5:Y:S01]  /*bd40*/  MUFU.EX2 R143, R121 ;  /* 0x00000079008f7308 */ /* 0x0009620000000800 */
[----:B------:R-:W-:Y:S01]  /*bd50*/  FADD.FTZ R0, R135, R101 ;  /* 0x0000006587007221 */ /* 0x000fe20000010000 */
[----:B------:R-:W-:Y:S01]  /*bd60*/  MOV R101, R100 ;  /* 0x0000006400657202 */ /* 0x000fe20000000f00 */
[----:B------:R-:W-:Y:S02]  /*bd70*/  FADD.FTZ R2, R127, R2 ;  /* 0x000000027f027221 */ /* 0x000fe40000010000 */
[----:B------:R-:W-:Y:S02]  /*bd80*/  FADD.FTZ R0, R136, R0 ;  /* 0x0000000088007221 */ /* 0x000fe40000010000 */
[----:B------:R-:W-:Y:S02]  /*bd90*/  FADD.FTZ R2, R155, R2 ;  /* 0x000000029b027221 */ /* 0x000fe40000010000 */
[----:B------:R-:W-:Y:S01]  /*bda0*/  FADD.FTZ R0, R149, R0 ;  /* 0x0000000095007221 */ /* 0x000fe20000010000 */
[----:B------:R-:W-:Y:S01]  /*bdb0*/  MUFU.EX2 R142, R171 ;  /* 0x000000ab008e7308 */ /* 0x000fe20000000800 */
[----:B------:R-:W-:Y:S02]  /*bdc0*/  FADD.FTZ R2, R150, R2 ;  /* 0x0000000296027221 */ /* 0x000fe40000010000 */
[----:B--2---:R-:W-:Y:S01]  /*bdd0*/  FADD.FTZ R0, R152, R0 ;  /* 0x0000000098007221 */ /* 0x004fe20000010000 */
[----:B---3--:R-:W-:Y:S01]  /*bde0*/  F2FP.PACK_AB R138, R146, R145 ;  /* 0x00000091928a723e */ /* 0x008fe200000000ff */
[----:B------:R-:W-:Y:S02]  /*bdf0*/  FADD.FTZ R2, R151, R2 ;  /* 0x0000000297027221 */ /* 0x000fe40000010000 */
[----:B------:R-:W-:Y:S02]  /*be00*/  FADD.FTZ R0, R153, R0 ;  /* 0x0000000099007221 */ /* 0x000fe40000010000 */
[----:B------:R-:W-:Y:S01]  /*be10*/  FADD.FTZ R2, R148, R2 ;  /* 0x0000000294027221 */ /* 0x000fe20000010000 */
[----:B------:R-:W-:Y:S01]  /*be20*/  MUFU.EX2 R144, R159 ;  /* 0x0000009f00907308 */ /* 0x000fe20000000800 */
[----:B------:R-:W-:Y:S01]  /*be30*/  FADD.FTZ R0, R154, R0 ;  /* 0x000000009a007221 */ /* 0x000fe20000010000 */
[C---:B-1----:R-:W-:Y:S01]  /*be40*/  HMMA.16816.F32 R28, R104.reuse, R108, R28 ;  /* 0x0000006c681c723c */ /* 0x042fe2000000181c */
[----:B----4-:R-:W-:Y:S02]  /*be50*/  LDSM.16.MT88.4 R120, [R168+0x1800] ;  /* 0x00180000a878783b */ /* 0x010fe40000004200 */
[----:B-----5:R-:W-:Y:S05]  /*be60*/  F2FP.PACK_AB R137, R141, R143 ;  /* 0x0000008f8d89723e */ /* 0x020fea00000000ff */
[C---:B------:R-:W-:Y:S01]  /*be70*/  HMMA.16816.F32 R32, R104.reuse, R110, R32 ;  /* 0x0000006e6820723c */ /* 0x040fe20000001820 */
[----:B------:R-:W1:Y:S01]  /*be80*/  MUFU.EX2 R102, R102 ;  /* 0x0000006600667308 */ /* 0x000e620000000800 */
[----:B------:R-:W2:Y:S02]  /*be90*/  LDSM.16.MT88.4 R108, [R167+0x2000] ;  /* 0x00200000a76c783b */ /* 0x000ea40000004200 */
[----:B-1----:R-:W-:Y:S04]  /*bea0*/  F2FP.PACK_AB R139, R102, R140 ;  /* 0x0000008c668b723e */ /* 0x002fe800000000ff */
[C---:B--2---:R-:W-:Y:S08]  /*beb0*/  HMMA.16816.F32 R36, R104.reuse, R108, R36 ;  /* 0x0000006c6824723c */ /* 0x044ff00000001824 */
        /* <DEDUP_REMOVED lines=21> */
[----:B------:R-:W-:Y:S01]  /*c010*/  HMMA.16816.F32 R96, R104, R110, R96 ;  /* 0x0000006e6860723c */ /* 0x000fe20000001860 */
[----:B------:R-:W1:Y:S06]  /*c020*/  LDSM.16.MT88.4 R108, [R167+0x800] ;  /* 0x00080000a76c783b */ /* 0x000e6c0000004200 */
[----:B------:R-:W-:Y:S02]  /*c030*/  F2FP.PACK_AB R104, R134, R119 ;  /* 0x000000778668723e */ /* 0x000fe400000000ff */
[----:B------:R-:W-:Y:S01]  /*c040*/  F2FP.PACK_AB R106, R136, R135 ;  /* 0x00000087886a723e */ /* 0x000fe200000000ff */
[----:B------:R-:W-:Y:S02]  /*c050*/  LDSM.16.MT88.4 R116, [R168+0x1000] ;  /* 0x00100000a874783b */ /* 0x000fe40000004200 */
[----:B------:R-:W-:Y:S02]  /*c060*/  F2FP.PACK_AB R105, R132, R133 ;  /* 0x000000858469723e */ /* 0x000fe400000000ff */
[----:B------:R-:W-:Y:S02]  /*c070*/  F2FP.PACK_AB R107, R155, R127 ;  /* 0x0000007f9b6b723e */ /* 0x000fe400000000ff */
[----:B------:R-:W-:Y:S05]  /*c080*/  F2FP.PACK_AB R136, R144, R142 ;  /* 0x0000008e9088723e */ /* 0x000fea00000000ff */
[C---:B-1----:R-:W-:Y:S08]  /*c090*/  HMMA.16816.F32 R4, R104.reuse, R108, R4 ;  /* 0x0000006c6804723c */ /* 0x042ff00000001804 */
[C---:B------:R-:W-:Y:S01]  /*c0a0*/  HMMA.16816.F32 R8, R104.reuse, R110, R8 ;  /* 0x0000006e6808723c */ /* 0x040fe20000001808 */
[----:B------:R-:W1:Y:S07]  /*c0b0*/  LDSM.16.MT88.4 R108, [R170+0x800] ;  /* 0x00080000aa6c783b */ /* 0x000e6e0000004200 */
[C---:B------:R-:W-:Y:S08]  /*c0c0*/  HMMA.16816.F32 R12, R104.reuse, R112, R12 ;  /* 0x00000070680c723c */ /* 0x040ff0000000180c */
        /* <DEDUP_REMOVED lines=105> */
[----:B------:R-:W-:Y:S01]  /*c760*/  FADD.FTZ R2, R140, R0 ;  /* 0x000000008c027221 */ /* 0x000fe20000010000 */
[----:B------:R-:W-:Y:S01]  /*c770*/  IADD3 R0, R180, -0x1, RZ ;  /* 0xffffffffb4007810 */ /* 0x000fe20007ffe0ff */
[C---:B----4-:R-:W-:Y:S04]  /*c780*/  HMMA.16816.F32 R84, R136.reuse, R12, R84 ;  /* 0x0000000c8854723c */ /* 0x050fe80000001854 */
[----:B------:R-:W-:Y:S01]  /*c790*/  FADD.FTZ R185, R146, R4 ;  /* 0x0000000492b97221 */ /* 0x000fe20000010000 */
[----:B------:R-:W-:Y:S01]  /*c7a0*/  MOV R180, R0 ;  /* 0x0000000000b47202 */ /* 0x000fe20000000f00 */
[----:B------:R-:W-:Y:S01]  /*c7b0*/  FADD.FTZ R186, R102, R2 ;  /* 0x0000000266ba7221 */ /* 0x000fe20000010000 */
[-C--:B------:R-:W-:Y:S01]  /*c7c0*/  MOV R12, R3.reuse ;  /* 0x00000003000c7202 */ /* 0x080fe20000000f00 */
[C---:B------:R-:W-:Y:S04]  /*c7d0*/  HMMA.16816.F32 R88, R136.reuse, R14, R88 ;  /* 0x0000000e8858723c */ /* 0x040fe80000001858 */
[----:B------:R-:W-:Y:S04]  /*c7e0*/  MOV R102, R3 ;  /* 0x0000000300667202 */ /* 0x000fe80000000f00 */
[C---:B-1----:R-:W-:Y:S08]  /*c7f0*/  HMMA.16816.F32 R92, R136.reuse, R16, R92 ;  /* 0x00000010885c723c */ /* 0x042ff0000000185c */
[----:B------:R-:W-:Y:S01]  /*c800*/  HMMA.16816.F32 R96, R136, R18, R96 ;  /* 0x000000128860723c */ /* 0x000fe20000001860 */
[----:B------:R-:W-:Y:S07]  /*c810*/  @!UPT UIADD3 URZ, URZ, URZ, URZ ;  /* 0x0000003f3f3ff290 */ /* 0x000fee000fffe03f */
[----:B------:R-:W-:-:S11]  /*c820*/  @P0 BRA `(.L_x_1149) ;  /* 0xffffcf4000000947 */ /* 0x000fd6000383ffff */
.L_x_1142:
[----:B------:R-:W-:Y:S05]  /*c830*/  BRA.DIV ~URZ, `(.L_x_1150) ;  /* 0x00006af27f007947 */ /* 0x000fea000b800000 */
[----:B------:R1:W2:Y:S02]  /*c840*/  SHFL.BFLY PT, R0, R185, 0x2, 0x1f ;  /* 0x0c401f00b9007f89 */ /* 0x0002a400000e0000 */
.L_x_1237:
[----:B--2---:R-:W-:Y:S01]  /*c850*/  FADD.FTZ R5, R0, R185 ;  /* 0x000000b900057221 */ /* 0x004fe20000010000 */
[----:B------:R-:W-:Y:S05]  /*c860*/  BRA.DIV ~URZ, `(.L_x_1151) ;  /* 0x00006b127f007947 */ /* 0x000fea000b800000 */
[----:B------:R-:W2:Y:S04]  /*c870*/  SHFL.BFLY PT, R0, R186, 0x2, 0x1f ;  /* 0x0c401f00ba007f89 */ /* 0x000ea800000e0000 */
[----:B------:R-:W3:Y:S01]  /*c880*/  SHFL.BFLY PT, R2, R5, 0x1, 0x1f ;  /* 0x0c201f0005027f89 */ /* 0x000ee200000e0000 */
[----:B--2---:R-:W-:-:S02]  /*c890*/  FADD.FTZ R4, R0, R186 ;  /* 0x000000ba00047221 */ /* 0x004fc40000010000 */
[----:B---3--:R-:W-:-:S03]  /*c8a0*/  FADD.FTZ R5, R5, R2 ;  /* 0x0000000205057221 */ /* 0x008fc60000010000 */
[----:B------:R2:W3:Y:S04]  /*c8b0*/  SHFL.BFLY PT, R3, R4, 0x1, 0x1f ;  /* 0x0c201f0004037f89 */ /* 0x0004e800000e0000 */
.L_x_1238:
[----:B------:R-:W-:Y:S01]  /*c8c0*/  FSETP.NE.FTZ.AND P1, PT, R5, RZ, PT ;  /* 0x000000ff0500720b */ /* 0x000fe20003f35000 */
[----:B---3--:R-:W-:Y:S01]  /*c8d0*/  FADD.FTZ R3, R3, R4 ;  /* 0x0000000403037221 */ /* 0x008fe20000010000 */
[----:B------:R-:W-:Y:S02]  /*c8e0*/  MOV R2, RZ ;  /* 0x000000ff00027202 */ /* 0x000fe40000000f00 */
[----:B------:R-:W-:Y:S02]  /*c8f0*/  MOV R0, RZ ;  /* 0x000000ff00007202 */ /* 0x000fe40000000f00 */
[----:B------:R-:W-:Y:S02]  /*c900*/  FSETP.NE.FTZ.AND P0, PT, R3, RZ, PT ;  /* 0x000000ff0300720b */ /* 0x000fe40003f15000 */
[----:B------:R-:W-:Y:S02]  /*c910*/  MOV R23, 0xff800000 ;  /* 0xff80000000177802 */ /* 0x000fe40000000f00 */
        /* <DEDUP_REMOVED lines=111> */
.L_x_1111:
        /* <DEDUP_REMOVED lines=17> */
.L_x_1153:
[----:B------:R-:W-:Y:S05]  /*d120*/  BSYNC B0 ;  /* 0x0000000000007941 */ /* 0x000fea0003800000 */
.L_x_1152:
[----:B------:R-:W-:Y:S01]  /*d130*/  PRMT R0, R0, 0x9910, RZ ;  /* 0x0000991000007816 */ /* 0x000fe200000000ff */
[----:B------:R-:W-:Y:S01]  /*d140*/  BSSY B1, `(.L_x_1154) ;  /* 0x000032c000017945 */ /* 0x000fe20003800000 */
[----:B------:R-:W-:Y:S02]  /*d150*/  IMAD.MOV.U32 R78, RZ, RZ, R208 ;  /* 0x000000ffff4e7224 */ /* 0x000fe400078e00d0 */
[----:B------:R-:W-:-:S13]  /*d160*/  ISETP.NE.AND P0, PT, R0, RZ, PT ;  /* 0x000000ff0000720c */ /* 0x000fda0003f05270 */
[----:B------:R-:W-:Y:S05]  /*d170*/  @!P0 BRA `(.L_x_1155) ;  /* 0x0000260000008947 */ /* 0x000fea0003800000 */
[----:B------:R-:W2:Y:S04]  /*d180*/  LDL R7, [R1+0x8] ;  /* 0x0000080001077983 */ /* 0x000ea80000100800 */
[----:B------:R-:W3:Y:S04]  /*d190*/  LDL R5, [R1] ;  /* 0x0000000001057983 */ /* 0x000ee80000100800 */
[----:B------:R-:W4:Y:S01]  /*d1a0*/  LDL R6, [R1+0x4] ;  /* 0x0000040001067983 */ /* 0x000f220000100800 */
        /* <DEDUP_REMOVED lines=99> */
[----:B----4-:R-:W-:Y:S02]  /*d7e0*/  F2FP.PACK_AB R2, R43, R42 ;  /* 0x0000002a2b02723e */ /* 0x010fe400000000ff */
[----:B------:R-:W-:-:S03]  /*d7f0*/  @P3 IADD3.X R5, R221, c[0x0][0x50c], RZ, P0, !PT ;  /* 0x00014300dd053a10 */ /* 0x000fc600007fe4ff */
        /* <DEDUP_REMOVED lines=17> */
.L_x_1156:
[----:B------:R-:W3:Y:S01]  /*d910*/  LDL R82, [R1+0x10] ;  /* 0x0000100001527983 */ /* 0x000ee20000100800 */
[----:B------:R-:W-:Y:S01]  /*d920*/  IMAD.MOV.U32 R9, RZ, RZ, 0x368 ;  /* 0x00000368ff097424 */ /* 0x000fe200078e00ff */
[----:B------:R-:W-:Y:S01]  /*d930*/  ISETP.GT.AND P3, PT, R5, 0x1, PT ;  /* 0x000000010500780c */ /* 0x000fe20003f64270 */
[----:B--2---:R-:W-:Y:S01]  /*d940*/  IMAD.MOV.U32 R2, RZ, RZ, c[0x0][0x4e8] ;  /* 0x00013a00ff027624 */ /* 0x004fe200078e00ff */
[----:B------:R-:W-:Y:S01]  /*d950*/  ISETP.NE.U32.AND P0, PT, RZ, c[0x0][0x500], PT ;  /* 0x00014000ff007a0c */ /* 0x000fe20003f05070 */
[----:B------:R-:W1:Y:S01]  /*d960*/  S2R R83, SR_TID.X ;  /* 0x0000000000537919 */ /* 0x000e620000002100 */
[----:B------:R-:W-:-:S02]  /*d970*/  SEL R9, R9, 0x328, P3 ;  /* 0x0000032809097807 */ /* 0x000fc40001800000 */
[----:B------:R-:W-:Y:S02]  /*d980*/  ISETP.NE.AND.EX P0, PT, RZ, c[0x0][0x504], PT, P0 ;  /* 0x00014100ff007a0c */ /* 0x000fe40003f05300 */
[----:B------:R2:W4:Y:S01]  /*d990*/  LDC.64 R4, c[0x0][R9+0x170] ;  /* 0x00005c0009047b82 */ /* 0x0005220000000a00 */
[----:B------:R-:W-:Y:S02]  /*d9a0*/  ISETP.NE.AND P2, PT, R2, 0x1, PT ;  /* 0x000000010200780c */ /* 0x000fe40003f45270 */
[----:B------:R-:W-:Y:S02]  /*d9b0*/  SEL R8, R216, RZ, !P0 ;  /* 0x000000ffd8087207 */ /* 0x000fe40004000000 */
[----:B------:R-:W-:Y:S02]  /*d9c0*/  SEL R3, R224, RZ, !P0 ;  /* 0x000000ffe0037207 */ /* 0x000fe40004000000 */
[----:B------:R-:W-:Y:S01]  /*d9d0*/  LOP3.LUT R10, R210, 0xffff, RZ, 0xc0, !PT ;  /* 0x0000ffffd20a7812 */ /* 0x000fe200078ec0ff */
[----:B------:R2:W4:Y:S08]  /*d9e0*/  LDC.64 R16, c[0x0][R9+0x168] ;  /* 0x00005a0009107b82 */ /* 0x0005300000000a00 */
[----:B------:R2:W4:Y:S01]  /*d9f0*/  LDC.64 R18, c[0x0][R9+0x178] ;  /* 0x00005e0009127b82 */ /* 0x0005220000000a00 */
[----:B-1----:R-:W-:-:S04]  /*da00*/  SHF.R.S32.HI R79, RZ, 0x1f, R83 ;  /* 0x0000001fff4f7819 */ /* 0x002fc80000011453 */
[----:B------:R-:W-:-:S03]  /*da10*/  LEA.HI R79, R79, R83, RZ, 0x5 ;  /* 0x000000534f4f7211 */ /* 0x000fc600078f28ff */
[----:B------:R2:W1:Y:S01]  /*da20*/  LDC.64 R20, c[0x0][R9+0x160] ;  /* 0x0000580009147b82 */ /* 0x0004620000000a00 */
[----:B------:R-:W-:-:S05]  /*da30*/  LOP3.LUT R79, R79, 0xffffffe0, RZ, 0xc0, !PT ;  /* 0xffffffe04f4f7812 */ /* 0x000fca00078ec0ff */
[----:B------:R-:W-:Y:S02]  /*da40*/  IMAD.IADD R79, R83, 0x1, -R79 ;  /* 0x00000001534f7824 */ /* 0x000fe400078e0a4f */
[----:B--2---:R-:W-:Y:S02]  /*da50*/  IMAD.IADD R9, R212, 0x1, R205 ;  /* 0x00000001d4097824 */ /* 0x004fe400078e02cd */
[----:B----4-:R-:W-:-:S04]  /*da60*/  IMAD R2, R5, R8, RZ ;  /* 0x0000000805027224 */ /* 0x010fc800078e02ff */
[----:B------:R-:W-:Y:S02]  /*da70*/  IMAD R12, R4, R3, R2 ;  /* 0x00000003040c7224 */ /* 0x000fe400078e0202 */
[----:B------:R-:W-:-:S04]  /*da80*/  @P2 IMAD.HI.U32 R3, R9, c[0x0][0x4ec], RZ ;  /* 0x00013b0009032a27 */ /* 0x000fc800078e00ff */
[----:B------:R-:W-:-:S04]  /*da90*/  IMAD.WIDE.U32 R4, R4, R8, RZ ;  /* 0x0000000804047225 */ /* 0x000fc800078e00ff */
[----:B------:R-:W-:-:S04]  /*daa0*/  IMAD.WIDE.U32 R6, R16, R10, RZ ;  /* 0x0000000a10067225 */ /* 0x000fc800078e00ff */
[----:B------:R-:W-:Y:S01]  /*dab0*/  IMAD.MOV.U32 R2, RZ, RZ, R9 ;  /* 0x000000ffff027224 */ /* 0x000fe200078e0009 */
[----:B------:R-:W-:Y:S01]  /*dac0*/  @P2 SHF.R.U32.HI R2, RZ, c[0x0][0x4f0], R3 ;  /* 0x00013c00ff022a19 */ /* 0x000fe20000011603 */
[----:B------:R-:W-:Y:S01]  /*dad0*/  IMAD R11, R17, R10, RZ ;  /* 0x0000000a110b7224 */ /* 0x000fe200078e02ff */
        /* <DEDUP_REMOVED lines=13> */
[----:B-1----:R-:W-:Y:S01]  /*dbb0*/  IMAD R2, R21, R3, RZ ;  /* 0x0000000315027224 */ /* 0x002fe200078e02ff */
        /* <DEDUP_REMOVED lines=69> */
.L_x_1239:
[----:B------:R-:W-:Y:S05]  /*e010*/  BRA.DIV ~URZ, `(.L_x_1159) ;  /* 0x000054c27f007947 */ /* 0x000fea000b800000 */
[----:B------:R4:W2:Y:S02]  /*e020*/  SHFL.IDX PT, R0, R11, RZ, 0x181f ;  /* 0x00181fff0b007589 */ /* 0x0008a400000e0000 */
.L_x_1240:
        /* <DEDUP_REMOVED lines=19> */
.L_x_1161:
[----:B------:R-:W-:Y:S05]  /*e160*/  BSYNC B0 ;  /* 0x0000000000007941 */ /* 0x000fea0003800000 */
.L_x_1160:
[----:B------:R-:W-:Y:S05]  /*e170*/  BRA.DIV ~URZ, `(.L_x_1162) ;  /* 0x000053d27f007947 */ /* 0x000fea000b800000 */
[----:B---3--:R3:W4:Y:S04]  /*e180*/  SHFL.IDX PT, R8, R9, 0x1, 0x181f ;  /* 0x00381f0009087f89 */ /* 0x00872800000e0000 */
[----:B--2---:R3:W2:Y:S02]  /*e190*/  SHFL.IDX PT, R0, R11, 0x1, 0x181f ;  /* 0x00381f000b007f89 */ /* 0x0046a400000e0000 */
.L_x_1241:
        /* <DEDUP_REMOVED lines=19> */
.L_x_1164:
[----:B------:R-:W-:Y:S05]  /*e2d0*/  BSYNC B0 ;  /* 0x0000000000007941 */ /* 0x000fea0003800000 */
.L_x_1163:
[----:B------:R-:W-:Y:S05]  /*e2e0*/  BRA.DIV ~URZ, `(.L_x_1165) ;  /* 0x000053327f007947 */ /* 0x000fea000b800000 */
[----:B----4-:R4:W3:Y:S02]  /*e2f0*/  SHFL.IDX PT, R8, R9, 0x2, 0x181f ;  /* 0x00581f0009087f89 */ /* 0x0108e400000e0000 */
.L_x_1242:
[----:B------:R-:W-:Y:S05]  /*e300*/  BRA.DIV ~URZ, `(.L_x_1166) ;  /* 0x000053827f007947 */ /* 0x000fea000b800000 */
[----:B--2---:R2:W4:Y:S02]  /*e310*/  SHFL.IDX PT, R0, R11, 0x2, 0x181f ;  /* 0x00581f000b007f89 */ /* 0x00452400000e0000 */
.L_x_1243:
        /* <DEDUP_REMOVED lines=19> */
.L_x_1168:
[----:B------:R-:W-:Y:S05]  /*e450*/  BSYNC B0 ;  /* 0x0000000000007941 */ /* 0x000fea0003800000 */
.L_x_1167:
[----:B------:R-:W-:Y:S05]  /*e460*/  BRA.DIV ~URZ, `(.L_x_1169) ;  /* 0x000052927f007947 */ /* 0x000fea000b800000 */
[----:B---3--:R3:W2:Y:S04]  /*e470*/  SHFL.IDX PT, R6, R9, 0x3, 0x181f ;  /* 0x00781f0009067f89 */ /* 0x0086a800000e0000 */
[----:B----4-:R3:W4:Y:S02]  /*e480*/  SHFL.IDX PT, R0, R11, 0x3, 0x181f ;  /* 0x00781f000b007f89 */ /* 0x01072400000e0000 */
.L_x_1244:
        /* <DEDUP_REMOVED lines=20> */
.L_x_1157:
[----:B------:R-:W-:Y:S02]  /*e5d0*/  IMAD R11, R11, c[0x0][0x408], RZ ;  /* 0x000102000b0b7a24 */ /* 0x000fe400078e02ff */
[----:B------:R-:W-:-:S04]  /*e5e0*/  IMAD.WIDE.U32 R2, R0, c[0x0][0x408], RZ ;  /* 0x0001020000027a25 */ /* 0x000fc800078e00ff */
[----:B------:R-:W-:Y:S02]  /*e5f0*/  IMAD R0, R0, c[0x0][0x40c], R11 ;  /* 0x0001030000007a24 */ /* 0x000fe400078e020b */
[----:B-1----:R-:W-:-:S03]  /*e600*/  @P2 IMAD.HI.U32 R5, R9, c[0x0][0x4ec], RZ ;  /* 0x00013b0009052a27 */ /* 0x002fc600078e00ff */
        /* <DEDUP_REMOVED lines=28> */
.L_x_1245:
[----:B------:R-:W-:Y:S05]  /*e7d0*/  BRA.DIV ~URZ, `(.L_x_1172) ;  /* 0x000050627f007947 */ /* 0x000fea000b800000 */
[----:B------:R3:W4:Y:S02]  /*e7e0*/  SHFL.IDX PT, R0, R12, RZ, 0x1c1f ;  /* 0x001c1fff0c007589 */ /* 0x00072400000e0000 */
.L_x_1246:
        /* <DEDUP_REMOVED lines=122> */
.L_x_1174:
[----:B------:R-:W-:Y:S05]  /*ef90*/  BSYNC B0 ;  /* 0x0000000000007941 */ /* 0x000fea0003800000 */
.L_x_1173:
[----:B------:R-:W-:Y:S05]  /*efa0*/  BRA.DIV ~URZ, `(.L_x_1175) ;  /* 0x000049027f007947 */ /* 0x000fea000b800000 */
[----:B--2---:R2:W1:Y:S04]  /*efb0*/  SHFL.IDX PT, R4, R5, 0x1, 0x1c1f ;  /* 0x003c1f0005047f89 */ /* 0x00446800000e0000 */
[----:B----4-:R2:W4:Y:S02]  /*efc0*/  SHFL.IDX PT, R0, R12, 0x1, 0x1c1f ;  /* 0x003c1f000c007f89 */ /* 0x01052400000e0000 */
.L_x_1247:
        /* <DEDUP_REMOVED lines=123> */
.L_x_1155:
        /* <DEDUP_REMOVED lines=19> */
.L_x_1176:
        /* <DEDUP_REMOVED lines=55> */
.L_x_1178:
[----:B------:R-:W-:Y:S05]  /*fc20*/  BSYNC B0 ;  /* 0x0000000000007941 */ /* 0x000fea0003800000 */
.L_x_1177:
        /* <DEDUP_REMOVED lines=34> */
.L_x_1248:
[----:B------:R-:W-:Y:S05]  /*fe50*/  BRA.DIV ~URZ, `(.L_x_1180) ;  /* 0x00003b927f007947 */ /* 0x000fea000b800000 */
[----:B------:R3:W4:Y:S02]  /*fe60*/  SHFL.IDX PT, R0, R12, RZ, 0x181f ;  /* 0x00181fff0c007589 */ /* 0x00072400000e0000 */
.L_x_1249:
        /* <DEDUP_REMOVED lines=20> */
.L_x_1182:
[----:B------:R-:W-:Y:S05]  /*ffb0*/  BSYNC B0 ;  /* 0x0000000000007941 */ /* 0x000fea0003800000 */
.L_x_1181:
[----:B------:R-:W-:Y:S05]  /*ffc0*/  BRA.DIV ~URZ, `(.L_x_1183) ;  /* 0x00003a927f007947 */ /* 0x000fea000b800000 */
[----:B--2---:R2:W1:Y:S04]  /*ffd0*/  SHFL.IDX PT, R8, R9, 0x1, 0x181f ;  /* 0x00381f0009087f89 */ /* 0x00446800000e0000 */
[----:B----4-:R2:W4:Y:S02]  /*ffe0*/  SHFL.IDX PT, R0, R12, 0x1, 0x181f ;  /* 0x00381f000c007f89 */ /* 0x01052400000e0000 */
.L_x_1250:
        /* <DEDUP_REMOVED lines=19> */
.L_x_1185:
[----:B------:R-:W-:Y:S05]  /*10120*/  BSYNC B0 ;  /* 0x0000000000007941 */ /* 0x000fea0003800000 */
.L_x_1184:
[----:B------:R-:W-:Y:S05]  /*10130*/  BRA.DIV ~URZ, `(.L_x_1186) ;  /* 0x000039f27f007947 */ /* 0x000fea000b800000 */
[----:B-1----:R1:W2:Y:S02]  /*10140*/  SHFL.IDX PT, R8, R9, 0x2, 0x181f ;  /* 0x00581f0009087f89 */ /* 0x0022a400000e0000 */
.L_x_1251:
[----:B------:R-:W-:Y:S05]  /*10150*/  BRA.DIV ~URZ, `(.L_x_1187) ;  /* 0x00003a427f007947 */ /* 0x000fea000b800000 */
[----:B----4-:R4:W1:Y:S02]  /*10160*/  SHFL.IDX PT, R0, R12, 0x2, 0x181f ;  /* 0x00581f000c007f89 */ /* 0x01086400000e0000 */
.L_x_1252:
        /* <DEDUP_REMOVED lines=19> */
.L_x_1189:
[----:B------:R-:W-:Y:S05]  /*102a0*/  BSYNC B0 ;  /* 0x0000000000007941 */ /* 0x000fea0003800000 */
.L_x_1188:
[----:B------:R-:W-:Y:S05]  /*102b0*/  BRA.DIV ~URZ, `(.L_x_1190) ;  /* 0x000039527f007947 */ /* 0x000fea000b800000 */
[----:B--2---:R2:W3:Y:S04]  /*102c0*/  SHFL.IDX PT, R8, R9, 0x3, 0x181f ;  /* 0x00781f0009087f89 */ /* 0x0044e800000e0000 */
[----:B-1----:R2:W1:Y:S02]  /*102d0*/  SHFL.IDX PT, R0, R12, 0x3, 0x181f ;  /* 0x00781f000c007f89 */ /* 0x00246400000e0000 */
.L_x_1253:
        /* <DEDUP_REMOVED lines=18> */
.L_x_1170:
[----:B------:R-:W-:Y:S05]  /*10400*/  BSYNC B1 ;  /* 0x0000000000017941 */ /* 0x000fea0003800000 */
.L_x_1154:
        /* <DEDUP_REMOVED lines=9> */
[----:B--2-4-:R-:W-:-:S04]  /*104a0*/  LOP3.LUT R12, R0, 0x1f, RZ, 0xc0, !PT ;  /* 0x0000001f000c7812 */ /* 0x014fc800078ec0ff */
[----:B------:R-:W-:Y:S01]  /*104b0*/  ISETP.NE.AND P5, PT, R12, 0x1f, PT ;  /* 0x0000001f0c00780c */ /* 0x000fe20003fa5270 */
[----:B------:R-:W-:Y:S10]  /*104c0*/  BRA.DIV ~URZ, `(.L_x_1192) ;  /* 0x000038127f007947 */ /* 0x000ff4000b800000 */
[----:B------:R2:W3:Y:S02]  /*104d0*/  SHFL.IDX PT, R9, R78, RZ, 0x1f ;  /* 0x00001fff4e097589 */ /* 0x0004e400000e0000 */
.L_x_1254:
[----:B------:R-:W-:Y:S05]  /*104e0*/  BRA.DIV ~URZ, `(.L_x_1193) ;  /* 0x000038627f007947 */ /* 0x000fea000b800000 */
[----:B------:R4:W2:Y:S02]  /*104f0*/  SHFL.IDX PT, R8, R78, 0x1, 0x1f ;  /* 0x00201f004e087f89 */ /* 0x0008a400000e0000 */
.L_x_1255:
        /* <DEDUP_REMOVED lines=18> */
.L_x_1256:
        /* <DEDUP_REMOVED lines=16> */
.L_x_1257:
[----:B----4-:R-:W-:Y:S01]  /*10720*/  IMAD R0, R0, c[0x0][0x538], RZ ;  /* 0x00014e0000007a24 */ /* 0x010fe200078e02ff */
[----:B------:R-:W-:Y:S04]  /*10730*/  BSSY B1, `(.L_x_1196) ;  /* 0x00000c5000017945 */ /* 0x000fe80003800000 */
[----:B--2---:R-:W-:-:S04]  /*10740*/  IADD3 R8, R0, R8, RZ ;  /* 0x0000000800087210 */ /* 0x004fc80007ffe0ff */
[----:B---3--:R-:W-:-:S13]  /*10750*/  ISETP.GT.AND P6, PT, R8, R9, PT ;  /* 0x000000090800720c */ /* 0x008fda0003fc4270 */
[----:B------:R-:W-:Y:S05]  /*10760*/  @P6 BRA `(.L_x_1197) ;  /* 0x0000024000006947 */ /* 0x000fea0003800000 */
.L_x_1201:
        /* <DEDUP_REMOVED lines=16> */
.L_x_1258:
        /* <DEDUP_REMOVED lines=16> */
.L_x_1259:
[----:B--2---:R-:W-:-:S05]  /*10970*/  IMAD R0, R0, c[0x0][0x538], RZ ;  /* 0x00014e0000007a24 */ /* 0x004fca00078e02ff */
[----:B------:R-:W-:-:S04]  /*10980*/  IADD3 R8, R0, R8, RZ ;  /* 0x0000000800087210 */ /* 0x000fc80007ffe0ff */
[----:B------:R-:W-:-:S13]  /*10990*/  ISETP.GT.AND P6, PT, R8, R9, PT ;  /* 0x000000090800720c */ /* 0x000fda0003fc4270 */
[----:B-1----:R-:W-:Y:S05]  /*109a0*/  @!P6 BRA `(.L_x_1201) ;  /* 0xfffffdc00000e947 */ /* 0x002fea000383ffff */
.L_x_1197:
[----:B------:R-:W-:-:S05]  /*109b0*/  IADD3 R8, -R0, R8, RZ ;  /* 0x0000000800087210 */ /* 0x000fca0007ffe1ff */
[----:B------:R-:W-:-:S05]  /*109c0*/  IMAD R0, R4, c[0x0][0x538], R8 ;  /* 0x00014e0004007a24 */ /* 0x000fca00078e0208 */
[----:B------:R-:W-:Y:S01]  /*109d0*/  ISETP.GT.AND P0, PT, R0, R9, PT ;  /* 0x000000090000720c */ /* 0x000fe20003f04270 */
[----:B------:R-:W-:-:S12]  /*109e0*/  BRA.DIV ~URZ, `(.L_x_1202) ;  /* 0x000037c27f007947 */ /* 0x000fd8000b800000 */
[----:B------:R-:W-:-:S04]  /*109f0*/  VOTE.ANY R5, PT, !P0 ;  /* 0x0000000000057806 */ /* 0x000fc800040e0100 */
.L_x_1260:
[----:B------:R-:W2:Y:S02]  /*10a00*/  POPC R0, R5 ;  /* 0x0000000500007309 */ /* 0x000ea40000000000 */
[----:B--2---:R-:W-:Y:S01]  /*10a10*/  IADD3 R211, R0, R211, RZ ;  /* 0x000000d300d37210 */ /* 0x004fe20007ffe0ff */
[----:B------:R-:W-:Y:S05]  /*10a20*/  BRA.DIV ~URZ, `(.L_x_1203) ;  /* 0x000037d27f007947 */ /* 0x000fea000b800000 */
[----:B------:R2:W3:Y:S04]  /*10a30*/  SHFL.IDX PT, R10, R6, R0, 0x1f ;  /* 0x00001f00060a7589 */ /* 0x0004e800000e0000 */
[----:B------:R2:W4:Y:S02]  /*10a40*/  SHFL.IDX PT, R7, R7, R0, 0x1f ;  /* 0x00001f0007077589 */ /* 0x00052400000e0000 */
.L_x_1261:
[----:B------:R-:W-:Y:S01]  /*10a50*/  ISETP.NE.AND P0, PT, R5, RZ, PT ;  /* 0x000000ff0500720c */ /* 0x000fe20003f05270 */
[----:B------:R-:W-:-:S12]  /*10a60*/  BSSY B0, `(.L_x_1204) ;  /* 0x0000005000007945 */ /* 0x000fd80003800000 */
[----:B------:R-:W-:Y:S05]  /*10a70*/  @!P0 BRA `(.L_x_1205) ;  /* 0x0000003000008947 */ /* 0x000fea0003800000 */
[----:B--2---:R-:W-:Y:S01]  /*10a80*/  IADD3 R0, R0, -0x1, RZ ;  /* 0xffffffff00007810 */ /* 0x004fe20007ffe0ff */
[----:B------:R-:W-:Y:S05]  /*10a90*/  BRA.DIV ~URZ, `(.L_x_1206) ;  /* 0x000038327f007947 */ /* 0x000fea000b800000 */
[----:B------:R2:W1:Y:S02]  /*10aa0*/  SHFL.IDX PT, R11, R4, R0, 0x1f ;  /* 0x00001f00040b7589 */ /* 0x00046400000e0000 */
.L_x_1205:
[----:B------:R-:W-:Y:S05]  /*10ab0*/  BSYNC B0 ;  /* 0x0000000000007941 */ /* 0x000fea0003800000 */
.L_x_1204:
        /* <DEDUP_REMOVED lines=66> */
.L_x_1208:
        /* <DEDUP_REMOVED lines=66> */
.L_x_1209:
[----:B------:R-:W-:Y:S05]  /*11300*/  BSYNC B0 ;  /* 0x0000000000007941 */ /* 0x000fea0003800000 */
.L_x_1207:
[----:B------:R-:W-:-:S04]  /*11310*/  LOP3.LUT R0, RZ, R0, RZ, 0x33, !PT ;  /* 0x00000000ff007212 */ /* 0x000fc800078e33ff */
[----:B------:R-:W-:Y:S01]  /*11320*/  IADD3 R209, R0, R10, RZ ;  /* 0x0000000a00d17210 */ /* 0x000fe20007ffe0ff */
[----:B------:R-:W-:Y:S05]  /*11330*/  BRA `(.L_x_1210) ;  /* 0x0000004000007947 */ /* 0x000fea0003800000 */
.L_x_1198:
[----:B------:R-:W-:Y:S01]  /*11340*/  IMAD.MOV.U32 R208, RZ, RZ, R9 ;  /* 0x000000ffffd07224 */ /* 0x000fe200078e0009 */
[----:B------:R-:W-:Y:S01]  /*11350*/  MOV R210, RZ ;  /* 0x000000ff00d27202 */ /* 0x000fe20000000f00 */
[----:B------:R-:W-:Y:S01]  /*11360*/  IMAD.MOV.U32 R209, RZ, RZ, RZ ;  /* 0x000000ffffd17224 */ /* 0x000fe200078e00ff */
[----:B------:R-:W-:Y:S02]  /*11370*/  MOV R211, c[0x0][0x53c] ;  /* 0x00014f0000d37a02 */ /* 0x000fe40000000f00 */
.L_x_1210:
[----:B------:R-:W-:Y:S05]  /*11380*/  BSYNC B1 ;  /* 0x0000000000017941 */ /* 0x000fea0003800000 */
.L_x_1196:
[----:B------:R-:W-:Y:S01]  /*11390*/  WARPSYNC 0xffffffff ;  /* 0xffffffff00007948 */ /* 0x000fe20003800000 */
[----:B------:R-:W-:Y:S01]  /*113a0*/  BAR.SYNC.DEFER_BLOCKING 0x4, 0x100 ;  /* 0x0104000000007b1d */ /* 0x000fe20000010000 */
[----:B------:R-:W-:-:S13]  /*113b0*/  ISETP.NE.AND P0, PT, R12, RZ, PT ;  /* 0x000000ff0c00720c */ /* 0x000fda0003f05270 */
[----:B------:R2:W-:Y:S04]  /*113c0*/  @!P0 STS.128 [0x18100], R208 ;  /* 0x018100d0ff008388 */ /* 0x0005e80000000c00 */
[----:B------:R-:W-:Y:S06]  /*113d0*/  BAR.ARV 0x5, 0x100 ;  /* 0x0144000000007b1d */ /* 0x000fec0000002000 */
.L_x_1191:
[----:B-1----:R-:W-:-:S13]  /*113e0*/  ISETP.GE.AND P0, PT, R211, c[0x0][0x53c], PT ;  /* 0x00014f00d3007a0c */ /* 0x002fda0003f06270 */
[----:B--23--:R-:W-:Y:S01]  /*113f0*/  @P0 CALL.REL.NOINC `(.L_x_1211) ;  /* 0x0000001000000944 */ /* 0x00cfe20003c00000 */
[----:B------:R-:W-:Y:S05]  /*11400*/  BRA `(.L_x_1212) ;  /* 0xffff062000007947 */ /* 0x000fea000383ffff */
.L_x_1211:
[----:B------:R-:W-:Y:S05]  /*11410*/  EXIT ;  /* 0x000000000000794d */ /* 0x000fea0003800000 */
.L_x_1094:
[----:B------:R-:W-:Y:S01]  /*11420*/  IMAD.MOV.U32 R0, RZ, RZ, R5 ;  /* 0x000000ffff007224 */ /* 0x000fe200078e0005 */
[----:B------:R-:W-:Y:S02]  /*11430*/  MOV R2, 0x1 ;  /* 0x0000000100027802 */ /* 0x000fe40000000f00 */
[----:B------:R-:W-:Y:S02]  /*11440*/  MOV R3, 0x11460 ;  /* 0x0001146000037802 */ /* 0x000fe40000000f00 */
[----:B--2---:R-:W-:Y:S05]  /*11450*/  CALL.REL.NOINC `($__internal_20_$__cuda_sm70_shflsync_up_p) ;  /* 0x00002fa000007944 */ /* 0x004fea0003c00000 */
[----:B------:R-:W-:Y:S01]  /*11460*/  MOV R0, R4 ;  /* 0x0000000400007202 */ /* 0x000fe20000000f00 */
[----:B------:R-:W-:Y:S05]  /*11470*/  BRA `(.L_x_1213) ;  /* 0xfffeefc000007947 */ /* 0x000fea000383ffff */
.L_x_1095:
[----:B------:R-:W-:Y:S01]  /*11480*/  IMAD.MOV.U32 R0, RZ, RZ, R5 ;  /* 0x000000ffff007224 */ /* 0x000fe200078e0005 */
[----:B------:R-:W-:Y:S02]  /*11490*/  MOV R2, 0x2 ;  /* 0x0000000200027802 */ /* 0x000fe40000000f00 */
[----:B------:R-:W-:Y:S02]  /*114a0*/  MOV R3, 0x114c0 ;  /* 0x000114c000037802 */ /* 0x000fe40000000f00 */
[----:B--2---:R-:W-:Y:S05]  /*114b0*/  CALL.REL.NOINC `($__internal_20_$__cuda_sm70_shflsync_up_p) ;  /* 0x00002f4000007944 */ /* 0x004fea0003c00000 */
[----:B------:R-:W-:Y:S01]  /*114c0*/  SEL R0, R4, RZ, P4 ;  /* 0x000000ff04007207 */ /* 0x000fe20002000000 */
[----:B------:R-:W-:Y:S01]  /*114d0*/  IMAD.MOV.U32 R2, RZ, RZ, 0x4 ;  /* 0x00000004ff027424 */ /* 0x000fe200078e00ff */
[----:B------:R-:W-:-:S03]  /*114e0*/  MOV R3, 0x11510 ;  /* 0x0001151000037802 */ /* 0x000fc60000000f00 */
[----:B------:R-:W-:Y:S02]  /*114f0*/  IMAD.IADD R0, R5, 0x1, R0 ;  /* 0x0000000105007824 */ /* 0x000fe400078e0200 */
[----:B------:R-:W-:Y:S05]  /*11500*/  CALL.REL.NOINC `($__internal_20_$__cuda_sm70_shflsync_up_p) ;  /* 0x00002ef000007944 */ /* 0x000fea0003c00000 */
        /* <DEDUP_REMOVED lines=12> */
[----:B------:R-:W-:Y:S02]  /*115d0*/  MOV R184, 0x1f ;  /* 0x0000001f00b87802 */ /* 0x000fe40000000f00 */
[----:B------:R-:W-:Y:S01]  /*115e0*/  MOV R3, 0x11620 ;  /* 0x0001162000037802 */ /* 0x000fe20000000f00 */
[----:B------:R-:W-:-:S04]  /*115f0*/  IMAD.IADD R4, R0, 0x1, R4 ;  /* 0x0000000100047824 */ /* 0x000fc800078e0204 */
[----:B------:R-:W-:Y:S02]  /*11600*/  IMAD.MOV.U32 R183, RZ, RZ, R4 ;  /* 0x000000ffffb77224 */ /* 0x000fe400078e0004 */
[----:B------:R-:W-:Y:S05]  /*11610*/  CALL.REL.NOINC `($__internal_19_$__cuda_sm70_shflsync_idx_p) ;  /* 0x00002d8000007944 */ /* 0x000fea0003c00000 */
[----:B------:R-:W-:Y:S01]  /*11620*/  MOV R0, R183 ;  /* 0x000000b700007202 */ /* 0x000fe20000000f00 */
[----:B------:R-:W-:Y:S05]  /*11630*/  BRA `(.L_x_1214) ;  /* 0xfffeef0000007947 */ /* 0x000fea000383ffff */
.L_x_1097:
[----:B------:R-:W-:Y:S02]  /*11640*/  SEL R0, RZ, 0x1, P0 ;  /* 0x00000001ff007807 */ /* 0x000fe40000000000 */
[----:B------:R-:W-:Y:S02]  /*11650*/  MOV R2, 0x11670 ;  /* 0x0001167000027802 */ /* 0x000fe40000000f00 */
[----:B--2---:R-:W-:Y:S05]  /*11660*/  CALL.REL.NOINC `($__internal_21_$__cuda_sm70_votesync_ballot) ;  /* 0x00002e0000007944 */ /* 0x004fea0003c00000 */
[----:B------:R-:W-:Y:S01]  /*11670*/  MOV R6, R0 ;  /* 0x0000000000067202 */ /* 0x000fe20000000f00 */
[----:B------:R-:W-:Y:S05]  /*11680*/  BRA `(.L_x_1215) ;  /* 0xfffeef4000007947 */ /* 0x000fea000383ffff */
.L_x_1098:
[----:B------:R-:W-:Y:S01]  /*11690*/  IMAD.MOV.U32 R183, RZ, RZ, R9 ;  /* 0x000000ffffb77224 */ /* 0x000fe200078e0009 */
[----:B------:R-:W-:Y:S01]  /*116a0*/  MOV R2, R0 ;  /* 0x0000000000027202 */ /* 0x000fe20000000f00 */
[----:B------:R-:W-:Y:S01]  /*116b0*/  IMAD.MOV.U32 R184, RZ, RZ, 0x1f ;  /* 0x0000001fffb87424 */ /* 0x000fe200078e00ff */
[----:B------:R-:W-:Y:S02]  /*116c0*/  MOV R3, 0x116e0 ;  /* 0x000116e000037802 */ /* 0x000fe40000000f00 */
[----:B------:R-:W-:Y:S05]  /*116d0*/  CALL.REL.NOINC `($__internal_19_$__cuda_sm70_shflsync_idx_p) ;  /* 0x00002cc000007944 */ /* 0x000fea0003c00000 */
[----:B------:R-:W-:Y:S01]  /*116e0*/  IMAD.MOV.U32 R209, RZ, RZ, R183 ;  /* 0x000000ffffd17224 */ /* 0x000fe200078e00b7 */
[----:B------:R-:W-:Y:S01]  /*116f0*/  MOV R183, R8 ;  /* 0x0000000800b77202 */ /* 0x000fe20000000f00 */
[----:B------:R-:W-:Y:S01]  /*11700*/  IMAD.MOV.U32 R5, RZ, RZ, RZ ;  /* 0x000000ffff057224 */ /* 0x000fe200078e00ff */
[----:B------:R-:W-:Y:S01]  /*11710*/  MOV R2, R0 ;  /* 0x0000000000027202 */ /* 0x000fe20000000f00 */
[----:B------:R-:W-:Y:S01]  /*11720*/  IMAD.MOV.U32 R184, RZ, RZ, 0x1f ;  /* 0x0000001fffb87424 */ /* 0x000fe200078e00ff */
[----:B------:R-:W-:-:S02]  /*11730*/  MOV R3, 0x11750 ;  /* 0x0001175000037802 */ /* 0x000fc40000000f00 */
[----:B------:R-:W-:Y:S05]  /*11740*/  CALL.REL.NOINC `($__internal_19_$__cuda_sm70_shflsync_idx_p) ;  /* 0x00002c5000007944 */ /* 0x000fea0003c00000 */
[----:B------:R-:W-:Y:S01]  /*11750*/  MOV R9, R183 ;  /* 0x000000b700097202 */ /* 0x000fe20000000f00 */
[----:B------:R-:W-:Y:S05]  /*11760*/  BRA `(.L_x_1216) ;  /* 0xfffeeec000007947 */ /* 0x000fea000383ffff */
.L_x_1101:
[----:B------:R-:W-:Y:S01]  /*11770*/  IMAD.MOV.U32 R183, RZ, RZ, R4 ;  /* 0x000000ffffb77224 */ /* 0x000fe200078e0004 */
[----:B------:R-:W-:Y:S01]  /*11780*/  MOV R2, R0 ;  /* 0x0000000000027202 */ /* 0x000fe20000000f00 */
[----:B------:R-:W-:Y:S01]  /*11790*/  IMAD.MOV.U32 R184, RZ, RZ, 0x1f ;  /* 0x0000001fffb87424 */ /* 0x000fe200078e00ff */
[----:B------:R-:W-:-:S02]  /*117a0*/  MOV R3, 0x117c0 ;  /* 0x000117c000037802 */ /* 0x000fc40000000f00 */
[----:B--23--:R-:W-:Y:S05]  /*117b0*/  CALL.REL.NOINC `($__internal_19_$__cuda_sm70_shflsync_idx_p) ;  /* 0x00002be000007944 */ /* 0x00cfea0003c00000 */
[----:B------:R-:W-:Y:S01]  /*117c0*/  MOV R5, R183 ;  /* 0x000000b700057202 */ /* 0x000fe20000000f00 */
[----:B------:R-:W-:Y:S05]  /*117d0*/  BRA `(.L_x_1100) ;  /* 0xfffeeeb000007947 */ /* 0x000fea000383ffff */
.L_x_1112:
[----:B------:R-:W-:Y:S01]  /*117e0*/  IMAD.MOV.U32 R183, RZ, RZ, R9 ;  /* 0x000000ffffb77224 */ /* 0x000fe200078e0009 */
[----:B------:R-:W-:Y:S01]  /*117f0*/  MOV R2, RZ ;  /* 0x000000ff00027202 */ /* 0x000fe20000000f00 */
[----:B------:R-:W-:Y:S01]  /*11800*/  IMAD.MOV.U32 R184, RZ, RZ, 0x181f ;  /* 0x0000181fffb87424 */ /* 0x000fe200078e00ff */
[----:B------:R-:W-:-:S02]  /*11810*/  MOV R3, 0x11830 ;  /* 0x0001183000037802 */ /* 0x000fc40000000f00 */
[----:B-----5:R-:W-:Y:S05]  /*11820*/  CALL.REL.NOINC `($__internal_19_$__cuda_sm70_shflsync_idx_p) ;  /* 0x00002b7000007944 */ /* 0x020fea0003c00000 */
[----:B------:R-:W-:Y:S01]  /*11830*/  MOV R8, R183 ;  /* 0x000000b700087202 */ /* 0x000fe20000000f00 */
[----:B------:R-:W-:Y:S05]  /*11840*/  BRA `(.L_x_1217) ;  /* 0xffff0e9000007947 */ /* 0x000fea000383ffff */
.L_x_1113:
[----:B------:R-:W-:Y:S01]  /*11850*/  IMAD.MOV.U32 R183, RZ, RZ, R12 ;  /* 0x000000ffffb77224 */ /* 0x000fe200078e000c */
[----:B------:R-:W-:Y:S01]  /*11860*/  MOV R2, RZ ;  /* 0x000000ff00027202 */ /* 0x000fe20000000f00 */
[----:B------:R-:W-:Y:S01]  /*11870*/  IMAD.MOV.U32 R184, RZ, RZ, 0x181f ;  /* 0x0000181fffb87424 */ /* 0x000fe200078e00ff */
[----:B------:R-:W-:-:S02]  /*11880*/  MOV R3, 0x118a0 ;  /* 0x000118a000037802 */ /* 0x000fc40000000f00 */
[----:B-12--5:R-:W-:Y:S05]  /*11890*/  CALL.REL.NOINC `($__internal_19_$__cuda_sm70_shflsync_idx_p) ;  /* 0x00002b0000007944 */ /* 0x026fea0003c00000 */
[----:B------:R-:W-:Y:S01]  /*118a0*/  MOV R0, R183 ;  /* 0x000000b700007202 */ /* 0x000fe20000000f00 */
[----:B------:R-:W-:Y:S05]  /*118b0*/  BRA `(.L_x_1218) ;  /* 0xffff0e4000007947 */ /* 0x000fea000383ffff */
.L_x_1116:
[----:B------:R-:W-:Y:S01]  /*118c0*/  IMAD.MOV.U32 R183, RZ, RZ, R9 ;  /* 0x000000ffffb77224 */ /* 0x000fe200078e0009 */
[----:B--2---:R-:W-:Y:S01]  /*118d0*/  MOV R2, 0x1 ;  /* 0x0000000100027802 */ /* 0x004fe20000000f00 */
[----:B------:R-:W-:Y:S01]  /*118e0*/  IMAD.MOV.U32 R184, RZ, RZ, 0x181f ;  /* 0x0000181fffb87424 */ /* 0x000fe200078e00ff */
[----:B------:R-:W-:-:S02]  /*118f0*/  MOV R3, 0x11910 ;  /* 0x0001191000037802 */ /* 0x000fc40000000f00 */
[----:B-1-345:R-:W-:Y:S05]  /*11900*/  CALL.REL.NOINC `($__internal_19_$__cuda_sm70_shflsync_idx_p) ;  /* 0x00002a9000007944 */ /* 0x03afea0003c00000 */
[----:B------:R-:W-:Y:S01]  /*11910*/  IMAD.MOV.U32 R8, RZ, RZ, R183 ;  /* 0x000000ffff087224 */ /* 0x000fe200078e00b7 */
[----:B------:R-:W-:Y:S01]  /*11920*/  MOV R2, 0x1 ;  /* 0x0000000100027802 */ /* 0x000fe20000000f00 */
[----:B------:R-:W-:Y:S01]  /*11930*/  IMAD.MOV.U32 R183, RZ, RZ, R12 ;  /* 0x000000ffffb77224 */ /* 0x000fe200078e000c */
[----:B------:R-:W-:-:S02]  /*11940*/  MOV R184, 0x181f ;  /* 0x0000181f00b87802 */ /* 0x000fc40000000f00 */
[----:B------:R-:W-:Y:S02]  /*11950*/  MOV R3, 0x11970 ;  /* 0x0001197000037802 */ /* 0x000fe40000000f00 */
[----:B------:R-:W-:Y:S05]  /*11960*/  CALL.REL.NOINC `($__internal_19_$__cuda_sm70_shflsync_idx_p) ;  /* 0x00002a3000007944 */ /* 0x000fea0003c00000 */
[----:B------:R-:W-:Y:S01]  /*11970*/  MOV R0, R183 ;  /* 0x000000b700007202 */ /* 0x000fe20000000f00 */
[----:B------:R-:W-:Y:S05]  /*11980*/  BRA `(.L_x_1219) ;  /* 0xffff0ef000007947 */ /* 0x000fea000383ffff */
.L_x_1119:
[----:B------:R-:W-:Y:S01]  /*11990*/  IMAD.MOV.U32 R183, RZ, RZ, R9 ;  /* 0x000000ffffb77224 */ /* 0x000fe200078e0009 */
[----:B-1----:R-:W-:Y:S01]  /*119a0*/  MOV R2, 0x2 ;  /* 0x0000000200027802 */ /* 0x002fe20000000f00 */
[----:B------:R-:W-:Y:S01]  /*119b0*/  IMAD.MOV.U32 R184, RZ, RZ, 0x181f ;  /* 0x0000181fffb87424 */ /* 0x000fe200078e00ff */
[----:B------:R-:W-:Y:S02]  /*119c0*/  MOV R3, 0x119e0 ;  /* 0x000119e000037802 */ /* 0x000fe40000000f00 */
[----:B--2345:R-:W-:Y:S05]  /*119d0*/  CALL.REL.NOINC `($__internal_19_$__cuda_sm70_shflsync_idx_p) ;  /* 0x000029c000007944 */ /* 0x03cfea0003c00000 */
[----:B------:R-:W-:Y:S01]  /*119e0*/  MOV R8, R183 ;  /* 0x000000b700087202 */ /* 0x000fe20000000f00 */
[----:B------:R-:W-:Y:S05]  /*119f0*/  BRA `(.L_x_1220) ;  /* 0xffff0fe000007947 */ /* 0x000fea000383ffff */
.L_x_1120:
[----:B------:R-:W-:Y:S01]  /*11a00*/  IMAD.MOV.U32 R183, RZ, RZ, R12 ;  /* 0x000000ffffb77224 */ /* 0x000fe200078e000c */
[----:B------:R-:W-:Y:S01]  /*11a10*/  MOV R2, 0x2 ;  /* 0x0000000200027802 */ /* 0x000fe20000000f00 */
[----:B------:R-:W-:Y:S01]  /*11a20*/  IMAD.MOV.U32 R184, RZ, RZ, 0x181f ;  /* 0x0000181fffb87424 */ /* 0x000fe200078e00ff */
[----:B------:R-:W-:Y:S02]  /*11a30*/  MOV R3, 0x11a50 ;  /* 0x00011a5000037802 */ /* 0x000fe40000000f00 */
[----:B-12345:R-:W-:Y:S05]  /*11a40*/  CALL.REL.NOINC `($__internal_19_$__cuda_sm70_shflsync_idx_p) ;  /* 0x0000295000007944 */ /* 0x03efea0003c00000 */
[----:B------:R-:W-:Y:S01]  /*11a50*/  MOV R0, R183 ;  /* 0x000000b700007202 */ /* 0x000fe20000000f00 */
[----:B------:R-:W-:Y:S05]  /*11a60*/  BRA `(.L_x_1221) ;  /* 0xffff0f9000007947 */ /* 0x000fea000383ffff */
.L_x_1123:
[----:B------:R-:W-:Y:S01]  /*11a70*/  IMAD.MOV.U32 R183, RZ, RZ, R9 ;  /* 0x000000ffffb77224 */ /* 0x000fe200078e0009 */
[----:B-1----:R-:W-:Y:S01]  /*11a80*/  MOV R2, 0x3 ;  /* 0x0000000300027802 */ /* 0x002fe20000000f00 */
[----:B------:R-:W-:Y:S01]  /*11a90*/  IMAD.MOV.U32 R184, RZ, RZ, 0x181f ;  /* 0x0000181fffb87424 */ /* 0x000fe200078e00ff */
[----:B------:R-:W-:-:S02]  /*11aa0*/  MOV R3, 0x11ac0 ;  /* 0x00011ac000037802 */ /* 0x000fc40000000f00 */
[----:B--2345:R-:W-:Y:S05]  /*11ab0*/  CALL.REL.NOINC `($__internal_19_$__cuda_sm70_shflsync_idx_p) ;  /* 0x000028e000007944 */ /* 0x03cfea0003c00000 */
        /* <DEDUP_REMOVED lines=8> */
.L_x_1126:
[----:B------:R-:W-:Y:S01]  /*11b40*/  IMAD.MOV.U32 R183, RZ, RZ, R5 ;  /* 0x000000ffffb77224 */ /* 0x000fe200078e0005 */
[----:B------:R-:W-:Y:S01]  /*11b50*/  MOV R2, RZ ;  /* 0x000000ff00027202 */ /* 0x000fe20000000f00 */
[----:B------:R-:W-:Y:S01]  /*11b60*/  IMAD.MOV.U32 R184, RZ, RZ, 0x181f ;  /* 0x0000181fffb87424 */ /* 0x000fe200078e00ff */
[----:B------:R-:W-:Y:S02]  /*11b70*/  MOV R3, 0x11b90 ;  /* 0x00011b9000037802 */ /* 0x000fe40000000f00 */
[----:B------:R-:W-:Y:S05]  /*11b80*/  CALL.REL.NOINC `($__internal_19_$__cuda_sm70_shflsync_idx_p) ;  /* 0x0000281000007944 */ /* 0x000fea0003c00000 */
[----:B------:R-:W-:Y:S01]  /*11b90*/  MOV R4, R183 ;  /* 0x000000b700047202 */ /* 0x000fe20000000f00 */
[----:B------:R-:W-:Y:S05]  /*11ba0*/  BRA `(.L_x_1223) ;  /* 0xffff295000007947 */ /* 0x000fea000383ffff */
.L_x_1127:
[----:B------:R-:W-:Y:S01]  /*11bb0*/  IMAD.MOV.U32 R183, RZ, RZ, R12 ;  /* 0x000000ffffb77224 */ /* 0x000fe200078e000c */
[----:B------:R-:W-:Y:S01]  /*11bc0*/  MOV R2, RZ ;  /* 0x000000ff00027202 */ /* 0x000fe20000000f00 */
[----:B------:R-:W-:Y:S01]  /*11bd0*/  IMAD.MOV.U32 R184, RZ, RZ, 0x181f ;  /* 0x0000181fffb87424 */ /* 0x000fe200078e00ff */
[----:B------:R-:W-:Y:S02]  /*11be0*/  MOV R3, 0x11c00 ;  /* 0x00011c0000037802 */ /* 0x000fe40000000f00 */
[----:B-12---:R-:W-:Y:S05]  /*11bf0*/  CALL.REL.NOINC `($__internal_19_$__cuda_sm70_shflsync_idx_p) ;  /* 0x000027a000007944 */ /* 0x006fea0003c00000 */
[C---:B------:R-:W-:Y:S01]  /*11c00*/  IADD3 R8, P0, R183.reuse, R106, RZ ;  /* 0x0000006ab7087210 */ /* 0x040fe20007f1e0ff */
[----:B------:R-:W-:Y:S01]  /*11c10*/  IMAD.MOV.U32 R184, RZ, RZ, 0x181f ;  /* 0x0000181fffb87424 */ /* 0x000fe200078e00ff */
[----:B------:R-:W-:-:S02]  /*11c20*/  IADD3 R6, P6, R183, R107, RZ ;  /* 0x0000006bb7067210 */ /* 0x000fc40007fde0ff */
[----:B------:R-:W-:Y:S01]  /*11c30*/  ISETP.GE.AND P5, PT, R182, c[0x0][0x1d4], PT ;  /* 0x00007500b6007a0c */ /* 0x000fe20003fa6270 */
[C---:B------:R-:W-:Y:S01]  /*11c40*/  IMAD.X R9, R4.reuse, 0x1, R101, P0 ;  /* 0x0000000104097824 */ /* 0x040fe200000e0665 */
[----:B------:R-:W-:Y:S01]  /*11c50*/  ISETP.GE.AND P2, PT, R187, c[0x0][0x1d4], PT ;  /* 0x00007500bb007a0c */ /* 0x000fe20003f46270 */
[----:B------:R-:W-:Y:S01]  /*11c60*/  IMAD.X R7, R4, 0x1, R102, P6 ;  /* 0x0000000104077824 */ /* 0x000fe200030e0666 */
[----:B------:R-:W-:Y:S02]  /*11c70*/  ISETP.GE.AND P0, PT, R188, c[0x0][0x1d4], PT ;  /* 0x00007500bc007a0c */ /* 0x000fe40003f06270 */
[----:B------:R-:W-:Y:S01]  /*11c80*/  IADD3 R2, P6, R183, R108, RZ ;  /* 0x0000006cb7027210 */ /* 0x000fe20007fde0ff */
[----:B------:R-:W-:Y:S01]  /*11c90*/  IMAD.MOV.U32 R183, RZ, RZ, R5 ;  /* 0x000000ffffb77224 */ /* 0x000fe200078e0005 */
        /* <DEDUP_REMOVED lines=12> */
[----:B-1----:R-:W-:Y:S05]  /*11d60*/  CALL.REL.NOINC `($__internal_19_$__cuda_sm70_shflsync_idx_p) ;  /* 0x0000263000007944 */ /* 0x002fea0003c00000 */
        /* <DEDUP_REMOVED lines=8> */
.L_x_1128:
[----:B------:R-:W-:Y:S01]  /*11df0*/  IMAD.MOV.U32 R183, RZ, RZ, R4 ;  /* 0x000000ffffb77224 */ /* 0x000fe200078e0004 */
[----:B------:R-:W-:Y:S01]  /*11e00*/  MOV R2, RZ ;  /* 0x000000ff00027202 */ /* 0x000fe20000000f00 */
[----:B------:R-:W-:Y:S01]  /*11e10*/  IMAD.MOV.U32 R184, RZ, RZ, 0x1c1f ;  /* 0x00001c1fffb87424 */ /* 0x000fe200078e00ff */
[----:B------:R-:W-:Y:S02]  /*11e20*/  MOV R3, 0x11e40 ;  /* 0x00011e4000037802 */ /* 0x000fe40000000f00 */
[----:B------:R-:W-:Y:S05]  /*11e30*/  CALL.REL.NOINC `($__internal_19_$__cuda_sm70_shflsync_idx_p) ;  /* 0x0000256000007944 */ /* 0x000fea0003c00000 */
[----:B------:R-:W-:Y:S01]  /*11e40*/  MOV R0, R183 ;  /* 0x000000b700007202 */ /* 0x000fe20000000f00 */
[----:B------:R-:W-:Y:S05]  /*11e50*/  BRA `(.L_x_1225) ;  /* 0xffff2a1000007947 */ /* 0x000fea000383ffff */
.L_x_1129:
[----:B------:R-:W-:Y:S01]  /*11e60*/  IMAD.MOV.U32 R183, RZ, RZ, R4 ;  /* 0x000000ffffb77224 */ /* 0x000fe200078e0004 */
[----:B------:R-:W-:Y:S01]  /*11e70*/  MOV R2, 0x1 ;  /* 0x0000000100027802 */ /* 0x000fe20000000f00 */
[----:B------:R-:W-:Y:S01]  /*11e80*/  IMAD.MOV.U32 R184, RZ, RZ, 0x1c1f ;  /* 0x00001c1fffb87424 */ /* 0x000fe200078e00ff */
[----:B------:R-:W-:Y:S02]  /*11e90*/  MOV R3, 0x11eb0 ;  /* 0x00011eb000037802 */ /* 0x000fe40000000f00 */
[----:B-1----:R-:W-:Y:S05]  /*11ea0*/  CALL.REL.NOINC `($__internal_19_$__cuda_sm70_shflsync_idx_p) ;  /* 0x000024f000007944 */ /* 0x002fea0003c00000 */
        /* <DEDUP_REMOVED lines=21> */
[C---:B------:R-:W-:Y:S02]  /*12000*/  ISETP.GT.AND P0, PT, R0.reuse, 0x18, PT ;  /* 0x000000180000780c */ /* 0x040fe40003f04270 */
        /* <DEDUP_REMOVED lines=45> */
[----:B------:R-:W-:Y:S05]  /*122e0*/  CALL.REL.NOINC `($__internal_18_$__cuda_sm70_shflsync_bfly_p) ;  /* 0x0000205000007944 */ /* 0x000fea0003c00000 */
[----:B------:R-:W-:Y:S01]  /*122f0*/  FMNMX.FTZ R100, R100, R0, !PT ;  /* 0x0000000064647209 */ /* 0x000fe20007810000 */
[----:B------:R-:W-:Y:S01]  /*12300*/  IMAD.MOV.U32 R0, RZ, RZ, 0x1 ;  /* 0x00000001ff007424 */ /* 0x000fe200078e00ff */
[----:B------:R-:W-:-:S03]  /*12310*/  MOV R2, 0x12340 ;  /* 0x0001234000027802 */ /* 0x000fc60000000f00 */
[----:B------:R-:W-:Y:S02]  /*12320*/  IMAD.MOV.U32 R4, RZ, RZ, R100 ;  /* 0x000000ffff047224 */ /* 0x000fe400078e0064 */
[----:B------:R-:W-:Y:S05]  /*12330*/  CALL.REL.NOINC `($__internal_18_$__cuda_sm70_shflsync_bfly_p) ;  /* 0x0000200000007944 */ /* 0x000fea0003c00000 */
[----:B------:R-:W-:Y:S01]  /*12340*/  FMNMX.FTZ R100, R100, R0, !PT ;  /* 0x0000000064647209 */ /* 0x000fe20007810000 */
[----:B------:R-:W-:Y:S01]  /*12350*/  IMAD.MOV.U32 R4, RZ, RZ, R5 ;  /* 0x000000ffff047224 */ /* 0x000fe200078e0005 */
[----:B------:R-:W-:Y:S01]  /*12360*/  MOV R2, 0x12390 ;  /* 0x0001239000027802 */ /* 0x000fe20000000f00 */
[----:B------:R-:W-:Y:S02]  /*12370*/  IMAD.MOV.U32 R0, RZ, RZ, 0x2 ;  /* 0x00000002ff007424 */ /* 0x000fe400078e00ff */
[----:B------:R-:W-:Y:S05]  /*12380*/  CALL.REL.NOINC `($__internal_18_$__cuda_sm70_shflsync_bfly_p) ;  /* 0x00001fb000007944 */ /* 0x000fea0003c00000 */
[----:B------:R-:W-:Y:S01]  /*12390*/  FMNMX.FTZ R4, R5, R0, !PT ;  /* 0x0000000005047209 */ /* 0x000fe20007810000 */
[----:B------:R-:W-:Y:S01]  /*123a0*/  IMAD.MOV.U32 R0, RZ, RZ, 0x1 ;  /* 0x00000001ff007424 */ /* 0x000fe200078e00ff */
[----:B------:R-:W-:Y:S02]  /*123b0*/  MOV R2, 0x123d0 ;  /* 0x000123d000027802 */ /* 0x000fe40000000f00 */
[----:B------:R-:W-:Y:S05]  /*123c0*/  CALL.REL.NOINC `($__internal_18_$__cuda_sm70_shflsync_bfly_p) ;  /* 0x00001f7000007944 */ /* 0x000fea0003c00000 */
[----:B------:R-:W-:Y:S01]  /*123d0*/  MOV R5, R0 ;  /* 0x0000000000057202 */ /* 0x000fe20000000f00 */
[----:B------:R-:W-:Y:S05]  /*123e0*/  BRA `(.L_x_1226) ;  /* 0xffff2b3000007947 */ /* 0x000fea000383ffff */
.L_x_1133:
[----:B------:R-:W-:Y:S01]  /*123f0*/  MOV R2, RZ ;  /* 0x000000ff00027202 */ /* 0x000fe20000000f00 */
[----:B------:R-:W-:Y:S01]  /*12400*/  IMAD.MOV.U32 R183, RZ, RZ, R5 ;  /* 0x000000ffffb77224 */ /* 0x000fe200078e0005 */
[----:B------:R-:W-:Y:S01]  /*12410*/  MOV R3, 0x12440 ;  /* 0x0001244000037802 */ /* 0x000fe20000000f00 */
[----:B------:R-:W-:Y:S02]  /*12420*/  IMAD.MOV.U32 R184, RZ, RZ, 0x181f ;  /* 0x0000181fffb87424 */ /* 0x000fe400078e00ff */
[----:B-1234-:R-:W-:Y:S05]  /*12430*/  CALL.REL.NOINC `($__internal_19_$__cuda_sm70_shflsync_idx_p) ;  /* 0x00001f6000007944 */ /* 0x01efea0003c00000 */
[----:B------:R-:W-:Y:S01]  /*12440*/  MOV R4, R183 ;  /* 0x000000b700047202 */ /* 0x000fe20000000f00 */
[----:B------:R-:W-:-:S05]  /*12450*/  BRA `(.L_x_1227) ;  /* 0xffff3ec000007947 */ /* 0x000fca000383ffff */
.L_x_1134:
[----:B------:R-:W-:Y:S01]  /*12460*/  MOV R2, RZ ;  /* 0x000000ff00027202 */ /* 0x000fe20000000f00 */
[----:B------:R-:W-:Y:S01]  /*12470*/  IMAD.MOV.U32 R183, RZ, RZ, R12 ;  /* 0x000000ffffb77224 */ /* 0x000fe200078e000c */
[----:B------:R-:W-:Y:S01]  /*12480*/  MOV R3, 0x124b0 ;  /* 0x000124b000037802 */ /* 0x000fe20000000f00 */
[----:B------:R-:W-:Y:S02]  /*12490*/  IMAD.MOV.U32 R184, RZ, RZ, 0x181f ;  /* 0x0000181fffb87424 */ /* 0x000fe400078e00ff */
[----:B-1234-:R-:W-:Y:S05]  /*124a0*/  CALL.REL.NOINC `($__internal_19_$__cuda_sm70_shflsync_idx_p) ;  /* 0x00001ef000007944 */ /* 0x01efea0003c00000 */
[----:B------:R-:W-:Y:S01]  /*124b0*/  ISETP.GE.AND P6, PT, R182, c[0x0][0x1d4], PT ;  /* 0x00007500b6007a0c */ /* 0x000fe20003fc6270 */
[----:B------:R-:W-:Y:S01]  /*124c0*/  IMAD.MOV.U32 R184, RZ, RZ, 0x181f ;  /* 0x0000181fffb87424 */ /* 0x000fe200078e00ff */
[----:B------:R-:W-:Y:S02]  /*124d0*/  IADD3 R2, P0, R183, R20, RZ ;  /* 0x00000014b7027210 */ /* 0x000fe40007f1e0ff */
[----:B------:R-:W-:Y:S02]  /*124e0*/  ISETP.GE.AND P5, PT, R187, c[0x0][0x1d4], PT ;  /* 0x00007500bb007a0c */ /* 0x000fe40003fa6270 */
[C---:B------:R-:W-:Y:S01]  /*124f0*/  IADD3 R6, P2, R183.reuse, R21, RZ ;  /* 0x00000015b7067210 */ /* 0x040fe20007f5e0ff */
[----:B------:R-:W-:Y:S01]  /*12500*/  IMAD.X R3, R4, 0x1, R13, P0 ;  /* 0x0000000104037824 */ /* 0x000fe200000e060d */
[----:B------:R-:W-:Y:S03]  /*12510*/  ISETP.GE.AND P0, PT, R188, c[0x0][0x1d4], PT ;  /* 0x00007500bc007a0c */ /* 0x000fe60003f06270 */
[C---:B------:R-:W-:Y:S02]  /*12520*/  IMAD.X R7, R4.reuse, 0x1, R14, P2 ;  /* 0x0000000104077824 */ /* 0x040fe400010e060e */
[----:B------:R-:W-:Y:S01]  /*12530*/  @!PT LDS RZ, [RZ] ;  /* 0x00000000fffff984 */ /* 0x000fe20000000800 */
[----:B------:R-:W-:Y:S01]  /*12540*/  @!PT LDS RZ, [RZ] ;  /* 0x00000000fffff984 */ /* 0x000fe20000000800 */
[----:B------:R-:W-:Y:S01]  /*12550*/  @!PT LDS RZ, [RZ] ;  /* 0x00000000fffff984 */ /* 0x000fe20000000800 */
[----:B------:R1:W-:Y:S04]  /*12560*/  LDGSTS.E.BYPASS.LTC128B.128 [R179+0x100], [R2.64], !P6 ;  /* 0x0010000002b37fae */ /* 0x0003e8000f101d46 */
[----:B------:R2:W-:Y:S01]  /*12570*/  LDGSTS.E.BYPASS.LTC128B.128 [R179+0x2100], [R6.64], !P5 ;  /* 0x0210000006b37fae */ /* 0x0005e2000e901d46 */
[----:B-1----:R-:W-:Y:S01]  /*12580*/  IADD3 R2, P2, R183, R22, RZ ;  /* 0x00000016b7027210 */ /* 0x002fe20007f5e0ff */
[----:B------:R-:W-:Y:S01]  /*12590*/  IMAD.MOV.U32 R183, RZ, RZ, R5 ;  /* 0x000000ffffb77224 */ /* 0x000fe200078e0005 */
[----:B------:R-:W-:Y:S02]  /*125a0*/  SEL R5, RZ, 0x10, P6 ;  /* 0x00000010ff057807 */ /* 0x000fe40003000000 */
[----:B--2---:R-:W-:Y:S01]  /*125b0*/  SEL R6, RZ, 0x10, P5 ;  /* 0x00000010ff067807 */ /* 0x004fe20002800000 */
[----:B------:R-:W-:Y:S01]  /*125c0*/  IMAD.X R3, R4, 0x1, R15, P2 ;  /* 0x0000000104037824 */ /* 0x000fe200010e060f */
[----:B------:R-:W-:Y:S04]  /*125d0*/  SEL R7, RZ, 0x10, P0 ;  /* 0x00000010ff077807 */ /* 0x000fe80000000000 */
[----:B------:R1:W-:Y:S02]  /*125e0*/  LDGSTS.E.BYPASS.LTC128B.128 [R179+0x4100], [R2.64], !P0 ;  /* 0x0410000002b37fae */ /* 0x0003e4000c101d46 */
[----:B-1----:R-:W-:Y:S01]  /*125f0*/  MOV R3, 0x12620 ;  /* 0x0001262000037802 */ /* 0x002fe20000000f00 */
[----:B------:R-:W-:Y:S02]  /*12600*/  IMAD.MOV.U32 R2, RZ, RZ, 0x1 ;  /* 0x00000001ff027424 */ /* 0x000fe400078e00ff */
[----:B------:R-:W-:Y:S05]  /*12610*/  CALL.REL.NOINC `($__internal_19_$__cuda_sm70_shflsync_idx_p) ;  /* 0x00001d8000007944 */ /* 0x000fea0003c00000 */
[----:B------:R-:W-:Y:S01]  /*12620*/  MOV R2, 0x1 ;  /* 0x0000000100027802 */ /* 0x000fe20000000f00 */
[----:B------:R-:W-:Y:S01]  /*12630*/  IMAD.MOV.U32 R4, RZ, RZ, R183 ;  /* 0x000000ffff047224 */ /* 0x000fe200078e00b7 */
[----:B------:R-:W-:Y:S01]  /*12640*/  MOV R184, 0x181f ;  /* 0x0000181f00b87802 */ /* 0x000fe20000000f00 */
[----:B------:R-:W-:Y:S01]  /*12650*/  IMAD.MOV.U32 R183, RZ, RZ, R12 ;  /* 0x000000ffffb77224 */ /* 0x000fe200078e000c */
[----:B------:R-:W-:Y:S02]  /*12660*/  MOV R3, 0x12680 ;  /* 0x0001268000037802 */ /* 0x000fe40000000f00 */
[----:B------:R-:W-:Y:S05]  /*12670*/  CALL.REL.NOINC `($__internal_19_$__cuda_sm70_shflsync_idx_p) ;  /* 0x00001d2000007944 */ /* 0x000fea0003c00000 */
[----:B------:R-:W-:Y:S01]  /*12680*/  MOV R0, R183 ;  /* 0x000000b700007202 */ /* 0x000fe20000000f00 */
[----:B------:R-:W-:-:S05]  /*12690*/  BRA `(.L_x_1228) ;  /* 0xffff3dd000007947 */ /* 0x000fca000383ffff */
.L_x_1137:
[----:B------:R-:W-:Y:S01]  /*126a0*/  MOV R2, RZ ;  /* 0x000000ff00027202 */ /* 0x000fe20000000f00 */
[----:B------:R-:W-:Y:S01]  /*126b0*/  IMAD.MOV.U32 R183, RZ, RZ, R5 ;  /* 0x000000ffffb77224 */ /* 0x000fe200078e0005 */
[----:B------:R-:W-:Y:S01]  /*126c0*/  MOV R3, 0x126f0 ;  /* 0x000126f000037802 */ /* 0x000fe20000000f00 */
[----:B------:R-:W-:Y:S02]  /*126d0*/  IMAD.MOV.U32 R184, RZ, RZ, 0x181f ;  /* 0x0000181fffb87424 */ /* 0x000fe400078e00ff */
[----:B-1----:R-:W-:Y:S05]  /*126e0*/  CALL.REL.NOINC `($__internal_19_$__cuda_sm70_shflsync_idx_p) ;  /* 0x00001cb000007944 */ /* 0x002fea0003c00000 */
[----:B------:R-:W-:Y:S01]  /*126f0*/  MOV R4, R183 ;  /* 0x000000b700047202 */ /* 0x000fe20000000f00 */
[----:B------:R-:W-:-:S05]  /*12700*/  BRA `(.L_x_1229) ;  /* 0xffff4ec000007947 */ /* 0x000fca000383ffff */
.L_x_1138:
[----:B------:R-:W-:Y:S01]  /*12710*/  MOV R2, RZ ;  /* 0x000000ff00027202 */ /* 0x000fe20000000f00 */
[----:B------:R-:W-:Y:S01]  /*12720*/  IMAD.MOV.U32 R183, RZ, RZ, R8 ;  /* 0x000000ffffb77224 */ /* 0x000fe200078e0008 */
[----:B------:R-:W-:Y:S01]  /*12730*/  MOV R3, 0x12760 ;  /* 0x0001276000037802 */ /* 0x000fe20000000f00 */
[----:B------:R-:W-:Y:S02]  /*12740*/  IMAD.MOV.U32 R184, RZ, RZ, 0x181f ;  /* 0x0000181fffb87424 */ /* 0x000fe400078e00ff */
[----:B-123--:R-:W-:Y:S05]  /*12750*/  CALL.REL.NOINC `($__internal_19_$__cuda_sm70_shflsync_idx_p) ;  /* 0x00001c4000007944 */ /* 0x00efea0003c00000 */
        /* <DEDUP_REMOVED lines=31> */
.L_x_1139:
[----:B-1----:R-:W-:Y:S01]  /*12950*/  MOV R2, RZ ;  /* 0x000000ff00027202 */ /* 0x002fe20000000f00 */
[----:B------:R-:W-:Y:S01]  /*12960*/  IMAD.MOV.U32 R183, RZ, RZ, R4 ;  /* 0x000000ffffb77224 */ /* 0x000fe200078e0004 */
[----:B------:R-:W-:Y:S01]  /*12970*/  MOV R3, 0x129a0 ;  /* 0x000129a000037802 */ /* 0x000fe20000000f00 */
[----:B------:R-:W-:Y:S02]  /*12980*/  IMAD.MOV.U32 R184, RZ, RZ, 0x1c1f ;  /* 0x00001c1fffb87424 */ /* 0x000fe400078e00ff */
[----:B------:R-:W-:Y:S05]  /*12990*/  CALL.REL.NOINC `($__internal_19_$__cuda_sm70_shflsync_idx_p) ;  /* 0x00001a0000007944 */ /* 0x000fea0003c00000 */
[----:B------:R-:W-:Y:S01]  /*129a0*/  MOV R0, R183 ;  /* 0x000000b700007202 */ /* 0x000fe20000000f00 */
[----:B------:R-:W-:-:S05]  /*129b0*/  BRA `(.L_x_1231) ;  /* 0xffff4f6000007947 */ /* 0x000fca000383ffff */
.L_x_1140:
[----:B------:R-:W-:Y:S01]  /*129c0*/  MOV R2, 0x1 ;  /* 0x0000000100027802 */ /* 0x000fe20000000f00 */
[----:B------:R-:W-:Y:S01]  /*129d0*/  IMAD.MOV.U32 R183, RZ, RZ, R4 ;  /* 0x000000ffffb77224 */ /* 0x000fe200078e0004 */
[----:B------:R-:W-:Y:S01]  /*129e0*/  MOV R3, 0x12a10 ;  /* 0x00012a1000037802 */ /* 0x000fe20000000f00 */
[----:B------:R-:W-:Y:S02]  /*129f0*/  IMAD.MOV.U32 R184, RZ, RZ, 0x1c1f ;  /* 0x00001c1fffb87424 */ /* 0x000fe400078e00ff */
[----:B--2---:R-:W-:Y:S05]  /*12a00*/  CALL.REL.NOINC `($__internal_19_$__cuda_sm70_shflsync_idx_p) ;  /* 0x0000199000007944 */ /* 0x004fea0003c00000 */
[----:B------:R-:W-:Y:S01]  /*12a10*/  FMNMX.FTZ R0, R10, R101, !PT ;  /* 0x000000650a007209 */ /* 0x000fe20007810000 */
[----:B------:R-:W-:Y:S03]  /*12a20*/  IMAD.IADD R5, R5, 0x1, R183 ;  /* 0x0000000105057824 */ /* 0x000fe600078e02b7 */
[----:B------:R-:W-:Y:S02]  /*12a30*/  FMNMX.FTZ R0, R136, R0, !PT ;  /* 0x0000000088007209 */ /* 0x000fe40007810000 */
[C---:B------:R-:W-:Y:S02]  /*12a40*/  ISETP.GT.AND P6, PT, R5.reuse, RZ, PT ;  /* 0x000000ff0500720c */ /* 0x040fe40003fc4270 */
[----:B------:R-:W-:Y:S02]  /*12a50*/  ISETP.GT.AND P5, PT, R5, 0x1, PT ;  /* 0x000000010500780c */ /* 0x000fe40003fa4270 */
[----:B------:R-:W-:Y:S02]  /*12a60*/  FSEL R9, R163, -INF , P6 ;  /* 0xff800000a3097808 */ /* 0x000fe40003000000 */
[----:B------:R-:W-:Y:S02]  /*12a70*/  ISETP.GT.AND P2, PT, R5, 0x8, PT ;  /* 0x000000080500780c */ /* 0x000fe40003f44270 */
[----:B------:R-:W-:Y:S02]  /*12a80*/  FSEL R25, R162, -INF , P5 ;  /* 0xff800000a2197808 */ /* 0x000fe40002800000 */
[----:B------:R-:W-:Y:S02]  /*12a90*/  FMNMX.FTZ R2, R9, R102, !PT ;  /* 0x0000006609027209 */ /* 0x000fe40007810000 */
[----:B------:R-:W-:Y:S02]  /*12aa0*/  ISETP.GT.AND P0, PT, R5, 0x9, PT ;  /* 0x000000090500780c */ /* 0x000fe40003f04270 */
[----:B------:R-:W-:Y:S02]  /*12ab0*/  FSEL R24, R161, -INF , P2 ;  /* 0xff800000a1187808 */ /* 0x000fe40001000000 */
[----:B------:R-:W-:Y:S02]  /*12ac0*/  FMNMX.FTZ R0, R35, R0, !PT ;  /* 0x0000000023007209 */ /* 0x000fe40007810000 */
[----:B------:R-:W-:Y:S02]  /*12ad0*/  FMNMX.FTZ R2, R25, R2, !PT ;  /* 0x0000000219027209 */ /* 0x000fe40007810000 */
[C---:B------:R-:W-:Y:S02]  /*12ae0*/  ISETP.GT.AND P6, PT, R5.reuse, 0x10, PT ;  /* 0x000000100500780c */ /* 0x040fe40003fc4270 */
[----:B------:R-:W-:Y:S02]  /*12af0*/  FSEL R23, R160, -INF , P0 ;  /* 0xff800000a0177808 */ /* 0x000fe40000000000 */
[----:B------:R-:W-:Y:S02]  /*12b00*/  FMNMX.FTZ R0, R34, R0, !PT ;  /* 0x0000000022007209 */ /* 0x000fe40007810000 */
        /* <DEDUP_REMOVED lines=40> */
[----:B------:R-:W-:Y:S02]  /*12d90*/  ISETP.GT.AND P0, PT, R5, 0x39, PT ;  /* 0x000000390500780c */ /* 0x000fe40003f04270 */
[----:B------:R-:W-:Y:S02]  /*12da0*/  FMNMX.FTZ R4, R13, R4, !PT ;  /* 0x000000040d047209 */ /* 0x000fe40007810000 */
[----:B------:R-:W-:Y:S02]  /*12db0*/  FSEL R6, R138, -INF , P2 ;  /* 0xff8000008a067808 */ /* 0x000fe40001000000 */
[----:B------:R-:W-:Y:S02]  /*12dc0*/  FMNMX.FTZ R0, R7, R0, !PT ;  /* 0x0000000007007209 */ /* 0x000fe40007810000 */
[----:B------:R-:W-:Y:S02]  /*12dd0*/  FMNMX.FTZ R4, R12, R4, !PT ;  /* 0x000000040c047209 */ /* 0x000fe40007810000 */
[----:B------:R-:W-:Y:S02]  /*12de0*/  FSEL R5, R137, -INF , P0 ;  /* 0xff80000089057808 */ /* 0x000fe40000000000 */
[----:B------:R-:W-:Y:S01]  /*12df0*/  FMNMX.FTZ R137, R6, R0, !PT ;  /* 0x0000000006897209 */ /* 0x000fe20007810000 */
[----:B------:R-:W-:Y:S01]  /*12e00*/  IMAD.MOV.U32 R0, RZ, RZ, 0x2 ;  /* 0x00000002ff007424 */ /* 0x000fe200078e00ff */
[----:B------:R-:W-:Y:S02]  /*12e10*/  FMNMX.FTZ R4, R11, R4, !PT ;  /* 0x000000040b047209 */ /* 0x000fe40007810000 */
[----:B------:R-:W-:Y:S02]  /*12e20*/  FMNMX.FTZ R137, R5, R137, !PT ;  /* 0x0000008905897209 */ /* 0x000fe40007810000 */
[----:B------:R-:W-:Y:S02]  /*12e30*/  MOV R2, 0x12e50 ;  /* 0x00012e5000027802 */ /* 0x000fe40000000f00 */
[----:B------:R-:W-:Y:S05]  /*12e40*/  CALL.REL.NOINC `($__internal_18_$__cuda_sm70_shflsync_bfly_p) ;  /* 0x000014f000007944 */ /* 0x000fea0003c00000 */
[----:B------:R-:W-:Y:S01]  /*12e50*/  FMNMX.FTZ R4, R4, R0, !PT ;  /* 0x0000000004047209 */ /* 0x000fe20007810000 */
[----:B------:R-:W-:Y:S01]  /*12e60*/  IMAD.MOV.U32 R0, RZ, RZ, 0x1 ;  /* 0x00000001ff007424 */ /* 0x000fe200078e00ff */
[----:B------:R-:W-:Y:S02]  /*12e70*/  MOV R2, 0x12e90 ;  /* 0x00012e9000027802 */ /* 0x000fe40000000f00 */
        /* <DEDUP_REMOVED lines=10> */
[----:B------:R-:W-:-:S05]  /*12f20*/  BRA `(.L_x_1232) ;  /* 0xffff50a000007947 */ /* 0x000fca000383ffff */
.L_x_1143:
[----:B------:R-:W-:Y:S01]  /*12f30*/  MOV R2, RZ ;  /* 0x000000ff00027202 */ /* 0x000fe20000000f00 */
[----:B------:R-:W-:Y:S01]  /*12f40*/  IMAD.MOV.U32 R183, RZ, RZ, R7 ;  /* 0x000000ffffb77224 */ /* 0x000fe200078e0007 */
[----:B------:R-:W-:Y:S01]  /*12f50*/  MOV R3, 0x12f80 ;  /* 0x00012f8000037802 */ /* 0x000fe20000000f00 */
[----:B------:R-:W-:Y:S02]  /*12f60*/  IMAD.MOV.U32 R184, RZ, RZ, 0x181f ;  /* 0x0000181fffb87424 */ /* 0x000fe400078e00ff */
[----:B-1234-:R-:W-:Y:S05]  /*12f70*/  CALL.REL.NOINC `($__internal_19_$__cuda_sm70_shflsync_idx_p) ;  /* 0x0000142000007944 */ /* 0x01efea0003c00000 */
[----:B------:R-:W-:Y:S01]  /*12f80*/  MOV R2, R183 ;  /* 0x000000b700027202 */ /* 0x000fe20000000f00 */
[----:B------:R-:W-:-:S05]  /*12f90*/  BRA `(.L_x_1233) ;  /* 0xffff6aa000007947 */ /* 0x000fca000383ffff */
.L_x_1146:
[----:B------:R-:W-:Y:S01]  /*12fa0*/  MOV R2, RZ ;  /* 0x000000ff00027202 */ /* 0x000fe20000000f00 */
[----:B------:R-:W-:Y:S01]  /*12fb0*/  IMAD.MOV.U32 R183, RZ, RZ, R5 ;  /* 0x000000ffffb77224 */ /* 0x000fe200078e0005 */
[----:B------:R-:W-:Y:S01]  /*12fc0*/  MOV R3, 0x12ff0 ;  /* 0x00012ff000037802 */ /* 0x000fe20000000f00 */
[----:B------:R-:W-:Y:S02]  /*12fd0*/  IMAD.MOV.U32 R184, RZ, RZ, 0x181f ;  /* 0x0000181fffb87424 */ /* 0x000fe400078e00ff */
[----:B-1----:R-:W-:Y:S05]  /*12fe0*/  CALL.REL.NOINC `($__internal_19_$__cuda_sm70_shflsync_idx_p) ;  /* 0x000013b000007944 */ /* 0x002fea0003c00000 */
[----:B------:R-:W-:Y:S01]  /*12ff0*/  MOV R4, R183 ;  /* 0x000000b700047202 */ /* 0x000fe20000000f00 */
[----:B------:R-:W-:-:S05]  /*13000*/  BRA `(.L_x_1234) ;  /* 0xffff7c5000007947 */ /* 0x000fca000383ffff */
.L_x_1147:
[----:B------:R-:W-:Y:S01]  /*13010*/  MOV R2, RZ ;  /* 0x000000ff00027202 */ /* 0x000fe20000000f00 */
[----:B------:R-:W-:Y:S01]  /*13020*/  IMAD.MOV.U32 R183, RZ, RZ, R8 ;  /* 0x000000ffffb77224 */ /* 0x000fe200078e0008 */
[----:B------:R-:W-:Y:S01]  /*13030*/  MOV R3, 0x13060 ;  /* 0x0001306000037802 */ /* 0x000fe20000000f00 */
[----:B------:R-:W-:Y:S02]  /*13040*/  IMAD.MOV.U32 R184, RZ, RZ, 0x181f ;  /* 0x0000181fffb87424 */ /* 0x000fe400078e00ff */
[----:B-123--:R-:W-:Y:S05]  /*13050*/  CALL.REL.NOINC `($__internal_19_$__cuda_sm70_shflsync_idx_p) ;  /* 0x0000134000007944 */ /* 0x00efea0003c00000 */
        /* <DEDUP_REMOVED lines=19> */
[----:B--2---:R-:W-:Y:S05]  /*13190*/  CALL.REL.NOINC `($__internal_19_$__cuda_sm70_shflsync_idx_p) ;  /* 0x0000120000007944 */ /* 0x004fea0003c00000 */
        /* <DEDUP_REMOVED lines=8> */
.L_x_1148:
[----:B------:R-:W-:Y:S02]  /*13220*/  MOV R0, 0x2 ;  /* 0x0000000200007802 */ /* 0x000fe40000000f00 */
        /* <DEDUP_REMOVED lines=16> */
.L_x_1150:
[----:B------:R-:W-:Y:S01]  /*13330*/  IMAD.MOV.U32 R4, RZ, RZ, R185 ;  /* 0x000000ffff047224 */ /* 0x000fe200078e00b9 */
[----:B------:R-:W-:-:S02]  /*13340*/  MOV R0, 0x2 ;  /* 0x0000000200007802 */ /* 0x000fc40000000f00 */
[----:B------:R-:W-:Y:S02]  /*13350*/  MOV R2, 0x13370 ;  /* 0x0001337000027802 */ /* 0x000fe40000000f00 */
[----:B------:R-:W-:Y:S05]  /*13360*/  CALL.REL.NOINC `($__internal_18_$__cuda_sm70_shflsync_bfly_p) ;  /* 0x00000fd000007944 */ /* 0x000fea0003c00000 */
[----:B------:R-:W-:Y:S05]  /*13370*/  BRA `(.L_x_1237) ;  /* 0xffff94d000007947 */ /* 0x000fea000383ffff */
.L_x_1151:
[----:B------:R-:W-:Y:S01]  /*13380*/  IMAD.MOV.U32 R4, RZ, RZ, R5 ;  /* 0x000000ffff047224 */ /* 0x000fe200078e0005 */
[----:B------:R-:W-:Y:S02]  /*13390*/  MOV R0, 0x1 ;  /* 0x0000000100007802 */ /* 0x000fe40000000f00 */
[----:B------:R-:W-:Y:S02]  /*133a0*/  MOV R2, 0x133c0 ;  /* 0x000133c000027802 */ /* 0x000fe40000000f00 */
[----:B-1----:R-:W-:Y:S05]  /*133b0*/  CALL.REL.NOINC `($__internal_18_$__cuda_sm70_shflsync_bfly_p) ;  /* 0x00000f8000007944 */ /* 0x002fea0003c00000 */
[----:B------:R-:W-:Y:S01]  /*133c0*/  FADD.FTZ R5, R5, R0 ;  /* 0x0000000005057221 */ /* 0x000fe20000010000 */
[----:B------:R-:W-:Y:S02]  /*133d0*/  MOV R4, R186 ;  /* 0x000000ba00047202 */ /* 0x000fe40000000f00 */
[----:B------:R-:W-:Y:S02]  /*133e0*/  MOV R0, 0x2 ;  /* 0x0000000200007802 */ /* 0x000fe40000000f00 */
[----:B------:R-:W-:Y:S02]  /*133f0*/  MOV R2, 0x13410 ;  /* 0x0001341000027802 */ /* 0x000fe40000000f00 */
[----:B------:R-:W-:Y:S05]  /*13400*/  CALL.REL.NOINC `($__internal_18_$__cuda_sm70_shflsync_bfly_p) ;  /* 0x00000f3000007944 */ /* 0x000fea0003c00000 */
[----:B------:R-:W-:Y:S01]  /*13410*/  FADD.FTZ R4, R186, R0 ;  /* 0x00000000ba047221 */ /* 0x000fe20000010000 */
[----:B------:R-:W-:Y:S02]  /*13420*/  MOV R0, 0x1 ;  /* 0x0000000100007802 */ /* 0x000fe40000000f00 */
[----:B------:R-:W-:-:S02]  /*13430*/  MOV R2, 0x13450 ;  /* 0x0001345000027802 */ /* 0x000fc40000000f00 */
[----:B------:R-:W-:Y:S05]  /*13440*/  CALL.REL.NOINC `($__internal_18_$__cuda_sm70_shflsync_bfly_p) ;  /* 0x00000ef000007944 */ /* 0x000fea0003c00000 */
[----:B------:R-:W-:Y:S01]  /*13450*/  MOV R3, R0 ;  /* 0x0000000000037202 */ /* 0x000fe20000000f00 */
[----:B------:R-:W-:Y:S05]  /*13460*/  BRA `(.L_x_1238) ;  /* 0xffff945000007947 */ /* 0x000fea000383ffff */
.L_x_1158:
[----:B--234-:R-:W-:Y:S01]  /*13470*/  IMAD.MOV.U32 R183, RZ, RZ, R9 ;  /* 0x000000ffffb77224 */ /* 0x01cfe200078e0009 */
[----:B------:R-:W-:Y:S01]  /*13480*/  MOV R2, RZ ;  /* 0x000000ff00027202 */ /* 0x000fe20000000f00 */
[----:B------:R-:W-:Y:S01]  /*13490*/  IMAD.MOV.U32 R184, RZ, RZ, 0x181f ;  /* 0x0000181fffb87424 */ /* 0x000fe200078e00ff */
[----:B------:R-:W-:-:S02]  /*134a0*/  MOV R3, 0x134c0 ;  /* 0x000134c000037802 */ /* 0x000fc40000000f00 */
[----:B-1----:R-:W-:Y:S05]  /*134b0*/  CALL.REL.NOINC `($__internal_19_$__cuda_sm70_shflsync_idx_p) ;  /* 0x00000ee000007944 */ /* 0x002fea0003c00000 */
[----:B------:R-:W-:Y:S01]  /*134c0*/  MOV R8, R183 ;  /* 0x000000b700087202 */ /* 0x000fe20000000f00 */
[----:B------:R-:W-:Y:S05]  /*134d0*/  BRA `(.L_x_1239) ;  /* 0xffffab3000007947 */ /* 0x000fea000383ffff */
.L_x_1159:
[----:B------:R-:W-:Y:S01]  /*134e0*/  IMAD.MOV.U32 R183, RZ, RZ, R11 ;  /* 0x000000ffffb77224 */ /* 0x000fe200078e000b */
[----:B------:R-:W-:Y:S01]  /*134f0*/  MOV R2, RZ ;  /* 0x000000ff00027202 */ /* 0x000fe20000000f00 */
[----:B------:R-:W-:Y:S01]  /*13500*/  IMAD.MOV.U32 R184, RZ, RZ, 0x181f ;  /* 0x0000181fffb87424 */ /* 0x000fe200078e00ff */
[----:B------:R-:W-:-:S02]  /*13510*/  MOV R3, 0x13530 ;  /* 0x0001353000037802 */ /* 0x000fc40000000f00 */
[----:B-123--:R-:W-:Y:S05]  /*13520*/  CALL.REL.NOINC `($__internal_19_$__cuda_sm70_shflsync_idx_p) ;  /* 0x00000e7000007944 */ /* 0x00efea0003c00000 */
[----:B------:R-:W-:Y:S01]  /*13530*/  MOV R0, R183 ;  /* 0x000000b700007202 */ /* 0x000fe20000000f00 */
[----:B------:R-:W-:Y:S05]  /*13540*/  BRA `(.L_x_1240) ;  /* 0xffffaae000007947 */ /* 0x000fea000383ffff */
.L_x_1162:
[----:B------:R-:W-:Y:S01]  /*13550*/  IMAD.MOV.U32 R183, RZ, RZ, R9 ;  /* 0x000000ffffb77224 */ /* 0x000fe200078e0009 */
[----:B--2---:R-:W-:Y:S01]  /*13560*/  MOV R2, 0x1 ;  /* 0x0000000100027802 */ /* 0x004fe20000000f00 */
[----:B------:R-:W-:Y:S01]  /*13570*/  IMAD.MOV.U32 R184, RZ, RZ, 0x181f ;  /* 0x0000181fffb87424 */ /* 0x000fe200078e00ff */
[----:B------:R-:W-:-:S02]  /*13580*/  MOV R3, 0x135a0 ;  /* 0x000135a000037802 */ /* 0x000fc40000000f00 */
[----:B-1-34-:R-:W-:Y:S05]  /*13590*/  CALL.REL.NOINC `($__internal_19_$__cuda_sm70_shflsync_idx_p) ;  /* 0x00000e0000007944 */ /* 0x01afea0003c00000 */
        /* <DEDUP_REMOVED lines=8> */
.L_x_1165:
[----:B------:R-:W-:Y:S01]  /*13620*/  IMAD.MOV.U32 R183, RZ, RZ, R9 ;  /* 0x000000ffffb77224 */ /* 0x000fe200078e0009 */
[----:B--2---:R-:W-:Y:S01]  /*13630*/  MOV R2, 0x2 ;  /* 0x0000000200027802 */ /* 0x004fe20000000f00 */
[----:B------:R-:W-:Y:S01]  /*13640*/  IMAD.MOV.U32 R184, RZ, RZ, 0x181f ;  /* 0x0000181fffb87424 */ /* 0x000fe200078e00ff */
[----:B------:R-:W-:Y:S02]  /*13650*/  MOV R3, 0x13670 ;  /* 0x0001367000037802 */ /* 0x000fe40000000f00 */
[----:B-1-34-:R-:W-:Y:S05]  /*13660*/  CALL.REL.NOINC `($__internal_19_$__cuda_sm70_shflsync_idx_p) ;  /* 0x00000d3000007944 */ /* 0x01afea0003c00000 */
[----:B------:R-:W-:Y:S01]  /*13670*/  MOV R8, R183 ;  /* 0x000000b700087202 */ /* 0x000fe20000000f00 */
[----:B------:R-:W-:Y:S05]  /*13680*/  BRA `(.L_x_1242) ;  /* 0xffffac7000007947 */ /* 0x000fea000383ffff */
.L_x_1166:
[----:B------:R-:W-:Y:S01]  /*13690*/  IMAD.MOV.U32 R183, RZ, RZ, R11 ;  /* 0x000000ffffb77224 */ /* 0x000fe200078e000b */
[----:B--2---:R-:W-:Y:S01]  /*136a0*/  MOV R2, 0x2 ;  /* 0x0000000200027802 */ /* 0x004fe20000000f00 */
[----:B------:R-:W-:Y:S01]  /*136b0*/  IMAD.MOV.U32 R184, RZ, RZ, 0x181f ;  /* 0x0000181fffb87424 */ /* 0x000fe200078e00ff */
[----:B------:R-:W-:Y:S02]  /*136c0*/  MOV R3, 0x136e0 ;  /* 0x000136e000037802 */ /* 0x000fe40000000f00 */
[----:B-1-34-:R-:W-:Y:S05]  /*136d0*/  CALL.REL.NOINC `($__internal_19_$__cuda_sm70_shflsync_idx_p) ;  /* 0x00000cc000007944 */ /* 0x01afea0003c00000 */
[----:B------:R-:W-:Y:S01]  /*136e0*/  MOV R0, R183 ;  /* 0x000000b700007202 */ /* 0x000fe20000000f00 */
[----:B------:R-:W-:Y:S05]  /*136f0*/  BRA `(.L_x_1243) ;  /* 0xffffac2000007947 */ /* 0x000fea000383ffff */
.L_x_1169:
[----:B------:R-:W-:Y:S01]  /*13700*/  IMAD.MOV.U32 R183, RZ, RZ, R9 ;  /* 0x000000ffffb77224 */ /* 0x000fe200078e0009 */
[----:B---3--:R-:W-:Y:S01]  /*13710*/  MOV R2, 0x3 ;  /* 0x0000000300027802 */ /* 0x008fe20000000f00 */
        /* <DEDUP_REMOVED lines=11> */
.L_x_1171:
[----:B------:R-:W-:Y:S01]  /*137d0*/  IMAD.MOV.U32 R183, RZ, RZ, R5 ;  /* 0x000000ffffb77224 */ /* 0x000fe200078e0005 */
[----:B------:R-:W-:Y:S01]  /*137e0*/  MOV R2, RZ ;  /* 0x000000ff00027202 */ /* 0x000fe20000000f00 */
[----:B------:R-:W-:Y:S01]  /*137f0*/  IMAD.MOV.U32 R184, RZ, RZ, 0x1c1f ;  /* 0x00001c1fffb87424 */ /* 0x000fe200078e00ff */
[----:B------:R-:W-:Y:S02]  /*13800*/  MOV R3, 0x13820 ;  /* 0x0001382000037802 */ /* 0x000fe40000000f00 */
[----:B------:R-:W-:Y:S05]  /*13810*/  CALL.REL.NOINC `($__internal_19_$__cuda_sm70_shflsync_idx_p) ;  /* 0x00000b8000007944 */ /* 0x000fea0003c00000 */
[----:B------:R-:W-:Y:S01]  /*13820*/  MOV R4, R183 ;  /* 0x000000b700047202 */ /* 0x000fe20000000f00 */
[----:B------:R-:W-:Y:S05]  /*13830*/  BRA `(.L_x_1245) ;  /* 0xffffaf9000007947 */ /* 0x000fea000383ffff */
.L_x_1172:
[----:B------:R-:W-:Y:S01]  /*13840*/  IMAD.MOV.U32 R183, RZ, RZ, R12 ;  /* 0x000000ffffb77224 */ /* 0x000fe200078e000c */
[----:B------:R-:W-:Y:S01]  /*13850*/  MOV R2, RZ ;  /* 0x000000ff00027202 */ /* 0x000fe20000000f00 */
[----:B------:R-:W-:Y:S01]  /*13860*/  IMAD.MOV.U32 R184, RZ, RZ, 0x1c1f ;  /* 0x00001c1fffb87424 */ /* 0x000fe200078e00ff */
[----:B------:R-:W-:Y:S02]  /*13870*/  MOV R3, 0x13890 ;  /* 0x0001389000037802 */ /* 0x000fe40000000f00 */
[----:B-12---:R-:W-:Y:S05]  /*13880*/  CALL.REL.NOINC `($__internal_19_$__cuda_sm70_shflsync_idx_p) ;  /* 0x00000b1000007944 */ /* 0x006fea0003c00000 */
[----:B------:R-:W-:Y:S01]  /*13890*/  MOV R0, R183 ;  /* 0x000000b700007202 */ /* 0x000fe20000000f00 */
[----:B------:R-:W-:Y:S05]  /*138a0*/  BRA `(.L_x_1246) ;  /* 0xffffaf4000007947 */ /* 0x000fea000383ffff */
.L_x_1175:
[----:B------:R-:W-:Y:S01]  /*138b0*/  IMAD.MOV.U32 R183, RZ, RZ, R5 ;  /* 0x000000ffffb77224 */ /* 0x000fe200078e0005 */
[----:B----4-:R-:W-:Y:S01]  /*138c0*/  MOV R2, 0x1 ;  /* 0x0000000100027802 */ /* 0x010fe20000000f00 */
[----:B------:R-:W-:Y:S01]  /*138d0*/  IMAD.MOV.U32 R184, RZ, RZ, 0x1c1f ;  /* 0x00001c1fffb87424 */ /* 0x000fe200078e00ff */
[----:B------:R-:W-:-:S02]  /*138e0*/  MOV R3, 0x13900 ;  /* 0x0001390000037802 */ /* 0x000fc40000000f00 */
[----:B-123--:R-:W-:Y:S05]  /*138f0*/  CALL.REL.NOINC `($__internal_19_$__cuda_sm70_shflsync_idx_p) ;  /* 0x00000aa000007944 */ /* 0x00efea0003c00000 */
        /* <DEDUP_REMOVED lines=8> */
.L_x_1179:
[----:B------:R-:W-:Y:S01]  /*13980*/  IMAD.MOV.U32 R183, RZ, RZ, R9 ;  /* 0x000000ffffb77224 */ /* 0x000fe200078e0009 */
[----:B------:R-:W-:Y:S01]  /*13990*/  MOV R2, RZ ;  /* 0x000000ff00027202 */ /* 0x000fe20000000f00 */
[----:B------:R-:W-:Y:S01]  /*139a0*/  IMAD.MOV.U32 R184, RZ, RZ, 0x181f ;  /* 0x0000181fffb87424 */ /* 0x000fe200078e00ff */
[----:B------:R-:W-:Y:S02]  /*139b0*/  MOV R3, 0x139d0 ;  /* 0x000139d000037802 */ /* 0x000fe40000000f00 */
[----:B------:R-:W-:Y:S05]  /*139c0*/  CALL.REL.NOINC `($__internal_19_$__cuda_sm70_shflsync_idx_p) ;  /* 0x000009d000007944 */ /* 0x000fea0003c00000 */
[----:B------:R-:W-:Y:S01]  /*139d0*/  MOV R8, R183 ;  /* 0x000000b700087202 */ /* 0x000fe20000000f00 */
[----:B------:R-:W-:Y:S05]  /*139e0*/  BRA `(.L_x_1248) ;  /* 0xffffc46000007947 */ /* 0x000fea000383ffff */
.L_x_1180:
[----:B------:R-:W-:Y:S01]  /*139f0*/  IMAD.MOV.U32 R183, RZ, RZ, R12 ;  /* 0x000000ffffb77224 */ /* 0x000fe200078e000c */
[----:B------:R-:W-:Y:S01]  /*13a00*/  MOV R2, RZ ;  /* 0x000000ff00027202 */ /* 0x000fe20000000f00 */
[----:B------:R-:W-:Y:S01]  /*13a10*/  IMAD.MOV.U32 R184, RZ, RZ, 0x181f ;  /* 0x0000181fffb87424 */ /* 0x000fe200078e00ff */
[----:B------:R-:W-:Y:S02]  /*13a20*/  MOV R3, 0x13a40 ;  /* 0x00013a4000037802 */ /* 0x000fe40000000f00 */
[----:B-12---:R-:W-:Y:S05]  /*13a30*/  CALL.REL.NOINC `($__internal_19_$__cuda_sm70_shflsync_idx_p) ;  /* 0x0000096000007944 */ /* 0x006fea0003c00000 */
[----:B------:R-:W-:Y:S01]  /*13a40*/  MOV R0, R183 ;  /* 0x000000b700007202 */ /* 0x000fe20000000f00 */
[----:B------:R-:W-:Y:S05]  /*13a50*/  BRA `(.L_x_1249) ;  /* 0xffffc41000007947 */ /* 0x000fea000383ffff */
.L_x_1183:
        /* <DEDUP_REMOVED lines=13> */
.L_x_1186:
[----:B------:R-:W-:Y:S01]  /*13b30*/  IMAD.MOV.U32 R183, RZ, RZ, R9 ;  /* 0x000000ffffb77224 */ /* 0x000fe200078e0009 */
[----:B-1----:R-:W-:Y:S01]  /*13b40*/  MOV R2, 0x2 ;  /* 0x0000000200027802 */ /* 0x002fe20000000f00 */
[----:B------:R-:W-:Y:S01]  /*13b50*/  IMAD.MOV.U32 R184, RZ, RZ, 0x181f ;  /* 0x0000181fffb87424 */ /* 0x000fe200078e00ff */
[----:B------:R-:W-:Y:S02]  /*13b60*/  MOV R3, 0x13b80 ;  /* 0x00013b8000037802 */ /* 0x000fe40000000f00 */
[----:B--234-:R-:W-:Y:S05]  /*13b70*/  CALL.REL.NOINC `($__internal_19_$__cuda_sm70_shflsync_idx_p) ;  /* 0x0000082000007944 */ /* 0x01cfea0003c00000 */
[----:B------:R-:W-:Y:S01]  /*13b80*/  MOV R8, R183 ;  /* 0x000000b700087202 */ /* 0x000fe20000000f00 */
[----:B------:R-:W-:Y:S05]  /*13b90*/  BRA `(.L_x_1251) ;  /* 0xffffc5b000007947 */ /* 0x000fea000383ffff */
.L_x_1187:
[----:B------:R-:W-:Y:S01]  /*13ba0*/  IMAD.MOV.U32 R183, RZ, RZ, R12 ;  /* 0x000000ffffb77224 */ /* 0x000fe200078e000c */
[----:B------:R-:W-:Y:S01]  /*13bb0*/  MOV R2, 0x2 ;  /* 0x0000000200027802 */ /* 0x000fe20000000f00 */
[----:B------:R-:W-:Y:S01]  /*13bc0*/  IMAD.MOV.U32 R184, RZ, RZ, 0x181f ;  /* 0x0000181fffb87424 */ /* 0x000fe200078e00ff */
[----:B------:R-:W-:Y:S02]  /*13bd0*/  MOV R3, 0x13bf0 ;  /* 0x00013bf000037802 */ /* 0x000fe40000000f00 */
[----:B-1234-:R-:W-:Y:S05]  /*13be0*/  CALL.REL.NOINC `($__internal_19_$__cuda_sm70_shflsync_idx_p) ;  /* 0x000007b000007944 */ /* 0x01efea0003c00000 */
[----:B------:R-:W-:Y:S01]  /*13bf0*/  MOV R0, R183 ;  /* 0x000000b700007202 */ /* 0x000fe20000000f00 */
[----:B------:R-:W-:Y:S05]  /*13c00*/  BRA `(.L_x_1252) ;  /* 0xffffc56000007947 */ /* 0x000fea000383ffff */
.L_x_1190:
[----:B------:R-:W-:Y:S01]  /*13c10*/  IMAD.MOV.U32 R183, RZ, RZ, R9 ;  /* 0x000000ffffb77224 */ /* 0x000fe200078e0009 */
[----:B-1----:R-:W-:Y:S01]  /*13c20*/  MOV R2, 0x3 ;  /* 0x0000000300027802 */ /* 0x002fe20000000f00 */
[----:B------:R-:W-:Y:S01]  /*13c30*/  IMAD.MOV.U32 R184, RZ, RZ, 0x181f ;  /* 0x0000181fffb87424 */ /* 0x000fe200078e00ff */
[----:B------:R-:W-:-:S02]  /*13c40*/  MOV R3, 0x13c60 ;  /* 0x00013c6000037802 */ /* 0x000fc40000000f00 */
[----:B--234-:R-:W-:Y:S05]  /*13c50*/  CALL.REL.NOINC `($__internal_19_$__cuda_sm70_shflsync_idx_p) ;  /* 0x0000074000007944 */ /* 0x01cfea0003c00000 */
        /* <DEDUP_REMOVED lines=8> */
.L_x_1192:
[----:B------:R-:W-:Y:S01]  /*13ce0*/  IMAD.MOV.U32 R183, RZ, RZ, R78 ;  /* 0x000000ffffb77224 */ /* 0x000fe200078e004e */
[----:B------:R-:W-:Y:S01]  /*13cf0*/  MOV R2, RZ ;  /* 0x000000ff00027202 */ /* 0x000fe20000000f00 */
[----:B------:R-:W-:Y:S01]  /*13d00*/  IMAD.MOV.U32 R184, RZ, RZ, 0x1f ;  /* 0x0000001fffb87424 */ /* 0x000fe200078e00ff */
[----:B------:R-:W-:Y:S02]  /*13d10*/  MOV R3, 0x13d30 ;  /* 0x00013d3000037802 */ /* 0x000fe40000000f00 */
[----:B-1----:R-:W-:Y:S05]  /*13d20*/  CALL.REL.NOINC `($__internal_19_$__cuda_sm70_shflsync_idx_p) ;  /* 0x0000067000007944 */ /* 0x002fea0003c00000 */
[----:B------:R-:W-:Y:S01]  /*13d30*/  MOV R9, R183 ;  /* 0x000000b700097202 */ /* 0x000fe20000000f00 */
[----:B------:R-:W-:Y:S05]  /*13d40*/  BRA `(.L_x_1254) ;  /* 0xffffc79000007947 */ /* 0x000fea000383ffff */
.L_x_1193:
[----:B------:R-:W-:Y:S01]  /*13d50*/  IMAD.MOV.U32 R183, RZ, RZ, R78 ;  /* 0x000000ffffb77224 */ /* 0x000fe200078e004e */
[----:B------:R-:W-:Y:S01]  /*13d60*/  MOV R2, 0x1 ;  /* 0x0000000100027802 */ /* 0x000fe20000000f00 */
[----:B------:R-:W-:Y:S01]  /*13d70*/  IMAD.MOV.U32 R184, RZ, RZ, 0x1f ;  /* 0x0000001fffb87424 */ /* 0x000fe200078e00ff */
[----:B------:R-:W-:Y:S02]  /*13d80*/  MOV R3, 0x13da0 ;  /* 0x00013da000037802 */ /* 0x000fe40000000f00 */
[----:B-123--:R-:W-:Y:S05]  /*13d90*/  CALL.REL.NOINC `($__internal_19_$__cuda_sm70_shflsync_idx_p) ;  /* 0x0000060000007944 */ /* 0x00efea0003c00000 */
[----:B------:R-:W-:Y:S01]  /*13da0*/  MOV R8, R183 ;  /* 0x000000b700087202 */ /* 0x000fe20000000f00 */
[----:B------:R-:W-:Y:S05]  /*13db0*/  BRA `(.L_x_1255) ;  /* 0xffffc74000007947 */ /* 0x000fea000383ffff */
.L_x_1194:
[----:B------:R-:W-:Y:S02]  /*13dc0*/  MOV R2, 0x1 ;  /* 0x0000000100027802 */ /* 0x000fe40000000f00 */
[----:B------:R-:W-:-:S02]  /*13dd0*/  MOV R3, 0x13df0 ;  /* 0x00013df000037802 */ /* 0x000fc40000000f00 */
[----:B--234-:R-:W-:Y:S05]  /*13de0*/  CALL.REL.NOINC `($__internal_20_$__cuda_sm70_shflsync_up_p) ;  /* 0x0000061000007944 */ /* 0x01cfea0003c00000 */
[----:B------:R-:W-:Y:S05]  /*13df0*/  BRA `(.L_x_1256) ;  /* 0xffffc82000007947 */ /* 0x000fea000383ffff */
.L_x_1195:
[----:B------:R-:W-:Y:S02]  /*13e00*/  MOV R2, 0x2 ;  /* 0x0000000200027802 */ /* 0x000fe40000000f00 */
[----:B------:R-:W-:-:S02]  /*13e10*/  MOV R3, 0x13e30 ;  /* 0x00013e3000037802 */ /* 0x000fc40000000f00 */
[----:B--23--:R-:W-:Y:S05]  /*13e20*/  CALL.REL.NOINC `($__internal_20_$__cuda_sm70_shflsync_up_p) ;  /* 0x000005d000007944 */ /* 0x00cfea0003c00000 */
        /* <DEDUP_REMOVED lines=24> */
.L_x_1199:
[----:B------:R-:W-:Y:S02]  /*13fb0*/  MOV R2, 0x1 ;  /* 0x0000000100027802 */ /* 0x000fe40000000f00 */
[----:B------:R-:W-:Y:S02]  /*13fc0*/  MOV R3, 0x13fe0 ;  /* 0x00013fe000037802 */ /* 0x000fe40000000f00 */
[----:B------:R-:W-:Y:S05]  /*13fd0*/  CALL.REL.NOINC `($__internal_20_$__cuda_sm70_shflsync_up_p) ;  /* 0x0000042000007944 */ /* 0x000fea0003c00000 */
[----:B------:R-:W-:Y:S01]  /*13fe0*/  MOV R2, R4 ;  /* 0x0000000400027202 */ /* 0x000fe20000000f00 */
[----:B------:R-:W-:Y:S05]  /*13ff0*/  BRA `(.L_x_1258) ;  /* 0xffffc87000007947 */ /* 0x000fea000383ffff */
.L_x_1200:
[----:B------:R-:W-:Y:S02]  /*14000*/  MOV R2, 0x2 ;  /* 0x0000000200027802 */ /* 0x000fe40000000f00 */
[----:B------:R-:W-:Y:S02]  /*14010*/  MOV R3, 0x14030 ;  /* 0x0001403000037802 */ /* 0x000fe40000000f00 */
        /* <DEDUP_REMOVED lines=25> */
.L_x_1202:
[----:B------:R-:W-:Y:S02]  /*141b0*/  SEL R0, RZ, 0x1, P0 ;  /* 0x00000001ff007807 */ /* 0x000fe40000000000 */
[----:B------:R-:W-:Y:S02]  /*141c0*/  MOV R2, 0x141e0 ;  /* 0x000141e000027802 */ /* 0x000fe40000000f00 */
[----:B-1----:R-:W-:Y:S05]  /*141d0*/  CALL.REL.NOINC `($__internal_21_$__cuda_sm70_votesync_ballot) ;  /* 0x0000029000007944 */ /* 0x002fea0003c00000 */
[----:B------:R-:W-:Y:S01]  /*141e0*/  MOV R5, R0 ;  /* 0x0000000000057202 */ /* 0x000fe20000000f00 */
[----:B------:R-:W-:Y:S05]  /*141f0*/  BRA `(.L_x_1260) ;  /* 0xffffc80000007947 */ /* 0x000fea000383ffff */
.L_x_1203:
[----:B------:R-:W-:Y:S01]  /*14200*/  IMAD.MOV.U32 R183, RZ, RZ, R6 ;  /* 0x000000ffffb77224 */ /* 0x000fe200078e0006 */
[----:B------:R-:W-:Y:S01]  /*14210*/  MOV R2, R0 ;  /* 0x0000000000027202 */ /* 0x000fe20000000f00 */
[----:B------:R-:W-:Y:S01]  /*14220*/  IMAD.MOV.U32 R184, RZ, RZ, 0x1f ;  /* 0x0000001fffb87424 */ /* 0x000fe200078e00ff */
[----:B------:R-:W-:Y:S02]  /*14230*/  MOV R3, 0x14250 ;  /* 0x0001425000037802 */ /* 0x000fe40000000f00 */
[----:B-1----:R-:W-:Y:S05]  /*14240*/  CALL.REL.NOINC `($__internal_19_$__cuda_sm70_shflsync_idx_p) ;  /* 0x0000015000007944 */ /* 0x002fea0003c00000 */
[----:B------:R-:W-:Y:S01]  /*14250*/  IMAD.MOV.U32 R10, RZ, RZ, R183 ;  /* 0x000000ffff0a7224 */ /* 0x000fe200078e00b7 */
[----:B------:R-:W-:Y:S01]  /*14260*/  MOV R2, R0 ;  /* 0x0000000000027202 */ /* 0x000fe20000000f00 */
[----:B------:R-:W-:Y:S01]  /*14270*/  IMAD.MOV.U32 R183, RZ, RZ, R7 ;  /* 0x000000ffffb77224 */ /* 0x000fe200078e0007 */
[----:B------:R-:W-:-:S02]  /*14280*/  MOV R184, 0x1f ;  /* 0x0000001f00b87802 */ /* 0x000fc40000000f00 */
[----:B------:R-:W-:Y:S02]  /*14290*/  MOV R3, 0x142b0 ;  /* 0x000142b000037802 */ /* 0x000fe40000000f00 */
[----:B------:R-:W-:Y:S05]  /*142a0*/  CALL.REL.NOINC `($__internal_19_$__cuda_sm70_shflsync_idx_p) ;  /* 0x000000f000007944 */ /* 0x000fea0003c00000 */
[----:B------:R-:W-:Y:S01]  /*142b0*/  MOV R7, R183 ;  /* 0x000000b700077202 */ /* 0x000fe20000000f00 */
[----:B------:R-:W-:Y:S05]  /*142c0*/  BRA `(.L_x_1261) ;  /* 0xffffc78000007947 */ /* 0x000fea000383ffff */
.L_x_1206:
[----:B------:R-:W-:Y:S01]  /*142d0*/  IMAD.MOV.U32 R183, RZ, RZ, R4 ;  /* 0x000000ffffb77224 */ /* 0x000fe200078e0004 */
[----:B------:R-:W-:Y:S01]  /*142e0*/  MOV R2, R0 ;  /* 0x0000000000027202 */ /* 0x000fe20000000f00 */
[----:B------:R-:W-:Y:S01]  /*142f0*/  IMAD.MOV.U32 R184, RZ, RZ, 0x1f ;  /* 0x0000001fffb87424 */ /* 0x000fe200078e00ff */
[----:B------:R-:W-:Y:S02]  /*14300*/  MOV R3, 0x14320 ;  /* 0x0001432000037802 */ /* 0x000fe40000000f00 */
[----:B-1-34-:R-:W-:Y:S05]  /*14310*/  CALL.REL.NOINC `($__internal_19_$__cuda_sm70_shflsync_idx_p) ;  /* 0x0000008000007944 */ /* 0x01afea0003c00000 */
[----:B------:R-:W-:Y:S01]  /*14320*/  MOV R11, R183 ;  /* 0x000000b7000b7202 */ /* 0x000fe20000000f00 */
[----:B------:R-:W-:Y:S05]  /*14330*/  BRA `(.L_x_1205) ;  /* 0xffffc77000007947 */ /* 0x000fea000383ffff */
        .weak           $__internal_18_$__cuda_sm70_shflsync_bfly_p
        .type           $__internal_18_$__cuda_sm70_shflsync_bfly_p,@function
        .size           $__internal_18_$__cuda_sm70_shflsync_bfly_p,($__internal_19_$__cuda_sm70_shflsync_idx_p - $__internal_18_$__cuda_sm70_shflsync_bfly_p)
$__internal_18_$__cuda_sm70_shflsync_bfly_p:
[----:B------:R-:W-:Y:S02]  /*14340*/  MOV R156, 0xffffffff ;  /* 0xffffffff009c7802 */ /* 0x000fe40000000f00 */
[----:B------:R-:W-:Y:S02]  /*14350*/  MOV R3, 0x1f ;  /* 0x0000001f00037802 */ /* 0x000fe40000000f00 */
[----:B------:R-:W-:Y:S04]  /*14360*/  WARPSYNC R156 ;  /* 0x0000009c00007348 */ /* 0x000fe80003800000 */
[----:B------:R1:W2:Y:S02]  /*14370*/  SHFL.BFLY PT, R0, R4, R0, R3 ;  /* 0x0c00000004007389 */ /* 0x0002a400000e0003 */
[----:B-1----:R-:W-:-:S04]  /*14380*/  MOV R3, 0x0 ;  /* 0x0000000000037802 */ /* 0x002fc80000000f00 */
[----:B--2---:R-:W-:Y:S05]  /*14390*/  RET.REL.NODEC R2 `(_ZN7cutlass13device_kernelIN5flash19enable_sm80_to_sm89INS1_16FlashAttnFwdSm80INS1_25CollectiveMainloopFwdSm80ILi8ELi1ELb0EN4cute5tupleIJNS5_1CILi128EEENS7_ILi64EEENS7_ILi192EEEEEELi192ENS_6half_tEfNS_4arch4Sm80ELb1ELb0ELb1ELb1ELb1ELb0ELb1ELb1EEENS1_21CollectiveEpilogueFwdINS6_IJS8_SA_S9_EEENS6_IJNS7_ILi1EEESI_SI_EEESC_SE_Li256ELb1ELb1ELb1ELb0EEENS1_36VarlenDynamicPersistentTileSchedulerILi128ELi64ELi256ELi256ELb1ELb1ELb0ELb1ELb1ELb1EEEEEEEEEvNT_6ParamsE) ;  /* 0xfffebc6002007950 */ /* 0x004fea0003c3ffff */
        .weak           $__internal_19_$__cuda_sm70_shflsync_idx_p
        .type           $__internal_19_$__cuda_sm70_shflsync_idx_p,@function
        .size           $__internal_19_$__cuda_sm70_shflsync_idx_p,($__internal_20_$__cuda_sm70_shflsync_up_p - $__internal_19_$__cuda_sm70_shflsync_idx_p)
$__internal_19_$__cuda_sm70_shflsync_idx_p:
[----:B------:R-:W-:-:S04]  /*143a0*/  MOV R213, 0xffffffff ;  /* 0xffffffff00d57802 */ /* 0x000fc80000000f00 */
[----:B------:R-:W-:Y:S04]  /*143b0*/  WARPSYNC R213 ;  /* 0x000000d500007348 */ /* 0x000fe80003800000 */
[----:B------:R1:W2:Y:S02]  /*143c0*/  SHFL.IDX PT, R183, R183, R2, R184 ;  /* 0x00000002b7b77389 */ /* 0x0002a400000e00b8 */
[----:B-1----:R-:W-:Y:S02]  /*143d0*/  MOV R2, R3 ;  /* 0x0000000300027202 */ /* 0x002fe40000000f00 */
[----:B------:R-:W-:-:S04]  /*143e0*/  MOV R3, 0x0 ;  /* 0x0000000000037802 */ /* 0x000fc80000000f00 */
[----:B--2---:R-:W-:Y:S05]  /*143f0*/  RET.REL.NODEC R2 `(_ZN7cutlass13device_kernelIN5flash19enable_sm80_to_sm89INS1_16FlashAttnFwdSm80INS1_25CollectiveMainloopFwdSm80ILi8ELi1ELb0EN4cute5tupleIJNS5_1CILi128EEENS7_ILi64EEENS7_ILi192EEEEEELi192ENS_6half_tEfNS_4arch4Sm80ELb1ELb0ELb1ELb1ELb1ELb0ELb1ELb1EEENS1_21CollectiveEpilogueFwdINS6_IJS8_SA_S9_EEENS6_IJNS7_ILi1EEESI_SI_EEESC_SE_Li256ELb1ELb1ELb1ELb0EEENS1_36VarlenDynamicPersistentTileSchedulerILi128ELi64ELi256ELi256ELb1ELb1ELb0ELb1ELb1ELb1EEEEEEEEEvNT_6ParamsE) ;  /* 0xfffebc0002007950 */ /* 0x004fea0003c3ffff */
        .weak           $__internal_20_$__cuda_sm70_shflsync_up_p
        .type           $__internal_20_$__cuda_sm70_shflsync_up_p,@function
        .size           $__internal_20_$__cuda_sm70_shflsync_up_p,($__internal_21_$__cuda_sm70_votesync_ballot - $__internal_20_$__cuda_sm70_shflsync_up_p)
$__internal_20_$__cuda_sm70_shflsync_up_p:
[----:B------:R-:W-:Y:S02]  /*14400*/  IMAD.MOV.U32 R4, RZ, RZ, RZ ;  /* 0x000000ffff047224 */ /* 0x000fe400078e00ff */
[----:B------:R-:W-:-:S04]  /*14410*/  IMAD.MOV.U32 R10, RZ, RZ, -0x1 ;  /* 0xffffffffff0a7424 */ /* 0x000fc800078e00ff */
[----:B------:R-:W-:Y:S04]  /*14420*/  WARPSYNC R10 ;  /* 0x0000000a00007348 */ /* 0x000fe80003800000 */
[----:B------:R1:W2:Y:S02]  /*14430*/  SHFL.UP PT, R4, R0, R2, R4 ;  /* 0x0400000200047389 */ /* 0x0002a400000e0004 */
[----:B-1----:R-:W-:Y:S02]  /*14440*/  MOV R2, R3 ;  /* 0x0000000300027202 */ /* 0x002fe40000000f00 */
[----:B------:R-:W-:-:S04]  /*14450*/  MOV R3, 0x0 ;  /* 0x0000000000037802 */ /* 0x000fc80000000f00 */
[----:B--2---:R-:W-:Y:S05]  /*14460*/  RET.REL.NODEC R2 `(_ZN7cutlass13device_kernelIN5flash19enable_sm80_to_sm89INS1_16FlashAttnFwdSm80INS1_25CollectiveMainloopFwdSm80ILi8ELi1ELb0EN4cute5tupleIJNS5_1CILi128EEENS7_ILi64EEENS7_ILi192EEEEEELi192ENS_6half_tEfNS_4arch4Sm80ELb1ELb0ELb1ELb1ELb1ELb0ELb1ELb1EEENS1_21CollectiveEpilogueFwdINS6_IJS8_SA_S9_EEENS6_IJNS7_ILi1EEESI_SI_EEESC_SE_Li256ELb1ELb1ELb1ELb0EEENS1_36VarlenDynamicPersistentTileSchedulerILi128ELi64ELi256ELi256ELb1ELb1ELb0ELb1ELb1ELb1EEEEEEEEEvNT_6ParamsE) ;  /* 0xfffebb9002007950 */ /* 0x004fea0003c3ffff */
        .weak           $__internal_21_$__cuda_sm70_votesync_ballot
        .type           $__internal_21_$__cuda_sm70_votesync_ballot,@function
        .size           $__internal_21_$__cuda_sm70_votesync_ballot,(.L_x_3110 - $__internal_21_$__cuda_sm70_votesync_ballot)
$__internal_21_$__cuda_sm70_votesync_ballot:
[----:B------:R-:W-:Y:S01]  /*14470*/  ISETP.NE.U32.AND P0, PT, R0, 0x1, PT ;  /* 0x000000010000780c */ /* 0x000fe20003f05070 */
[----:B------:R-:W-:-:S04]  /*14480*/  IMAD.MOV.U32 R3, RZ, RZ, -0x1 ;  /* 0xffffffffff037424 */ /* 0x000fc800078e00ff */
[----:B------:R-:W-:Y:S08]  /*14490*/  WARPSYNC R3 ;  /* 0x0000000300007348 */ /* 0x000ff00003800000 */
[----:B------:R-:W-:-:S04]  /*144a0*/  VOTE.ANY R0, PT, !P0 ;  /* 0x0000000000007806 */ /* 0x000fc800040e0100 */
[----:B------:R-:W-:Y:S01]  /*144b0*/  LOP3.LUT R0, R0, R3, RZ, 0xc0, !PT ;  /* 0x0000000300007212 */ /* 0x000fe200078ec0ff */
[----:B------:R-:W-:-:S04]  /*144c0*/  IMAD.MOV.U32 R3, RZ, RZ, 0x0 ;  /* 0x00000000ff037424 */ /* 0x000fc800078e00ff */
[----:B------:R-:W-:Y:S05]  /*144d0*/  RET.REL.NODEC R2 `(_ZN7cutlass13device_kernelIN5flash19enable_sm80_to_sm89INS1_16FlashAttnFwdSm80INS1_25CollectiveMainloopFwdSm80ILi8ELi1ELb0EN4cute5tupleIJNS5_1CILi128EEENS7_ILi64EEENS7_ILi192EEEEEELi192ENS_6half_tEfNS_4arch4Sm80ELb1ELb0ELb1ELb1ELb1ELb0ELb1ELb1EEENS1_21CollectiveEpilogueFwdINS6_IJS8_SA_S9_EEENS6_IJNS7_ILi1EEESI_SI_EEESC_SE_Li256ELb1ELb1ELb1ELb0EEENS1_36VarlenDynamicPersistentTileSchedulerILi128ELi64ELi256ELi256ELb1ELb1ELb0ELb1ELb1ELb1EEEEEEEEEvNT_6ParamsE) ;  /* 0xfffebb2002007950 */ /* 0x000fea0003c3ffff */
.L_x_1262:
        /* <DEDUP_REMOVED lines=10> */
.L_x_3110:


//--------------------- .text._ZN7cutlass13device_kernelIN5flash19enable_sm80_to_sm89INS1_16FlashAttnFwdSm80INS1_25CollectiveMainloopFwdSm80ILi8ELi1ELb0EN4cute5tupleIJNS5_1CILi128EEENS7_ILi64EEENS7_ILi192EEEEEELi192ENS_6half_tEfNS_4arch4Sm80ELb1ELb0ELb1ELb1ELb1ELb1ELb1ELb1EEENS1_21CollectiveEpilogueFwdINS6_IJS8_SA_S9_EEENS6_IJNS7_ILi1EEESI_SI_EEESC_SE_Li256ELb1ELb1ELb1ELb0EEENS1_36VarlenDynamicPersistentTileSchedulerILi128ELi64ELi256ELi256ELb1ELb1ELb0ELb1ELb1ELb1EEEEEEEEEvNT_6ParamsE --------------------------
	.section	.text._ZN7cutlass13device_kernelIN5flash19enable_sm80_to_sm89INS1_16FlashAttnFwdSm80INS1_25CollectiveMainloopFwdSm80ILi8ELi1ELb0EN4cute5tupleIJNS5_1CILi128EEENS7_ILi64EEENS7_ILi192EEEEEELi192ENS_6half_tEfNS_4arch4Sm80ELb1ELb0ELb1ELb1ELb1ELb1ELb1ELb1EEENS1_21CollectiveEpilogueFwdINS6_IJS8_SA_S9_EEENS6_IJNS7_ILi1EEESI_SI_EEESC_SE_Li256ELb1ELb1ELb1ELb0EEENS1_36VarlenDynamicPersistentTileSchedulerILi128ELi64ELi256ELi256ELb1ELb1ELb0ELb1ELb1ELb1EEEEEEEEEvNT_6ParamsE,"ax",@progbits
	.sectioninfo	@"SHI_REGISTERS=255"
	.align	128
.text._ZN7cutlass13device_kernelIN5flash19enable_sm80_to_sm89INS1_16FlashAttnFwdSm80INS1_25CollectiveMainloopFwdSm80ILi8ELi1ELb0EN4cute5tupleIJNS5_1CILi128EEENS7_ILi64EEENS7_ILi192EEEEEELi192ENS_6half_tEfNS_4arch4Sm80ELb1ELb0ELb1ELb1ELb1ELb1ELb1ELb1EEENS1_21CollectiveEpilogueFwdINS6_IJS8_SA_S9_EEENS6_IJNS7_ILi1EEESI_SI_EEESC_SE_Li256ELb1ELb1ELb1ELb0EEENS1_36VarlenDynamicPersistentTileSchedulerILi128ELi64ELi256ELi256ELb1ELb1ELb0ELb1ELb1ELb1EEEEEEEEEvNT_6ParamsE:
        .type           _ZN7cutlass13device_kernelIN5flash19enable_sm80_to_sm89INS1_16FlashAttnFwdSm80INS1_25CollectiveMainloopFwdSm80ILi8ELi1ELb0EN4cute5tupleIJNS5_1CILi128EEENS7_ILi64EEENS7_ILi192EEEEEELi192ENS_6half_tEfNS_4arch4Sm80ELb1ELb0ELb1ELb1ELb1ELb1ELb1ELb1EEENS1_21CollectiveEpilogueFwdINS6_IJS8_SA_S9_EEENS6_IJNS7_ILi1EEESI_SI_EEESC_SE_Li256ELb1ELb1ELb1ELb0EEENS1_36VarlenDynamicPersistentTileSchedulerILi128ELi64ELi256ELi256ELb1ELb1ELb0ELb1ELb1ELb1EEEEEEEEEvNT_6ParamsE,@function
        .size           _ZN7cutlass13device_kernelIN5flash19enable_sm80_to_sm89INS1_16FlashAttnFwdSm80INS1_25CollectiveMainloopFwdSm80ILi8ELi1ELb0EN4cute5tupleIJNS5_1CILi128EEENS7_ILi64EEENS7_ILi192EEEEEELi192ENS_6half_tEfNS_4arch4Sm80ELb1ELb0ELb1ELb1ELb1ELb1ELb1ELb1EEENS1_21CollectiveEpilogueFwdINS6_IJS8_SA_S9_EEENS6_IJNS7_ILi1EEESI_SI_EEESC_SE_Li256ELb1ELb1ELb1ELb0EEENS1_36VarlenDynamicPersistentTileSchedulerILi128ELi64ELi256ELi256ELb1ELb1ELb0ELb1ELb1ELb1EEEEEEEEEvNT_6ParamsE,(.L_x_3115 - _ZN7cutlass13device_kernelIN5flash19enable_sm80_to_sm89INS1_16FlashAttnFwdSm80INS1_25CollectiveMainloopFwdSm80ILi8ELi1ELb0EN4cute5tupleIJNS5_1CILi128EEENS7_ILi64EEENS7_ILi192EEEEEELi192ENS_6half_tEfNS_4arch4Sm80ELb1ELb0ELb1ELb1ELb1ELb1ELb1ELb1EEENS1_21CollectiveEpilogueFwdINS6_IJS8_SA_S9_EEENS6_IJNS7_ILi1EEESI_SI_EEESC_SE_Li256ELb1ELb1ELb1ELb0EEENS1_36VarlenDynamicPersistentTileSchedulerILi128ELi64ELi256ELi256ELb1ELb1ELb0ELb1ELb1ELb1EEEEEEEEEvNT_6ParamsE)
        .other          _ZN7cutlass13device_kernelIN5flash19enable_sm80_to_sm89INS1_16FlashAttnFwdSm80INS1_25CollectiveMainloopFwdSm80ILi8ELi1ELb0EN4cute5tupleIJNS5_1CILi128EEENS7_ILi64EEENS7_ILi192EEEEEELi192ENS_6half_tEfNS_4arch4Sm80ELb1ELb0ELb1ELb1ELb1ELb1ELb1ELb1EEENS1_21CollectiveEpilogueFwdINS6_IJS8_SA_S9_EEENS6_IJNS7_ILi1EEESI_SI_EEESC_SE_Li256ELb1ELb1ELb1ELb0EEENS1_36VarlenDynamicPersistentTileSchedulerILi128ELi64ELi256ELi256ELb1ELb1ELb0ELb1ELb1ELb1EEEEEEEEEvNT_6ParamsE,@"STO_CUDA_ENTRY STV_DEFAULT"
_ZN7cutlass13device_kernelIN5flash19enable_sm80_to_sm89INS1_16FlashAttnFwdSm80INS1_25CollectiveMainloopFwdSm80ILi8ELi1ELb0EN4cute5tupleIJNS5_1CILi128EEENS7_ILi64EEENS7_ILi192EEEEEELi192ENS_6half_tEfNS_4arch4Sm80ELb1ELb0ELb1ELb1ELb1ELb1ELb1ELb1EEENS1_21CollectiveEpilogueFwdINS6_IJS8_SA_S9_EEENS6_IJNS7_ILi1EEESI_SI_EEESC_SE_Li256ELb1ELb1ELb1ELb0EEENS1_36VarlenDynamicPersistentTileSchedulerILi128ELi64ELi256ELi256ELb1ELb1ELb0ELb1ELb1ELb1EEEEEEEEEvNT_6ParamsE:
        /* <DEDUP_REMOVED lines=52> */
.L_x_1268:
        /* <DEDUP_REMOVED lines=16> */
.L_x_1457:
        /* <DEDUP_REMOVED lines=16> */
.L_x_1458:
[----:B---3--:R-:W-:-:S05]  /*0540*/  IMAD R0, R0, c[0x0][0x538], RZ ;  /* 0x00014e0000007a24 */ /* 0x008fca00078e02ff */
[----:B------:R-:W-:-:S04]  /*0550*/  IADD3 R6, R0, R6, RZ ;  /* 0x0000000600067210 */ /* 0x000fc80007ffe0ff */
[----:B------:R-:W-:-:S13]  /*0560*/  ISETP.GT.AND P0, PT, R6, UR4, PT ;  /* 0x0000000406007c0c */ /* 0x000fda000bf04270 */
[----:B-12---:R-:W-:Y:S05]  /*0570*/  @!P0 BRA `(.L_x_1268) ;  /* 0xfffffdc000008947 */ /* 0x006fea000383ffff */
.L_x_1264:
[----:B------:R-:W-:-:S05]  /*0580*/  IADD3 R11, -R0, R6, RZ ;  /* 0x00000006000b7210 */ /* 0x000fca0007ffe1ff */
[----:B------:R-:W-:-:S05]  /*0590*/  IMAD R0, R4, c[0x0][0x538], R11 ;  /* 0x00014e0004007a24 */ /* 0x000fca00078e020b */
[----:B------:R-:W-:Y:S01]  /*05a0*/  ISETP.GT.AND P0, PT, R0, UR4, PT ;  /* 0x0000000400007c0c */ /* 0x000fe2000bf04270 */
[----:B------:R-:W-:-:S12]  /*05b0*/  BRA.DIV ~URZ, `(.L_x_1269) ;  /* 0x0001db127f007947 */ /* 0x000fd8000b800000 */
[----:B------:R-:W-:-:S04]  /*05c0*/  VOTE.ANY R10, PT, !P0 ;  /* 0x00000000000a7806 */ /* 0x000fc800040e0100 */
.L_x_1459:
[----:B------:R-:W1:Y:S02]  /*05d0*/  POPC R5, R10 ;  /* 0x0000000a00057309 */ /* 0x000e640000000000 */
[----:B-12---:R-:W-:Y:S01]  /*05e0*/  IADD3 R247, R5, R7, RZ ;  /* 0x0000000705f77210 */ /* 0x006fe20007ffe0ff */
[----:B------:R-:W-:Y:S05]  /*05f0*/  BRA.DIV ~URZ, `(.L_x_1270) ;  /* 0x0001db227f007947 */ /* 0x000fea000b800000 */
[----:B------:R1:W2:Y:S01]  /*0600*/  SHFL.IDX PT, R12, R9, R5, 0x1f ;  /* 0x00001f05090c7589 */ /* 0x0002a200000e0000 */
[----:B------:R-:W-:-:S03]  /*0610*/  MOV R6, RZ ;  /* 0x000000ff00067202 */ /* 0x000fc60000000f00 */
[----:B------:R1:W3:Y:S04]  /*0620*/  SHFL.IDX PT, R9, R8, R5, 0x1f ;  /* 0x00001f0508097589 */ /* 0x0002e800000e0000 */
.L_x_1460:
[----:B------:R-:W-:Y:S01]  /*0630*/  ISETP.NE.AND P0, PT, R10, RZ, PT ;  /* 0x000000ff0a00720c */ /* 0x000fe20003f05270 */
[----:B------:R-:W-:-:S12]  /*0640*/  BSSY B0, `(.L_x_1271) ;  /* 0x0000005000007945 */ /* 0x000fd80003800000 */
[----:B------:R-:W-:Y:S05]  /*0650*/  @!P0 BRA `(.L_x_1272) ;  /* 0x0000003000008947 */ /* 0x000fea0003800000 */
[----:B------:R-:W-:Y:S01]  /*0660*/  IADD3 R0, R5, -0x1, RZ ;  /* 0xffffffff05007810 */ /* 0x000fe20007ffe0ff */
[----:B------:R-:W-:Y:S05]  /*0670*/  BRA.DIV ~URZ, `(.L_x_1273) ;  /* 0x0001db827f007947 */ /* 0x000fea000b800000 */
[----:B------:R4:W1:Y:S02]  /*0680*/  SHFL.IDX PT, R6, R4, R0, 0x1f ;  /* 0x00001f0004067589 */ /* 0x00086400000e0000 */
.L_x_1272:
[----:B------:R-:W-:Y:S05]  /*0690*/  BSYNC B0 ;  /* 0x0000000000007941 */ /* 0x000fea0003800000 */
.L_x_1271:
        /* <DEDUP_REMOVED lines=67> */
.L_x_1275:
        /* <DEDUP_REMOVED lines=68> */
.L_x_1276:
[----:B------:R-:W-:Y:S05]  /*0f10*/  BSYNC B0 ;  /* 0x0000000000007941 */ /* 0x000fea0003800000 */
.L_x_1274:
[----:B------:R-:W-:-:S04]  /*0f20*/  LOP3.LUT R0, RZ, R0, RZ, 0x33, !PT ;  /* 0x00000000ff007212 */ /* 0x000fc800078e33ff */
[----:B------:R-:W-:Y:S01]  /*0f30*/  IADD3 R245, R0, R12, RZ ;  /* 0x0000000c00f57210 */ /* 0x000fe20007ffe0ff */
[----:B------:R-:W-:Y:S05]  /*0f40*/  BRA `(.L_x_1277) ;  /* 0x0000004000007947 */ /* 0x000fea0003800000 */
.L_x_1265:
[----:B--2---:R-:W-:Y:S01]  /*0f50*/  IMAD.MOV.U32 R245, RZ, RZ, RZ ;  /* 0x000000fffff57224 */ /* 0x004fe200078e00ff */
[----:B------:R-:W-:Y:S01]  /*0f60*/  MOV R246, RZ ;  /* 0x000000ff00f67202 */ /* 0x000fe20000000f00 */
[----:B------:R-:W-:Y:S01]  /*0f70*/  IMAD.U32 R244, RZ, RZ, UR4 ;  /* 0x00000004fff47e24 */ /* 0x000fe2000f8e00ff */
[----:B------:R-:W-:Y:S02]  /*0f80*/  MOV R247, c[0x0][0x53c] ;  /* 0x00014f0000f77a02 */ /* 0x000fe40000000f00 */
.L_x_1277:
[----:B------:R-:W-:Y:S01]  /*0f90*/  ISETP.NE.AND P0, PT, R13, RZ, PT ;  /* 0x000000ff0d00720c */ /* 0x000fe20003f05270 */
[----:B------:R-:W-:-:S12]  /*0fa0*/  WARPSYNC 0xffffffff ;  /* 0xffffffff00007948 */ /* 0x000fd80003800000 */
[----:B------:R1:W-:Y:S04]  /*0fb0*/  @!P0 STS.128 [0x18100], R244 ;  /* 0x018100f4ff008388 */ /* 0x0003e80000000c00 */
[----:B------:R-:W-:Y:S06]  /*0fc0*/  BAR.ARV 0x5, 0x100 ;  /* 0x0144000000007b1d */ /* 0x000fec0000002000 */
.L_x_1263:
        /* <DEDUP_REMOVED lines=11> */
[----:B------:R-:W-:Y:S02]  /*1080*/  SHF.R.S32.HI R25, RZ, 0x3, R6 ;  /* 0x00000003ff197819 */ /* 0x000fe40000011406 */
[----:B------:R-:W-:Y:S02]  /*1090*/  LOP3.LUT R3, R6, 0xfffffff8, RZ, 0xc0, !PT ;  /* 0xfffffff806037812 */ /* 0x000fe400078ec0ff */
[C---:B------:R-:W-:Y:S01]  /*10a0*/  LEA.HI R0, R2.reuse, R4, RZ, 0x1 ;  /* 0x0000000402007211 */ /* 0x040fe200078f08ff */
[----:B------:R-:W-:Y:S01]  /*10b0*/  IMAD.SHL.U32 R5, R25, 0x40, RZ ;  /* 0x0000004019057824 */ /* 0x000fe200078e00ff */
[----:B------:R-:W-:Y:S01]  /*10c0*/  LOP3.LUT R2, R2, 0xfffffff0, RZ, 0xc0, !PT ;  /* 0xfffffff002027812 */ /* 0x000fe200078ec0ff */
[----:B------:R-:W-:Y:S01]  /*10d0*/  IMAD.IADD R8, R16, 0x1, -R3 ;  /* 0x0000000110087824 */ /* 0x000fe200078e0a03 */
[----:B------:R-:W-:-:S02]  /*10e0*/  LOP3.LUT R3, R0, 0xfffffffe, RZ, 0xc0, !PT ;  /* 0xfffffffe00037812 */ /* 0x000fc400078ec0ff */
[----:B------:R-:W-:Y:S01]  /*10f0*/  LOP3.LUT R0, R5, 0x1c0, RZ, 0xc0, !PT ;  /* 0x000001c005007812 */ /* 0x000fe200078ec0ff */
[----:B------:R-:W-:Y:S01]  /*1100*/  IMAD.SHL.U32 R202, R8, 0x8, RZ ;  /* 0x0000000808ca7824 */ /* 0x000fe200078e00ff */
[-C--:B------:R-:W-:Y:S01]  /*1110*/  LEA.HI R14, R12, R16.reuse, RZ, 0x2 ;  /* 0x000000100c0e7211 */ /* 0x080fe200078f10ff */
[----:B------:R-:W-:Y:S01]  /*1120*/  IMAD.IADD R2, R16, 0x1, -R2 ;  /* 0x0000000110027824 */ /* 0x000fe200078e0a02 */
[----:B------:R-:W-:Y:S01]  /*1130*/  LEA.HI R13, R12, R16, RZ, 0x5 ;  /* 0x000000100c0d7211 */ /* 0x000fe200078f28ff */
[----:B------:R-:W-:Y:S01]  /*1140*/  IMAD.IADD R10, R4, 0x1, -R3 ;  /* 0x00000001040a7824 */ /* 0x000fe200078e0a03 */
[----:B------:R-:W-:Y:S01]  /*1150*/  LOP3.LUT R3, R0, 0x38, R202, 0xf8, !PT ;  /* 0x0000003800037812 */ /* 0x000fe200078ef8ca */
[C---:B------:R-:W-:Y:S01]  /*1160*/  IMAD.SHL.U32 R4, R8.reuse, 0x40, RZ ;  /* 0x0000004008047824 */ /* 0x040fe200078e00ff */
[----:B------:R-:W-:Y:S01]  /*1170*/  SHF.R.U32.HI R0, RZ, 0x3, R0 ;  /* 0x00000003ff007819 */ /* 0x000fe20000011600 */
[----:B------:R-:W-:Y:S01]  /*1180*/  IMAD R220, R8, 0x20, R25 ;  /* 0x0000002008dc7824 */ /* 0x000fe200078e0219 */
[----:B------:R-:W-:-:S02]  /*1190*/  SHF.R.S32.HI R5, RZ, 0x1f, R2 ;  /* 0x0000001fff057819 */ /* 0x000fc40000011402 */
[----:B------:R-:W-:Y:S02]  /*11a0*/  LOP3.LUT R9, R3, R0, RZ, 0x3c, !PT ;  /* 0x0000000003097212 */ /* 0x000fe400078e3cff */
[----:B------:R-:W-:Y:S02]  /*11b0*/  LOP3.LUT R0, R4, 0x1c0, RZ, 0xc0, !PT ;  /* 0x000001c004007812 */ /* 0x000fe400078ec0ff */
[--C-:B------:R-:W-:Y:S02]  /*11c0*/  SHF.R.S32.HI R215, RZ, 0x2, R14.reuse ;  /* 0x00000002ffd77819 */ /* 0x100fe4000001140e */
[----:B------:R-:W-:Y:S02]  /*11d0*/  SHF.R.S32.HI R7, RZ, 0x1f, R14 ;  /* 0x0000001fff077819 */ /* 0x000fe4000001140e */
[----:B------:R-:W-:Y:S02]  /*11e0*/  LEA.HI R11, R5, R2, RZ, 0x3 ;  /* 0x00000002050b7211 */ /* 0x000fe400078f18ff */
[----:B------:R-:W-:-:S02]  /*11f0*/  LOP3.LUT R5, R0, 0x8, R6, 0xf8, !PT ;  /* 0x0000000800057812 */ /* 0x000fc400078ef806 */
[----:B------:R-:W-:Y:S02]  /*1200*/  SHF.R.U32.HI R3, RZ, 0x3, R0 ;  /* 0x00000003ff037819 */ /* 0x000fe40000011600 */
[----:B------:R-:W-:Y:S02]  /*1210*/  LEA.HI R0, R7, R215, RZ, 0x3 ;  /* 0x000000d707007211 */ /* 0x000fe400078f18ff */
[----:B------:R-:W-:Y:S02]  /*1220*/  LOP3.LUT R4, R11, 0xfffffff8, RZ, 0xc0, !PT ;  /* 0xfffffff80b047812 */ /* 0x000fe400078ec0ff */
[----:B------:R-:W-:Y:S02]  /*1230*/  LOP3.LUT R0, R0, 0xfffffff8, RZ, 0xc0, !PT ;  /* 0xfffffff800007812 */ /* 0x000fe400078ec0ff */
[----:B------:R-:W-:Y:S01]  /*1240*/  LOP3.LUT R7, R5, R3, RZ, 0x3c, !PT ;  /* 0x0000000305077212 */ /* 0x000fe200078e3cff */
[----:B------:R-:W-:Y:S01]  /*1250*/  IMAD.IADD R6, R2, 0x1, -R4 ;  /* 0x0000000102067824 */ /* 0x000fe200078e0a04 */
[----:B------:R-:W-:Y:S01]  /*1260*/  LOP3.LUT R2, R13, 0xffffffe0, RZ, 0xc0, !PT ;  /* 0xffffffe00d027812 */ /* 0x000fe200078ec0ff */
[----:B------:R-:W-:Y:S01]  /*1270*/  IMAD.IADD R0, R215, 0x1, -R0 ;  /* 0x00000001d7007824 */ /* 0x000fe200078e0a00 */
[----:B------:R-:W-:-:S02]  /*1280*/  SHF.R.S32.HI R5, RZ, 0x5, R13 ;  /* 0x00000005ff057819 */ /* 0x000fc4000001140d */
[----:B------:R-:W-:Y:S01]  /*1290*/  SHF.R.S32.HI R3, RZ, 0x1f, R13 ;  /* 0x0000001fff037819 */ /* 0x000fe2000001140d */
[----:B------:R-:W-:Y:S01]  /*12a0*/  IMAD.IADD R23, R16, 0x1, -R2 ;  /* 0x0000000110177824 */ /* 0x000fe200078e0a02 */
[----:B------:R-:W-:Y:S01]  /*12b0*/  LEA.HI R4, R12, R16, RZ, 0x6 ;  /* 0x000000100c047211 */ /* 0x000fe200078f30ff */
[----:B------:R-:W-:Y:S01]  /*12c0*/  IMAD.SHL.U32 R228, R5, 0x200, RZ ;  /* 0x0000020005e47824 */ /* 0x000fe200078e00ff */
[----:B------:R-:W-:Y:S01]  /*12d0*/  LEA.HI R2, R3, R5, RZ, 0x3 ;  /* 0x0000000503027211 */ /* 0x000fe200078f18ff */
[----:B------:R-:W-:Y:S01]  /*12e0*/  IMAD.SHL.U32 R13, R11, 0x40, RZ ;  /* 0x000000400b0d7824 */ /* 0x000fe200078e00ff */
[----:B------:R-:W-:Y:S01]  /*12f0*/  LOP3.LUT R3, R0, 0x1, RZ, 0xc0, !PT ;  /* 0x0000000100037812 */ /* 0x000fe200078ec0ff */
[----:B------:R-:W-:Y:S01]  /*1300*/  IMAD.SHL.U32 R4, R4, 0x8, RZ ;  /* 0x0000000804047824 */ /* 0x000fe200078e00ff */
[----:B------:R-:W-:Y:S02]  /*1310*/  SHF.R.S32.HI R12, RZ, 0x1f, R23 ;  /* 0x0000001fff0c7819 */ /* 0x000fe40000011417 */
[----:B------:R-:W-:-:S02]  /*1320*/  ISETP.NE.U32.AND P0, PT, R3, 0x1, PT ;  /* 0x000000010300780c */ /* 0x000fc40003f05070 */
[----:B------:R-:W-:Y:S02]  /*1330*/  LOP3.LUT R2, R2, 0xffffff8, RZ, 0xc0, !PT ;  /* 0x0ffffff802027812 */ /* 0x000fe400078ec0ff */
[C---:B------:R-:W-:Y:S01]  /*1340*/  R2P PR, R0.reuse, 0x6 ;  /* 0x0000000600007804 */ /* 0x040fe20000000000 */
[----:B------:R-:W-:Y:S01]  /*1350*/  IMAD.SHL.U32 R0, R0, 0x40, RZ ;  /* 0x0000004000007824 */ /* 0x000fe200078e00ff */
[----:B------:R-:W-:Y:S01]  /*1360*/  LEA.HI R15, R12, R23, RZ, 0x2 ;  /* 0x000000170c0f7211 */ /* 0x000fe200078f10ff */
[----:B------:R-:W-:Y:S01]  /*1370*/  IMAD.IADD R3, R5, 0x1, -R2 ;  /* 0x0000000105037824 */ /* 0x000fe200078e0a02 */
[----:B------:R-:W-:Y:S02]  /*1380*/  LOP3.LUT R193, R9, 0x7ffffe00, R4, 0xf8, !PT ;  /* 0x7ffffe0009c17812 */ /* 0x000fe400078ef804 */
[----:B------:R-:W-:Y:S02]  /*1390*/  SHF.R.S32.HI R2, RZ, 0x2, R15 ;  /* 0x00000002ff027819 */ /* 0x000fe4000001140f */
[----:B------:R-:W-:Y:S01]  /*13a0*/  LOP3.LUT R226, R0, 0x1c0, RZ, 0xc0, !PT ;  /* 0x000001c000e27812 */ /* 0x000fe200078ec0ff */
[----:B------:R-:W-:Y:S01]  /*13b0*/  IMAD.SHL.U32 R0, R6, 0x40, RZ ;  /* 0x0000004006007824 */ /* 0x000fe200078e00ff */
[----:B------:R-:W-:Y:S01]  /*13c0*/  LOP3.LUT R4, R14, 0xfffffffc, RZ, 0xc0, !PT ;  /* 0xfffffffc0e047812 */ /* 0x000fe200078ec0ff */
[----:B------:R-:W-:Y:S01]  /*13d0*/  IMAD R22, R3, 0x10, R2 ;  /* 0x0000001003167824 */ /* 0x000fe200078e0202 */
[----:B------:R-:W-:Y:S01]  /*13e0*/  IADD3 R9, R215, 0x40, RZ ;  /* 0x00000040d7097810 */ /* 0x000fe20007ffe0ff */
[----:B------:R-:W-:Y:S01]  /*13f0*/  IMAD.SHL.U32 R2, R10, 0x8, RZ ;  /* 0x000000080a027824 */ /* 0x000fe200078e00ff */
[----:B------:R-:W-:Y:S01]  /*1400*/  LOP3.LUT R0, R0, 0x1c0, RZ, 0xc0, !PT ;  /* 0x000001c000007812 */ /* 0x000fe200078ec0ff */
[----:B------:R-:W-:Y:S01]  /*1410*/  IMAD.IADD R243, R16, 0x1, -R4 ;  /* 0x0000000110f37824 */ /* 0x000fe200078e0a04 */
[----:B------:R-:W-:Y:S01]  /*1420*/  SHF.R.U32.HI R227, RZ, 0x3, R226 ;  /* 0x00000003ffe37819 */ /* 0x000fe200000116e2 */
[----:B------:R-:W-:Y:S01]  /*1430*/  IMAD.SHL.U32 R14, R5, 0x400, RZ ;  /* 0x00000400050e7824 */ /* 0x000fe200078e00ff */
[----:B------:R-:W-:Y:S01]  /*1440*/  LOP3.LUT R3, R0, 0x8, R2, 0xf8, !PT ;  /* 0x0000000800037812 */ /* 0x000fe200078ef802 */
[C---:B------:R-:W-:Y:S01]  /*1450*/  IMAD.SHL.U32 R140, R243.reuse, 0x4, RZ ;  /* 0x00000004f38c7824 */ /* 0x040fe200078e00ff */
[----:B------:R-:W-:Y:S01]  /*1460*/  SHF.R.U32.HI R0, RZ, 0x3, R0 ;  /* 0x00000003ff007819 */ /* 0x000fe20000011600 */
[----:B------:R-:W-:Y:S01]  /*1470*/  IMAD R2, R10, 0x200, R7 ;  /* 0x000002000a027824 */ /* 0x000fe200078e0207 */
[----:B------:R-:W-:Y:S01]  /*1480*/  LOP3.LUT P6, RZ, R6, 0x2, RZ, 0xc0, !PT ;  /* 0x0000000206ff7812 */ /* 0x000fe200078cc0ff */
[----:B------:R-:W-:Y:S01]  /*1490*/  IMAD.SHL.U32 R102, R243, 0x8, RZ ;  /* 0x00000008f3667824 */ /* 0x000fe200078e00ff */
[----:B------:R-:W-:Y:S01]  /*14a0*/  LOP3.LUT R7, R3, R0, RZ, 0x3c, !PT ;  /* 0x0000000003077212 */ /* 0x000fe200078e3cff */
[----:B------:R-:W-:Y:S01]  /*14b0*/  IMAD.SHL.U32 R3, R9, 0x40, RZ ;  /* 0x0000004009037824 */ /* 0x000fe200078e00ff */
[----:B------:R-:W-:Y:S01]  /*14c0*/  SHF.R.S32.HI R0, RZ, 0x1f, R9 ;  /* 0x0000001fff007819 */ /* 0x000fe20000011409 */
[----:B------:R-:W-:Y:S01]  /*14d0*/  STL [R1+0x58], R22 ;  /* 0x0000581601007387 */ /* 0x000fe20000100800 */
[----:B------:R-:W-:Y:S01]  /*14e0*/  IADD3 R142, R140, 0x20, RZ ;  /* 0x000000208c8e7810 */ /* 0x000fe20007ffe0ff */
[----:B------:R-:W-:Y:S01]  /*14f0*/  IMAD.SHL.U32 R193, R193, 0x2, RZ ;  /* 0x00000002c1c17824 */ /* 0x000fe200078e00ff */
[----:B------:R-:W-:Y:S01]  /*1500*/  LOP3.LUT P5, RZ, R6, 0x4, RZ, 0xc0, !PT ;  /* 0x0000000406ff7812 */ /* 0x000fe200078ac0ff */
[----:B------:R-:W-:Y:S01]  /*1510*/  IMAD R6, R243, 0x2, R14 ;  /* 0x00000002f3067824 */ /* 0x000fe200078e020e */
[----:B------:R-:W-:Y:S01]  /*1520*/  LOP3.LUT R4, R227, R226, RZ, 0xfc, !PT ;  /* 0x000000e2e3047212 */ /* 0x000fe200078efcff */
[C---:B------:R-:W-:Y:S01]  /*1530*/  IMAD.IADD R106, R140.reuse, 0x1, R142 ;  /* 0x000000018c6a7824 */ /* 0x040fe200078e028e */
[----:B------:R-:W-:-:S02]  /*1540*/  IADD3 R107, R140, 0x40, RZ ;  /* 0x000000408c6b7810 */ /* 0x000fc40007ffe0ff */
[----:B------:R-:W-:Y:S01]  /*1550*/  LEA.HI R0, R0, R9, RZ, 0x3 ;  /* 0x0000000900007211 */ /* 0x000fe200078f18ff */
[----:B------:R-:W-:Y:S01]  /*1560*/  IMAD.IADD R18, R6, 0x1, R4 ;  /* 0x0000000106127824 */ /* 0x000fe200078e0204 */
[----:B------:R-:W-:Y:S01]  /*1570*/  LOP3.LUT R24, R3, 0x1c0, RZ, 0xc0, !PT ;  /* 0x000001c003187812 */ /* 0x000fe200078ec0ff */
[----:B------:R-:W-:Y:S01]  /*1580*/  IMAD.IADD R105, R140, 0x1, R107 ;  /* 0x000000018c697824 */ /* 0x000fe200078e026b */
[----:B------:R-:W-:Y:S01]  /*1590*/  SHF.R.S32.HI R3, RZ, 0x1f, R106 ;  /* 0x0000001fff037819 */ /* 0x000fe2000001146a */
[----:B------:R-:W-:Y:S01]  /*15a0*/  IMAD.SHL.U32 R4, R0, 0x40, RZ ;  /* 0x0000004000047824 */ /* 0x000fe200078e00ff */
[----:B------:R-:W-:Y:S02]  /*15b0*/  SHF.R.U32.HI R21, RZ, 0x3, R24 ;  /* 0x00000003ff157819 */ /* 0x000fe40000011618 */
[----:B------:R-:W-:Y:S02]  /*15c0*/  SHF.R.S32.HI R0, RZ, 0x1f, R105 ;  /* 0x0000001fff007819 */ /* 0x000fe40000011469 */
[----:B------:R-:W-:-:S02]  /*15d0*/  LOP3.LUT R20, R4, 0xfffffe00, RZ, 0xc0, !PT ;  /* 0xfffffe0004147812 */ /* 0x000fc400078ec0ff */
[CC--:B------:R-:W-:Y:S02]  /*15e0*/  LEA.HI R4, R3.reuse, R106.reuse, RZ, 0x6 ;  /* 0x0000006a03047211 */ /* 0x0c0fe400078f30ff */
[-C--:B------:R-:W-:Y:S01]  /*15f0*/  LEA.HI R5, R0, R105.reuse, RZ, 0x6 ;  /* 0x0000006900057211 */ /* 0x080fe200078f30ff */
[----:B------:R-:W-:Y:S01]  /*1600*/  STL [R1+0x24], R20 ;  /* 0x0000241401007387 */ /* 0x000fe20000100800 */
[----:B------:R-:W-:Y:S01]  /*1610*/  LEA.HI R12, R3, R106, RZ, 0x3 ;  /* 0x0000006a030c7211 */ /* 0x000fe200078f18ff */
[----:B------:R-:W-:Y:S01]  /*1620*/  IMAD.SHL.U32 R3, R4, 0x80, RZ ;  /* 0x0000008004037824 */ /* 0x000fe200078e00ff */
[----:B------:R-:W-:Y:S01]  /*1630*/  LEA.HI R11, R0, R105, RZ, 0x3 ;  /* 0x00000069000b7211 */ /* 0x000fe200078f18ff */
[----:B------:R-:W-:Y:S01]  /*1640*/  IMAD.SHL.U32 R5, R5, 0x80, RZ ;  /* 0x0000008005057824 */ /* 0x000fe200078e00ff */
[--C-:B------:R-:W-:Y:S02]  /*1650*/  LOP3.LUT R4, R226, 0x38, R12.reuse, 0xf8, !PT ;  /* 0x00000038e2047812 */ /* 0x100fe400078ef80c */
[----:B------:R-:W-:-:S02]  /*1660*/  LOP3.LUT R0, R24, 0x38, R12, 0xf8, !PT ;  /* 0x0000003818007812 */ /* 0x000fc400078ef80c */
[--C-:B------:R-:W-:Y:S02]  /*1670*/  LOP3.LUT R6, R226, 0x38, R11.reuse, 0xf8, !PT ;  /* 0x00000038e2067812 */ /* 0x100fe400078ef80b */
[----:B------:R-:W-:Y:S02]  /*1680*/  LOP3.LUT R10, R24, 0x38, R11, 0xf8, !PT ;  /* 0x00000038180a7812 */ /* 0x000fe400078ef80b */
[----:B------:R-:W-:Y:S02]  /*1690*/  LOP3.LUT R9, R4, R227, RZ, 0x3c, !PT ;  /* 0x000000e304097212 */ /* 0x000fe400078e3cff */
[----:B------:R-:W-:Y:S02]  /*16a0*/  LOP3.LUT R3, R3, 0xffffe000, RZ, 0xc0, !PT ;  /* 0xffffe00003037812 */ /* 0x000fe400078ec0ff */
[----:B------:R-:W-:Y:S02]  /*16b0*/  LOP3.LUT R4, R0, R21, RZ, 0x3c, !PT ;  /* 0x0000001500047212 */ /* 0x000fe400078e3cff */
[----:B------:R-:W-:-:S02]  /*16c0*/  LOP3.LUT R0, R5, 0xffffe000, RZ, 0xc0, !PT ;  /* 0xffffe00005007812 */ /* 0x000fc400078ec0ff */
[----:B------:R-:W-:Y:S02]  /*16d0*/  LOP3.LUT R6, R6, R227, RZ, 0x3c, !PT ;  /* 0x000000e306067212 */ /* 0x000fe400078e3cff */
[----:B------:R-:W-:Y:S02]  /*16e0*/  LOP3.LUT R5, R10, R21, RZ, 0x3c, !PT ;  /* 0x000000150a057212 */ /* 0x000fe400078e3cff */
[-C--:B------:R-:W-:Y:S02]  /*16f0*/  IADD3 R17, R9, R3.reuse, R228 ;  /* 0x0000000309117210 */ /* 0x080fe40007ffe0e4 */
[----:B------:R-:W-:Y:S02]  /*1700*/  IADD3 R16, R4, R3, R20 ;  /* 0x0000000304107210 */ /* 0x000fe40007ffe014 */
[----:B------:R-:W-:Y:S02]  /*1710*/  LOP3.LUT R3, R13, 0xfffffe00, RZ, 0xc0, !PT ;  /* 0xfffffe000d037812 */ /* 0x000fe400078ec0ff */
[----:B------:R-:W-:-:S02]  /*1720*/  IADD3 R13, R6, R0, R228 ;  /* 0x00000000060d7210 */ /* 0x000fc40007ffe0e4 */
[----:B------:R-:W-:Y:S02]  /*1730*/  IADD3 R10, R5, R0, R20 ;  /* 0x00000000050a7210 */ /* 0x000fe40007ffe014 */
[----:B------:R-:W-:Y:S02]  /*1740*/  LEA.HI R0, R243, R243, RZ, 0x1 ;  /* 0x000000f3f3007211 */ /* 0x000fe400078f08ff */
[CC--:B------:R-:W-:Y:S01]  /*1750*/  IADD3 R4, R7.reuse, R3.reuse, R14 ;  /* 0x0000000307047210 */ /* 0x0c0fe20007ffe00e */
[----:B------:R-:W-:Y:S01]  /*1760*/  IMAD.MOV.U32 R14, RZ, RZ, 0x40 ;  /* 0x00000040ff0e7424 */ /* 0x000fe200078e00ff */
[----:B------:R-:W-:Y:S02]  /*1770*/  LOP3.LUT R5, R7, R3, RZ, 0xfc, !PT ;  /* 0x0000000307057212 */ /* 0x000fe400078efcff */
[----:B------:R-:W-:Y:S02]  /*1780*/  LOP3.LUT R3, R0, 0x1ffffffe, RZ, 0xc0, !PT ;  /* 0x1ffffffe00037812 */ /* 0x000fe400078ec0ff */
[----:B------:R-:W-:-:S02]  /*1790*/  IADD3 R145, R140, 0x10, RZ ;  /* 0x000000108c917810 */ /* 0x000fc40007ffe0ff */
[C---:B------:R-:W-:Y:S02]  /*17a0*/  LOP3.LUT P4, RZ, R8.reuse, 0x2, RZ, 0xc0, !PT ;  /* 0x0000000208ff7812 */ /* 0x040fe4000788c0ff */
[----:B------:R-:W-:Y:S01]  /*17b0*/  LOP3.LUT P3, RZ, R8, 0x4, RZ, 0xc0, !PT ;  /* 0x0000000408ff7812 */ /* 0x000fe2000786c0ff */
[----:B------:R-:W-:Y:S01]  /*17c0*/  IMAD.IADD R8, R243, 0x1, -R3 ;  /* 0x00000001f3087824 */ /* 0x000fe200078e0a03 */
[----:B------:R-:W-:Y:S02]  /*17d0*/  SHF.R.S32.HI R9, RZ, 0x1f, R145 ;  /* 0x0000001fff097819 */ /* 0x000fe40000011491 */
[----:B------:R-:W-:Y:S01]  /*17e0*/  IADD3 R144, R140, 0x30, RZ ;  /* 0x000000308c907810 */ /* 0x000fe20007ffe0ff */
[----:B------:R-:W-:Y:S01]  /*17f0*/  IMAD R248, R8, 0x8, R22 ;  /* 0x0000000808f87824 */ /* 0x000fe200078e0216 */
[----:B------:R-:W-:Y:S01]  /*1800*/  SHF.R.S32.HI R3, RZ, 0x1f, R142 ;  /* 0x0000001fff037819 */ /* 0x000fe2000001148e */
[----:B------:R1:W-:Y:S01]  /*1810*/  STL [R1+0x38], R9 ;  /* 0x0000380901007387 */ /* 0x0003e20000100800 */
[----:B------:R-:W-:-:S02]  /*1820*/  IADD3 R143, R140, 0x50, RZ ;  /* 0x000000508c8f7810 */ /* 0x000fc40007ffe0ff */
[----:B------:R-:W-:Y:S01]  /*1830*/  LOP3.LUT R6, R15, 0x7ffffffc, RZ, 0xc0, !PT ;  /* 0x7ffffffc0f067812 */ /* 0x000fe200078ec0ff */
[----:B------:R2:W-:Y:S01]  /*1840*/  STL [R1+0x34], R3 ;  /* 0x0000340301007387 */ /* 0x0005e20000100800 */
[----:B------:R-:W-:Y:S02]  /*1850*/  SHF.R.S32.HI R15, RZ, 0x1f, R144 ;  /* 0x0000001fff0f7819 */ /* 0x000fe40000011490 */
[--C-:B------:R-:W-:Y:S02]  /*1860*/  LOP3.LUT R7, R24, 0x38, R102.reuse, 0xf8, !PT ;  /* 0x0000003818077812 */ /* 0x100fe400078ef866 */
[----:B------:R-:W-:Y:S01]  /*1870*/  SHF.R.S32.HI R224, RZ, 0x3, R11 ;  /* 0x00000003ffe07819 */ /* 0x000fe2000001140b */
[----:B------:R-:W-:Y:S01]  /*1880*/  STL [R1+0x30], R15 ;  /* 0x0000300f01007387 */ /* 0x000fe20000100800 */
[----:B------:R-:W-:Y:S02]  /*1890*/  LOP3.LUT R8, R20, R7, R21, 0xf6, !PT ;  /* 0x0000000714087212 */ /* 0x000fe400078ef615 */
[----:B------:R-:W-:-:S02]  /*18a0*/  LOP3.LUT R7, R226, 0x38, R102, 0xf8, !PT ;  /* 0x00000038e2077812 */ /* 0x000fc400078ef866 */
[----:B------:R-:W-:Y:S02]  /*18b0*/  LEA R8, R8, 0xc100, 0x1 ;  /* 0x0000c10008087811 */ /* 0x000fe400078e08ff */
[----:B------:R-:W-:Y:S02]  /*18c0*/  LOP3.LUT R7, R228, R7, R227, 0xf6, !PT ;  /* 0x00000007e4077212 */ /* 0x000fe400078ef6e3 */
[----:B------:R-:W-:Y:S02]  /*18d0*/  SHF.R.S32.HI R225, RZ, 0x3, R12 ;  /* 0x00000003ffe17819 */ /* 0x000fe4000001140c */
[----:B------:R-:W-:Y:S02]  /*18e0*/  LEA R7, R7, 0xc100, 0x1 ;  /* 0x0000c10007077811 */ /* 0x000fe400078e08ff */
[----:B------:R-:W-:Y:S02]  /*18f0*/  LEA R146, R2, 0x6100, 0x1 ;  /* 0x0000610002927811 */ /* 0x000fe400078e08ff */
[----:B-1----:R-:W-:-:S02]  /*1900*/  SHF.R.S32.HI R9, RZ, 0x1f, R107 ;  /* 0x0000001fff097819 */ /* 0x002fc4000001146b */
[----:B------:R-:W-:Y:S02]  /*1910*/  IADD3 R181, R146, 0x20, RZ ;  /* 0x0000002092b57810 */ /* 0x000fe40007ffe0ff */
[----:B--2---:R-:W-:Y:S01]  /*1920*/  SHF.R.S32.HI R3, RZ, 0x1f, R143 ;  /* 0x0000001fff037819 */ /* 0x004fe2000001148f */
[----:B------:R1:W-:Y:S01]  /*1930*/  STL [R1+0x2c], R9 ;  /* 0x00002c0901007387 */ /* 0x0003e20000100800 */
[----:B------:R-:W-:Y:S02]  /*1940*/  SEL R0, R14, 0xffffffc0, !P3 ;  /* 0xffffffc00e007807 */ /* 0x000fe40005800000 */
[----:B------:R-:W-:Y:S01]  /*1950*/  @P4 IADD3 R181, R146, -0x20, RZ ;  /* 0xffffffe092b54810 */ /* 0x000fe20007ffe0ff */
[----:B------:R2:W-:Y:S01]  /*1960*/  STL [R1+0x28], R3 ;  /* 0x0000280301007387 */ /* 0x0005e20000100800 */
[----:B------:R-:W-:Y:S01]  /*1970*/  LEA R177, R4, 0xc100, 0x1 ;  /* 0x0000c10004b17811 */ /* 0x000fe200078e08ff */
[----:B------:R-:W-:Y:S01]  /*1980*/  IMAD.IADD R176, R146, 0x1, R0 ;  /* 0x0000000192b07824 */ /* 0x000fe200078e0200 */
[----:B------:R-:W-:Y:S01]  /*1990*/  LEA R147, R5, 0x100, 0x1 ;  /* 0x0000010005937811 */ /* 0x000fe200078e08ff */
[----:B------:R-:W-:Y:S01]  /*19a0*/  STL [R1+0x50], R8 ;  /* 0x0000500801007387 */ /* 0x000fe20000100800 */
[----:B------:R-:W-:Y:S01]  /*19b0*/  IMAD.IADD R173, R0, 0x1, R181 ;  /* 0x0000000100ad7824 */ /* 0x000fe200078e02b5 */
[----:B------:R-:W-:-:S02]  /*19c0*/  LOP3.LUT R209, R226, 0x18, R102, 0xf8, !PT ;  /* 0x00000018e2d17812 */ /* 0x000fc400078ef866 */
[----:B------:R3:W-:Y:S01]  /*19d0*/  STL [R1+0x4c], R7 ;  /* 0x00004c0701007387 */ /* 0x0007e20000100800 */
[----:B------:R-:W-:Y:S02]  /*19e0*/  SEL R2, R14, 0xffffffc0, !P5 ;  /* 0xffffffc00e027807 */ /* 0x000fe40006800000 */
[----:B------:R-:W-:Y:S02]  /*19f0*/  LOP3.LUT R209, R228, R209, R227, 0xf6, !PT ;  /* 0x000000d1e4d17212 */ /* 0x000fe400078ef6e3 */
[----:B------:R-:W-:Y:S01]  /*1a00*/  IADD3 R205, R202, 0x40, RZ ;  /* 0x00000040cacd7810 */ /* 0x000fe20007ffe0ff */
[----:B------:R-:W-:Y:S01]  /*1a10*/  IMAD.IADD R180, R177, 0x1, R2 ;  /* 0x00000001b1b47824 */ /* 0x000fe200078e0202 */
[----:B------:R-:W-:Y:S01]  /*1a20*/  LEA R209, R209, 0x100, 0x1 ;  /* 0x00000100d1d17811 */ /* 0x000fe200078e08ff */
[----:B------:R-:W-:Y:S01]  /*1a30*/  IMAD.IADD R175, R2, 0x1, R147 ;  /* 0x0000000102af7824 */ /* 0x000fe200078e0293 */
[----:B------:R-:W-:Y:S02]  /*1a40*/  IADD3 R206, R202, 0x80, RZ ;  /* 0x00000080cace7810 */ /* 0x000fe40007ffe0ff */
[----:B------:R-:W-:-:S02]  /*1a50*/  IADD3 R213, R102, 0x60, RZ ;  /* 0x0000006066d57810 */ /* 0x000fc40007ffe0ff */
[----:B-1----:R-:W-:Y:S02]  /*1a60*/  SEL R9, R19, 0xffffffe0, !P1 ;  /* 0xffffffe013097807 */ /* 0x002fe40004800000 */
[----:B------:R-:W-:Y:S01]  /*1a70*/  IADD3 R212, R102, 0x80, RZ ;  /* 0x0000008066d47810 */ /* 0x000fe20007ffe0ff */
[----:B--2---:R-:W-:Y:S01]  /*1a80*/  IMAD.IADD R3, R23, 0x1, -R6 ;  /* 0x0000000117037824 */ /* 0x004fe200078e0a06 */
[----:B------:R-:W-:Y:S02]  /*1a90*/  SEL R6, R14, 0xffffffc0, !P2 ;  /* 0xffffffc00e067807 */ /* 0x000fe40005000000 */
[----:B------:R-:W-:Y:S01]  /*1aa0*/  IADD3 R211, R102, 0xa0, RZ ;  /* 0x000000a066d37810 */ /* 0x000fe20007ffe0ff */
[----:B------:R-:W-:Y:S01]  /*1ab0*/  IMAD.SHL.U32 R242, R3, 0x2, RZ ;  /* 0x0000000203f27824 */ /* 0x000fe200078e00ff */
[----:B------:R-:W-:Y:S01]  /*1ac0*/  SEL R3, R19, 0xffffffe0, !P6 ;  /* 0xffffffe013037807 */ /* 0x000fe20007000000 */
[----:B------:R-:W-:Y:S01]  /*1ad0*/  IMAD.IADD R210, R209, 0x1, R6 ;  /* 0x00000001d1d27824 */ /* 0x000fe200078e0206 */
[----:B------:R-:W-:-:S02]  /*1ae0*/  SHF.R.S32.HI R203, RZ, 0x1f, R202 ;  /* 0x0000001fffcb7819 */ /* 0x000fc400000114ca */
[C---:B------:R-:W-:Y:S01]  /*1af0*/  IADD3 R36, R242.reuse, 0x10, RZ ;  /* 0x00000010f2247810 */ /* 0x040fe20007ffe0ff */
[----:B------:R-:W-:Y:S01]  /*1b00*/  IMAD.IADD R178, R177, 0x1, R3 ;  /* 0x00000001b1b27824 */ /* 0x000fe200078e0203 */
[C---:B------:R-:W-:Y:S01]  /*1b10*/  IADD3 R33, R242.reuse, 0x28, RZ ;  /* 0x00000028f2217810 */ /* 0x040fe20007ffe0ff */
[----:B------:R-:W-:Y:S01]  /*1b20*/  IMAD.IADD R172, R3, 0x1, R147 ;  /* 0x0000000103ac7824 */ /* 0x000fe200078e0293 */
[----:B------:R-:W-:Y:S01]  /*1b30*/  IADD3 R30, R242, 0x40, RZ ;  /* 0x00000040f21e7810 */ /* 0x000fe20007ffe0ff */
[----:B------:R-:W-:Y:S01]  /*1b40*/  IMAD.IADD R179, R178, 0x1, R2 ;  /* 0x00000001b2b37824 */ /* 0x000fe200078e0202 */
[----:B------:R-:W-:Y:S01]  /*1b50*/  IADD3 R27, R242, 0x58, RZ ;  /* 0x00000058f21b7810 */ /* 0x000fe20007ffe0ff */
[----:B------:R-:W-:Y:S01]  /*1b60*/  IMAD.IADD R174, R2, 0x1, R172 ;  /* 0x0000000102ae7824 */ /* 0x000fe200078e02ac */
[----:B------:R-:W-:Y:S02]  /*1b70*/  IADD3 R24, R242, 0x70, RZ ;  /* 0x00000070f2187810 */ /* 0x000fe40007ffe0ff */
[----:B---3--:R-:W-:-:S02]  /*1b80*/  SHF.R.S32.HI R7, RZ, 0x1f, R36 ;  /* 0x0000001fff077819 */ /* 0x008fc40000011424 */
[C---:B------:R-:W-:Y:S02]  /*1b90*/  IADD3 R21, R242.reuse, 0x88, RZ ;  /* 0x00000088f2157810 */ /* 0x040fe40007ffe0ff */
[----:B------:R-:W-:Y:S02]  /*1ba0*/  SHF.R.S32.HI R7, RZ, 0x1f, R33 ;  /* 0x0000001fff077819 */ /* 0x000fe40000011421 */
[C---:B------:R-:W-:Y:S02]  /*1bb0*/  IADD3 R37, R242.reuse, 0x8, RZ ;  /* 0x00000008f2257810 */ /* 0x040fe40007ffe0ff */
[C---:B------:R-:W-:Y:S02]  /*1bc0*/  IADD3 R15, R242.reuse, 0xa0, RZ ;  /* 0x000000a0f20f7810 */ /* 0x040fe40007ffe0ff */
[----:B------:R-:W-:Y:S02]  /*1bd0*/  SHF.R.S32.HI R7, RZ, 0x1f, R30 ;  /* 0x0000001fff077819 */ /* 0x000fe4000001141e */
[----:B------:R-:W-:-:S02]  /*1be0*/  IADD3 R34, R242, 0x20, RZ ;  /* 0x00000020f2227810 */ /* 0x000fc40007ffe0ff */
        /* <DEDUP_REMOVED lines=8> */
[----:B------:R-:W-:Y:S02]  /*1c70*/  SHF.R.S32.HI R7, RZ, 0x1f, R15 ;  /* 0x0000001fff077819 */ /* 0x000fe4000001140f */
[----:B------:R-:W-:Y:S02]  /*1c80*/  IADD3 R22, R242, 0x80, RZ ;  /* 0x00000080f2167810 */ /* 0x000fe40007ffe0ff */
[----:B------:R-:W-:Y:S02]  /*1c90*/  SHF.R.S32.HI R8, RZ, 0x1f, R34 ;  /* 0x0000001fff087819 */ /* 0x000fe40000011422 */
[----:B------:R-:W-:-:S02]  /*1ca0*/  SHF.R.S32.HI R7, RZ, 0x1f, R11 ;  /* 0x0000001fff077819 */ /* 0x000fc4000001140b */
[----:B------:R-:W-:Y:S02]  /*1cb0*/  IADD3 R19, R242, 0x98, RZ ;  /* 0x00000098f2137810 */ /* 0x000fe40007ffe0ff */
[----:B------:R-:W-:Y:S02]  /*1cc0*/  SHF.R.S32.HI R8, RZ, 0x1f, R31 ;  /* 0x0000001fff087819 */ /* 0x000fe4000001141f */
[----:B------:R-:W-:Y:S02]  /*1cd0*/  LEA R11, R18, 0x80, 0x1 ;  /* 0x00000080120b7811 */ /* 0x000fe400078e08ff */
[----:B------:R-:W-:Y:S02]  /*1ce0*/  IADD3 R12, R242, 0xb0, RZ ;  /* 0x000000b0f20c7810 */ /* 0x000fe40007ffe0ff */
[----:B------:R-:W-:Y:S01]  /*1cf0*/  SHF.R.S32.HI R8, RZ, 0x1f, R28 ;  /* 0x0000001fff087819 */ /* 0x000fe2000001141c */
[----:B------:R-:W-:Y:S01]  /*1d00*/  STL [R1+0x4], R11 ;  /* 0x0000040b01007387 */ /* 0x000fe20000100800 */
[----:B------:R-:W-:Y:S01]  /*1d10*/  LEA R7, R17, 0xc100, 0x1 ;  /* 0x0000c10011077811 */ /* 0x000fe200078e08ff */
[----:B------:R-:W-:Y:S01]  /*1d20*/  IMAD.IADD R0, R11, 0x1, R6 ;  /* 0x000000010b007824 */ /* 0x000fe200078e0206 */
[----:B------:R-:W-:-:S02]  /*1d30*/  SHF.R.S32.HI R8, RZ, 0x1f, R25 ;  /* 0x0000001fff087819 */ /* 0x000fc40000011419 */
[----:B------:R-:W-:Y:S01]  /*1d40*/  SHF.R.S32.HI R8, RZ, 0x1f, R22 ;  /* 0x0000001fff087819 */ /* 0x000fe20000011416 */
[----:B------:R1:W-:Y:S01]  /*1d50*/  STL [R1+0x48], R7 ;  /* 0x0000480701007387 */ /* 0x0003e20000100800 */
[----:B------:R-:W-:Y:S02]  /*1d60*/  SHF.R.S32.HI R8, RZ, 0x1f, R19 ;  /* 0x0000001fff087819 */ /* 0x000fe40000011413 */
[----:B------:R-:W-:Y:S02]  /*1d70*/  SHF.R.S32.HI R8, RZ, 0x1f, R12 ;  /* 0x0000001fff087819 */ /* 0x000fe4000001140c */
[----:B------:R-:W-:Y:S02]  /*1d80*/  LEA R12, R16, 0xc100, 0x1 ;  /* 0x0000c100100c7811 */ /* 0x000fe400078e08ff */
[----:B------:R-:W-:Y:S02]  /*1d90*/  LEA R8, R10, 0xc100, 0x1 ;  /* 0x0000c1000a087811 */ /* 0x000fe400078e08ff */
        /* <DEDUP_REMOVED lines=9> */
[----:B-1----:R-:W-:Y:S02]  /*1e30*/  LEA R7, R13, 0xc100, 0x1 ;  /* 0x0000c1000d077811 */ /* 0x002fe400078e08ff */
[----:B------:R-:W-:Y:S02]  /*1e40*/  SHF.R.S32.HI R235, RZ, 0x1f, R213 ;  /* 0x0000001fffeb7819 */ /* 0x000fe400000114d5 */
[----:B------:R-:W-:Y:S01]  /*1e50*/  SHF.R.S32.HI R234, RZ, 0x1f, R212 ;  /* 0x0000001fffea7819 */ /* 0x000fe200000114d4 */
[----:B------:R1:W-:Y:S01]  /*1e60*/  STL [R1+0x40], R7 ;  /* 0x0000400701007387 */ /* 0x0003e20000100800 */
[----:B------:R-:W-:Y:S02]  /*1e70*/  SHF.R.S32.HI R229, RZ, 0x1f, R211 ;  /* 0x0000001fffe57819 */ /* 0x000fe400000114d3 */
[----:B------:R-:W-:Y:S01]  /*1e80*/  SHF.R.S32.HI R219, RZ, 0x1f, R205 ;  /* 0x0000001fffdb7819 */ /* 0x000fe200000114cd */
[----:B------:R2:W-:Y:S01]  /*1e90*/  STL [R1+0x3c], R8 ;  /* 0x00003c0801007387 */ /* 0x0005e20000100800 */
[----:B------:R-:W-:-:S02]  /*1ea0*/  SHF.R.S32.HI R218, RZ, 0x1f, R206 ;  /* 0x0000001fffda7819 */ /* 0x000fc400000114ce */
[----:B------:R-:W-:Y:S01]  /*1eb0*/  SHF.R.S32.HI R35, RZ, 0x1f, R35 ;  /* 0x0000001fff237819 */ /* 0x000fe20000011423 */
[----:B------:R3:W-:Y:S01]  /*1ec0*/  STL [R1+0x20], R0 ;  /* 0x0000200001007387 */ /* 0x0007e20000100800 */
[----:B------:R-:W-:Y:S02]  /*1ed0*/  SHF.R.S32.HI R32, RZ, 0x1f, R32 ;  /* 0x0000001fff207819 */ /* 0x000fe40000011420 */
[----:B------:R-:W-:Y:S02]  /*1ee0*/  SHF.R.S32.HI R29, RZ, 0x1f, R29 ;  /* 0x0000001fff1d7819 */ /* 0x000fe4000001141d */
[----:B------:R-:W-:Y:S02]  /*1ef0*/  SHF.R.S32.HI R26, RZ, 0x1f, R26 ;  /* 0x0000001fff1a7819 */ /* 0x000fe4000001141a */
[----:B------:R-:W-:Y:S02]  /*1f00*/  SHF.R.S32.HI R23, RZ, 0x1f, R23 ;  /* 0x0000001fff177819 */ /* 0x000fe40000011417 */
[----:B------:R-:W-:-:S02]  /*1f10*/  SHF.R.S32.HI R20, RZ, 0x1f, R20 ;  /* 0x0000001fff147819 */ /* 0x000fc40000011414 */
[----:B------:R-:W-:Y:S02]  /*1f20*/  SHF.R.S32.HI R14, RZ, 0x1f, R14 ;  /* 0x0000001fff0e7819 */ /* 0x000fe4000001140e */
[C---:B------:R-:W-:Y:S02]  /*1f30*/  IADD3 R192, R181.reuse, 0x800, RZ ;  /* 0x00000800b5c07810 */ /* 0x040fe40007ffe0ff */
[----:B------:R-:W-:Y:S02]  /*1f40*/  IADD3 R191, R181, 0x1000, RZ ;  /* 0x00001000b5bf7810 */ /* 0x000fe40007ffe0ff */
[C---:B-1----:R-:W-:Y:S02]  /*1f50*/  IADD3 R7, R11.reuse, -0x10, RZ ;  /* 0xfffffff00b077810 */ /* 0x042fe40007ffe0ff */
[C---:B------:R-:W-:Y:S01]  /*1f60*/  @P0 IADD3 R7, R11.reuse, 0x10, RZ ;  /* 0x000000100b070810 */ /* 0x040fe20007ffe0ff */
[----:B--2---:R-:W-:Y:S01]  /*1f70*/  IMAD.IADD R8, R11, 0x1, R9 ;  /* 0x000000010b087824 */ /* 0x004fe200078e0209 */
[----:B------:R-:W-:-:S03]  /*1f80*/  IADD3 R190, R181, 0x1800, RZ ;  /* 0x00001800b5be7810 */ /* 0x000fc60007ffe0ff */
[C---:B------:R-:W-:Y:S01]  /*1f90*/  IMAD.IADD R3, R6.reuse, 0x1, R7 ;  /* 0x0000000106037824 */ /* 0x040fe200078e0207 */
[C---:B------:R-:W-:Y:S01]  /*1fa0*/  IADD3 R189, R181.reuse, 0x2000, RZ ;  /* 0x00002000b5bd7810 */ /* 0x040fe20007ffe0ff */
[----:B---3--:R-:W-:Y:S01]  /*1fb0*/  IMAD.IADD R0, R6, 0x1, R8 ;  /* 0x0000000106007824 */ /* 0x008fe200078e0208 */
[----:B------:R-:W-:Y:S01]  /*1fc0*/  STL [R1+0x10], R8 ;  /* 0x0000100801007387 */ /* 0x000fe20000100800 */
[C---:B------:R-:W-:Y:S02]  /*1fd0*/  IADD3 R188, R181.reuse, 0x2800, RZ ;  /* 0x00002800b5bc7810 */ /* 0x040fe40007ffe0ff */
[C---:B------:R-:W-:Y:S01]  /*1fe0*/  IADD3 R187, R181.reuse, 0x3000, RZ ;  /* 0x00003000b5bb7810 */ /* 0x040fe20007ffe0ff */
[----:B------:R1:W-:Y:S01]  /*1ff0*/  STL [R1+0x1c], R0 ;  /* 0x00001c0001007387 */ /* 0x0003e20000100800 */
[C---:B------:R-:W-:Y:S02]  /*2000*/  IADD3 R186, R181.reuse, 0x3800, RZ ;  /* 0x00003800b5ba7810 */ /* 0x040fe40007ffe0ff */
[C---:B------:R-:W-:Y:S01]  /*2010*/  IADD3 R185, R181.reuse, 0x4000, RZ ;  /* 0x00004000b5b97810 */ /* 0x040fe20007ffe0ff */
[----:B------:R-:W-:Y:S01]  /*2020*/  STL [R1+0x8], R7 ;  /* 0x0000080701007387 */ /* 0x000fe20000100800 */
[----:B------:R-:W-:-:S02]  /*2030*/  IADD3 R184, R181, 0x4800, RZ ;  /* 0x00004800b5b87810 */ /* 0x000fc40007ffe0ff */
[C---:B------:R-:W-:Y:S02]  /*2040*/  IADD3 R183, R181.reuse, 0x5000, RZ ;  /* 0x00005000b5b77810 */ /* 0x040fe40007ffe0ff */
[----:B------:R-:W-:Y:S01]  /*2050*/  IADD3 R182, R181, 0x5800, RZ ;  /* 0x00005800b5b67810 */ /* 0x000fe20007ffe0ff */
[----:B-1----:R-:W-:-:S05]  /*2060*/  IMAD.IADD R0, R9, 0x1, R7 ;  /* 0x0000000109007824 */ /* 0x002fca00078e0207 */
[----:B------:R1:W-:Y:S04]  /*2070*/  STL [R1+0xc], R0 ;  /* 0x00000c0001007387 */ /* 0x0003e80000100800 */
[----:B------:R2:W-:Y:S01]  /*2080*/  STL [R1+0x18], R3 ;  /* 0x0000180301007387 */ /* 0x0005e20000100800 */
[----:B-1----:R-:W-:-:S05]  /*2090*/  IMAD.IADD R0, R6, 0x1, R0 ;  /* 0x0000000106007824 */ /* 0x002fca00078e0200 */
[----:B------:R2:W-:Y:S02]  /*20a0*/  STL [R1+0x14], R0 ;  /* 0x0000140001007387 */ /* 0x0005e40000100800 */
.L_x_1456:
[----:B------:R-:W-:-:S04]  /*20b0*/  IMAD.MOV.U32 R2, RZ, RZ, 0x4 ;  /* 0x00000004ff027424 */ /* 0x000fc800078e00ff */
[----:B--2---:R-:W-:-:S05]  /*20c0*/  IMAD.WIDE R2, R247, R2, c[0x0][0x588] ;  /* 0x00016200f7027625 */ /* 0x004fca00078e0202 */
        /* <DEDUP_REMOVED lines=12> */
[----:B------:R-:W-:Y:S01]  /*2190*/  IMAD.MOV.U32 R129, RZ, RZ, RZ ;  /* 0x000000ffff817224 */ /* 0x000fe200078e00ff */
[----:B------:R-:W-:Y:S01]  /*21a0*/  CS2R R12, SRZ ;  /* 0x00000000000c7805 */ /* 0x000fe2000001ff00 */
        /* <DEDUP_REMOVED lines=25> */
.L_x_1278:
[----:B------:R-:W-:-:S04]  /*2340*/  ISETP.NE.U32.AND P0, PT, RZ, c[0x0][0x368], PT ;  /* 0x0000da00ff007a0c */ /* 0x000fc80003f05070 */
[----:B------:R-:W-:-:S13]  /*2350*/  ISETP.NE.AND.EX P0, PT, RZ, c[0x0][0x36c], PT, P0 ;  /* 0x0000db00ff007a0c */ /* 0x000fda0003f05300 */
[----:B------:R-:W-:Y:S05]  /*2360*/  @!P0 BRA `(.L_x_1279) ;  /* 0x0000004000008947 */ /* 0x000fea0003800000 */
[----:B---3--:R-:W-:-:S04]  /*2370*/  IADD3 R4, P0, R249, c[0x0][0x368], RZ ;  /* 0x0000da00f9047a10 */ /* 0x008fc80007f1e0ff */
[----:B------:R-:W-:-:S05]  /*2380*/  IADD3.X R5, R250, c[0x0][0x36c], RZ, P0, !PT ;  /* 0x0000db00fa057a10 */ /* 0x000fca00007fe4ff */
[----:B------:R1:W5:Y:S01]  /*2390*/  LDG.E R8, [R4.64] ;  /* 0x0000000804087981 */ /* 0x000362000c1e1900 */
[----:B------:R-:W-:Y:S05]  /*23a0*/  BRA `(.L_x_1280) ;  /* 0x0000005000007947 */ /* 0x000fea0003800000 */
.L_x_1279:
[----:B------:R-:W-:Y:S01]  /*23b0*/  MOV R8, UR6 ;  /* 0x0000000600087c02 */ /* 0x000fe20008000f00 */
[----:B------:R-:W-:Y:S05]  /*23c0*/  @!P5 BRA `(.L_x_1280) ;  /* 0x000000300000d947 */ /* 0x000fea0003800000 */
[----:B---3--:R-:W2:Y:S04]  /*23d0*/  LDG.E R6, [R4.64] ;  /* 0x0000000804067981 */ /* 0x008ea8000c1e1900 */
[----:B------:R-:W2:Y:S02]  /*23e0*/  LDG.E R0, [R4.64+0x4] ;  /* 0x0000040804007981 */ /* 0x000ea4000c1e1900 */
[----:B--2---:R-:W-:Y:S02]  /*23f0*/  IADD3 R8, -R6, R0, RZ ;  /* 0x0000000006087210 */ /* 0x004fe40007ffe1ff */
.L_x_1280:
[----:B-1-3--:R1:W2:Y:S04]  /*2400*/  @P6 LDG.E R5, [R2.64] ;  /* 0x0000000802056981 */ /* 0x00a2a8000c1e1900 */
[----:B------:R1:W2:Y:S01]  /*2410*/  @P6 LDG.E R4, [R2.64+0x4] ;  /* 0x0000040802046981 */ /* 0x0002a2000c1e1900 */
[----:B------:R-:W-:Y:S01]  /*2420*/  ISETP.NE.U32.AND P0, PT, RZ, c[0x0][0x378], PT ;  /* 0x0000de00ff007a0c */ /* 0x000fe20003f05070 */
[----:B-----5:R-:W-:-:S03]  /*2430*/  IMAD.MOV.U32 R128, RZ, RZ, R8 ;  /* 0x000000ffff807224 */ /* 0x020fc600078e0008 */
[----:B------:R-:W-:Y:S01]  /*2440*/  ISETP.NE.AND.EX P1, PT, RZ, c[0x0][0x37c], PT, P0 ;  /* 0x0000df00ff007a0c */ /* 0x000fe20003f25300 */
[----:B------:R-:W-:Y:S02]  /*2450*/  IMAD.MOV.U32 R0, RZ, RZ, c[0x0][0x2c4] ;  /* 0x0000b100ff007624 */ /* 0x000fe400078e00ff */
[----:B------:R-:W-:-:S03]  /*2460*/  IMAD.SHL.U32 R239, R245, 0x80, RZ ;  /* 0x00000080f5ef7824 */ /* 0x000fc600078e00ff */
[----:B------:R-:W-:Y:S01]  /*2470*/  ISETP.NE.AND P2, PT, R0, 0x1, PT ;  /* 0x000000010000780c */ /* 0x000fe20003f45270 */
[----:B------:R-:W-:Y:S01]  /*2480*/  IMAD.MOV.U32 R67, RZ, RZ, c[0x0][0x228] ;  /* 0x00008a00ff437624 */ /* 0x000fe200078e00ff */
[----:B------:R-:W-:Y:S01]  /*2490*/  IADD3 R0, R239, 0x7f, RZ ;  /* 0x0000007fef007810 */ /* 0x000fe20007ffe0ff */
[----:B------:R-:W-:-:S04]  /*24a0*/  IMAD.IADD R7, R8, 0x1, -R238 ;  /* 0x0000000108077824 */ /* 0x000fc800078e0aee */
[----:B-1----:R-:W-:-:S04]  /*24b0*/  @P1 IADD3 R2, P0, R249, c[0x0][0x378], RZ ;  /* 0x0000de00f9021a10 */ /* 0x002fc80007f1e0ff */
[----:B------:R-:W-:-:S05]  /*24c0*/  @P1 IADD3.X R3, R250, c[0x0][0x37c], RZ, P0, !PT ;  /* 0x0000df00fa031a10 */ /* 0x000fca00007fe4ff */
[----:B------:R1:W5:Y:S01]  /*24d0*/  @P1 LDG.E R128, [R2.64] ;  /* 0x0000000802801981 */ /* 0x000362000c1e1900 */
[----:B------:R-:W-:Y:S01]  /*24e0*/  LOP3.LUT R9, R246, 0xff0000, RZ, 0xc0, !PT ;  /* 0x00ff0000f6097812 */ /* 0x000fe200078ec0ff */
[----:B------:R-:W-:Y:S01]  /*24f0*/  BSSY B0, `(.L_x_1281) ;  /* 0x0000038000007945 */ /* 0x000fe20003800000 */
[----:B------:R-:W-:-:S04]  /*2500*/  LOP3.LUT R217, R217, 0xffffffdf, RZ, 0xc0, !PT ;  /* 0xffffffdfd9d97812 */ /* 0x000fc800078ec0ff */
[----:B------:R-:W-:Y:S01]  /*2510*/  @P2 LOP3.LUT R217, R217, 0x20, RZ, 0xfc, !PT ;  /* 0x00000020d9d92812 */ /* 0x000fe200078efcff */
[----:B-1----:R-:W-:Y:S01]  /*2520*/  @P2 IMAD.HI.U32 R2, R0, c[0x0][0x2c8], RZ ;  /* 0x0000b20000022a27 */ /* 0x002fe200078e00ff */
[----:B------:R-:W-:-:S04]  /*2530*/  LOP3.LUT R3, R246, 0xff000000, RZ, 0xc0, !PT ;  /* 0xff000000f6037812 */ /* 0x000fc800078ec0ff */
[----:B------:R-:W-:Y:S02]  /*2540*/  @P2 SHF.R.U32.HI R0, RZ, c[0x0][0x2cc], R2 ;  /* 0x0000b300ff002a19 */ /* 0x000fe40000011602 */
[----:B------:R-:W-:Y:S01]  /*2550*/  SHF.R.U32.HI R6, RZ, 0x8, R3 ;  /* 0x00000008ff067819 */ /* 0x000fe20000011603 */
[----:B--2---:R-:W-:-:S04]  /*2560*/  @P6 IMAD.IADD R67, R4, 0x1, -R5 ;  /* 0x0000000104436824 */ /* 0x004fc800078e0a05 */
[----:B------:R-:W-:-:S05]  /*2570*/  IMAD.IADD R240, R7, 0x1, R67 ;  /* 0x0000000107f07824 */ /* 0x000fca00078e0243 */
[C---:B------:R-:W-:Y:S02]  /*2580*/  IADD3 R122, R240.reuse, 0x40, -R241 ;  /* 0x00000040f07a7810 */ /* 0x040fe40007ffe8f1 */
[----:B------:R-:W-:-:S03]  /*2590*/  IADD3 R2, R240, 0x3f, RZ ;  /* 0x0000003ff0027810 */ /* 0x000fc60007ffe0ff */
[----:B------:R-:W-:Y:S01]  /*25a0*/  IMAD.IADD R0, R122, 0x1, R0 ;  /* 0x000000017a007824 */ /* 0x000fe200078e0200 */
[----:B------:R-:W-:-:S04]  /*25b0*/  SHF.R.S32.HI R4, RZ, 0x1f, R2 ;  /* 0x0000001fff047819 */ /* 0x000fc80000011402 */
[----:B------:R-:W-:Y:S02]  /*25c0*/  SHF.R.S32.HI R5, RZ, 0x1f, R0 ;  /* 0x0000001fff057819 */ /* 0x000fe40000011400 */
[----:B------:R-:W-:Y:S02]  /*25d0*/  LEA.HI R3, R4, R2, RZ, 0x6 ;  /* 0x0000000204037211 */ /* 0x000fe400078f30ff */
[----:B------:R-:W-:Y:S02]  /*25e0*/  LEA.HI R2, R9, R6, RZ, 0x10 ;  /* 0x0000000609027211 */ /* 0x000fe400078f80ff */
[----:B------:R-:W-:Y:S02]  /*25f0*/  LEA.HI R0, R5, R0, RZ, 0x6 ;  /* 0x0000000005007211 */ /* 0x000fe400078f30ff */
[----:B------:R-:W-:Y:S02]  /*2600*/  LOP3.LUT R14, R2, 0xff, RZ, 0xc0, !PT ;  /* 0x000000ff020e7812 */ /* 0x000fe400078ec0ff */
[----:B------:R-:W-:-:S02]  /*2610*/  SHF.R.S32.HI R121, RZ, 0x6, R3 ;  /* 0x00000006ff797819 */ /* 0x000fc40000011403 */
[----:B------:R-:W-:Y:S01]  /*2620*/  SHF.R.S32.HI R0, RZ, 0x6, R0 ;  /* 0x00000006ff007819 */ /* 0x000fe20000011400 */
[----:B------:R1:W-:Y:S01]  /*2630*/  STL [R1], R14 ;  /* 0x0000000e01007387 */ /* 0x0003e20000100800 */
[----:B------:R-:W-:Y:S02]  /*2640*/  SHF.R.U32.HI R245, RZ, 0x10, R2 ;  /* 0x00000010fff57819 */ /* 0x000fe40000011602 */
[----:B------:R-:W-:Y:S01]  /*2650*/  IMNMX R6, R121, R0, PT ;  /* 0x0000000079067217 */ /* 0x000fe20003800200 */
[----:B------:R-:W-:Y:S01]  /*2660*/  IMAD.MOV.U32 R0, RZ, RZ, RZ ;  /* 0x000000ffff007224 */ /* 0x000fe200078e00ff */
[C---:B------:R-:W-:Y:S02]  /*2670*/  ISETP.NE.AND P1, PT, R245.reuse, RZ, PT ;  /* 0x000000fff500720c */ /* 0x040fe40003f25270 */
[----:B------:R-:W-:Y:S02]  /*2680*/  ISETP.GE.AND P0, PT, R6, 0x1, PT ;  /* 0x000000010600780c */ /* 0x000fe40003f06270 */
[----:B------:R-:W-:-:S11]  /*2690*/  SEL R119, R245, c[0x0][0x338], P1 ;  /* 0x0000ce00f5777a07 */ /* 0x000fd60000800000 */
[----:B------:R-:W-:Y:S05]  /*26a0*/  @!P0 BRA `(.L_x_1282) ;  /* 0x000001c000008947 */ /* 0x000fea0003800000 */
[----:B------:R-:W-:Y:S01]  /*26b0*/  IABS R2, R119 ;  /* 0x0000007700027213 */ /* 0x000fe20000000000 */
[----:B------:R-:W-:Y:S01]  /*26c0*/  IMAD.MOV.U32 R4, RZ, RZ, RZ ;  /* 0x000000ffff047224 */ /* 0x000fe200078e00ff */
[----:B------:R-:W-:Y:S02]  /*26d0*/  IADD3 R9, R119, -0x1, R6 ;  /* 0xffffffff77097810 */ /* 0x000fe40007ffe006 */
[----:B------:R-:W2:Y:S02]  /*26e0*/  I2F.RP R0, R2 ;  /* 0x0000000200007306 */ /* 0x000ea40000209400 */
[----:B------:R-:W-:-:S06]  /*26f0*/  IABS R11, R9 ;  /* 0x00000009000b7213 */ /* 0x000fcc0000000000 */
[----:B--2---:R-:W2:Y:S02]  /*2700*/  MUFU.RCP R0, R0 ;  /* 0x0000000000007308 */ /* 0x004ea40000001000 */
[----:B--2---:R-:W-:-:S06]  /*2710*/  IADD3 R0, R0, 0xffffffe, RZ ;  /* 0x0ffffffe00007810 */ /* 0x004fcc0007ffe0ff */
[----:B------:R-:W2:Y:S02]  /*2720*/  F2I.FTZ.U32.TRUNC.NTZ R5, R0 ;  /* 0x0000000000057305 */ /* 0x000ea4000021f000 */
[----:B--2---:R-:W-:-:S04]  /*2730*/  IMAD.MOV R0, RZ, RZ, -R5 ;  /* 0x000000ffff007224 */ /* 0x004fc800078e0a05 */
        /* <DEDUP_REMOVED lines=19> */
.L_x_1282:
[----:B------:R-:W-:Y:S05]  /*2870*/  BSYNC B0 ;  /* 0x0000000000007941 */ /* 0x000fea0003800000 */
.L_x_1281:
        /* <DEDUP_REMOVED lines=16> */
[----:B------:R-:W2:Y:S01]  /*2980*/  S2R R4, SR_TID.X ;  /* 0x0000000000047919 */ /* 0x000ea20000002100 */
[----:B------:R-:W-:Y:S01]  /*2990*/  SHF.R.S32.HI R2, RZ, 0x1f, R12 ;  /* 0x0000001fff027819 */ /* 0x000fe2000001140c */
[----:B------:R-:W-:Y:S01]  /*29a0*/  IMAD.MOV.U32 R5, RZ, RZ, c[0x0][0x238] ;  /* 0x00008e00ff057624 */ /* 0x000fe200078e00ff */
[----:B------:R-:W-:Y:S01]  /*29b0*/  LOP3.LUT R23, R246, 0xffff, RZ, 0xc0, !PT ;  /* 0x0000fffff6177812 */ /* 0x000fe200078ec0ff */
[----:B------:R-:W-:Y:S01]  /*29c0*/  IMAD.MOV.U32 R124, RZ, RZ, 0x6 ;  /* 0x00000006ff7c7424 */ /* 0x000fe200078e00ff */
[----:B------:R-:W-:Y:S01]  /*29d0*/  IADD3 R57, R0, -0x1, RZ ;  /* 0xffffffff00397810 */ /* 0x000fe20007ffe0ff */
[C---:B------:R-:W-:Y:S01]  /*29e0*/  IMAD.SHL.U32 R127, R5.reuse, 0x40, RZ ;  /* 0x00000040057f7824 */ /* 0x040fe200078e00ff */
[----:B------:R-:W-:Y:S01]  /*29f0*/  SEL R9, R252, RZ, !P6 ;  /* 0x000000fffc097207 */ /* 0x000fe20007000000 */
[----:B------:R-:W-:Y:S01]  /*2a00*/  IMAD.MOV.U32 R125, RZ, RZ, 0x5 ;  /* 0x00000005ff7d7424 */ /* 0x000fe200078e00ff */
[C---:B------:R-:W-:Y:S01]  /*2a10*/  SHF.L.U64.HI R126, R5.reuse, R124, c[0x0][0x23c] ;  /* 0x00008f00057e7619 */ /* 0x040fe2000001027c */
[----:B------:R-:W-:Y:S01]  /*2a20*/  IMAD.SHL.U32 R132, R5, 0x20, RZ ;  /* 0x0000002005847824 */ /* 0x000fe200078e00ff */
[----:B------:R-:W-:-:S02]  /*2a30*/  ISETP.NE.U32.AND P2, PT, RZ, c[0x0][0x340], PT ;  /* 0x0000d000ff007a0c */ /* 0x000fc40003f45070 */
[----:B------:R-:W-:Y:S02]  /*2a40*/  SHF.L.U64.HI R125, R5, R125, c[0x0][0x23c] ;  /* 0x00008f00057d7619 */ /* 0x000fe4000001027d */
[----:B------:R-:W-:Y:S02]  /*2a50*/  ISETP.NE.AND.EX P4, PT, RZ, c[0x0][0x344], PT, P2 ;  /* 0x0000d100ff007a0c */ /* 0x000fe40003f85320 */
[----:B------:R-:W-:Y:S02]  /*2a60*/  ISETP.GE.AND P5, PT, R205, c[0x0][0x1d4], PT ;  /* 0x00007500cd007a0c */ /* 0x000fe40003fa6270 */
[----:B------:R-:W-:Y:S02]  /*2a70*/  P2R R11, PR, RZ, 0x10 ;  /* 0x00000010ff0b7803 */ /* 0x000fe40000000000 */
[----:B--2---:R-:W-:-:S04]  /*2a80*/  SHF.R.S32.HI R10, RZ, 0x1f, R4 ;  /* 0x0000001fff0a7819 */ /* 0x004fc80000011404 */
[----:B------:R-:W-:-:S04]  /*2a90*/  LEA.HI R10, R10, R4, RZ, 0x3 ;  /* 0x000000040a0a7211 */ /* 0x000fc800078f18ff */
[----:B------:R-:W-:-:S04]  /*2aa0*/  SHF.R.S32.HI R10, RZ, 0x3, R10 ;  /* 0x00000003ff0a7819 */ /* 0x000fc8000001140a */
[----:B------:R-:W-:Y:S01]  /*2ab0*/  IADD3 R68, P0, R10, R12, RZ ;  /* 0x0000000c0a447210 */ /* 0x000fe20007f1e0ff */
[----:B------:R-:W-:-:S03]  /*2ac0*/  IMAD.IADD R116, R67, 0x1, -R10 ;  /* 0x0000000143747824 */ /* 0x000fc600078e0a0a */
[----:B------:R-:W-:Y:S01]  /*2ad0*/  LEA.HI.X.SX32 R69, R10, R2, 0x1, P0 ;  /* 0x000000020a457211 */ /* 0x000fe200000f0eff */
[----:B------:R-:W-:Y:S01]  /*2ae0*/  IMAD.WIDE.U32 R2, R68, c[0x0][0x238], R202 ;  /* 0x00008e0044027a25 */ /* 0x000fe200078e00ca */
[----:B------:R-:W-:Y:S02]  /*2af0*/  SEL R10, R251, RZ, !P6 ;  /* 0x000000fffb0a7207 */ /* 0x000fe40007000000 */
[----:B------:R-:W-:Y:S01]  /*2b00*/  ISETP.GE.AND P6, PT, R202, c[0x0][0x1d4], PT ;  /* 0x00007500ca007a0c */ /* 0x000fe20003fc6270 */
[----:B------:R-:W-:Y:S02]  /*2b10*/  IMAD R4, R69, c[0x0][0x238], RZ ;  /* 0x00008e0045047a24 */ /* 0x000fe400078e02ff */
[----:B------:R-:W-:Y:S02]  /*2b20*/  IMAD R0, R57, -0x40, R116 ;  /* 0xffffffc039007824 */ /* 0x000fe400078e0274 */
[----:B------:R-:W-:-:S03]  /*2b30*/  IMAD R4, R68, c[0x0][0x23c], R4 ;  /* 0x00008f0044047a24 */ /* 0x000fc600078e0204 */
[C---:B------:R-:W-:Y:S01]  /*2b40*/  ISETP.GT.AND P0, PT, R0.reuse, 0x20, PT ;  /* 0x000000200000780c */ /* 0x040fe20003f04270 */
[----:B------:R-:W-:Y:S01]  /*2b50*/  IMAD.IADD R3, R3, 0x1, R4 ;  /* 0x0000000103037824 */ /* 0x000fe200078e0204 */
[----:B------:R-:W-:Y:S01]  /*2b60*/  ISETP.GE.AND P1, PT, R0, 0x1, PT ;  /* 0x000000010000780c */ /* 0x000fe20003f26270 */
[----:B------:R-:W-:Y:S02]  /*2b70*/  IMAD R4, R9, c[0x0][0x248], RZ ;  /* 0x0000920009047a24 */ /* 0x000fe400078e02ff */
[----:B------:R-:W-:-:S04]  /*2b80*/  IMAD.WIDE.U32 R2, R23, c[0x0][0x240], R2 ;  /* 0x0000900017027a25 */ /* 0x000fc800078e0002 */
[----:B------:R-:W-:Y:S02]  /*2b90*/  IMAD R3, R23, c[0x0][0x244], R3 ;  /* 0x0000910017037a24 */ /* 0x000fe400078e0203 */
[C---:B------:R-:W-:Y:S02]  /*2ba0*/  IMAD R4, R10.reuse, c[0x0][0x24c], R4 ;  /* 0x000093000a047a24 */ /* 0x040fe400078e0204 */
[----:B------:R-:W-:Y:S01]  /*2bb0*/  IMAD.WIDE.U32 R78, R10, c[0x0][0x248], R2 ;  /* 0x000092000a4e7a25 */ /* 0x000fe200078e0002 */
[----:B------:R-:W-:-:S03]  /*2bc0*/  SHF.R.S32.HI R3, RZ, 0x1f, R57 ;  /* 0x0000001fff037819 */ /* 0x000fc60000011439 */
[----:B------:R-:W-:Y:S02]  /*2bd0*/  IMAD.IADD R77, R79, 0x1, R4 ;  /* 0x000000014f4d7824 */ /* 0x000fe400078e0204 */
[----:B------:R-:W-:Y:S02]  /*2be0*/  IMAD.MOV.U32 R76, RZ, RZ, R78 ;  /* 0x000000ffff4c7224 */ /* 0x000fe400078e004e */
[----:B------:R-:W-:Y:S02]  /*2bf0*/  IMAD R2, R126, R57, RZ ;  /* 0x000000397e027224 */ /* 0x000fe400078e02ff */
[----:B------:R-:W-:-:S04]  /*2c00*/  IMAD.WIDE.U32 R6, R57, R127, R76 ;  /* 0x0000007f39067225 */ /* 0x000fc800078e004c */
[----:B------:R-:W-:Y:S01]  /*2c10*/  IMAD R0, R3, R127, R2 ;  /* 0x0000007f03007224 */ /* 0x000fe200078e0202 */
[----:B------:R-:W-:Y:S02]  /*2c20*/  @P0 IADD3 R3, P2, R132, R6, RZ ;  /* 0x0000000684030210 */ /* 0x000fe40007f5e0ff */
[----:B------:R-:W-:Y:S01]  /*2c30*/  @P1 LEA R4, P3, R6, c[0x0][0x220], 0x1 ;  /* 0x0000880006041a11 */ /* 0x000fe200078608ff */
[----:B------:R-:W-:-:S04]  /*2c40*/  IMAD.IADD R0, R7, 0x1, R0 ;  /* 0x0000000107007824 */ /* 0x000fc800078e0200 */
[----:B------:R-:W-:Y:S01]  /*2c50*/  @P0 IMAD.X R7, R0, 0x1, R125, P2 ;  /* 0x0000000100070824 */ /* 0x000fe200010e067d */
[----:B------:R-:W-:Y:S02]  /*2c60*/  @P0 LEA R2, P2, R3, c[0x0][0x220], 0x1 ;  /* 0x0000880003020a11 */ /* 0x000fe400078408ff */
[----:B------:R-:W-:Y:S02]  /*2c70*/  @P1 LEA.HI.X R5, R6, c[0x0][0x224], R0, 0x1, P3 ;  /* 0x0000890006051a11 */ /* 0x000fe400018f0c00 */
[----:B------:R-:W-:Y:S02]  /*2c80*/  @P4 IADD3 R6, P3, R249, c[0x0][0x340], RZ ;  /* 0x0000d000f9064a10 */ /* 0x000fe40007f7e0ff */
[----:B------:R-:W-:Y:S01]  /*2c90*/  @P0 LEA.HI.X R3, R3, c[0x0][0x224], R7, 0x1, P2 ;  /* 0x0000890003030a11 */ /* 0x000fe200010f0c07 */
[----:B------:R-:W-:Y:S01]  /*2ca0*/  @!PT LDS RZ, [RZ] ;  /* 0x00000000fffff984 */ /* 0x000fe20000000800 */
[----:B------:R-:W-:Y:S01]  /*2cb0*/  @!PT LDS RZ, [RZ] ;  /* 0x00000000fffff984 */ /* 0x000fe20000000800 */
[----:B------:R-:W-:Y:S01]  /*2cc0*/  @!PT LDS RZ, [RZ] ;  /* 0x00000000fffff984 */ /* 0x000fe20000000800 */
[----:B------:R2:W-:Y:S01]  /*2cd0*/  @P1 LDGSTS.E.BYPASS.LTC128B.128 [R193+0x6100], [R4.64], !P6 ;  /* 0x0610000004c11fae */ /* 0x0005e2000f101d48 */
[----:B------:R-:W-:Y:S02]  /*2ce0*/  @P4 IADD3.X R7, R250, c[0x0][0x344], RZ, P3, !PT ;  /* 0x0000d100fa074a10 */ /* 0x000fe40001ffe4ff */
[----:B------:R-:W-:Y:S01]  /*2cf0*/  ISETP.NE.AND P3, PT, R11, RZ, PT ;  /* 0x000000ff0b00720c */ /* 0x000fe20003f65270 */
[----:B------:R2:W-:Y:S01]  /*2d00*/  @P1 LDGSTS.E.BYPASS.LTC128B.128 [R193+0x8100], [R4.64+0x80], !P5 ;  /* 0x0810008004c11fae */ /* 0x0005e2000e901d48 */
[----:B------:R-:W-:-:S11]  /*2d10*/  ISETP.GE.AND P4, PT, R206, c[0x0][0x1d4], PT ;  /* 0x00007500ce007a0c */ /* 0x000fd60003f86270 */
[----:B------:R-:W3:Y:S01]  /*2d20*/  @P3 LDG.E R0, [R6.64] ;  /* 0x0000000806003981 */ /* 0x000ee2000c1e1900 */
[----:B------:R-:W-:-:S03]  /*2d30*/  ISETP.GE.AND P2, PT, R102, c[0x0][0x27c], PT ;  /* 0x00009f0066007a0c */ /* 0x000fc60003f46270 */
[----:B------:R2:W-:Y:S01]  /*2d40*/  @P1 LDGSTS.E.BYPASS.LTC128B.128 [R193+0xa100], [R4.64+0x100], !P4 ;  /* 0x0a10010004c11fae */ /* 0x0005e2000e101d48 */
[----:B------:R-:W-:Y:S01]  /*2d50*/  IMAD.MOV.U32 R120, RZ, RZ, c[0x0][0x27c] ;  /* 0x00009f00ff787624 */ /* 0x000fe200078e00ff */
[----:B------:R-:W-:Y:S02]  /*2d60*/  LOP3.LUT R217, R217, 0xfffffffd, RZ, 0xc0, !PT ;  /* 0xfffffffdd9d97812 */ /* 0x000fe400078ec0ff */
[----:B------:R2:W-:Y:S04]  /*2d70*/  @P0 LDGSTS.E.BYPASS.LTC128B.128 [R193+0x7100], [R2.64], !P6 ;  /* 0x0710000002c10fae */ /* 0x0005e8000f101d48 */
[----:B------:R2:W-:Y:S04]  /*2d80*/  @P0 LDGSTS.E.BYPASS.LTC128B.128 [R193+0x9100], [R2.64+0x80], !P5 ;  /* 0x0910008002c10fae */ /* 0x0005e8000e901d48 */
[----:B------:R2:W-:Y:S01]  /*2d90*/  @P0 LDGSTS.E.BYPASS.LTC128B.128 [R193+0xb100], [R2.64+0x100], !P4 ;  /* 0x0b10010002c10fae */ /* 0x0005e2000e101d48 */
[----:B------:R-:W-:-:S03]  /*2da0*/  SHF.R.S32.HI R141, RZ, 0x1f, R140 ;  /* 0x0000001fff8d7819 */ /* 0x000fc6000001148c */
[----:B------:R-:W0:Y:S01]  /*2db0*/  LDGDEPBAR ;  /* 0x00000000000079af */ /* 0x000e220000000000 */
[----:B------:R-:W-:Y:S01]  /*2dc0*/  WARPSYNC 0xffffffff ;  /* 0xffffffff00007948 */ /* 0x000fe20003800000 */
[----:B------:R-:W-:Y:S01]  /*2dd0*/  SHF.R.S32.HI R11, RZ, 0x1f, R215 ;  /* 0x0000001fff0b7819 */ /* 0x000fe200000114d7 */
[----:B------:R-:W-:Y:S01]  /*2de0*/  IMAD.SHL.U32 R120, R120, 0x2, RZ ;  /* 0x0000000278787824 */ /* 0x000fe200078e00ff */
[----:B------:R-:W-:Y:S02]  /*2df0*/  @P2 LOP3.LUT R217, R217, 0x2, RZ, 0xfc, !PT ;  /* 0x00000002d9d92812 */ /* 0x000fe400078efcff */
[----:B-----5:R-:W-:Y:S02]  /*2e00*/  SHF.R.S32.HI R17, RZ, 0x1f, R128 ;  /* 0x0000001fff117819 */ /* 0x020fe40000011480 */
[----:B---3--:R-:W-:Y:S01]  /*2e10*/  @P3 SHF.R.S32.HI R16, RZ, 0x1f, R0 ;  /* 0x0000001fff103819 */ /* 0x008fe20000011400 */
[----:B------:R-:W-:Y:S02]  /*2e20*/  @!P3 IMAD.MOV.U32 R0, RZ, RZ, R251 ;  /* 0x000000ffff00b224 */ /* 0x000fe400078e00fb */
[----:B------:R-:W-:-:S02]  /*2e30*/  @!P3 IMAD.MOV.U32 R16, RZ, RZ, R252 ;  /* 0x000000ffff10b224 */ /* 0x000fc400078e00fc */
[----:B--2---:R-:W-:Y:S01]  /*2e40*/  IMAD R6, R11, c[0x0][0x280], RZ ;  /* 0x0000a0000b067a24 */ /* 0x004fe200078e02ff */
[----:B------:R-:W-:Y:S01]  /*2e50*/  ISETP.GE.AND P1, PT, R106, c[0x0][0x27c], PT ;  /* 0x00009f006a007a0c */ /* 0x000fe20003f26270 */
[----:B------:R-:W-:Y:S01]  /*2e60*/  IMAD.WIDE.U32 R4, R215, c[0x0][0x280], R140 ;  /* 0x0000a000d7047a25 */ /* 0x000fe200078e008c */
[----:B------:R-:W-:Y:S01]  /*2e70*/  ISETP.GE.AND P0, PT, R105, c[0x0][0x27c], PT ;  /* 0x00009f0069007a0c */ /* 0x000fe20003f06270 */
[----:B------:R-:W-:Y:S01]  /*2e80*/  BAR.SYNC.DEFER_BLOCKING 0x0 ;  /* 0x0000000000007b1d */ /* 0x000fe20000010000 */
[----:B------:R-:W-:Y:S01]  /*2e90*/  LOP3.LUT R217, R217, 0xfffffffe, RZ, 0xc0, !PT ;  /* 0xfffffffed9d97812 */ /* 0x000fe200078ec0ff */
[----:B------:R-:W-:Y:S01]  /*2ea0*/  IMAD R6, R215, c[0x0][0x284], R6 ;  /* 0x0000a100d7067a24 */ /* 0x000fe200078e0206 */
[----:B------:R-:W-:Y:S01]  /*2eb0*/  MOV R131, c[0x0][0x290] ;  /* 0x0000a40000837a02 */ /* 0x000fe20000000f00 */
[----:B------:R-:W-:-:S02]  /*2ec0*/  IMAD.WIDE.U32 R2, R23, c[0x0][0x260], R202 ;  /* 0x0000980017027a25 */ /* 0x000fc400078e00ca */
[----:B------:R-:W-:Y:S02]  /*2ed0*/  ULDC.U8 UR5, c[0x0][0x298] ;  /* 0x0000a60000057ab9 */ /* 0x000fe40000000000 */
[----:B------:R-:W-:Y:S02]  /*2ee0*/  IMAD R7, R9, c[0x0][0x268], RZ ;  /* 0x00009a0009077a24 */ /* 0x000fe400078e02ff */
[----:B------:R-:W-:Y:S01]  /*2ef0*/  IMAD.IADD R9, R5, 0x1, R6 ;  /* 0x0000000105097824 */ /* 0x000fe200078e0206 */
[----:B------:R-:W-:Y:S01]  /*2f00*/  @P1 LOP3.LUT R217, R217, 0x1, RZ, 0xfc, !PT ;  /* 0x00000001d9d91812 */ /* 0x000fe200078efcff */
[----:B------:R-:W-:Y:S01]  /*2f10*/  IMAD R5, R11, c[0x0][0x290], RZ ;  /* 0x0000a4000b057a24 */ /* 0x000fe200078e02ff */
[----:B------:R-:W-:Y:S01]  /*2f20*/  SEL R11, RZ, c[0x0][0x27c], !P1 ;  /* 0x00009f00ff0b7a07 */ /* 0x000fe20004800000 */
[----:B------:R-:W-:Y:S01]  /*2f30*/  IMAD R3, R23, c[0x0][0x264], R3 ;  /* 0x0000990017037a24 */ /* 0x000fe200078e0203 */
[----:B------:R-:W-:Y:S01]  /*2f40*/  LOP3.LUT R217, R217, 0xfffffffb, RZ, 0xc0, !PT ;  /* 0xfffffffbd9d97812 */ /* 0x000fe200078ec0ff */
[----:B------:R-:W-:Y:S01]  /*2f50*/  IMAD.IADD R117, R8, 0x1, R13 ;  /* 0x0000000108757824 */ /* 0x000fe200078e020d */
[----:B------:R-:W-:Y:S01]  /*2f60*/  SEL R13, RZ, c[0x0][0x27c], !P0 ;  /* 0x00009f00ff0d7a07 */ /* 0x000fe20004000000 */
[----:B------:R-:W-:Y:S01]  /*2f70*/  IMAD.MOV.U32 R8, RZ, RZ, R4 ;  /* 0x000000ffff087224 */ /* 0x000fe200078e0004 */
[----:B------:R-:W-:Y:S01]  /*2f80*/  @P0 LOP3.LUT R217, R217, 0x4, RZ, 0xfc, !PT ;  /* 0x00000004d9d90812 */ /* 0x000fe200078efcff */
[----:B-1----:R-:W-:-:S02]  /*2f90*/  IMAD R14, R215, c[0x0][0x294], R5 ;  /* 0x0000a500d70e7a24 */ /* 0x002fc400078e0205 */
[----:B------:R-:W-:Y:S01]  /*2fa0*/  IMAD.WIDE.U32 R70, R10, c[0x0][0x268], R2 ;  /* 0x00009a000a467a25 */ /* 0x000fe200078e0002 */
[----:B------:R-:W-:-:S03]  /*2fb0*/  LOP3.LUT R217, R217, 0xffffffef, RZ, 0xc0, !PT ;  /* 0xffffffefd9d97812 */ /* 0x000fc600078ec0ff */
[----:B------:R-:W-:Y:S01]  /*2fc0*/  IMAD.WIDE.U32 R4, R215, c[0x0][0x280], R102 ;  /* 0x0000a000d7047a25 */ /* 0x000fe200078e0066 */
[----:B------:R-:W-:-:S03]  /*2fd0*/  LOP3.LUT R217, R217, 0xfffffff7, RZ, 0xc0, !PT ;  /* 0xfffffff7d9d97812 */ /* 0x000fc600078ec0ff */
[----:B------:R-:W-:Y:S01]  /*2fe0*/  IMAD R24, R10, c[0x0][0x26c], R7 ;  /* 0x00009b000a187a24 */ /* 0x000fe200078e0207 */
[----:B------:R-:W-:Y:S01]  /*2ff0*/  SEL R10, RZ, c[0x0][0x27c], !P2 ;  /* 0x00009f00ff0a7a07 */ /* 0x000fe20005000000 */
[----:B------:R-:W-:-:S04]  /*3000*/  IMAD.WIDE.U32 R2, R215, c[0x0][0x290], R140 ;  /* 0x0000a400d7027a25 */ /* 0x000fc800078e008c */
[----:B------:R-:W-:Y:S02]  /*3010*/  IMAD.IADD R5, R6, 0x1, R5 ;  /* 0x0000000106057824 */ /* 0x000fe400078e0205 */
[----:B------:R-:W-:Y:S01]  /*3020*/  IMAD.IADD R7, R3, 0x1, R14 ;  /* 0x0000000103077824 */ /* 0x000fe200078e020e */
[----:B------:R-:W-:Y:S01]  /*3030*/  IADD3 R3, R102, R10, RZ ;  /* 0x0000000a66037210 */ /* 0x000fe20007ffe0ff */
[----:B------:R-:W-:Y:S02]  /*3040*/  IMAD.MOV.U32 R6, RZ, RZ, R2 ;  /* 0x000000ffff067224 */ /* 0x000fe400078e0002 */
[----:B------:R-:W-:Y:S01]  /*3050*/  IMAD.IADD R2, R106, 0x1, R11 ;  /* 0x000000016a027824 */ /* 0x000fe200078e020b */
[----:B------:R-:W-:Y:S01]  /*3060*/  SHF.R.S32.HI R11, RZ, 0x1f, R3 ;  /* 0x0000001fff0b7819 */ /* 0x000fe20000011403 */
[----:B------:R-:W-:Y:S02]  /*3070*/  IMAD.IADD R13, R105, 0x1, R13 ;  /* 0x00000001690d7824 */ /* 0x000fe400078e020d */
[----:B------:R-:W-:Y:S01]  /*3080*/  IMAD.MOV.U32 R135, RZ, RZ, c[0x0][0x2b8] ;  /* 0x0000ae00ff877624 */ /* 0x000fe200078e00ff */
[----:B------:R-:W-:Y:S01]  /*3090*/  SHF.R.S32.HI R10, RZ, 0x1f, R2 ;  /* 0x0000001fff0a7819 */ /* 0x000fe20000011402 */
[----:B------:R-:W-:Y:S01]  /*30a0*/  IMAD.MOV.U32 R134, RZ, RZ, c[0x0][0x27c] ;  /* 0x00009f00ff867624 */ /* 0x000fe200078e00ff */
[----:B------:R-:W-:Y:S01]  /*30b0*/  SHF.R.S32.HI R15, RZ, 0x1f, R13 ;  /* 0x0000001fff0f7819 */ /* 0x000fe2000001140d */
[----:B------:R-:W-:Y:S01]  /*30c0*/  IMAD.MOV.U32 R130, RZ, RZ, c[0x0][0x280] ;  /* 0x0000a000ff827624 */ /* 0x000fe200078e00ff */
[CC--:B------:R-:W-:Y:S01]  /*30d0*/  LEA.HI R12, R11.reuse, R3.reuse, RZ, 0x3 ;  /* 0x000000030b0c7211 */ /* 0x0c0fe200078f18ff */
[----:B------:R-:W-:Y:S01]  /*30e0*/  IMAD.WIDE.U32 R92, R0, c[0x0][0x2b0], RZ ;  /* 0x0000ac00005c7a25 */ /* 0x000fe200078e00ff */
[----:B------:R-:W-:-:S02]  /*30f0*/  LEA.HI R18, R11, R3, RZ, 0x6 ;  /* 0x000000030b127211 */ /* 0x000fc400078f30ff */
[-C--:B------:R-:W-:Y:S01]  /*3100*/  LEA.HI R11, R10, R2.reuse, RZ, 0x3 ;  /* 0x000000020a0b7211 */ /* 0x080fe200078f18ff */
[----:B------:R-:W-:Y:S01]  /*3110*/  IMAD.WIDE.U32 R84, R128, c[0x0][0x290], R6 ;  /* 0x0000a40080547a25 */ /* 0x000fe200078e0006 */
[----:B------:R-:W-:Y:S02]  /*3120*/  LEA.HI R20, R10, R2, RZ, 0x6 ;  /* 0x000000020a147211 */ /* 0x000fe400078f30ff */
[-C--:B------:R-:W-:Y:S01]  /*3130*/  LEA.HI R10, R15, R13.reuse, RZ, 0x3 ;  /* 0x0000000d0f0a7211 */ /* 0x080fe200078f18ff */
[----:B------:R-:W-:Y:S01]  /*3140*/  IMAD.WIDE.U32 R2, R215, c[0x0][0x290], R102 ;  /* 0x0000a400d7027a25 */ /* 0x000fe200078e0066 */
[----:B------:R-:W-:Y:S02]  /*3150*/  LEA.HI R13, R15, R13, RZ, 0x6 ;  /* 0x0000000d0f0d7211 */ /* 0x000fe400078f30ff */
[----:B------:R-:W-:Y:S01]  /*3160*/  SHF.L.U32 R18, R18, 0x6, RZ ;  /* 0x0000000612127819 */ /* 0x000fe200000006ff */
[----:B------:R-:W-:Y:S01]  /*3170*/  IMAD.IADD R3, R14, 0x1, R3 ;  /* 0x000000010e037824 */ /* 0x000fe200078e0203 */
[----:B------:R-:W-:Y:S01]  /*3180*/  LOP3.LUT R19, R226, 0x38, R12, 0xf8, !PT ;  /* 0x00000038e2137812 */ /* 0x000fe200078ef80c */
[----:B------:R-:W-:Y:S01]  /*3190*/  IMAD.SHL.U32 R14, R20, 0x40, RZ ;  /* 0x00000040140e7824 */ /* 0x000fe200078e00ff */
[----:B------:R-:W-:Y:S01]  /*31a0*/  LOP3.LUT R22, R18, 0x7ffff000, RZ, 0xc0, !PT ;  /* 0x7ffff00012167812 */ /* 0x000fe200078ec0ff */
[----:B------:R-:W-:Y:S01]  /*31b0*/  IMAD.SHL.U32 R13, R13, 0x40, RZ ;  /* 0x000000400d0d7824 */ /* 0x000fe200078e00ff */
[----:B------:R-:W-:Y:S01]  /*31c0*/  LOP3.LUT R18, R226, 0x38, R10, 0xf8, !PT ;  /* 0x00000038e2127812 */ /* 0x000fe200078ef80a */
[----:B------:R-:W-:Y:S01]  /*31d0*/  IMAD.WIDE.U32 R90, R23, c[0x0][0x1e8], RZ ;  /* 0x00007a00175a7a25 */ /* 0x000fe200078e00ff */
[----:B------:R-:W-:-:S02]  /*31e0*/  LOP3.LUT R21, R19, R227, RZ, 0x3c, !PT ;  /* 0x000000e313157212 */ /* 0x000fc400078e3cff */
[----:B------:R-:W-:Y:S01]  /*31f0*/  LOP3.LUT R15, R226, 0x38, R11, 0xf8, !PT ;  /* 0x00000038e20f7812 */ /* 0x000fe200078ef80b */
[----:B------:R-:W-:Y:S01]  /*3200*/  IMAD.WIDE.U32 R88, R23, c[0x0][0x210], RZ ;  /* 0x0000840017587a25 */ /* 0x000fe200078e00ff */
[----:B------:R-:W-:Y:S02]  /*3210*/  LOP3.LUT R19, R14, 0x7ffff000, RZ, 0xc0, !PT ;  /* 0x7ffff0000e137812 */ /* 0x000fe400078ec0ff */
[----:B------:R-:W-:Y:S01]  /*3220*/  ISETP.NE.AND P1, PT, R135, 0x1, PT ;  /* 0x000000018700780c */ /* 0x000fe20003f25270 */
[----:B------:R-:W-:Y:S01]  /*3230*/  IMAD.WIDE.U32 R86, R128, c[0x0][0x280], R8 ;  /* 0x0000a00080567a25 */ /* 0x000fe200078e0008 */
[----:B------:R-:W-:Y:S02]  /*3240*/  LOP3.LUT R14, R13, 0x7ffff000, RZ, 0xc0, !PT ;  /* 0x7ffff0000d0e7812 */ /* 0x000fe400078ec0ff */
[-C--:B------:R-:W-:Y:S01]  /*3250*/  LOP3.LUT R13, R18, R227.reuse, RZ, 0x3c, !PT ;  /* 0x000000e3120d7212 */ /* 0x080fe200078e3cff */
[----:B------:R-:W-:Y:S01]  /*3260*/  IMAD.WIDE.U32 R82, R128, c[0x0][0x280], R4 ;  /* 0x0000a00080527a25 */ /* 0x000fe200078e0004 */
[----:B------:R-:W-:-:S02]  /*3270*/  LOP3.LUT R15, R15, R227, RZ, 0x3c, !PT ;  /* 0x000000e30f0f7212 */ /* 0x000fc400078e3cff */
[----:B------:R-:W-:Y:S01]  /*3280*/  ISETP.GE.AND P0, PT, R134, 0x1, PT ;  /* 0x000000018600780c */ /* 0x000fe20003f06270 */
[----:B------:R-:W-:Y:S01]  /*3290*/  IMAD.WIDE.U32 R80, R128, c[0x0][0x290], R2 ;  /* 0x0000a40080507a25 */ /* 0x000fe200078e0002 */
[--C-:B------:R-:W-:Y:S02]  /*32a0*/  IADD3 R18, R13, R14, R228.reuse ;  /* 0x0000000e0d127210 */ /* 0x100fe40007ffe0e4 */
[--C-:B------:R-:W-:Y:S01]  /*32b0*/  IADD3 R19, R15, R19, R228.reuse ;  /* 0x000000130f137210 */ /* 0x100fe20007ffe0e4 */
[----:B------:R-:W-:Y:S01]  /*32c0*/  IMAD R13, R16, c[0x0][0x2b0], RZ ;  /* 0x0000ac00100d7a24 */ /* 0x000fe200078e02ff */
[----:B------:R-:W-:Y:S01]  /*32d0*/  IADD3 R21, R21, R22, R228 ;  /* 0x0000001615157210 */ /* 0x000fe20007ffe0e4 */
[C---:B------:R-:W-:Y:S01]  /*32e0*/  IMAD R15, R17.reuse, c[0x0][0x290], RZ ;  /* 0x0000a400110f7a24 */ /* 0x040fe200078e02ff */
[----:B------:R-:W-:Y:S01]  /*32f0*/  LOP3.LUT R75, R12, 0xfffffff8, RZ, 0xc0, !PT ;  /* 0xfffffff80c4b7812 */ /* 0x000fe200078ec0ff */
[----:B------:R-:W-:Y:S01]  /*3300*/  IMAD R16, R17, c[0x0][0x280], RZ ;  /* 0x0000a00011107a24 */ /* 0x000fe200078e02ff */
[----:B------:R-:W-:Y:S01]  /*3310*/  LOP3.LUT R74, R11, 0xfffffff8, RZ, 0xc0, !PT ;  /* 0xfffffff80b4a7812 */ /* 0x000fe200078ec0ff */
[----:B------:R-:W-:Y:S01]  /*3320*/  IMAD R14, R0, c[0x0][0x2b4], R13 ;  /* 0x0000ad00000e7a24 */ /* 0x000fe200078e020d */
[----:B------:R-:W-:Y:S01]  /*3330*/  LOP3.LUT R73, R10, 0xfffffff8, RZ, 0xc0, !PT ;  /* 0xfffffff80a497812 */ /* 0x000fe200078ec0ff */
[C---:B------:R-:W-:Y:S01]  /*3340*/  IMAD R0, R128.reuse, c[0x0][0x294], R15 ;  /* 0x0000a50080007a24 */ /* 0x040fe200078e020f */
[----:B------:R-:W-:Y:S01]  /*3350*/  @P1 LOP3.LUT R217, R217, 0x8, RZ, 0xfc, !PT ;  /* 0x00000008d9d91812 */ /* 0x000fe200078efcff */
[----:B------:R-:W-:Y:S01]  /*3360*/  IMAD R13, R128, c[0x0][0x284], R16 ;  /* 0x0000a100800d7a24 */ /* 0x000fe200078e0210 */
[CC--:B------:R-:W-:Y:S01]  /*3370*/  SHF.L.U64.HI R123, R130.reuse, R124.reuse, c[0x0][0x284] ;  /* 0x0000a100827b7619 */ /* 0x0c0fe2000001027c */
[----:B------:R-:W-:Y:S01]  /*3380*/  IMAD R133, R243, 0x40, R215 ;  /* 0x00000040f3857824 */ /* 0x000fe200078e02d7 */
[----:B------:R-:W-:Y:S01]  /*3390*/  SHF.L.U64.HI R124, R131, R124, c[0x0][0x294] ;  /* 0x0000a500837c7619 */ /* 0x000fe2000001027c */
[----:B------:R-:W-:Y:S01]  /*33a0*/  IMAD.SHL.U32 R130, R130, 0x40, RZ ;  /* 0x0000004082827824 */ /* 0x000fe200078e00ff */
[----:B------:R-:W-:Y:S01]  /*33b0*/  IADD3 R113, R93, R14, RZ ;  /* 0x0000000e5d717210 */ /* 0x000fe20007ffe0ff */
[----:B------:R-:W-:Y:S01]  /*33c0*/  IMAD.SHL.U32 R131, R131, 0x40, RZ ;  /* 0x0000004083837824 */ /* 0x000fe200078e00ff */
[----:B------:R-:W-:Y:S01]  /*33d0*/  SHF.R.S32.HI R112, RZ, 0x3, R12 ;  /* 0x00000003ff707819 */ /* 0x000fe2000001140c */
[C---:B------:R-:W-:Y:S01]  /*33e0*/  IMAD R115, R23.reuse, c[0x0][0x1ec], R91 ;  /* 0x00007b0017737a24 */ /* 0x040fe200078e025b */
[----:B------:R-:W-:Y:S01]  /*33f0*/  SHF.R.S32.HI R111, RZ, 0x3, R11 ;  /* 0x00000003ff6f7819 */ /* 0x000fe2000001140b */
[----:B------:R-:W-:Y:S01]  /*3400*/  IMAD R114, R23, c[0x0][0x214], R89 ;  /* 0x0000850017727a24 */ /* 0x000fe200078e0259 */
[----:B------:R-:W-:Y:S01]  /*3410*/  SHF.R.S32.HI R110, RZ, 0x3, R10 ;  /* 0x00000003ff6e7819 */ /* 0x000fe2000001140a */
[----:B------:R-:W-:Y:S01]  /*3420*/  IMAD.IADD R72, R71, 0x1, R24 ;  /* 0x0000000147487824 */ /* 0x000fe200078e0218 */
[----:B------:R-:W-:Y:S01]  /*3430*/  IADD3 R108, R85, R0, RZ ;  /* 0x00000000556c7210 */ /* 0x000fe20007ffe0ff */
[----:B------:R-:W-:Y:S01]  /*3440*/  IMAD.IADD R109, R87, 0x1, R13 ;  /* 0x00000001576d7824 */ /* 0x000fe200078e020d */
[----:B------:R-:W-:Y:S01]  /*3450*/  SHF.R.S32.HI R101, RZ, 0x1f, R75 ;  /* 0x0000001fff657819 */ /* 0x000fe2000001144b */
[----:B------:R-:W-:Y:S01]  /*3460*/  IMAD.IADD R104, R13, 0x1, R83 ;  /* 0x000000010d687824 */ /* 0x000fe200078e0253 */
[----:B------:R-:W-:Y:S01]  /*3470*/  SHF.R.S32.HI R100, RZ, 0x1f, R74 ;  /* 0x0000001fff647819 */ /* 0x000fe2000001144a */
[----:B------:R-:W-:Y:S01]  /*3480*/  IMAD.IADD R98, R0, 0x1, R81 ;  /* 0x0000000100627824 */ /* 0x000fe200078e0251 */
[----:B------:R-:W-:Y:S01]  /*3490*/  SHF.R.S32.HI R99, RZ, 0x1f, R73 ;  /* 0x0000001fff637819 */ /* 0x000fe20000011449 */
[----:B------:R-:W-:Y:S01]  /*34a0*/  IMAD.SHL.U32 R97, R21, 0x2, RZ ;  /* 0x0000000215617824 */ /* 0x000fe200078e00ff */
[----:B------:R-:W-:Y:S01]  /*34b0*/  SHF.L.U32 R95, R18, 0x1, RZ ;  /* 0x00000001125f7819 */ /* 0x000fe200000006ff */
[----:B------:R-:W-:Y:S01]  /*34c0*/  IMAD.SHL.U32 R96, R19, 0x2, RZ ;  /* 0x0000000213607824 */ /* 0x000fe200078e00ff */
[----:B------:R-:W-:-:S02]  /*34d0*/  @P0 LOP3.LUT R217, R217, 0x10, RZ, 0xfc, !PT ;  /* 0x00000010d9d90812 */ /* 0x000fc400078efcff */
.L_x_1308:
        /* <DEDUP_REMOVED lines=108> */
.L_x_1288:
[----:B------:R-:W-:Y:S05]  /*3ba0*/  BSYNC B0 ;  /* 0x0000000000007941 */ /* 0x000fea0003800000 */
.L_x_1287:
        /* <DEDUP_REMOVED lines=96> */
.L_x_1291:
[----:B------:R-:W-:Y:S05]  /*41b0*/  BSYNC B0 ;  /* 0x0000000000007941 */ /* 0x000fea0003800000 */
.L_x_1290:
        /* <DEDUP_REMOVED lines=59> */
.L_x_1293:
[----:B------:R-:W-:Y:S05]  /*4570*/  BSYNC B0 ;  /* 0x0000000000007941 */ /* 0x000fea0003800000 */
.L_x_1292:
        /* <DEDUP_REMOVED lines=8> */
[--C-:B------:R-:W-:Y:S01]  /*4600*/  @!P0 SHF.R.U64 R6, R32, 0x10, R33.reuse ;  /* 0x0000001020068819 */ /* 0x100fe20000001221 */
[----:B------:R-:W-:Y:S01]  /*4610*/  @!P0 HADD2.F32 R4, -RZ, R40.H0_H0 ;  /* 0x20000028ff048230 */ /* 0x000fe20000004100 */
[----:B------:R-:W-:Y:S03]  /*4620*/  @!P0 SHF.R.U32.HI R12, RZ, 0x10, R33 ;  /* 0x00000010ff0c8819 */ /* 0x000fe60000011621 */
[----:B------:R-:W-:Y:S01]  /*4630*/  @!P0 HADD2.F32 R6, -RZ, R6.H0_H0 ;  /* 0x20000006ff068230 */ /* 0x000fe20000004100 */
[----:B-1----:R-:W-:Y:S05]  /*4640*/  @!P0 MOV R0, R8 ;  /* 0x0000000800008202 */ /* 0x002fea0000000f00 */
[--C-:B------:R-:W-:Y:S02]  /*4650*/  @!P0 HADD2.F32 R3, -RZ, R0.reuse.H1_H1 ;  /* 0x30000000ff038230 */ /* 0x100fe40000004100 */
[----:B------:R-:W-:Y:S03]  /*4660*/  @!P0 HADD2.F32 R0, -RZ, R0.H0_H0 ;  /* 0x20000000ff008230 */ /* 0x000fe60000004100 */
[C---:B------:R-:W-:Y:S04]  /*4670*/  @!P0 FMUL.FTZ R5, R3.reuse, R2 ;  /* 0x0000000203058220 */ /* 0x040fe80000410000 */
[C---:B------:R-:W-:Y:S01]  /*4680*/  @!P0 FFMA.FTZ R22, R0.reuse, R4, -R5 ;  /* 0x0000000400168223 */ /* 0x040fe20000010805 */
[--C-:B------:R-:W-:Y:S01]  /*4690*/  @!P0 SHF.R.U32.HI R5, RZ, 0x10, R15.reuse ;  /* 0x00000010ff058819 */ /* 0x100fe2000001160f */
[----:B------:R-:W-:Y:S01]  /*46a0*/  @!P0 FMUL.FTZ R0, R0, R2 ;  /* 0x0000000200008220 */ /* 0x000fe20000410000 */
[----:B------:R-:W-:Y:S03]  /*46b0*/  @!P0 MOV R2, R9 ;  /* 0x0000000900028202 */ /* 0x000fe60000000f00 */
[----:B------:R-:W-:Y:S01]  /*46c0*/  @!P0 FFMA.FTZ R0, R3, R4, R0 ;  /* 0x0000000403008223 */ /* 0x000fe20000010000 */
[----:B------:R-:W-:Y:S01]  /*46d0*/  @!P0 SHF.R.U64 R3, R14, 0x10, R15 ;  /* 0x000000100e038819 */ /* 0x000fe2000000120f */
[--C-:B------:R-:W-:Y:S02]  /*46e0*/  @!P0 HADD2.F32 R4, -RZ, R2.reuse.H1_H1 ;  /* 0x30000002ff048230 */ /* 0x100fe40000004100 */
[----:B------:R-:W-:Y:S02]  /*46f0*/  @!P0 HADD2.F32 R2, -RZ, R2.H0_H0 ;  /* 0x20000002ff028230 */ /* 0x000fe40000004100 */
[----:B------:R-:W-:Y:S02]  /*4700*/  @!P0 HADD2.F32 R3, -RZ, R3.H0_H0 ;  /* 0x20000003ff038230 */ /* 0x000fe40000004100 */
[----:B------:R-:W-:Y:S03]  /*4710*/  @!P0 HADD2.F32 R5, -RZ, R5.H0_H0 ;  /* 0x20000005ff058230 */ /* 0x000fe60000004100 */
[-C--:B------:R-:W-:Y:S04]  /*4720*/  @!P0 FMUL.FTZ R7, R4, R3.reuse ;  /* 0x0000000304078220 */ /* 0x080fe80000410000 */
[CC--:B------:R-:W-:Y:S01]  /*4730*/  @!P0 FFMA.FTZ R15, R2.reuse, R6.reuse, -R7 ;  /* 0x00000006020f8223 */ /* 0x0c0fe20000010807 */
[----:B------:R-:W-:Y:S01]  /*4740*/  @!P0 HADD2.F32 R7, -RZ, R40.H1_H1 ;  /* 0x30000028ff078230 */ /* 0x000fe20000004100 */
[----:B------:R-:W-:Y:S02]  /*4750*/  @!P0 FMUL.FTZ R2, R2, R3 ;  /* 0x0000000302028220 */ /* 0x000fe40000410000 */
        /* <DEDUP_REMOVED lines=8> */
[C---:B------:R-:W-:Y:S02]  /*47e0*/  @!P0 FFMA.FTZ R13, R3.reuse, R7, -R13 ;  /* 0x00000007030d8223 */ /* 0x040fe4000001080d */
[----:B------:R-:W-:Y:S01]  /*47f0*/  @!P0 FMUL.FTZ R3, R3, R4 ;  /* 0x0000000403038220 */ /* 0x000fe20000410000 */
[----:B------:R-:W-:Y:S03]  /*4800*/  @!P0 MOV R4, R11 ;  /* 0x0000000b00048202 */ /* 0x000fe60000000f00 */
[----:B------:R-:W-:Y:S01]  /*4810*/  @!P0 FFMA.FTZ R3, R6, R7, R3 ;  /* 0x0000000706038223 */ /* 0x000fe20000010003 */
[----:B------:R-:W-:Y:S02]  /*4820*/  @!P0 HADD2.F32 R7, -RZ, R12.H0_H0 ;  /* 0x2000000cff078230 */ /* 0x000fe40000004100 */
[--C-:B------:R-:W-:Y:S02]  /*4830*/  @!P0 HADD2.F32 R6, -RZ, R4.reuse.H1_H1 ;  /* 0x30000004ff068230 */ /* 0x100fe40000004100 */
[----:B------:R-:W-:Y:S01]  /*4840*/  @!P0 F2FP.PACK_AB R3, R3, R13 ;  /* 0x0000000d0303823e */ /* 0x000fe200000000ff */
[----:B------:R-:W-:Y:S02]  /*4850*/  @!P0 HADD2.F32 R4, -RZ, R4.H0_H0 ;  /* 0x20000004ff048230 */ /* 0x000fe40000004100 */
[----:B------:R-:W-:Y:S01]  /*4860*/  @!P0 FMUL.FTZ R12, R6, R5 ;  /* 0x00000005060c8220 */ /* 0x000fe20000410000 */
[----:B------:R-:W-:Y:S03]  /*4870*/  @!P0 MOV R10, R3 ;  /* 0x00000003000a8202 */ /* 0x000fe60000000f00 */
[----:B------:R-:W-:Y:S01]  /*4880*/  @!P0 FFMA.FTZ R14, R4, R7, -R12 ;  /* 0x00000007040e8223 */ /* 0x000fe2000001080c */
[----:B------:R-:W-:Y:S01]  /*4890*/  @!P0 F2FP.PACK_AB R12, R0, R22 ;  /* 0x00000016000c823e */ /* 0x000fe200000000ff */
[----:B------:R-:W-:Y:S01]  /*48a0*/  @!P0 FMUL.FTZ R4, R4, R5 ;  /* 0x0000000504048220 */ /* 0x000fe20000410000 */
[----:B------:R-:W-:Y:S02]  /*48b0*/  SHF.L.U32 R5, R224, 0x3, RZ ;  /* 0x00000003e0057819 */ /* 0x000fe400000006ff */
[----:B------:R-:W-:Y:S01]  /*48c0*/  @!P0 MOV R8, R12 ;  /* 0x0000000c00088202 */ /* 0x000fe20000000f00 */
[----:B------:R-:W-:Y:S01]  /*48d0*/  @!P0 FFMA.FTZ R4, R6, R7, R4 ;  /* 0x0000000706048223 */ /* 0x000fe20000010004 */
[----:B---3--:R-:W-:Y:S01]  /*48e0*/  MOV R7, R45 ;  /* 0x0000002d00077202 */ /* 0x008fe20000000f00 */
[----:B----4-:R-:W-:Y:S03]  /*48f0*/  IMAD.MOV.U32 R6, RZ, RZ, R44 ;  /* 0x000000ffff067224 */ /* 0x010fe600078e002c */
[----:B------:R-:W-:Y:S02]  /*4900*/  @!P0 F2FP.PACK_AB R0, R4, R14 ;  /* 0x0000000e0400823e */ /* 0x000fe400000000ff */
[C---:B------:R-:W-:Y:S02]  /*4910*/  LEA R6, P1, R5.reuse, R6, 0x1 ;  /* 0x0000000605067211 */ /* 0x040fe400078208ff */
[----:B------:R-:W-:Y:S02]  /*4920*/  @!P0 MOV R11, R0 ;  /* 0x00000000000b8202 */ /* 0x000fe40000000f00 */
[----:B------:R-:W-:Y:S05]  /*4930*/  LEA.HI.X.SX32 R7, R5, R7, 0x1, P1 ;  /* 0x0000000705077211 */ /* 0x000fea00008f0eff */
[----:B------:R1:W-:Y:S04]  /*4940*/  ST.E.128 [R6.64], R8 ;  /* 0x0000000806007985 */ /* 0x0003e8000c101d08 */
.L_x_1295:
[----:B------:R-:W-:Y:S05]  /*4950*/  BSYNC B0 ;  /* 0x0000000000007941 */ /* 0x000fea0003800000 */
.L_x_1294:
        /* <DEDUP_REMOVED lines=13> */
[----:B------:R-:W-:Y:S01]  /*4a30*/  @!P0 SHF.R.U32.HI R7, RZ, 0x10, R17 ;  /* 0x00000010ff078819 */ /* 0x000fe20000011611 */
[----:B------:R-:W-:Y:S01]  /*4a40*/  @!P0 HADD2.F32 R4, -RZ, R4.H0_H0 ;  /* 0x20000004ff048230 */ /* 0x000fe20000004100 */
[----:B------:R-:W-:Y:S03]  /*4a50*/  @!P0 SHF.R.U32.HI R15, RZ, 0x10, R35 ;  /* 0x00000010ff0f8819 */ /* 0x000fe60000011623 */
[----:B------:R-:W-:Y:S01]  /*4a60*/  @!P0 HADD2.F32 R7, -RZ, R7.H0_H0 ;  /* 0x20000007ff078230 */ /* 0x000fe20000004100 */
[----:B-1----:R-:W-:Y:S02]  /*4a70*/  @!P0 MOV R2, R8 ;  /* 0x0000000800028202 */ /* 0x002fe40000000f00 */
[----:B------:R-:W-:Y:S03]  /*4a80*/  @!P0 MOV R3, R9 ;  /* 0x0000000900038202 */ /* 0x000fe60000000f00 */
[--C-:B------:R-:W-:Y:S02]  /*4a90*/  @!P0 HADD2.F32 R6, -RZ, R2.reuse.H1_H1 ;  /* 0x30000002ff068230 */ /* 0x100fe40000004100 */
[----:B------:R-:W-:Y:S02]  /*4aa0*/  @!P0 HADD2.F32 R2, -RZ, R2.H0_H0 ;  /* 0x20000002ff028230 */ /* 0x000fe40000004100 */
[--C-:B------:R-:W-:Y:S01]  /*4ab0*/  @!P0 HADD2.F32 R13, -RZ, R3.reuse.H1_H1 ;  /* 0x30000003ff0d8230 */ /* 0x100fe20000004100 */
[-C--:B------:R-:W-:Y:S01]  /*4ac0*/  @!P0 FMUL.FTZ R14, R6, R0.reuse ;  /* 0x00000000060e8220 */ /* 0x080fe20000410000 */
[----:B------:R-:W-:Y:S01]  /*4ad0*/  @!P0 HADD2.F32 R3, -RZ, R3.H0_H0 ;  /* 0x20000003ff038230 */ /* 0x000fe20000004100 */
[C---:B------:R-:W-:Y:S02]  /*4ae0*/  @!P0 FMUL.FTZ R0, R2.reuse, R0 ;  /* 0x0000000002008220 */ /* 0x040fe40000410000 */
[----:B------:R-:W-:Y:S01]  /*4af0*/  @!P0 FFMA.FTZ R27, R2, R12, -R14 ;  /* 0x0000000c021b8223 */ /* 0x000fe2000001080e */
[----:B------:R-:W-:Y:S01]  /*4b00*/  @!P0 HADD2.F32 R14, -RZ, R5.H0_H0 ;  /* 0x20000005ff0e8230 */ /* 0x000fe20000004100 */
[----:B------:R-:W-:Y:S01]  /*4b10*/  @!P0 FMUL.FTZ R16, R13, R4 ;  /* 0x000000040d108220 */ /* 0x000fe20000410000 */
[----:B------:R-:W-:Y:S01]  /*4b20*/  @!P0 MOV R5, R10 ;  /* 0x0000000a00058202 */ /* 0x000fe20000000f00 */
[C---:B------:R-:W-:Y:S01]  /*4b30*/  @!P0 FMUL.FTZ R2, R3.reuse, R4 ;  /* 0x0000000403028220 */ /* 0x040fe20000410000 */
[----:B------:R-:W-:Y:S01]  /*4b40*/  @!P0 MOV R4, R11 ;  /* 0x0000000b00048202 */ /* 0x000fe20000000f00 */
[----:B------:R-:W-:Y:S02]  /*4b50*/  @!P0 FFMA.FTZ R0, R6, R12, R0 ;  /* 0x0000000c06008223 */ /* 0x000fe40000010000 */
[-C--:B------:R-:W-:Y:S01]  /*4b60*/  @!P0 FFMA.FTZ R17, R3, R14.reuse, -R16 ;  /* 0x0000000e03118223 */ /* 0x080fe20000010810 */
[--C-:B------:R-:W-:Y:S01]  /*4b70*/  @!P0 HADD2.F32 R12, -RZ, R5.reuse.H1_H1 ;  /* 0x30000005ff0c8230 */ /* 0x100fe20000004100 */
[----:B------:R-:W-:Y:S01]  /*4b80*/  @!P0 FFMA.FTZ R2, R13, R14, R2 ;  /* 0x0000000e0d028223 */ /* 0x000fe20000010002 */
[----:B------:R-:W-:Y:S02]  /*4b90*/  @!P0 HADD2.F32 R3, -RZ, R24.H1_H1 ;  /* 0x30000018ff038230 */ /* 0x000fe40000004100 */
[----:B------:R-:W-:Y:S02]  /*4ba0*/  @!P0 HADD2.F32 R6, -RZ, R5.H0_H0 ;  /* 0x20000005ff068230 */ /* 0x000fe40000004100 */
[----:B------:R-:W-:Y:S01]  /*4bb0*/  @!P0 F2FP.PACK_AB R2, R2, R17 ;  /* 0x000000110202823e */ /* 0x000fe200000000ff */
[-C--:B------:R-:W-:Y:S01]  /*4bc0*/  @!P0 FMUL.FTZ R16, R12, R3.reuse ;  /* 0x000000030c108220 */ /* 0x080fe20000410000 */
[----:B------:R-:W-:Y:S01]  /*4bd0*/  @!P0 HADD2.F32 R13, -RZ, R41.H1_H1 ;  /* 0x30000029ff0d8230 */ /* 0x000fe20000004100 */
[C---:B------:R-:W-:Y:S01]  /*4be0*/  @!P0 FMUL.FTZ R3, R6.reuse, R3 ;  /* 0x0000000306038220 */ /* 0x040fe20000410000 */
[----:B------:R-:W-:Y:S01]  /*4bf0*/  @!P0 MOV R9, R2 ;  /* 0x0000000200098202 */ /* 0x000fe20000000f00 */
[--C-:B------:R-:W-:Y:S02]  /*4c00*/  @!P0 HADD2.F32 R5, -RZ, R4.reuse.H0_H0 ;  /* 0x20000004ff058230 */ /* 0x100fe40000004100 */
[----:B------:R-:W-:Y:S01]  /*4c10*/  @!P0 HADD2.F32 R14, -RZ, R4.H1_H1 ;  /* 0x30000004ff0e8230 */ /* 0x000fe20000004100 */
[----:B------:R-:W-:Y:S01]  /*4c20*/  @!P0 FFMA.FTZ R16, R6, R13, -R16 ;  /* 0x0000000d06108223 */ /* 0x000fe20000010810 */
[----:B------:R-:W-:Y:S01]  /*4c30*/  @!P0 HADD2.F32 R6, -RZ, R15.H0_H0 ;  /* 0x2000000fff068230 */ /* 0x000fe20000004100 */
        /* <DEDUP_REMOVED lines=12> */
.L_x_1297:
[----:B------:R-:W-:Y:S05]  /*4d00*/  BSYNC B0 ;  /* 0x0000000000007941 */ /* 0x000fea0003800000 */
.L_x_1296:
        /* <DEDUP_REMOVED lines=58> */
.L_x_1299:
[----:B------:R-:W-:Y:S05]  /*50b0*/  BSYNC B0 ;  /* 0x0000000000007941 */ /* 0x000fea0003800000 */
.L_x_1298:
        /* <DEDUP_REMOVED lines=58> */
.L_x_1286:
        /* <DEDUP_REMOVED lines=47> */
.L_x_1301:
[----:B------:R-:W-:Y:S05]  /*5750*/  BSYNC B0 ;  /* 0x0000000000007941 */ /* 0x000fea0003800000 */
.L_x_1300:
        /* <DEDUP_REMOVED lines=159> */
.L_x_1303:
[----:B------:R-:W-:Y:S05]  /*6150*/  BSYNC B0 ;  /* 0x0000000000007941 */ /* 0x000fea0003800000 */
.L_x_1302:
        /* <DEDUP_REMOVED lines=123> */
.L_x_1305:
[----:B------:R-:W-:Y:S05]  /*6910*/  BSYNC B0 ;  /* 0x0000000000007941 */ /* 0x000fea0003800000 */
.L_x_1304:
        /* <DEDUP_REMOVED lines=20> */
[--C-:B------:R-:W-:Y:S02]  /*6a60*/  @!P0 SHF.R.U32.HI R16, RZ, 0x10, R45.reuse ;  /* 0x00000010ff108819 */ /* 0x100fe4000001162d */
[----:B------:R-:W-:Y:S01]  /*6a70*/  IADD3 R0, R2, R0, R228 ;  /* 0x0000000002007210 */ /* 0x000fe20007ffe0e4 */
[----:B------:R-:W-:Y:S01]  /*6a80*/  @!P0 HADD2.F32 R2, -RZ, R25.H0_H0 ;  /* 0x20000019ff028230 */ /* 0x000fe20000004100 */
[----:B------:R-:W-:Y:S01]  /*6a90*/  @!P0 SHF.R.U64 R18, R44, 0x10, R45 ;  /* 0x000000102c128819 */ /* 0x000fe2000000122d */
[----:B------:R-:W-:Y:S01]  /*6aa0*/  @!P0 HADD2.F32 R16, -RZ, R16.H0_H0 ;  /* 0x20000010ff108230 */ /* 0x000fe20000004100 */
[----:B------:R-:W-:Y:S01]  /*6ab0*/  @!P0 SHF.R.U64 R7, R20, 0x10, R21 ;  /* 0x0000001014078819 */ /* 0x000fe20000001215 */
[----:B------:R-:W-:Y:S01]  /*6ac0*/  IMAD.SHL.U32 R0, R0, 0x2, RZ ;  /* 0x0000000200007824 */ /* 0x000fe200078e00ff */
[----:B-1----:R-:W-:Y:S02]  /*6ad0*/  @!P0 MOV R5, R12 ;  /* 0x0000000c00058202 */ /* 0x002fe40000000f00 */
[--C-:B------:R-:W-:Y:S02]  /*6ae0*/  @!P0 SHF.R.U32.HI R20, RZ, 0x10, R47.reuse ;  /* 0x00000010ff148819 */ /* 0x100fe4000001162f */
[----:B------:R1:W2:Y:S01]  /*6af0*/  LDS.128 R28, [R0+0x6100] ;  /* 0x00610000001c7984 */ /* 0x0002a20000000c00 */
[----:B------:R-:W-:Y:S01]  /*6b00*/  @!P0 HADD2.F32 R3, -RZ, R5.H0_H0 ;  /* 0x20000005ff038230 */ /* 0x000fe20000004100 */
[----:B------:R-:W-:Y:S01]  /*6b10*/  @!P0 SHF.R.U64 R24, R46, 0x10, R47 ;  /* 0x000000102e188819 */ /* 0x000fe2000000122f */
[----:B------:R-:W-:Y:S03]  /*6b20*/  @!P0 HADD2.F32 R20, -RZ, R20.H0_H0 ;  /* 0x20000014ff148230 */ /* 0x000fe60000004100 */
        /* <DEDUP_REMOVED lines=20> */
[----:B------:R-:W-:Y:S01]  /*6c70*/  @!P0 FMUL.FTZ R4, R11, R8 ;  /* 0x000000080b048220 */ /* 0x000fe20000410000 */
[----:B------:R-:W-:Y:S03]  /*6c80*/  @!P0 MOV R19, R31 ;  /* 0x0000001f00138202 */ /* 0x000fe60000000f00 */
[C---:B------:R-:W-:Y:S02]  /*6c90*/  @!P0 FFMA.FTZ R17, R2.reuse, R16, -R4 ;  /* 0x0000001002118223 */ /* 0x040fe40000010804 */
[----:B------:R-:W-:Y:S01]  /*6ca0*/  @!P0 FMUL.FTZ R4, R2, R8 ;  /* 0x0000000802048220 */ /* 0x000fe20000410000 */
[----:B------:R-:W-:Y:S02]  /*6cb0*/  @!P0 HADD2.F32 R8, -RZ, R18.H0_H0 ;  /* 0x20000012ff088230 */ /* 0x000fe40000004100 */
[----:B------:R-:W-:Y:S01]  /*6cc0*/  @!P0 HADD2.F32 R2, -RZ, R5.H1_H1 ;  /* 0x30000005ff028230 */ /* 0x000fe20000004100 */
[----:B------:R-:W-:Y:S01]  /*6cd0*/  @!P0 FMUL.FTZ R5, R7, R6 ;  /* 0x0000000607058220 */ /* 0x000fe20000410000 */
[----:B------:R-:W-:Y:S01]  /*6ce0*/  @!P0 F2FP.PACK_AB R32, R17, R25 ;  /* 0x000000191120823e */ /* 0x000fe200000000ff */
[--C-:B------:R-:W-:Y:S02]  /*6cf0*/  @!P0 HADD2.F32 R17, -RZ, R19.reuse.H0_H0 ;  /* 0x20000013ff118230 */ /* 0x100fe40000004100 */
[C---:B------:R-:W-:Y:S01]  /*6d00*/  @!P0 FFMA.FTZ R18, R2.reuse, R8, -R5 ;  /* 0x0000000802128223 */ /* 0x040fe20000010805 */
[----:B------:R-:W-:Y:S01]  /*6d10*/  @!P0 HADD2.F32 R5, -RZ, R26.H0_H0 ;  /* 0x2000001aff058230 */ /* 0x000fe20000004100 */
[----:B------:R-:W-:Y:S01]  /*6d20*/  @!P0 FMUL.FTZ R2, R2, R6 ;  /* 0x0000000602028220 */ /* 0x000fe20000410000 */
[----:B------:R-:W-:Y:S01]  /*6d30*/  @!P0 HADD2.F32 R19, -RZ, R19.H1_H1 ;  /* 0x30000013ff138230 */ /* 0x000fe20000004100 */
        /* <DEDUP_REMOVED lines=10> */
[----:B------:R-:W-:Y:S01]  /*6de0*/  @!P0 HADD2.F32 R18, -RZ, R51.H1_H1 ;  /* 0x30000033ff128230 */ /* 0x000fe20000004100 */
[----:B------:R-:W-:Y:S01]  /*6df0*/  @!P0 SHF.R.U64 R11, R22, 0x10, R23 ;  /* 0x00000010160b8819 */ /* 0x000fe20000001217 */
[C---:B------:R-:W-:Y:S01]  /*6e00*/  @!P0 FMUL.FTZ R16, R7.reuse, R5 ;  /* 0x0000000507108220 */ /* 0x040fe20000410000 */
[----:B------:R-:W-:Y:S01]  /*6e10*/  @!P0 HADD2.F32 R6, -RZ, R9.H0_H0 ;  /* 0x20000009ff068230 */ /* 0x000fe20000004100 */
[----:B------:R-:W-:Y:S04]  /*6e20*/  @!P0 F2FP.PACK_AB R3, R4, R3 ;  /* 0x000000030403823e */ /* 0x000fe800000000ff */
[C---:B------:R-:W-:Y:S02]  /*6e30*/  @!P0 FMUL.FTZ R5, R6.reuse, R5 ;  /* 0x0000000506058220 */ /* 0x040fe40000410000 */
[-C--:B------:R-:W-:Y:S01]  /*6e40*/  @!P0 FFMA.FTZ R33, R6, R8.reuse, -R16 ;  /* 0x0000000806218223 */ /* 0x080fe20000010810 */
[----:B------:R-:W-:Y:S01]  /*6e50*/  @!P0 HADD2.F32 R16, -RZ, R10.H0_H0 ;  /* 0x2000000aff108230 */ /* 0x000fe20000004100 */
[----:B------:R-:W-:Y:S01]  /*6e60*/  @!P0 FFMA.FTZ R5, R7, R8, R5 ;  /* 0x0000000807058223 */ /* 0x000fe20000010005 */
[----:B------:R-:W-:Y:S01]  /*6e70*/  @!P0 HADD2.F32 R7, -RZ, R26.H1_H1 ;  /* 0x3000001aff078230 */ /* 0x000fe20000004100 */
[----:B------:R-:W-:Y:S01]  /*6e80*/  @!P0 IMAD.MOV.U32 R8, RZ, RZ, R15 ;  /* 0x000000ffff088224 */ /* 0x000fe200078e000f */
[----:B------:R-:W-:Y:S01]  /*6e90*/  @!P0 HADD2.F32 R10, -RZ, R11.H0_H0 ;  /* 0x2000000bff0a8230 */ /* 0x000fe20000004100 */
[----:B------:R-:W-:Y:S01]  /*6ea0*/  @!P0 IMAD.MOV.U32 R29, RZ, RZ, R3 ;  /* 0x000000ffff1d8224 */ /* 0x000fe200078e0003 */
[----:B------:R-:W-:Y:S01]  /*6eb0*/  @!P0 HADD2.F32 R11, -RZ, R21.H1_H1 ;  /* 0x30000015ff0b8230 */ /* 0x000fe20000004100 */
[-C--:B------:R-:W-:Y:S01]  /*6ec0*/  @!P0 FMUL.FTZ R22, R17, R7.reuse ;  /* 0x0000000711168220 */ /* 0x080fe20000410000 */
[--C-:B------:R-:W-:Y:S05]  /*6ed0*/  @!P0 HADD2.F32 R6, -RZ, R8.reuse.H0_H0 ;  /* 0x20000008ff068230 */ /* 0x100fea0000004100 */
[C---:B------:R-:W-:Y:S01]  /*6ee0*/  @!P0 FFMA.FTZ R26, R6.reuse, R18, -R22 ;  /* 0x00000012061a8223 */ /* 0x040fe20000010816 */
[----:B----4-:R-:W-:Y:S01]  /*6ef0*/  LEA R22, P1, R73, R52, 0x1 ;  /* 0x0000003449167211 */ /* 0x010fe200078208ff */
[----:B------:R-:W-:Y:S01]  /*6f00*/  @!P0 FMUL.FTZ R7, R6, R7 ;  /* 0x0000000706078220 */ /* 0x000fe20000410000 */
[----:B------:R-:W-:Y:S01]  /*6f10*/  @!P0 HADD2.F32 R6, -RZ, R8.H1_H1 ;  /* 0x30000008ff068230 */ /* 0x000fe20000004100 */
[----:B------:R-:W-:Y:S01]  /*6f20*/  @!P0 FMUL.FTZ R8, R19, R16 ;  /* 0x0000001013088220 */ /* 0x000fe20000410000 */
[----:B---3--:R-:W-:Y:S03]  /*6f30*/  LEA.HI.X R23, R73, R53, R99, 0x1, P1 ;  /* 0x0000003549177211 */ /* 0x008fe600008f0c63 */
[C---:B------:R-:W-:Y:S02]  /*6f40*/  @!P0 FFMA.FTZ R21, R6.reuse, R20, -R8 ;  /* 0x0000001406158223 */ /* 0x040fe40000010808 */
[----:B------:R-:W-:Y:S01]  /*6f50*/  @!P0 FMUL.FTZ R8, R6, R16 ;  /* 0x0000001006088220 */ /* 0x000fe20000410000 */
[----:B------:R-:W-:Y:S02]  /*6f60*/  @!P0 HADD2.F32 R16, -RZ, R24.H0_H0 ;  /* 0x20000018ff108230 */ /* 0x000fe40000004100 */
        /* <DEDUP_REMOVED lines=25> */
.L_x_1285:
        /* <DEDUP_REMOVED lines=39> */
.L_x_1289:
[----:B------:R-:W-:Y:S05]  /*7370*/  BSYNC B1 ;  /* 0x0000000000017941 */ /* 0x000fea0003800000 */
.L_x_1284:
        /* <DEDUP_REMOVED lines=56> */
[CC--:B--2---:R-:W-:Y:S04]  /*7700*/  @!P1 LEA R4, P0, R102.reuse, R2.reuse, 0x1 ;  /* 0x0000000266049211 */ /* 0x0c4fe800078008ff */
[-C--:B---3--:R-:W-:Y:S02]  /*7710*/  @!P1 LEA.HI.X R5, R102, R3.reuse, R103, 0x1, P0 ;  /* 0x0000000366059211 */ /* 0x088fe400000f0c67 */
[CC--:B------:R-:W-:Y:S04]  /*7720*/  @!P3 LEA R8, P0, R213.reuse, R2.reuse, 0x1 ;  /* 0x00000002d508b211 */ /* 0x0c0fe800078008ff */
[-C--:B------:R-:W-:Y:S02]  /*7730*/  @!P3 LEA.HI.X R9, R213, R3.reuse, R235, 0x1, P0 ;  /* 0x00000003d509b211 */ /* 0x080fe400000f0ceb */
[CC--:B-1----:R-:W-:Y:S04]  /*7740*/  @!P2 LEA R6, P0, R212.reuse, R2.reuse, 0x1 ;  /* 0x00000002d406a211 */ /* 0x0c2fe800078008ff */
        /* <DEDUP_REMOVED lines=23> */
.L_x_1307:
[----:B------:R-:W-:Y:S05]  /*78c0*/  BSYNC B0 ;  /* 0x0000000000007941 */ /* 0x000fea0003800000 */
.L_x_1306:
        /* <DEDUP_REMOVED lines=26> */
.L_x_1283:
[----:B------:R-:W-:Y:S01]  /*7a70*/  IMAD.MOV.U32 R0, RZ, RZ, c[0x0][0x2c4] ;  /* 0x0000b100ff007624 */ /* 0x000fe200078e00ff */
[----:B------:R-:W-:Y:S04]  /*7a80*/  BSSY B0, `(.L_x_1309) ;  /* 0x0000029000007945 */ /* 0x000fe80003800000 */
[----:B------:R-:W-:-:S02]  /*7a90*/  ISETP.NE.AND P3, PT, R0, 0x1, PT ;  /* 0x000000010000780c */ /* 0x000fc40003f65270 */
[----:B------:R-:W-:-:S11]  /*7aa0*/  IADD3 R0, R239, 0x7f, RZ ;  /* 0x0000007fef007810 */ /* 0x000fd60007ffe0ff */
[----:B-1----:R-:W-:-:S05]  /*7ab0*/  @P3 IMAD.HI.U32 R2, R0, c[0x0][0x2c8], RZ ;  /* 0x0000b20000023a27 */ /* 0x002fca00078e00ff */
[----:B------:R-:W-:-:S05]  /*7ac0*/  @P3 SHF.R.U32.HI R0, RZ, c[0x0][0x2cc], R2 ;  /* 0x0000b300ff003a19 */ /* 0x000fca0000011602 */
[----:B------:R-:W-:-:S05]  /*7ad0*/  IMAD.IADD R0, R122, 0x1, R0 ;  /* 0x000000017a007824 */ /* 0x000fca00078e0200 */
[----:B------:R-:W-:-:S04]  /*7ae0*/  SHF.R.S32.HI R2, RZ, 0x1f, R0 ;  /* 0x0000001fff027819 */ /* 0x000fc80000011400 */
[----:B------:R-:W-:-:S04]  /*7af0*/  LEA.HI R0, R2, R0, RZ, 0x6 ;  /* 0x0000000002007211 */ /* 0x000fc800078f30ff */
[----:B------:R-:W-:-:S04]  /*7b00*/  SHF.R.S32.HI R0, RZ, 0x6, R0 ;  /* 0x00000006ff007819 */ /* 0x000fc80000011400 */
[----:B------:R-:W-:Y:S01]  /*7b10*/  IMNMX R6, R121, R0, PT ;  /* 0x0000000079067217 */ /* 0x000fe20003800200 */
[----:B------:R-:W-:-:S03]  /*7b20*/  IMAD.MOV.U32 R0, RZ, RZ, RZ ;  /* 0x000000ffff007224 */ /* 0x000fc600078e00ff */
[----:B------:R-:W-:-:S13]  /*7b30*/  ISETP.GE.AND P0, PT, R6, 0x1, PT ;  /* 0x000000010600780c */ /* 0x000fda0003f06270 */
        /* <DEDUP_REMOVED lines=29> */
.L_x_1310:
[----:B------:R-:W-:Y:S05]  /*7d10*/  BSYNC B0 ;  /* 0x0000000000007941 */ /* 0x000fea0003800000 */
.L_x_1309:
[----:B------:R-:W2:Y:S01]  /*7d20*/  LDL R2, [R1] ;  /* 0x0000000001027983 */ /* 0x000ea20000100800 */
[----:B------:R-:W-:Y:S01]  /*7d30*/  MOV R18, RZ ;  /* 0x000000ff00127202 */ /* 0x000fe20000000f00 */
[----:B------:R-:W-:Y:S01]  /*7d40*/  IMAD.MOV.U32 R15, RZ, RZ, RZ ;  /* 0x000000ffff0f7224 */ /* 0x000fe200078e00ff */
        /* <DEDUP_REMOVED lines=48> */
[----:B--2---:R-:W-:-:S04]  /*8050*/  IMAD R214, R2, R0, RZ ;  /* 0x0000000002d67224 */ /* 0x004fc800078e02ff */
[--C-:B------:R-:W-:Y:S01]  /*8060*/  IMAD.IADD R2, R214, 0x1, R0.reuse ;  /* 0x00000001d6027824 */ /* 0x100fe200078e0200 */
[----:B------:R-:W-:-:S04]  /*8070*/  PRMT R0, RZ, 0x7610, R0 ;  /* 0x00007610ff007816 */ /* 0x000fc80000000000 */
[----:B------:R-:W-:-:S04]  /*8080*/  IMNMX R194, R6, R2, PT ;  /* 0x0000000206c27217 */ /* 0x000fc80003800200 */
[----:B------:R-:W-:-:S13]  /*8090*/  ISETP.GT.AND P0, PT, R194, R214, PT ;  /* 0x000000d6c200720c */ /* 0x000fda0003f04270 */
        /* <DEDUP_REMOVED lines=8> */
[----:B------:R-:W-:Y:S01]  /*8120*/  ISETP.NE.U32.AND P0, PT, RZ, c[0x0][0x348], PT ;  /* 0x0000d200ff007a0c */ /* 0x000fe20003f05070 */
[----:B------:R-:W2:Y:S01]  /*8130*/  S2R R9, SR_TID.X ;  /* 0x0000000000097919 */ /* 0x000ea20000002100 */
[----:B------:R-:W-:Y:S01]  /*8140*/  LOP3.LUT R85, R246, 0xffff, RZ, 0xc0, !PT ;  /* 0x0000fffff6557812 */ /* 0x000fe200078ec0ff */
[----:B------:R-:W-:Y:S01]  /*8150*/  IMAD R0, R0, c[0x0][0x178], RZ ;  /* 0x00005e0000007a24 */ /* 0x000fe200078e02ff */
[----:B------:R-:W-:Y:S01]  /*8160*/  ISETP.NE.AND.EX P0, PT, RZ, c[0x0][0x34c], PT, P0 ;  /* 0x0000d300ff007a0c */ /* 0x000fe20003f05300 */
[----:B------:R-:W-:Y:S01]  /*8170*/  @P3 IMAD.HI.U32 R7, R4, c[0x0][0x2c8], RZ ;  /* 0x0000b20004073a27 */ /* 0x000fe200078e00ff */
[----:B------:R-:W-:Y:S02]  /*8180*/  ISETP.GE.AND P5, PT, R202, c[0x0][0x198], PT ;  /* 0x00006600ca007a0c */ /* 0x000fe40003fa6270 */
[----:B------:R-:W-:Y:S01]  /*8190*/  SEL R6, R252, RZ, !P0 ;  /* 0x000000fffc067207 */ /* 0x000fe20004000000 */
[----:B------:R-:W-:Y:S01]  /*81a0*/  IMAD R0, R129, c[0x0][0x17c], R0 ;  /* 0x00005f0081007a24 */ /* 0x000fe200078e0200 */
[----:B------:R-:W-:-:S02]  /*81b0*/  SEL R5, R251, RZ, !P0 ;  /* 0x000000fffb057207 */ /* 0x000fc40004000000 */
[----:B------:R-:W-:Y:S01]  /*81c0*/  ISETP.GE.AND P4, PT, R205, c[0x0][0x198], PT ;  /* 0x00006600cd007a0c */ /* 0x000fe20003f86270 */
[----:B------:R-:W-:Y:S01]  /*81d0*/  IMAD R6, R6, c[0x0][0x1c0], RZ ;  /* 0x0000700006067a24 */ /* 0x000fe200078e02ff */
[----:B------:R-:W-:-:S03]  /*81e0*/  IADD3 R95, R194, -0x1, RZ ;  /* 0xffffffffc25f7810 */ /* 0x000fc60007ffe0ff */
[----:B------:R-:W-:Y:S02]  /*81f0*/  IMAD R6, R5, c[0x0][0x1c4], R6 ;  /* 0x0000710005067a24 */ /* 0x000fe400078e0206 */
[----:B-1----:R-:W-:Y:S01]  /*8200*/  IMAD.WIDE.U32 R2, R129, c[0x0][0x178], RZ ;  /* 0x00005e0081027a25 */ /* 0x002fe200078e00ff */
[----:B--2---:R-:W-:-:S03]  /*8210*/  SHF.R.S32.HI R8, RZ, 0x1f, R9 ;  /* 0x0000001fff087819 */ /* 0x004fc60000011409 */
[----:B------:R-:W-:Y:S02]  /*8220*/  IMAD.IADD R3, R3, 0x1, R0 ;  /* 0x0000000103037824 */ /* 0x000fe400078e0200 */
[----:B------:R-:W-:Y:S01]  /*8230*/  IMAD.MOV.U32 R0, RZ, RZ, R4 ;  /* 0x000000ffff007224 */ /* 0x000fe200078e0004 */
[----:B------:R-:W-:Y:S01]  /*8240*/  @P3 SHF.R.U32.HI R0, RZ, c[0x0][0x2cc], R7 ;  /* 0x0000b300ff003a19 */ /* 0x000fe20000011607 */
[C---:B------:R-:W-:Y:S01]  /*8250*/  IMAD.WIDE.U32 R2, R85.reuse, c[0x0][0x1b8], R2 ;  /* 0x00006e0055027a25 */ /* 0x040fe200078e0002 */
[----:B------:R-:W-:Y:S02]  /*8260*/  LEA.HI R8, R8, R9, RZ, 0x3 ;  /* 0x0000000908087211 */ /* 0x000fe400078f18ff */
[----:B------:R-:W-:Y:S01]  /*8270*/  SHF.R.S32.HI R7, RZ, 0x1f, R0 ;  /* 0x0000001fff077819 */ /* 0x000fe20000011400 */
[----:B------:R-:W-:Y:S01]  /*8280*/  IMAD R3, R85, c[0x0][0x1bc], R3 ;  /* 0x00006f0055037a24 */ /* 0x000fe200078e0203 */
[----:B------:R-:W-:Y:S02]  /*8290*/  SHF.R.S32.HI R8, RZ, 0x3, R8 ;  /* 0x00000003ff087819 */ /* 0x000fe40000011408 */
[----:B------:R-:W-:Y:S01]  /*82a0*/  ISETP.GE.AND P3, PT, R206, c[0x0][0x198], PT ;  /* 0x00006600ce007a0c */ /* 0x000fe20003f66270 */
[----:B------:R-:W-:Y:S01]  /*82b0*/  IMAD.WIDE.U32 R2, R5, c[0x0][0x1c0], R2 ;  /* 0x0000700005027a25 */ /* 0x000fe200078e0002 */
[----:B------:R-:W-:-:S03]  /*82c0*/  IADD3 R5, -R0, RZ, RZ ;  /* 0x000000ff00057210 */ /* 0x000fc60007ffe1ff */
[----:B------:R-:W-:Y:S02]  /*82d0*/  IMAD.IADD R3, R3, 0x1, R6 ;  /* 0x0000000103037824 */ /* 0x000fe400078e0206 */
        /* <DEDUP_REMOVED lines=10> */
[----:B------:R-:W-:-:S03]  /*8380*/  IMAD.IADD R4, R8, 0x1, R239 ;  /* 0x0000000108047824 */ /* 0x000fc600078e02ef */
[----:B------:R-:W-:-:S04]  /*8390*/  IADD3 R0, R3, R0, RZ ;  /* 0x0000000003007210 */ /* 0x000fc80007ffe0ff */
[----:B------:R-:W-:Y:S02]  /*83a0*/  LEA.HI.X R5, R2, c[0x0][0x164], R0, 0x1, P0 ;  /* 0x0000590002057a11 */ /* 0x000fe400000f0c00 */
[----:B------:R-:W-:Y:S01]  /*83b0*/  @!P1 MOV R12, R251 ;  /* 0x000000fb000c9202 */ /* 0x000fe20000000f00 */
[----:B------:R-:W-:Y:S05]  /*83c0*/  BRA.DIV ~URZ, `(.L_x_1312) ;  /* 0x00015e927f007947 */ /* 0x000fea000b800000 */
[----:B------:R1:W2:Y:S02]  /*83d0*/  SHFL.IDX PT, R6, R5, RZ, 0x181f ;  /* 0x00181fff05067589 */ /* 0x0002a400000e0000 */
.L_x_1461:
[----:B------:R-:W-:Y:S05]  /*83e0*/  BRA.DIV ~URZ, `(.L_x_1313) ;  /* 0x00015ee27f007947 */ /* 0x000fea000b800000 */
[----:B------:R3:W4:Y:S02]  /*83f0*/  SHFL.IDX PT, R0, R7, RZ, 0x181f ;  /* 0x00181fff07007589 */ /* 0x00072400000e0000 */
.L_x_1462:
        /* <DEDUP_REMOVED lines=16> */
.L_x_1315:
[----:B------:R-:W-:Y:S05]  /*8500*/  BSYNC B0 ;  /* 0x0000000000007941 */ /* 0x000fea0003800000 */
.L_x_1314:
[----:B------:R-:W-:Y:S05]  /*8510*/  BRA.DIV ~URZ, `(.L_x_1316) ;  /* 0x00015e127f007947 */ /* 0x000fea000b800000 */
[----:B--2---:R2:W1:Y:S04]  /*8520*/  SHFL.IDX PT, R6, R5, 0x1, 0x181f ;  /* 0x00381f0005067f89 */ /* 0x00446800000e0000 */
[----:B----4-:R2:W4:Y:S02]  /*8530*/  SHFL.IDX PT, R0, R7, 0x1, 0x181f ;  /* 0x00381f0007007f89 */ /* 0x01052400000e0000 */
.L_x_1463:
        /* <DEDUP_REMOVED lines=16> */
.L_x_1318:
[----:B------:R-:W-:Y:S05]  /*8640*/  BSYNC B0 ;  /* 0x0000000000007941 */ /* 0x000fea0003800000 */
.L_x_1317:
[----:B------:R-:W-:Y:S05]  /*8650*/  BRA.DIV ~URZ, `(.L_x_1319) ;  /* 0x00015d927f007947 */ /* 0x000fea000b800000 */
[----:B-1----:R1:W2:Y:S02]  /*8660*/  SHFL.IDX PT, R6, R5, 0x2, 0x181f ;  /* 0x00581f0005067f89 */ /* 0x0022a400000e0000 */
.L_x_1464:
[----:B------:R-:W-:Y:S05]  /*8670*/  BRA.DIV ~URZ, `(.L_x_1320) ;  /* 0x00015de27f007947 */ /* 0x000fea000b800000 */
[----:B----4-:R4:W1:Y:S02]  /*8680*/  SHFL.IDX PT, R0, R7, 0x2, 0x181f ;  /* 0x00581f0007007f89 */ /* 0x01086400000e0000 */
.L_x_1465:
        /* <DEDUP_REMOVED lines=16> */
.L_x_1322:
[----:B------:R-:W-:Y:S05]  /*8790*/  BSYNC B0 ;  /* 0x0000000000007941 */ /* 0x000fea0003800000 */
.L_x_1321:
[----:B------:R-:W-:Y:S05]  /*87a0*/  BRA.DIV ~URZ, `(.L_x_1323) ;  /* 0x00015d127f007947 */ /* 0x000fea000b800000 */
[----:B-12---:R-:W1:Y:S04]  /*87b0*/  SHFL.IDX PT, R5, R5, 0x3, 0x181f ;  /* 0x00781f0005057f89 */ /* 0x006e6800000e0000 */
[----:B------:R2:W3:Y:S02]  /*87c0*/  SHFL.IDX PT, R0, R7, 0x3, 0x181f ;  /* 0x00781f0007007f89 */ /* 0x0004e400000e0000 */
.L_x_1466:
[----:B------:R-:W-:Y:S01]  /*87d0*/  IADD3 R2, R4, 0x60, RZ ;  /* 0x0000006004027810 */ /* 0x000fe20007ffe0ff */
[----:B-----5:R-:W-:-:S03]  /*87e0*/  IMAD.WIDE.U32 R232, R12, c[0x0][0x2b0], RZ ;  /* 0x0000ac000ce87a25 */ /* 0x020fc600078e00ff */
[----:B------:R-:W-:-:S13]  /*87f0*/  ISETP.GE.AND P0, PT, R2, R36, PT ;  /* 0x000000240200720c */ /* 0x000fda0003f06270 */
[CC--:B---3--:R-:W-:Y:S02]  /*8800*/  @!P0 LEA R8, P1, R202.reuse, R0.reuse, 0x1 ;  /* 0x00000000ca088211 */ /* 0x0c8fe400078208ff */
[CC--:B------:R-:W-:Y:S02]  /*8810*/  @!P0 LEA R6, P2, R205.reuse, R0.reuse, 0x1 ;  /* 0x00000000cd068211 */ /* 0x0c0fe400078408ff */
[-C--:B-1----:R-:W-:Y:S02]  /*8820*/  @!P0 LEA.HI.X R9, R202, R5.reuse, R203, 0x1, P1 ;  /* 0x00000005ca098211 */ /* 0x082fe400008f0ccb */
[----:B------:R-:W-:Y:S02]  /*8830*/  @!P0 LEA R2, P1, R206, R0, 0x1 ;  /* 0x00000000ce028211 */ /* 0x000fe400078208ff */
[----:B------:R-:W-:Y:S01]  /*8840*/  SHF.R.S32.HI R0, RZ, 0x1f, R12 ;  /* 0x0000001fff007819 */ /* 0x000fe2000001140c */
[----:B------:R-:W-:Y:S01]  /*8850*/  @!PT LDS RZ, [RZ] ;  /* 0x00000000fffff984 */ /* 0x000fe20000000800 */
[----:B------:R-:W-:Y:S01]  /*8860*/  @!PT LDS RZ, [RZ] ;  /* 0x00000000fffff984 */ /* 0x000fe20000000800 */
[----:B------:R-:W-:Y:S01]  /*8870*/  @!PT LDS RZ, [RZ] ;  /* 0x00000000fffff984 */ /* 0x000fe20000000800 */
[----:B------:R1:W-:Y:S01]  /*8880*/  @!P0 LDGSTS.E.BYPASS.LTC128B.128 [R193+0xf100], [R8.64], !P5 ;  /* 0x0f10000008c18fae */ /* 0x0003e2000e901d48 */
[----:B--2-4-:R-:W-:-:S02]  /*8890*/  @!P0 LEA.HI.X R7, R205, R5, R219, 0x1, P2 ;  /* 0x00000005cd078211 */ /* 0x014fc400010f0cdb */
        /* <DEDUP_REMOVED lines=10> */
[----:B-1----:R-:W-:Y:S01]  /*8940*/  IMAD R2, R95, 0x40, R220 ;  /* 0x000000405f027824 */ /* 0x002fe200078e02dc */
[----:B------:R-:W-:Y:S01]  /*8950*/  LOP3.LUT R217, R217, 0xfffffffd, RZ, 0xc0, !PT ;  /* 0xfffffffdd9d97812 */ /* 0x000fe200078ec0ff */
[----:B------:R-:W-:Y:S01]  /*8960*/  IMAD.MOV.U32 R195, RZ, RZ, RZ ;  /* 0x000000ffffc37224 */ /* 0x000fe200078e00ff */
[----:B------:R-:W-:-:S02]  /*8970*/  ISETP.NE.AND P1, PT, R99, 0x1, PT ;  /* 0x000000016300780c */ /* 0x000fc40003f25270 */
[C---:B------:R-:W-:Y:S01]  /*8980*/  ISETP.GE.AND P0, PT, R2.reuse, R240, PT ;  /* 0x000000f00200720c */ /* 0x040fe20003f06270 */
[----:B------:R-:W-:-:S03]  /*8990*/  IMAD.IADD R2, R2, 0x1, R238 ;  /* 0x0000000102027824 */ /* 0x000fc600078e02ee */
[----:B------:R-:W-:Y:S01]  /*89a0*/  ISETP.GT.OR P0, PT, R220, 0x3f, P0 ;  /* 0x0000003fdc00780c */ /* 0x000fe20000704670 */
[----:B------:R-:W-:-:S06]  /*89b0*/  IMAD.MOV.U32 R0, RZ, RZ, R2 ;  /* 0x000000ffff007224 */ /* 0x000fcc00078e0002 */
[----:B------:R-:W-:Y:S01]  /*89c0*/  @P1 IMAD.HI.U32 R3, R2, c[0x0][0x2bc], RZ ;  /* 0x0000af0002031a27 */ /* 0x000fe200078e00ff */
[----:B------:R-:W-:-:S04]  /*89d0*/  @P1 LOP3.LUT R217, R217, 0x2, RZ, 0xfc, !PT ;  /* 0x00000002d9d91812 */ /* 0x000fc800078efcff */
[----:B------:R-:W-:-:S04]  /*89e0*/  @P1 SHF.R.U32.HI R0, RZ, c[0x0][0x2c0], R3 ;  /* 0x0000b000ff001a19 */ /* 0x000fc80000011603 */
[----:B------:R-:W-:-:S04]  /*89f0*/  @!P0 IADD3 R3, P1, R0, R232, RZ ;  /* 0x000000e800038210 */ /* 0x000fc80007f3e0ff */
[----:B------:R-:W-:Y:S02]  /*8a00*/  @!P0 LEA.HI.X.SX32 R5, R0, R237, 0x1, P1 ;  /* 0x000000ed00058211 */ /* 0x000fe400008f0eff */
[----:B------:R-:W-:-:S04]  /*8a10*/  @!P0 LEA R4, P1, R3, c[0x0][0x2a0], 0x2 ;  /* 0x0000a80003048a11 */ /* 0x000fc800078210ff */
[----:B------:R-:W-:-:S05]  /*8a20*/  @!P0 LEA.HI.X R5, R3, c[0x0][0x2a4], R5, 0x2, P1 ;  /* 0x0000a90003058a11 */ /* 0x000fca00008f1405 */
[----:B------:R-:W2:Y:S01]  /*8a30*/  @!P0 LDG.E R195, [R4.64] ;  /* 0x0000000804c38981 */ /* 0x000ea2000c1e1900 */
[----:B------:R-:W-:Y:S01]  /*8a40*/  IMAD.MOV R0, RZ, RZ, -R0 ;  /* 0x000000ffff007224 */ /* 0x000fe200078e0a00 */
[----:B------:R-:W-:Y:S01]  /*8a50*/  ISETP.GT.AND P6, PT, R220, 0x3f, PT ;  /* 0x0000003fdc00780c */ /* 0x000fe20003fc4270 */
[----:B------:R-:W-:Y:S01]  /*8a60*/  IMAD.WIDE.U32 R230, R85, c[0x0][0x1e8], RZ ;  /* 0x00007a0055e67a25 */ /* 0x000fe200078e00ff */
[----:B------:R-:W1:Y:S01]  /*8a70*/  S2R R11, SR_TID.X ;  /* 0x00000000000b7919 */ /* 0x000e620000002100 */
[----:B------:R-:W-:Y:S02]  /*8a80*/  LOP3.LUT R217, R217, 0xfffffffe, RZ, 0xc0, !PT ;  /* 0xfffffffed9d97812 */ /* 0x000fe400078ec0ff */
[----:B------:R-:W-:Y:S02]  /*8a90*/  IMAD R197, R0, c[0x0][0x2b8], R2 ;  /* 0x0000ae0000c57a24 */ /* 0x000fe400078e0202 */
[----:B------:R-:W-:Y:S02]  /*8aa0*/  IMAD R236, R85, c[0x0][0x1ec], R231 ;  /* 0x00007b0055ec7a24 */ /* 0x000fe400078e02e7 */
[----:B------:R-:W-:Y:S01]  /*8ab0*/  IMAD.WIDE.U32 R2, R197, c[0x0][0x1e0], RZ ;  /* 0x00007800c5027a25 */ /* 0x000fe200078e00ff */
[----:B------:R-:W-:-:S03]  /*8ac0*/  SHF.R.S32.HI R96, RZ, 0x1f, R197 ;  /* 0x0000001fff607819 */ /* 0x000fc600000114c5 */
[----:B------:R-:W-:Y:S01]  /*8ad0*/  IMAD R98, R95, -0x40, R240 ;  /* 0xffffffc05f627824 */ /* 0x000fe200078e02f0 */
[----:B------:R-:W-:Y:S01]  /*8ae0*/  @P6 LOP3.LUT R217, R217, 0x1, RZ, 0xfc, !PT ;  /* 0x00000001d9d96812 */ /* 0x000fe200078efcff */
[----:B------:R-:W-:-:S04]  /*8af0*/  IMAD R0, R96, c[0x0][0x1e0], RZ ;  /* 0x0000780060007a24 */ /* 0x000fc800078e02ff */
[----:B------:R-:W-:-:S04]  /*8b00*/  IMAD R0, R197, c[0x0][0x1e4], R0 ;  /* 0x00007900c5007a24 */ /* 0x000fc800078e0200 */
[----:B------:R-:W-:Y:S01]  /*8b10*/  IMAD.IADD R3, R3, 0x1, R0 ;  /* 0x0000000103037824 */ /* 0x000fe200078e0200 */
[----:B-1----:R-:W-:-:S04]  /*8b20*/  SHF.R.S32.HI R10, RZ, 0x1f, R11 ;  /* 0x0000001fff0a7819 */ /* 0x002fc8000001140b */
[----:B------:R-:W-:-:S04]  /*8b30*/  LEA.HI R10, R10, R11, RZ, 0x3 ;  /* 0x0000000b0a0a7211 */ /* 0x000fc800078f18ff */
[----:B------:R-:W-:-:S05]  /*8b40*/  SHF.R.S32.HI R10, RZ, 0x3, R10 ;  /* 0x00000003ff0a7819 */ /* 0x000fca000001140a */
[----:B------:R-:W-:-:S05]  /*8b50*/  IMAD.IADD R76, R98, 0x1, -R10 ;  /* 0x00000001624c7824 */ /* 0x000fca00078e0a0a */
[----:B------:R-:W-:-:S13]  /*8b60*/  ISETP.GE.AND P1, PT, R76, 0x1, PT ;  /* 0x000000014c00780c */ /* 0x000fda0003f26270 */
        /* <DEDUP_REMOVED lines=14> */
[----:B-1----:R-:W-:-:S02]  /*8c50*/  @P1 LEA R6, P0, R202, R3, 0x1 ;  /* 0x00000003ca061211 */ /* 0x002fc400078008ff */
[C---:B------:R-:W-:Y:S02]  /*8c60*/  @P1 LEA R8, P3, R205.reuse, R3, 0x1 ;  /* 0x00000003cd081211 */ /* 0x040fe400078608ff */
[-C--:B--2---:R-:W-:Y:S02]  /*8c70*/  @P1 LEA.HI.X R7, R202, R4.reuse, R203, 0x1, P0 ;  /* 0x00000004ca071211 */ /* 0x084fe400000f0ccb */
[----:B------:R-:W-:Y:S02]  /*8c80*/  ISETP.GE.AND P0, PT, R76, 0x21, PT ;  /* 0x000000214c00780c */ /* 0x000fe40003f06270 */
[----:B------:R-:W-:Y:S01]  /*8c90*/  @P1 LEA.HI.X R9, R205, R4, R219, 0x1, P3 ;  /* 0x00000004cd091211 */ /* 0x000fe200018f0cdb */
[----:B------:R1:W-:Y:S01]  /*8ca0*/  @P1 LDGSTS.E.BYPASS.LTC128B.128 [R193+0x6100], [R6.64], !P2 ;  /* 0x0610000006c11fae */ /* 0x0003e2000d101d48 */
[----:B------:R-:W-:-:S03]  /*8cb0*/  @P1 ISETP.GE.AND P2, PT, R206, c[0x0][0x1d4], PT ;  /* 0x00007500ce001a0c */ /* 0x000fc60003f46270 */
[----:B------:R3:W-:Y:S06]  /*8cc0*/  @P1 LDGSTS.E.BYPASS.LTC128B.128 [R193+0x8100], [R8.64], !P4 ;  /* 0x0810000008c11fae */ /* 0x0007ec000e101d48 */
[----:B------:R-:W-:Y:S02]  /*8cd0*/  @P0 ISETP.GE.AND P4, PT, R202, c[0x0][0x1d4], PT ;  /* 0x00007500ca000a0c */ /* 0x000fe40003f86270 */
[----:B-1----:R-:W-:-:S04]  /*8ce0*/  @P1 LEA R6, P3, R206, R3, 0x1 ;  /* 0x00000003ce061211 */ /* 0x002fc800078608ff */
[----:B------:R-:W-:Y:S02]  /*8cf0*/  @P1 LEA.HI.X R7, R206, R4, R218, 0x1, P3 ;  /* 0x00000004ce071211 */ /* 0x000fe400018f0cda */
[----:B------:R-:W-:Y:S02]  /*8d00*/  @P0 ISETP.GE.AND P3, PT, R205, c[0x0][0x1d4], PT ;  /* 0x00007500cd000a0c */ /* 0x000fe40003f66270 */
[----:B---3--:R-:W-:Y:S01]  /*8d10*/  @P0 LEA R8, P5, R202, R0, 0x1 ;  /* 0x00000000ca080211 */ /* 0x008fe200078a08ff */
[----:B------:R1:W-:Y:S01]  /*8d20*/  @P1 LDGSTS.E.BYPASS.LTC128B.128 [R193+0xa100], [R6.64], !P2 ;  /* 0x0a10000006c11fae */ /* 0x0003e2000d101d48 */
[----:B------:R-:W-:Y:S02]  /*8d30*/  @P0 ISETP.GE.AND P2, PT, R206, c[0x0][0x1d4], PT ;  /* 0x00007500ce000a0c */ /* 0x000fe40003f46270 */
[----:B----4-:R-:W-:-:S05]  /*8d40*/  @P0 LEA.HI.X R9, R202, R2, R203, 0x1, P5 ;  /* 0x00000002ca090211 */ /* 0x010fca00028f0ccb */
        /* <DEDUP_REMOVED lines=12> */
.L_x_1324:
        /* <DEDUP_REMOVED lines=9> */
[C---:B------:R-:W-:Y:S01]  /*8ea0*/  IMAD R6, R128.reuse, c[0x0][0x294], R0 ;  /* 0x0000a50080067a24 */ /* 0x040fe200078e0200 */
        /* <DEDUP_REMOVED lines=52> */
[----:B------:R-:W-:-:S11]  /*91f0*/  ISETP.GE.AND P2, PT, R142, c[0x0][0x27c], PT ;  /* 0x00009f008e007a0c */ /* 0x000fd60003f46270 */
[C---:B------:R-:W-:Y:S01]  /*9200*/  @!P0 IMAD.SHL.U32 R0, R145.reuse, 0x2, RZ ;  /* 0x0000000291008824 */ /* 0x040fe200078e00ff */
[----:B-----5:R-:W-:Y:S01]  /*9210*/  @!P0 SHF.L.U64.HI R8, R145, 0x1, R82 ;  /* 0x0000000191088819 */ /* 0x020fe20000010252 */
[----:B------:R-:W-:Y:S01]  /*9220*/  CS2R R24, SRZ ;  /* 0x0000000000187805 */ /* 0x000fe2000001ff00 */
[----:B------:R-:W-:Y:S02]  /*9230*/  @!P2 IMAD.SHL.U32 R12, R142, 0x2, RZ ;  /* 0x000000028e0ca824 */ /* 0x000fe400078e00ff */
[-C--:B---3--:R-:W-:Y:S02]  /*9240*/  @!P0 IADD3 R6, P3, R4, R0.reuse, RZ ;  /* 0x0000000004068210 */ /* 0x088fe40007f7e0ff */
[----:B------:R-:W-:-:S03]  /*9250*/  @!P0 IADD3 R10, P1, R2, R0, RZ ;  /* 0x00000000020a8210 */ /* 0x000fc60007f3e0ff */
[--C-:B----4-:R-:W-:Y:S01]  /*9260*/  @!P0 IMAD.X R7, R5, 0x1, R8.reuse, P3 ;  /* 0x0000000105078824 */ /* 0x110fe200018e0608 */
[----:B------:R-:W-:Y:S01]  /*9270*/  ISETP.GE.AND P3, PT, R144, c[0x0][0x27c], PT ;  /* 0x00009f0090007a0c */ /* 0x000fe20003f66270 */
[----:B-1----:R-:W-:Y:S01]  /*9280*/  @!P0 IMAD.X R11, R3, 0x1, R8, P1 ;  /* 0x00000001030b8824 */ /* 0x002fe200008e0608 */
[----:B------:R-:W-:Y:S02]  /*9290*/  ISETP.GE.AND P1, PT, R107, c[0x0][0x27c], PT ;  /* 0x00009f006b007a0c */ /* 0x000fe40003f26270 */
[----:B------:R1:W5:Y:S01]  /*92a0*/  @!P0 LD.E.64 R26, [R6.64] ;  /* 0x00000008061a8980 */ /* 0x000362000c101b00 */
[----:B------:R-:W-:Y:S02]  /*92b0*/  @!P2 SHF.L.U64.HI R0, R142, 0x1, R81 ;  /* 0x000000018e00a819 */ /* 0x000fe40000010251 */
[----:B------:R-:W-:Y:S01]  /*92c0*/  @!P2 IADD3 R8, P4, R4, R12, RZ ;  /* 0x0000000c0408a210 */ /* 0x000fe20007f9e0ff */
[----:B------:R2:W5:Y:S01]  /*92d0*/  @!P0 LD.E.64 R24, [R10.64] ;  /* 0x000000080a188980 */ /* 0x000562000c101b00 */
[----:B------:R-:W-:Y:S01]  /*92e0*/  CS2R R30, SRZ ;  /* 0x00000000001e7805 */ /* 0x000fe2000001ff00 */
[----:B------:R-:W-:-:S02]  /*92f0*/  CS2R R28, SRZ ;  /* 0x00000000001c7805 */ /* 0x000fc4000001ff00 */
[----:B------:R-:W-:-:S05]  /*9300*/  @!P2 IMAD.X R9, R5, 0x1, R0, P4 ;  /* 0x000000010509a824 */ /* 0x000fca00020e0600 */
[----:B------:R3:W5:Y:S01]  /*9310*/  @!P2 LD.E.64 R28, [R8.64] ;  /* 0x00000008081ca980 */ /* 0x000762000c101b00 */
[----:B-1----:R-:W-:-:S05]  /*9320*/  @!P2 IADD3 R6, P0, R2, R12, RZ ;  /* 0x0000000c0206a210 */ /* 0x002fca0007f1e0ff */
[----:B------:R-:W-:Y:S02]  /*9330*/  @!P2 IMAD.X R7, R3, 0x1, R0, P0 ;  /* 0x000000010307a824 */ /* 0x000fe400000e0600 */
[----:B------:R-:W-:-:S03]  /*9340*/  @!P3 IMAD.SHL.U32 R0, R144, 0x2, RZ ;  /* 0x000000029000b824 */ /* 0x000fc600078e00ff */
[----:B------:R1:W5:Y:S02]  /*9350*/  @!P2 LD.E.64 R30, [R6.64] ;  /* 0x00000008061ea980 */ /* 0x000364000c101b00 */
[-C--:B------:R-:W-:Y:S02]  /*9360*/  @!P3 IADD3 R16, P0, R4, R0.reuse, RZ ;  /* 0x000000000410b210 */ /* 0x080fe40007f1e0ff */
[C---:B---3--:R-:W-:Y:S02]  /*9370*/  @!P1 SHF.L.U64.HI R8, R107.reuse, 0x1, R79 ;  /* 0x000000016b089819 */ /* 0x048fe4000001024f */
[----:B------:R-:W-:Y:S02]  /*9380*/  @!P3 IADD3 R14, P2, R2, R0, RZ ;  /* 0x00000000020eb210 */ /* 0x000fe40007f5e0ff */
[----:B-1----:R-:W-:Y:S01]  /*9390*/  @!P3 SHF.L.U64.HI R6, R144, 0x1, R80 ;  /* 0x000000019006b819 */ /* 0x002fe20000010250 */
[----:B------:R-:W-:-:S04]  /*93a0*/  @!P1 IMAD.SHL.U32 R7, R107, 0x2, RZ ;  /* 0x000000026b079824 */ /* 0x000fc800078e00ff */
[----:B------:R-:W-:Y:S01]  /*93b0*/  @!P3 IMAD.X R17, R5, 0x1, R6, P0 ;  /* 0x000000010511b824 */ /* 0x000fe200000e0606 */
[----:B------:R-:W-:-:S05]  /*93c0*/  @!P1 IADD3 R12, P0, R4, R7, RZ ;  /* 0x00000007040c9210 */ /* 0x000fca0007f1e0ff */
[----:B------:R-:W-:Y:S01]  /*93d0*/  @!P1 IMAD.X R13, R5, 0x1, R8, P0 ;  /* 0x00000001050d9824 */ /* 0x000fe200000e0608 */
[----:B--2---:R-:W-:Y:S01]  /*93e0*/  @!P1 IADD3 R10, P0, R2, R7, RZ ;  /* 0x00000007020a9210 */ /* 0x004fe20007f1e0ff */
[----:B------:R-:W-:Y:S01]  /*93f0*/  @!P3 IMAD.X R15, R3, 0x1, R6, P2 ;  /* 0x00000001030fb824 */ /* 0x000fe200010e0606 */
[----:B------:R-:W-:-:S03]  /*9400*/  ISETP.GE.AND P2, PT, R140, c[0x0][0x27c], PT ;  /* 0x00009f008c007a0c */ /* 0x000fc60003f46270 */
[----:B------:R-:W-:Y:S01]  /*9410*/  @!P1 IMAD.X R11, R3, 0x1, R8, P0 ;  /* 0x00000001030b9824 */ /* 0x000fe200000e0608 */
[----:B------:R-:W-:Y:S01]  /*9420*/  ISETP.GE.AND P0, PT, R143, c[0x0][0x27c], PT ;  /* 0x00009f008f007a0c */ /* 0x000fe20003f06270 */
[----:B------:R-:W-:Y:S01]  /*9430*/  CS2R R8, SRZ ;  /* 0x0000000000087805 */ /* 0x000fe2000001ff00 */
[----:B------:R-:W-:-:S07]  /*9440*/  CS2R R6, SRZ ;  /* 0x0000000000067805 */ /* 0x000fce000001ff00 */
[----:B------:R-:W-:-:S04]  /*9450*/  @!P2 IMAD.WIDE R22, R140, 0x2, R4 ;  /* 0x000000028c16a825 */ /* 0x000fc800078e0204 */
[----:B------:R-:W-:Y:S01]  /*9460*/  @!P2 IMAD.WIDE R20, R140, 0x2, R2 ;  /* 0x000000028c14a825 */ /* 0x000fe200078e0202 */
[----:B------:R1:W5:Y:S03]  /*9470*/  @!P2 LD.E.64 R8, [R22.64] ;  /* 0x000000081608a980 */ /* 0x000366000c101b00 */
[C---:B------:R-:W-:Y:S01]  /*9480*/  @!P0 IMAD.SHL.U32 R0, R143.reuse, 0x2, RZ ;  /* 0x000000028f008824 */ /* 0x040fe200078e00ff */
[----:B------:R2:W5:Y:S01]  /*9490*/  @!P2 LD.E.64 R6, [R20.64] ;  /* 0x000000081406a980 */ /* 0x000562000c101b00 */
[----:B------:R-:W-:-:S03]  /*94a0*/  @!P0 SHF.L.U64.HI R19, R143, 0x1, R74 ;  /* 0x000000018f138819 */ /* 0x000fc6000001024a */
[----:B------:R-:W-:-:S05]  /*94b0*/  @!P0 IADD3 R4, P2, R4, R0, RZ ;  /* 0x0000000004048210 */ /* 0x000fca0007f5e0ff */
[--C-:B------:R-:W-:Y:S01]  /*94c0*/  @!P0 IMAD.X R5, R5, 0x1, R19.reuse, P2 ;  /* 0x0000000105058824 */ /* 0x100fe200010e0613 */
[----:B------:R-:W-:Y:S01]  /*94d0*/  @!P0 IADD3 R2, P2, R2, R0, RZ ;  /* 0x0000000002028210 */ /* 0x000fe20007f5e0ff */
[----:B------:R-:W-:Y:S01]  /*94e0*/  CS2R R32, SRZ ;  /* 0x0000000000207805 */ /* 0x000fe2000001ff00 */
[----:B------:R-:W-:Y:S01]  /*94f0*/  CS2R R38, SRZ ;  /* 0x0000000000267805 */ /* 0x000fe2000001ff00 */
[----:B------:R-:W-:Y:S01]  /*9500*/  CS2R R40, SRZ ;  /* 0x0000000000287805 */ /* 0x000fe2000001ff00 */
[----:B------:R-:W-:Y:S01]  /*9510*/  CS2R R44, SRZ ;  /* 0x00000000002c7805 */ /* 0x000fe2000001ff00 */
[----:B------:R-:W-:Y:S01]  /*9520*/  CS2R R46, SRZ ;  /* 0x00000000002e7805 */ /* 0x000fe2000001ff00 */
[----:B------:R-:W-:Y:S01]  /*9530*/  @!P0 IMAD.X R3, R3, 0x1, R19, P2 ;  /* 0x0000000103038824 */ /* 0x000fe200010e0613 */
[----:B------:R2:W5:Y:S01]  /*9540*/  @!P3 LD.E.64 R32, [R14.64] ;  /* 0x000000080e20b980 */ /* 0x000562000c101b00 */
[----:B-1----:R-:W-:-:S03]  /*9550*/  CS2R R22, SRZ ;  /* 0x0000000000167805 */ /* 0x002fc6000001ff00 */
[----:B------:R2:W5:Y:S04]  /*9560*/  @!P1 LD.E.64 R38, [R12.64] ;  /* 0x000000080c269980 */ /* 0x000568000c101b00 */
[----:B------:R2:W5:Y:S04]  /*9570*/  @!P1 LD.E.64 R40, [R10.64] ;  /* 0x000000080a289980 */ /* 0x000568000c101b00 */
[----:B------:R2:W5:Y:S04]  /*9580*/  @!P3 LD.E.64 R22, [R16.64] ;  /* 0x000000081016b980 */ /* 0x000568000c101b00 */
[----:B------:R2:W5:Y:S04]  /*9590*/  @!P0 LD.E.64 R44, [R4.64] ;  /* 0x00000008042c8980 */ /* 0x000568000c101b00 */
[----:B------:R2:W5:Y:S02]  /*95a0*/  @!P0 LD.E.64 R46, [R2.64] ;  /* 0x00000008022e8980 */ /* 0x000564000c101b00 */
.L_x_1328:
[----:B--2---:R-:W-:Y:S05]  /*95b0*/  BSYNC B0 ;  /* 0x0000000000007941 */ /* 0x004fea0003800000 */
.L_x_1327:
[----:B------:R-:W-:Y:S01]  /*95c0*/  IADD3 R0, R18, 0x40, RZ ;  /* 0x0000004012007810 */ /* 0x000fe20007ffe0ff */
[----:B-----5:R-:W-:Y:S01]  /*95d0*/  IMAD.MOV.U32 R2, RZ, RZ, R38 ;  /* 0x000000ffff027224 */ /* 0x020fe200078e0026 */
[----:B------:R-:W-:Y:S01]  /*95e0*/  MOV R11, R25 ;  /* 0x00000019000b7202 */ /* 0x000fe20000000f00 */
[----:B-1----:R-:W-:Y:S01]  /*95f0*/  IMAD.MOV.U32 R3, RZ, RZ, R45 ;  /* 0x000000ffff037224 */ /* 0x002fe200078e002d */
[----:B------:R-:W-:Y:S01]  /*9600*/  ISETP.GE.AND P0, PT, R0, R36, PT ;  /* 0x000000240000720c */ /* 0x000fe20003f06270 */
[----:B------:R-:W-:Y:S01]  /*9610*/  IMAD.MOV.U32 R0, RZ, RZ, R39 ;  /* 0x000000ffff007224 */ /* 0x000fe200078e0027 */
[----:B------:R-:W-:Y:S01]  /*9620*/  PRMT R72, R72, 0x5410, R2 ;  /* 0x0000541048487816 */ /* 0x000fe20000000002 */
        /* <DEDUP_REMOVED lines=13> */
[----:B------:R-:W-:Y:S01]  /*9700*/  MOV R3, R27 ;  /* 0x0000001b00037202 */ /* 0x000fe20000000f00 */
[----:B------:R-:W-:Y:S01]  /*9710*/  IMAD.MOV.U32 R4, RZ, RZ, R26 ;  /* 0x000000ffff047224 */ /* 0x000fe200078e001a */
[----:B----4-:R-:W1:Y:S01]  /*9720*/  SHFL.IDX PT, R5, R35, 0x1, 0x1c1f ;  /* 0x003c1f0023057f89 */ /* 0x010e6200000e0000 */
        /* <DEDUP_REMOVED lines=26> */
[----:B------:R-:W-:Y:S01]  /*98d0*/  CS2R R18, SRZ ;  /* 0x0000000000127805 */ /* 0x000fe2000001ff00 */
[----:B------:R-:W-:Y:S01]  /*98e0*/  CS2R R54, SRZ ;  /* 0x0000000000367805 */ /* 0x000fe2000001ff00 */
[----:B------:R-:W-:Y:S01]  /*98f0*/  CS2R R48, SRZ ;  /* 0x0000000000307805 */ /* 0x000fe2000001ff00 */
[----:B------:R1:W3:Y:S01]  /*9900*/  SHFL.IDX PT, R3, R34, 0x1, 0x1c1f ;  /* 0x003c1f0022037f89 */ /* 0x0002e200000e0000 */
[----:B--2---:R-:W-:Y:S01]  /*9910*/  CS2R R42, SRZ ;  /* 0x00000000002a7805 */ /* 0x004fe2000001ff00 */
[----:B----4-:R-:W-:Y:S01]  /*9920*/  PRMT R37, R10, 0x5410, R0 ;  /* 0x000054100a257816 */ /* 0x010fe20000000000 */
[----:B-1----:R-:W-:Y:S01]  /*9930*/  CS2R R34, SRZ ;  /* 0x0000000000227805 */ /* 0x002fe2000001ff00 */
[----:B------:R-:W-:Y:S05]  /*9940*/  @P0 BRA `(.L_x_1330) ;  /* 0x000003e000000947 */ /* 0x000fea0003800000 */
[----:B---3--:R-:W-:Y:S01]  /*9950*/  ISETP.GE.AND P0, PT, R145, c[0x0][0x27c], PT ;  /* 0x00009f0091007a0c */ /* 0x008fe20003f06270 */
[----:B------:R-:W-:Y:S01]  /*9960*/  CS2R R50, SRZ ;  /* 0x0000000000327805 */ /* 0x000fe2000001ff00 */
[----:B------:R-:W-:-:S11]  /*9970*/  ISETP.GE.AND P2, PT, R142, c[0x0][0x27c], PT ;  /* 0x00009f008e007a0c */ /* 0x000fd60003f46270 */
[C---:B------:R-:W-:Y:S01]  /*9980*/  @!P0 IMAD.SHL.U32 R0, R145.reuse, 0x2, RZ ;  /* 0x0000000291008824 */ /* 0x040fe200078e00ff */
[----:B------:R-:W-:Y:S01]  /*9990*/  @!P0 SHF.L.U64.HI R12, R145, 0x1, R82 ;  /* 0x00000001910c8819 */ /* 0x000fe20000010252 */
[----:B------:R-:W-:Y:S01]  /*99a0*/  CS2R R48, SRZ ;  /* 0x0000000000307805 */ /* 0x000fe2000001ff00 */
[----:B------:R-:W-:Y:S02]  /*99b0*/  @!P2 IMAD.SHL.U32 R16, R142, 0x2, RZ ;  /* 0x000000028e10a824 */ /* 0x000fe400078e00ff */
[-C--:B------:R-:W-:Y:S02]  /*99c0*/  @!P0 IADD3 R10, P3, R4, R0.reuse, RZ ;  /* 0x00000000040a8210 */ /* 0x080fe40007f7e0ff */
[----:B------:R-:W-:-:S03]  /*99d0*/  @!P0 IADD3 R14, P1, R2, R0, RZ ;  /* 0x00000000020e8210 */ /* 0x000fc60007f3e0ff */
[--C-:B------:R-:W-:Y:S01]  /*99e0*/  @!P0 IMAD.X R11, R5, 0x1, R12.reuse, P3 ;  /* 0x00000001050b8824 */ /* 0x100fe200018e060c */
[----:B------:R-:W-:Y:S01]  /*99f0*/  ISETP.GE.AND P3, PT, R144, c[0x0][0x27c], PT ;  /* 0x00009f0090007a0c */ /* 0x000fe20003f66270 */
[----:B------:R-:W-:Y:S01]  /*9a00*/  @!P0 IMAD.X R15, R3, 0x1, R12, P1 ;  /* 0x00000001030f8824 */ /* 0x000fe200008e060c */
[----:B------:R-:W-:Y:S02]  /*9a10*/  ISETP.GE.AND P1, PT, R107, c[0x0][0x27c], PT ;  /* 0x00009f006b007a0c */ /* 0x000fe40003f26270 */
[----:B------:R1:W5:Y:S01]  /*9a20*/  @!P0 LD.E.64 R50, [R10.64] ;  /* 0x000000080a328980 */ /* 0x000362000c101b00 */
[----:B------:R-:W-:Y:S02]  /*9a30*/  @!P2 SHF.L.U64.HI R0, R142, 0x1, R81 ;  /* 0x000000018e00a819 */ /* 0x000fe40000010251 */
[----:B------:R-:W-:Y:S01]  /*9a40*/  @!P2 IADD3 R12, P4, R4, R16, RZ ;  /* 0x00000010040ca210 */ /* 0x000fe20007f9e0ff */
[----:B------:R2:W5:Y:S01]  /*9a50*/  @!P0 LD.E.64 R48, [R14.64] ;  /* 0x000000080e308980 */ /* 0x000562000c101b00 */
[----:B------:R-:W-:Y:S01]  /*9a60*/  CS2R R54, SRZ ;  /* 0x0000000000367805 */ /* 0x000fe2000001ff00 */
[----:B------:R-:W-:-:S02]  /*9a70*/  CS2R R52, SRZ ;  /* 0x0000000000347805 */ /* 0x000fc4000001ff00 */
[----:B------:R-:W-:-:S03]  /*9a80*/  @!P2 IMAD.X R13, R5, 0x1, R0, P4 ;  /* 0x00000001050da824 */ /* 0x000fc600020e0600 */
[----:B------:R-:W-:Y:S02]  /*9a90*/  @!P1 SHF.L.U64.HI R18, R107, 0x1, R79 ;  /* 0x000000016b129819 */ /* 0x000fe4000001024f */
[----:B------:R3:W5:Y:S01]  /*9aa0*/  @!P2 LD.E.64 R52, [R12.64] ;  /* 0x000000080c34a980 */ /* 0x000762000c101b00 */
[----:B-1----:R-:W-:-:S05]  /*9ab0*/  @!P2 IADD3 R10, P0, R2, R16, RZ ;  /* 0x00000010020aa210 */ /* 0x002fca0007f1e0ff */
[----:B------:R-:W-:Y:S02]  /*9ac0*/  @!P2 IMAD.X R11, R3, 0x1, R0, P0 ;  /* 0x00000001030ba824 */ /* 0x000fe400000e0600 */
[----:B------:R-:W-:-:S03]  /*9ad0*/  @!P3 IMAD.SHL.U32 R0, R144, 0x2, RZ ;  /* 0x000000029000b824 */ /* 0x000fc600078e00ff */
[----:B------:R1:W5:Y:S02]  /*9ae0*/  @!P2 LD.E.64 R54, [R10.64] ;  /* 0x000000080a36a980 */ /* 0x000364000c101b00 */
[-C--:B------:R-:W-:Y:S02]  /*9af0*/  @!P3 IADD3 R16, P0, R4, R0.reuse, RZ ;  /* 0x000000000410b210 */ /* 0x080fe40007f1e0ff */
[----:B--2---:R-:W-:Y:S02]  /*9b00*/  @!P3 IADD3 R14, P2, R2, R0, RZ ;  /* 0x00000000020eb210 */ /* 0x004fe40007f5e0ff */
[----:B-1----:R-:W-:Y:S01]  /*9b10*/  @!P3 SHF.L.U64.HI R11, R144, 0x1, R80 ;  /* 0x00000001900bb819 */ /* 0x002fe20000010250 */
[----:B------:R-:W-:-:S04]  /*9b20*/  @!P1 IMAD.SHL.U32 R10, R107, 0x2, RZ ;  /* 0x000000026b0a9824 */ /* 0x000fc800078e00ff */
[----:B------:R-:W-:Y:S01]  /*9b30*/  @!P3 IMAD.X R17, R5, 0x1, R11, P0 ;  /* 0x000000010511b824 */ /* 0x000fe200000e060b */
[----:B---3--:R-:W-:-:S05]  /*9b40*/  @!P1 IADD3 R12, P0, R4, R10, RZ ;  /* 0x0000000a040c9210 */ /* 0x008fca0007f1e0ff */
[----:B------:R-:W-:Y:S01]  /*9b50*/  @!P1 IMAD.X R13, R5, 0x1, R18, P0 ;  /* 0x00000001050d9824 */ /* 0x000fe200000e0612 */
[----:B------:R-:W-:Y:S01]  /*9b60*/  @!P1 IADD3 R10, P0, R2, R10, RZ ;  /* 0x0000000a020a9210 */ /* 0x000fe20007f1e0ff */
        /* <DEDUP_REMOVED lines=20> */
[----:B------:R-:W-:Y:S01]  /*9cb0*/  @!P0 IADD3 R2, P2, R2, R0, RZ ;  /* 0x0000000002028210 */ /* 0x000fe20007f5e0ff */
[----:B-1----:R-:W-:-:S03]  /*9cc0*/  CS2R R20, SRZ ;  /* 0x0000000000147805 */ /* 0x002fc6000001ff00 */
[----:B------:R3:W5:Y:S01]  /*9cd0*/  @!P0 LD.E.64 R62, [R4.64] ;  /* 0x00000008043e8980 */ /* 0x000762000c101b00 */
[----:B------:R-:W-:Y:S02]  /*9ce0*/  @!P0 IMAD.X R3, R3, 0x1, R18, P2 ;  /* 0x0000000103038824 */ /* 0x000fe400010e0612 */
[----:B------:R-:W-:Y:S01]  /*9cf0*/  CS2R R18, SRZ ;  /* 0x0000000000127805 */ /* 0x000fe2000001ff00 */
[----:B------:R3:W5:Y:S04]  /*9d00*/  @!P3 LD.E.64 R20, [R16.64] ;  /* 0x000000081014b980 */ /* 0x000768000c101b00 */
[----:B------:R3:W5:Y:S04]  /*9d10*/  @!P0 LD.E.64 R60, [R2.64] ;  /* 0x00000008023c8980 */ /* 0x000768000c101b00 */
[----:B------:R3:W5:Y:S02]  /*9d20*/  @!P3 LD.E.64 R18, [R14.64] ;  /* 0x000000080e12b980 */ /* 0x000764000c101b00 */
.L_x_1330:
[----:B---3--:R-:W-:Y:S05]  /*9d30*/  BSYNC B0 ;  /* 0x0000000000007941 */ /* 0x008fea0003800000 */
.L_x_1329:
[----:B-----5:R-:W-:Y:S01]  /*9d40*/  IMAD.MOV.U32 R2, RZ, RZ, R56 ;  /* 0x000000ffff027224 */ /* 0x020fe200078e0038 */
[----:B------:R-:W-:-:S04]  /*9d50*/  DEPBAR.LE SB0, 0x1 ;  /* 0x000080400000791a */ /* 0x000fc80000000000 */
        /* <DEDUP_REMOVED lines=9> */
[----:B------:R-:W-:-:S02]  /*9df0*/  MOV R4, R20 ;  /* 0x0000001400047202 */ /* 0x000fc40000000f00 */
        /* <DEDUP_REMOVED lines=10> */
[----:B------:R-:W-:Y:S01]  /*9ea0*/  IMAD.IADD R3, R36, 0x1, -R239 ;  /* 0x0000000124037824 */ /* 0x000fe200078e0aef */
[----:B------:R-:W-:Y:S01]  /*9eb0*/  PRMT R87, R2, 0x5410, R0 ;  /* 0x0000541002577816 */ /* 0x000fe20000000000 */
[----:B------:R-:W-:Y:S02]  /*9ec0*/  IMAD.MOV.U32 R2, RZ, RZ, R58 ;  /* 0x000000ffff027224 */ /* 0x000fe400078e003a */
[----:B------:R-:W-:Y:S01]  /*9ed0*/  IMAD.MOV.U32 R0, RZ, RZ, R59 ;  /* 0x000000ffff007224 */ /* 0x000fe200078e003b */
[----:B------:R-:W-:-:S04]  /*9ee0*/  IMNMX R36, R3, 0x80, PT ;  /* 0x0000008003247817 */ /* 0x000fc80003800200 */
[----:B------:R-:W-:Y:S01]  /*9ef0*/  PRMT R84, R2, 0x5410, R0 ;  /* 0x0000541002547816 */ /* 0x000fe20000000000 */
[----:B------:R-:W-:Y:S01]  /*9f00*/  IMAD.MOV.U32 R0, RZ, RZ, R19 ;  /* 0x000000ffff007224 */ /* 0x000fe200078e0013 */
[----:B------:R-:W-:Y:S01]  /*9f10*/  MOV R2, R18 ;  /* 0x0000001200027202 */ /* 0x000fe20000000f00 */
[----:B------:R-:W-:Y:S01]  /*9f20*/  BAR.SYNC.DEFER_BLOCKING 0x0 ;  /* 0x0000000000007b1d */ /* 0x000fe20000010000 */
[----:B------:R-:W-:Y:S02]  /*9f30*/  ISETP.GE.AND P0, PT, R215, R36, PT ;  /* 0x00000024d700720c */ /* 0x000fe40003f06270 */
[----:B------:R-:W-:Y:S01]  /*9f40*/  PRMT R82, R2, 0x5410, R0 ;  /* 0x0000541002527816 */ /* 0x000fe20000000000 */
[----:B------:R-:W-:Y:S01]  /*9f50*/  IMAD.MOV.U32 R2, RZ, RZ, R54 ;  /* 0x000000ffff027224 */ /* 0x000fe200078e0036 */
[----:B------:R-:W-:-:S04]  /*9f60*/  MOV R0, R55 ;  /* 0x0000003700007202 */ /* 0x000fc80000000f00 */
[----:B------:R-:W-:Y:S01]  /*9f70*/  PRMT R80, R2, 0x5410, R0 ;  /* 0x0000541002507816 */ /* 0x000fe20000000000 */
[----:B------:R-:W-:Y:S02]  /*9f80*/  IMAD.MOV.U32 R0, RZ, RZ, R49 ;  /* 0x000000ffff007224 */ /* 0x000fe400078e0031 */
[----:B------:R-:W-:-:S03]  /*9f90*/  IMAD.MOV.U32 R2, RZ, RZ, R48 ;  /* 0x000000ffff027224 */ /* 0x000fc600078e0030 */
[----:B------:R-:W-:Y:S01]  /*9fa0*/  PRMT R78, R0, 0x7610, R78 ;  /* 0x00007610004e7816 */ /* 0x000fe2000000004e */
[----:B------:R-:W-:Y:S01]  /*9fb0*/  IMAD.MOV.U32 R0, RZ, RZ, R43 ;  /* 0x000000ffff007224 */ /* 0x000fe200078e002b */
[----:B------:R-:W-:Y:S02]  /*9fc0*/  PRMT R77, R2, 0x7610, R77 ;  /* 0x00007610024d7816 */ /* 0x000fe4000000004d */
[----:B------:R-:W-:Y:S02]  /*9fd0*/  MOV R2, R42 ;  /* 0x0000002a00027202 */ /* 0x000fe40000000f00 */
[----:B------:R-:W-:Y:S02]  /*9fe0*/  PRMT R73, R0, 0x7610, R73 ;  /* 0x0000761000497816 */ /* 0x000fe40000000049 */
        /* <DEDUP_REMOVED lines=47> */
.L_x_1334:
[----:B------:R-:W-:Y:S05]  /*a2e0*/  BSYNC B0 ;  /* 0x0000000000007941 */ /* 0x000fea0003800000 */
.L_x_1333:
        /* <DEDUP_REMOVED lines=42> */
[----:B------:R-:W-:-:S05]  /*a590*/  FFMA.FTZ R3, R0, R9, R3 ;  /* 0x0000000900037223 */ /* 0x000fca0000010003 */
[----:B------:R-:W-:-:S05]  /*a5a0*/  F2FP.PACK_AB R5, R3, R2 ;  /* 0x000000020305723e */ /* 0x000fca00000000ff */
[----:B------:R1:W-:Y:S02]  /*a5b0*/  STS.128 [R210+0xc000], R4 ;  /* 0x00c00004d2007388 */ /* 0x0003e40000000c00 */
.L_x_1336:
[----:B------:R-:W-:Y:S05]  /*a5c0*/  BSYNC B0 ;  /* 0x0000000000007941 */ /* 0x000fea0003800000 */
.L_x_1335:
[----:B------:R-:W-:Y:S01]  /*a5d0*/  ISETP.GE.AND P0, PT, R142, c[0x0][0x27c], PT ;  /* 0x00009f008e007a0c */ /* 0x000fe20003f06270 */
[----:B------:R-:W-:-:S12]  /*a5e0*/  BSSY B0, `(.L_x_1337) ;  /* 0x000002c000007945 */ /* 0x000fd80003800000 */
[----:B------:R-:W-:Y:S05]  /*a5f0*/  @P0 BRA `(.L_x_1338) ;  /* 0x000002a000000947 */ /* 0x000fea0003800000 */
[----:B------:R-:W2:Y:S01]  /*a600*/  LDS.128 R8, [R209+0x10000] ;  /* 0x01000000d1087984 */ /* 0x000ea20000000c00 */
[----:B------:R-:W-:Y:S02]  /*a610*/  SHF.R.U32.HI R0, RZ, 0x10, R31 ;  /* 0x00000010ff007819 */ /* 0x000fe4000001161f */
[----:B------:R-:W-:Y:S02]  /*a620*/  SHF.R.U32.HI R2, RZ, 0x10, R29 ;  /* 0x00000010ff027819 */ /* 0x000fe4000001161d */
[----:B-1----:R-:W-:Y:S01]  /*a630*/  SHF.R.U64 R7, R30, 0x10, R31 ;  /* 0x000000101e077819 */ /* 0x002fe2000000121f */
[----:B------:R-:W-:Y:S01]  /*a640*/  HADD2.F32 R0, -RZ, R0.H0_H0 ;  /* 0x20000000ff007230 */ /* 0x000fe20000004100 */
[----:B------:R-:W-:Y:S01]  /*a650*/  SHF.R.U64 R12, R28, 0x10, R29 ;  /* 0x000000101c0c7819 */ /* 0x000fe2000000121d */
[----:B------:R-:W-:Y:S02]  /*a660*/  HADD2.F32 R2, -RZ, R2.H0_H0 ;  /* 0x20000002ff027230 */ /* 0x000fe40000004100 */
[----:B--2---:R-:W-:-:S02]  /*a670*/  HADD2.F32 R3, -RZ, R11.H1_H1 ;  /* 0x3000000bff037230 */ /* 0x004fc40000004100 */
[----:B------:R-:W-:Y:S02]  /*a680*/  HADD2.F32 R4, -RZ, R11.H0_H0 ;  /* 0x2000000bff047230 */ /* 0x000fe40000004100 */
[----:B------:R-:W-:Y:S01]  /*a690*/  HADD2.F32 R6, -RZ, R10.H1_H1 ;  /* 0x3000000aff067230 */ /* 0x000fe20000004100 */
[CC--:B------:R-:W-:Y:S02]  /*a6a0*/  FMUL.FTZ R5, R3.reuse, R0.reuse ;  /* 0x0000000003057220 */ /* 0x0c0fe40000410000 */
[C---:B------:R-:W-:Y:S02]  /*a6b0*/  FMUL.FTZ R0, R4.reuse, R0 ;  /* 0x0000000004007220 */ /* 0x040fe40000410000 */
[-C--:B------:R-:W-:Y:S01]  /*a6c0*/  FFMA.FTZ R15, R4, R2.reuse, -R5 ;  /* 0x00000002040f7223 */ /* 0x080fe20000010805 */
[----:B------:R-:W-:Y:S01]  /*a6d0*/  HADD2.F32 R4, -RZ, R8.H0_H0 ;  /* 0x20000008ff047230 */ /* 0x000fe20000004100 */
[----:B------:R-:W-:Y:S01]  /*a6e0*/  FFMA.FTZ R14, R3, R2, R0 ;  /* 0x00000002030e7223 */ /* 0x000fe20000010000 */
[----:B------:R-:W-:-:S02]  /*a6f0*/  HADD2.F32 R0, -RZ, R67.H0_H0 ;  /* 0x20000043ff007230 */ /* 0x000fc40000004100 */
[----:B------:R-:W-:Y:S02]  /*a700*/  HADD2.F32 R3, -RZ, R8.H1_H1 ;  /* 0x30000008ff037230 */ /* 0x000fe40000004100 */
[----:B------:R-:W-:-:S03]  /*a710*/  HADD2.F32 R2, -RZ, R68.H0_H0 ;  /* 0x20000044ff027230 */ /* 0x000fc60000004100 */
[CC--:B------:R-:W-:Y:S02]  /*a720*/  FMUL.FTZ R5, R3.reuse, R0.reuse ;  /* 0x0000000003057220 */ /* 0x0c0fe40000410000 */
[C---:B------:R-:W-:Y:S02]  /*a730*/  FMUL.FTZ R0, R4.reuse, R0 ;  /* 0x0000000004007220 */ /* 0x040fe40000410000 */
[-C--:B------:R-:W-:Y:S01]  /*a740*/  FFMA.FTZ R13, R4, R2.reuse, -R5 ;  /* 0x00000002040d7223 */ /* 0x080fe20000010805 */
[----:B------:R-:W-:Y:S01]  /*a750*/  HADD2.F32 R5, -RZ, R67.H1_H1 ;  /* 0x30000043ff057230 */ /* 0x000fe20000004100 */
[----:B------:R-:W-:Y:S01]  /*a760*/  FFMA.FTZ R11, R3, R2, R0 ;  /* 0x00000002030b7223 */ /* 0x000fe20000010000 */
[----:B------:R-:W-:Y:S02]  /*a770*/  HADD2.F32 R2, -RZ, R10.H0_H0 ;  /* 0x2000000aff027230 */ /* 0x000fe40000004100 */
[----:B------:R-:W-:Y:S02]  /*a780*/  HADD2.F32 R0, -RZ, R68.H1_H1 ;  /* 0x30000044ff007230 */ /* 0x000fe40000004100 */
[----:B------:R-:W-:Y:S01]  /*a790*/  HADD2.F32 R10, -RZ, R7.H0_H0 ;  /* 0x20000007ff0a7230 */ /* 0x000fe20000004100 */
[-C--:B------:R-:W-:Y:S01]  /*a7a0*/  FMUL.FTZ R7, R6, R5.reuse ;  /* 0x0000000506077220 */ /* 0x080fe20000410000 */
[--C-:B------:R-:W-:Y:S01]  /*a7b0*/  HADD2.F32 R3, -RZ, R9.reuse.H1_H1 ;  /* 0x30000009ff037230 */ /* 0x100fe20000004100 */
[C---:B------:R-:W-:Y:S01]  /*a7c0*/  FMUL.FTZ R5, R2.reuse, R5 ;  /* 0x0000000502057220 */ /* 0x040fe20000410000 */
[----:B------:R-:W-:Y:S01]  /*a7d0*/  HADD2.F32 R4, -RZ, R9.H0_H0 ;  /* 0x20000009ff047230 */ /* 0x000fe20000004100 */
[----:B------:R-:W-:Y:S01]  /*a7e0*/  FFMA.FTZ R8, R2, R0, -R7 ;  /* 0x0000000002087223 */ /* 0x000fe20000010807 */
[----:B------:R-:W-:Y:S01]  /*a7f0*/  HADD2.F32 R9, -RZ, R12.H0_H0 ;  /* 0x2000000cff097230 */ /* 0x000fe20000004100 */
[----:B------:R-:W-:-:S02]  /*a800*/  FMUL.FTZ R2, R3, R10 ;  /* 0x0000000a03027220 */ /* 0x000fc40000410000 */
[----:B------:R-:W-:Y:S02]  /*a810*/  FMUL.FTZ R7, R4, R10 ;  /* 0x0000000a04077220 */ /* 0x000fe40000410000 */
[----:B------:R-:W-:Y:S02]  /*a820*/  FFMA.FTZ R0, R6, R0, R5 ;  /* 0x0000000006007223 */ /* 0x000fe40000010005 */
[----:B------:R-:W-:Y:S01]  /*a830*/  FFMA.FTZ R2, R4, R9, -R2 ;  /* 0x0000000904027223 */ /* 0x000fe20000010802 */
[----:B------:R-:W-:Y:S01]  /*a840*/  F2FP.PACK_AB R4, R11, R13 ;  /* 0x0000000d0b04723e */ /* 0x000fe200000000ff */
[----:B------:R-:W-:Y:S01]  /*a850*/  FFMA.FTZ R3, R3, R9, R7 ;  /* 0x0000000903037223 */ /* 0x000fe20000010007 */
[----:B------:R-:W-:Y:S02]  /*a860*/  F2FP.PACK_AB R7, R14, R15 ;  /* 0x0000000f0e07723e */ /* 0x000fe400000000ff */
[----:B------:R-:W-:Y:S02]  /*a870*/  F2FP.PACK_AB R6, R0, R8 ;  /* 0x000000080006723e */ /* 0x000fe400000000ff */
[----:B------:R-:W-:-:S05]  /*a880*/  F2FP.PACK_AB R5, R3, R2 ;  /* 0x000000020305723e */ /* 0x000fca00000000ff */
[----:B------:R1:W-:Y:S02]  /*a890*/  STS.128 [R209+0x10000], R4 ;  /* 0x01000004d1007388 */ /* 0x0003e40000000c00 */
.L_x_1338:
[----:B------:R-:W-:Y:S05]  /*a8a0*/  BSYNC B0 ;  /* 0x0000000000007941 */ /* 0x000fea0003800000 */
.L_x_1337:
        /* <DEDUP_REMOVED lines=45> */
.L_x_1340:
[----:B------:R-:W-:Y:S05]  /*ab80*/  BSYNC B0 ;  /* 0x0000000000007941 */ /* 0x000fea0003800000 */
.L_x_1339:
        /* <DEDUP_REMOVED lines=45> */
.L_x_1342:
[----:B------:R-:W-:Y:S05]  /*ae60*/  BSYNC B0 ;  /* 0x0000000000007941 */ /* 0x000fea0003800000 */
.L_x_1341:
        /* <DEDUP_REMOVED lines=44> */
.L_x_1332:
[----:B------:R-:W-:Y:S05]  /*b130*/  BSYNC B1 ;  /* 0x0000000000017941 */ /* 0x000fea0003800000 */
.L_x_1331:
        /* <DEDUP_REMOVED lines=48> */
.L_x_1345:
[----:B------:R-:W-:Y:S05]  /*b440*/  BSYNC B0 ;  /* 0x0000000000007941 */ /* 0x000fea0003800000 */
.L_x_1344:
        /* <DEDUP_REMOVED lines=45> */
.L_x_1347:
[----:B------:R-:W-:Y:S05]  /*b720*/  BSYNC B0 ;  /* 0x0000000000007941 */ /* 0x000fea0003800000 */
.L_x_1346:
        /* <DEDUP_REMOVED lines=45> */
.L_x_1349:
[----:B------:R-:W-:Y:S05]  /*ba00*/  BSYNC B0 ;  /* 0x0000000000007941 */ /* 0x000fea0003800000 */
.L_x_1348:
        /* <DEDUP_REMOVED lines=45> */
.L_x_1351:
[----:B------:R-:W-:Y:S05]  /*bce0*/  BSYNC B0 ;  /* 0x0000000000007941 */ /* 0x000fea0003800000 */
.L_x_1350:
        /* <DEDUP_REMOVED lines=45> */
.L_x_1353:
[----:B------:R-:W-:Y:S05]  /*bfc0*/  BSYNC B0 ;  /* 0x0000000000007941 */ /* 0x000fea0003800000 */
.L_x_1352:
        /* <DEDUP_REMOVED lines=45> */
.L_x_1326:
        /* <DEDUP_REMOVED lines=44> */
[----:B------:R-:W-:Y:S01]  /*c560*/  ISETP.GE.AND P2, PT, R106, c[0x0][0x27c], PT ;  /* 0x00009f006a007a0c */ /* 0x000fe20003f46270 */
[----:B------:R-:W-:Y:S01]  /*c570*/  CS2R R30, SRZ ;  /* 0x00000000001e7805 */ /* 0x000fe2000001ff00 */
[----:B------:R-:W-:Y:S01]  /*c580*/  CS2R R28, SRZ ;  /* 0x00000000001c7805 */ /* 0x000fe2000001ff00 */
[----:B------:R-:W-:Y:S01]  /*c590*/  CS2R R46, SRZ ;  /* 0x00000000002e7805 */ /* 0x000fe2000001ff00 */
[----:B------:R-:W-:-:S05]  /*c5a0*/  CS2R R44, SRZ ;  /* 0x00000000002c7805 */ /* 0x000fca000001ff00 */
[C---:B------:R-:W-:Y:S01]  /*c5b0*/  @!P0 IMAD.SHL.U32 R0, R102.reuse, 0x2, RZ ;  /* 0x0000000266008824 */ /* 0x040fe200078e00ff */
[----:B------:R-:W-:-:S03]  /*c5c0*/  @!P0 SHF.L.U64.HI R5, R102, 0x1, R103 ;  /* 0x0000000166058819 */ /* 0x000fc60000010267 */
[----:B------:R-:W-:Y:S01]  /*c5d0*/  @!P2 IMAD.SHL.U32 R4, R225, 0x8, RZ ;  /* 0x00000008e104a824 */ /* 0x000fe200078e00ff */
[----:B------:R-:W-:-:S03]  /*c5e0*/  @!P0 IADD3 R16, P3, R12, R0, RZ ;  /* 0x000000000c108210 */ /* 0x000fc60007f7e0ff */
[----:B----4-:R-:W-:Y:S01]  /*c5f0*/  @!P2 IMAD.WIDE R10, R4, 0x2, R12 ;  /* 0x00000002040aa825 */ /* 0x010fe200078e020c */
[----:B------:R-:W-:Y:S02]  /*c600*/  @!P0 IADD3.X R17, R13, R5, RZ, P3, !PT ;  /* 0x000000050d118210 */ /* 0x000fe40001ffe4ff */
[----:B---3--:R-:W-:Y:S01]  /*c610*/  @!P0 IADD3 R14, P3, R2, R0, RZ ;  /* 0x00000000020e8210 */ /* 0x008fe20007f7e0ff */
[----:B-1----:R-:W-:Y:S01]  /*c620*/  @!P2 IMAD.WIDE R8, R4, 0x2, R2 ;  /* 0x000000020408a825 */ /* 0x002fe200078e0202 */
[----:B------:R-:W-:Y:S01]  /*c630*/  @!P1 SHF.L.U32 R0, R224, 0x3, RZ ;  /* 0x00000003e0009819 */ /* 0x000fe200000006ff */
[----:B------:R1:W5:Y:S01]  /*c640*/  @!P2 LD.E.128 R32, [R10.64] ;  /* 0x000000080a20a980 */ /* 0x000362000c101d00 */
[----:B------:R-:W-:Y:S01]  /*c650*/  CS2R R42, SRZ ;  /* 0x00000000002a7805 */ /* 0x000fe2000001ff00 */
[----:B------:R-:W-:Y:S02]  /*c660*/  @!P0 IMAD.X R15, R3, 0x1, R5, P3 ;  /* 0x00000001030f8824 */ /* 0x000fe400018e0605 */
[C---:B------:R-:W-:Y:S01]  /*c670*/  @!P1 IMAD.WIDE R6, R0.reuse, 0x2, R12 ;  /* 0x0000000200069825 */ /* 0x040fe200078e020c */
[----:B------:R2:W5:Y:S01]  /*c680*/  @!P2 LD.E.128 R28, [R8.64] ;  /* 0x00000008081ca980 */ /* 0x000562000c101d00 */
[----:B------:R-:W-:Y:S01]  /*c690*/  CS2R R40, SRZ ;  /* 0x0000000000287805 */ /* 0x000fe2000001ff00 */
[----:B------:R-:W-:Y:S01]  /*c6a0*/  CS2R R4, SRZ ;  /* 0x0000000000047805 */ /* 0x000fe2000001ff00 */
[----:B------:R-:W-:Y:S01]  /*c6b0*/  @!P1 IMAD.WIDE R12, R0, 0x2, R2 ;  /* 0x00000002000c9825 */ /* 0x000fe200078e0202 */
[----:B------:R3:W5:Y:S04]  /*c6c0*/  @!P1 LD.E.128 R44, [R6.64] ;  /* 0x00000008062c9980 */ /* 0x000768000c101d00 */
[----:B------:R4:W5:Y:S01]  /*c6d0*/  @!P1 LD.E.128 R40, [R12.64] ;  /* 0x000000080c289980 */ /* 0x000962000c101d00 */
[----:B-1----:R-:W-:Y:S01]  /*c6e0*/  CS2R R10, SRZ ;  /* 0x00000000000a7805 */ /* 0x002fe2000001ff00 */
[----:B--2---:R-:W-:Y:S01]  /*c6f0*/  CS2R R8, SRZ ;  /* 0x0000000000087805 */ /* 0x004fe2000001ff00 */
[----:B---3--:R-:W-:-:S05]  /*c700*/  CS2R R6, SRZ ;  /* 0x0000000000067805 */ /* 0x008fca000001ff00 */
[----:B------:R4:W5:Y:S04]  /*c710*/  @!P0 LD.E.128 R8, [R16.64] ;  /* 0x0000000810088980 */ /* 0x000968000c101d00 */
[----:B------:R4:W5:Y:S02]  /*c720*/  @!P0 LD.E.128 R4, [R14.64] ;  /* 0x000000080e048980 */ /* 0x000964000c101d00 */
.L_x_1355:
[----:B--2---:R-:W-:Y:S05]  /*c730*/  BSYNC B0 ;  /* 0x0000000000007941 */ /* 0x004fea0003800000 */
.L_x_1354:
[----:B------:R-:W-:Y:S01]  /*c740*/  IADD3 R0, R18, 0x40, RZ ;  /* 0x0000004012007810 */ /* 0x000fe20007ffe0ff */
[----:B---3-5:R-:W-:Y:S01]  /*c750*/  IMAD.MOV.U32 R2, RZ, RZ, R44 ;  /* 0x000000ffff027224 */ /* 0x028fe200078e002c */
[----:B----4-:R-:W-:Y:S01]  /*c760*/  MOV R16, R6 ;  /* 0x0000000600107202 */ /* 0x010fe20000000f00 */
[----:B------:R-:W-:Y:S01]  /*c770*/  IMAD.MOV.U32 R12, RZ, RZ, R46 ;  /* 0x000000ffff0c7224 */ /* 0x000fe200078e002e */
[----:B------:R-:W-:Y:S01]  /*c780*/  ISETP.GE.AND P0, PT, R0, R36, PT ;  /* 0x000000240000720c */ /* 0x000fe20003f06270 */
[----:B------:R-:W-:Y:S01]  /*c790*/  IMAD.MOV.U32 R0, RZ, RZ, R45 ;  /* 0x000000ffff007224 */ /* 0x000fe200078e002d */
[----:B------:R-:W-:Y:S01]  /*c7a0*/  PRMT R80, R80, 0x5410, R2 ;  /* 0x0000541050507816 */ /* 0x000fe20000000002 */
[----:B-1----:R-:W-:Y:S01]  /*c7b0*/  IMAD.MOV.U32 R3, RZ, RZ, R47 ;  /* 0x000000ffff037224 */ /* 0x002fe200078e002f */
[----:B------:R1:W2:Y:S01]  /*c7c0*/  SHFL.IDX PT, R13, R20, 0x1, 0x1c1f ;  /* 0x003c1f00140d7f89 */ /* 0x0002a200000e0000 */
        /* <DEDUP_REMOVED lines=9> */
[----:B------:R-:W-:Y:S01]  /*c860*/  BSSY B0, `(.L_x_1356) ;  /* 0x000004c000007945 */ /* 0x000fe20003800000 */
        /* <DEDUP_REMOVED lines=52> */
[----:B------:R-:W-:Y:S01]  /*cbb0*/  @!P0 SHF.L.U64.HI R18, R102, 0x1, R103 ;  /* 0x0000000166128819 */ /* 0x000fe20000010267 */
[----:B------:R-:W-:-:S03]  /*cbc0*/  @!P2 IMAD.SHL.U32 R15, R225, 0x8, RZ ;  /* 0x00000008e10fa824 */ /* 0x000fc600078e00ff */
[----:B----4-:R-:W-:Y:S01]  /*cbd0*/  @!P0 IADD3 R16, P3, R12, R0, RZ ;  /* 0x000000000c108210 */ /* 0x010fe20007f7e0ff */
[----:B------:R-:W-:-:S03]  /*cbe0*/  @!P2 IMAD.WIDE R24, R15, 0x2, R12 ;  /* 0x000000020f18a825 */ /* 0x000fc600078e020c */
[----:B------:R-:W-:Y:S01]  /*cbf0*/  @!P0 IADD3.X R17, R13, R18, RZ, P3, !PT ;  /* 0x000000120d118210 */ /* 0x000fe20001ffe4ff */
[----:B-1-3--:R-:W-:Y:S01]  /*cc00*/  @!P2 IMAD.WIDE R22, R15, 0x2, R2 ;  /* 0x000000020f16a825 */ /* 0x00afe200078e0202 */
[----:B------:R-:W-:Y:S01]  /*cc10*/  @!P0 IADD3 R14, P3, R2, R0, RZ ;  /* 0x00000000020e8210 */ /* 0x000fe20007f7e0ff */
[----:B------:R1:W5:Y:S01]  /*cc20*/  @!P2 LD.E.128 R52, [R24.64] ;  /* 0x000000081834a980 */ /* 0x000362000c101d00 */
[----:B------:R-:W-:Y:S01]  /*cc30*/  @!P1 SHF.L.U32 R0, R224, 0x3, RZ ;  /* 0x00000003e0009819 */ /* 0x000fe200000006ff */
[----:B------:R-:W-:Y:S01]  /*cc40*/  CS2R R66, SRZ ;  /* 0x0000000000427805 */ /* 0x000fe2000001ff00 */
[----:B------:R-:W-:Y:S01]  /*cc50*/  CS2R R64, SRZ ;  /* 0x0000000000407805 */ /* 0x000fe2000001ff00 */
[----:B------:R-:W-:Y:S01]  /*cc60*/  CS2R R26, SRZ ;  /* 0x00000000001a7805 */ /* 0x000fe2000001ff00 */
[----:B------:R-:W-:Y:S01]  /*cc70*/  CS2R R50, SRZ ;  /* 0x0000000000327805 */ /* 0x000fe2000001ff00 */
[C---:B------:R-:W-:Y:S01]  /*cc80*/  @!P1 IMAD.WIDE R20, R0.reuse, 0x2, R12 ;  /* 0x0000000200149825 */ /* 0x040fe200078e020c */
[----:B------:R-:W-:Y:S01]  /*cc90*/  CS2R R48, SRZ ;  /* 0x0000000000307805 */ /* 0x000fe2000001ff00 */
[----:B------:R2:W5:Y:S02]  /*cca0*/  @!P2 LD.E.128 R56, [R22.64] ;  /* 0x000000081638a980 */ /* 0x000564000c101d00 */
[----:B------:R-:W-:-:S02]  /*ccb0*/  @!P1 IMAD.WIDE R12, R0, 0x2, R2 ;  /* 0x00000002000c9825 */ /* 0x000fc400078e0202 */
[----:B------:R2:W5:Y:S02]  /*ccc0*/  @!P1 LD.E.128 R68, [R20.64] ;  /* 0x0000000814449980 */ /* 0x000564000c101d00 */
[----:B------:R-:W-:Y:S02]  /*ccd0*/  @!P0 IMAD.X R15, R3, 0x1, R18, P3 ;  /* 0x00000001030f8824 */ /* 0x000fe400018e0612 */
[----:B------:R2:W5:Y:S04]  /*cce0*/  @!P1 LD.E.128 R64, [R12.64] ;  /* 0x000000080c409980 */ /* 0x000568000c101d00 */
[----:B------:R2:W5:Y:S01]  /*ccf0*/  @!P0 LD.E.128 R48, [R14.64] ;  /* 0x000000080e308980 */ /* 0x000562000c101d00 */
[----:B-1----:R-:W-:-:S06]  /*cd00*/  CS2R R24, SRZ ;  /* 0x0000000000187805 */ /* 0x002fcc000001ff00 */
[----:B------:R2:W5:Y:S02]  /*cd10*/  @!P0 LD.E.128 R24, [R16.64] ;  /* 0x0000000810188980 */ /* 0x000564000c101d00 */
.L_x_1357:
[----:B--2---:R-:W-:Y:S05]  /*cd20*/  BSYNC B0 ;  /* 0x0000000000007941 */ /* 0x004fea0003800000 */
.L_x_1356:
[----:B-1---5:R-:W-:Y:S01]  /*cd30*/  IMAD.MOV.U32 R2, RZ, RZ, R68 ;  /* 0x000000ffff027224 */ /* 0x022fe200078e0044 */
[----:B------:R-:W-:-:S04]  /*cd40*/  DEPBAR.LE SB0, 0x1 ;  /* 0x000080400000791a */ /* 0x000fc80000000000 */
[----:B------:R-:W-:Y:S01]  /*cd50*/  IMAD.MOV.U32 R0, RZ, RZ, R69 ;  /* 0x000000ffff007224 */ /* 0x000fe200078e0045 */
[----:B------:R-:W-:Y:S01]  /*cd60*/  PRMT R93, R93, 0x5410, R2 ;  /* 0x000054105d5d7816 */ /* 0x000fe20000000002 */
[----:B----4-:R-:W-:Y:S01]  /*cd70*/  IMAD.MOV.U32 R12, RZ, RZ, R70 ;  /* 0x000000ffff0c7224 */ /* 0x010fe200078e0046 */
[----:B------:R-:W-:Y:S01]  /*cd80*/  MOV R2, R52 ;  /* 0x0000003400027202 */ /* 0x000fe20000000f00 */
[----:B---3--:R-:W-:Y:S01]  /*cd90*/  IMAD.MOV.U32 R3, RZ, RZ, R71 ;  /* 0x000000ffff037224 */ /* 0x008fe200078e0047 */
        /* <DEDUP_REMOVED lines=9> */
[----:B------:R-:W-:Y:S01]  /*ce30*/  BSSY B1, `(.L_x_1358) ;  /* 0x000014b000017945 */ /* 0x000fe20003800000 */
        /* <DEDUP_REMOVED lines=19> */
[----:B------:R-:W-:Y:S01]  /*cf70*/  PRMT R89, R0, 0x7610, R89 ;  /* 0x0000761000597816 */ /* 0x000fe20000000059 */
[----:B------:R-:W-:Y:S01]  /*cf80*/  IMAD.MOV.U32 R0, RZ, RZ, R57 ;  /* 0x000000ffff007224 */ /* 0x000fe200078e0039 */
[----:B------:R-:W-:Y:S01]  /*cf90*/  BAR.SYNC.DEFER_BLOCKING 0x0 ;  /* 0x0000000000007b1d */ /* 0x000fe20000010000 */
[----:B------:R-:W-:-:S03]  /*cfa0*/  ISETP.GE.AND P0, PT, R215, R72, PT ;  /* 0x00000048d700720c */ /* 0x000fc60003f06270 */
[----:B------:R-:W-:Y:S01]  /*cfb0*/  PRMT R87, R0, 0x5410, R2 ;  /* 0x0000541000577816 */ /* 0x000fe20000000002 */
[----:B------:R-:W-:Y:S01]  /*cfc0*/  IMAD.MOV.U32 R0, RZ, RZ, R51 ;  /* 0x000000ffff007224 */ /* 0x000fe200078e0033 */
[----:B------:R-:W-:-:S04]  /*cfd0*/  MOV R2, R50 ;  /* 0x0000003200027202 */ /* 0x000fc80000000f00 */
[----:B------:R-:W-:Y:S01]  /*cfe0*/  PRMT R83, R83, 0x5410, R2 ;  /* 0x0000541053537816 */ /* 0x000fe20000000002 */
[----:B------:R-:W-:Y:S01]  /*cff0*/  IMAD.MOV.U32 R2, RZ, RZ, R48 ;  /* 0x000000ffff027224 */ /* 0x000fe200078e0030 */
[----:B------:R-:W-:Y:S01]  /*d000*/  PRMT R84, R0, 0x7610, R84 ;  /* 0x0000761000547816 */ /* 0x000fe20000000054 */
[----:B------:R-:W-:-:S05]  /*d010*/  IMAD.MOV.U32 R0, RZ, RZ, R49 ;  /* 0x000000ffff007224 */ /* 0x000fca00078e0031 */
[----:B------:R-:W-:Y:S01]  /*d020*/  PRMT R82, R0, 0x5410, R2 ;  /* 0x0000541000527816 */ /* 0x000fe20000000002 */
[----:B------:R-:W-:Y:S05]  /*d030*/  @P0 BRA `(.L_x_1359) ;  /* 0x000012a000000947 */ /* 0x000fea0003800000 */
[----:B------:R-:W-:Y:S01]  /*d040*/  ISETP.GE.AND P0, PT, R102, c[0x0][0x27c], PT ;  /* 0x00009f0066007a0c */ /* 0x000fe20003f06270 */
[----:B------:R-:W-:-:S12]  /*d050*/  BSSY B0, `(.L_x_1360) ;  /* 0x0000062000007945 */ /* 0x000fd80003800000 */
[----:B------:R-:W-:Y:S05]  /*d060*/  @P0 BRA `(.L_x_1361) ;  /* 0x0000060000000947 */ /* 0x000fea0003800000 */
[----:B------:R-:W2:Y:S01]  /*d070*/  LDL R100, [R1+0x4c] ;  /* 0x00004c0001647983 */ /* 0x000ea20000100800 */
[----:B------:R-:W-:Y:S02]  /*d080*/  MOV R2, c[0x0][0x27c] ;  /* 0x00009f0000027a02 */ /* 0x000fe40000000f00 */
[----:B------:R-:W-:Y:S02]  /*d090*/  SHF.R.U64 R36, R8, 0x10, R9 ;  /* 0x0000001008247819 */ /* 0x000fe40000001209 */
[----:B------:R-:W-:Y:S02]  /*d0a0*/  LEA.HI R2, R2, R243, RZ, 0x1d ;  /* 0x000000f302027211 */ /* 0x000fe400078fe8ff */
[----:B------:R-:W-:Y:S02]  /*d0b0*/  SHF.R.U64 R8, R4, 0x10, R5 ;  /* 0x0000001004087819 */ /* 0x000fe40000001205 */
        /* <DEDUP_REMOVED lines=10> */
[----:B------:R-:W-:-:S04]  /*d160*/  HADD2.F32 R0, -RZ, R37.H0_H0 ;  /* 0x20000025ff007230 */ /* 0x000fc80000004100 */
[----:B------:R-:W1:Y:S02]  /*d170*/  LDS.128 R20, [R14+0xc100] ;  /* 0x00c100000e147984 */ /* 0x000e640000000c00 */
        /* <DEDUP_REMOVED lines=8> */
[----:B------:R-:W-:Y:S01]  /*d200*/  HADD2.F32 R2, -RZ, R17.H1_H1 ;  /* 0x30000011ff027230 */ /* 0x000fe20000004100 */
[----:B------:R-:W-:Y:S02]  /*d210*/  SHF.R.U32.HI R3, RZ, 0x10, R9 ;  /* 0x00000010ff037819 */ /* 0x000fe40000011609 */
[----:B------:R-:W-:Y:S01]  /*d220*/  SHF.R.U64 R9, R10, 0x10, R11 ;  /* 0x000000100a097819 */ /* 0x000fe2000000120b */
[----:B------:R-:W-:-:S02]  /*d230*/  HADD2.F32 R4, -RZ, R0.H0_H0 ;  /* 0x20000000ff047230 */ /* 0x000fc40000004100 */
[----:B------:R-:W-:Y:S02]  /*d240*/  HADD2.F32 R0, -RZ, R21.H1_H1 ;  /* 0x30000015ff007230 */ /* 0x000fe40000004100 */
[----:B------:R-:W-:Y:S01]  /*d250*/  HADD2.F32 R5, -RZ, R3.H0_H0 ;  /* 0x20000003ff057230 */ /* 0x000fe20000004100 */
[-C--:B------:R-:W-:Y:S01]  /*d260*/  FMUL.FTZ R3, R2, R4.reuse ;  /* 0x0000000402037220 */ /* 0x080fe20000410000 */
[----:B------:R-:W-:Y:S01]  /*d270*/  HADD2.F32 R9, -RZ, R9.H0_H0 ;  /* 0x20000009ff097230 */ /* 0x000fe20000004100 */
[C---:B------:R-:W-:Y:S02]  /*d280*/  FMUL.FTZ R4, R0.reuse, R4 ;  /* 0x0000000400047220 */ /* 0x040fe40000410000 */
[-C--:B------:R-:W-:Y:S01]  /*d290*/  FFMA.FTZ R37, R0, R5.reuse, R3 ;  /* 0x0000000500257223 */ /* 0x080fe20000010003 */
[----:B------:R-:W-:Y:S01]  /*d2a0*/  HADD2.F32 R0, -RZ, R39.H0_H0 ;  /* 0x20000027ff007230 */ /* 0x000fe20000004100 */
[----:B------:R-:W-:Y:S01]  /*d2b0*/  FFMA.FTZ R38, R2, R5, -R4 ;  /* 0x0000000502267223 */ /* 0x000fe20000010804 */
[----:B------:R-:W-:-:S02]  /*d2c0*/  HADD2.F32 R3, -RZ, R20.H0_H0 ;  /* 0x20000014ff037230 */ /* 0x000fc40000004100 */
        /* <DEDUP_REMOVED lines=8> */
[----:B------:R-:W-:Y:S02]  /*d350*/  HADD2.F32 R3, -RZ, R22.H0_H0 ;  /* 0x20000016ff037230 */ /* 0x000fe40000004100 */
[----:B------:R-:W-:-:S03]  /*d360*/  HADD2.F32 R2, -RZ, R63.H0_H0 ;  /* 0x2000003fff027230 */ /* 0x000fc60000004100 */
[CC--:B------:R-:W-:Y:S02]  /*d370*/  FMUL.FTZ R5, R3.reuse, R0.reuse ;  /* 0x0000000003057220 */ /* 0x0c0fe40000410000 */
[C---:B------:R-:W-:Y:S02]  /*d380*/  FMUL.FTZ R0, R4.reuse, R0 ;  /* 0x0000000004007220 */ /* 0x040fe40000410000 */
[-C--:B------:R-:W-:Y:S01]  /*d390*/  FFMA.FTZ R21, R4, R2.reuse, -R5 ;  /* 0x0000000204157223 */ /* 0x080fe20000010805 */
[----:B------:R-:W-:Y:S01]  /*d3a0*/  HADD2.F32 R4, -RZ, R19.H0_H0 ;  /* 0x20000013ff047230 */ /* 0x000fe20000004100 */
[----:B------:R-:W-:Y:S01]  /*d3b0*/  FFMA.FTZ R15, R3, R2, R0 ;  /* 0x00000002030f7223 */ /* 0x000fe20000010000 */
[----:B------:R-:W-:Y:S02]  /*d3c0*/  HADD2.F32 R0, -RZ, R62.H1_H1 ;  /* 0x3000003eff007230 */ /* 0x000fe40000004100 */
[----:B------:R-:W-:Y:S02]  /*d3d0*/  HADD2.F32 R3, -RZ, R23.H0_H0 ;  /* 0x20000017ff037230 */ /* 0x000fe40000004100 */
        /* <DEDUP_REMOVED lines=12> */
[----:B------:R-:W-:-:S03]  /*d4a0*/  HADD2.F32 R7, -RZ, R3.H0_H0 ;  /* 0x20000003ff077230 */ /* 0x000fc60000004100 */
[----:B------:R-:W-:-:S04]  /*d4b0*/  FMUL.FTZ R3, R0, R4 ;  /* 0x0000000400037220 */ /* 0x000fc80000410000 */
[CC--:B------:R-:W-:Y:S02]  /*d4c0*/  FFMA.FTZ R11, R2.reuse, R7.reuse, -R3 ;  /* 0x00000007020b7223 */ /* 0x0c0fe40000010803 */
[----:B------:R-:W-:Y:S01]  /*d4d0*/  FMUL.FTZ R2, R2, R4 ;  /* 0x0000000402027220 */ /* 0x000fe20000410000 */
[----:B------:R-:W-:Y:S02]  /*d4e0*/  HADD2.F32 R4, -RZ, R8.H0_H0 ;  /* 0x20000008ff047230 */ /* 0x000fe40000004100 */
[----:B------:R-:W-:Y:S01]  /*d4f0*/  HADD2.F32 R8, -RZ, R36.H0_H0 ;  /* 0x20000024ff087230 */ /* 0x000fe20000004100 */
[----:B------:R-:W-:Y:S01]  /*d500*/  FFMA.FTZ R7, R0, R7, R2 ;  /* 0x0000000700077223 */ /* 0x000fe20000010002 */
[----:B------:R-:W-:Y:S01]  /*d510*/  HADD2.F32 R2, -RZ, R16.H1_H1 ;  /* 0x30000010ff027230 */ /* 0x000fe20000004100 */
[----:B------:R-:W-:Y:S01]  /*d520*/  F2FP.PACK_AB R11, R11, R13 ;  /* 0x0000000d0b0b723e */ /* 0x000fe200000000ff */
[----:B------:R-:W-:Y:S02]  /*d530*/  HADD2.F32 R0, -RZ, R20.H1_H1 ;  /* 0x30000014ff007230 */ /* 0x000fe40000004100 */
[----:B------:R-:W-:Y:S01]  /*d540*/  F2FP.PACK_AB R7, R7, R12 ;  /* 0x0000000c0707723e */ /* 0x000fe200000000ff */
[----:B------:R-:W-:-:S02]  /*d550*/  FMUL.FTZ R3, R2, R4 ;  /* 0x0000000402037220 */ /* 0x000fc40000410000 */
[C---:B------:R-:W-:Y:S02]  /*d560*/  FMUL.FTZ R4, R0.reuse, R4 ;  /* 0x0000000400047220 */ /* 0x040fe40000410000 */
[-C--:B------:R-:W-:Y:S01]  /*d570*/  FFMA.FTZ R6, R0, R8.reuse, R3 ;  /* 0x0000000800067223 */ /* 0x080fe20000010003 */
[----:B------:R-:W-:Y:S01]  /*d580*/  HADD2.F32 R0, -RZ, R22.H1_H1 ;  /* 0x30000016ff007230 */ /* 0x000fe20000004100 */
[----:B------:R-:W-:Y:S01]  /*d590*/  FFMA.FTZ R8, R2, R8, -R4 ;  /* 0x0000000802087223 */ /* 0x000fe20000010804 */
[----:B------:R-:W-:-:S03]  /*d5a0*/  HADD2.F32 R2, -RZ, R18.H1_H1 ;  /* 0x30000012ff027230 */ /* 0x000fc60000004100 */
[----:B------:R-:W-:Y:S01]  /*d5b0*/  FMUL.FTZ R4, R0, R5 ;  /* 0x0000000500047220 */ /* 0x000fe20000410000 */
[----:B------:R-:W-:Y:S01]  /*d5c0*/  F2FP.PACK_AB R8, R8, R39 ;  /* 0x000000270808723e */ /* 0x000fe200000000ff */
[C---:B------:R-:W-:Y:S01]  /*d5d0*/  FMUL.FTZ R3, R2.reuse, R5 ;  /* 0x0000000502037220 */ /* 0x040fe20000410000 */
        /* <DEDUP_REMOVED lines=9> */
.L_x_1361:
[----:B------:R-:W-:Y:S05]  /*d670*/  BSYNC B0 ;  /* 0x0000000000007941 */ /* 0x000fea0003800000 */
.L_x_1360:
[----:B------:R-:W-:Y:S01]  /*d680*/  ISETP.GE.AND P0, PT, R106, c[0x0][0x27c], PT ;  /* 0x00009f006a007a0c */ /* 0x000fe20003f06270 */
[----:B------:R-:W-:-:S12]  /*d690*/  BSSY B0, `(.L_x_1362) ;  /* 0x0000062000007945 */ /* 0x000fd80003800000 */
[----:B------:R-:W-:Y:S05]  /*d6a0*/  @P0 BRA `(.L_x_1363) ;  /* 0x0000060000000947 */ /* 0x000fea0003800000 */
[----:B------:R-:W2:Y:S01]  /*d6b0*/  LDL R37, [R1+0x48] ;  /* 0x0000480001257983 */ /* 0x000ea20000100800 */
[----:B------:R-:W-:-:S04]  /*d6c0*/  MOV R0, c[0x0][0x27c] ;  /* 0x00009f0000007a02 */ /* 0x000fc80000000f00 */
        /* <DEDUP_REMOVED lines=12> */
[----:B-1----:R-:W1:Y:S02]  /*d790*/  LDS.128 R12, [R16+0xc100] ;  /* 0x00c10000100c7984 */ /* 0x002e640000000c00 */
        /* <DEDUP_REMOVED lines=47> */
[-C--:B------:R-:W-:Y:S02]  /*da90*/  FMUL.FTZ R5, R4, R0.reuse ;  /* 0x0000000004057220 */ /* 0x080fe40000410000 */
[C---:B------:R-:W-:Y:S02]  /*daa0*/  FMUL.FTZ R0, R3.reuse, R0 ;  /* 0x0000000003007220 */ /* 0x040fe40000410000 */
[-C--:B------:R-:W-:Y:S01]  /*dab0*/  FFMA.FTZ R7, R3, R2.reuse, R5 ;  /* 0x0000000203077223 */ /* 0x080fe20000010005 */
[----:B------:R-:W-:Y:S01]  /*dac0*/  SHF.R.U64 R3, R32, 0x10, R33 ;  /* 0x0000001020037819 */ /* 0x000fe20000001221 */
[----:B------:R-:W-:Y:S01]  /*dad0*/  FFMA.FTZ R11, R4, R2, -R0 ;  /* 0x00000002040b7223 */ /* 0x000fe20000010800 */
[----:B------:R-:W-:Y:S01]  /*dae0*/  SHF.R.U64 R0, R28, 0x10, R29 ;  /* 0x000000101c007819 */ /* 0x000fe2000000121d */
[----:B------:R-:W-:Y:S01]  /*daf0*/  HADD2.F32 R2, -RZ, R8.H1_H1 ;  /* 0x30000008ff027230 */ /* 0x000fe20000004100 */
[----:B------:R-:W-:Y:S01]  /*db00*/  SHF.R.U64 R5, R30, 0x10, R31 ;  /* 0x000000101e057819 */ /* 0x000fe2000000121f */
[----:B------:R-:W-:Y:S01]  /*db10*/  HADD2.F32 R8, -RZ, R3.H0_H0 ;  /* 0x20000003ff087230 */ /* 0x000fe20000004100 */
[----:B------:R-:W-:Y:S01]  /*db20*/  F2FP.PACK_AB R7, R7, R9 ;  /* 0x000000090707723e */ /* 0x000fe200000000ff */
[----:B------:R-:W-:Y:S01]  /*db30*/  HADD2.F32 R4, -RZ, R0.H0_H0 ;  /* 0x20000000ff047230 */ /* 0x000fe20000004100 */
[----:B------:R-:W-:Y:S01]  /*db40*/  F2FP.PACK_AB R11, R11, R13 ;  /* 0x0000000d0b0b723e */ /* 0x000fe200000000ff */
[----:B------:R-:W-:Y:S01]  /*db50*/  HADD2.F32 R0, -RZ, R12.H1_H1 ;  /* 0x3000000cff007230 */ /* 0x000fe20000004100 */
[----:B------:R-:W-:Y:S01]  /*db60*/  F2FP.PACK_AB R9, R22, R36 ;  /* 0x000000241609723e */ /* 0x000fe200000000ff */
[----:B------:R-:W-:Y:S01]  /*db70*/  HADD2.F32 R5, -RZ, R5.H0_H0 ;  /* 0x20000005ff057230 */ /* 0x000fe20000004100 */
[----:B------:R-:W-:-:S02]  /*db80*/  FMUL.FTZ R3, R2, R4 ;  /* 0x0000000402037220 */ /* 0x000fc40000410000 */
[C---:B------:R-:W-:Y:S02]  /*db90*/  FMUL.FTZ R4, R0.reuse, R4 ;  /* 0x0000000400047220 */ /* 0x040fe40000410000 */
[-C--:B------:R-:W-:Y:S01]  /*dba0*/  FFMA.FTZ R6, R0, R8.reuse, R3 ;  /* 0x0000000800067223 */ /* 0x080fe20000010003 */
[----:B------:R-:W-:Y:S01]  /*dbb0*/  SHF.R.U64 R3, R34, 0x10, R35 ;  /* 0x0000001022037819 */ /* 0x000fe20000001223 */
[----:B------:R-:W-:Y:S01]  /*dbc0*/  FFMA.FTZ R8, R2, R8, -R4 ;  /* 0x0000000802087223 */ /* 0x000fe20000010804 */
[----:B------:R-:W-:Y:S02]  /*dbd0*/  HADD2.F32 R0, -RZ, R14.H1_H1 ;  /* 0x3000000eff007230 */ /* 0x000fe40000004100 */
[----:B------:R-:W-:Y:S02]  /*dbe0*/  HADD2.F32 R2, -RZ, R10.H1_H1 ;  /* 0x3000000aff027230 */ /* 0x000fe40000004100 */
[----:B------:R-:W-:Y:S01]  /*dbf0*/  HADD2.F32 R10, -RZ, R3.H0_H0 ;  /* 0x20000003ff0a7230 */ /* 0x000fe20000004100 */
[-C--:B------:R-:W-:Y:S01]  /*dc00*/  FMUL.FTZ R4, R0, R5.reuse ;  /* 0x0000000500047220 */ /* 0x080fe20000410000 */
[----:B------:R-:W-:Y:S01]  /*dc10*/  F2FP.PACK_AB R8, R8, R20 ;  /* 0x000000140808723e */ /* 0x000fe200000000ff */
[C---:B------:R-:W-:Y:S01]  /*dc20*/  FMUL.FTZ R3, R2.reuse, R5 ;  /* 0x0000000502037220 */ /* 0x040fe20000410000 */
[----:B------:R-:W-:Y:S01]  /*dc30*/  F2FP.PACK_AB R5, R21, R23 ;  /* 0x000000171505723e */ /* 0x000fe200000000ff */
[-C--:B------:R-:W-:Y:S01]  /*dc40*/  FFMA.FTZ R2, R2, R10.reuse, -R4 ;  /* 0x0000000a02027223 */ /* 0x080fe20000010804 */
[----:B------:R-:W-:Y:S01]  /*dc50*/  F2FP.PACK_AB R4, R6, R19 ;  /* 0x000000130604723e */ /* 0x000fe200000000ff */
[----:B------:R-:W-:-:S03]  /*dc60*/  FFMA.FTZ R3, R0, R10, R3 ;  /* 0x0000000a00037223 */ /* 0x000fc60000010003 */
[----:B------:R-:W-:Y:S02]  /*dc70*/  F2FP.PACK_AB R10, R2, R17 ;  /* 0x00000011020a723e */ /* 0x000fe400000000ff */
[----:B------:R-:W-:-:S03]  /*dc80*/  F2FP.PACK_AB R6, R3, R18 ;  /* 0x000000120306723e */ /* 0x000fc600000000ff */
[----:B------:R1:W-:Y:S04]  /*dc90*/  STS.128 [R37], R8 ;  /* 0x0000000825007388 */ /* 0x0003e80000000c00 */
[----:B------:R1:W-:Y:S02]  /*dca0*/  STS.128 [R16+0xc100], R4 ;  /* 0x00c1000410007388 */ /* 0x0003e40000000c00 */
.L_x_1363:
[----:B------:R-:W-:Y:S05]  /*dcb0*/  BSYNC B0 ;  /* 0x0000000000007941 */ /* 0x000fea0003800000 */
.L_x_1362:
[----:B------:R-:W-:-:S13]  /*dcc0*/  ISETP.GE.AND P0, PT, R105, c[0x0][0x27c], PT ;  /* 0x00009f0069007a0c */ /* 0x000fda0003f06270 */
[----:B------:R-:W-:Y:S05]  /*dcd0*/  @P0 BRA `(.L_x_1359) ;  /* 0x0000060000000947 */ /* 0x000fea0003800000 */
[----:B------:R-:W2:Y:S01]  /*dce0*/  LDL R60, [R1+0x40] ;  /* 0x00004000013c7983 */ /* 0x000ea20000100800 */
[----:B------:R-:W-:Y:S01]  /*dcf0*/  MOV R0, c[0x0][0x27c] ;  /* 0x00009f0000007a02 */ /* 0x000fe20000000f00 */
[----:B-1----:R-:W-:Y:S01]  /*dd00*/  HADD2.F32 R4, -RZ, R79.H0_H0 ;  /* 0x2000004fff047230 */ /* 0x002fe20000004100 */
[----:B------:R-:W-:Y:S02]  /*dd10*/  SHF.R.U32.HI R7, RZ, 0x10, R45 ;  /* 0x00000010ff077819 */ /* 0x000fe4000001162d */
[----:B------:R-:W-:Y:S02]  /*dd20*/  LEA.HI R0, R0, R224, RZ, 0x1d ;  /* 0x000000e000007211 */ /* 0x000fe400078fe8ff */
[----:B------:R-:W-:Y:S02]  /*dd30*/  SHF.R.U64 R31, R40, 0x10, R41 ;  /* 0x00000010281f7819 */ /* 0x000fe40000001229 */
[----:B------:R-:W-:Y:S02]  /*dd40*/  SHF.R.S32.HI R2, RZ, 0x1f, R0 ;  /* 0x0000001fff027819 */ /* 0x000fe40000011400 */
[----:B------:R-:W-:-:S02]  /*dd50*/  SHF.L.U32 R3, R0, 0x3, RZ ;  /* 0x0000000300037819 */ /* 0x000fc400000006ff */
[----:B------:R-:W-:Y:S02]  /*dd60*/  LEA.HI R0, R2, R0, RZ, 0x3 ;  /* 0x0000000002007211 */ /* 0x000fe400078f18ff */
[----:B------:R-:W-:Y:S02]  /*dd70*/  LOP3.LUT R2, R226, 0x38, R3, 0xf8, !PT ;  /* 0x00000038e2027812 */ /* 0x000fe400078ef803 */
[----:B------:R-:W-:Y:S02]  /*dd80*/  SHF.L.U32 R0, R0, 0xa, RZ ;  /* 0x0000000a00007819 */ /* 0x000fe400000006ff */
[----:B------:R-:W-:Y:S02]  /*dd90*/  LOP3.LUT R2, R2, R227, RZ, 0x3c, !PT ;  /* 0x000000e302027212 */ /* 0x000fe400078e3cff */
[----:B------:R-:W-:Y:S02]  /*dda0*/  LOP3.LUT R0, R0, 0x7fffe000, RZ, 0xc0, !PT ;  /* 0x7fffe00000007812 */ /* 0x000fe400078ec0ff */
[----:B------:R-:W-:Y:S01]  /*ddb0*/  SHF.R.U32.HI R3, RZ, 0x10, R41 ;  /* 0x00000010ff037819 */ /* 0x000fe20000011629 */
[----:B------:R-:W-:Y:S01]  /*ddc0*/  HADD2.F32 R41, -RZ, R7.H0_H0 ;  /* 0x20000007ff297230 */ /* 0x000fe20000004100 */
[----:B------:R-:W-:-:S02]  /*ddd0*/  IADD3 R0, R2, R0, R228 ;  /* 0x0000000002007210 */ /* 0x000fc40007ffe0e4 */
[----:B------:R-:W-:Y:S02]  /*dde0*/  SHF.R.U32.HI R20, RZ, 0x10, R43 ;  /* 0x00000010ff147819 */ /* 0x000fe4000001162b */
[----:B------:R-:W-:Y:S01]  /*ddf0*/  SHF.L.U32 R19, R0, 0x1, RZ ;  /* 0x0000000100137819 */ /* 0x000fe200000006ff */
[----:B------:R-:W-:Y:S01]  /*de00*/  HADD2.F32 R0, -RZ, R78.H0_H0 ;  /* 0x2000004eff007230 */ /* 0x000fe20000004100 */
[----:B------:R-:W-:Y:S02]  /*de10*/  SHF.R.U32.HI R28, RZ, 0x10, R47 ;  /* 0x00000010ff1c7819 */ /* 0x000fe4000001162f */
[----:B------:R-:W-:Y:S01]  /*de20*/  SHF.R.U64 R37, R44, 0x10, R45 ;  /* 0x000000102c257819 */ /* 0x000fe2000000122d */
[----:B------:R-:W1:Y:S01]  /*de30*/  LDS.128 R8, [R19+0xc100] ;  /* 0x00c1000013087984 */ /* 0x000e620000000c00 */
[----:B------:R-:W-:Y:S01]  /*de40*/  SHF.R.U64 R32, R42, 0x10, R43 ;  /* 0x000000102a207819 */ /* 0x000fe2000000122b */
[----:B------:R-:W-:Y:S01]  /*de50*/  HADD2.F32 R40, -RZ, R28.H0_H0 ;  /* 0x2000001cff287230 */ /* 0x000fe20000004100 */
[----:B------:R-:W-:-:S05]  /*de60*/  SHF.R.U64 R38, R46, 0x10, R47 ;  /* 0x000000102e267819 */ /* 0x000fca000000122f */
[----:B------:R-:W-:Y:S02]  /*de70*/  HADD2.F32 R28, -RZ, R38.H0_H0 ;  /* 0x20000026ff1c7230 */ /* 0x000fe40000004100 */
[----:B-1----:R-:W-:-:S05]  /*de80*/  HADD2.F32 R2, -RZ, R9.H0_H0 ;  /* 0x20000009ff027230 */ /* 0x002fca0000004100 */
[CC--:B------:R-:W-:Y:S01]  /*de90*/  FMUL.FTZ R18, R2.reuse, R0.reuse ;  /* 0x0000000002127220 */ /* 0x0c0fe20000410000 */
[----:B--2---:R-:W1:Y:S02]  /*dea0*/  LDS.128 R12, [R60] ;  /* 0x000000003c0c7984 */ /* 0x004e640000000c00 */
[--C-:B-1----:R-:W-:Y:S02]  /*deb0*/  HADD2.F32 R5, -RZ, R13.reuse.H0_H0 ;  /* 0x2000000dff057230 */ /* 0x102fe40000004100 */
[----:B------:R-:W-:Y:S02]  /*dec0*/  HADD2.F32 R17, -RZ, R13.H1_H1 ;  /* 0x3000000dff117230 */ /* 0x000fe40000004100 */
[----:B------:R-:W-:Y:S01]  /*ded0*/  HADD2.F32 R13, -RZ, R3.H0_H0 ;  /* 0x20000003ff0d7230 */ /* 0x000fe20000004100 */
[C---:B------:R-:W-:Y:S01]  /*dee0*/  FMUL.FTZ R6, R5.reuse, R0 ;  /* 0x0000000005067220 */ /* 0x040fe20000410000 */
[----:B------:R-:W-:Y:S01]  /*def0*/  HADD2.F32 R0, -RZ, R9.H1_H1 ;  /* 0x30000009ff007230 */ /* 0x000fe20000004100 */
[-C--:B------:R-:W-:Y:S01]  /*df00*/  FFMA.FTZ R34, R5, R4.reuse, -R18 ;  /* 0x0000000405227223 */ /* 0x080fe20000010812 */
[----:B------:R-:W-:Y:S01]  /*df10*/  HADD2.F32 R16, -RZ, R12.H0_H0 ;  /* 0x2000000cff107230 */ /* 0x000fe20000004100 */
[----:B------:R-:W-:Y:S01]  /*df20*/  FFMA.FTZ R39, R2, R4, R6 ;  /* 0x0000000402277223 */ /* 0x000fe20000010006 */
[----:B------:R-:W-:Y:S01]  /*df30*/  HADD2.F32 R2, -RZ, R78.H1_H1 ;  /* 0x3000004eff027230 */ /* 0x000fe20000004100 */
[-C--:B------:R-:W-:Y:S01]  /*df40*/  FMUL.FTZ R3, R17, R13.reuse ;  /* 0x0000000d11037220 */ /* 0x080fe20000410000 */
[----:B------:R-:W-:Y:S01]  /*df50*/  HADD2.F32 R9, -RZ, R80.H1_H1 ;  /* 0x30000050ff097230 */ /* 0x000fe20000004100 */
[C---:B------:R-:W-:Y:S01]  /*df60*/  FMUL.FTZ R30, R0.reuse, R13 ;  /* 0x0000000d001e7220 */ /* 0x040fe20000410000 */
[----:B------:R-:W-:Y:S01]  /*df70*/  HADD2.F32 R13, -RZ, R14.H0_H0 ;  /* 0x2000000eff0d7230 */ /* 0x000fe20000004100 */
[----:B------:R-:W-:Y:S01]  /*df80*/  FFMA.FTZ R36, R0, R41, R3 ;  /* 0x0000002900247223 */ /* 0x000fe20000010003 */
[----:B------:R-:W-:Y:S01]  /*df90*/  HADD2.F32 R0, -RZ, R8.H0_H0 ;  /* 0x20000008ff007230 */ /* 0x000fe20000004100 */
[----:B------:R-:W-:Y:S01]  /*dfa0*/  FMUL.FTZ R6, R16, R2 ;  /* 0x0000000210067220 */ /* 0x000fe20000410000 */
[----:B------:R-:W-:-:S02]  /*dfb0*/  HADD2.F32 R3, -RZ, R79.H1_H1 ;  /* 0x3000004fff037230 */ /* 0x000fc40000004100 */
[----:B------:R-:W-:Y:S01]  /*dfc0*/  HADD2.F32 R7, -RZ, R15.H0_H0 ;  /* 0x2000000fff077230 */ /* 0x000fe20000004100 */
[C---:B------:R-:W-:Y:S01]  /*dfd0*/  FMUL.FTZ R29, R0.reuse, R2 ;  /* 0x00000002001d7220 */ /* 0x040fe20000410000 */
[----:B------:R-:W-:Y:S01]  /*dfe0*/  HADD2.F32 R2, -RZ, R80.H0_H0 ;  /* 0x20000050ff027230 */ /* 0x000fe20000004100 */
[----:B------:R-:W-:Y:S01]  /*dff0*/  FFMA.FTZ R35, R0, R9, R6 ;  /* 0x0000000900237223 */ /* 0x000fe20000010006 */
[----:B------:R-:W-:Y:S01]  /*e000*/  HADD2.F32 R0, -RZ, R10.H0_H0 ;  /* 0x2000000aff007230 */ /* 0x000fe20000004100 */
[-C--:B------:R-:W-:Y:S01]  /*e010*/  FMUL.FTZ R4, R13, R3.reuse ;  /* 0x000000030d047220 */ /* 0x080fe20000410000 */
[----:B------:R-:W-:Y:S02]  /*e020*/  HADD2.F32 R6, -RZ, R81.H0_H0 ;  /* 0x20000051ff067230 */ /* 0x000fe40000004100 */
[----:B------:R-:W-:Y:S01]  /*e030*/  HADD2.F32 R5, -RZ, R15.H1_H1 ;  /* 0x3000000fff057230 */ /* 0x000fe20000004100 */
[C---:B------:R-:W-:Y:S01]  /*e040*/  FMUL.FTZ R23, R0.reuse, R3 ;  /* 0x0000000300177220 */ /* 0x040fe20000410000 */
[----:B------:R-:W-:Y:S01]  /*e050*/  HADD2.F32 R15, -RZ, R20.H0_H0 ;  /* 0x20000014ff0f7230 */ /* 0x000fe20000004100 */
[----:B------:R-:W-:Y:S01]  /*e060*/  FFMA.FTZ R33, R0, R6, R4 ;  /* 0x0000000600217223 */ /* 0x000fe20000010004 */
[----:B------:R-:W-:Y:S01]  /*e070*/  HADD2.F32 R0, -RZ, R11.H0_H0 ;  /* 0x2000000bff007230 */ /* 0x000fe20000004100 */
[----:B------:R-:W-:Y:S01]  /*e080*/  FMUL.FTZ R3, R7, R2 ;  /* 0x0000000207037220 */ /* 0x000fe20000410000 */
[----:B------:R-:W-:Y:S01]  /*e090*/  HADD2.F32 R4, -RZ, R81.H1_H1 ;  /* 0x30000051ff047230 */ /* 0x000fe20000004100 */
[----:B------:R-:W-:-:S02]  /*e0a0*/  FFMA.FTZ R13, R13, R6, -R23 ;  /* 0x000000060d0d7223 */ /* 0x000fc40000010817 */
[C---:B------:R-:W-:Y:S02]  /*e0b0*/  FMUL.FTZ R21, R0.reuse, R2 ;  /* 0x0000000200157220 */ /* 0x040fe40000410000 */
[-C--:B------:R-:W-:Y:S01]  /*e0c0*/  FFMA.FTZ R22, R0, R4.reuse, R3 ;  /* 0x0000000400167223 */ /* 0x080fe20000010003 */
[----:B------:R-:W-:Y:S01]  /*e0d0*/  HADD2.F32 R0, -RZ, R11.H1_H1 ;  /* 0x3000000bff007230 */ /* 0x000fe20000004100 */
[-C--:B------:R-:W-:Y:S01]  /*e0e0*/  FMUL.FTZ R2, R5, R15.reuse ;  /* 0x0000000f05027220 */ /* 0x080fe20000410000 */
[----:B------:R-:W-:Y:S01]  /*e0f0*/  HADD2.F32 R3, -RZ, R12.H1_H1 ;  /* 0x3000000cff037230 */ /* 0x000fe20000004100 */
[----:B------:R-:W-:Y:S01]  /*e100*/  FFMA.FTZ R6, R7, R4, -R21 ;  /* 0x0000000407067223 */ /* 0x000fe20000010815 */
[----:B------:R-:W-:Y:S01]  /*e110*/  HADD2.F32 R11, -RZ, R31.H0_H0 ;  /* 0x2000001fff0b7230 */ /* 0x000fe20000004100 */
[C---:B------:R-:W-:Y:S01]  /*e120*/  FMUL.FTZ R15, R0.reuse, R15 ;  /* 0x0000000f000f7220 */ /* 0x040fe20000410000 */
[----:B------:R-:W-:Y:S01]  /*e130*/  HADD2.F32 R31, -RZ, R37.H0_H0 ;  /* 0x20000025ff1f7230 */ /* 0x000fe20000004100 */
[----:B------:R-:W-:Y:S01]  /*e140*/  FFMA.FTZ R18, R0, R40, R2 ;  /* 0x0000002800127223 */ /* 0x000fe20000010002 */
[----:B------:R-:W-:Y:S01]  /*e150*/  HADD2.F32 R0, -RZ, R8.H1_H1 ;  /* 0x30000008ff007230 */ /* 0x000fe20000004100 */
[----:B------:R-:W-:Y:S01]  /*e160*/  FMUL.FTZ R8, R3, R11 ;  /* 0x0000000b03087220 */ /* 0x000fe20000410000 */
[----:B------:R-:W-:-:S02]  /*e170*/  HADD2.F32 R2, -RZ, R14.H1_H1 ;  /* 0x3000000eff027230 */ /* 0x000fc40000004100 */
[----:B------:R-:W-:Y:S01]  /*e180*/  HADD2.F32 R12, -RZ, R32.H0_H0 ;  /* 0x20000020ff0c7230 */ /* 0x000fe20000004100 */
[----:B------:R-:W-:Y:S01]  /*e190*/  FMUL.FTZ R11, R0, R11 ;  /* 0x0000000b000b7220 */ /* 0x000fe20000410000 */
[----:B------:R-:W-:Y:S01]  /*e1a0*/  F2FP.PACK_AB R7, R18, R22 ;  /* 0x000000161207723e */ /* 0x000fe200000000ff */
[-C--:B------:R-:W-:Y:S01]  /*e1b0*/  FFMA.FTZ R14, R0, R31.reuse, R8 ;  /* 0x0000001f000e7223 */ /* 0x080fe20000010008 */
[----:B------:R-:W-:Y:S01]  /*e1c0*/  HADD2.F32 R0, -RZ, R10.H1_H1 ;  /* 0x3000000aff007230 */ /* 0x000fe20000004100 */
[-C--:B------:R-:W-:Y:S02]  /*e1d0*/  FMUL.FTZ R8, R2, R12.reuse ;  /* 0x0000000c02087220 */ /* 0x080fe40000410000 */
[----:B------:R-:W-:Y:S01]  /*e1e0*/  FFMA.FTZ R3, R3, R31, -R11 ;  /* 0x0000001f03037223 */ /* 0x000fe2000001080b */
[----:B------:R-:W-:Y:S01]  /*e1f0*/  F2FP.PACK_AB R4, R14, R35 ;  /* 0x000000230e04723e */ /* 0x000fe200000000ff */
[C---:B------:R-:W-:Y:S02]  /*e200*/  FMUL.FTZ R10, R0.reuse, R12 ;  /* 0x0000000c000a7220 */ /* 0x040fe40000410000 */
[----:B------:R-:W-:-:S02]  /*e210*/  FFMA.FTZ R20, R0, R28, R8 ;  /* 0x0000001c00147223 */ /* 0x000fc40000010008 */
[----:B------:R-:W-:Y:S02]  /*e220*/  FFMA.FTZ R12, R17, R41, -R30 ;  /* 0x00000029110c7223 */ /* 0x000fe4000001081e */
[----:B------:R-:W-:Y:S02]  /*e230*/  FFMA.FTZ R8, R16, R9, -R29 ;  /* 0x0000000910087223 */ /* 0x000fe4000001081d */
        /* <DEDUP_REMOVED lines=10> */
.L_x_1359:
[----:B------:R-:W-:Y:S05]  /*e2e0*/  BSYNC B1 ;  /* 0x0000000000017941 */ /* 0x000fea0003800000 */
.L_x_1358:
[----:B------:R-:W-:-:S04]  /*e2f0*/  IADD3 R0, R215, 0x40, RZ ;  /* 0x00000040d7007810 */ /* 0x000fc80007ffe0ff */
[----:B------:R-:W-:-:S13]  /*e300*/  ISETP.GE.AND P0, PT, R0, R72, PT ;  /* 0x000000480000720c */ /* 0x000fda0003f06270 */
[----:B------:R-:W-:Y:S05]  /*e310*/  @P0 BRA `(.L_x_1343) ;  /* 0x0000132000000947 */ /* 0x000fea0003800000 */
[----:B------:R2:W5:Y:S01]  /*e320*/  LDL R42, [R1+0x24] ;  /* 0x00002400012a7983 */ /* 0x0005620000100800 */
        /* <DEDUP_REMOVED lines=14> */
[----:B------:R-:W-:Y:S02]  /*e410*/  SHF.R.U64 R38, R24, 0x10, R25 ;  /* 0x0000001018267819 */ /* 0x000fe40000001219 */
        /* <DEDUP_REMOVED lines=10> */
[----:B------:R-:W-:Y:S01]  /*e4c0*/  SHF.R.U32.HI R25, RZ, 0x10, R51 ;  /* 0x00000010ff197819 */ /* 0x000fe20000011633 */
[----:B------:R-:W-:Y:S01]  /*e4d0*/  HADD2.F32 R40, -RZ, R24.H0_H0 ;  /* 0x20000018ff287230 */ /* 0x000fe20000004100 */
[----:B------:R-:W-:Y:S01]  /*e4e0*/  SHF.L.U32 R22, R0, 0x1, RZ ;  /* 0x0000000100167819 */ /* 0x000fe200000006ff */
[----:B------:R-:W-:Y:S01]  /*e4f0*/  HADD2.F32 R0, -RZ, R82.H0_H0 ;  /* 0x20000052ff007230 */ /* 0x000fe20000004100 */
[----:B------:R-:W-:-:S02]  /*e500*/  SHF.R.U64 R36, R48, 0x10, R49 ;  /* 0x0000001030247819 */ /* 0x000fc40000001231 */
[--C-:B-1----:R-:W-:Y:S01]  /*e510*/  SHF.R.U64 R37, R26, 0x10, R27.reuse ;  /* 0x000000101a257819 */ /* 0x102fe2000000121b */
[----:B------:R-:W1:Y:S01]  /*e520*/  LDS.128 R8, [R22+0xc100] ;  /* 0x00c1000016087984 */ /* 0x000e620000000c00 */
[----:B------:R-:W-:Y:S02]  /*e530*/  SHF.R.U32.HI R27, RZ, 0x10, R27 ;  /* 0x00000010ff1b7819 */ /* 0x000fe4000001161b */
[----:B------:R-:W-:-:S03]  /*e540*/  SHF.R.U64 R33, R50, 0x10, R51 ;  /* 0x0000001032217819 */ /* 0x000fc60000001233 */
[----:B------:R-:W-:Y:S02]  /*e550*/  HADD2.F32 R39, -RZ, R27.H0_H0 ;  /* 0x2000001bff277230 */ /* 0x000fe40000004100 */
[--C-:B-1----:R-:W-:Y:S02]  /*e560*/  HADD2.F32 R3, -RZ, R9.reuse.H0_H0 ;  /* 0x20000009ff037230 */ /* 0x102fe40000004100 */
[----:B------:R-:W-:Y:S02]  /*e570*/  HADD2.F32 R2, -RZ, R9.H1_H1 ;  /* 0x30000009ff027230 */ /* 0x000fe40000004100 */
[--C-:B------:R-:W-:Y:S01]  /*e580*/  HADD2.F32 R9, -RZ, R8.reuse.H0_H0 ;  /* 0x20000008ff097230 */ /* 0x100fe20000004100 */
[----:B------:R-:W-:Y:S01]  /*e590*/  FMUL.FTZ R30, R3, R0 ;  /* 0x00000000031e7220 */ /* 0x000fe20000410000 */
[----:B------:R-:W-:Y:S02]  /*e5a0*/  HADD2.F32 R13, -RZ, R8.H1_H1 ;  /* 0x30000008ff0d7230 */ /* 0x000fe40000004100 */
[----:B------:R-:W-:-:S02]  /*e5b0*/  HADD2.F32 R8, -RZ, R11.H0_H0 ;  /* 0x2000000bff087230 */ /* 0x000fc40000004100 */
[--C-:B------:R-:W-:Y:S02]  /*e5c0*/  HADD2.F32 R12, -RZ, R10.reuse.H0_H0 ;  /* 0x2000000aff0c7230 */ /* 0x100fe40000004100 */
[----:B------:R-:W-:Y:S01]  /*e5d0*/  HADD2.F32 R10, -RZ, R10.H1_H1 ;  /* 0x3000000aff0a7230 */ /* 0x000fe20000004100 */
[----:B---3--:R-:W1:Y:S02]  /*e5e0*/  LDS.128 R4, [R41] ;  /* 0x0000000029047984 */ /* 0x008e640000000c00 */
[----:B-1----:R-:W-:Y:S02]  /*e5f0*/  HADD2.F32 R20, -RZ, R5.H0_H0 ;  /* 0x20000005ff147230 */ /* 0x002fe40000004100 */
[--C-:B------:R-:W-:Y:S02]  /*e600*/  HADD2.F32 R15, -RZ, R7.reuse.H0_H0 ;  /* 0x20000007ff0f7230 */ /* 0x100fe40000004100 */
[----:B------:R-:W-:Y:S02]  /*e610*/  HADD2.F32 R14, -RZ, R7.H1_H1 ;  /* 0x30000007ff0e7230 */ /* 0x000fe40000004100 */
[----:B------:R-:W-:-:S02]  /*e620*/  HADD2.F32 R7, -RZ, R11.H1_H1 ;  /* 0x3000000bff077230 */ /* 0x000fc40000004100 */
        /* <DEDUP_REMOVED lines=58> */
.L_x_1365:
[----:B------:R-:W-:Y:S05]  /*e9d0*/  BSYNC B0 ;  /* 0x0000000000007941 */ /* 0x000fea0003800000 */
.L_x_1364:
        /* <DEDUP_REMOVED lines=99> */
.L_x_1367:
[----:B------:R-:W-:Y:S05]  /*f010*/  BSYNC B0 ;  /* 0x0000000000007941 */ /* 0x000fea0003800000 */
.L_x_1366:
        /* <DEDUP_REMOVED lines=98> */
.L_x_1343:
[----:B------:R-:W-:Y:S05]  /*f640*/  BSYNC B2 ;  /* 0x0000000000027941 */ /* 0x000fea0003800000 */
.L_x_1325:
[----:B------:R-:W-:Y:S01]  /*f650*/  IMAD R0, R96, c[0x0][0x208], RZ ;  /* 0x0000820060007a24 */ /* 0x000fe200078e02ff */
[----:B------:R-:W-:-:S04]  /*f660*/  DEPBAR.LE SB0, 0x0 ;  /* 0x000080000000791a */ /* 0x000fc80000000000 */
[C---:B------:R-:W-:Y:S01]  /*f670*/  IMAD.WIDE.U32 R2, R197.reuse, c[0x0][0x208], RZ ;  /* 0x00008200c5027a25 */ /* 0x040fe200078e00ff */
[----:B------:R-:W-:Y:S01]  /*f680*/  BAR.SYNC.DEFER_BLOCKING 0x0 ;  /* 0x0000000000007b1d */ /* 0x000fe20000010000 */
[C---:B------:R-:W-:Y:S02]  /*f690*/  SHF.L.U32 R84, R202.reuse, 0x1, RZ ;  /* 0x00000001ca547819 */ /* 0x040fe400000006ff */
[----:B------:R-:W-:Y:S01]  /*f6a0*/  IMAD R0, R197, c[0x0][0x20c], R0 ;  /* 0x00008300c5007a24 */ /* 0x000fe200078e0200 */
[----:B------:R-:W-:Y:S01]  /*f6b0*/  SHF.L.U64.HI R87, R202, 0x1, R203 ;  /* 0x00000001ca577819 */ /* 0x000fe200000102cb */
[----:B------:R-:W-:Y:S01]  /*f6c0*/  IMAD.WIDE.U32 R222, R85, c[0x0][0x210], RZ ;  /* 0x0000840055de7a25 */ /* 0x000fe200078e00ff */
[----:B------:R-:W-:Y:S01]  /*f6d0*/  SHF.L.U64.HI R88, R205, 0x1, R219 ;  /* 0x00000001cd587819 */ /* 0x000fe200000102db */
[----:B------:R-:W-:Y:S01]  /*f6e0*/  BSSY B0, `(.L_x_1368) ;  /* 0x0000157000007945 */ /* 0x000fe20003800000 */
[----:B------:R-:W-:Y:S01]  /*f6f0*/  IADD3 R3, R3, R0, RZ ;  /* 0x0000000003037210 */ /* 0x000fe20007ffe0ff */
[----:B------:R-:W-:Y:S01]  /*f700*/  IMAD R0, R97, c[0x0][0x218], RZ ;  /* 0x0000860061007a24 */ /* 0x000fe200078e02ff */
[----:B------:R-:W-:Y:S01]  /*f710*/  SHF.L.U32 R86, R206, 0x1, RZ ;  /* 0x00000001ce567819 */ /* 0x000fe200000006ff */
[----:B------:R-:W-:Y:S01]  /*f720*/  IMAD R221, R85, c[0x0][0x214], R223 ;  /* 0x0000850055dd7a24 */ /* 0x000fe200078e02df */
[----:B------:R-:W-:Y:S01]  /*f730*/  SHF.L.U32 R85, R205, 0x1, RZ ;  /* 0x00000001cd557819 */ /* 0x000fe200000006ff */
[----:B------:R-:W-:Y:S01]  /*f740*/  IMAD.WIDE.U32 R2, R195, c[0x0][0x218], R2 ;  /* 0x00008600c3027a25 */ /* 0x000fe200078e0002 */
[----:B------:R-:W-:-:S02]  /*f750*/  ISETP.GE.AND P4, PT, R202, c[0x0][0x1d4], PT ;  /* 0x00007500ca007a0c */ /* 0x000fc40003f86270 */
[----:B------:R-:W-:Y:S01]  /*f760*/  SHF.L.U64.HI R89, R206, 0x1, R218 ;  /* 0x00000001ce597819 */ /* 0x000fe200000102da */
[----:B-12---:R-:W-:Y:S01]  /*f770*/  IMAD R8, R195, c[0x0][0x21c], R0 ;  /* 0x00008700c3087a24 */ /* 0x006fe200078e0200 */
[----:B------:R-:W-:Y:S02]  /*f780*/  IADD3 R0, P0, R2, R222, RZ ;  /* 0x000000de02007210 */ /* 0x000fe40007f1e0ff */
[----:B------:R-:W-:Y:S02]  /*f790*/  ISETP.LT.OR P3, PT, R76, 0x1, P4 ;  /* 0x000000014c00780c */ /* 0x000fe40002761670 */
[----:B------:R-:W-:Y:S02]  /*f7a0*/  IADD3.X R3, R221, R3, R8, P0, !PT ;  /* 0x00000003dd037210 */ /* 0x000fe400007fe408 */
[C---:B------:R-:W-:Y:S01]  /*f7b0*/  LEA R2, P0, R0.reuse, c[0x0][0x1f8], 0x1 ;  /* 0x00007e0000027a11 */ /* 0x040fe200078008ff */
[----:B------:R-:W-:Y:S03]  /*f7c0*/  LDSM.16.M88.4 R4, [R177] ;  /* 0x00000000b104783b */ /* 0x000fe60000000200 */
[----:B------:R-:W-:Y:S01]  /*f7d0*/  LEA.HI.X R9, R0, c[0x0][0x1fc], R3, 0x1, P0 ;  /* 0x00007f0000097a11 */ /* 0x000fe200000f0c03 */
[----:B------:R-:W-:Y:S04]  /*f7e0*/  LDSM.16.M88.4 R12, [R146] ;  /* 0x00000000920c783b */ /* 0x000fe80000000200 */
[----:B------:R-:W1:Y:S04]  /*f7f0*/  SHFL.IDX PT, R3, R2, RZ, 0x181f ;  /* 0x00181fff02037589 */ /* 0x000e6800000e0000 */
[----:B------:R-:W2:Y:S04]  /*f800*/  SHFL.IDX PT, R8, R9, RZ, 0x181f ;  /* 0x00181fff09087589 */ /* 0x000ea800000e0000 */
[----:B------:R-:W3:Y:S04]  /*f810*/  SHFL.IDX PT, R0, R2, 0x1, 0x181f ;  /* 0x00381f0002007f89 */ /* 0x000ee800000e0000 */
[----:B------:R-:W4:Y:S04]  /*f820*/  SHFL.IDX PT, R2, R9, 0x1, 0x181f ;  /* 0x00381f0009027f89 */ /* 0x000f2800000e0000 */
[----:B------:R-:W4:Y:S04]  /*f830*/  LDSM.16.M88.4 R28, [R146+0x800] ;  /* 0x00080000921c783b */ /* 0x000f280000000200 */
[----:B------:R-:W4:Y:S01]  /*f840*/  LDSM.16.M88.4 R24, [R146+0x1000] ;  /* 0x001000009218783b */ /* 0x000f220000000200 */
[----:B-1----:R-:W-:-:S03]  /*f850*/  IADD3 R22, P1, R3, R84, RZ ;  /* 0x0000005403167210 */ /* 0x002fc60007f3e0ff */
[----:B------:R-:W1:Y:S01]  /*f860*/  LDSM.16.M88.4 R44, [R146+0x1800] ;  /* 0x00180000922c783b */ /* 0x000e620000000200 */
[C---:B------:R-:W-:Y:S02]  /*f870*/  IADD3 R20, P0, R3.reuse, R85, RZ ;  /* 0x0000005503147210 */ /* 0x040fe40007f1e0ff */
[----:B--2---:R-:W-:Y:S01]  /*f880*/  IADD3.X R23, R8, R87, RZ, P1, !PT ;  /* 0x0000005708177210 */ /* 0x004fe20000ffe4ff */
[----:B------:R-:W-:Y:S01]  /*f890*/  LDSM.16.M88.4 R36, [R181] ;  /* 0x00000000b524783b */ /* 0x000fe20000000200 */
[----:B------:R-:W-:Y:S02]  /*f8a0*/  IADD3 R18, P2, R3, R86, RZ ;  /* 0x0000005603127210 */ /* 0x000fe40007f5e0ff */
[----:B---3--:R-:W-:Y:S01]  /*f8b0*/  IADD3 R10, P1, R0, R85, RZ ;  /* 0x00000055000a7210 */ /* 0x008fe20007f3e0ff */
[----:B------:R-:W-:Y:S01]  /*f8c0*/  LDSM.16.M88.4 R32, [R192] ;  /* 0x00000000c020783b */ /* 0x000fe20000000200 */
[-C--:B------:R-:W-:Y:S02]  /*f8d0*/  IADD3.X R21, R8, R88.reuse, RZ, P0, !PT ;  /* 0x0000005808157210 */ /* 0x080fe400007fe4ff */
[----:B----4-:R-:W-:Y:S01]  /*f8e0*/  IADD3.X R11, R2, R88, RZ, P1, !PT ;  /* 0x00000058020b7210 */ /* 0x010fe20000ffe4ff */
[----:B------:R-:W-:Y:S01]  /*f8f0*/  HMMA.16816.F32 R56, R4, R12, RZ ;  /* 0x0000000c0438723c */ /* 0x000fe200000018ff */
[----:B------:R-:W-:Y:S01]  /*f900*/  ISETP.GE.AND P1, PT, R205, c[0x0][0x1d4], PT ;  /* 0x00007500cd007a0c */ /* 0x000fe20003f26270 */
[----:B------:R-:W-:Y:S01]  /*f910*/  LDSM.16.M88.4 R60, [R191] ;  /* 0x00000000bf3c783b */ /* 0x000fe20000000200 */
[----:B------:R-:W-:-:S02]  /*f920*/  IADD3 R16, P0, R0, R84, RZ ;  /* 0x0000005400107210 */ /* 0x000fc40007f1e0ff */
[----:B------:R-:W-:Y:S01]  /*f930*/  IADD3.X R19, R8, R89, RZ, P2, !PT ;  /* 0x0000005908137210 */ /* 0x000fe200017fe4ff */
[----:B------:R-:W-:Y:S01]  /*f940*/  LDSM.16.M88.4 R68, [R190] ;  /* 0x00000000be44783b */ /* 0x000fe20000000200 */
[----:B------:R-:W-:Y:S01]  /*f950*/  ISETP.LT.OR P2, PT, R76, 0x1, P1 ;  /* 0x000000014c00780c */ /* 0x000fe20000f41670 */
[----:B------:R-:W-:Y:S01]  /*f960*/  HMMA.16816.F32 R52, R4, R14, RZ ;  /* 0x0000000e0434723c */ /* 0x000fe200000018ff */
[----:B------:R-:W-:Y:S01]  /*f970*/  IADD3.X R17, R2, R87, RZ, P0, !PT ;  /* 0x0000005702117210 */ /* 0x000fe200007fe4ff */
[----:B------:R-:W2:Y:S01]  /*f980*/  LDSM.16.M88.4 R12, [R178] ;  /* 0x00000000b20c783b */ /* 0x000ea20000000200 */
[----:B------:R-:W-:Y:S02]  /*f990*/  IADD3 R8, P0, R0, R86, RZ ;  /* 0x0000005600087210 */ /* 0x000fe40007f1e0ff */
[----:B------:R-:W-:Y:S01]  /*f9a0*/  ISETP.LT.OR P1, PT, R76, 0x21, P1 ;  /* 0x000000214c00780c */ /* 0x000fe20000f21670 */
[----:B------:R-:W-:Y:S01]  /*f9b0*/  @!PT LDS RZ, [RZ] ;  /* 0x00000000fffff984 */ /* 0x000fe20000000800 */
[----:B------:R-:W-:Y:S01]  /*f9c0*/  @!PT LDS RZ, [RZ] ;  /* 0x00000000fffff984 */ /* 0x000fe20000000800 */
[----:B------:R-:W-:Y:S01]  /*f9d0*/  @!PT LDS RZ, [RZ] ;  /* 0x00000000fffff984 */ /* 0x000fe20000000800 */
[----:B------:R1:W-:Y:S01]  /*f9e0*/  LDGSTS.E.BYPASS.LTC128B.128 [R193+0x100], [R22.64], !P3 ;  /* 0x0010000016c17fae */ /* 0x0003e2000d901d48 */
[----:B------:R-:W-:-:S02]  /*f9f0*/  IADD3.X R9, R2, R89, RZ, P0, !PT ;  /* 0x0000005902097210 */ /* 0x000fc400007fe4ff */
[----:B------:R-:W-:Y:S01]  /*fa00*/  ISETP.GE.AND P0, PT, R206, c[0x0][0x1d4], PT ;  /* 0x00007500ce007a0c */ /* 0x000fe20003f06270 */
[C---:B------:R-:W-:Y:S02]  /*fa10*/  HMMA.16816.F32 R48, R4.reuse, R28, RZ ;  /* 0x0000001c0430723c */ /* 0x040fe400000018ff */
[----:B------:R1:W-:Y:S01]  /*fa20*/  LDGSTS.E.BYPASS.LTC128B.128 [R193+0x2100], [R20.64], !P2 ;  /* 0x0210000014c17fae */ /* 0x0003e2000d101d48 */
[C---:B------:R-:W-:Y:S02]  /*fa30*/  ISETP.LT.OR P3, PT, R76.reuse, 0x1, P0 ;  /* 0x000000014c00780c */ /* 0x040fe40000761670 */
[C---:B------:R-:W-:Y:S02]  /*fa40*/  ISETP.LT.OR P2, PT, R76.reuse, 0x21, P4 ;  /* 0x000000214c00780c */ /* 0x040fe40002741670 */
[----:B------:R-:W-:Y:S01]  /*fa50*/  ISETP.LT.OR P0, PT, R76, 0x21, P0 ;  /* 0x000000214c00780c */ /* 0x000fe20000701670 */
[C---:B-----5:R-:W-:Y:S08]  /*fa60*/  HMMA.16816.F32 R40, R4.reuse, R30, RZ ;  /* 0x0000001e0428723c */ /* 0x060ff000000018ff */
[----:B------:R3:W-:Y:S01]  /*fa70*/  LDGSTS.E.BYPASS.LTC128B.128 [R193+0x4100], [R18.64], !P3 ;  /* 0x0410000012c17fae */ /* 0x0007e2000d901d48 */
[C---:B------:R-:W-:Y:S03]  /*fa80*/  HMMA.16816.F32 R28, R4.reuse, R24, RZ ;  /* 0x00000018041c723c */ /* 0x040fe600000018ff */
[----:B------:R3:W-:Y:S04]  /*fa90*/  LDGSTS.E.BYPASS.LTC128B.128 [R193+0x1100], [R16.64], !P2 ;  /* 0x0110000010c17fae */ /* 0x0007e8000d101d48 */
[----:B------:R4:W-:Y:S01]  /*faa0*/  LDGSTS.E.BYPASS.LTC128B.128 [R193+0x3100], [R10.64], !P1 ;  /* 0x031000000ac17fae */ /* 0x0009e2000c901d48 */
[----:B------:R-:W-:Y:S03]  /*fab0*/  HMMA.16816.F32 R24, R4, R26, RZ ;  /* 0x0000001a0418723c */ /* 0x000fe600000018ff */
[----:B------:R4:W-:Y:S01]  /*fac0*/  LDGSTS.E.BYPASS.LTC128B.128 [R193+0x5100], [R8.64], !P0 ;  /* 0x0510000008c17fae */ /* 0x0009e2000c101d48 */
[----:B------:R-:W-:-:S03]  /*fad0*/  ISETP.GT.AND P0, PT, R95, R214, PT ;  /* 0x000000d65f00720c */ /* 0x000fc60003f04270 */
[----:B------:R-:W-:Y:S01]  /*fae0*/  LDSM.16.M88.4 R72, [R176] ;  /* 0x00000000b048783b */ /* 0x000fe20000000200 */
[C---:B-1----:R-:W-:Y:S03]  /*faf0*/  HMMA.16816.F32 R20, R4.reuse, R44, RZ ;  /* 0x0000002c0414723c */ /* 0x042fe600000018ff */
[----:B------:R-:W-:Y:S04]  /*fb00*/  LDSM.16.M88.4 R76, [R176+0x800] ;  /* 0x00080000b04c783b */ /* 0x000fe80000000200 */
[----:B------:R-:W-:Y:S01]  /*fb10*/  LDSM.16.M88.4 R80, [R146+0x3800] ;  /* 0x003800009250783b */ /* 0x000fe20000000200 */
[----:B------:R-:W-:Y:S03]  /*fb20*/  HMMA.16816.F32 R4, R4, R46, RZ ;  /* 0x0000002e0404723c */ /* 0x000fe600000018ff */
[----:B------:R-:W0:Y:S05]  /*fb30*/  LDGDEPBAR ;  /* 0x00000000000079af */ /* 0x000e2a0000000000 */
[C---:B--2---:R-:W-:Y:S01]  /*fb40*/  HMMA.16816.F32 R64, R12.reuse, R36, R56 ;  /* 0x000000240c40723c */ /* 0x044fe20000001838 */
[----:B----4-:R-:W1:Y:S07]  /*fb50*/  LDSM.16.M88.4 R8, [R180] ;  /* 0x00000000b408783b */ /* 0x010e6e0000000200 */
[C---:B---3--:R-:W-:Y:S08]  /*fb60*/  HMMA.16816.F32 R16, R12.reuse, R38, R52 ;  /* 0x000000260c10723c */ /* 0x048ff00000001834 */
[C---:B------:R-:W-:Y:S08]  /*fb70*/  HMMA.16816.F32 R56, R12.reuse, R32, R48 ;  /* 0x000000200c38723c */ /* 0x040ff00000001830 */
[C---:B------:R-:W-:Y:S01]  /*fb80*/  HMMA.16816.F32 R52, R12.reuse, R34, R40 ;  /* 0x000000220c34723c */ /* 0x040fe20000001828 */
[----:B------:R-:W2:Y:S04]  /*fb90*/  LDSM.16.M88.4 R40, [R176+0x1000] ;  /* 0x00100000b028783b */ /* 0x000ea80000000200 */
[----:B------:R-:W-:Y:S03]  /*fba0*/  LDSM.16.M88.4 R32, [R176+0x1800] ;  /* 0x00180000b020783b */ /* 0x000fe60000000200 */
[C---:B------:R-:W-:Y:S08]  /*fbb0*/  HMMA.16816.F32 R48, R12.reuse, R60, R28 ;  /* 0x0000003c0c30723c */ /* 0x040ff0000000181c */
[C---:B------:R-:W-:Y:S01]  /*fbc0*/  HMMA.16816.F32 R44, R12.reuse, R62, R24 ;  /* 0x0000003e0c2c723c */ /* 0x040fe20000001818 */
[----:B------:R-:W-:Y:S07]  /*fbd0*/  LDSM.16.M88.4 R24, [R173] ;  /* 0x00000000ad18783b */ /* 0x000fee0000000200 */
[C---:B------:R-:W-:Y:S01]  /*fbe0*/  HMMA.16816.F32 R28, R12.reuse, R70, R4 ;  /* 0x000000460c1c723c */ /* 0x040fe20000001804 */
[----:B------:R-:W3:Y:S07]  /*fbf0*/  LDSM.16.M88.4 R4, [R179] ;  /* 0x00000000b304783b */ /* 0x000eee0000000200 */
[----:B------:R-:W-:Y:S01]  /*fc00*/  HMMA.16816.F32 R36, R12, R68, R20 ;  /* 0x000000440c24723c */ /* 0x000fe20000001814 */
[----:B------:R-:W4:Y:S07]  /*fc10*/  LDSM.16.M88.4 R68, [R173+0x800] ;  /* 0x00080000ad44783b */ /* 0x000f2e0000000200 */
[C---:B-1----:R-:W-:Y:S08]  /*fc20*/  HMMA.16816.F32 R20, R8.reuse, R72, R64 ;  /* 0x000000480814723c */ /* 0x042ff00000001840 */
[C---:B------:R-:W-:Y:S01]  /*fc30*/  HMMA.16816.F32 R16, R8.reuse, R74, R16 ;  /* 0x0000004a0810723c */ /* 0x040fe20000001810 */
[----:B------:R-:W1:Y:S07]  /*fc40*/  LDSM.16.M88.4 R72, [R173+0x1000] ;  /* 0x00100000ad48783b */ /* 0x000e6e0000000200 */
[C---:B------:R-:W-:Y:S08]  /*fc50*/  HMMA.16816.F32 R12, R8.reuse, R76, R56 ;  /* 0x0000004c080c723c */ /* 0x040ff00000001838 */
[C---:B------:R-:W-:Y:S01]  /*fc60*/  HMMA.16816.F32 R64, R8.reuse, R78, R52 ;  /* 0x0000004e0840723c */ /* 0x040fe20000001834 */
[----:B------:R-:W1:Y:S07]  /*fc70*/  LDSM.16.M88.4 R76, [R173+0x1800] ;  /* 0x00180000ad4c783b */ /* 0x000e6e0000000200 */
[C---:B--2---:R-:W-:Y:S08]  /*fc80*/  HMMA.16816.F32 R60, R8.reuse, R40, R48 ;  /* 0x00000028083c723c */ /* 0x044ff00000001830 */
[----:B------:R-:W-:Y:S08]  /*fc90*/  HMMA.16816.F32 R56, R8, R42, R44 ;  /* 0x0000002a0838723c */ /* 0x000ff0000000182c */
[C---:B---3--:R-:W-:Y:S08]  /*fca0*/  HMMA.16816.F32 R44, R4.reuse, R24, R20 ;  /* 0x00000018042c723c */ /* 0x048ff00000001814 */
[----:B------:R-:W-:Y:S08]  /*fcb0*/  HMMA.16816.F32 R40, R4, R26, R16 ;  /* 0x0000001a0428723c */ /* 0x000ff00000001810 */
[----:B------:R-:W-:Y:S01]  /*fcc0*/  HMMA.16816.F32 R52, R8, R32, R36 ;  /* 0x000000200834723c */ /* 0x000fe20000001824 */
[----:B------:R-:W-:Y:S07]  /*fcd0*/  LDSM.16.M88.4 R36, [R146+0x2000] ;  /* 0x002000009224783b */ /* 0x000fee0000000200 */
[----:B----4-:R-:W-:Y:S01]  /*fce0*/  HMMA.16816.F32 R24, R4, R68, R12 ;  /* 0x000000440418723c */ /* 0x010fe2000000180c */
[----:B------:R-:W2:Y:S07]  /*fcf0*/  LDSM.16.M88.4 R12, [R177+0x4000] ;  /* 0x00400000b10c783b */ /* 0x000eae0000000200 */
[----:B------:R-:W-:Y:S01]  /*fd00*/  HMMA.16816.F32 R48, R8, R34, R28 ;  /* 0x000000220830723c */ /* 0x000fe2000000181c */
[----:B------:R-:W3:Y:S04]  /*fd10*/  LDSM.16.M88.4 R32, [R146+0x2800] ;  /* 0x002800009220783b */ /* 0x000ee80000000200 */
[----:B------:R-:W4:Y:S03]  /*fd20*/  LDSM.16.M88.4 R28, [R146+0x3000] ;  /* 0x00300000921c783b */ /* 0x000f260000000200 */
[C---:B------:R-:W-:Y:S01]  /*fd30*/  HMMA.16816.F32 R20, R4.reuse, R70, R64 ;  /* 0x000000460414723c */ /* 0x040fe20000001840 */
[----:B------:R-:W-:Y:S04]  /*fd40*/  LDSM.16.M88.4 R64, [R189] ;  /* 0x00000000bd40783b */ /* 0x000fe80000000200 */
[----:B------:R-:W-:Y:S03]  /*fd50*/  LDSM.16.M88.4 R68, [R188] ;  /* 0x00000000bc44783b */ /* 0x000fe60000000200 */
[C---:B-1----:R-:W-:Y:S08]  /*fd60*/  HMMA.16816.F32 R16, R4.reuse, R72, R60 ;  /* 0x000000480410723c */ /* 0x042ff0000000183c */
[C---:B------:R-:W-:Y:S01]  /*fd70*/  HMMA.16816.F32 R8, R4.reuse, R74, R56 ;  /* 0x0000004a0408723c */ /* 0x040fe20000001838 */
[----:B------:R-:W-:Y:S07]  /*fd80*/  LDSM.16.M88.4 R72, [R176+0x3000] ;  /* 0x00300000b048783b */ /* 0x000fee0000000200 */
[C---:B------:R-:W-:Y:S08]  /*fd90*/  HMMA.16816.F32 R52, R4.reuse, R76, R52 ;  /* 0x0000004c0434723c */ /* 0x040ff00000001834 */
[----:B------:R-:W-:Y:S01]  /*fda0*/  HMMA.16816.F32 R60, R4, R78, R48 ;  /* 0x0000004e043c723c */ /* 0x000fe20000001830 */
[----:B------:R-:W1:Y:S04]  /*fdb0*/  LDSM.16.M88.4 R4, [R178+0x4000] ;  /* 0x00400000b204783b */ /* 0x000e680000000200 */
[----:B------:R-:W-:Y:S03]  /*fdc0*/  LDSM.16.M88.4 R76, [R176+0x2000] ;  /* 0x00200000b04c783b */ /* 0x000fe60000000200 */
[C---:B--2---:R-:W-:Y:S08]  /*fdd0*/  HMMA.16816.F32 R56, R12.reuse, R36, R44 ;  /* 0x000000240c38723c */ /* 0x044ff0000000182c */
[C---:B------:R-:W-:Y:S08]  /*fde0*/  HMMA.16816.F32 R48, R12.reuse, R38, R40 ;  /* 0x000000260c30723c */ /* 0x040ff00000001828 */
[C---:B---3--:R-:W-:Y:S08]  /*fdf0*/  HMMA.16816.F32 R44, R12.reuse, R32, R24 ;  /* 0x000000200c2c723c */ /* 0x048ff00000001818 */
[C---:B------:R-:W-:Y:S01]  /*fe00*/  HMMA.16816.F32 R40, R12.reuse, R34, R20 ;  /* 0x000000220c28723c */ /* 0x040fe20000001814 */
[----:B------:R-:W2:Y:S07]  /*fe10*/  LDSM.16.M88.4 R32, [R187] ;  /* 0x00000000bb20783b */ /* 0x000eae0000000200 */
[C---:B----4-:R-:W-:Y:S08]  /*fe20*/  HMMA.16816.F32 R36, R12.reuse, R28, R16 ;  /* 0x0000001c0c24723c */ /* 0x050ff00000001810 */
[C---:B------:R-:W-:Y:S01]  /*fe30*/  HMMA.16816.F32 R24, R12.reuse, R30, R8 ;  /* 0x0000001e0c18723c */ /* 0x040fe20000001808 */
[----:B------:R-:W3:Y:S04]  /*fe40*/  LDSM.16.M88.4 R28, [R186] ;  /* 0x00000000ba1c783b */ /* 0x000ee80000000200 */
[----:B------:R-:W4:Y:S03]  /*fe50*/  LDSM.16.M88.4 R8, [R180+0x4000] ;  /* 0x00400000b408783b */ /* 0x000f260000000200 */
[C---:B------:R-:W-:Y:S08]  /*fe60*/  HMMA.16816.F32 R20, R12.reuse, R80, R52 ;  /* 0x000000500c14723c */ /* 0x040ff00000001834 */
[----:B------:R-:W-:Y:S01]  /*fe70*/  HMMA.16816.F32 R16, R12, R82, R60 ;  /* 0x000000520c10723c */ /* 0x000fe2000000183c */
[----:B------:R-:W-:Y:S07]  /*fe80*/  LDSM.16.M88.4 R80, [R176+0x3800] ;  /* 0x00380000b050783b */ /* 0x000fee0000000200 */
[C---:B-1----:R-:W-:Y:S08]  /*fe90*/  HMMA.16816.F32 R12, R4.reuse, R64, R56 ;  /* 0x00000040040c723c */ /* 0x042ff00000001838 */
[C---:B------:R-:W-:Y:S01]  /*fea0*/  HMMA.16816.F32 R60, R4.reuse, R66, R48 ;  /* 0x00000042043c723c */ /* 0x040fe20000001830 */
[----:B------:R-:W1:Y:S07]  /*feb0*/  LDSM.16.M88.4 R64, [R176+0x2800] ;  /* 0x00280000b040783b */ /* 0x000e6e0000000200 */
[C---:B------:R-:W-:Y:S08]  /*fec0*/  HMMA.16816.F32 R56, R4.reuse, R68, R44 ;  /* 0x000000440438723c */ /* 0x040ff0000000182c */
[C---:B------:R-:W-:Y:S01]  /*fed0*/  HMMA.16816.F32 R48, R4.reuse, R70, R40 ;  /* 0x000000460430723c */ /* 0x040fe20000001828 */
[----:B------:R-:W-:Y:S07]  /*fee0*/  LDSM.16.M88.4 R68, [R173+0x2800] ;  /* 0x00280000ad44783b */ /* 0x000fee0000000200 */
[C---:B--2---:R-:W-:Y:S08]  /*fef0*/  HMMA.16816.F32 R52, R4.reuse, R32, R36 ;  /* 0x000000200434723c */ /* 0x044ff00000001824 */
[C---:B------:R-:W-:Y:S01]  /*ff00*/  HMMA.16816.F32 R44, R4.reuse, R34, R24 ;  /* 0x00000022042c723c */ /* 0x040fe20000001818 */
[----:B------:R-:W-:Y:S07]  /*ff10*/  LDSM.16.M88.4 R24, [R173+0x2000] ;  /* 0x00200000ad18783b */ /* 0x000fee0000000200 */
[C---:B---3--:R-:W-:Y:S08]  /*ff20*/  HMMA.16816.F32 R40, R4.reuse, R28, R20 ;  /* 0x0000001c0428723c */ /* 0x048ff00000001814 */
[----:B------:R-:W-:Y:S01]  /*ff30*/  HMMA.16816.F32 R36, R4, R30, R16 ;  /* 0x0000001e0424723c */ /* 0x000fe20000001810 */
[----:B------:R-:W2:Y:S04]  /*ff40*/  LDSM.16.M88.4 R4, [R179+0x4000] ;  /* 0x00400000b304783b */ /* 0x000ea80000000200 */
[----:B------:R-:W-:Y:S03]  /*ff50*/  LDSM.16.M88.4 R16, [R177+0x8000] ;  /* 0x00800000b110783b */ /* 0x000fe60000000200 */
[C---:B----4-:R-:W-:Y:S08]  /*ff60*/  HMMA.16816.F32 R20, R8.reuse, R76, R12 ;  /* 0x0000004c0814723c */ /* 0x050ff0000000180c */
[C---:B------:R-:W-:Y:S01]  /*ff70*/  HMMA.16816.F32 R12, R8.reuse, R78, R60 ;  /* 0x0000004e080c723c */ /* 0x040fe2000000183c */
[----:B------:R-:W3:Y:S04]  /*ff80*/  LDSM.16.M88.4 R76, [R173+0x3000] ;  /* 0x00300000ad4c783b */ /* 0x000ee80000000200 */
[----:B------:R-:W-:Y:S03]  /*ff90*/  LDSM.16.M88.4 R60, [R173+0x3800] ;  /* 0x00380000ad3c783b */ /* 0x000fe60000000200 */
[C---:B-1----:R-:W-:Y:S08]  /*ffa0*/  HMMA.16816.F32 R32, R8.reuse, R64, R56 ;  /* 0x000000400820723c */ /* 0x042ff00000001838 */
[C---:B------:R-:W-:Y:S01]  /*ffb0*/  HMMA.16816.F32 R28, R8.reuse, R66, R48 ;  /* 0x00000042081c723c */ /* 0x040fe20000001830 */
[----:B------:R-:W1:Y:S07]  /*ffc0*/  LDSM.16.M88.4 R64, [R146+0x4000] ;  /* 0x004000009240783b */ /* 0x000e6e0000000200 */
[C---:B------:R-:W-:Y:S08]  /*ffd0*/  HMMA.16816.F32 R52, R8.reuse, R72, R52 ;  /* 0x000000480834723c */ /* 0x040ff00000001834 */
[----:B------:R-:W-:Y:S08]  /*ffe0*/  HMMA.16816.F32 R48, R8, R82, R36 ;  /* 0x000000520830723c */ /* 0x000ff00000001824 */
[----:B--2---:R-:W-:Y:S08]  /*fff0*/  HMMA.16816.F32 R36, R4, R24, R20 ;  /* 0x000000180424723c */ /* 0x004ff00000001814 */
[C---:B------:R-:W-:Y:S08]  /*10000*/  HMMA.16816.F32 R72, R8.reuse, R74, R44 ;  /* 0x0000004a0848723c */ /* 0x040ff0000000182c */
[----:B------:R-:W-:Y:S01]  /*10010*/  HMMA.16816.F32 R56, R8, R80, R40 ;  /* 0x000000500838723c */ /* 0x000fe20000001828 */
[----:B------:R-:W-:Y:S07]  /*10020*/  LDSM.16.M88.4 R40, [R185] ;  /* 0x00000000b928783b */ /* 0x000fee0000000200 */
[C---:B------:R-:W-:Y:S01]  /*10030*/  HMMA.16816.F32 R44, R4.reuse, R68, R32 ;  /* 0x00000044042c723c */ /* 0x040fe20000001820 */
[----:B------:R-:W2:Y:S07]  /*10040*/  LDSM.16.M88.4 R32, [R146+0x4800] ;  /* 0x004800009220783b */ /* 0x000eae0000000200 */
[C---:B------:R-:W-:Y:S01]  /*10050*/  HMMA.16816.F32 R8, R4.reuse, R26, R12 ;  /* 0x0000001a0408723c */ /* 0x040fe2000000180c */
[----:B------:R-:W4:Y:S07]  /*10060*/  LDSM.16.M88.4 R12, [R178+0x8000] ;  /* 0x00800000b20c783b */ /* 0x000f2e0000000200 */
[C---:B---3--:R-:W-:Y:S01]  /*10070*/  HMMA.16816.F32 R20, R4.reuse, R76, R52 ;  /* 0x0000004c0414723c */ /* 0x048fe20000001834 */
[----:B------:R-:W3:Y:S07]  /*10080*/  LDSM.16.M88.4 R52, [R146+0x5000] ;  /* 0x005000009234783b */ /* 0x000eee0000000200 */
[----:B------:R-:W-:Y:S08]  /*10090*/  HMMA.16816.F32 R28, R4, R70, R28 ;  /* 0x00000046041c723c */ /* 0x000ff0000000181c */
[----:B-1----:R-:W-:Y:S01]  /*100a0*/  HMMA.16816.F32 R24, R16, R64, R36 ;  /* 0x000000401018723c */ /* 0x002fe20000001824 */
[----:B------:R-:W-:Y:S07]  /*100b0*/  LDSM.16.M88.4 R36, [R176+0x4000] ;  /* 0x00400000b024783b */ /* 0x000fee0000000200 */
[C---:B------:R-:W-:Y:S08]  /*100c0*/  HMMA.16816.F32 R72, R4.reuse, R78, R72 ;  /* 0x0000004e0448723c */ /* 0x040ff00000001848 */
[C---:B------:R-:W-:Y:S08]  /*100d0*/  HMMA.16816.F32 R76, R4.reuse, R60, R56 ;  /* 0x0000003c044c723c */ /* 0x040ff00000001838 */
[----:B------:R-:W-:Y:S01]  /*100e0*/  HMMA.16816.F32 R80, R4, R62, R48 ;  /* 0x0000003e0450723c */ /* 0x000fe20000001830 */
[----:B------:R-:W-:Y:S04]  /*100f0*/  LDSM.16.M88.4 R48, [R183] ;  /* 0x00000000b730783b */ /* 0x000fe80000000200 */
[----:B------:R-:W-:Y:S03]  /*10100*/  LDSM.16.M88.4 R60, [R146+0x5800] ;  /* 0x00580000923c783b */ /* 0x000fe60000000200 */
[C---:B------:R-:W-:Y:S01]  /*10110*/  HMMA.16816.F32 R4, R16.reuse, R66, R8 ;  /* 0x000000421004723c */ /* 0x040fe20000001808 */
[----:B------:R-:W1:Y:S07]  /*10120*/  LDSM.16.M88.4 R8, [R180+0x8000] ;  /* 0x00800000b408783b */ /* 0x000e6e0000000200 */
[C---:B--2---:R-:W-:Y:S08]  /*10130*/  HMMA.16816.F32 R44, R16.reuse, R32, R44 ;  /* 0x00000020102c723c */ /* 0x044ff0000000182c */
[----:B------:R-:W-:Y:S01]  /*10140*/  HMMA.16816.F32 R56, R16, R34, R28 ;  /* 0x000000221038723c */ /* 0x000fe2000000181c */
[----:B------:R-:W2:Y:S07]  /*10150*/  LDSM.16.M88.4 R32, [R184] ;  /* 0x00000000b820783b */ /* 0x000eae0000000200 */
[----:B----4-:R-:W-:Y:S08]  /*10160*/  HMMA.16816.F32 R24, R12, R40, R24 ;  /* 0x000000280c18723c */ /* 0x010ff00000001818 */
[----:B---3--:R-:W-:Y:S08]  /*10170*/  HMMA.16816.F32 R68, R16, R52, R20 ;  /* 0x000000341044723c */ /* 0x008ff00000001814 */
[----:B------:R-:W-:Y:S01]  /*10180*/  HMMA.16816.F32 R20, R12, R42, R4 ;  /* 0x0000002a0c14723c */ /* 0x000fe20000001804 */
[----:B------:R-:W-:Y:S04]  /*10190*/  LDSM.16.M88.4 R4, [R179+0x8000] ;  /* 0x00800000b304783b */ /* 0x000fe80000000200 */
[----:B------:R-:W3:Y:S03]  /*101a0*/  LDSM.16.M88.4 R40, [R173+0x4000] ;  /* 0x00400000ad28783b */ /* 0x000ee60000000200 */
[----:B------:R-:W-:Y:S01]  /*101b0*/  HMMA.16816.F32 R64, R16, R54, R72 ;  /* 0x000000361040723c */ /* 0x000fe20000001848 */
[----:B------:R-:W4:Y:S07]  /*101c0*/  LDSM.16.M88.4 R52, [R176+0x4800] ;  /* 0x00480000b034783b */ /* 0x000f2e0000000200 */
[----:B-1----:R-:W-:Y:S08]  /*101d0*/  HMMA.16816.F32 R24, R8, R36, R24 ;  /* 0x000000240818723c */ /* 0x002ff00000001818 */
[----:B--2---:R-:W-:Y:S01]  /*101e0*/  HMMA.16816.F32 R28, R12, R32, R44 ;  /* 0x000000200c1c723c */ /* 0x004fe2000000182c */
[----:B------:R-:W1:Y:S07]  /*101f0*/  LDSM.16.M88.4 R44, [R173+0x4800] ;  /* 0x00480000ad2c783b */ /* 0x000e6e0000000200 */
[----:B------:R-:W-:Y:S08]  /*10200*/  HMMA.16816.F32 R20, R8, R38, R20 ;  /* 0x000000260814723c */ /* 0x000ff00000001814 */
[----:B------:R-:W-:Y:S08]  /*10210*/  HMMA.16816.F32 R76, R16, R60, R76 ;  /* 0x0000003c104c723c */ /* 0x000ff0000000184c */
[----:B---3--:R-:W-:Y:S08]  /*10220*/  HMMA.16816.F32 R36, R4, R40, R24 ;  /* 0x000000280424723c */ /* 0x008ff00000001818 */
[----:B------:R-:W-:Y:S01]  /*10230*/  HMMA.16816.F32 R24, R12, R34, R56 ;  /* 0x000000220c18723c */ /* 0x000fe20000001838 */
[----:B------:R-:W2:Y:S07]  /*10240*/  LDSM.16.M88.4 R56, [R176+0x5000] ;  /* 0x00500000b038783b */ /* 0x000eae0000000200 */
[----:B----4-:R-:W-:Y:S08]  /*10250*/  HMMA.16816.F32 R32, R8, R52, R28 ;  /* 0x000000340820723c */ /* 0x010ff0000000181c */
[----:B------:R-:W-:Y:S01]  /*10260*/  HMMA.16816.F32 R20, R4, R42, R20 ;  /* 0x0000002a0414723c */ /* 0x000fe20000001814 */
[----:B------:R-:W-:-:S04]  /*10270*/  FMUL.FTZ R0, R36, c[0x0][0x320] ;  /* 0x0000c80024007a20 */ /* 0x000fc80000410000 */
[----:B------:R3:W4:Y:S03]  /*10280*/  MUFU.TANH R73, R0 ;  /* 0x0000000000497308 */ /* 0x0007260000002400 */
[----:B------:R-:W-:Y:S08]  /*10290*/  HMMA.16816.F32 R28, R12, R48, R68 ;  /* 0x000000300c1c723c */ /* 0x000ff00000001844 */
[----:B------:R-:W-:Y:S01]  /*102a0*/  HMMA.16816.F32 R24, R8, R54, R24 ;  /* 0x000000360818723c */ /* 0x000fe20000001818 */
[----:B------:R-:W2:Y:S01]  /*102b0*/  LDSM.16.M88.4 R52, [R182] ;  /* 0x00000000b634783b */ /* 0x000ea20000000200 */
[----:B---3--:R-:W-:-:S06]  /*102c0*/  FMUL.FTZ R0, R37, c[0x0][0x320] ;  /* 0x0000c80025007a20 */ /* 0x008fcc0000410000 */
[----:B------:R-:W-:Y:S01]  /*102d0*/  HMMA.16816.F32 R40, R12, R50, R64 ;  /* 0x000000320c28723c */ /* 0x000fe20000001840 */
[----:B------:R3:W2:Y:S01]  /*102e0*/  MUFU.TANH R72, R0 ;  /* 0x0000000000487308 */ /* 0x0006a20000002400 */
[----:B------:R-:W-:Y:S06]  /*102f0*/  LDSM.16.M88.4 R48, [R173+0x5000] ;  /* 0x00500000ad30783b */ /* 0x000fec0000000200 */
[C---:B-1----:R-:W-:Y:S08]  /*10300*/  HMMA.16816.F32 R32, R4.reuse, R44, R32 ;  /* 0x0000002c0420723c */ /* 0x042ff00000001820 */
[----:B------:R-:W-:Y:S01]  /*10310*/  HMMA.16816.F32 R24, R4, R46, R24 ;  /* 0x0000002e0418723c */ /* 0x000fe20000001818 */
[----:B---3--:R-:W-:Y:S01]  /*10320*/  FMUL.FTZ R0, R38, c[0x0][0x320] ;  /* 0x0000c80026007a20 */ /* 0x008fe20000410000 */
[----:B------:R-:W1:Y:S03]  /*10330*/  LDSM.16.M88.4 R44, [R176+0x5800] ;  /* 0x00580000b02c783b */ /* 0x000e660000000200 */
[----:B------:R3:W1:Y:S03]  /*10340*/  MUFU.TANH R70, R0 ;  /* 0x0000000000467308 */ /* 0x0006660000002400 */
[----:B------:R-:W-:Y:S01]  /*10350*/  HMMA.16816.F32 R16, R16, R62, R80 ;  /* 0x0000003e1010723c */ /* 0x000fe20000001850 */
[----:B---3--:R-:W-:-:S07]  /*10360*/  FMUL.FTZ R0, R39, c[0x0][0x320] ;  /* 0x0000c80027007a20 */ /* 0x008fce0000410000 */
[C---:B--2---:R-:W-:Y:S01]  /*10370*/  HMMA.16816.F32 R36, R8.reuse, R56, R28 ;  /* 0x000000380824723c */ /* 0x044fe2000000181c */
[----:B------:R2:W3:Y:S07]  /*10380*/  MUFU.TANH R69, R0 ;  /* 0x0000000000457308 */ /* 0x0004ee0000002400 */
[----:B------:R-:W-:Y:S01]  /*10390*/  HMMA.16816.F32 R28, R8, R58, R40 ;  /* 0x0000003a081c723c */ /* 0x000fe20000001828 */
[----:B--2---:R-:W-:-:S04]  /*103a0*/  FMUL.FTZ R0, R20, c[0x0][0x320] ;  /* 0x0000c80014007a20 */ /* 0x004fc80000410000 */
[----:B------:R2:W1:Y:S02]  /*103b0*/  MUFU.TANH R68, R0 ;  /* 0x0000000000447308 */ /* 0x0004640000002400 */
[----:B--2---:R-:W-:-:S06]  /*103c0*/  FMUL.FTZ R0, R21, c[0x0][0x320] ;  /* 0x0000c80015007a20 */ /* 0x004fcc0000410000 */
[----:B------:R2:W1:Y:S02]  /*103d0*/  MUFU.TANH R60, R0 ;  /* 0x00000000003c7308 */ /* 0x0004640000002400 */
[----:B--2---:R-:W-:-:S06]  /*103e0*/  FMUL.FTZ R0, R22, c[0x0][0x320] ;  /* 0x0000c80016007a20 */ /* 0x004fcc0000410000 */
[----:B------:R2:W1:Y:S02]  /*103f0*/  MUFU.TANH R64, R0 ;  /* 0x0000000000407308 */ /* 0x0004640000002400 */
[----:B--2---:R-:W-:Y:S02]  /*10400*/  FMUL.FTZ R0, R23, c[0x0][0x320] ;  /* 0x0000c80017007a20 */ /* 0x004fe40000410000 */
[C---:B------:R-:W-:Y:S04]  /*10410*/  HMMA.16816.F32 R20, R12.reuse, R52, R76 ;  /* 0x000000340c14723c */ /* 0x040fe8000000184c */
[----:B------:R2:W1:Y:S04]  /*10420*/  MUFU.TANH R61, R0 ;  /* 0x00000000003d7308 */ /* 0x0004680000002400 */
[----:B------:R-:W-:Y:S01]  /*10430*/  HMMA.16816.F32 R12, R12, R54, R16 ;  /* 0x000000360c0c723c */ /* 0x000fe20000001810 */
[----:B--2---:R-:W-:-:S04]  /*10440*/  FMUL.FTZ R0, R32, c[0x0][0x320] ;  /* 0x0000c80020007a20 */ /* 0x004fc80000410000 */
[----:B------:R2:W2:Y:S11]  /*10450*/  MUFU.TANH R57, R0 ;  /* 0x0000000000397308 */ /* 0x0004b60000002400 */
[----:B-1----:R-:W-:Y:S08]  /*10460*/  HMMA.16816.F32 R16, R8, R44, R20 ;  /* 0x0000002c0810723c */ /* 0x002ff00000001814 */
[----:B------:R-:W-:Y:S01]  /*10470*/  HMMA.16816.F32 R20, R4, R50, R28 ;  /* 0x000000320414723c */ /* 0x000fe2000000181c */
[----:B--2---:R-:W-:-:S07]  /*10480*/  FMUL.FTZ R0, R33, c[0x0][0x320] ;  /* 0x0000c80021007a20 */ /* 0x004fce0000410000 */
[----:B------:R-:W-:Y:S01]  /*10490*/  HMMA.16816.F32 R8, R8, R46, R12 ;  /* 0x0000002e0808723c */ /* 0x000fe2000000180c */
        /* <DEDUP_REMOVED lines=8> */
[----:B--2---:R-:W-:-:S04]  /*10520*/  FMUL.FTZ R0, R24, c[0x0][0x320] ;  /* 0x0000c80018007a20 */ /* 0x004fc80000410000 */
[----:B------:R2:W1:Y:S02]  /*10530*/  MUFU.TANH R41, R0 ;  /* 0x0000000000297308 */ /* 0x0004640000002400 */
[----:B--2---:R-:W-:Y:S01]  /*10540*/  FMUL.FTZ R0, R25, c[0x0][0x320] ;  /* 0x0000c80019007a20 */ /* 0x004fe20000410000 */
[C---:B-1----:R-:W-:Y:S05]  /*10550*/  HMMA.16816.F32 R12, R4.reuse, R36, R16 ;  /* 0x00000024040c723c */ /* 0x042fea0000001810 */
[----:B------:R1:W2:Y:S03]  /*10560*/  MUFU.TANH R40, R0 ;  /* 0x0000000000287308 */ /* 0x0002a60000002400 */
        /* <DEDUP_REMOVED lines=39> */
[----:B--234-:R-:W-:Y:S01]  /*107e0*/  ISETP.NE.AND P5, PT, R99, 0x1, PT ;  /* 0x000000016300780c */ /* 0x01cfe20003fa5270 */
[----:B------:R-:W-:Y:S02]  /*107f0*/  IMAD R2, R95, 0x40, R238 ;  /* 0x000000405f027824 */ /* 0x000fe400078e02ee */
[----:B------:R-:W-:-:S03]  /*10800*/  IMAD.MOV.U32 R195, RZ, RZ, RZ ;  /* 0x000000ffffc37224 */ /* 0x000fc600078e00ff */
[----:B------:R-:W-:-:S05]  /*10810*/  IADD3 R2, R2, -0x40, R220 ;  /* 0xffffffc002027810 */ /* 0x000fca0007ffe0dc */
[----:B-1----:R-:W-:Y:S02]  /*10820*/  IMAD.MOV.U32 R0, RZ, RZ, R2 ;  /* 0x000000ffff007224 */ /* 0x002fe400078e0002 */
[----:B------:R-:W-:-:S05]  /*10830*/  @P5 IMAD.HI.U32 R3, R2, c[0x0][0x2bc], RZ ;  /* 0x0000af0002035a27 */ /* 0x000fca00078e00ff */
        /* <DEDUP_REMOVED lines=23> */
.L_x_1467:
        /* <DEDUP_REMOVED lines=21> */
.L_x_1468:
        /* <DEDUP_REMOVED lines=21> */
.L_x_1369:
[----:B--234-:R-:W-:Y:S05]  /*10c50*/  BSYNC B0 ;  /* 0x0000000000007941 */ /* 0x01cfea0003800000 */
.L_x_1368:
[----:B-1----:R-:W-:Y:S01]  /*10c60*/  IMAD.MOV.U32 R0, RZ, RZ, c[0x0][0x2c4] ;  /* 0x0000b100ff007624 */ /* 0x002fe200078e00ff */
[----:B------:R-:W0:Y:S01]  /*10c70*/  LDGDEPBAR ;  /* 0x00000000000079af */ /* 0x000e220000000000 */
[----:B------:R-:W-:Y:S01]  /*10c80*/  IMAD.MOV.U32 R2, RZ, RZ, 0x1 ;  /* 0x00000001ff027424 */ /* 0x000fe200078e00ff */
[----:B------:R-:W-:-:S02]  /*10c90*/  IADD3 R6, -R242, R98, RZ ;  /* 0x00000062f2067210 */ /* 0x000fc40007ffe1ff */
[----:B------:R-:W-:Y:S01]  /*10ca0*/  ISETP.NE.AND P0, PT, R0, 0x1, PT ;  /* 0x000000010000780c */ /* 0x000fe20003f05270 */
[----:B------:R-:W-:Y:S01]  /*10cb0*/  IMAD R2, R95, -0x40, R2 ;  /* 0xffffffc05f027824 */ /* 0x000fe200078e0202 */
[----:B------:R-:W-:-:S05]  /*10cc0*/  IADD3 R0, R248, R239, RZ ;  /* 0x000000eff8007210 */ /* 0x000fca0007ffe0ff */
[----:B------:R-:W-:-:S06]  /*10cd0*/  IMAD.MOV.U32 R4, RZ, RZ, R0 ;  /* 0x000000ffff047224 */ /* 0x000fcc00078e0000 */
[----:B------:R-:W-:Y:S01]  /*10ce0*/  @P0 IMAD.HI.U32 R3, R0, c[0x0][0x2c8], RZ ;  /* 0x0000b20000030a27 */ /* 0x000fe200078e00ff */
[----:B------:R-:W-:-:S04]  /*10cf0*/  IADD3 R0, -R242, R2, R240 ;  /* 0x00000002f2007210 */ /* 0x000fc80007ffe1f0 */
[----:B------:R-:W-:Y:S02]  /*10d00*/  @P0 SHF.R.U32.HI R4, RZ, c[0x0][0x2cc], R3 ;  /* 0x0000b300ff040a19 */ /* 0x000fe40000011603 */
[----:B------:R-:W-:Y:S01]  /*10d10*/  IADD3 R5, R0, -R241, RZ ;  /* 0x800000f100057210 */ /* 0x000fe20007ffe0ff */
[----:B------:R-:W-:Y:S05]  /*10d20*/  BRA.DIV ~URZ, `(.L_x_1372) ;  /* 0x0000daf27f007947 */ /* 0x000fea000b800000 */
[----:B------:R1:W2:Y:S02]  /*10d30*/  SHFL.IDX PT, R0, R4, RZ, 0x1c1f ;  /* 0x001c1fff04007589 */ /* 0x0002a400000e0000 */
.L_x_1469:
[----:B--2---:R-:W-:-:S05]  /*10d40*/  IMAD.IADD R0, R5, 0x1, R0 ;  /* 0x0000000105007824 */ /* 0x004fca00078e0200 */
[----:B------:R-:W-:-:S04]  /*10d50*/  IMNMX R0, R6, R0, PT ;  /* 0x0000000006007217 */ /* 0x000fc80003800200 */
[C---:B------:R-:W-:Y:S02]  /*10d60*/  ISETP.GT.AND P0, PT, R0.reuse, RZ, PT ;  /* 0x000000ff0000720c */ /* 0x040fe40003f04270 */
[C---:B------:R-:W-:Y:S02]  /*10d70*/  ISETP.GT.AND P2, PT, R0.reuse, 0x1, PT ;  /* 0x000000010000780c */ /* 0x040fe40003f44270 */
[----:B------:R-:W-:Y:S02]  /*10d80*/  FSEL R8, R73, -INF , P0 ;  /* 0xff80000049087808 */ /* 0x000fe40000000000 */
[C---:B------:R-:W-:Y:S02]  /*10d90*/  ISETP.GT.AND P3, PT, R0.reuse, 0x8, PT ;  /* 0x000000080000780c */ /* 0x040fe40003f64270 */
[C---:B------:R-:W-:Y:S02]  /*10da0*/  ISETP.GT.AND P4, PT, R0.reuse, 0x9, PT ;  /* 0x000000090000780c */ /* 0x040fe40003f84270 */
[----:B------:R-:W-:-:S02]  /*10db0*/  ISETP.GT.AND P1, PT, R0, 0x10, PT ;  /* 0x000000100000780c */ /* 0x000fc40003f24270 */
[----:B------:R-:W-:Y:S02]  /*10dc0*/  ISETP.GT.AND P0, PT, R0, 0x11, PT ;  /* 0x000000110000780c */ /* 0x000fe40003f04270 */
[----:B------:R-:W-:Y:S02]  /*10dd0*/  FSEL R9, R72, -INF , P2 ;  /* 0xff80000048097808 */ /* 0x000fe40001000000 */
[----:B------:R-:W-:Y:S02]  /*10de0*/  FSEL R10, R68, -INF , P3 ;  /* 0xff800000440a7808 */ /* 0x000fe40001800000 */
[----:B------:R-:W-:Y:S02]  /*10df0*/  FSEL R11, R60, -INF , P4 ;  /* 0xff8000003c0b7808 */ /* 0x000fe40002000000 */
[----:B------:R-:W-:Y:S02]  /*10e00*/  FSEL R14, R57, -INF , P1 ;  /* 0xff800000390e7808 */ /* 0x000fe40000800000 */
[----:B------:R-:W-:-:S02]  /*10e10*/  FSEL R15, R56, -INF , P0 ;  /* 0xff800000380f7808 */ /* 0x000fc40000000000 */
[C---:B------:R-:W-:Y:S02]  /*10e20*/  ISETP.GT.AND P3, PT, R0.reuse, 0x18, PT ;  /* 0x000000180000780c */ /* 0x040fe40003f64270 */
[C---:B------:R-:W-:Y:S02]  /*10e30*/  ISETP.GT.AND P4, PT, R0.reuse, 0x19, PT ;  /* 0x000000190000780c */ /* 0x040fe40003f84270 */
[C---:B------:R-:W-:Y:S02]  /*10e40*/  ISETP.GT.AND P2, PT, R0.reuse, 0x20, PT ;  /* 0x000000200000780c */ /* 0x040fe40003f44270 */
[C---:B------:R-:W-:Y:S02]  /*10e50*/  ISETP.GT.AND P1, PT, R0.reuse, 0x21, PT ;  /* 0x000000210000780c */ /* 0x040fe40003f24270 */
[----:B------:R-:W-:Y:S02]  /*10e60*/  ISETP.GT.AND P0, PT, R0, 0x28, PT ;  /* 0x000000280000780c */ /* 0x000fe40003f04270 */
[----:B------:R-:W-:-:S02]  /*10e70*/  FSEL R19, R41, -INF , P3 ;  /* 0xff80000029137808 */ /* 0x000fc40001800000 */
[----:B------:R-:W-:Y:S02]  /*10e80*/  FSEL R21, R40, -INF , P4 ;  /* 0xff80000028157808 */ /* 0x000fe40002000000 */
[----:B------:R-:W-:Y:S02]  /*10e90*/  FSEL R83, R28, -INF , P2 ;  /* 0xff8000001c537808 */ /* 0x000fe40001000000 */
[----:B------:R-:W-:Y:S02]  /*10ea0*/  FSEL R82, R27, -INF , P1 ;  /* 0xff8000001b527808 */ /* 0x000fe40000800000 */
[----:B------:R-:W-:Y:S02]  /*10eb0*/  FSEL R81, R24, -INF , P0 ;  /* 0xff80000018517808 */ /* 0x000fe40000000000 */
[C---:B------:R-:W-:Y:S02]  /*10ec0*/  ISETP.GT.AND P4, PT, R0.reuse, 0x29, PT ;  /* 0x000000290000780c */ /* 0x040fe40003f84270 */
[----:B------:R-:W-:-:S02]  /*10ed0*/  ISETP.GT.AND P3, PT, R0, 0x30, PT ;  /* 0x000000300000780c */ /* 0x000fc40003f64270 */
[C---:B------:R-:W-:Y:S02]  /*10ee0*/  ISETP.GT.AND P2, PT, R0.reuse, 0x31, PT ;  /* 0x000000310000780c */ /* 0x040fe40003f44270 */
[C---:B------:R-:W-:Y:S02]  /*10ef0*/  ISETP.GT.AND P1, PT, R0.reuse, 0x38, PT ;  /* 0x000000380000780c */ /* 0x040fe40003f24270 */
[----:B------:R-:W-:Y:S02]  /*10f00*/  ISETP.GT.AND P0, PT, R0, 0x39, PT ;  /* 0x000000390000780c */ /* 0x000fe40003f04270 */
[----:B------:R-:W-:Y:S02]  /*10f10*/  FSEL R80, R20, -INF , P4 ;  /* 0xff80000014507808 */ /* 0x000fe40002000000 */
        /* <DEDUP_REMOVED lines=27> */
[C---:B------:R-:W-:Y:S02]  /*110d0*/  ISETP.GT.AND P0, PT, R0.reuse, 0x11, PT ;  /* 0x000000110000780c */ /* 0x040fe40003f04270 */
        /* <DEDUP_REMOVED lines=43> */
[----:B-1----:R-:W1:Y:S01]  /*11390*/  SHFL.BFLY PT, R4, R2, 0x2, 0x1f ;  /* 0x0c401f0002047f89 */ /* 0x002e6200000e0000 */
[----:B--2---:R-:W-:-:S05]  /*113a0*/  FMNMX.FTZ R0, R3, R0, !PT ;  /* 0x0000000003007209 */ /* 0x004fca0007810000 */
[----:B------:R-:W2:Y:S01]  /*113b0*/  SHFL.BFLY PT, R3, R0, 0x1, 0x1f ;  /* 0x0c201f0000037f89 */ /* 0x000ea200000e0000 */
[----:B-1----:R-:W-:-:S05]  /*113c0*/  FMNMX.FTZ R4, R2, R4, !PT ;  /* 0x0000000402047209 */ /* 0x002fca0007810000 */
[----:B------:R1:W3:Y:S01]  /*113d0*/  SHFL.BFLY PT, R5, R4, 0x1, 0x1f ;  /* 0x0c201f0004057f89 */ /* 0x0002e200000e0000 */
[----:B--2---:R-:W-:-:S05]  /*113e0*/  FMNMX.FTZ R100, R0, R3, !PT ;  /* 0x0000000300647209 */ /* 0x004fca0007810000 */
.L_x_1470:
[C---:B------:R-:W-:Y:S01]  /*113f0*/  FMUL.FTZ R2, R100.reuse, c[0x0][0x2d0] ;  /* 0x0000b40064027a20 */ /* 0x040fe20000410000 */
[----:B------:R-:W-:Y:S01]  /*11400*/  FSETP.NEU.FTZ.AND P0, PT, R100, -INF , PT ;  /* 0xff8000006400780b */ /* 0x000fe20003f1d000 */
[----:B------:R-:W-:Y:S01]  /*11410*/  WARPSYNC 0xffffffff ;  /* 0xffffffff00007948 */ /* 0x000fe20003800000 */
[----:B---3--:R-:W-:Y:S01]  /*11420*/  FMNMX.FTZ R16, R5, R4, !PT ;  /* 0x0000000405107209 */ /* 0x008fe20007810000 */
        /* <DEDUP_REMOVED lines=11> */
[----:B------:R-:W-:Y:S04]  /*114e0*/  LDSM.16.MT88.4 R32, [R147+0x800] ;  /* 0x000800009320783b */ /* 0x000fe80000004200 */
        /* <DEDUP_REMOVED lines=39> */
[----:B------:R-:W-:-:S04]  /*11760*/  FFMA.FTZ R18, R81, c[0x0][0x2d0], -R2 ;  /* 0x0000b40051127a23 */ /* 0x000fc80000010802 */
[----:B------:R1:W-:Y:S02]  /*11770*/  MUFU.EX2 R94, R3 ;  /* 0x00000003005e7308 */ /* 0x0003e40000000800 */
[----:B-1----:R-:W-:Y:S02]  /*11780*/  FFMA.FTZ R3, R17, c[0x0][0x2d0], -R0 ;  /* 0x0000b40011037a23 */ /* 0x002fe40000010800 */
[----:B------:R-:W-:-:S04]  /*11790*/  FADD.FTZ R17, R87, R85 ;  /* 0x0000005557117221 */ /* 0x000fc80000010000 */
[----:B------:R1:W2:Y:S01]  /*117a0*/  MUFU.EX2 R97, R3 ;  /* 0x0000000300617308 */ /* 0x0002a20000000800 */
[----:B------:R-:W-:Y:S02]  /*117b0*/  FADD.FTZ R17, R89, R17 ;  /* 0x0000001159117221 */ /* 0x000fe40000010000 */
[--C-:B-1----:R-:W-:Y:S01]  /*117c0*/  FFMA.FTZ R3, R20, c[0x0][0x2d0], -R0.reuse ;  /* 0x0000b40014037a23 */ /* 0x102fe20000010800 */
[----:B--2---:R-:W-:Y:S01]  /*117d0*/  F2FP.PACK_AB R9, R97, R94 ;  /* 0x0000005e6109723e */ /* 0x004fe200000000ff */
[C---:B------:R-:W-:Y:S03]  /*117e0*/  HMMA.16816.F32 R20, R12.reuse, R6, RZ ;  /* 0x000000060c14723c */ /* 0x040fe600000018ff */
[----:B------:R1:W-:Y:S05]  /*117f0*/  MUFU.EX2 R98, R3 ;  /* 0x0000000300627308 */ /* 0x0003ea0000000800 */
        /* <DEDUP_REMOVED lines=10> */
[----:B------:R-:W-:Y:S02]  /*118a0*/  HMMA.16816.F32 R120, R8, R30, R20 ;  /* 0x0000001e0878723c */ /* 0x000fe40000001814 */
[----:B------:R-:W-:-:S06]  /*118b0*/  FADD.FTZ R3, R93, R3 ;  /* 0x000000035d037221 */ /* 0x000fcc0000010000 */
[C---:B------:R-:W-:Y:S08]  /*118c0*/  HMMA.16816.F32 R24, R12.reuse, R40, RZ ;  /* 0x000000280c18723c */ /* 0x040ff000000018ff */
[----:B------:R-:W-:Y:S01]  /*118d0*/  HMMA.16816.F32 R20, R12, R42, RZ ;  /* 0x0000002a0c14723c */ /* 0x000fe200000018ff */
[----:B------:R-:W2:Y:S07]  /*118e0*/  LDSM.16.MT88.4 R40, [R172+0x2000] ;  /* 0x00200000ac28783b */ /* 0x000eae0000004200 */
[C---:B------:R-:W-:Y:S01]  /*118f0*/  HMMA.16816.F32 R136, R8.reuse, R32, R44 ;  /* 0x000000200888723c */ /* 0x040fe2000000182c */
[----:B------:R-:W3:Y:S07]  /*11900*/  LDSM.16.MT88.4 R44, [R175+0x2000] ;  /* 0x00200000af2c783b */ /* 0x000eee0000004200 */
[C---:B------:R-:W-:Y:S01]  /*11910*/  HMMA.16816.F32 R128, R8.reuse, R34, R36 ;  /* 0x000000220880723c */ /* 0x040fe20000001824 */
[----:B------:R-:W4:Y:S04]  /*11920*/  LDSM.16.MT88.4 R32, [R172+0x2800] ;  /* 0x00280000ac20783b */ /* 0x000f280000004200 */
[----:B------:R-:W5:Y:S03]  /*11930*/  LDSM.16.MT88.4 R36, [R175+0x2800] ;  /* 0x00280000af24783b */ /* 0x000f660000004200 */
[----:B------:R-:W-:Y:S08]  /*11940*/  HMMA.16816.F32 R160, R8, R56, R4 ;  /* 0x0000003808a0723c */ /* 0x000ff00000001804 */
[C---:B------:R-:W-:Y:S08]  /*11950*/  HMMA.16816.F32 R4, R12.reuse, R60, RZ ;  /* 0x0000003c0c04723c */ /* 0x040ff000000018ff */
        /* <DEDUP_REMOVED lines=9> */
[----:B----4-:R-:W-:Y:S01]  /*119f0*/  HMMA.16816.F32 R56, R8, R32, R24 ;  /* 0x000000200838723c */ /* 0x010fe20000001818 */
[----:B------:R-:W2:Y:S06]  /*11a00*/  LDSM.16.MT88.4 R24, [R174+0x2800] ;  /* 0x00280000ae18783b */ /* 0x000eac0000004200 */
[--C-:B------:R-:W-:Y:S01]  /*11a10*/  FFMA.FTZ R32, R70, c[0x0][0x2d0], -R0.reuse ;  /* 0x0000b40046207a23 */ /* 0x100fe20000010800 */
[----:B------:R-:W-:Y:S01]  /*11a20*/  HMMA.16816.F32 R28, R12, R62, RZ ;  /* 0x0000003e0c1c723c */ /* 0x000fe200000018ff */
[----:B------:R-:W-:-:S07]  /*11a30*/  FFMA.FTZ R33, R68, c[0x0][0x2d0], -R0 ;  /* 0x0000b40044217a23 */ /* 0x000fce0000010800 */
[----:B-----5:R-:W-:Y:S07]  /*11a40*/  HMMA.16816.F32 R124, R8, R36, R4 ;  /* 0x00000024087c723c */ /* 0x020fee0000001804 */
        /* <DEDUP_REMOVED lines=93> */
[----:B------:R-:W-:-:S04]  /*12020*/  @P1 SHF.R.U32.HI R0, RZ, c[0x0][0x2cc], R2 ;  /* 0x0000b300ff001a19 */ /* 0x000fc80000011602 */
[----:B------:R-:W-:Y:S01]  /*12030*/  IADD3 R0, R0, R240, -R241 ;  /* 0x000000f000007210 */ /* 0x000fe20007ffe8f1 */
[----:B----4-:R-:W-:Y:S03]  /*12040*/  HMMA.16816.F32 R24, R12, R20, RZ ;  /* 0x000000140c18723c */ /* 0x010fe600000018ff */
[----:B------:R-:W-:-:S04]  /*12050*/  SHF.R.S32.HI R2, RZ, 0x1f, R0 ;  /* 0x0000001fff027819 */ /* 0x000fc80000011400 */
[----:B------:R-:W-:Y:S01]  /*12060*/  LEA.HI R0, R2, R0, RZ, 0x6 ;  /* 0x0000000002007211 */ /* 0x000fe200078f30ff */
[----:B------:R-:W-:Y:S01]  /*12070*/  HMMA.16816.F32 R12, R12, R22, RZ ;  /* 0x000000160c0c723c */ /* 0x000fe200000018ff */
[----:B------:R-:W1:Y:S02]  /*12080*/  LDSM.16.MT88.4 R20, [R174+0x4800] ;  /* 0x00480000ae14783b */ /* 0x000e640000004200 */
[----:B------:R-:W-:-:S04]  /*12090*/  SHF.R.S32.HI R0, RZ, 0x6, R0 ;  /* 0x00000006ff007819 */ /* 0x000fc80000011400 */
[----:B------:R-:W-:-:S04]  /*120a0*/  IMNMX R216, R214, R0, !PT ;  /* 0x00000000d6d87217 */ /* 0x000fc80007800200 */
[----:B------:R-:W-:-:S05]  /*120b0*/  ISETP.GE.AND P0, PT, R194, R216, PT ;  /* 0x000000d8c200720c */ /* 0x000fca0003f06270 */
        /* <DEDUP_REMOVED lines=74> */
[----:B------:R-:W-:Y:S01]  /*12560*/  @!UPT UIADD3 URZ, URZ, URZ, URZ ;  /* 0x0000003f3f3ff290 */ /* 0x000fe2000fffe03f */
[----:B------:R-:W-:Y:S11]  /*12570*/  @!P0 BRA `(.L_x_1374) ;  /* 0x000036b000008947 */ /* 0x000ff60003800000 */
[----:B------:R-:W-:Y:S02]  /*12580*/  MOV R104, R16 ;  /* 0x0000001000687202 */ /* 0x000fe40000000f00 */
[----:B------:R-:W-:-:S02]  /*12590*/  MOV R101, R100 ;  /* 0x0000006400657202 */ /* 0x000fc40000000f00 */
[----:B------:R-:W-:-:S07]  /*125a0*/  MOV R196, R194 ;  /* 0x000000c200c47202 */ /* 0x000fce0000000f00 */
.L_x_1385:
        /* <DEDUP_REMOVED lines=22> */
[C---:B------:R-:W-:Y:S01]  /*12710*/  SHF.L.U64.HI R21, R205.reuse, 0x1, R219 ;  /* 0x00000001cd157819 */ /* 0x040fe200000102db */
[----:B------:R-:W-:Y:S01]  /*12720*/  IMAD R4, R4, c[0x0][0x218], RZ ;  /* 0x0000860004047a24 */ /* 0x000fe200078e02ff */
[----:B------:R-:W-:Y:S01]  /*12730*/  SHF.L.U32 R20, R205, 0x1, RZ ;  /* 0x00000001cd147819 */ /* 0x000fe200000006ff */
[----:B------:R-:W-:Y:S01]  /*12740*/  IMAD R0, R197, c[0x0][0x20c], R0 ;  /* 0x00008300c5007a24 */ /* 0x000fe200078e0200 */
[C---:B------:R-:W-:Y:S01]  /*12750*/  SHF.L.U64.HI R15, R202.reuse, 0x1, R203 ;  /* 0x00000001ca0f7819 */ /* 0x040fe200000102cb */
        /* <DEDUP_REMOVED lines=10> */
.L_x_1471:
[----:B------:R-:W-:-:S05]  /*12800*/  BRA.DIV ~URZ, `(.L_x_1378) ;  /* 0x0000c6727f007947 */ /* 0x000fca000b800000 */
[----:B------:R-:W5:Y:S01]  /*12810*/  SHFL.IDX PT, R0, R13, RZ, 0x181f ;  /* 0x00181fff0d007589 */ /* 0x000f6200000e0000 */
[----:B------:R-:W-:Y:S02]  /*12820*/  ISETP.GE.AND P3, PT, R202, c[0x0][0x1d4], PT ;  /* 0x00007500ca007a0c */ /* 0x000fe40003f66270 */
[----:B------:R-:W-:Y:S04]  /*12830*/  ISETP.GE.AND P1, PT, R205, c[0x0][0x1d4], PT ;  /* 0x00007500cd007a0c */ /* 0x000fe80003f26270 */
[----:B------:R-:W-:Y:S02]  /*12840*/  SEL R12, RZ, 0x10, P1 ;  /* 0x00000010ff0c7807 */ /* 0x000fe40000800000 */
[----:B-----5:R-:W-:Y:S05]  /*12850*/  IADD3 R2, P0, R0, R14, RZ ;  /* 0x0000000e00027210 */ /* 0x020fea0007f1e0ff */
[----:B---3--:R-:W-:Y:S01]  /*12860*/  IMAD.X R3, R4, 0x1, R15, P0 ;  /* 0x0000000104037824 */ /* 0x008fe200000e060f */
[----:B------:R-:W-:Y:S04]  /*12870*/  ISETP.GE.AND P0, PT, R206, c[0x0][0x1d4], PT ;  /* 0x00007500ce007a0c */ /* 0x000fe80003f06270 */
[----:B------:R-:W-:Y:S01]  /*12880*/  @!PT LDS RZ, [RZ] ;  /* 0x00000000fffff984 */ /* 0x000fe20000000800 */
[----:B------:R-:W-:Y:S01]  /*12890*/  @!PT LDS RZ, [RZ] ;  /* 0x00000000fffff984 */ /* 0x000fe20000000800 */
[----:B------:R3:W-:Y:S02]  /*128a0*/  LDGSTS.E.BYPASS.LTC128B.128 [R193+0x100], [R2.64], !P3 ;  /* 0x0010000002c17fae */ /* 0x0007e4000d901d48 */
[----:B---3--:R-:W-:Y:S05]  /*128b0*/  IADD3 R2, P2, R0, R20, RZ ;  /* 0x0000001400027210 */ /* 0x008fea0007f5e0ff */
[----:B------:R-:W-:Y:S01]  /*128c0*/  IMAD.X R3, R4, 0x1, R21, P2 ;  /* 0x0000000104037824 */ /* 0x000fe200010e0615 */
[----:B------:R-:W-:Y:S02]  /*128d0*/  IADD3 R6, P2, R0, R22, RZ ;  /* 0x0000001600067210 */ /* 0x000fe40007f5e0ff */
[----:B------:R-:W3:Y:S03]  /*128e0*/  SHFL.IDX PT, R0, R13, 0x1, 0x181f ;  /* 0x00381f000d007f89 */ /* 0x000ee600000e0000 */
[----:B------:R-:W-:Y:S01]  /*128f0*/  IMAD.X R7, R4, 0x1, R23, P2 ;  /* 0x0000000104077824 */ /* 0x000fe200010e0617 */
[----:B------:R4:W-:Y:S04]  /*12900*/  LDGSTS.E.BYPASS.LTC128B.128 [R193+0x2100], [R2.64], !P1 ;  /* 0x0210000002c17fae */ /* 0x0009e8000c901d48 */
[----:B------:R5:W-:Y:S04]  /*12910*/  LDGSTS.E.BYPASS.LTC128B.128 [R193+0x4100], [R6.64], !P0 ;  /* 0x0410000006c17fae */ /* 0x000be8000c101d48 */
[----:B------:R2:W1:Y:S02]  /*12920*/  SHFL.IDX PT, R4, R5, 0x1, 0x181f ;  /* 0x00381f0005047f89 */ /* 0x00046400000e0000 */
[----:B--2-4-:R-:W-:Y:S02]  /*12930*/  SEL R5, RZ, 0x10, P3 ;  /* 0x00000010ff057807 */ /* 0x014fe40001800000 */
[----:B-----5:R-:W-:Y:S02]  /*12940*/  SEL R7, RZ, 0x10, P0 ;  /* 0x00000010ff077807 */ /* 0x020fe40000000000 */
.L_x_1472:
        /* <DEDUP_REMOVED lines=21> */
.L_x_1376:
[----:B------:R-:W-:Y:S05]  /*12aa0*/  BSYNC B0 ;  /* 0x0000000000007941 */ /* 0x000fea0003800000 */
.L_x_1375:
        /* <DEDUP_REMOVED lines=217> */
[----:B--2-4-:R-:W-:Y:S01]  /*13840*/  IMAD.MOV.U32 R198, RZ, RZ, c[0x0][0x2b8] ;  /* 0x0000ae00ffc67624 */ /* 0x014fe200078e00ff */
[----:B------:R-:W-:Y:S01]  /*13850*/  ISETP.GT.AND P1, PT, R220, 0x3f, PT ;  /* 0x0000003fdc00780c */ /* 0x000fe20003f24270 */
[----:B------:R-:W-:Y:S01]  /*13860*/  IMAD R2, R196, 0x40, R238 ;  /* 0x00000040c4027824 */ /* 0x000fe200078e02ee */
[----:B------:R-:W-:Y:S01]  /*13870*/  SHF.L.U64.HI R14, R206, 0x1, R218 ;  /* 0x00000001ce0e7819 */ /* 0x000fe200000102da */
[----:B------:R-:W-:Y:S01]  /*13880*/  IMAD.MOV.U32 R195, RZ, RZ, RZ ;  /* 0x000000ffffc37224 */ /* 0x000fe200078e00ff */
[----:B------:R-:W-:Y:S01]  /*13890*/  ISETP.NE.AND P2, PT, R198, 0x1, PT ;  /* 0x00000001c600780c */ /* 0x000fe20003f45270 */
[----:B------:R-:W-:Y:S01]  /*138a0*/  IMAD.SHL.U32 R13, R206, 0x2, RZ ;  /* 0x00000002ce0d7824 */ /* 0x000fe200078e00ff */
[----:B------:R-:W-:Y:S01]  /*138b0*/  IADD3 R2, R2, -0x40, R220 ;  /* 0xffffffc002027810 */ /* 0x000fe20007ffe0dc */
[C---:B------:R-:W-:Y:S01]  /*138c0*/  IMAD.SHL.U32 R11, R205.reuse, 0x2, RZ ;  /* 0x00000002cd0b7824 */ /* 0x040fe200078e00ff */
[----:B------:R-:W-:Y:S01]  /*138d0*/  SHF.L.U64.HI R12, R205, 0x1, R219 ;  /* 0x00000001cd0c7819 */ /* 0x000fe200000102db */
[C---:B------:R-:W-:Y:S01]  /*138e0*/  IMAD.SHL.U32 R9, R202.reuse, 0x2, RZ ;  /* 0x00000002ca097824 */ /* 0x040fe200078e00ff */
[----:B------:R-:W-:Y:S01]  /*138f0*/  SHF.L.U64.HI R10, R202, 0x1, R203 ;  /* 0x00000001ca0a7819 */ /* 0x000fe200000102cb */
[----:B---3--:R-:W-:Y:S06]  /*13900*/  IMAD.MOV.U32 R0, RZ, RZ, R2 ;  /* 0x000000ffff007224 */ /* 0x008fec00078e0002 */
        /* <DEDUP_REMOVED lines=24> */
.L_x_1473:
        /* <DEDUP_REMOVED lines=21> */
.L_x_1474:
        /* <DEDUP_REMOVED lines=21> */
.L_x_1380:
[----:B--2-4-:R-:W-:Y:S05]  /*13d30*/  BSYNC B0 ;  /* 0x0000000000007941 */ /* 0x014fea0003800000 */
.L_x_1379:
[----:B---3--:R-:W-:Y:S01]  /*13d40*/  IMAD.MOV.U32 R0, RZ, RZ, c[0x0][0x2c4] ;  /* 0x0000b100ff007624 */ /* 0x008fe200078e00ff */
[----:B------:R-:W0:Y:S01]  /*13d50*/  LDGDEPBAR ;  /* 0x00000000000079af */ /* 0x000e220000000000 */
[----:B------:R-:W-:Y:S03]  /*13d60*/  IMAD.IADD R4, R248, 0x1, R239 ;  /* 0x00000001f8047824 */ /* 0x000fe600078e02ef */
[----:B------:R-:W-:Y:S11]  /*13d70*/  ISETP.NE.AND P0, PT, R0, 0x1, PT ;  /* 0x000000010000780c */ /* 0x000ff60003f05270 */
[----:B------:R-:W-:Y:S02]  /*13d80*/  @!UPT UIADD3 URZ, URZ, URZ, URZ ;  /* 0x0000003f3f3ff290 */ /* 0x000fe4000fffe03f */
[----:B------:R-:W-:Y:S05]  /*13d90*/  @P0 IMAD.HI.U32 R0, R4, c[0x0][0x2c8], RZ ;  /* 0x0000b20004000a27 */ /* 0x000fea00078e00ff */
[----:B------:R-:W-:Y:S02]  /*13da0*/  @P0 SHF.R.U32.HI R4, RZ, c[0x0][0x2cc], R0 ;  /* 0x0000b300ff040a19 */ /* 0x000fe40000011600 */
[----:B------:R-:W-:Y:S05]  /*13db0*/  MOV R0, 0x1 ;  /* 0x0000000100007802 */ /* 0x000fea0000000f00 */
[----:B------:R-:W-:Y:S05]  /*13dc0*/  IMAD R0, R196, -0x40, R0 ;  /* 0xffffffc0c4007824 */ /* 0x000fea00078e0200 */
[----:B------:R-:W-:Y:S04]  /*13dd0*/  IADD3 R0, R240, R0, -R242 ;  /* 0x00000000f0007210 */ /* 0x000fe80007ffe8f2 */
[----:B------:R-:W-:Y:S01]  /*13de0*/  IADD3 R5, R0, -R241, RZ ;  /* 0x800000f100057210 */ /* 0x000fe20007ffe0ff */
[----:B------:R-:W-:-:S05]  /*13df0*/  BRA.DIV ~URZ, `(.L_x_1383) ;  /* 0x0000b5527f007947 */ /* 0x000fca000b800000 */
[----:B------:R2:W3:Y:S02]  /*13e00*/  SHFL.IDX PT, R0, R4, RZ, 0x1c1f ;  /* 0x001c1fff04007589 */ /* 0x0004e400000e0000 */
.L_x_1475:
[----:B---3--:R-:W-:Y:S05]  /*13e10*/  IMAD.IADD R0, R5, 0x1, R0 ;  /* 0x0000000105007824 */ /* 0x008fea00078e0200 */
[C---:B------:R-:W-:Y:S02]  /*13e20*/  ISETP.GT.AND P0, PT, R0.reuse, RZ, PT ;  /* 0x000000ff0000720c */ /* 0x040fe40003f04270 */
[C---:B------:R-:W-:Y:S02]  /*13e30*/  ISETP.GT.AND P2, PT, R0.reuse, 0x1, PT ;  /* 0x000000010000780c */ /* 0x040fe40003f44270 */
[C---:B------:R-:W-:Y:S02]  /*13e40*/  ISETP.GT.AND P3, PT, R0.reuse, 0x8, PT ;  /* 0x000000080000780c */ /* 0x040fe40003f64270 */
[----:B------:R-:W-:Y:S02]  /*13e50*/  ISETP.GT.AND P4, PT, R0, 0x9, PT ;  /* 0x000000090000780c */ /* 0x000fe40003f84270 */
[----:B-1----:R-:W-:Y:S02]  /*13e60*/  FSEL R6, R168, -INF , P0 ;  /* 0xff800000a8067808 */ /* 0x002fe40000000000 */
[C---:B------:R-:W-:Y:S02]  /*13e70*/  ISETP.GT.AND P1, PT, R0.reuse, 0x10, PT ;  /* 0x000000100000780c */ /* 0x040fe40003f24270 */
[----:B------:R-:W-:Y:S02]  /*13e80*/  ISETP.GT.AND P0, PT, R0, 0x11, PT ;  /* 0x000000110000780c */ /* 0x000fe40003f04270 */
[----:B------:R-:W-:Y:S02]  /*13e90*/  FSEL R25, R167, -INF , P2 ;  /* 0xff800000a7197808 */ /* 0x000fe40001000000 */
[----:B------:R-:W-:Y:S02]  /*13ea0*/  FSEL R24, R166, -INF , P3 ;  /* 0xff800000a6187808 */ /* 0x000fe40001800000 */
[C---:B------:R-:W-:Y:S02]  /*13eb0*/  ISETP.GT.AND P3, PT, R0.reuse, 0x18, PT ;  /* 0x000000180000780c */ /* 0x040fe40003f64270 */
[----:B------:R-:W-:Y:S02]  /*13ec0*/  FSEL R23, R163, -INF , P4 ;  /* 0xff800000a3177808 */ /* 0x000fe40002000000 */
[----:B------:R-:W-:Y:S02]  /*13ed0*/  ISETP.GT.AND P4, PT, R0, 0x19, PT ;  /* 0x000000190000780c */ /* 0x000fe40003f84270 */
[----:B------:R-:W-:Y:S02]  /*13ee0*/  FSEL R22, R160, -INF , P1 ;  /* 0xff800000a0167808 */ /* 0x000fe40000800000 */
[C---:B------:R-:W-:Y:S02]  /*13ef0*/  ISETP.GT.AND P2, PT, R0.reuse, 0x20, PT ;  /* 0x000000200000780c */ /* 0x040fe40003f44270 */
[----:B------:R-:W-:Y:S02]  /*13f00*/  FSEL R21, R159, -INF , P0 ;  /* 0xff8000009f157808 */ /* 0x000fe40000000000 */
[C---:B------:R-:W-:Y:S02]  /*13f10*/  ISETP.GT.AND P1, PT, R0.reuse, 0x21, PT ;  /* 0x000000210000780c */ /* 0x040fe40003f24270 */
[----:B------:R-:W-:Y:S02]  /*13f20*/  ISETP.GT.AND P0, PT, R0, 0x28, PT ;  /* 0x000000280000780c */ /* 0x000fe40003f04270 */
[----:B------:R-:W-:Y:S02]  /*13f30*/  FSEL R20, R158, -INF , P3 ;  /* 0xff8000009e147808 */ /* 0x000fe40001800000 */
        /* <DEDUP_REMOVED lines=8> */
[----:B------:R-:W-:Y:S02]  /*13fc0*/  ISETP.GT.AND P0, PT, R0, 0x39, PT ;  /* 0x000000390000780c */ /* 0x000fe40003f04270 */
[----:B------:R-:W-:Y:S02]  /*13fd0*/  FSEL R15, R15, -INF , P4 ;  /* 0xff8000000f0f7808 */ /* 0x000fe40002000000 */
[----:B------:R-:W-:Y:S02]  /*13fe0*/  FSEL R14, R100, -INF , P3 ;  /* 0xff800000640e7808 */ /* 0x000fe40001800000 */
[----:B------:R-:W-:Y:S02]  /*13ff0*/  FSEL R13, R28, -INF , P2 ;  /* 0xff8000001c0d7808 */ /* 0x000fe40001000000 */
[----:B------:R-:W-:Y:S02]  /*14000*/  FSEL R12, R27, -INF , P1 ;  /* 0xff8000001b0c7808 */ /* 0x000fe40000800000 */
[----:B------:R-:W-:Y:S01]  /*14010*/  FSEL R11, R26, -INF , P0 ;  /* 0xff8000001a0b7808 */ /* 0x000fe20000000000 */
[----:B------:R-:W-:-:S05]  /*14020*/  BRA.DIV ~URZ, `(.L_x_1384) ;  /* 0x0000b3827f007947 */ /* 0x000fca000b800000 */
[----:B------:R-:W1:Y:S02]  /*14030*/  SHFL.IDX PT, R0, R4, 0x1, 0x1c1f ;  /* 0x003c1f0004007f89 */ /* 0x000e6400000e0000 */
[----:B-1----:R-:W-:Y:S05]  /*14040*/  IMAD.IADD R0, R5, 0x1, R0 ;  /* 0x0000000105007824 */ /* 0x002fea00078e0200 */
[C---:B------:R-:W-:Y:S02]  /*14050*/  ISETP.GT.AND P0, PT, R0.reuse, RZ, PT ;  /* 0x000000ff0000720c */ /* 0x040fe40003f04270 */
[C---:B------:R-:W-:Y:S02]  /*14060*/  ISETP.GT.AND P2, PT, R0.reuse, 0x1, PT ;  /* 0x000000010000780c */ /* 0x040fe40003f44270 */
[C---:B------:R-:W-:Y:S02]  /*14070*/  ISETP.GT.AND P3, PT, R0.reuse, 0x8, PT ;  /* 0x000000080000780c */ /* 0x040fe40003f64270 */
[----:B------:R-:W-:Y:S02]  /*14080*/  ISETP.GT.AND P4, PT, R0, 0x9, PT ;  /* 0x000000090000780c */ /* 0x000fe40003f84270 */
[----:B------:R-:W-:Y:S02]  /*14090*/  FSEL R5, R194, -INF , P0 ;  /* 0xff800000c2057808 */ /* 0x000fe40000000000 */
[C---:B------:R-:W-:Y:S02]  /*140a0*/  ISETP.GT.AND P1, PT, R0.reuse, 0x10, PT ;  /* 0x000000100000780c */ /* 0x040fe40003f24270 */
[----:B------:R-:W-:Y:S02]  /*140b0*/  ISETP.GT.AND P0, PT, R0, 0x11, PT ;  /* 0x000000110000780c */ /* 0x000fe40003f04270 */
[----:B------:R-:W-:Y:S02]  /*140c0*/  FSEL R149, R171, -INF , P2 ;  /* 0xff800000ab957808 */ /* 0x000fe40001000000 */
[----:B------:R-:W-:Y:S02]  /*140d0*/  FSEL R35, R170, -INF , P3 ;  /* 0xff800000aa237808 */ /* 0x000fe40001800000 */
[C---:B------:R-:W-:Y:S02]  /*140e0*/  ISETP.GT.AND P3, PT, R0.reuse, 0x18, PT ;  /* 0x000000180000780c */ /* 0x040fe40003f64270 */
        /* <DEDUP_REMOVED lines=13> */
[C---:B------:R-:W-:Y:S02]  /*141c0*/  ISETP.GT.AND P2, PT, R0.reuse, 0x31, PT ;  /* 0x000000310000780c */ /* 0x040fe40003f44270 */
[----:B------:R-:W-:Y:S02]  /*141d0*/  FSEL R27, R153, -INF , P0 ;  /* 0xff800000991b7808 */ /* 0x000fe40000000000 */
[C---:B------:R-:W-:Y:S02]  /*141e0*/  ISETP.GT.AND P1, PT, R0.reuse, 0x38, PT ;  /* 0x000000380000780c */ /* 0x040fe40003f24270 */
[----:B------:R-:W-:Y:S02]  /*141f0*/  ISETP.GT.AND P0, PT, R0, 0x39, PT ;  /* 0x000000390000780c */ /* 0x000fe40003f04270 */
[----:B------:R-:W-:Y:S02]  /*14200*/  FMNMX.FTZ R0, R6, R101, !PT ;  /* 0x0000006506007209 */ /* 0x000fe40007810000 */
[----:B------:R-:W-:Y:S02]  /*14210*/  FSEL R26, R152, -INF , P4 ;  /* 0xff800000981a7808 */ /* 0x000fe40002000000 */
        /* <DEDUP_REMOVED lines=20> */
[----:B-1----:R-:W-:Y:S06]  /*14360*/  FMNMX.FTZ R0, R2, R0, !PT ;  /* 0x0000000002007209 */ /* 0x002fec0007810000 */
        /* <DEDUP_REMOVED lines=21> */
.L_x_1476:
        /* <DEDUP_REMOVED lines=8> */
[--C-:B------:R-:W-:Y:S02]  /*14540*/  FFMA.FTZ R6, R6, c[0x0][0x2d0], -R2.reuse ;  /* 0x0000b40006067a23 */ /* 0x100fe40000010802 */
[----:B------:R-:W-:Y:S02]  /*14550*/  FMUL.FTZ R0, R0, c[0x0][0x2d0] ;  /* 0x0000b40000007a20 */ /* 0x000fe40000410000 */
[--C-:B-1----:R-:W-:Y:S02]  /*14560*/  FFMA.FTZ R4, R25, c[0x0][0x2d0], -R2.reuse ;  /* 0x0000b40019047a23 */ /* 0x102fe40000010802 */
        /* <DEDUP_REMOVED lines=22> */
[----:B------:R-:W-:Y:S02]  /*146d0*/  FMUL.FTZ R17, R0, R125 ;  /* 0x0000007d00117220 */ /* 0x000fe40000410000 */
[----:B------:R-:W-:Y:S01]  /*146e0*/  FADD.FTZ R11, R4, R2 ;  /* 0x00000002040b7221 */ /* 0x000fe20000010000 */
[C---:B------:R-:W-:Y:S01]  /*146f0*/  FSEL R2, R3.reuse, RZ, P0 ;  /* 0x000000ff03027208 */ /* 0x040fe20000000000 */
[----:B------:R-:W-:Y:S02]  /*14700*/  FMUL.FTZ R4, R3, c[0x0][0x2d0] ;  /* 0x0000b40003047a20 */ /* 0x000fe40000410000 */
[----:B------:R-:W-:Y:S02]  /*14710*/  FMUL.FTZ R16, R0, R124 ;  /* 0x0000007c00107220 */ /* 0x000fe40000410000 */
[----:B------:R-:W-:Y:S01]  /*14720*/  FADD.FTZ R2, -R2, R104 ;  /* 0x0000006802027221 */ /* 0x000fe20000010100 */
[----:B------:R-:W-:Y:S01]  /*14730*/  FSEL R4, R4, RZ, P0 ;  /* 0x000000ff04047208 */ /* 0x000fe20000000000 */
[----:B------:R-:W-:Y:S01]  /*14740*/  FMUL.FTZ R21, R0, R121 ;  /* 0x0000007900157220 */ /* 0x000fe20000410000 */
[----:B------:R-:W-:Y:S01]  /*14750*/  MUFU.EX2 R124, R171 ;  /* 0x000000ab007c7308 */ /* 0x000fe20000000800 */
[----:B------:R-:W-:Y:S01]  /*14760*/  FMUL.FTZ R2, R2, c[0x0][0x2d0] ;  /* 0x0000b40002027a20 */ /* 0x000fe20000410000 */
[----:B------:R-:W-:Y:S01]  /*14770*/  ISETP.GT.AND P0, PT, R196, R216, PT ;  /* 0x000000d8c400720c */ /* 0x000fe20003f04270 */
[--C-:B------:R-:W-:Y:S02]  /*14780*/  FFMA.FTZ R101, R35, c[0x0][0x2d0], -R4.reuse ;  /* 0x0000b40023657a23 */ /* 0x100fe40000010804 */
[--C-:B------:R-:W-:Y:S02]  /*14790*/  FFMA.FTZ R104, R34, c[0x0][0x2d0], -R4.reuse ;  /* 0x0000b40022687a23 */ /* 0x100fe40000010804 */
[--C-:B------:R-:W-:Y:S02]  /*147a0*/  FFMA.FTZ R154, R33, c[0x0][0x2d0], -R4.reuse ;  /* 0x0000b400219a7a23 */ /* 0x100fe40000010804 */
[----:B------:R-:W-:Y:S01]  /*147b0*/  FMUL.FTZ R33, R0, R109 ;  /* 0x0000006d00217220 */ /* 0x000fe20000410000 */
[----:B------:R-:W1:Y:S01]  /*147c0*/  MUFU.EX2 R2, R2 ;  /* 0x0000000200027308 */ /* 0x000e620000000800 */
[--C-:B------:R-:W-:Y:S02]  /*147d0*/  FFMA.FTZ R153, R32, c[0x0][0x2d0], -R4.reuse ;  /* 0x0000b40020997a23 */ /* 0x100fe40000010804 */
[----:B------:R-:W-:Y:S02]  /*147e0*/  FMUL.FTZ R32, R0, R108 ;  /* 0x0000006c00207220 */ /* 0x000fe40000410000 */
        /* <DEDUP_REMOVED lines=12> */
[C---:B-1----:R-:W-:Y:S02]  /*148b0*/  FMUL.FTZ R34, R2.reuse, R110 ;  /* 0x0000006e02227220 */ /* 0x042fe40000410000 */
[C---:B------:R-:W-:Y:S02]  /*148c0*/  FMUL.FTZ R35, R2.reuse, R111 ;  /* 0x0000006f02237220 */ /* 0x040fe40000410000 */
[----:B------:R-:W1:Y:S01]  /*148d0*/  LDSM.16.MT88.4 R108, [R147] ;  /* 0x00000000936c783b */ /* 0x000e620000004200 */
[----:B------:R-:W-:Y:S01]  /*148e0*/  FMUL.FTZ R18, R2, R126 ;  /* 0x0000007e02127220 */ /* 0x000fe20000410000 */
[----:B------:R-:W3:Y:S01]  /*148f0*/  MUFU.EX2 R6, R6 ;  /* 0x0000000600067308 */ /* 0x000ee20000000800 */
[--C-:B------:R-:W-:Y:S02]  /*14900*/  FFMA.FTZ R170, R9, c[0x0][0x2d0], -R4.reuse ;  /* 0x0000b40009aa7a23 */ /* 0x100fe40000010804 */
[----:B------:R-:W-:Y:S02]  /*14910*/  FFMA.FTZ R198, R8, c[0x0][0x2d0], -R4 ;  /* 0x0000b40008c67a23 */ /* 0x000fe40000010804 */
[----:B------:R-:W-:Y:S02]  /*14920*/  FADD.FTZ R4, R13, R11 ;  /* 0x0000000b0d047221 */ /* 0x000fe40000010000 */
[----:B------:R-:W-:Y:S02]  /*14930*/  FMUL.FTZ R8, R0, R132 ;  /* 0x0000008400087220 */ /* 0x000fe40000410000 */
[----:B------:R-:W-:Y:S01]  /*14940*/  FADD.FTZ R152, R12, R4 ;  /* 0x000000040c987221 */ /* 0x000fe20000010000 */
[----:B------:R-:W4:Y:S01]  /*14950*/  MUFU.EX2 R126, R104 ;  /* 0x00000068007e7308 */ /* 0x000f220000000800 */
[----:B------:R-:W-:Y:S02]  /*14960*/  FMUL.FTZ R4, R0, R136 ;  /* 0x0000008800047220 */ /* 0x000fe40000410000 */
[----:B--2---:R-:W-:Y:S02]  /*14970*/  FFMA.FTZ R5, R2, R204, R7 ;  /* 0x000000cc02057223 */ /* 0x004fe40000010007 */
[----:B------:R-:W-:Y:S02]  /*14980*/  FMUL.FTZ R9, R0, R133 ;  /* 0x0000008500097220 */ /* 0x000fe40000410000 */
[C---:B------:R-:W-:Y:S02]  /*14990*/  FMUL.FTZ R10, R2.reuse, R134 ;  /* 0x00000086020a7220 */ /* 0x040fe40000410000 */
[----:B------:R-:W-:Y:S01]  /*149a0*/  FMUL.FTZ R11, R2, R135 ;  /* 0x00000087020b7220 */ /* 0x000fe20000410000 */
[----:B------:R-:W-:Y:S01]  /*149b0*/  MUFU.EX2 R104, R157 ;  /* 0x0000009d00687308 */ /* 0x000fe20000000800 */
[C---:B------:R-:W-:Y:S01]  /*149c0*/  FMUL.FTZ R12, R0.reuse, R128 ;  /* 0x00000080000c7220 */ /* 0x040fe20000410000 */
[----:B------:R-:W-:Y:S01]  /*149d0*/  LDSM.16.MT88.4 R132, [R147+0x1800] ;  /* 0x001800009384783b */ /* 0x000fe20000004200 */
[----:B------:R-:W-:Y:S01]  /*149e0*/  FMUL.FTZ R13, R0, R129 ;  /* 0x00000081000d7220 */ /* 0x000fe20000410000 */
[C---:B---3--:R-:W-:Y:S01]  /*149f0*/  F2FP.PACK_AB R149, R6.reuse, R7 ;  /* 0x000000070695723e */ /* 0x048fe200000000ff */
[----:B------:R-:W-:Y:S02]  /*14a00*/  FADD.FTZ R204, R6, R5 ;  /* 0x0000000506cc7221 */ /* 0x000fe40000010000 */
[----:B------:R-:W-:Y:S02]  /*14a10*/  FMUL.FTZ R5, R0, R137 ;  /* 0x0000008900057220 */ /* 0x000fe40000410000 */
[C---:B------:R-:W-:Y:S01]  /*14a20*/  FMUL.FTZ R6, R2.reuse, R138 ;  /* 0x0000008a02067220 */ /* 0x040fe20000410000 */
[----:B------:R-:W-:Y:S01]  /*14a30*/  MUFU.EX2 R157, R162 ;  /* 0x000000a2009d7308 */ /* 0x000fe20000000800 */
[C---:B------:R-:W-:Y:S02]  /*14a40*/  FMUL.FTZ R7, R2.reuse, R139 ;  /* 0x0000008b02077220 */ /* 0x040fe40000410000 */
[----:B------:R-:W-:Y:S01]  /*14a50*/  FMUL.FTZ R14, R2, R130 ;  /* 0x00000082020e7220 */ /* 0x000fe20000410000 */
[----:B----4-:R-:W-:Y:S01]  /*14a60*/  F2FP.PACK_AB R151, R126, R125 ;  /* 0x0000007d7e97723e */ /* 0x010fe200000000ff */
[C---:B------:R-:W-:Y:S02]  /*14a70*/  FMUL.FTZ R19, R2.reuse, R127 ;  /* 0x0000007f02137220 */ /* 0x040fe40000410000 */
[C---:B------:R-:W-:Y:S02]  /*14a80*/  FMUL.FTZ R22, R2.reuse, R122 ;  /* 0x0000007a02167220 */ /* 0x040fe40000410000 */
[----:B------:R-:W-:Y:S01]  /*14a90*/  FMUL.FTZ R23, R2, R123 ;  /* 0x0000007b02177220 */ /* 0x000fe20000410000 */
[----:B------:R-:W2:Y:S01]  /*14aa0*/  MUFU.EX2 R101, R160 ;  /* 0x000000a000657308 */ /* 0x000ea20000000800 */
[C---:B-1----:R-:W-:Y:S05]  /*14ab0*/  HMMA.16816.F32 R4, R148.reuse, R108, R4 ;  /* 0x0000006c9404723c */ /* 0x042fea0000001804 */
[----:B------:R-:W-:Y:S02]  /*14ac0*/  FMUL.FTZ R25, R0, R117 ;  /* 0x0000007500197220 */ /* 0x000fe40000410000 */
[C---:B------:R-:W-:Y:S01]  /*14ad0*/  FMUL.FTZ R26, R2.reuse, R118 ;  /* 0x00000076021a7220 */ /* 0x040fe20000410000 */
[C---:B------:R-:W-:Y:S01]  /*14ae0*/  HMMA.16816.F32 R8, R148.reuse, R110, R8 ;  /* 0x0000006e9408723c */ /* 0x040fe20000001808 */
[----:B------:R-:W1:Y:S01]  /*14af0*/  LDSM.16.MT88.4 R108, [R172] ;  /* 0x00000000ac6c783b */ /* 0x000e620000004200 */
[----:B------:R-:W-:Y:S02]  /*14b00*/  MUFU.EX2 R207, R154 ;  /* 0x0000009a00cf7308 */ /* 0x000fe40000000800 */
[C---:B------:R-:W-:Y:S02]  /*14b10*/  FMUL.FTZ R15, R2.reuse, R131 ;  /* 0x00000083020f7220 */ /* 0x040fe40000410000 */
[----:B------:R-:W-:Y:S02]  /*14b20*/  FMUL.FTZ R27, R2, R119 ;  /* 0x00000077021b7220 */ /* 0x000fe40000410000 */
[C---:B------:R-:W-:Y:S04]  /*14b30*/  FMUL.FTZ R28, R0.reuse, R112 ;  /* 0x00000070001c7220 */ /* 0x040fe80000410000 */
[----:B------:R-:W-:Y:S01]  /*14b40*/  FMUL.FTZ R29, R0, R113 ;  /* 0x00000071001d7220 */ /* 0x000fe20000410000 */
[----:B------:R-:W-:Y:S01]  /*14b50*/  MUFU.EX2 R154, R164 ;  /* 0x000000a4009a7308 */ /* 0x000fe20000000800 */
[C---:B------:R-:W-:Y:S02]  /*14b60*/  FMUL.FTZ R30, R2.reuse, R114 ;  /* 0x00000072021e7220 */ /* 0x040fe40000410000 */
[----:B------:R-:W-:Y:S02]  /*14b70*/  FMUL.FTZ R31, R2, R115 ;  /* 0x00000073021f7220 */ /* 0x000fe40000410000 */
[----:B------:R-:W-:Y:S01]  /*14b80*/  LDSM.16.MT88.4 R112, [R147+0x800] ;  /* 0x000800009370783b */ /* 0x000fe20000004200 */
[C---:B------:R-:W-:Y:S02]  /*14b90*/  FMUL.FTZ R20, R0.reuse, R120 ;  /* 0x0000007800147220 */ /* 0x040fe40000410000 */
[C---:B------:R-:W-:Y:S02]  /*14ba0*/  FMUL.FTZ R24, R0.reuse, R116 ;  /* 0x0000007400187220 */ /* 0x040fe40000410000 */
        /* <DEDUP_REMOVED lines=18> */
[C---:B------:R-:W-:Y:S01]  /*14cd0*/  FMUL.FTZ R48, R0.reuse, R48 ;  /* 0x0000003000307220 */ /* 0x040fe20000410000 */
[----:B------:R-:W-:Y:S01]  /*14ce0*/  MUFU.EX2 R158, R156 ;  /* 0x0000009c009e7308 */ /* 0x000fe20000000800 */
[----:B------:R-:W-:Y:S02]  /*14cf0*/  FMUL.FTZ R49, R0, R49 ;  /* 0x0000003100317220 */ /* 0x000fe40000410000 */
[C---:B------:R-:W-:Y:S04]  /*14d00*/  FMUL.FTZ R50, R2.reuse, R50 ;  /* 0x0000003202327220 */ /* 0x040fe80000410000 */
        /* <DEDUP_REMOVED lines=48> */
[C---:B------:R-:W-:Y:S02]  /*15010*/  FMUL.FTZ R91, R2.reuse, R91 ;  /* 0x0000005b025b7220 */ /* 0x040fe40000410000 */
[C---:B------:R-:W-:Y:S04]  /*15020*/  FMUL.FTZ R94, R2.reuse, R94 ;  /* 0x0000005e025e7220 */ /* 0x040fe80000410000 */
[C---:B------:R-:W-:Y:S02]  /*15030*/  FMUL.FTZ R95, R2.reuse, R95 ;  /* 0x0000005f025f7220 */ /* 0x040fe40000410000 */
[C---:B------:R-:W-:Y:S02]  /*15040*/  FMUL.FTZ R98, R2.reuse, R98 ;  /* 0x0000006202627220 */ /* 0x040fe40000410000 */
[----:B------:R-:W-:Y:S02]  /*15050*/  FMUL.FTZ R99, R2, R99 ;  /* 0x0000006302637220 */ /* 0x000fe40000410000 */
[----:B------:R-:W3:Y:S01]  /*15060*/  MUFU.EX2 R2, R159 ;  /* 0x0000009f00027308 */ /* 0x000ee20000000800 */
[C---:B------:R-:W-:Y:S02]  /*15070*/  FMUL.FTZ R92, R0.reuse, R92 ;  /* 0x0000005c005c7220 */ /* 0x040fe40000410000 */
[C---:B------:R-:W-:Y:S02]  /*15080*/  FMUL.FTZ R93, R0.reuse, R93 ;  /* 0x0000005d005d7220 */ /* 0x040fe40000410000 */
[C---:B------:R-:W-:Y:S02]  /*15090*/  FMUL.FTZ R96, R0.reuse, R96 ;  /* 0x0000006000607220 */ /* 0x040fe40000410000 */
[----:B------:R-:W-:Y:S02]  /*150a0*/  FMUL.FTZ R97, R0, R97 ;  /* 0x0000006100617220 */ /* 0x000fe40000410000 */
[----:B--2---:R-:W-:Y:S01]  /*150b0*/  FADD.FTZ R0, R101, R152 ;  /* 0x0000009865007221 */ /* 0x004fe20000010000 */
[----:B------:R-:W2:Y:S10]  /*150c0*/  MUFU.EX2 R159, R155 ;  /* 0x0000009b009f7308 */ /* 0x000eb40000000800 */
[----:B------:R-:W-:Y:S01]  /*150d0*/  MUFU.EX2 R155, R163 ;  /* 0x000000a3009b7308 */ /* 0x000fe20000000800 */
[C---:B-1----:R-:W-:Y:S03]  /*150e0*/  HMMA.16816.F32 R36, R148.reuse, R108, R36 ;  /* 0x0000006c9424723c */ /* 0x042fe60000001824 */
[----:B---3--:R-:W-:Y:S04]  /*150f0*/  FADD.FTZ R0, R2, R0 ;  /* 0x0000000002007221 */ /* 0x008fe80000010000 */
[----:B------:R-:W-:Y:S01]  /*15100*/  FADD.FTZ R0, R116, R0 ;  /* 0x0000000074007221 */ /* 0x000fe20000010000 */
[C---:B------:R-:W-:Y:S01]  /*15110*/  HMMA.16816.F32 R40, R148.reuse, R110, R40 ;  /* 0x0000006e9428723c */ /* 0x040fe20000001828 */
[----:B------:R-:W1:Y:S01]  /*15120*/  LDSM.16.MT88.4 R108, [R172+0x2000] ;  /* 0x00200000ac6c783b */ /* 0x000e620000004200 */
[----:B------:R-:W3:Y:S02]  /*15130*/  MUFU.EX2 R152, R170 ;  /* 0x000000aa00987308 */ /* 0x000ee40000000800 */
[----:B------:R-:W-:Y:S04]  /*15140*/  FADD.FTZ R0, R104, R0 ;  /* 0x0000000068007221 */ /* 0x000fe80000010000 */
        /* <DEDUP_REMOVED lines=24> */
[----:B------:R-:W4:Y:S02]  /*152d0*/  LDSM.16.MT88.4 R116, [R172+0x800] ;  /* 0x00080000ac74783b */ /* 0x000f240000004200 */
[----:B------:R-:W5:Y:S01]  /*152e0*/  MUFU.EX2 R2, R167 ;  /* 0x000000a700027308 */ /* 0x000f620000000800 */
[----:B--2---:R-:W-:Y:S02]  /*152f0*/  F2FP.PACK_AB R111, R158, R159 ;  /* 0x0000009f9e6f723e */ /* 0x004fe400000000ff */
[----:B---3--:R-:W-:Y:S05]  /*15300*/  F2FP.PACK_AB R149, R152, R153 ;  /* 0x000000999895723e */ /* 0x008fea00000000ff */
        /* <DEDUP_REMOVED lines=8> */
[C---:B----4-:R-:W-:Y:S03]  /*15390*/  HMMA.16816.F32 R12, R108.reuse, R116, R12 ;  /* 0x000000746c0c723c */ /* 0x050fe6000000180c */
        /* <DEDUP_REMOVED lines=46> */
[----:B------:R-:W-:Y:S01]  /*15680*/  FADD.FTZ R0, R2, R0 ;  /* 0x0000000002007221 */ /* 0x000fe20000010000 */
[----:B------:R-:W-:Y:S01]  /*15690*/  IADD3 R194, R196, -0x1, RZ ;  /* 0xffffffffc4c27810 */ /* 0x000fe20007ffe0ff */
[----:B------:R-:W-:Y:S01]  /*156a0*/  FADD.FTZ R2, R125, R204 ;  /* 0x000000cc7d027221 */ /* 0x000fe20000010000 */
[C---:B------:R-:W-:Y:S01]  /*156b0*/  HMMA.16816.F32 R16, R108.reuse, R118, R16 ;  /* 0x000000766c10723c */ /* 0x040fe20000001810 */
[----:B------:R-:W2:Y:S03]  /*156c0*/  LDSM.16.MT88.4 R116, [R147+0x3000] ;  /* 0x003000009374783b */ /* 0x000ea60000004200 */
[----:B------:R-:W-:Y:S01]  /*156d0*/  FADD.FTZ R0, R104, R0 ;  /* 0x0000000068007221 */ /* 0x000fe20000010000 */
[C---:B-1----:R-:W-:Y:S02]  /*156e0*/  F2FP.PACK_AB R150, R101.reuse, R104 ;  /* 0x000000686596723e */ /* 0x042fe400000000ff */
[----:B------:R-:W-:Y:S01]  /*156f0*/  MOV R196, R194 ;  /* 0x000000c200c47202 */ /* 0x000fe20000000f00 */
[C---:B---3--:R-:W-:Y:S04]  /*15700*/  HMMA.16816.F32 R20, R108.reuse, R120, R20 ;  /* 0x000000786c14723c */ /* 0x048fe80000001814 */
[----:B------:R-:W-:Y:S01]  /*15710*/  FADD.FTZ R208, R101, R0 ;  /* 0x0000000065d07221 */ /* 0x000fe20000010000 */
[----:B------:R-:W-:Y:S01]  /*15720*/  MOV R104, R3 ;  /* 0x0000000300687202 */ /* 0x000fe20000000f00 */
        /* <DEDUP_REMOVED lines=80> */
.L_x_1374:
[----:B------:R-:W-:-:S13]  /*15c30*/  ISETP.GE.AND P0, PT, R194, R214, PT ;  /* 0x000000d6c200720c */ /* 0x000fda0003f06270 */
[----:B------:R-:W-:Y:S05]  /*15c40*/  @!P0 BRA `(.L_x_1386) ;  /* 0x0000302000008947 */ /* 0x000fea0003800000 */
[----:B------:R-:W-:Y:S02]  /*15c50*/  MOV R104, R16 ;  /* 0x0000001000687202 */ /* 0x000fe40000000f00 */
[----:B------:R-:W-:Y:S02]  /*15c60*/  MOV R101, R100 ;  /* 0x0000006400657202 */ /* 0x000fe40000000f00 */
.L_x_1393:
[----:B------:R-:W-:Y:S04]  /*15c70*/  DEPBAR.LE SB0, 0x0 ;  /* 0x000080000000791a */ /* 0x000fe80000000000 */
[----:B------:R-:W-:Y:S01]  /*15c80*/  WARPSYNC 0xffffffff ;  /* 0xffffffff00007948 */ /* 0x000fe20003800000 */
[----:B------:R-:W-:Y:S01]  /*15c90*/  BAR.SYNC.DEFER_BLOCKING 0x0 ;  /* 0x0000000000007b1d */ /* 0x000fe20000010000 */
[----:B------:R-:W-:Y:S01]  /*15ca0*/  SHF.R.S32.HI R0, RZ, 0x1f, R197 ;  /* 0x0000001fff007819 */ /* 0x000fe200000114c5 */
[----:B------:R-:W-:Y:S01]  /*15cb0*/  IMAD.WIDE.U32 R2, R197, c[0x0][0x208], RZ ;  /* 0x00008200c5027a25 */ /* 0x000fe200078e00ff */
[----:B------:R-:W-:Y:S02]  /*15cc0*/  SHF.L.U64.HI R30, R206, 0x1, R218 ;  /* 0x00000001ce1e7819 */ /* 0x000fe400000102da */
[C---:B------:R-:W-:Y:S01]  /*15cd0*/  SHF.L.U64.HI R22, R205.reuse, 0x1, R219 ;  /* 0x00000001cd167819 */ /* 0x040fe200000102db */
        /* <DEDUP_REMOVED lines=8> */
[C---:B------:R-:W-:Y:S04]  /*15d60*/  IMAD.WIDE.U32 R2, R195.reuse, c[0x0][0x218], R2 ;  /* 0x00008600c3027a25 */ /* 0x040fe800078e0002 */
        /* <DEDUP_REMOVED lines=18> */
.L_x_1477:
[----:B------:R-:W5:Y:S01]  /*15e90*/  SHFL.IDX PT, R4, R5, RZ, 0x181f ;  /* 0x00181fff05047589 */ /* 0x000f6200000e0000 */
[----:B------:R-:W-:Y:S01]  /*15ea0*/  ISETP.GE.AND P0, PT, R202, c[0x0][0x1d4], PT ;  /* 0x00007500ca007a0c */ /* 0x000fe20003f06270 */
[----:B------:R-:W-:Y:S01]  /*15eb0*/  BSSY B0, `(.L_x_1388) ;  /* 0x0000140000007945 */ /* 0x000fe20003800000 */
[----:B------:R-:W-:Y:S02]  /*15ec0*/  ISETP.GE.AND P5, PT, R205, c[0x0][0x1d4], PT ;  /* 0x00007500cd007a0c */ /* 0x000fe40003fa6270 */
[----:B------:R-:W-:Y:S02]  /*15ed0*/  SEL R100, RZ, 0x10, P0 ;  /* 0x00000010ff647807 */ /* 0x000fe40000000000 */
[----:B------:R-:W-:Y:S01]  /*15ee0*/  ISETP.GE.AND P4, PT, R206, c[0x0][0x1d4], PT ;  /* 0x00007500ce007a0c */ /* 0x000fe20003f86270 */
[----:B------:R-:W-:Y:S03]  /*15ef0*/  SHFL.IDX PT, R3, R7, 0x1, 0x181f ;  /* 0x00381f0007037f89 */ /* 0x000fe600000e0000 */
[----:B------:R-:W-:Y:S05]  /*15f00*/  SEL R14, RZ, 0x10, P4 ;  /* 0x00000010ff0e7807 */ /* 0x000fea0002000000 */
[----:B------:R4:W3:Y:S02]  /*15f10*/  SHFL.IDX PT, R2, R5, 0x1, 0x181f ;  /* 0x00381f0005027f89 */ /* 0x0008e400000e0000 */
[----:B----4-:R-:W-:Y:S02]  /*15f20*/  SEL R5, RZ, 0x10, P5 ;  /* 0x00000010ff057807 */ /* 0x010fe40002800000 */
[----:B-----5:R-:W-:Y:S02]  /*15f30*/  IADD3 R6, P1, R4, R12, RZ ;  /* 0x0000000c04067210 */ /* 0x020fe40007f3e0ff */
[C---:B------:R-:W-:Y:S02]  /*15f40*/  ISETP.NE.U32.AND P6, PT, R5.reuse, RZ, PT ;  /* 0x000000ff0500720c */ /* 0x040fe40003fc5070 */
[----:B---3--:R-:W-:Y:S02]  /*15f50*/  IADD3.X R7, R0, R13, RZ, P1, !PT ;  /* 0x0000000d00077210 */ /* 0x008fe40000ffe4ff */
[----:B------:R-:W-:Y:S03]  /*15f60*/  IADD3 R5, -R5, 0x10, RZ ;  /* 0x0000001005057810 */ /* 0x000fe60007ffe1ff */
[----:B------:R3:W-:Y:S01]  /*15f70*/  LDGSTS.E.BYPASS.LTC128B.128 [R193+0x100], [R6.64], !P0 ;  /* 0x0010000006c17fae */ /* 0x0007e2000c101d48 */
[----:B------:R-:W-:Y:S02]  /*15f80*/  LOP3.LUT R5, R5, 0xf, RZ, 0xc0, !PT ;  /* 0x0000000f05057812 */ /* 0x000fe400078ec0ff */
[----:B---3--:R-:W-:Y:S04]  /*15f90*/  IADD3 R6, -R100, 0x10, RZ ;  /* 0x0000001064067810 */ /* 0x008fe80007ffe1ff */
[----:B------:R-:W-:Y:S04]  /*15fa0*/  LOP3.LUT R6, R6, 0xf, RZ, 0xc0, !PT ;  /* 0x0000000f06067812 */ /* 0x000fe800078ec0ff */
[-C--:B------:R-:W-:Y:S02]  /*15fb0*/  IADD3 R20, P1, P0, R6, R2.reuse, R12 ;  /* 0x0000000206147210 */ /* 0x080fe4000783e00c */
[----:B------:R-:W-:Y:S02]  /*15fc0*/  IADD3 R6, -R14, 0x10, RZ ;  /* 0x000000100e067810 */ /* 0x000fe40007ffe1ff */
[----:B------:R-:W-:Y:S02]  /*15fd0*/  IADD3.X R21, RZ, R3, R13, P1, P0 ;  /* 0x00000003ff157210 */ /* 0x000fe40000fe040d */
[----:B------:R-:W-:Y:S02]  /*15fe0*/  IADD3 R28, P1, P0, R5, R2, R15 ;  /* 0x00000002051c7210 */ /* 0x000fe4000783e00f */
[----:B------:R-:W-:Y:S02]  /*15ff0*/  LOP3.LUT R5, R6, 0xf, RZ, 0xc0, !PT ;  /* 0x0000000f06057812 */ /* 0x000fe400078ec0ff */
[C---:B------:R-:W-:Y:S02]  /*16000*/  IADD3 R6, P2, R4.reuse, R15, RZ ;  /* 0x0000000f04067210 */ /* 0x040fe40007f5e0ff */
[----:B------:R-:W-:Y:S02]  /*16010*/  IADD3 R12, P3, R4, R23, RZ ;  /* 0x00000017040c7210 */ /* 0x000fe40007f7e0ff */
[C---:B------:R-:W-:Y:S02]  /*16020*/  IADD3.X R7, R0.reuse, R22, RZ, P2, !PT ;  /* 0x0000001600077210 */ /* 0x040fe400017fe4ff */
[----:B------:R-:W-:Y:S02]  /*16030*/  IADD3.X R13, R0, R30, RZ, P3, !PT ;  /* 0x0000001e000d7210 */ /* 0x000fe40001ffe4ff */
[-C--:B------:R-:W-:Y:S01]  /*16040*/  IADD3.X R29, RZ, R3.reuse, R22, P1, P0 ;  /* 0x00000003ff1d7210 */ /* 0x080fe20000fe0416 */
[----:B------:R3:W-:Y:S01]  /*16050*/  LDGSTS.E.BYPASS.LTC128B.128 [R193+0x2100], [R6.64], !P5 ;  /* 0x0210000006c17fae */ /* 0x0007e2000e901d48 */
[----:B------:R-:W-:Y:S04]  /*16060*/  IADD3 R2, P1, P0, R5, R2, R23 ;  /* 0x0000000205027210 */ /* 0x000fe8000783e017 */
[----:B------:R-:W-:Y:S02]  /*16070*/  IADD3.X R3, RZ, R3, R30, P1, P0 ;  /* 0x00000003ff037210 */ /* 0x000fe40000fe041e */
[----:B------:R-:W-:Y:S01]  /*16080*/  ISETP.NE.U32.AND P1, PT, R100, RZ, PT ;  /* 0x000000ff6400720c */ /* 0x000fe20003f25070 */
[----:B------:R4:W-:Y:S01]  /*16090*/  LDGSTS.E.BYPASS.LTC128B.128 [R193+0x4100], [R12.64], !P4 ;  /* 0x041000000cc17fae */ /* 0x0009e2000e101d48 */
[----:B------:R-:W-:Y:S11]  /*160a0*/  ISETP.NE.U32.AND P0, PT, R14, RZ, PT ;  /* 0x000000ff0e00720c */ /* 0x000ff60003f05070 */
[----:B------:R5:W-:Y:S01]  /*160b0*/  LDGSTS.E.BYPASS.LTC128B.128.ZFILL [R193+0x1100], [R20.64], P1 ;  /* 0x0110000014c17fae */ /* 0x000be20008941d48 */
[C---:B--23--:R-:W-:Y:S07]  /*160c0*/  HMMA.16816.F32 R4, R32.reuse, R8, RZ ;  /* 0x000000082004723c */ /* 0x04cfee00000018ff */
[----:B------:R2:W-:Y:S01]  /*160d0*/  LDGSTS.E.BYPASS.LTC128B.128.ZFILL [R193+0x3100], [R28.64], P6 ;  /* 0x031000001cc17fae */ /* 0x0005e2000b141d48 */
[C---:B------:R-:W-:Y:S07]  /*160e0*/  HMMA.16816.F32 R8, R32.reuse, R10, RZ ;  /* 0x0000000a2008723c */ /* 0x040fee00000018ff */
[----:B------:R3:W-:Y:S01]  /*160f0*/  LDGSTS.E.BYPASS.LTC128B.128.ZFILL [R193+0x5100], [R2.64], P0 ;  /* 0x0510000002c17fae */ /* 0x0007e20008141d48 */
[----:B------:R-:W-:Y:S01]  /*16100*/  ISETP.GT.AND P0, PT, R194, R214, PT ;  /* 0x000000d6c200720c */ /* 0x000fe20003f04270 */
[C---:B----4-:R-:W-:Y:S06]  /*16110*/  HMMA.16816.F32 R12, R32.reuse, R16, RZ ;  /* 0x00000010200c723c */ /* 0x050fec00000018ff */
[----:B------:R-:W0:Y:S02]  /*16120*/  LDGDEPBAR ;  /* 0x00000000000079af */ /* 0x000e240000000000 */
[C---:B------:R-:W-:Y:S08]  /*16130*/  HMMA.16816.F32 R16, R32.reuse, R18, RZ ;  /* 0x000000122010723c */ /* 0x040ff000000018ff */
[C---:B-1---5:R-:W-:Y:S08]  /*16140*/  HMMA.16816.F32 R20, R32.reuse, R24, RZ ;  /* 0x000000182014723c */ /* 0x062ff000000018ff */
[C---:B------:R-:W-:Y:S08]  /*16150*/  HMMA.16816.F32 R24, R32.reuse, R26, RZ ;  /* 0x0000001a2018723c */ /* 0x040ff000000018ff */
[C---:B--2---:R-:W-:Y:S08]  /*16160*/  HMMA.16816.F32 R28, R32.reuse, R148, RZ ;  /* 0x00000094201c723c */ /* 0x044ff000000018ff */
        /* <DEDUP_REMOVED lines=17> */
[C---:B--2---:R-:W-:Y:S08]  /*16280*/  HMMA.16816.F32 R12, R148.reuse, R160, R12 ;  /* 0x000000a0940c723c */ /* 0x044ff0000000180c */
[C---:B------:R-:W-:Y:S01]  /*16290*/  HMMA.16816.F32 R16, R148.reuse, R162, R16 ;  /* 0x000000a29410723c */ /* 0x040fe20000001810 */
[----:B------:R-:W-:Y:S07]  /*162a0*/  LDSM.16.M88.4 R160, [R173+0x800] ;  /* 0x00080000ada0783b */ /* 0x000fee0000000200 */
[C---:B----4-:R-:W-:Y:S08]  /*162b0*/  HMMA.16816.F32 R20, R148.reuse, R152, R20 ;  /* 0x000000989414723c */ /* 0x050ff00000001814 */
[C---:B------:R-:W-:Y:S01]  /*162c0*/  HMMA.16816.F32 R24, R148.reuse, R154, R24 ;  /* 0x0000009a9418723c */ /* 0x040fe20000001818 */
[----:B------:R-:W1:Y:S07]  /*162d0*/  LDSM.16.M88.4 R152, [R179] ;  /* 0x00000000b398783b */ /* 0x000e6e0000000200 */
[C---:B------:R-:W-:Y:S08]  /*162e0*/  HMMA.16816.F32 R28, R148.reuse, R164, R28 ;  /* 0x000000a4941c723c */ /* 0x040ff0000000181c */
[----:B------:R-:W-:Y:S01]  /*162f0*/  HMMA.16816.F32 R32, R148, R166, R32 ;  /* 0x000000a69420723c */ /* 0x000fe20000001820 */
[----:B------:R-:W2:Y:S08]  /*16300*/  LDSM.16.M88.4 R148, [R173+0x1000] ;  /* 0x00100000ad94783b */ /* 0x000eb00000000200 */
[----:B------:R-:W4:Y:S01]  /*16310*/  LDSM.16.M88.4 R164, [R173+0x1800] ;  /* 0x00180000ada4783b */ /* 0x000f220000000200 */
        /* <DEDUP_REMOVED lines=83> */
[----:B------:R-:W4:Y:S07]  /*16850*/  LDSM.16.M88.4 R160, [R180+0x8000] ;  /* 0x00800000b4a0783b */ /* 0x000f2e0000000200 */
[C---:B--2---:R-:W-:Y:S08]  /*16860*/  HMMA.16816.F32 R20, R152.reuse, R148, R20 ;  /* 0x000000949814723c */ /* 0x044ff00000001814 */
[C---:B------:R-:W-:Y:S01]  /*16870*/  HMMA.16816.F32 R24, R152.reuse, R150, R24 ;  /* 0x000000969818723c */ /* 0x040fe20000001818 */
[----:B------:R-:W2:Y:S07]  /*16880*/  LDSM.16.M88.4 R148, [R176+0x4800] ;  /* 0x00480000b094783b */ /* 0x000eae0000000200 */
[C---:B-1----:R-:W-:Y:S08]  /*16890*/  HMMA.16816.F32 R28, R152.reuse, R156, R28 ;  /* 0x0000009c981c723c */ /* 0x042ff0000000181c */
[----:B------:R-:W-:Y:S01]  /*168a0*/  HMMA.16816.F32 R32, R152, R158, R32 ;  /* 0x0000009e9820723c */ /* 0x000fe20000001820 */
[----:B------:R-:W1:Y:S07]  /*168b0*/  LDSM.16.M88.4 R152, [R176+0x5000] ;  /* 0x00500000b098783b */ /* 0x000e6e0000000200 */
[C---:B----4-:R-:W-:Y:S01]  /*168c0*/  HMMA.16816.F32 R4, R160.reuse, R164, R4 ;  /* 0x000000a4a004723c */ /* 0x050fe20000001804 */
[----:B------:R-:W4:Y:S07]  /*168d0*/  LDSM.16.M88.4 R156, [R176+0x5800] ;  /* 0x00580000b09c783b */ /* 0x000f2e0000000200 */
        /* <DEDUP_REMOVED lines=8> */
[C---:B----4-:R-:W-:Y:S08]  /*16960*/  HMMA.16816.F32 R28, R160.reuse, R156, R28 ;  /* 0x0000009ca01c723c */ /* 0x050ff0000000181c */
        /* <DEDUP_REMOVED lines=8> */
[----:B---3--:R-:W-:Y:S04]  /*169f0*/  FMUL.FTZ R3, R11, c[0x0][0x320] ;  /* 0x0000c8000b037a20 */ /* 0x008fe80000410000 */
[----:B------:R-:W3:Y:S02]  /*16a00*/  MUFU.TANH R169, R10 ;  /* 0x0000000a00a97308 */ /* 0x000ee40000002400 */
        /* <DEDUP_REMOVED lines=68> */
[----:B--234-:R-:W-:Y:S01]  /*16e50*/  IMAD.MOV.U32 R196, RZ, RZ, c[0x0][0x2b8] ;  /* 0x0000ae00ffc47624 */ /* 0x01cfe200078e00ff */
        /* <DEDUP_REMOVED lines=11> */
[----:B-1----:R-:W-:Y:S06]  /*16f10*/  IMAD.MOV.U32 R0, RZ, RZ, R2 ;  /* 0x000000ffff007224 */ /* 0x002fec00078e0002 */
        /* <DEDUP_REMOVED lines=24> */
.L_x_1478:
        /* <DEDUP_REMOVED lines=18> */
.L_x_1479:
        /* <DEDUP_REMOVED lines=15> */
.L_x_1389:
[----:B--234-:R-:W-:Y:S05]  /*172b0*/  BSYNC B0 ;  /* 0x0000000000007941 */ /* 0x01cfea0003800000 */
.L_x_1388:
        /* <DEDUP_REMOVED lines=41> */
.L_x_1480:
        /* <DEDUP_REMOVED lines=370> */
.L_x_1386:
[----:B------:R-:W-:Y:S05]  /*18c70*/  BRA.DIV ~URZ, `(.L_x_1394) ;  /* 0x000070827f007947 */ /* 0x000fea000b800000 */
[----:B------:R1:W2:Y:S02]  /*18c80*/  SHFL.BFLY PT, R0, R208, 0x2, 0x1f ;  /* 0x0c401f00d0007f89 */ /* 0x0002a400000e0000 */
.L_x_1481:
[----:B--2---:R-:W-:Y:S01]  /*18c90*/  FADD.FTZ R5, R0, R208 ;  /* 0x000000d000057221 */ /* 0x004fe20000010000 */
[----:B------:R-:W-:Y:S05]  /*18ca0*/  BRA.DIV ~URZ, `(.L_x_1395) ;  /* 0x000070a27f007947 */ /* 0x000fea000b800000 */
[----:B------:R-:W2:Y:S02]  /*18cb0*/  SHFL.BFLY PT, R0, R204, 0x2, 0x1f ;  /* 0x0c401f00cc007f89 */ /* 0x000ea400000e0000 */
[----:B--2---:R-:W-:-:S02]  /*18cc0*/  FADD.FTZ R4, R0, R204 ;  /* 0x000000cc00047221 */ /* 0x004fc40000010000 */
[----:B------:R-:W2:Y:S04]  /*18cd0*/  SHFL.BFLY PT, R0, R5, 0x1, 0x1f ;  /* 0x0c201f0005007f89 */ /* 0x000ea800000e0000 */
[----:B------:R3:W4:Y:S01]  /*18ce0*/  SHFL.BFLY PT, R3, R4, 0x1, 0x1f ;  /* 0x0c201f0004037f89 */ /* 0x00072200000e0000 */
[----:B--2---:R-:W-:-:S05]  /*18cf0*/  FADD.FTZ R5, R5, R0 ;  /* 0x0000000005057221 */ /* 0x004fca0000010000 */
.L_x_1482:
[----:B------:R-:W-:Y:S01]  /*18d00*/  FSETP.NE.FTZ.AND P1, PT, R5, RZ, PT ;  /* 0x000000ff0500720b */ /* 0x000fe20003f35000 */
[----:B----4-:R-:W-:Y:S01]  /*18d10*/  FADD.FTZ R3, R3, R4 ;  /* 0x0000000403037221 */ /* 0x010fe20000010000 */
[----:B------:R-:W-:Y:S02]  /*18d20*/  MOV R2, RZ ;  /* 0x000000ff00027202 */ /* 0x000fe40000000f00 */
[----:B------:R-:W-:Y:S02]  /*18d30*/  MOV R15, 0xff800000 ;  /* 0xff800000000f7802 */ /* 0x000fe40000000f00 */
[----:B------:R-:W-:-:S02]  /*18d40*/  FSETP.NE.FTZ.AND P0, PT, R3, RZ, PT ;  /* 0x000000ff0300720b */ /* 0x000fc40003f15000 */
[----:B------:R-:W-:-:S05]  /*18d50*/  MOV R18, 0xff800000 ;  /* 0xff80000000127802 */ /* 0x000fca0000000f00 */
[----:B------:R-:W2:Y:S08]  /*18d60*/  @P1 MUFU.LG2 R0, R5 ;  /* 0x0000000500001308 */ /* 0x000eb00000000c00 */
[----:B------:R4:W5:Y:S01]  /*18d70*/  @P1 MUFU.RCP R2, R5 ;  /* 0x0000000500021308 */ /* 0x0009620000001000 */
[----:B--23--:R-:W-:Y:S01]  /*18d80*/  @P1 FMUL.FTZ R4, R0, 0.69314718246459960938 ;  /* 0x3f31721800041820 */ /* 0x00cfe20000410000 */
[----:B----4-:R-:W-:Y:S01]  /*18d90*/  @P1 MOV R5, 0x3f317218 ;  /* 0x3f31721800051802 */ /* 0x010fe20000000f00 */
[----:B-----5:R-:W-:-:S02]  /*18da0*/  FMUL.FTZ R34, R2, R116 ;  /* 0x0000007402227220 */ /* 0x020fc40000410000 */
[C---:B------:R-:W-:Y:S02]  /*18db0*/  FMUL.FTZ R35, R2.reuse, R117 ;  /* 0x0000007502237220 */ /* 0x040fe40000410000 */
[----:B------:R-:W-:Y:S01]  /*18dc0*/  @P1 FMUL.FTZ R0, R5, c[0x0][0x2d0] ;  /* 0x0000b40005001a20 */ /* 0x000fe20000410000 */
[----:B------:R-:W-:Y:S01]  /*18dd0*/  @P0 MOV R5, 0x3f317218 ;  /* 0x3f31721800050802 */ /* 0x000fe20000000f00 */
[----:B------:R-:W-:Y:S02]  /*18de0*/  FMUL.FTZ R101, R2, R113 ;  /* 0x0000007102657220 */ /* 0x000fe40000410000 */
[----:B------:R-:W-:Y:S01]  /*18df0*/  @P1 FFMA.FTZ R15, R0, R100, R4 ;  /* 0x00000064000f1223 */ /* 0x000fe20000010004 */
[----:B------:R-:W-:Y:S01]  /*18e00*/  MOV R0, RZ ;  /* 0x000000ff00007202 */ /* 0x000fe20000000f00 */
[----:B------:R-:W-:Y:S01]  /*18e10*/  @P0 MUFU.LG2 R4, R3 ;  /* 0x0000000300040308 */ /* 0x000fe20000000c00 */
[C---:B------:R-:W-:Y:S02]  /*18e20*/  FMUL.FTZ R100, R2.reuse, R112 ;  /* 0x0000007002647220 */ /* 0x040fe40000410000 */
[----:B------:R-:W-:-:S02]  /*18e30*/  FMUL.FTZ R116, R2, R88 ;  /* 0x0000005802747220 */ /* 0x000fc40000410000 */
[C---:B------:R-:W-:Y:S02]  /*18e40*/  FMUL.FTZ R117, R2.reuse, R89 ;  /* 0x0000005902757220 */ /* 0x040fe40000410000 */
[C---:B------:R-:W-:Y:S01]  /*18e50*/  FMUL.FTZ R112, R2.reuse, R68 ;  /* 0x0000004402707220 */ /* 0x040fe20000410000 */
[----:B------:R-:W2:Y:S01]  /*18e60*/  @P0 MUFU.RCP R0, R3 ;  /* 0x0000000300000308 */ /* 0x000ea20000001000 */
        /* <DEDUP_REMOVED lines=8> */
[C---:B--2---:R-:W-:Y:S02]  /*18ef0*/  FMUL.FTZ R88, R0.reuse, R122 ;  /* 0x0000007a00587220 */ /* 0x044fe40000410000 */
[----:B------:R-:W-:-:S02]  /*18f00*/  FMUL.FTZ R89, R0, R123 ;  /* 0x0000007b00597220 */ /* 0x000fc40000410000 */
[----:B------:R-:W-:Y:S02]  /*18f10*/  @P0 FMUL.FTZ R3, R4, 0.69314718246459960938 ;  /* 0x3f31721804030820 */ /* 0x000fe40000410000 */
[C---:B------:R-:W-:Y:S02]  /*18f20*/  FMUL.FTZ R122, R0.reuse, R38 ;  /* 0x00000026007a7220 */ /* 0x040fe40000410000 */
[----:B------:R-:W-:Y:S02]  /*18f30*/  FMUL.FTZ R123, R0, R39 ;  /* 0x00000027007b7220 */ /* 0x000fe40000410000 */
[----:B------:R-:W-:Y:S02]  /*18f40*/  @P0 FMUL.FTZ R4, R5, c[0x0][0x2d0] ;  /* 0x0000b40005040a20 */ /* 0x000fe40000410000 */
[C---:B------:R-:W-:Y:S02]  /*18f50*/  FMUL.FTZ R33, R2.reuse, R121 ;  /* 0x0000007902217220 */ /* 0x040fe40000410000 */
[----:B------:R-:W-:-:S02]  /*18f60*/  FMUL.FTZ R72, R2, R76 ;  /* 0x0000004c02487220 */ /* 0x000fc40000410000 */
[----:B------:R-:W-:Y:S02]  /*18f70*/  FMUL.FTZ R73, R2, R77 ;  /* 0x0000004d02497220 */ /* 0x000fe40000410000 */
[C---:B------:R-:W-:Y:S02]  /*18f80*/  FMUL.FTZ R96, R0.reuse, R110 ;  /* 0x0000006e00607220 */ /* 0x040fe40000410000 */
[C---:B------:R-:W-:Y:S02]  /*18f90*/  FMUL.FTZ R97, R0.reuse, R111 ;  /* 0x0000006f00617220 */ /* 0x040fe40000410000 */
[C---:B------:R-:W-:Y:S02]  /*18fa0*/  FMUL.FTZ R38, R0.reuse, R46 ;  /* 0x0000002e00267220 */ /* 0x040fe40000410000 */
[C---:B------:R-:W-:Y:S02]  /*18fb0*/  FMUL.FTZ R39, R0.reuse, R47 ;  /* 0x0000002f00277220 */ /* 0x040fe40000410000 */
[----:B------:R-:W-:-:S02]  /*18fc0*/  FMUL.FTZ R132, R0, R62 ;  /* 0x0000003e00847220 */ /* 0x000fc40000410000 */
[----:B------:R-:W-:Y:S02]  /*18fd0*/  FMUL.FTZ R133, R0, R63 ;  /* 0x0000003f00857220 */ /* 0x000fe40000410000 */
[C---:B------:R-:W-:Y:S02]  /*18fe0*/  FMUL.FTZ R30, R2.reuse, R124 ;  /* 0x0000007c021e7220 */ /* 0x040fe40000410000 */
[C---:B------:R-:W-:Y:S02]  /*18ff0*/  FMUL.FTZ R31, R2.reuse, R125 ;  /* 0x0000007d021f7220 */ /* 0x040fe40000410000 */
[C---:B------:R-:W-:Y:S02]  /*19000*/  FMUL.FTZ R76, R2.reuse, R80 ;  /* 0x00000050024c7220 */ /* 0x040fe40000410000 */
[----:B------:R-:W-:Y:S02]  /*19010*/  FMUL.FTZ R77, R2, R81 ;  /* 0x00000051024d7220 */ /* 0x000fe40000410000 */
        /* <DEDUP_REMOVED lines=41> */
[----:B------:R-:W-:Y:S01]  /*192b0*/  FMUL.FTZ R51, R0, R99 ;  /* 0x0000006300337220 */ /* 0x000fe20000410000 */
[----:B------:R-:W-:Y:S01]  /*192c0*/  MOV R0, 0x1 ;  /* 0x0000000100007802 */ /* 0x000fe20000000f00 */
[----:B------:R-:W-:-:S02]  /*192d0*/  @P0 FFMA.FTZ R18, R4, R16, R3 ;  /* 0x0000001004120223 */ /* 0x000fc40000010003 */
        /* <DEDUP_REMOVED lines=22> */
.L_x_1311:
        /* <DEDUP_REMOVED lines=17> */
.L_x_1397:
[----:B------:R-:W-:Y:S05]  /*19550*/  BSYNC B0 ;  /* 0x0000000000007941 */ /* 0x000fea0003800000 */
.L_x_1396:
        /* <DEDUP_REMOVED lines=8> */
[----:B------:R-:W3:Y:S04]  /*195e0*/  LDL R7, [R1+0xc] ;  /* 0x00000c0001077983 */ /* 0x000ee80000100800 */
[----:B------:R-:W3:Y:S04]  /*195f0*/  LDL R6, [R1+0x20] ;  /* 0x0000200001067983 */ /* 0x000ee80000100800 */
        /* <DEDUP_REMOVED lines=8> */
[----:B------:R-:W-:-:S04]  /*19680*/  ISETP.NE.U32.AND P0, PT, RZ, c[0x0][0x508], PT ;  /* 0x00014200ff007a0c */ /* 0x000fc80003f05070 */
[----:B------:R-:W-:Y:S02]  /*19690*/  ISETP.NE.AND.EX P1, PT, RZ, c[0x0][0x50c], PT, P0 ;  /* 0x00014300ff007a0c */ /* 0x000fe40003f25300 */
[----:B------:R-:W-:-:S04]  /*196a0*/  ISETP.NE.U32.AND P2, PT, RZ, c[0x0][0x500], PT ;  /* 0x00014000ff007a0c */ /* 0x000fc80003f45070 */
[----:B------:R-:W-:Y:S01]  /*196b0*/  ISETP.NE.AND.EX P2, PT, RZ, c[0x0][0x504], PT, P2 ;  /* 0x00014100ff007a0c */ /* 0x000fe20003f45320 */
[----:B--2---:R2:W-:Y:S04]  /*196c0*/  STS [R10], R2 ;  /* 0x000000020a007388 */ /* 0x0045e80000000800 */
[----:B------:R1:W-:Y:S01]  /*196d0*/  STS [R10+0x400], R0 ;  /* 0x000400000a007388 */ /* 0x0003e20000000800 */
[----:B--2---:R-:W-:Y:S02]  /*196e0*/  F2FP.PACK_AB R2, R25, R24 ;  /* 0x000000181902723e */ /* 0x004fe400000000ff */
[----:B-1----:R-:W-:-:S03]  /*196f0*/  F2FP.PACK_AB R0, R85, R84 ;  /* 0x000000545500723e */ /* 0x002fc600000000ff */
        /* <DEDUP_REMOVED lines=105> */
.L_x_1400:
[----:B------:R-:W2:Y:S01]  /*19d90*/  LDL R19, [R1] ;  /* 0x0000000001137983 */ /* 0x000ea20000100800 */
[----:B------:R-:W-:Y:S01]  /*19da0*/  IMAD.MOV.U32 R13, RZ, RZ, 0x368 ;  /* 0x00000368ff0d7424 */ /* 0x000fe200078e00ff */
[----:B------:R-:W-:Y:S02]  /*19db0*/  ISETP.GT.AND P2, PT, R0, 0x1, PT ;  /* 0x000000010000780c */ /* 0x000fe40003f44270 */
[----:B------:R-:W3:Y:S01]  /*19dc0*/  LDL R29, [R1+0x58] ;  /* 0x00005800011d7983 */ /* 0x000ee20000100800 */
[----:B------:R-:W-:-:S02]  /*19dd0*/  ISETP.NE.U32.AND P0, PT, RZ, c[0x0][0x500], PT ;  /* 0x00014000ff007a0c */ /* 0x000fc40003f05070 */
[----:B------:R-:W-:Y:S02]  /*19de0*/  SEL R13, R13, 0x328, P2 ;  /* 0x000003280d0d7807 */ /* 0x000fe40001000000 */
[----:B------:R-:W-:Y:S02]  /*19df0*/  ISETP.NE.AND.EX P0, PT, RZ, c[0x0][0x504], PT, P0 ;  /* 0x00014100ff007a0c */ /* 0x000fe40003f05300 */
[----:B------:R-:W4:Y:S01]  /*19e00*/  LDC.64 R6, c[0x0][R13+0x170] ;  /* 0x00005c000d067b82 */ /* 0x000f220000000a00 */
[----:B-1----:R-:W-:Y:S02]  /*19e10*/  LOP3.LUT R5, R246, 0xffff, RZ, 0xc0, !PT ;  /* 0x0000fffff6057812 */ /* 0x002fe400078ec0ff */
[----:B------:R-:W-:Y:S02]  /*19e20*/  SEL R0, R251, RZ, !P0 ;  /* 0x000000fffb007207 */ /* 0x000fe40004000000 */
[----:B------:R-:W-:-:S03]  /*19e30*/  SEL R4, R252, RZ, !P0 ;  /* 0x000000fffc047207 */ /* 0x000fc60004000000 */
[----:B------:R-:W1:Y:S08]  /*19e40*/  LDC.64 R10, c[0x0][R13+0x168] ;  /* 0x00005a000d0a7b82 */ /* 0x000e700000000a00 */
[----:B------:R-:W2:Y:S01]  /*19e50*/  LDC.64 R16, c[0x0][R13+0x178] ;  /* 0x00005e000d107b82 */ /* 0x000ea20000000a00 */
        /* <DEDUP_REMOVED lines=8> */
[----:B------:R-:W-:Y:S02]  /*19ee0*/  IMAD.IADD R9, R9, 0x1, R3 ;  /* 0x0000000109097824 */ /* 0x000fe400078e0203 */
[----:B------:R-:W-:-:S05]  /*19ef0*/  IMAD.MOV.U32 R3, RZ, RZ, c[0x0][0x4e8] ;  /* 0x00013a00ff037624 */ /* 0x000fca00078e00ff */
[----:B------:R-:W-:Y:S01]  /*19f00*/  ISETP.NE.AND P3, PT, R3, 0x1, PT ;  /* 0x000000010300780c */ /* 0x000fe20003f65270 */
[----:B------:R-:W-:Y:S01]  /*19f10*/  IMAD.IADD R3, R248, 0x1, R239 ;  /* 0x00000001f8037824 */ /* 0x000fe200078e02ef */
[----:B------:R-:W-:-:S03]  /*19f20*/  IADD3.X R11, R4, R9, R8, P1, P0 ;  /* 0x00000009040b7210 */ /* 0x000fc60000fe0408 */
[----:B------:R-:W-:-:S08]  /*19f30*/  IMAD.MOV.U32 R4, RZ, RZ, R3 ;  /* 0x000000ffff047224 */ /* 0x000fd000078e0003 */
[----:B------:R-:W-:-:S05]  /*19f40*/  @P3 IMAD.HI.U32 R9, R3, c[0x0][0x4ec], RZ ;  /* 0x00013b0003093a27 */ /* 0x000fca00078e00ff */
[----:B------:R-:W-:Y:S01]  /*19f50*/  @P3 SHF.R.U32.HI R4, RZ, c[0x0][0x4f0], R9 ;  /* 0x00013c00ff043a19 */ /* 0x000fe20000011609 */
[----:B------:R-:W1:Y:S01]  /*19f60*/  S2R R86, SR_TID.X ;  /* 0x0000000000567919 */ /* 0x000e620000002100 */
[----:B--2---:R-:W-:-:S05]  /*19f70*/  SEL R6, R19, RZ, P2 ;  /* 0x000000ff13067207 */ /* 0x004fca0001000000 */
[-C--:B------:R-:W-:Y:S02]  /*19f80*/  IMAD R10, R17, R6.reuse, RZ ;  /* 0x00000006110a7224 */ /* 0x080fe400078e02ff */
[----:B------:R-:W-:-:S04]  /*19f90*/  IMAD.WIDE.U32 R6, R16, R6, RZ ;  /* 0x0000000610067225 */ /* 0x000fc800078e00ff */
[----:B------:R-:W-:Y:S01]  /*19fa0*/  IMAD.IADD R10, R7, 0x1, R10 ;  /* 0x00000001070a7824 */ /* 0x000fe200078e020a */
        /* <DEDUP_REMOVED lines=72> */
[----:B------:R-:W5:Y:S01]  /*1a430*/  S2R R29, SR_TID.X ;  /* 0x00000000001d7919 */ /* 0x000f620000002100 */
[----:B------:R-:W-:Y:S01]  /*1a440*/  IADD3 R3, R3, R8, RZ ;  /* 0x0000000803037210 */ /* 0x000fe20007ffe0ff */
[----:B------:R-:W-:-:S04]  /*1a450*/  IMAD R5, R5, c[0x0][0x3d8], RZ ;  /* 0x0000f60005057a24 */ /* 0x000fc800078e02ff */
[----:B------:R-:W-:-:S04]  /*1a460*/  IMAD.WIDE.U32 R2, R0, c[0x0][0x3d8], R2 ;  /* 0x0000f60000027a25 */ /* 0x000fc800078e0002 */
[----:B------:R-:W-:Y:S01]  /*1a470*/  IMAD R0, R0, c[0x0][0x3dc], R5 ;  /* 0x0000f70000007a24 */ /* 0x000fe200078e0205 */
[----:B------:R-:W-:-:S04]  /*1a480*/  LEA R7, P0, R2, c[0x0][0x380], 0x1 ;  /* 0x0000e00002077a11 */ /* 0x000fc800078008ff */
[----:B------:R-:W-:-:S04]  /*1a490*/  IADD3 R0, R3, R0, RZ ;  /* 0x0000000003007210 */ /* 0x000fc80007ffe0ff */
[----:B------:R-:W-:Y:S02]  /*1a4a0*/  LEA.HI.X R6, R2, c[0x0][0x384], R0, 0x1, P0 ;  /* 0x0000e10002067a11 */ /* 0x000fe400000f0c00 */
[----:B-----5:R-:W-:-:S04]  /*1a4b0*/  SHF.R.S32.HI R14, RZ, 0x1f, R29 ;  /* 0x0000001fff0e7819 */ /* 0x020fc8000001141d */
[----:B------:R-:W-:-:S04]  /*1a4c0*/  LEA.HI R14, R14, R29, RZ, 0x3 ;  /* 0x0000001d0e0e7211 */ /* 0x000fc800078f18ff */
[----:B------:R-:W-:-:S04]  /*1a4d0*/  SHF.R.S32.HI R14, RZ, 0x3, R14 ;  /* 0x00000003ff0e7819 */ /* 0x000fc8000001140e */
[----:B------:R-:W-:Y:S01]  /*1a4e0*/  IADD3 R5, R14, R239, RZ ;  /* 0x000000ef0e057210 */ /* 0x000fe20007ffe0ff */
[----:B------:R-:W-:Y:S05]  /*1a4f0*/  BRA.DIV ~URZ, `(.L_x_1402) ;  /* 0x000059427f007947 */ /* 0x000fea000b800000 */
[----:B-1234-:R1:W2:Y:S02]  /*1a500*/  SHFL.IDX PT, R8, R6, RZ, 0x181f ;  /* 0x00181fff06087589 */ /* 0x01e2a400000e0000 */
.L_x_1483:
[----:B------:R-:W-:Y:S05]  /*1a510*/  BRA.DIV ~URZ, `(.L_x_1403) ;  /* 0x000059927f007947 */ /* 0x000fea000b800000 */
[----:B------:R3:W4:Y:S02]  /*1a520*/  SHFL.IDX PT, R0, R7, RZ, 0x181f ;  /* 0x00181fff07007589 */ /* 0x00072400000e0000 */
.L_x_1484:
[----:B------:R-:W-:Y:S01]  /*1a530*/  ISETP.GE.AND P0, PT, R5, R4, PT ;  /* 0x000000040500720c */ /* 0x000fe20003f06270 */
[----:B------:R-:W-:-:S12]  /*1a540*/  BSSY B0, `(.L_x_1404) ;  /* 0x000000e000007945 */ /* 0x000fd80003800000 */
        /* <DEDUP_REMOVED lines=10> */
[----:B------:R2:W-:Y:S04]  /*1a5f0*/  @!P2 ST.E.128 [R12.64], R24 ;  /* 0x000000180c00a985 */ /* 0x0005e8000c101d08 */
[----:B------:R2:W-:Y:S04]  /*1a600*/  @!P1 ST.E.128 [R10.64], R20 ;  /* 0x000000140a009985 */ /* 0x0005e8000c101d08 */
[----:B------:R2:W-:Y:S02]  /*1a610*/  @!P0 ST.E.128 [R2.64], R16 ;  /* 0x0000001002008985 */ /* 0x0005e4000c101d08 */
.L_x_1405:
[----:B------:R-:W-:Y:S05]  /*1a620*/  BSYNC B0 ;  /* 0x0000000000007941 */ /* 0x000fea0003800000 */
.L_x_1404:
[----:B------:R-:W-:Y:S05]  /*1a630*/  BRA.DIV ~URZ, `(.L_x_1406) ;  /* 0x000058d27f007947 */ /* 0x000fea000b800000 */
[----:B--2---:R2:W1:Y:S04]  /*1a640*/  SHFL.IDX PT, R8, R6, 0x1, 0x181f ;  /* 0x00381f0006087f89 */ /* 0x00446800000e0000 */
[----:B----4-:R2:W4:Y:S02]  /*1a650*/  SHFL.IDX PT, R0, R7, 0x1, 0x181f ;  /* 0x00381f0007007f89 */ /* 0x01052400000e0000 */
.L_x_1485:
        /* <DEDUP_REMOVED lines=13> */
[----:B------:R1:W-:Y:S04]  /*1a730*/  @!P2 ST.E.128 [R12.64], R40 ;  /* 0x000000280c00a985 */ /* 0x0003e8000c101d08 */
[----:B------:R1:W-:Y:S04]  /*1a740*/  @!P1 ST.E.128 [R10.64], R36 ;  /* 0x000000240a009985 */ /* 0x0003e8000c101d08 */
[----:B------:R1:W-:Y:S02]  /*1a750*/  @!P0 ST.E.128 [R2.64], R32 ;  /* 0x0000002002008985 */ /* 0x0003e4000c101d08 */
.L_x_1408:
[----:B------:R-:W-:Y:S05]  /*1a760*/  BSYNC B0 ;  /* 0x0000000000007941 */ /* 0x000fea0003800000 */
.L_x_1407:
[----:B------:R-:W-:Y:S05]  /*1a770*/  BRA.DIV ~URZ, `(.L_x_1409) ;  /* 0x000058527f007947 */ /* 0x000fea000b800000 */
[----:B-1----:R1:W2:Y:S02]  /*1a780*/  SHFL.IDX PT, R8, R6, 0x2, 0x181f ;  /* 0x00581f0006087f89 */ /* 0x0022a400000e0000 */
.L_x_1486:
[----:B------:R-:W-:Y:S05]  /*1a790*/  BRA.DIV ~URZ, `(.L_x_1410) ;  /* 0x000058a27f007947 */ /* 0x000fea000b800000 */
[----:B----4-:R4:W1:Y:S02]  /*1a7a0*/  SHFL.IDX PT, R0, R7, 0x2, 0x181f ;  /* 0x00581f0007007f89 */ /* 0x01086400000e0000 */
.L_x_1487:
        /* <DEDUP_REMOVED lines=16> */
.L_x_1412:
[----:B------:R-:W-:Y:S05]  /*1a8b0*/  BSYNC B0 ;  /* 0x0000000000007941 */ /* 0x000fea0003800000 */
.L_x_1411:
[----:B------:R-:W-:Y:S05]  /*1a8c0*/  BRA.DIV ~URZ, `(.L_x_1413) ;  /* 0x000057d27f007947 */ /* 0x000fea000b800000 */
[----:B-12---:R-:W1:Y:S04]  /*1a8d0*/  SHFL.IDX PT, R6, R6, 0x3, 0x181f ;  /* 0x00781f0006067f89 */ /* 0x006e6800000e0000 */
[----:B------:R2:W3:Y:S02]  /*1a8e0*/  SHFL.IDX PT, R0, R7, 0x3, 0x181f ;  /* 0x00781f0007007f89 */ /* 0x0004e400000e0000 */
.L_x_1488:
[----:B------:R-:W-:-:S04]  /*1a8f0*/  IADD3 R2, R5, 0x60, RZ ;  /* 0x0000006005027810 */ /* 0x000fc80007ffe0ff */
[----:B------:R-:W-:-:S13]  /*1a900*/  ISETP.GE.AND P0, PT, R2, R4, PT ;  /* 0x000000040200720c */ /* 0x000fda0003f06270 */
[----:B------:R-:W-:Y:S05]  /*1a910*/  @P0 BRA `(.L_x_1414) ;  /* 0x0000258000000947 */ /* 0x000fea0003800000 */
[----:B------:R-:W-:Y:S02]  /*1a920*/  ISETP.GE.AND P1, PT, R202, c[0x0][0x3c8], PT ;  /* 0x0000f200ca007a0c */ /* 0x000fe40003f26270 */
[----:B------:R-:W-:-:S11]  /*1a930*/  ISETP.GE.AND P0, PT, R205, c[0x0][0x3c8], PT ;  /* 0x0000f200cd007a0c */ /* 0x000fd60003f06270 */
[CC--:B---3--:R-:W-:Y:S02]  /*1a940*/  @!P1 LEA R4, P3, R202.reuse, R0.reuse, 0x1 ;  /* 0x00000000ca049211 */ /* 0x0c8fe400078608ff */
[C---:B------:R-:W-:Y:S02]  /*1a950*/  @!P0 LEA R2, P2, R205.reuse, R0, 0x1 ;  /* 0x00000000cd028211 */ /* 0x040fe400078408ff */
[-C--:B-1----:R-:W-:Y:S02]  /*1a960*/  @!P1 LEA.HI.X R5, R202, R6.reuse, R203, 0x1, P3 ;  /* 0x00000006ca059211 */ /* 0x082fe400018f0ccb */
[----:B------:R-:W-:-:S03]  /*1a970*/  @!P0 LEA.HI.X R3, R205, R6, R219, 0x1, P2 ;  /* 0x00000006cd038211 */ /* 0x000fc600010f0cdb */
[----:B------:R1:W-:Y:S04]  /*1a980*/  @!P1 ST.E.128 [R4.64], R60 ;  /* 0x0000003c04009985 */ /* 0x0003e8000c101d08 */
[----:B------:R1:W-:Y:S01]  /*1a990*/  @!P0 ST.E.128 [R2.64], R56 ;  /* 0x0000003802008985 */ /* 0x0003e2000c101d08 */
[----:B------:R-:W-:-:S13]  /*1a9a0*/  ISETP.GE.AND P0, PT, R206, c[0x0][0x3c8], PT ;  /* 0x0000f200ce007a0c */ /* 0x000fda0003f06270 */
[----:B------:R-:W-:Y:S05]  /*1a9b0*/  @P0 BRA `(.L_x_1414) ;  /* 0x000024e000000947 */ /* 0x000fea0003800000 */
[----:B-1----:R-:W-:-:S04]  /*1a9c0*/  LEA R2, P0, R206, R0, 0x1 ;  /* 0x00000000ce027211 */ /* 0x002fc800078008ff */
[----:B------:R-:W-:-:S05]  /*1a9d0*/  LEA.HI.X R3, R206, R6, R218, 0x1, P0 ;  /* 0x00000006ce037211 */ /* 0x000fca00000f0cda */
[----:B------:R1:W-:Y:S01]  /*1a9e0*/  ST.E.128 [R2.64], R64 ;  /* 0x0000004002007985 */ /* 0x0003e2000c101d08 */
[----:B------:R-:W-:Y:S05]  /*1a9f0*/  BRA `(.L_x_1414) ;  /* 0x000024a000007947 */ /* 0x000fea0003800000 */
.L_x_1401:
[----:B------:R-:W3:Y:S01]  /*1aa00*/  LDL.LU R9, [R1] ;  /* 0x0000000001097983 */ /* 0x000ee20000300800 */
        /* <DEDUP_REMOVED lines=13> */
[----:B------:R-:W-:-:S05]  /*1aae0*/  @P3 IMAD.HI.U32 R2, R3, c[0x0][0x4ec], RZ ;  /* 0x00013b0003023a27 */ /* 0x000fca00078e00ff */
[----:B------:R-:W-:-:S04]  /*1aaf0*/  @P3 SHF.R.U32.HI R0, RZ, c[0x0][0x4f0], R2 ;  /* 0x00013c00ff003a19 */ /* 0x000fc80000011602 */
[----:B------:R-:W-:-:S05]  /*1ab00*/  SHF.R.S32.HI R2, RZ, 0x1f, R0 ;  /* 0x0000001fff027819 */ /* 0x000fca0000011400 */
[----:B------:R-:W-:-:S04]  /*1ab10*/  IMAD R2, R2, c[0x0][0x430], RZ ;  /* 0x00010c0002027a24 */ /* 0x000fc800078e02ff */
[----:B------:R-:W-:Y:S02]  /*1ab20*/  IMAD R2, R0, c[0x0][0x434], R2 ;  /* 0x00010d0000027a24 */ /* 0x000fe400078e0202 */
[----:B---3--:R-:W-:-:S04]  /*1ab30*/  IMAD.WIDE.U32 R4, R9, c[0x0][0x448], R4 ;  /* 0x0001120009047a25 */ /* 0x008fc800078e0004 */
[----:B------:R-:W-:-:S04]  /*1ab40*/  IMAD R5, R9, c[0x0][0x44c], R5 ;  /* 0x0001130009057a24 */ /* 0x000fc800078e0205 */
[C---:B------:R-:W-:Y:S01]  /*1ab50*/  IMAD.WIDE.U32 R4, R0.reuse, c[0x0][0x430], R4 ;  /* 0x00010c0000047a25 */ /* 0x040fe200078e0004 */
        /* <DEDUP_REMOVED lines=13> */
.L_x_1489:
[----:B------:R-:W-:Y:S05]  /*1ac30*/  BRA.DIV ~URZ, `(.L_x_1416) ;  /* 0x000055927f007947 */ /* 0x000fea000b800000 */
[----:B------:R4:W1:Y:S02]  /*1ac40*/  SHFL.IDX PT, R0, R12, RZ, 0x1c1f ;  /* 0x001c1fff0c007589 */ /* 0x00086400000e0000 */
.L_x_1490:
        /* <DEDUP_REMOVED lines=12> */
[C---:B------:R-:W-:Y:S02]  /*1ad10*/  IADD3 R14, R242.reuse, 0x20, RZ ;  /* 0x00000020f20e7810 */ /* 0x040fe40007ffe0ff */
[C---:B--2---:R-:W-:Y:S01]  /*1ad20*/  IADD3 R10, R242.reuse, 0x30, RZ ;  /* 0x00000030f20a7810 */ /* 0x044fe20007ffe0ff */
[C---:B------:R-:W-:Y:S01]  /*1ad30*/  @!P0 IMAD.WIDE R2, R242.reuse, 0x4, R2 ;  /* 0x00000004f2028825 */ /* 0x040fe200078e0202 */
[----:B------:R-:W-:-:S02]  /*1ad40*/  IADD3 R15, R242, 0x20, RZ ;  /* 0x00000020f20f7810 */ /* 0x000fc40007ffe0ff */
[C---:B------:R-:W-:Y:S02]  /*1ad50*/  IADD3 R11, R242.reuse, 0x28, RZ ;  /* 0x00000028f20b7810 */ /* 0x040fe40007ffe0ff */
[----:B------:R1:W-:Y:S01]  /*1ad60*/  @!P0 ST.E.64 [R2.64], R22 ;  /* 0x0000001602008985 */ /* 0x0003e2000c101b08 */
[----:B------:R-:W-:Y:S02]  /*1ad70*/  SHF.R.S32.HI R15, RZ, 0x1f, R15 ;  /* 0x0000001fff0f7819 */ /* 0x000fe4000001140f */
[----:B------:R-:W-:Y:S02]  /*1ad80*/  SHF.R.S32.HI R11, RZ, 0x1f, R11 ;  /* 0x0000001fff0b7819 */ /* 0x000fe4000001140b */
[C---:B------:R-:W-:Y:S02]  /*1ad90*/  IADD3 R16, R242.reuse, 0x60, RZ ;  /* 0x00000060f2107810 */ /* 0x040fe40007ffe0ff */
[C---:B------:R-:W-:Y:S02]  /*1ada0*/  IADD3 R17, R242.reuse, 0x70, RZ ;  /* 0x00000070f2117810 */ /* 0x040fe40007ffe0ff */
[----:B------:R-:W-:-:S02]  /*1adb0*/  IADD3 R18, R242, 0x60, RZ ;  /* 0x00000060f2127810 */ /* 0x000fc40007ffe0ff */
[----:B------:R-:W-:Y:S02]  /*1adc0*/  IADD3 R19, R242, 0xa8, RZ ;  /* 0x000000a8f2137810 */ /* 0x000fe40007ffe0ff */
[----:B------:R-:W-:Y:S02]  /*1add0*/  SHF.R.S32.HI R18, RZ, 0x1f, R18 ;  /* 0x0000001fff127819 */ /* 0x000fe40000011412 */
        /* <DEDUP_REMOVED lines=8> */
[----:B------:R-:W-:-:S02]  /*1ae60*/  ISETP.GE.AND P3, PT, R9, c[0x0][0x3c8], PT ;  /* 0x0000f20009007a0c */ /* 0x000fc40003f66270 */
        /* <DEDUP_REMOVED lines=10> */
[----:B------:R-:W-:-:S03]  /*1af10*/  @!P3 LEA R6, P0, R9, R0, 0x2 ;  /* 0x000000000906b211 */ /* 0x000fc600078010ff */
[----:B------:R1:W-:Y:S01]  /*1af20*/  @!P1 ST.E.64 [R2.64], R30 ;  /* 0x0000001e02009985 */ /* 0x0003e2000c101b08 */
[----:B------:R-:W-:Y:S02]  /*1af30*/  ISETP.GE.AND P1, PT, R10, c[0x0][0x3c8], PT ;  /* 0x0000f2000a007a0c */ /* 0x000fe40003f26270 */
[----:B------:R-:W-:Y:S02]  /*1af40*/  @!P3 LEA.HI.X R7, R9, R4, R11, 0x2, P0 ;  /* 0x000000040907b211 */ /* 0x000fe400000f140b */
[C---:B------:R-:W-:Y:S02]  /*1af50*/  IADD3 R9, R242.reuse, 0x48, RZ ;  /* 0x00000048f2097810 */ /* 0x040fe40007ffe0ff */
        /* <DEDUP_REMOVED lines=8> */
[----:B------:R-:W-:Y:S01]  /*1afe0*/  SHF.R.S32.HI R15, RZ, 0x1f, R15 ;  /* 0x0000001fff0f7819 */ /* 0x000fe2000001140f */
[----:B------:R2:W-:Y:S01]  /*1aff0*/  @!P3 ST.E.64 [R6.64], R34 ;  /* 0x000000220600b985 */ /* 0x0005e2000c101b08 */
[----:B------:R-:W-:-:S02]  /*1b000*/  ISETP.GE.AND P3, PT, R9, c[0x0][0x3c8], PT ;  /* 0x0000f20009007a0c */ /* 0x000fc40003f66270 */
[-C--:B-1----:R-:W-:Y:S02]  /*1b010*/  @!P1 LEA R2, P5, R10, R0.reuse, 0x2 ;  /* 0x000000000a029211 */ /* 0x082fe400078a10ff */
[----:B--2---:R-:W-:Y:S02]  /*1b020*/  @!P4 LEA R6, P0, R8, R0, 0x2 ;  /* 0x000000000806c211 */ /* 0x004fe400078010ff */
[-C--:B------:R-:W-:Y:S02]  /*1b030*/  @!P1 LEA.HI.X R3, R10, R4.reuse, R15, 0x2, P5 ;  /* 0x000000040a039211 */ /* 0x080fe400028f140f */
[----:B------:R-:W-:Y:S02]  /*1b040*/  @!P4 LEA.HI.X R7, R8, R4, R11, 0x2, P0 ;  /* 0x000000040807c211 */ /* 0x000fe400000f140b */
[C---:B------:R-:W-:Y:S01]  /*1b050*/  IADD3 R10, R242.reuse, 0x50, RZ ;  /* 0x00000050f20a7810 */ /* 0x040fe20007ffe0ff */
[----:B------:R1:W-:Y:S01]  /*1b060*/  @!P1 ST.E.64 [R2.64], R100 ;  /* 0x0000006402009985 */ /* 0x0003e2000c101b08 */
[----:B------:R-:W-:-:S02]  /*1b070*/  IADD3 R8, R242, 0x58, RZ ;  /* 0x00000058f2087810 */ /* 0x000fc40007ffe0ff */
[C---:B------:R-:W-:Y:S01]  /*1b080*/  IADD3 R15, R242.reuse, 0x40, RZ ;  /* 0x00000040f20f7810 */ /* 0x040fe20007ffe0ff */
[----:B------:R2:W-:Y:S01]  /*1b090*/  @!P4 ST.E.64 [R6.64], R108 ;  /* 0x0000006c0600c985 */ /* 0x0005e2000c101b08 */
[----:B------:R-:W-:Y:S02]  /*1b0a0*/  IADD3 R11, R242, 0x48, RZ ;  /* 0x00000048f20b7810 */ /* 0x000fe40007ffe0ff */
[----:B------:R-:W-:Y:S02]  /*1b0b0*/  ISETP.GE.AND P1, PT, R10, c[0x0][0x3c8], PT ;  /* 0x0000f2000a007a0c */ /* 0x000fe40003f26270 */
[----:B------:R-:W-:Y:S02]  /*1b0c0*/  ISETP.GE.AND P4, PT, R8, c[0x0][0x3c8], PT ;  /* 0x0000f20008007a0c */ /* 0x000fe40003f86270 */
[----:B------:R-:W-:Y:S02]  /*1b0d0*/  SHF.R.S32.HI R15, RZ, 0x1f, R15 ;  /* 0x0000001fff0f7819 */ /* 0x000fe4000001140f */
[----:B------:R-:W-:-:S02]  /*1b0e0*/  SHF.R.S32.HI R11, RZ, 0x1f, R11 ;  /* 0x0000001fff0b7819 */ /* 0x000fc4000001140b */
[CC--:B-1----:R-:W-:Y:S02]  /*1b0f0*/  @!P2 LEA R2, P5, R14.reuse, R0.reuse, 0x2 ;  /* 0x000000000e02a211 */ /* 0x0c2fe400078a10ff */
[C---:B--2---:R-:W-:Y:S02]  /*1b100*/  @!P3 LEA R6, P0, R9.reuse, R0, 0x2 ;  /* 0x000000000906b211 */ /* 0x044fe400078010ff */
[-C--:B------:R-:W-:Y:S02]  /*1b110*/  @!P2 LEA.HI.X R3, R14, R4.reuse, R15, 0x2, P5 ;  /* 0x000000040e03a211 */ /* 0x080fe400028f140f */
[----:B------:R-:W-:Y:S02]  /*1b120*/  @!P3 LEA.HI.X R7, R9, R4, R11, 0x2, P0 ;  /* 0x000000040907b211 */ /* 0x000fe400000f140b */
[C---:B------:R-:W-:Y:S01]  /*1b130*/  IADD3 R11, R242.reuse, 0x68, RZ ;  /* 0x00000068f20b7810 */ /* 0x040fe20007ffe0ff */
[----:B------:R1:W-:Y:S01]  /*1b140*/  @!P2 ST.E.64 [R2.64], R36 ;  /* 0x000000240200a985 */ /* 0x0003e2000c101b08 */
[----:B------:R-:W-:-:S02]  /*1b150*/  IADD3 R14, R242, 0x50, RZ ;  /* 0x00000050f20e7810 */ /* 0x000fc40007ffe0ff */
[----:B------:R-:W-:Y:S01]  /*1b160*/  IADD3 R9, R242, 0x58, RZ ;  /* 0x00000058f2097810 */ /* 0x000fe20007ffe0ff */
[----:B------:R2:W-:Y:S01]  /*1b170*/  @!P3 ST.E.64 [R6.64], R40 ;  /* 0x000000280600b985 */ /* 0x0005e2000c101b08 */
[----:B------:R-:W-:Y:S02]  /*1b180*/  ISETP.GE.AND P2, PT, R16, c[0x0][0x3c8], PT ;  /* 0x0000f20010007a0c */ /* 0x000fe40003f46270 */
[----:B------:R-:W-:Y:S02]  /*1b190*/  ISETP.GE.AND P3, PT, R11, c[0x0][0x3c8], PT ;  /* 0x0000f2000b007a0c */ /* 0x000fe40003f66270 */
[----:B------:R-:W-:Y:S02]  /*1b1a0*/  SHF.R.S32.HI R14, RZ, 0x1f, R14 ;  /* 0x0000001fff0e7819 */ /* 0x000fe4000001140e */
[----:B------:R-:W-:Y:S02]  /*1b1b0*/  SHF.R.S32.HI R9, RZ, 0x1f, R9 ;  /* 0x0000001fff097819 */ /* 0x000fe40000011409 */
[----:B------:R-:W-:-:S02]  /*1b1c0*/  IADD3 R15, R242, 0x80, RZ ;  /* 0x00000080f20f7810 */ /* 0x000fc40007ffe0ff */
[-C--:B-1----:R-:W-:Y:S02]  /*1b1d0*/  @!P1 LEA R2, P5, R10, R0.reuse, 0x2 ;  /* 0x000000000a029211 */ /* 0x082fe400078a10ff */
[----:B--2---:R-:W-:Y:S02]  /*1b1e0*/  @!P4 LEA R6, P0, R8, R0, 0x2 ;  /* 0x000000000806c211 */ /* 0x004fe400078010ff */
[-C--:B------:R-:W-:Y:S02]  /*1b1f0*/  @!P1 LEA.HI.X R3, R10, R4.reuse, R14, 0x2, P5 ;  /* 0x000000040a039211 */ /* 0x080fe400028f140e */
[----:B------:R-:W-:Y:S02]  /*1b200*/  @!P4 LEA.HI.X R7, R8, R4, R9, 0x2, P0 ;  /* 0x000000040807c211 */ /* 0x000fe400000f1409 */
[C---:B------:R-:W-:Y:S01]  /*1b210*/  IADD3 R10, R242.reuse, 0x78, RZ ;  /* 0x00000078f20a7810 */ /* 0x040fe20007ffe0ff */
[----:B------:R1:W-:Y:S01]  /*1b220*/  @!P1 ST.E.64 [R2.64], R44 ;  /* 0x0000002c02009985 */ /* 0x0003e2000c101b08 */
[----:B------:R-:W-:-:S02]  /*1b230*/  IADD3 R14, R242, 0x68, RZ ;  /* 0x00000068f20e7810 */ /* 0x000fc40007ffe0ff */
[----:B------:R-:W-:Y:S01]  /*1b240*/  ISETP.GE.AND P0, PT, R17, c[0x0][0x3c8], PT ;  /* 0x0000f20011007a0c */ /* 0x000fe20003f06270 */
[----:B------:R2:W-:Y:S01]  /*1b250*/  @!P4 ST.E.64 [R6.64], R48 ;  /* 0x000000300600c985 */ /* 0x0005e2000c101b08 */
[----:B------:R-:W-:Y:S02]  /*1b260*/  ISETP.GE.AND P4, PT, R10, c[0x0][0x3c8], PT ;  /* 0x0000f2000a007a0c */ /* 0x000fe40003f86270 */
[----:B------:R-:W-:Y:S02]  /*1b270*/  SHF.R.S32.HI R14, RZ, 0x1f, R14 ;  /* 0x0000001fff0e7819 */ /* 0x000fe4000001140e */
[----:B------:R-:W-:-:S04]  /*1b280*/  @!P3 LEA R8, P1, R11, R0, 0x2 ;  /* 0x000000000b08b211 */ /* 0x000fc800078210ff */
[----:B------:R-:W-:Y:S02]  /*1b290*/  @!P3 LEA.HI.X R9, R11, R4, R14, 0x2, P1 ;  /* 0x000000040b09b211 */ /* 0x000fe400008f140e */
[C---:B------:R-:W-:Y:S02]  /*1b2a0*/  IADD3 R14, R242.reuse, 0x88, RZ ;  /* 0x00000088f20e7810 */ /* 0x040fe40007ffe0ff */
[----:B------:R-:W-:Y:S02]  /*1b2b0*/  IADD3 R11, R242, 0x90, RZ ;  /* 0x00000090f20b7810 */ /* 0x000fe40007ffe0ff */
[----:B------:R-:W-:Y:S02]  /*1b2c0*/  ISETP.GE.AND P1, PT, R14, c[0x0][0x3c8], PT ;  /* 0x0000f2000e007a0c */ /* 0x000fe40003f26270 */
        /* <DEDUP_REMOVED lines=9> */
[----:B------:R-:W-:-:S02]  /*1b360*/  SHF.R.S32.HI R18, RZ, 0x1f, R18 ;  /* 0x0000001fff127819 */ /* 0x000fc40000011412 */
[----:B------:R-:W-:Y:S02]  /*1b370*/  SHF.R.S32.HI R16, RZ, 0x1f, R16 ;  /* 0x0000001fff107819 */ /* 0x000fe40000011410 */
[----:B------:R-:W-:Y:S02]  /*1b380*/  @!P0 LEA.HI.X R7, R17, R4, R18, 0x2, P5 ;  /* 0x0000000411078211 */ /* 0x000fe400028f1412 */
[C---:B------:R-:W-:Y:S02]  /*1b390*/  IADD3 R17, R242.reuse, 0x80, RZ ;  /* 0x00000080f2117810 */ /* 0x040fe40007ffe0ff */
[----:B------:R-:W-:Y:S01]  /*1b3a0*/  IADD3 R18, R242, 0xa8, RZ ;  /* 0x000000a8f2127810 */ /* 0x000fe20007ffe0ff */
[----:B------:R3:W-:Y:S01]  /*1b3b0*/  @!P0 ST.E.64 [R6.64], R60 ;  /* 0x0000003c06008985 */ /* 0x0007e2000c101b08 */
[----:B------:R-:W-:Y:S02]  /*1b3c0*/  SHF.R.S32.HI R17, RZ, 0x1f, R17 ;  /* 0x0000001fff117819 */ /* 0x000fe40000011411 */
[----:B-1----:R-:W-:-:S04]  /*1b3d0*/  @!P4 LEA R2, P3, R10, R0, 0x2 ;  /* 0x000000000a02c211 */ /* 0x002fc800078610ff */
[----:B------:R-:W-:Y:S02]  /*1b3e0*/  @!P4 LEA.HI.X R3, R10, R4, R16, 0x2, P3 ;  /* 0x000000040a03c211 */ /* 0x000fe400018f1410 */
[C---:B------:R-:W-:Y:S02]  /*1b3f0*/  IADD3 R16, R242.reuse, 0x88, RZ ;  /* 0x00000088f2107810 */ /* 0x040fe40007ffe0ff */
[----:B------:R-:W-:Y:S01]  /*1b400*/  IADD3 R10, R242, 0x98, RZ ;  /* 0x00000098f20a7810 */ /* 0x000fe20007ffe0ff */
[----:B------:R1:W-:Y:S01]  /*1b410*/  @!P4 ST.E.64 [R2.64], R64 ;  /* 0x000000400200c985 */ /* 0x0003e2000c101b08 */
[----:B------:R-:W-:Y:S02]  /*1b420*/  SHF.R.S32.HI R16, RZ, 0x1f, R16 ;  /* 0x0000001fff107819 */ /* 0x000fe40000011410 */
[----:B--2---:R-:W-:Y:S02]  /*1b430*/  @!P2 LEA R8, P0, R15, R0, 0x2 ;  /* 0x000000000f08a211 */ /* 0x004fe400078010ff */
[----:B------:R-:W-:-:S02]  /*1b440*/  ISETP.GE.AND P5, PT, R10, c[0x0][0x3c8], PT ;  /* 0x0000f2000a007a0c */ /* 0x000fc40003fa6270 */
[----:B------:R-:W-:Y:S02]  /*1b450*/  @!P2 LEA.HI.X R9, R15, R4, R17, 0x2, P0 ;  /* 0x000000040f09a211 */ /* 0x000fe400000f1411 */
[----:B------:R-:W-:Y:S02]  /*1b460*/  IADD3 R15, R242, 0xa0, RZ ;  /* 0x000000a0f20f7810 */ /* 0x000fe40007ffe0ff */
[----:B---3--:R-:W-:Y:S01]  /*1b470*/  @!P6 LEA R6, P0, R11, R0, 0x2 ;  /* 0x000000000b06e211 */ /* 0x008fe200078010ff */
[----:B------:R-:W-:Y:S01]  /*1b480*/  @!P2 ST.E.64 [R8.64], R112 ;  /* 0x000000700800a985 */ /* 0x000fe2000c101b08 */
[----:B------:R-:W-:Y:S02]  /*1b490*/  ISETP.GE.AND P4, PT, R15, c[0x0][0x3c8], PT ;  /* 0x0000f2000f007a0c */ /* 0x000fe40003f86270 */
        /* <DEDUP_REMOVED lines=35> */
.L_x_1418:
[----:B------:R-:W-:Y:S05]  /*1b6d0*/  BSYNC B0 ;  /* 0x0000000000007941 */ /* 0x000fea0003800000 */
.L_x_1417:
[----:B------:R-:W-:Y:S05]  /*1b6e0*/  BRA.DIV ~URZ, `(.L_x_1419) ;  /* 0x00004b427f007947 */ /* 0x000fea000b800000 */
[----:B---3--:R3:W2:Y:S04]  /*1b6f0*/  SHFL.IDX PT, R4, R5, 0x1, 0x1c1f ;  /* 0x003c1f0005047f89 */ /* 0x0086a800000e0000 */
[----:B-1----:R3:W1:Y:S02]  /*1b700*/  SHFL.IDX PT, R0, R12, 0x1, 0x1c1f ;  /* 0x003c1f000c007f89 */ /* 0x00266400000e0000 */
.L_x_1491:
[----:B------:R-:W-:-:S13]  /*1b710*/  ISETP.NE.AND P0, PT, R13, RZ, PT ;  /* 0x000000ff0d00720c */ /* 0x000fda0003f05270 */
[----:B------:R-:W-:Y:S05]  /*1b720*/  @P0 BRA `(.L_x_1414) ;  /* 0x0000177000000947 */ /* 0x000fea0003800000 */
[C---:B------:R-:W-:Y:S02]  /*1b730*/  ISETP.GE.AND P4, PT, R242.reuse, c[0x0][0x3c8], PT ;  /* 0x0000f200f2007a0c */ /* 0x040fe40003f86270 */
[C---:B------:R-:W-:Y:S02]  /*1b740*/  IADD3 R15, R242.reuse, 0x18, RZ ;  /* 0x00000018f20f7810 */ /* 0x040fe40007ffe0ff */
[----:B------:R-:W-:Y:S02]  /*1b750*/  IADD3 R8, R242, 0x8, RZ ;  /* 0x00000008f2087810 */ /* 0x000fe40007ffe0ff */
[----:B------:R-:W-:Y:S02]  /*1b760*/  ISETP.GE.AND P1, PT, R15, c[0x0][0x3c8], PT ;  /* 0x0000f2000f007a0c */ /* 0x000fe40003f26270 */
[----:B------:R-:W-:Y:S02]  /*1b770*/  ISETP.GE.AND P3, PT, R8, c[0x0][0x3c8], PT ;  /* 0x0000f20008007a0c */ /* 0x000fe40003f66270 */
[----:B---3--:R-:W-:-:S02]  /*1b780*/  IADD3 R5, R242, 0x10, RZ ;  /* 0x00000010f2057810 */ /* 0x008fc40007ffe0ff */
[C---:B------:R-:W-:Y:S01]  /*1b790*/  IADD3 R9, R242.reuse, 0x8, RZ ;  /* 0x00000008f2097810 */ /* 0x040fe20007ffe0ff */
[----:B-1----:R-:W-:Y:S01]  /*1b7a0*/  @!P4 IMAD.MOV.U32 R6, RZ, RZ, R0 ;  /* 0x000000ffff06c224 */ /* 0x002fe200078e0000 */
[----:B------:R-:W-:Y:S01]  /*1b7b0*/  ISETP.GE.AND P2, PT, R5, c[0x0][0x3c8], PT ;  /* 0x0000f20005007a0c */ /* 0x000fe20003f46270 */
[----:B--2---:R-:W-:Y:S01]  /*1b7c0*/  @!P4 IMAD.MOV.U32 R7, RZ, RZ, R4 ;  /* 0x000000ffff07c224 */ /* 0x004fe200078e0004 */
        /* <DEDUP_REMOVED lines=170> */
.L_x_1399:
        /* <DEDUP_REMOVED lines=19> */
.L_x_1420:
        /* <DEDUP_REMOVED lines=12> */
[----:B------:R-:W2:Y:S01]  /*1c460*/  LDL.LU R22, [R1] ;  /* 0x0000000001167983 */ /* 0x000ea20000300800 */
[----:B------:R-:W-:Y:S01]  /*1c470*/  IMAD.MOV.U32 R2, RZ, RZ, 0x368 ;  /* 0x00000368ff027424 */ /* 0x000fe200078e00ff */
[----:B------:R-:W-:-:S04]  /*1c480*/  ISETP.GT.AND P2, PT, R19, 0x1, PT ;  /* 0x000000011300780c */ /* 0x000fc80003f44270 */
[----:B------:R-:W-:-:S04]  /*1c490*/  SEL R2, R2, 0x328, P2 ;  /* 0x0000032802027807 */ /* 0x000fc80001000000 */
[----:B------:R3:W4:Y:S08]  /*1c4a0*/  LDC.64 R10, c[0x0][R2+0x170] ;  /* 0x00005c00020a7b82 */ /* 0x0007300000000a00 */
[----:B------:R3:W5:Y:S08]  /*1c4b0*/  LDC.64 R8, c[0x0][R2+0x168] ;  /* 0x00005a0002087b82 */ /* 0x0007700000000a00 */
[----:B------:R3:W1:Y:S08]  /*1c4c0*/  LDC.64 R16, c[0x0][R2+0x178] ;  /* 0x00005e0002107b82 */ /* 0x0006700000000a00 */
[----:B------:R3:W1:Y:S02]  /*1c4d0*/  LDC.64 R12, c[0x0][R2+0x160] ;  /* 0x00005800020c7b82 */ /* 0x0006640000000a00 */
[----:B---3--:R-:W-:-:S02]  /*1c4e0*/  IMAD.MOV.U32 R2, RZ, RZ, c[0x0][0x4e8] ;  /* 0x00013a00ff027624 */ /* 0x008fc400078e00ff */
[-C--:B----4-:R-:W-:Y:S02]  /*1c4f0*/  IMAD R5, R11, R3.reuse, RZ ;  /* 0x000000030b057224 */ /* 0x090fe400078e02ff */
[----:B------:R-:W-:Y:S01]  /*1c500*/  IMAD.WIDE.U32 R6, R10, R3, RZ ;  /* 0x000000030a067225 */ /* 0x000fe200078e00ff */
[----:B------:R-:W-:Y:S02]  /*1c510*/  ISETP.NE.AND P0, PT, R2, 0x1, PT ;  /* 0x000000010200780c */ /* 0x000fe40003f05270 */
[----:B------:R-:W-:Y:S01]  /*1c520*/  MOV R2, R14 ;  /* 0x0000000e00027202 */ /* 0x000fe20000000f00 */
[----:B------:R-:W-:Y:S02]  /*1c530*/  IMAD R10, R10, R20, R5 ;  /* 0x000000140a0a7224 */ /* 0x000fe400078e0205 */
[-C--:B-----5:R-:W-:Y:S02]  /*1c540*/  IMAD R11, R9, R4.reuse, RZ ;  /* 0x00000004090b7224 */ /* 0x0a0fe400078e02ff */
[----:B------:R-:W-:Y:S01]  /*1c550*/  IMAD.WIDE.U32 R8, R8, R4, RZ ;  /* 0x0000000408087225 */ /* 0x000fe200078e00ff */
[----:B------:R-:W-:-:S03]  /*1c560*/  IADD3 R7, R7, R10, RZ ;  /* 0x0000000a07077210 */ /* 0x000fc60007ffe0ff */
[----:B------:R-:W-:Y:S02]  /*1c570*/  IMAD.IADD R11, R9, 0x1, R11 ;  /* 0x00000001090b7824 */ /* 0x000fe400078e020b */
[----:B------:R-:W-:-:S05]  /*1c580*/  @P0 IMAD.HI.U32 R21, R14, c[0x0][0x4ec], RZ ;  /* 0x00013b000e150a27 */ /* 0x000fca00078e00ff */
[----:B------:R-:W-:Y:S02]  /*1c590*/  @P0 SHF.R.U32.HI R2, RZ, c[0x0][0x4f0], R21 ;  /* 0x00013c00ff020a19 */ /* 0x000fe40000011615 */
[----:B------:R-:W-:-:S03]  /*1c5a0*/  IADD3 R21, P1, P0, R6, R8, R0 ;  /* 0x0000000806157210 */ /* 0x000fc6000783e000 */
[----:B------:R-:W-:Y:S01]  /*1c5b0*/  IMAD.MOV R6, RZ, RZ, -R2 ;  /* 0x000000ffff067224 */ /* 0x000fe200078e0a02 */
[----:B------:R-:W-:-:S03]  /*1c5c0*/  IADD3.X R11, R7, R11, R18, P1, P0 ;  /* 0x0000000b070b7210 */ /* 0x000fc60000fe0412 */
[----:B------:R-:W-:-:S05]  /*1c5d0*/  IMAD R6, R6, c[0x0][0x4e8], R14 ;  /* 0x00013a0006067a24 */ /* 0x000fca00078e020e */
[----:B------:R-:W-:Y:S02]  /*1c5e0*/  SHF.R.S32.HI R7, RZ, 0x1f, R6 ;  /* 0x0000001fff077819 */ /* 0x000fe40000011406 */
[----:B--2---:R-:W-:-:S05]  /*1c5f0*/  SEL R5, R22, RZ, P2 ;  /* 0x000000ff16057207 */ /* 0x004fca0001000000 */
[-C--:B-1----:R-:W-:Y:S02]  /*1c600*/  IMAD R10, R17, R5.reuse, RZ ;  /* 0x00000005110a7224 */ /* 0x082fe400078e02ff */
[----:B------:R-:W-:Y:S01]  /*1c610*/  IMAD.WIDE.U32 R8, R16, R5, RZ ;  /* 0x0000000510087225 */ /* 0x000fe200078e00ff */
[----:B------:R-:W-:-:S04]  /*1c620*/  SHF.R.S32.HI R5, RZ, 0x1f, R2 ;  /* 0x0000001fff057819 */ /* 0x000fc80000011402 */
[----:B------:R-:W-:Y:S01]  /*1c630*/  IADD3 R9, R9, R10, RZ ;  /* 0x0000000a09097210 */ /* 0x000fe20007ffe0ff */
[----:B------:R-:W-:Y:S01]  /*1c640*/  IMAD.MOV.U32 R10, RZ, RZ, c[0x0][0x4a8] ;  /* 0x00012a00ff0a7624 */ /* 0x000fe200078e00ff */
[----:B------:R-:W-:Y:S01]  /*1c650*/  IADD3 R8, P1, P0, R2, R21, R8 ;  /* 0x0000001502087210 */ /* 0x000fe2000783e008 */
[----:B------:R-:W-:-:S03]  /*1c660*/  IMAD R2, R13, R6, RZ ;  /* 0x000000060d027224 */ /* 0x000fc600078e02ff */
[----:B------:R-:W-:Y:S01]  /*1c670*/  IADD3.X R9, R5, R11, R9, P1, P0 ;  /* 0x0000000b05097210 */ /* 0x000fe20000fe0409 */
[----:B------:R-:W-:Y:S01]  /*1c680*/  IMAD R2, R12, R7, R2 ;  /* 0x000000070c027224 */ /* 0x000fe200078e0202 */
[----:B------:R-:W-:-:S03]  /*1c690*/  MOV R5, c[0x0][0x4ac] ;  /* 0x00012b0000057a02 */ /* 0x000fc60000000f00 */
[----:B------:R-:W-:Y:S01]  /*1c6a0*/  IMAD.WIDE.U32 R6, R12, R6, R8 ;  /* 0x000000060c067225 */ /* 0x000fe200078e0008 */
[----:B------:R-:W-:Y:S02]  /*1c6b0*/  SEL R8, R10, c[0x0][0x450], P2 ;  /* 0x000114000a087a07 */ /* 0x000fe40001000000 */
[----:B------:R-:W-:Y:S01]  /*1c6c0*/  SEL R5, R5, c[0x0][0x454], P2 ;  /* 0x0001150005057a07 */ /* 0x000fe20001000000 */
[----:B------:R-:W-:Y:S01]  /*1c6d0*/  IMAD.IADD R2, R7, 0x1, R2 ;  /* 0x0000000107027824 */ /* 0x000fe200078e0202 */
[----:B------:R-:W-:-:S04]  /*1c6e0*/  LEA R8, P0, R6, R8, 0x2 ;  /* 0x0000000806087211 */ /* 0x000fc800078010ff */
[----:B------:R-:W-:Y:S02]  /*1c6f0*/  LEA.HI.X R9, R6, R5, R2, 0x2, P0 ;  /* 0x0000000506097211 */ /* 0x000fe400000f1402 */
[----:B------:R-:W-:-:S05]  /*1c700*/  MOV R2, 0xff800000 ;  /* 0xff80000000027802 */ /* 0x000fca0000000f00 */
[----:B------:R1:W-:Y:S02]  /*1c710*/  STG.E [R8.64], R2 ;  /* 0x0000000208007986 */ /* 0x0003e4000c101908 */
.L_x_1422:
[----:B------:R-:W-:Y:S05]  /*1c720*/  BSYNC B0 ;  /* 0x0000000000007941 */ /* 0x000fea0003800000 */
.L_x_1421:
[----:B------:R-:W-:-:S13]  /*1c730*/  ISETP.GT.AND P0, PT, R19, 0x1, PT ;  /* 0x000000011300780c */ /* 0x000fda0003f04270 */
[----:B------:R-:W-:Y:S05]  /*1c740*/  @P0 BRA `(.L_x_1414) ;  /* 0x0000075000000947 */ /* 0x000fea0003800000 */
[----:B------:R-:W-:Y:S01]  /*1c750*/  MOV R5, c[0x0][0x4e8] ;  /* 0x00013a0000057a02 */ /* 0x000fe20000000f00 */
[----:B-1----:R-:W-:Y:S01]  /*1c760*/  IMAD R2, R18, c[0x0][0x3a0], RZ ;  /* 0x0000e80012027a24 */ /* 0x002fe200078e02ff */
[----:B------:R-:W1:Y:S01]  /*1c770*/  S2R R11, SR_TID.X ;  /* 0x00000000000b7919 */ /* 0x000e620000002100 */
        /* <DEDUP_REMOVED lines=12> */
[----:B------:R-:W-:Y:S01]  /*1c840*/  SHF.R.S32.HI R8, RZ, 0x1f, R0 ;  /* 0x0000001fff087819 */ /* 0x000fe20000011400 */
[----:B------:R-:W-:Y:S01]  /*1c850*/  IMAD.MOV.U32 R4, RZ, RZ, R6 ;  /* 0x000000ffff047224 */ /* 0x000fe200078e0006 */
[----:B-1----:R-:W-:-:S03]  /*1c860*/  SHF.R.S32.HI R10, RZ, 0x1f, R11 ;  /* 0x0000001fff0a7819 */ /* 0x002fc6000001140b */
[----:B------:R-:W-:Y:S01]  /*1c870*/  IMAD.WIDE.U32 R6, R3, c[0x0][0x3f0], R4 ;  /* 0x0000fc0003067a25 */ /* 0x000fe200078e0004 */
[----:B------:R-:W-:Y:S02]  /*1c880*/  IADD3 R4, -R0, RZ, RZ ;  /* 0x000000ff00047210 */ /* 0x000fe40007ffe1ff */
[----:B------:R-:W-:Y:S01]  /*1c890*/  LEA.HI R10, R10, R11, RZ, 0x3 ;  /* 0x0000000b0a0a7211 */ /* 0x000fe200078f18ff */
[----:B------:R-:W-:Y:S01]  /*1c8a0*/  IMAD R5, R8, c[0x0][0x3e0], RZ ;  /* 0x0000f80008057a24 */ /* 0x000fe200078e02ff */
[----:B------:R-:W-:Y:S01]  /*1c8b0*/  IADD3 R3, R7, R9, RZ ;  /* 0x0000000907037210 */ /* 0x000fe20007ffe0ff */
[----:B------:R-:W-:Y:S01]  /*1c8c0*/  IMAD R4, R4, c[0x0][0x4e8], R2 ;  /* 0x00013a0004047a24 */ /* 0x000fe200078e0202 */
[----:B------:R-:W-:Y:S01]  /*1c8d0*/  SHF.R.S32.HI R10, RZ, 0x3, R10 ;  /* 0x00000003ff0a7819 */ /* 0x000fe2000001140a */
[----:B------:R-:W-:Y:S02]  /*1c8e0*/  IMAD.MOV.U32 R2, RZ, RZ, R6 ;  /* 0x000000ffff027224 */ /* 0x000fe400078e0006 */
[----:B------:R-:W-:-:S02]  /*1c8f0*/  IMAD R5, R0, c[0x0][0x3e4], R5 ;  /* 0x0000f90000057a24 */ /* 0x000fc400078e0205 */
        /* <DEDUP_REMOVED lines=12> */
.L_x_1492:
[----:B------:R-:W-:Y:S05]  /*1c9c0*/  BRA.DIV ~URZ, `(.L_x_1424) ;  /* 0x000039927f007947 */ /* 0x000fea000b800000 */
[----:B------:R3:W4:Y:S02]  /*1c9d0*/  SHFL.IDX PT, R0, R7, RZ, 0x181f ;  /* 0x00181fff07007589 */ /* 0x00072400000e0000 */
.L_x_1493:
        /* <DEDUP_REMOVED lines=16> */
.L_x_1426:
[----:B------:R-:W-:Y:S05]  /*1cae0*/  BSYNC B0 ;  /* 0x0000000000007941 */ /* 0x000fea0003800000 */
.L_x_1425:
[----:B------:R-:W-:Y:S05]  /*1caf0*/  BRA.DIV ~URZ, `(.L_x_1427) ;  /* 0x000038c27f007947 */ /* 0x000fea000b800000 */
[----:B--2---:R2:W1:Y:S04]  /*1cb00*/  SHFL.IDX PT, R8, R6, 0x1, 0x181f ;  /* 0x00381f0006087f89 */ /* 0x00446800000e0000 */
[----:B----4-:R2:W4:Y:S02]  /*1cb10*/  SHFL.IDX PT, R0, R7, 0x1, 0x181f ;  /* 0x00381f0007007f89 */ /* 0x01052400000e0000 */
.L_x_1494:
        /* <DEDUP_REMOVED lines=16> */
.L_x_1429:
[----:B------:R-:W-:Y:S05]  /*1cc20*/  BSYNC B0 ;  /* 0x0000000000007941 */ /* 0x000fea0003800000 */
.L_x_1428:
[----:B------:R-:W-:Y:S05]  /*1cc30*/  BRA.DIV ~URZ, `(.L_x_1430) ;  /* 0x000038427f007947 */ /* 0x000fea000b800000 */
[----:B-1----:R1:W2:Y:S02]  /*1cc40*/  SHFL.IDX PT, R8, R6, 0x2, 0x181f ;  /* 0x00581f0006087f89 */ /* 0x0022a400000e0000 */
.L_x_1495:
[----:B------:R-:W-:Y:S05]  /*1cc50*/  BRA.DIV ~URZ, `(.L_x_1431) ;  /* 0x000038927f007947 */ /* 0x000fea000b800000 */
[----:B----4-:R4:W1:Y:S02]  /*1cc60*/  SHFL.IDX PT, R0, R7, 0x2, 0x181f ;  /* 0x00581f0007007f89 */ /* 0x01086400000e0000 */
.L_x_1496:
        /* <DEDUP_REMOVED lines=16> */
.L_x_1433:
[----:B------:R-:W-:Y:S05]  /*1cd70*/  BSYNC B0 ;  /* 0x0000000000007941 */ /* 0x000fea0003800000 */
.L_x_1432:
[----:B------:R-:W-:Y:S05]  /*1cd80*/  BRA.DIV ~URZ, `(.L_x_1434) ;  /* 0x000037c27f007947 */ /* 0x000fea000b800000 */
[----:B-12---:R-:W1:Y:S04]  /*1cd90*/  SHFL.IDX PT, R6, R6, 0x3, 0x181f ;  /* 0x00781f0006067f89 */ /* 0x006e6800000e0000 */
[----:B---34-:R-:W2:Y:S02]  /*1cda0*/  SHFL.IDX PT, R7, R7, 0x3, 0x181f ;  /* 0x00781f0007077f89 */ /* 0x018ea400000e0000 */
.L_x_1497:
[----:B------:R-:W-:-:S04]  /*1cdb0*/  IADD3 R4, R4, 0x60, RZ ;  /* 0x0000006004047810 */ /* 0x000fc80007ffe0ff */
        /* <DEDUP_REMOVED lines=14> */
.L_x_1414:
[----:B------:R-:W-:Y:S05]  /*1cea0*/  BSYNC B1 ;  /* 0x0000000000017941 */ /* 0x000fea0003800000 */
.L_x_1398:
[----:B-1-3--:R-:W3:Y:S02]  /*1ceb0*/  LDL R0, [R1+0x54] ;  /* 0x0000540001007983 */ /* 0x00aee40000100800 */
[----:B---3--:R-:W-:-:S13]  /*1cec0*/  ISETP.NE.AND P0, PT, R0, RZ, PT ;  /* 0x000000ff0000720c */ /* 0x008fda0003f05270 */
[----:B------:R-:W-:Y:S01]  /*1ced0*/  @P0 WARPSYNC 0xffffffff ;  /* 0xffffffff00000948 */ /* 0x000fe20003800000 */
[----:B------:R-:W-:Y:S06]  /*1cee0*/  @P0 BAR.SYNC.DEFER_BLOCKING 0x5, 0x100 ;  /* 0x0144000000000b1d */ /* 0x000fec0000010000 */
[----:B------:R-:W1:Y:S04]  /*1cef0*/  @P0 LDS.128 R244, [0x18100] ;  /* 0x01810000fff40984 */ /* 0x000e680000000c00 */
[----:B------:R-:W-:Y:S06]  /*1cf00*/  @P0 BAR.ARV 0x4, 0x100 ;  /* 0x0104000000000b1d */ /* 0x000fec0000002000 */
[----:B------:R-:W-:Y:S05]  /*1cf10*/  @P0 BRA `(.L_x_1435) ;  /* 0x00000f6000000947 */ /* 0x000fea0003800000 */
[----:B------:R-:W3:Y:S01]  /*1cf20*/  S2R R0, SR_TID.X ;  /* 0x0000000000007919 */ /* 0x000ee20000002100 */
[----:B------:R-:W-:Y:S01]  /*1cf30*/  IMAD.MOV.U32 R8, RZ, RZ, RZ ;  /* 0x000000ffff087224 */ /* 0x000fe200078e00ff */
[----:B---3--:R-:W-:-:S04]  /*1cf40*/  LOP3.LUT R13, R0, 0x1f, RZ, 0xc0, !PT ;  /* 0x0000001f000d7812 */ /* 0x008fc800078ec0ff */
[----:B------:R-:W-:Y:S01]  /*1cf50*/  ISETP.NE.AND P6, PT, R13, 0x1f, PT ;  /* 0x0000001f0d00780c */ /* 0x000fe20003fc5270 */
[----:B------:R-:W-:Y:S10]  /*1cf60*/  BRA.DIV ~URZ, `(.L_x_1436) ;  /* 0x000036b27f007947 */ /* 0x000ff4000b800000 */
[----:B------:R3:W4:Y:S02]  /*1cf70*/  SHFL.IDX PT, R9, R28, RZ, 0x1f ;  /* 0x00001fff1c097589 */ /* 0x00072400000e0000 */
.L_x_1498:
[----:B------:R-:W-:Y:S05]  /*1cf80*/  BRA.DIV ~URZ, `(.L_x_1437) ;  /* 0x000037027f007947 */ /* 0x000fea000b800000 */
[----:B------:R3:W4:Y:S02]  /*1cf90*/  SHFL.IDX PT, R6, R28, 0x1, 0x1f ;  /* 0x00201f001c067f89 */ /* 0x00072400000e0000 */
.L_x_1499:
[----:B-1----:R-:W-:Y:S02]  /*1cfa0*/  IMAD.IADD R0, R247, 0x1, R13 ;  /* 0x00000001f7007824 */ /* 0x002fe400078e020d */
[----:B--2-4-:R-:W-:-:S03]  /*1cfb0*/  IMAD.MOV.U32 R7, RZ, RZ, RZ ;  /* 0x000000ffff077224 */ /* 0x014fc600078e00ff */
[----:B------:R-:W-:-:S13]  /*1cfc0*/  ISETP.GE.OR P0, PT, R0, c[0x0][0x53c], !P6 ;  /* 0x00014f0000007a0c */ /* 0x000fda0007706670 */
[----:B------:R-:W-:Y:S01]  /*1cfd0*/  @!P0 MOV R2, 0x4 ;  /* 0x0000000400028802 */ /* 0x000fe20000000f00 */
[----:B------:R-:W-:-:S04]  /*1cfe0*/  @!P0 IMAD.MOV.U32 R4, RZ, RZ, 0x4 ;  /* 0x00000004ff048424 */ /* 0x000fc800078e00ff */
[----:B------:R-:W-:-:S04]  /*1cff0*/  @!P0 IMAD.WIDE R4, R0, R4, c[0x0][0x580] ;  /* 0x0001600000048625 */ /* 0x000fc800078e0204 */
[----:B------:R-:W-:Y:S01]  /*1d000*/  @!P0 IMAD.WIDE R2, R0, R2, c[0x0][0x578] ;  /* 0x00015e0000028625 */ /* 0x000fe200078e0202 */
[----:B------:R-:W2:Y:S04]  /*1d010*/  @!P0 LDG.E R7, [R4.64] ;  /* 0x0000000804078981 */ /* 0x000ea8000c1e1900 */
[----:B------:R-:W2:Y:S01]  /*1d020*/  @!P0 LDG.E R8, [R2.64] ;  /* 0x0000000802088981 */ /* 0x000ea2000c1e1900 */
[C---:B------:R-:W-:Y:S02]  /*1d030*/  ISETP.GE.U32.AND P4, PT, R13.reuse, 0x10, PT ;  /* 0x000000100d00780c */ /* 0x040fe40003f86070 */
[C---:B------:R-:W-:Y:S02]  /*1d040*/  ISETP.GE.U32.AND P3, PT, R13.reuse, 0x8, PT ;  /* 0x000000080d00780c */ /* 0x040fe40003f66070 */
[----:B------:R-:W-:-:S02]  /*1d050*/  ISETP.GE.U32.AND P2, PT, R13, 0x4, PT ;  /* 0x000000040d00780c */ /* 0x000fc40003f46070 */
[C---:B------:R-:W-:Y:S02]  /*1d060*/  ISETP.GE.U32.AND P1, PT, R13.reuse, 0x2, PT ;  /* 0x000000020d00780c */ /* 0x040fe40003f26070 */
[----:B------:R-:W-:Y:S02]  /*1d070*/  ISETP.NE.AND P5, PT, R13, RZ, PT ;  /* 0x000000ff0d00720c */ /* 0x000fe40003fa5270 */
[----:B------:R-:W-:Y:S01]  /*1d080*/  MOV R12, RZ ;  /* 0x000000ff000c7202 */ /* 0x000fe20000000f00 */
[----:B--2---:R-:W-:Y:S01]  /*1d090*/  IMAD R0, R8, R7, RZ ;  /* 0x0000000708007224 */ /* 0x004fe200078e02ff */
[----:B------:R-:W-:Y:S07]  /*1d0a0*/  BRA.DIV ~URZ, `(.L_x_1438) ;  /* 0x000036527f007947 */ /* 0x000fee000b800000 */
[----:B------:R1:W2:Y:S02]  /*1d0b0*/  SHFL.UP PT, R4, R0, 0x1, RZ ;  /* 0x0420000000047989 */ /* 0x0002a400000e00ff */
.L_x_1500:
        /* <DEDUP_REMOVED lines=16> */
.L_x_1501:
[----:B--2---:R-:W-:Y:S01]  /*1d1c0*/  IMAD R0, R0, c[0x0][0x538], RZ ;  /* 0x00014e0000007a24 */ /* 0x004fe200078e02ff */
[----:B------:R-:W-:Y:S04]  /*1d1d0*/  BSSY B1, `(.L_x_1440) ;  /* 0x00000c5000017945 */ /* 0x000fe80003800000 */
[----:B------:R-:W-:-:S04]  /*1d1e0*/  IADD3 R6, R0, R6, RZ ;  /* 0x0000000600067210 */ /* 0x000fc80007ffe0ff */
[----:B------:R-:W-:-:S13]  /*1d1f0*/  ISETP.GT.AND P0, PT, R6, R9, PT ;  /* 0x000000090600720c */ /* 0x000fda0003f04270 */
[----:B------:R-:W-:Y:S05]  /*1d200*/  @P0 BRA `(.L_x_1441) ;  /* 0x0000025000000947 */ /* 0x000fea0003800000 */
.L_x_1445:
        /* <DEDUP_REMOVED lines=17> */
.L_x_1502:
        /* <DEDUP_REMOVED lines=16> */
.L_x_1503:
[----:B--2---:R-:W-:-:S05]  /*1d420*/  IMAD R0, R0, c[0x0][0x538], RZ ;  /* 0x00014e0000007a24 */ /* 0x004fca00078e02ff */
[----:B------:R-:W-:-:S04]  /*1d430*/  IADD3 R6, R0, R6, RZ ;  /* 0x0000000600067210 */ /* 0x000fc80007ffe0ff */
[----:B------:R-:W-:-:S13]  /*1d440*/  ISETP.GT.AND P0, PT, R6, R9, PT ;  /* 0x000000090600720c */ /* 0x000fda0003f04270 */
[----:B-1-3--:R-:W-:Y:S05]  /*1d450*/  @!P0 BRA `(.L_x_1445) ;  /* 0xfffffdb000008947 */ /* 0x00afea000383ffff */
.L_x_1441:
[----:B------:R-:W-:-:S05]  /*1d460*/  IADD3 R11, -R0, R6, RZ ;  /* 0x00000006000b7210 */ /* 0x000fca0007ffe1ff */
[----:B------:R-:W-:-:S05]  /*1d470*/  IMAD R0, R4, c[0x0][0x538], R11 ;  /* 0x00014e0004007a24 */ /* 0x000fca00078e020b */
[----:B------:R-:W-:Y:S01]  /*1d480*/  ISETP.GT.AND P0, PT, R0, R9, PT ;  /* 0x000000090000720c */ /* 0x000fe20003f04270 */
[----:B------:R-:W-:-:S12]  /*1d490*/  BRA.DIV ~URZ, `(.L_x_1446) ;  /* 0x000036327f007947 */ /* 0x000fd8000b800000 */
[----:B------:R-:W-:-:S04]  /*1d4a0*/  VOTE.ANY R10, PT, !P0 ;  /* 0x00000000000a7806 */ /* 0x000fc800040e0100 */
.L_x_1504:
[----:B------:R-:W2:Y:S02]  /*1d4b0*/  POPC R6, R10 ;  /* 0x0000000a00067309 */ /* 0x000ea40000000000 */
[----:B--2---:R-:W-:Y:S01]  /*1d4c0*/  IADD3 R247, R6, R247, RZ ;  /* 0x000000f706f77210 */ /* 0x004fe20007ffe0ff */
[----:B------:R-:W-:Y:S05]  /*1d4d0*/  BRA.DIV ~URZ, `(.L_x_1447) ;  /* 0x000036427f007947 */ /* 0x000fea000b800000 */
[----:B------:R2:W4:Y:S04]  /*1d4e0*/  SHFL.IDX PT, R7, R7, R6, 0x1f ;  /* 0x00001f0607077589 */ /* 0x00052800000e0000 */
[----:B------:R2:W1:Y:S02]  /*1d4f0*/  SHFL.IDX PT, R5, R8, R6, 0x1f ;  /* 0x00001f0608057589 */ /* 0x00046400000e0000 */
.L_x_1505:
[----:B------:R-:W-:Y:S01]  /*1d500*/  ISETP.NE.AND P0, PT, R10, RZ, PT ;  /* 0x000000ff0a00720c */ /* 0x000fe20003f05270 */
[----:B------:R-:W-:-:S12]  /*1d510*/  BSSY B0, `(.L_x_1448) ;  /* 0x0000005000007945 */ /* 0x000fd80003800000 */
[----:B------:R-:W-:Y:S05]  /*1d520*/  @!P0 BRA `(.L_x_1449) ;  /* 0x0000003000008947 */ /* 0x000fea0003800000 */
[----:B--2---:R-:W-:Y:S01]  /*1d530*/  IADD3 R6, R6, -0x1, RZ ;  /* 0xffffffff06067810 */ /* 0x004fe20007ffe0ff */
[----:B------:R-:W-:Y:S05]  /*1d540*/  BRA.DIV ~URZ, `(.L_x_1450) ;  /* 0x000036a27f007947 */ /* 0x000fea000b800000 */
[----:B------:R2:W3:Y:S02]  /*1d550*/  SHFL.IDX PT, R12, R4, R6, 0x1f ;  /* 0x00001f06040c7589 */ /* 0x0004e400000e0000 */
.L_x_1449:
[----:B------:R-:W-:Y:S05]  /*1d560*/  BSYNC B0 ;  /* 0x0000000000007941 */ /* 0x000fea0003800000 */
.L_x_1448:
        /* <DEDUP_REMOVED lines=67> */
.L_x_1452:
        /* <DEDUP_REMOVED lines=64> */
.L_x_1453:
[----:B------:R-:W-:Y:S05]  /*1dda0*/  BSYNC B0 ;  /* 0x0000000000007941 */ /* 0x000fea0003800000 */
.L_x_1451:
[----:B------:R-:W-:-:S04]  /*1ddb0*/  LOP3.LUT R2, RZ, R2, RZ, 0x33, !PT ;  /* 0x00000002ff027212 */ /* 0x000fc800078e33ff */
[----:B------:R-:W-:Y:S01]  /*1ddc0*/  IADD3 R245, R2, R7, RZ ;  /* 0x0000000702f57210 */ /* 0x000fe20007ffe0ff */
[----:B------:R-:W-:Y:S05]  /*1ddd0*/  BRA `(.L_x_1454) ;  /* 0x0000004000007947 */ /* 0x000fea0003800000 */
.L_x_1442:
[----:B------:R-:W-:Y:S01]  /*1dde0*/  IMAD.MOV.U32 R244, RZ, RZ, R9 ;  /* 0x000000fffff47224 */ /* 0x000fe200078e0009 */
[----:B------:R-:W-:Y:S01]  /*1ddf0*/  MOV R246, RZ ;  /* 0x000000ff00f67202 */ /* 0x000fe20000000f00 */
[----:B------:R-:W-:Y:S01]  /*1de00*/  IMAD.MOV.U32 R245, RZ, RZ, RZ ;  /* 0x000000fffff57224 */ /* 0x000fe200078e00ff */
[----:B------:R-:W-:Y:S02]  /*1de10*/  MOV R247, c[0x0][0x53c] ;  /* 0x00014f0000f77a02 */ /* 0x000fe40000000f00 */
.L_x_1454:
[----:B------:R-:W-:Y:S05]  /*1de20*/  BSYNC B1 ;  /* 0x0000000000017941 */ /* 0x000fea0003800000 */
.L_x_1440:
[----:B------:R-:W-:Y:S01]  /*1de30*/  WARPSYNC 0xffffffff ;  /* 0xffffffff00007948 */ /* 0x000fe20003800000 */
[----:B------:R-:W-:Y:S01]  /*1de40*/  BAR.SYNC.DEFER_BLOCKING 0x4, 0x100 ;  /* 0x0104000000007b1d */ /* 0x000fe20000010000 */
[----:B------:R-:W-:-:S13]  /*1de50*/  ISETP.NE.AND P0, PT, R13, RZ, PT ;  /* 0x000000ff0d00720c */ /* 0x000fda0003f05270 */
[----:B------:R2:W-:Y:S04]  /*1de60*/  @!P0 STS.128 [0x18100], R244 ;  /* 0x018100f4ff008388 */ /* 0x0005e80000000c00 */
[----:B------:R-:W-:Y:S06]  /*1de70*/  BAR.ARV 0x5, 0x100 ;  /* 0x0144000000007b1d */ /* 0x000fec0000002000 */
.L_x_1435:
[----:B-1----:R-:W-:-:S13]  /*1de80*/  ISETP.GE.AND P0, PT, R247, c[0x0][0x53c], PT ;  /* 0x00014f00f7007a0c */ /* 0x002fda0003f06270 */
[----:B--234-:R-:W-:Y:S01]  /*1de90*/  @P0 CALL.REL.NOINC `(.L_x_1455) ;  /* 0x0000001000000944 */ /* 0x01cfe20003c00000 */
[----:B------:R-:W-:Y:S05]  /*1dea0*/  BRA `(.L_x_1456) ;  /* 0xfffe420000007947 */ /* 0x000fea000383ffff */
.L_x_1455:
[----:B------:R-:W-:Y:S05]  /*1deb0*/  EXIT ;  /* 0x000000000000794d */ /* 0x000fea0003800000 */
.L_x_1266:
[----:B------:R-:W-:Y:S01]  /*1dec0*/  IMAD.MOV.U32 R0, RZ, RZ, R5 ;  /* 0x000000ffff007224 */ /* 0x000fe200078e0005 */
[----:B------:R-:W-:Y:S02]  /*1ded0*/  MOV R3, 0x1 ;  /* 0x0000000100037802 */ /* 0x000fe40000000f00 */
[----:B------:R-:W-:Y:S02]  /*1dee0*/  MOV R2, 0x1df00 ;  /* 0x0001df0000027802 */ /* 0x000fe40000000f00 */
[----:B--2---:R-:W-:Y:S05]  /*1def0*/  CALL.REL.NOINC `($__internal_24_$__cuda_sm70_shflsync_up_p) ;  /* 0x00002e1000007944 */ /* 0x004fea0003c00000 */
[----:B------:R-:W-:Y:S01]  /*1df00*/  MOV R0, R4 ;  /* 0x0000000400007202 */ /* 0x000fe20000000f00 */
[----:B------:R-:W-:Y:S05]  /*1df10*/  BRA `(.L_x_1457) ;  /* 0xfffe252000007947 */ /* 0x000fea000383ffff */
.L_x_1267:
[----:B------:R-:W-:Y:S01]  /*1df20*/  IMAD.MOV.U32 R0, RZ, RZ, R5 ;  /* 0x000000ffff007224 */ /* 0x000fe200078e0005 */
[----:B------:R-:W-:Y:S02]  /*1df30*/  MOV R3, 0x2 ;  /* 0x0000000200037802 */ /* 0x000fe40000000f00 */
[----:B------:R-:W-:Y:S02]  /*1df40*/  MOV R2, 0x1df60 ;  /* 0x0001df6000027802 */ /* 0x000fe40000000f00 */
[----:B--2---:R-:W-:Y:S05]  /*1df50*/  CALL.REL.NOINC `($__internal_24_$__cuda_sm70_shflsync_up_p) ;  /* 0x00002db000007944 */ /* 0x004fea0003c00000 */
[----:B------:R-:W-:Y:S01]  /*1df60*/  SEL R4, R4, RZ, P4 ;  /* 0x000000ff04047207 */ /* 0x000fe20002000000 */
[----:B------:R-:W-:Y:S01]  /*1df70*/  IMAD.MOV.U32 R3, RZ, RZ, 0x4 ;  /* 0x00000004ff037424 */ /* 0x000fe200078e00ff */
[----:B------:R-:W-:-:S03]  /*1df80*/  MOV R2, 0x1dfb0 ;  /* 0x0001dfb000027802 */ /* 0x000fc60000000f00 */
[----:B------:R-:W-:Y:S02]  /*1df90*/  IMAD.IADD R0, R5, 0x1, R4 ;  /* 0x0000000105007824 */ /* 0x000fe400078e0204 */
[----:B------:R-:W-:Y:S05]  /*1dfa0*/  CALL.REL.NOINC `($__internal_24_$__cuda_sm70_shflsync_up_p) ;  /* 0x00002d6000007944 */ /* 0x000fea0003c00000 */
        /* <DEDUP_REMOVED lines=10> */
[----:B------:R-:W-:Y:S02]  /*1e050*/  SEL R4, R4, RZ, P1 ;  /* 0x000000ff04047207 */ /* 0x000fe40000800000 */
[----:B------:R-:W-:Y:S02]  /*1e060*/  MOV R3, 0x1f ;  /* 0x0000001f00037802 */ /* 0x000fe40000000f00 */
[----:B------:R-:W-:Y:S01]  /*1e070*/  MOV R2, 0x1e0c0 ;  /* 0x0001e0c000027802 */ /* 0x000fe20000000f00 */
[----:B------:R-:W-:Y:S02]  /*1e080*/  IMAD.IADD R4, R0, 0x1, R4 ;  /* 0x0000000100047824 */ /* 0x000fe400078e0204 */
[----:B------:R-:W-:Y:S02]  /*1e090*/  IMAD.MOV.U32 R0, RZ, RZ, 0x1f ;  /* 0x0000001fff007424 */ /* 0x000fe400078e00ff */
[----:B------:R-:W-:Y:S02]  /*1e0a0*/  IMAD.MOV.U32 R29, RZ, RZ, R4 ;  /* 0x000000ffff1d7224 */ /* 0x000fe400078e0004 */
[----:B------:R-:W-:Y:S05]  /*1e0b0*/  CALL.REL.NOINC `($__internal_23_$__cuda_sm70_shflsync_idx_p) ;  /* 0x00002c0000007944 */ /* 0x000fea0003c00000 */
[----:B------:R-:W-:Y:S05]  /*1e0c0*/  BRA `(.L_x_1458) ;  /* 0xfffe247000007947 */ /* 0x000fea000383ffff */
.L_x_1269:
[----:B------:R-:W-:Y:S02]  /*1e0d0*/  SEL R0, RZ, 0x1, P0 ;  /* 0x00000001ff007807 */ /* 0x000fe40000000000 */
[----:B------:R-:W-:-:S02]  /*1e0e0*/  MOV R2, 0x1e100 ;  /* 0x0001e10000027802 */ /* 0x000fc40000000f00 */
[----:B--2---:R-:W-:Y:S05]  /*1e0f0*/  CALL.REL.NOINC `($__internal_25_$__cuda_sm70_votesync_ballot) ;  /* 0x00002c7000007944 */ /* 0x004fea0003c00000 */
[----:B------:R-:W-:Y:S01]  /*1e100*/  MOV R10, R0 ;  /* 0x00000000000a7202 */ /* 0x000fe20000000f00 */
[----:B------:R-:W-:Y:S05]  /*1e110*/  BRA `(.L_x_1459) ;  /* 0xfffe24b000007947 */ /* 0x000fea000383ffff */
.L_x_1270:
[----:B------:R-:W-:Y:S01]  /*1e120*/  IMAD.MOV.U32 R29, RZ, RZ, R9 ;  /* 0x000000ffff1d7224 */ /* 0x000fe200078e0009 */
[----:B------:R-:W-:Y:S01]  /*1e130*/  MOV R0, R5 ;  /* 0x0000000500007202 */ /* 0x000fe20000000f00 */
[----:B------:R-:W-:Y:S01]  /*1e140*/  IMAD.MOV.U32 R3, RZ, RZ, 0x1f ;  /* 0x0000001fff037424 */ /* 0x000fe200078e00ff */
[----:B------:R-:W-:-:S02]  /*1e150*/  MOV R2, 0x1e170 ;  /* 0x0001e17000027802 */ /* 0x000fc40000000f00 */
[----:B------:R-:W-:Y:S05]  /*1e160*/  CALL.REL.NOINC `($__internal_23_$__cuda_sm70_shflsync_idx_p) ;  /* 0x00002b5000007944 */ /* 0x000fea0003c00000 */
[----:B------:R-:W-:Y:S01]  /*1e170*/  IMAD.MOV.U32 R12, RZ, RZ, R0 ;  /* 0x000000ffff0c7224 */ /* 0x000fe200078e0000 */
[----:B------:R-:W-:Y:S01]  /*1e180*/  MOV R29, R8 ;  /* 0x00000008001d7202 */ /* 0x000fe20000000f00 */
[----:B------:R-:W-:Y:S01]  /*1e190*/  IMAD.MOV.U32 R6, RZ, RZ, RZ ;  /* 0x000000ffff067224 */ /* 0x000fe200078e00ff */
[----:B------:R-:W-:Y:S01]  /*1e1a0*/  MOV R0, R5 ;  /* 0x0000000500007202 */ /* 0x000fe20000000f00 */
[----:B------:R-:W-:Y:S01]  /*1e1b0*/  IMAD.MOV.U32 R3, RZ, RZ, 0x1f ;  /* 0x0000001fff037424 */ /* 0x000fe200078e00ff */
[----:B------:R-:W-:-:S02]  /*1e1c0*/  MOV R2, 0x1e1e0 ;  /* 0x0001e1e000027802 */ /* 0x000fc40000000f00 */
[----:B------:R-:W-:Y:S05]  /*1e1d0*/  CALL.REL.NOINC `($__internal_23_$__cuda_sm70_shflsync_idx_p) ;  /* 0x00002ae000007944 */ /* 0x000fea0003c00000 */
[----:B------:R-:W-:Y:S01]  /*1e1e0*/  MOV R9, R0 ;  /* 0x0000000000097202 */ /* 0x000fe20000000f00 */
[----:B------:R-:W-:Y:S05]  /*1e1f0*/  BRA `(.L_x_1460) ;  /* 0xfffe243000007947 */ /* 0x000fea000383ffff */
.L_x_1273:
[----:B------:R-:W-:Y:S01]  /*1e200*/  IMAD.MOV.U32 R29, RZ, RZ, R4 ;  /* 0x000000ffff1d7224 */ /* 0x000fe200078e0004 */
[----:B------:R-:W-:-:S02]  /*1e210*/  MOV R3, 0x1f ;  /* 0x0000001f00037802 */ /* 0x000fc40000000f00 */
[----:B------:R-:W-:Y:S02]  /*1e220*/  MOV R2, 0x1e240 ;  /* 0x0001e24000027802 */ /* 0x000fe40000000f00 */
[----:B-123--:R-:W-:Y:S05]  /*1e230*/  CALL.REL.NOINC `($__internal_23_$__cuda_sm70_shflsync_idx_p) ;  /* 0x00002a8000007944 */ /* 0x00efea0003c00000 */
[----:B------:R-:W-:Y:S01]  /*1e240*/  MOV R6, R0 ;  /* 0x0000000000067202 */ /* 0x000fe20000000f00 */
[----:B------:R-:W-:Y:S05]  /*1e250*/  BRA `(.L_x_1272) ;  /* 0xfffe243000007947 */ /* 0x000fea000383ffff */
.L_x_1312:
[----:B------:R-:W-:Y:S01]  /*1e260*/  IMAD.MOV.U32 R29, RZ, RZ, R5 ;  /* 0x000000ffff1d7224 */ /* 0x000fe200078e0005 */
[----:B------:R-:W-:Y:S01]  /*1e270*/  MOV R0, RZ ;  /* 0x000000ff00007202 */ /* 0x000fe20000000f00 */
[----:B------:R-:W-:Y:S01]  /*1e280*/  IMAD.MOV.U32 R3, RZ, RZ, 0x181f ;  /* 0x0000181fff037424 */ /* 0x000fe200078e00ff */
[----:B------:R-:W-:Y:S02]  /*1e290*/  MOV R2, 0x1e2b0 ;  /* 0x0001e2b000027802 */ /* 0x000fe40000000f00 */
[----:B-----5:R-:W-:Y:S05]  /*1e2a0*/  CALL.REL.NOINC `($__internal_23_$__cuda_sm70_shflsync_idx_p) ;  /* 0x00002a1000007944 */ /* 0x020fea0003c00000 */
[----:B------:R-:W-:Y:S01]  /*1e2b0*/  MOV R6, R0 ;  /* 0x0000000000067202 */ /* 0x000fe20000000f00 */
[----:B------:R-:W-:Y:S05]  /*1e2c0*/  BRA `(.L_x_1461) ;  /* 0xfffea11000007947 */ /* 0x000fea000383ffff */
.L_x_1313:
[----:B------:R-:W-:Y:S01]  /*1e2d0*/  IMAD.MOV.U32 R29, RZ, RZ, R7 ;  /* 0x000000ffff1d7224 */ /* 0x000fe200078e0007 */
[----:B------:R-:W-:Y:S01]  /*1e2e0*/  MOV R0, RZ ;  /* 0x000000ff00007202 */ /* 0x000fe20000000f00 */
[----:B------:R-:W-:Y:S01]  /*1e2f0*/  IMAD.MOV.U32 R3, RZ, RZ, 0x181f ;  /* 0x0000181fff037424 */ /* 0x000fe200078e00ff */
[----:B------:R-:W-:Y:S02]  /*1e300*/  MOV R2, 0x1e320 ;  /* 0x0001e32000027802 */ /* 0x000fe40000000f00 */
[----:B-12--5:R-:W-:Y:S05]  /*1e310*/  CALL.REL.NOINC `($__internal_23_$__cuda_sm70_shflsync_idx_p) ;  /* 0x000029a000007944 */ /* 0x026fea0003c00000 */
[----:B------:R-:W-:Y:S05]  /*1e320*/  BRA `(.L_x_1462) ;  /* 0xfffea0d000007947 */ /* 0x000fea000383ffff */
.L_x_1316:
[----:B------:R-:W-:Y:S01]  /*1e330*/  IMAD.MOV.U32 R29, RZ, RZ, R5 ;  /* 0x000000ffff1d7224 */ /* 0x000fe200078e0005 */
[----:B----4-:R-:W-:Y:S01]  /*1e340*/  MOV R0, 0x1 ;  /* 0x0000000100007802 */ /* 0x010fe20000000f00 */
[----:B--2---:R-:W-:Y:S01]  /*1e350*/  IMAD.MOV.U32 R3, RZ, RZ, 0x181f ;  /* 0x0000181fff037424 */ /* 0x004fe200078e00ff */
[----:B------:R-:W-:-:S02]  /*1e360*/  MOV R2, 0x1e380 ;  /* 0x0001e38000027802 */ /* 0x000fc40000000f00 */
[----:B-1-3-5:R-:W-:Y:S05]  /*1e370*/  CALL.REL.NOINC `($__internal_23_$__cuda_sm70_shflsync_idx_p) ;  /* 0x0000294000007944 */ /* 0x02afea0003c00000 */
[----:B------:R-:W-:Y:S01]  /*1e380*/  IMAD.MOV.U32 R6, RZ, RZ, R0 ;  /* 0x000000ffff067224 */ /* 0x000fe200078e0000 */
[----:B------:R-:W-:Y:S01]  /*1e390*/  MOV R0, 0x1 ;  /* 0x0000000100007802 */ /* 0x000fe20000000f00 */
[----:B------:R-:W-:Y:S01]  /*1e3a0*/  IMAD.MOV.U32 R29, RZ, RZ, R7 ;  /* 0x000000ffff1d7224 */ /* 0x000fe200078e0007 */
[----:B------:R-:W-:-:S02]  /*1e3b0*/  MOV R3, 0x181f ;  /* 0x0000181f00037802 */ /* 0x000fc40000000f00 */
[----:B------:R-:W-:Y:S02]  /*1e3c0*/  MOV R2, 0x1e3e0 ;  /* 0x0001e3e000027802 */ /* 0x000fe40000000f00 */
[----:B------:R-:W-:Y:S05]  /*1e3d0*/  CALL.REL.NOINC `($__internal_23_$__cuda_sm70_shflsync_idx_p) ;  /* 0x000028e000007944 */ /* 0x000fea0003c00000 */
[----:B------:R-:W-:Y:S05]  /*1e3e0*/  BRA `(.L_x_1463) ;  /* 0xfffea15000007947 */ /* 0x000fea000383ffff */
.L_x_1319:
[----:B------:R-:W-:Y:S01]  /*1e3f0*/  IMAD.MOV.U32 R29, RZ, RZ, R5 ;  /* 0x000000ffff1d7224 */ /* 0x000fe200078e0005 */
[----:B----4-:R-:W-:Y:S01]  /*1e400*/  MOV R0, 0x2 ;  /* 0x0000000200007802 */ /* 0x010fe20000000f00 */
[----:B-1----:R-:W-:Y:S01]  /*1e410*/  IMAD.MOV.U32 R3, RZ, RZ, 0x181f ;  /* 0x0000181fff037424 */ /* 0x002fe200078e00ff */
[----:B------:R-:W-:Y:S02]  /*1e420*/  MOV R2, 0x1e440 ;  /* 0x0001e44000027802 */ /* 0x000fe40000000f00 */
[----:B--23-5:R-:W-:Y:S05]  /*1e430*/  CALL.REL.NOINC `($__internal_23_$__cuda_sm70_shflsync_idx_p) ;  /* 0x0000288000007944 */ /* 0x02cfea0003c00000 */
[----:B------:R-:W-:Y:S01]  /*1e440*/  MOV R6, R0 ;  /* 0x0000000000067202 */ /* 0x000fe20000000f00 */
[----:B------:R-:W-:Y:S05]  /*1e450*/  BRA `(.L_x_1464) ;  /* 0xfffea21000007947 */ /* 0x000fea000383ffff */
.L_x_1320:
[----:B------:R-:W-:Y:S01]  /*1e460*/  IMAD.MOV.U32 R29, RZ, RZ, R7 ;  /* 0x000000ffff1d7224 */ /* 0x000fe200078e0007 */
[----:B----4-:R-:W-:Y:S01]  /*1e470*/  MOV R0, 0x2 ;  /* 0x0000000200007802 */ /* 0x010fe20000000f00 */
[----:B------:R-:W-:Y:S01]  /*1e480*/  IMAD.MOV.U32 R3, RZ, RZ, 0x181f ;  /* 0x0000181fff037424 */ /* 0x000fe200078e00ff */
[----:B------:R-:W-:Y:S02]  /*1e490*/  MOV R2, 0x1e4b0 ;  /* 0x0001e4b000027802 */ /* 0x000fe40000000f00 */
[----:B-123-5:R-:W-:Y:S05]  /*1e4a0*/  CALL.REL.NOINC `($__internal_23_$__cuda_sm70_shflsync_idx_p) ;  /* 0x0000281000007944 */ /* 0x02efea0003c00000 */
[----:B------:R-:W-:Y:S05]  /*1e4b0*/  BRA `(.L_x_1465) ;  /* 0xfffea1d000007947 */ /* 0x000fea000383ffff */
.L_x_1323:
[----:B------:R-:W-:Y:S01]  /*1e4c0*/  IMAD.MOV.U32 R29, RZ, RZ, R5 ;  /* 0x000000ffff1d7224 */ /* 0x000fe200078e0005 */
[----:B-1----:R-:W-:Y:S01]  /*1e4d0*/  MOV R0, 0x3 ;  /* 0x0000000300007802 */ /* 0x002fe20000000f00 */
[----:B------:R-:W-:Y:S01]  /*1e4e0*/  IMAD.MOV.U32 R3, RZ, RZ, 0x181f ;  /* 0x0000181fff037424 */ /* 0x000fe200078e00ff */
[----:B------:R-:W-:-:S02]  /*1e4f0*/  MOV R2, 0x1e510 ;  /* 0x0001e51000027802 */ /* 0x000fc40000000f00 */
[----:B--2345:R-:W-:Y:S05]  /*1e500*/  CALL.REL.NOINC `($__internal_23_$__cuda_sm70_shflsync_idx_p) ;  /* 0x000027b000007944 */ /* 0x03cfea0003c00000 */
[----:B------:R-:W-:Y:S01]  /*1e510*/  IMAD.MOV.U32 R5, RZ, RZ, R0 ;  /* 0x000000ffff057224 */ /* 0x000fe200078e0000 */
[----:B------:R-:W-:Y:S01]  /*1e520*/  MOV R0, 0x3 ;  /* 0x0000000300007802 */ /* 0x000fe20000000f00 */
[----:B------:R-:W-:Y:S01]  /*1e530*/  IMAD.MOV.U32 R29, RZ, RZ, R7 ;  /* 0x000000ffff1d7224 */ /* 0x000fe200078e0007 */
[----:B------:R-:W-:-:S02]  /*1e540*/  MOV R3, 0x181f ;  /* 0x0000181f00037802 */ /* 0x000fc40000000f00 */
[----:B------:R-:W-:Y:S02]  /*1e550*/  MOV R2, 0x1e570 ;  /* 0x0001e57000027802 */ /* 0x000fe40000000f00 */
[----:B------:R-:W-:Y:S05]  /*1e560*/  CALL.REL.NOINC `($__internal_23_$__cuda_sm70_shflsync_idx_p) ;  /* 0x0000275000007944 */ /* 0x000fea0003c00000 */
[----:B------:R-:W-:Y:S05]  /*1e570*/  BRA `(.L_x_1466) ;  /* 0xfffea25000007947 */ /* 0x000fea000383ffff */
.L_x_1370:
[----:B------:R-:W-:Y:S01]  /*1e580*/  IMAD.MOV.U32 R29, RZ, RZ, R5 ;  /* 0x000000ffff1d7224 */ /* 0x000fe200078e0005 */
[----:B------:R-:W-:Y:S01]  /*1e590*/  MOV R0, RZ ;  /* 0x000000ff00007202 */ /* 0x000fe20000000f00 */
[----:B------:R-:W-:Y:S01]  /*1e5a0*/  IMAD.MOV.U32 R3, RZ, RZ, 0x181f ;  /* 0x0000181fff037424 */ /* 0x000fe200078e00ff */
[----:B------:R-:W-:Y:S02]  /*1e5b0*/  MOV R2, 0x1e5d0 ;  /* 0x0001e5d000027802 */ /* 0x000fe40000000f00 */
[----:B------:R-:W-:Y:S05]  /*1e5c0*/  CALL.REL.NOINC `($__internal_23_$__cuda_sm70_shflsync_idx_p) ;  /* 0x000026f000007944 */ /* 0x000fea0003c00000 */
[----:B------:R-:W-:Y:S01]  /*1e5d0*/  MOV R4, R0 ;  /* 0x0000000000047202 */ /* 0x000fe20000000f00 */
[----:B------:R-:W-:Y:S05]  /*1e5e0*/  BRA `(.L_x_1467) ;  /* 0xffff23c000007947 */ /* 0x000fea000383ffff */
.L_x_1371:
[----:B------:R-:W-:Y:S01]  /*1e5f0*/  IMAD.MOV.U32 R29, RZ, RZ, R12 ;  /* 0x000000ffff1d7224 */ /* 0x000fe200078e000c */
[----:B------:R-:W-:Y:S01]  /*1e600*/  MOV R0, RZ ;  /* 0x000000ff00007202 */ /* 0x000fe20000000f00 */
[----:B------:R-:W-:Y:S01]  /*1e610*/  IMAD.MOV.U32 R3, RZ, RZ, 0x181f ;  /* 0x0000181fff037424 */ /* 0x000fe200078e00ff */
[----:B------:R-:W-:Y:S02]  /*1e620*/  MOV R2, 0x1e640 ;  /* 0x0001e64000027802 */ /* 0x000fe40000000f00 */
[----:B-12---:R-:W-:Y:S05]  /*1e630*/  CALL.REL.NOINC `($__internal_23_$__cuda_sm70_shflsync_idx_p) ;  /* 0x0000268000007944 */ /* 0x006fea0003c00000 */
[----:B------:R-:W-:Y:S01]  /*1e640*/  ISETP.GE.AND P2, PT, R202, c[0x0][0x1d4], PT ;  /* 0x00007500ca007a0c */ /* 0x000fe20003f46270 */
[----:B------:R-:W-:Y:S01]  /*1e650*/  IMAD.MOV.U32 R29, RZ, RZ, R5 ;  /* 0x000000ffff1d7224 */ /* 0x000fe200078e0005 */
[----:B------:R-:W-:Y:S02]  /*1e660*/  IADD3 R2, P0, R0, R84, RZ ;  /* 0x0000005400027210 */ /* 0x000fe40007f1e0ff */
[----:B------:R-:W-:-:S02]  /*1e670*/  ISETP.GE.AND P1, PT, R205, c[0x0][0x1d4], PT ;  /* 0x00007500cd007a0c */ /* 0x000fc40003f26270 */
[----:B------:R-:W-:Y:S01]  /*1e680*/  SEL R11, RZ, 0x10, P2 ;  /* 0x00000010ff0b7807 */ /* 0x000fe20001000000 */
[----:B------:R-:W-:Y:S01]  /*1e690*/  IMAD.X R3, R4, 0x1, R87, P0 ;  /* 0x0000000104037824 */ /* 0x000fe200000e0657 */
[----:B------:R-:W-:-:S05]  /*1e6a0*/  SEL R10, RZ, 0x10, P1 ;  /* 0x00000010ff0a7807 */ /* 0x000fca0000800000 */
[----:B------:R-:W-:Y:S01]  /*1e6b0*/  @!PT LDS RZ, [RZ] ;  /* 0x00000000fffff984 */ /* 0x000fe20000000800 */
[----:B------:R-:W-:Y:S01]  /*1e6c0*/  @!PT LDS RZ, [RZ] ;  /* 0x00000000fffff984 */ /* 0x000fe20000000800 */
[----:B------:R-:W-:Y:S01]  /*1e6d0*/  @!PT LDS RZ, [RZ] ;  /* 0x00000000fffff984 */ /* 0x000fe20000000800 */
[----:B------:R1:W-:Y:S02]  /*1e6e0*/  LDGSTS.E.BYPASS.LTC128B.128 [R193+0x6100], [R2.64], !P2 ;  /* 0x0610000002c17fae */ /* 0x0003e4000d101d48 */
[----:B-1----:R-:W-:-:S05]  /*1e6f0*/  IADD3 R2, P0, R0, R85, RZ ;  /* 0x0000005500027210 */ /* 0x002fca0007f1e0ff */
[----:B------:R-:W-:Y:S01]  /*1e700*/  IMAD.X R3, R4, 0x1, R88, P0 ;  /* 0x0000000104037824 */ /* 0x000fe200000e0658 */
[----:B------:R-:W-:-:S04]  /*1e710*/  ISETP.GE.AND P0, PT, R206, c[0x0][0x1d4], PT ;  /* 0x00007500ce007a0c */ /* 0x000fc80003f06270 */
[----:B------:R1:W-:Y:S01]  /*1e720*/  LDGSTS.E.BYPASS.LTC128B.128 [R193+0x8100], [R2.64], !P1 ;  /* 0x0810000002c17fae */ /* 0x0003e2000c901d48 */
[----:B------:R-:W-:Y:S02]  /*1e730*/  SEL R5, RZ, 0x10, P0 ;  /* 0x00000010ff057807 */ /* 0x000fe40000000000 */
[----:B-1----:R-:W-:Y:S01]  /*1e740*/  IADD3 R2, P3, R0, R86, RZ ;  /* 0x0000005600027210 */ /* 0x002fe20007f7e0ff */
[----:B------:R-:W-:-:S04]  /*1e750*/  IMAD.MOV.U32 R0, RZ, RZ, 0x1 ;  /* 0x00000001ff007424 */ /* 0x000fc800078e00ff */
[----:B------:R-:W-:-:S05]  /*1e760*/  IMAD.X R3, R4, 0x1, R89, P3 ;  /* 0x0000000104037824 */ /* 0x000fca00018e0659 */
[----:B------:R1:W-:Y:S02]  /*1e770*/  LDGSTS.E.BYPASS.LTC128B.128 [R193+0xa100], [R2.64], !P0 ;  /* 0x0a10000002c17fae */ /* 0x0003e4000c101d48 */
[----:B-1----:R-:W-:Y:S01]  /*1e780*/  IMAD.MOV.U32 R3, RZ, RZ, 0x181f ;  /* 0x0000181fff037424 */ /* 0x002fe200078e00ff */
[----:B------:R-:W-:Y:S02]  /*1e790*/  MOV R2, 0x1e7b0 ;  /* 0x0001e7b000027802 */ /* 0x000fe40000000f00 */
[----:B------:R-:W-:Y:S05]  /*1e7a0*/  CALL.REL.NOINC `($__internal_23_$__cuda_sm70_shflsync_idx_p) ;  /* 0x0000251000007944 */ /* 0x000fea0003c00000 */
[----:B------:R-:W-:Y:S01]  /*1e7b0*/  IMAD.MOV.U32 R4, RZ, RZ, R0 ;  /* 0x000000ffff047224 */ /* 0x000fe200078e0000 */
[----:B------:R-:W-:Y:S01]  /*1e7c0*/  MOV R0, 0x1 ;  /* 0x0000000100007802 */ /* 0x000fe20000000f00 */
[----:B------:R-:W-:Y:S01]  /*1e7d0*/  IMAD.MOV.U32 R29, RZ, RZ, R12 ;  /* 0x000000ffff1d7224 */ /* 0x000fe200078e000c */
[----:B------:R-:W-:Y:S02]  /*1e7e0*/  MOV R3, 0x181f ;  /* 0x0000181f00037802 */ /* 0x000fe40000000f00 */
[----:B------:R-:W-:Y:S02]  /*1e7f0*/  MOV R2, 0x1e810 ;  /* 0x0001e81000027802 */ /* 0x000fe40000000f00 */
[----:B------:R-:W-:Y:S05]  /*1e800*/  CALL.REL.NOINC `($__internal_23_$__cuda_sm70_shflsync_idx_p) ;  /* 0x000024b000007944 */ /* 0x000fea0003c00000 */
[----:B------:R-:W-:Y:S05]  /*1e810*/  BRA `(.L_x_1468) ;  /* 0xffff22e000007947 */ /* 0x000fea000383ffff */
.L_x_1372:
[----:B------:R-:W-:Y:S01]  /*1e820*/  IMAD.MOV.U32 R29, RZ, RZ, R4 ;  /* 0x000000ffff1d7224 */ /* 0x000fe200078e0004 */
[----:B------:R-:W-:Y:S01]  /*1e830*/  MOV R0, RZ ;  /* 0x000000ff00007202 */ /* 0x000fe20000000f00 */
[----:B------:R-:W-:Y:S01]  /*1e840*/  IMAD.MOV.U32 R3, RZ, RZ, 0x1c1f ;  /* 0x00001c1fff037424 */ /* 0x000fe200078e00ff */
[----:B------:R-:W-:-:S02]  /*1e850*/  MOV R2, 0x1e870 ;  /* 0x0001e87000027802 */ /* 0x000fc40000000f00 */
[----:B------:R-:W-:Y:S05]  /*1e860*/  CALL.REL.NOINC `($__internal_23_$__cuda_sm70_shflsync_idx_p) ;  /* 0x0000245000007944 */ /* 0x000fea0003c00000 */
[----:B------:R-:W-:Y:S05]  /*1e870*/  BRA `(.L_x_1469) ;  /* 0xffff24c000007947 */ /* 0x000fea000383ffff */
.L_x_1373:
[----:B------:R-:W-:Y:S01]  /*1e880*/  IMAD.MOV.U32 R29, RZ, RZ, R4 ;  /* 0x000000ffff1d7224 */ /* 0x000fe200078e0004 */
[----:B------:R-:W-:Y:S01]  /*1e890*/  MOV R0, 0x1 ;  /* 0x0000000100007802 */ /* 0x000fe20000000f00 */
[----:B------:R-:W-:Y:S01]  /*1e8a0*/  IMAD.MOV.U32 R3, RZ, RZ, 0x1c1f ;  /* 0x00001c1fff037424 */ /* 0x000fe200078e00ff */
[----:B------:R-:W-:-:S02]  /*1e8b0*/  MOV R2, 0x1e8d0 ;  /* 0x0001e8d000027802 */ /* 0x000fc40000000f00 */
[----:B-1----:R-:W-:Y:S05]  /*1e8c0*/  CALL.REL.NOINC `($__internal_23_$__cuda_sm70_shflsync_idx_p) ;  /* 0x000023f000007944 */ /* 0x002fea0003c00000 */
[----:B------:R-:W-:Y:S01]  /*1e8d0*/  IMAD.IADD R0, R5, 0x1, R0 ;  /* 0x0000000105007824 */ /* 0x000fe200078e0200 */
[----:B------:R-:W-:-:S04]  /*1e8e0*/  FMNMX.FTZ R3, R8, R9, !PT ;  /* 0x0000000908037209 */ /* 0x000fc80007810000 */
[----:B------:R-:W-:Y:S02]  /*1e8f0*/  IMNMX R0, R6, R0, PT ;  /* 0x0000000006007217 */ /* 0x000fe40003800200 */
[----:B------:R-:W-:Y:S02]  /*1e900*/  FMNMX.FTZ R3, R10, R3, !PT ;  /* 0x000000030a037209 */ /* 0x000fe40007810000 */
[C---:B------:R-:W-:Y:S02]  /*1e910*/  ISETP.GT.AND P0, PT, R0.reuse, RZ, PT ;  /* 0x000000ff0000720c */ /* 0x040fe40003f04270 */
[----:B------:R-:W-:Y:S02]  /*1e920*/  ISETP.GT.AND P2, PT, R0, 0x1, PT ;  /* 0x000000010000780c */ /* 0x000fe40003f44270 */
[----:B------:R-:W-:Y:S02]  /*1e930*/  FSEL R6, R70, -INF , P0 ;  /* 0xff80000046067808 */ /* 0x000fe40000000000 */
        /* <DEDUP_REMOVED lines=24> */
[----:B------:R-:W-:-:S02]  /*1eac0*/  FMNMX.FTZ R0, R6, R7, !PT ;  /* 0x0000000706007209 */ /* 0x000fc40007810000 */
[----:B------:R-:W-:Y:S02]  /*1ead0*/  FMNMX.FTZ R3, R11, R3, !PT ;  /* 0x000000030b037209 */ /* 0x000fe40007810000 */
[----:B------:R-:W-:Y:S02]  /*1eae0*/  FMNMX.FTZ R0, R12, R0, !PT ;  /* 0x000000000c007209 */ /* 0x000fe40007810000 */
[----:B------:R-:W-:Y:S02]  /*1eaf0*/  FMNMX.FTZ R3, R14, R3, !PT ;  /* 0x000000030e037209 */ /* 0x000fe40007810000 */
[----:B------:R-:W-:Y:S02]  /*1eb00*/  FMNMX.FTZ R0, R13, R0, !PT ;  /* 0x000000000d007209 */ /* 0x000fe40007810000 */
[----:B------:R-:W-:Y:S02]  /*1eb10*/  FMNMX.FTZ R3, R15, R3, !PT ;  /* 0x000000030f037209 */ /* 0x000fe40007810000 */
        /* <DEDUP_REMOVED lines=9> */
[----:B------:R-:W-:Y:S02]  /*1ebb0*/  FSEL R72, R30, -INF , P4 ;  /* 0xff8000001e487808 */ /* 0x000fe40002000000 */
[----:B------:R-:W-:Y:S02]  /*1ebc0*/  FMNMX.FTZ R2, R74, R0, !PT ;  /* 0x000000004a027209 */ /* 0x000fe40007810000 */
[----:B------:R-:W-:Y:S02]  /*1ebd0*/  FMNMX.FTZ R0, R81, R3, !PT ;  /* 0x0000000351007209 */ /* 0x000fe40007810000 */
[----:B------:R-:W-:-:S02]  /*1ebe0*/  FMNMX.FTZ R2, R73, R2, !PT ;  /* 0x0000000249027209 */ /* 0x000fc40007810000 */
[----:B------:R-:W-:Y:S02]  /*1ebf0*/  FMNMX.FTZ R0, R80, R0, !PT ;  /* 0x0000000050007209 */ /* 0x000fe40007810000 */
[----:B------:R-:W-:Y:S02]  /*1ec00*/  FSEL R71, R26, -INF , P3 ;  /* 0xff8000001a477808 */ /* 0x000fe40001800000 */
[----:B------:R-:W-:Y:S02]  /*1ec10*/  FMNMX.FTZ R0, R79, R0, !PT ;  /* 0x000000004f007209 */ /* 0x000fe40007810000 */
[----:B------:R-:W-:Y:S02]  /*1ec20*/  FMNMX.FTZ R5, R72, R2, !PT ;  /* 0x0000000248057209 */ /* 0x000fe40007810000 */
[----:B------:R-:W-:Y:S02]  /*1ec30*/  FMNMX.FTZ R0, R78, R0, !PT ;  /* 0x000000004e007209 */ /* 0x000fe40007810000 */
[----:B------:R-:W-:-:S02]  /*1ec40*/  FSEL R70, R25, -INF , P2 ;  /* 0xff80000019467808 */ /* 0x000fc40001000000 */
[----:B------:R-:W-:Y:S02]  /*1ec50*/  FMNMX.FTZ R5, R71, R5, !PT ;  /* 0x0000000547057209 */ /* 0x000fe40007810000 */
[----:B------:R-:W-:Y:S02]  /*1ec60*/  FMNMX.FTZ R0, R77, R0, !PT ;  /* 0x000000004d007209 */ /* 0x000fe40007810000 */
[----:B------:R-:W-:Y:S02]  /*1ec70*/  FSEL R69, R23, -INF , P1 ;  /* 0xff80000017457808 */ /* 0x000fe40000800000 */
[----:B------:R-:W-:Y:S02]  /*1ec80*/  FMNMX.FTZ R5, R70, R5, !PT ;  /* 0x0000000546057209 */ /* 0x000fe40007810000 */
[----:B------:R-:W-:Y:S01]  /*1ec90*/  FMNMX.FTZ R100, R76, R0, !PT ;  /* 0x000000004c647209 */ /* 0x000fe20007810000 */
[----:B------:R-:W-:Y:S01]  /*1eca0*/  IMAD.MOV.U32 R0, RZ, RZ, 0x2 ;  /* 0x00000002ff007424 */ /* 0x000fe200078e00ff */
[----:B------:R-:W-:-:S02]  /*1ecb0*/  FSEL R68, R22, -INF , P0 ;  /* 0xff80000016447808 */ /* 0x000fc40000000000 */
[----:B------:R-:W-:Y:S01]  /*1ecc0*/  FMNMX.FTZ R5, R69, R5, !PT ;  /* 0x0000000545057209 */ /* 0x000fe20007810000 */
[----:B------:R-:W-:Y:S01]  /*1ecd0*/  IMAD.MOV.U32 R4, RZ, RZ, R100 ;  /* 0x000000ffff047224 */ /* 0x000fe200078e0064 */
[----:B------:R-:W-:Y:S02]  /*1ece0*/  MOV R2, 0x1ed10 ;  /* 0x0001ed1000027802 */ /* 0x000fe40000000f00 */
[----:B------:R-:W-:Y:S02]  /*1ecf0*/  FMNMX.FTZ R5, R68, R5, !PT ;  /* 0x0000000544057209 */ /* 0x000fe40007810000 */
[----:B------:R-:W-:Y:S05]  /*1ed00*/  CALL.REL.NOINC `($__internal_22_$__cuda_sm70_shflsync_bfly_p) ;  /* 0x00001f5000007944 */ /* 0x000fea0003c00000 */
[----:B------:R-:W-:Y:S01]  /*1ed10*/  FMNMX.FTZ R100, R100, R0, !PT ;  /* 0x0000000064647209 */ /* 0x000fe20007810000 */
[----:B------:R-:W-:Y:S01]  /*1ed20*/  IMAD.MOV.U32 R0, RZ, RZ, 0x1 ;  /* 0x00000001ff007424 */ /* 0x000fe200078e00ff */
[----:B------:R-:W-:-:S03]  /*1ed30*/  MOV R2, 0x1ed60 ;  /* 0x0001ed6000027802 */ /* 0x000fc60000000f00 */
[----:B------:R-:W-:Y:S02]  /*1ed40*/  IMAD.MOV.U32 R4, RZ, RZ, R100 ;  /* 0x000000ffff047224 */ /* 0x000fe400078e0064 */
[----:B------:R-:W-:Y:S05]  /*1ed50*/  CALL.REL.NOINC `($__internal_22_$__cuda_sm70_shflsync_bfly_p) ;  /* 0x00001f0000007944 */ /* 0x000fea0003c00000 */
[----:B------:R-:W-:Y:S01]  /*1ed60*/  FMNMX.FTZ R100, R100, R0, !PT ;  /* 0x0000000064647209 */ /* 0x000fe20007810000 */
[----:B------:R-:W-:Y:S01]  /*1ed70*/  IMAD.MOV.U32 R4, RZ, RZ, R5 ;  /* 0x000000ffff047224 */ /* 0x000fe200078e0005 */
[----:B------:R-:W-:Y:S01]  /*1ed80*/  MOV R2, 0x1edb0 ;  /* 0x0001edb000027802 */ /* 0x000fe20000000f00 */
[----:B------:R-:W-:Y:S02]  /*1ed90*/  IMAD.MOV.U32 R0, RZ, RZ, 0x2 ;  /* 0x00000002ff007424 */ /* 0x000fe400078e00ff */
[----:B------:R-:W-:Y:S05]  /*1eda0*/  CALL.REL.NOINC `($__internal_22_$__cuda_sm70_shflsync_bfly_p) ;  /* 0x00001eb000007944 */ /* 0x000fea0003c00000 */
[----:B------:R-:W-:Y:S01]  /*1edb0*/  FMNMX.FTZ R4, R5, R0, !PT ;  /* 0x0000000005047209 */ /* 0x000fe20007810000 */
[----:B------:R-:W-:Y:S01]  /*1edc0*/  IMAD.MOV.U32 R0, RZ, RZ, 0x1 ;  /* 0x00000001ff007424 */ /* 0x000fe200078e00ff */
[----:B------:R-:W-:Y:S02]  /*1edd0*/  MOV R2, 0x1edf0 ;  /* 0x0001edf000027802 */ /* 0x000fe40000000f00 */
[----:B------:R-:W-:Y:S05]  /*1ede0*/  CALL.REL.NOINC `($__internal_22_$__cuda_sm70_shflsync_bfly_p) ;  /* 0x00001e7000007944 */ /* 0x000fea0003c00000 */
[----:B------:R-:W-:Y:S01]  /*1edf0*/  MOV R5, R0 ;  /* 0x0000000000057202 */ /* 0x000fe20000000f00 */
[----:B------:R-:W-:Y:S05]  /*1ee00*/  BRA `(.L_x_1470) ;  /* 0xffff25e000007947 */ /* 0x000fea000383ffff */
.L_x_1377:
[----:B------:R-:W-:Y:S01]  /*1ee10*/  MOV R0, RZ ;  /* 0x000000ff00007202 */ /* 0x000fe20000000f00 */
[----:B------:R-:W-:Y:S01]  /*1ee20*/  IMAD.MOV.U32 R29, RZ, RZ, R5 ;  /* 0x000000ffff1d7224 */ /* 0x000fe200078e0005 */
[----:B------:R-:W-:Y:S01]  /*1ee30*/  MOV R2, 0x1ee60 ;  /* 0x0001ee6000027802 */ /* 0x000fe20000000f00 */
[----:B------:R-:W-:Y:S02]  /*1ee40*/  IMAD.MOV.U32 R3, RZ, RZ, 0x181f ;  /* 0x0000181fff037424 */ /* 0x000fe400078e00ff */
[----:B-1234-:R-:W-:Y:S05]  /*1ee50*/  CALL.REL.NOINC `($__internal_23_$__cuda_sm70_shflsync_idx_p) ;  /* 0x00001e6000007944 */ /* 0x01efea0003c00000 */
[----:B------:R-:W-:Y:S01]  /*1ee60*/  MOV R4, R0 ;  /* 0x0000000000047202 */ /* 0x000fe20000000f00 */
[----:B------:R-:W-:-:S05]  /*1ee70*/  BRA `(.L_x_1471) ;  /* 0xffff398000007947 */ /* 0x000fca000383ffff */
.L_x_1378:
[----:B------:R-:W-:Y:S01]  /*1ee80*/  MOV R0, RZ ;  /* 0x000000ff00007202 */ /* 0x000fe20000000f00 */
[----:B------:R-:W-:Y:S01]  /*1ee90*/  IMAD.MOV.U32 R29, RZ, RZ, R13 ;  /* 0x000000ffff1d7224 */ /* 0x000fe200078e000d */
[----:B------:R-:W-:Y:S01]  /*1eea0*/  MOV R2, 0x1eed0 ;  /* 0x0001eed000027802 */ /* 0x000fe20000000f00 */
[----:B------:R-:W-:Y:S02]  /*1eeb0*/  IMAD.MOV.U32 R3, RZ, RZ, 0x181f ;  /* 0x0000181fff037424 */ /* 0x000fe400078e00ff */
[----:B-1234-:R-:W-:Y:S05]  /*1eec0*/  CALL.REL.NOINC `($__internal_23_$__cuda_sm70_shflsync_idx_p) ;  /* 0x00001df000007944 */ /* 0x01efea0003c00000 */
[----:B------:R-:W-:Y:S01]  /*1eed0*/  ISETP.GE.AND P2, PT, R202, c[0x0][0x1d4], PT ;  /* 0x00007500ca007a0c */ /* 0x000fe20003f46270 */
[----:B------:R-:W-:Y:S01]  /*1eee0*/  IMAD.MOV.U32 R29, RZ, RZ, R5 ;  /* 0x000000ffff1d7224 */ /* 0x000fe200078e0005 */
[C---:B------:R-:W-:Y:S02]  /*1eef0*/  IADD3 R2, P0, R0.reuse, R14, RZ ;  /* 0x0000000e00027210 */ /* 0x040fe40007f1e0ff */
[----:B------:R-:W-:Y:S02]  /*1ef00*/  ISETP.GE.AND P1, PT, R205, c[0x0][0x1d4], PT ;  /* 0x00007500cd007a0c */ /* 0x000fe40003f26270 */
[----:B------:R-:W-:Y:S01]  /*1ef10*/  IADD3 R6, P3, R0, R20, RZ ;  /* 0x0000001400067210 */ /* 0x000fe20007f7e0ff */
[----:B------:R-:W-:Y:S01]  /*1ef20*/  IMAD.X R3, R4, 0x1, R15, P0 ;  /* 0x0000000104037824 */ /* 0x000fe200000e060f */
[----:B------:R-:W-:Y:S02]  /*1ef30*/  ISETP.GE.AND P0, PT, R206, c[0x0][0x1d4], PT ;  /* 0x00007500ce007a0c */ /* 0x000fe40003f06270 */
[----:B------:R-:W-:Y:S01]  /*1ef40*/  SEL R5, RZ, 0x10, P2 ;  /* 0x00000010ff057807 */ /* 0x000fe20001000000 */
[----:B------:R-:W-:Y:S01]  /*1ef50*/  IMAD.X R7, R4, 0x1, R21, P3 ;  /* 0x0000000104077824 */ /* 0x000fe200018e0615 */
[----:B------:R-:W-:Y:S01]  /*1ef60*/  SEL R12, RZ, 0x10, P1 ;  /* 0x00000010ff0c7807 */ /* 0x000fe20000800000 */
        /* <DEDUP_REMOVED lines=8> */
[----:B------:R-:W-:Y:S05]  /*1eff0*/  IMAD.X R3, R4, 0x1, R23, P3 ;  /* 0x0000000104037824 */ /* 0x000fea00018e0617 */
[----:B------:R1:W-:Y:S02]  /*1f000*/  LDGSTS.E.BYPASS.LTC128B.128 [R193+0x4100], [R2.64], !P0 ;  /* 0x0410000002c17fae */ /* 0x0003e4000c101d48 */
[----:B-1----:R-:W-:Y:S01]  /*1f010*/  MOV R2, 0x1f040 ;  /* 0x0001f04000027802 */ /* 0x002fe20000000f00 */
[----:B------:R-:W-:Y:S02]  /*1f020*/  IMAD.MOV.U32 R3, RZ, RZ, 0x181f ;  /* 0x0000181fff037424 */ /* 0x000fe400078e00ff */
[----:B------:R-:W-:Y:S05]  /*1f030*/  CALL.REL.NOINC `($__internal_23_$__cuda_sm70_shflsync_idx_p) ;  /* 0x00001c8000007944 */ /* 0x000fea0003c00000 */
[----:B------:R-:W-:Y:S01]  /*1f040*/  MOV R3, 0x181f ;  /* 0x0000181f00037802 */ /* 0x000fe20000000f00 */
[----:B------:R-:W-:Y:S01]  /*1f050*/  IMAD.MOV.U32 R4, RZ, RZ, R0 ;  /* 0x000000ffff047224 */ /* 0x000fe200078e0000 */
[----:B------:R-:W-:Y:S01]  /*1f060*/  MOV R0, 0x1 ;  /* 0x0000000100007802 */ /* 0x000fe20000000f00 */
[----:B------:R-:W-:Y:S01]  /*1f070*/  IMAD.MOV.U32 R29, RZ, RZ, R13 ;  /* 0x000000ffff1d7224 */ /* 0x000fe200078e000d */
[----:B------:R-:W-:Y:S02]  /*1f080*/  MOV R2, 0x1f0a0 ;  /* 0x0001f0a000027802 */ /* 0x000fe40000000f00 */
[----:B------:R-:W-:Y:S05]  /*1f090*/  CALL.REL.NOINC `($__internal_23_$__cuda_sm70_shflsync_idx_p) ;  /* 0x00001c2000007944 */ /* 0x000fea0003c00000 */
[----:B------:R-:W-:-:S05]  /*1f0a0*/  BRA `(.L_x_1472) ;  /* 0xffff38a000007947 */ /* 0x000fca000383ffff */
.L_x_1381:
[----:B------:R-:W-:Y:S01]  /*1f0b0*/  MOV R0, RZ ;  /* 0x000000ff00007202 */ /* 0x000fe20000000f00 */
[----:B------:R-:W-:Y:S01]  /*1f0c0*/  IMAD.MOV.U32 R29, RZ, RZ, R5 ;  /* 0x000000ffff1d7224 */ /* 0x000fe200078e0005 */
[----:B------:R-:W-:Y:S01]  /*1f0d0*/  MOV R2, 0x1f100 ;  /* 0x0001f10000027802 */ /* 0x000fe20000000f00 */
[----:B------:R-:W-:Y:S02]  /*1f0e0*/  IMAD.MOV.U32 R3, RZ, RZ, 0x181f ;  /* 0x0000181fff037424 */ /* 0x000fe400078e00ff */
[----:B-1----:R-:W-:Y:S05]  /*1f0f0*/  CALL.REL.NOINC `($__internal_23_$__cuda_sm70_shflsync_idx_p) ;  /* 0x00001bc000007944 */ /* 0x002fea0003c00000 */
[----:B------:R-:W-:Y:S01]  /*1f100*/  MOV R4, R0 ;  /* 0x0000000000047202 */ /* 0x000fe20000000f00 */
[----:B------:R-:W-:-:S05]  /*1f110*/  BRA `(.L_x_1473) ;  /* 0xffff497000007947 */ /* 0x000fca000383ffff */
.L_x_1382:
[----:B------:R-:W-:Y:S01]  /*1f120*/  MOV R0, RZ ;  /* 0x000000ff00007202 */ /* 0x000fe20000000f00 */
[----:B------:R-:W-:Y:S01]  /*1f130*/  IMAD.MOV.U32 R29, RZ, RZ, R8 ;  /* 0x000000ffff1d7224 */ /* 0x000fe200078e0008 */
[----:B------:R-:W-:Y:S01]  /*1f140*/  MOV R2, 0x1f170 ;  /* 0x0001f17000027802 */ /* 0x000fe20000000f00 */
[----:B------:R-:W-:Y:S02]  /*1f150*/  IMAD.MOV.U32 R3, RZ, RZ, 0x181f ;  /* 0x0000181fff037424 */ /* 0x000fe400078e00ff */
[----:B-123--:R-:W-:Y:S05]  /*1f160*/  CALL.REL.NOINC `($__internal_23_$__cuda_sm70_shflsync_idx_p) ;  /* 0x00001b5000007944 */ /* 0x00efea0003c00000 */
        /* <DEDUP_REMOVED lines=30> */
.L_x_1383:
[----:B------:R-:W-:Y:S01]  /*1f350*/  MOV R0, RZ ;  /* 0x000000ff00007202 */ /* 0x000fe20000000f00 */
[----:B------:R-:W-:Y:S01]  /*1f360*/  IMAD.MOV.U32 R29, RZ, RZ, R4 ;  /* 0x000000ffff1d7224 */ /* 0x000fe200078e0004 */
[----:B-1----:R-:W-:Y:S01]  /*1f370*/  MOV R2, 0x1f3a0 ;  /* 0x0001f3a000027802 */ /* 0x002fe20000000f00 */
[----:B------:R-:W-:Y:S02]  /*1f380*/  IMAD.MOV.U32 R3, RZ, RZ, 0x1c1f ;  /* 0x00001c1fff037424 */ /* 0x000fe400078e00ff */
[----:B------:R-:W-:Y:S05]  /*1f390*/  CALL.REL.NOINC `($__internal_23_$__cuda_sm70_shflsync_idx_p) ;  /* 0x0000192000007944 */ /* 0x000fea0003c00000 */
[----:B------:R-:W-:-:S05]  /*1f3a0*/  BRA `(.L_x_1475) ;  /* 0xffff4a6000007947 */ /* 0x000fca000383ffff */
.L_x_1384:
[----:B------:R-:W-:Y:S01]  /*1f3b0*/  MOV R0, 0x1 ;  /* 0x0000000100007802 */ /* 0x000fe20000000f00 */
[----:B------:R-:W-:Y:S01]  /*1f3c0*/  IMAD.MOV.U32 R29, RZ, RZ, R4 ;  /* 0x000000ffff1d7224 */ /* 0x000fe200078e0004 */
[----:B------:R-:W-:Y:S01]  /*1f3d0*/  MOV R2, 0x1f400 ;  /* 0x0001f40000027802 */ /* 0x000fe20000000f00 */
[----:B------:R-:W-:Y:S02]  /*1f3e0*/  IMAD.MOV.U32 R3, RZ, RZ, 0x1c1f ;  /* 0x00001c1fff037424 */ /* 0x000fe400078e00ff */
[----:B--2---:R-:W-:Y:S05]  /*1f3f0*/  CALL.REL.NOINC `($__internal_23_$__cuda_sm70_shflsync_idx_p) ;  /* 0x000018c000007944 */ /* 0x004fea0003c00000 */
[----:B------:R-:W-:Y:S05]  /*1f400*/  IMAD.IADD R0, R5, 0x1, R0 ;  /* 0x0000000105007824 */ /* 0x000fea00078e0200 */
        /* <DEDUP_REMOVED lines=66> */
[----:B------:R-:W-:Y:S05]  /*1f830*/  CALL.REL.NOINC `($__internal_22_$__cuda_sm70_shflsync_bfly_p) ;  /* 0x0000142000007944 */ /* 0x000fea0003c00000 */
[----:B------:R-:W-:Y:S01]  /*1f840*/  FMNMX.FTZ R4, R4, R0, !PT ;  /* 0x0000000004047209 */ /* 0x000fe20007810000 */
[----:B------:R-:W-:Y:S01]  /*1f850*/  IMAD.MOV.U32 R0, RZ, RZ, 0x1 ;  /* 0x00000001ff007424 */ /* 0x000fe200078e00ff */
[----:B------:R-:W-:Y:S02]  /*1f860*/  MOV R2, 0x1f880 ;  /* 0x0001f88000027802 */ /* 0x000fe40000000f00 */
        /* <DEDUP_REMOVED lines=10> */
[----:B------:R-:W-:-:S05]  /*1f910*/  BRA `(.L_x_1476) ;  /* 0xffff4ba000007947 */ /* 0x000fca000383ffff */
.L_x_1387:
[----:B------:R-:W-:Y:S01]  /*1f920*/  MOV R0, RZ ;  /* 0x000000ff00007202 */ /* 0x000fe20000000f00 */
[----:B------:R-:W-:Y:S01]  /*1f930*/  IMAD.MOV.U32 R29, RZ, RZ, R7 ;  /* 0x000000ffff1d7224 */ /* 0x000fe200078e0007 */
[----:B------:R-:W-:Y:S01]  /*1f940*/  MOV R2, 0x1f970 ;  /* 0x0001f97000027802 */ /* 0x000fe20000000f00 */
[----:B------:R-:W-:Y:S02]  /*1f950*/  IMAD.MOV.U32 R3, RZ, RZ, 0x181f ;  /* 0x0000181fff037424 */ /* 0x000fe400078e00ff */
[----:B-1234-:R-:W-:Y:S05]  /*1f960*/  CALL.REL.NOINC `($__internal_23_$__cuda_sm70_shflsync_idx_p) ;  /* 0x0000135000007944 */ /* 0x01efea0003c00000 */
[----:B------:R-:W-:-:S05]  /*1f970*/  BRA `(.L_x_1477) ;  /* 0xffff651000007947 */ /* 0x000fca000383ffff */
.L_x_1390:
[----:B------:R-:W-:Y:S01]  /*1f980*/  MOV R0, RZ ;  /* 0x000000ff00007202 */ /* 0x000fe20000000f00 */
[----:B------:R-:W-:Y:S01]  /*1f990*/  IMAD.MOV.U32 R29, RZ, RZ, R5 ;  /* 0x000000ffff1d7224 */ /* 0x000fe200078e0005 */
[----:B------:R-:W-:Y:S01]  /*1f9a0*/  MOV R2, 0x1f9d0 ;  /* 0x0001f9d000027802 */ /* 0x000fe20000000f00 */
[----:B------:R-:W-:Y:S02]  /*1f9b0*/  IMAD.MOV.U32 R3, RZ, RZ, 0x181f ;  /* 0x0000181fff037424 */ /* 0x000fe400078e00ff */
[----:B------:R-:W-:Y:S05]  /*1f9c0*/  CALL.REL.NOINC `($__internal_23_$__cuda_sm70_shflsync_idx_p) ;  /* 0x000012f000007944 */ /* 0x000fea0003c00000 */
[----:B------:R-:W-:Y:S01]  /*1f9d0*/  MOV R4, R0 ;  /* 0x0000000000047202 */ /* 0x000fe20000000f00 */
[----:B------:R-:W-:-:S05]  /*1f9e0*/  BRA `(.L_x_1478) ;  /* 0xffff76b000007947 */ /* 0x000fca000383ffff */
.L_x_1391:
[----:B------:R-:W-:Y:S01]  /*1f9f0*/  MOV R0, RZ ;  /* 0x000000ff00007202 */ /* 0x000fe20000000f00 */
[----:B------:R-:W-:Y:S01]  /*1fa00*/  IMAD.MOV.U32 R29, RZ, RZ, R8 ;  /* 0x000000ffff1d7224 */ /* 0x000fe200078e0008 */
[----:B------:R-:W-:Y:S01]  /*1fa10*/  MOV R2, 0x1fa40 ;  /* 0x0001fa4000027802 */ /* 0x000fe20000000f00 */
[----:B------:R-:W-:Y:S02]  /*1fa20*/  IMAD.MOV.U32 R3, RZ, RZ, 0x181f ;  /* 0x0000181fff037424 */ /* 0x000fe400078e00ff */
[----:B-12---:R-:W-:Y:S05]  /*1fa30*/  CALL.REL.NOINC `($__internal_23_$__cuda_sm70_shflsync_idx_p) ;  /* 0x0000128000007944 */ /* 0x006fea0003c00000 */
        /* <DEDUP_REMOVED lines=19> */
[----:B--2---:R-:W-:Y:S05]  /*1fb70*/  CALL.REL.NOINC `($__internal_23_$__cuda_sm70_shflsync_idx_p) ;  /* 0x0000114000007944 */ /* 0x004fea0003c00000 */
[----:B------:R-:W-:Y:S01]  /*1fb80*/  MOV R3, 0x181f ;  /* 0x0000181f00037802 */ /* 0x000fe20000000f00 */
[----:B------:R-:W-:Y:S01]  /*1fb90*/  IMAD.MOV.U32 R4, RZ, RZ, R0 ;  /* 0x000000ffff047224 */ /* 0x000fe200078e0000 */
[----:B------:R-:W-:Y:S01]  /*1fba0*/  MOV R0, 0x1 ;  /* 0x0000000100007802 */ /* 0x000fe20000000f00 */
[----:B------:R-:W-:Y:S01]  /*1fbb0*/  IMAD.MOV.U32 R29, RZ, RZ, R8 ;  /* 0x000000ffff1d7224 */ /* 0x000fe200078e0008 */
[----:B------:R-:W-:Y:S02]  /*1fbc0*/  MOV R2, 0x1fbe0 ;  /* 0x0001fbe000027802 */ /* 0x000fe40000000f00 */
[----:B------:R-:W-:Y:S05]  /*1fbd0*/  CALL.REL.NOINC `($__internal_23_$__cuda_sm70_shflsync_idx_p) ;  /* 0x000010e000007944 */ /* 0x000fea0003c00000 */
[----:B------:R-:W-:-:S05]  /*1fbe0*/  BRA `(.L_x_1479) ;  /* 0xffff75d000007947 */ /* 0x000fca000383ffff */
.L_x_1392:
[----:B------:R-:W-:Y:S02]  /*1fbf0*/  MOV R0, 0x2 ;  /* 0x0000000200007802 */ /* 0x000fe40000000f00 */
        /* <DEDUP_REMOVED lines=16> */
.L_x_1394:
[----:B------:R-:W-:Y:S01]  /*1fd00*/  IMAD.MOV.U32 R4, RZ, RZ, R208 ;  /* 0x000000ffff047224 */ /* 0x000fe200078e00d0 */
[----:B------:R-:W-:-:S02]  /*1fd10*/  MOV R0, 0x2 ;  /* 0x0000000200007802 */ /* 0x000fc40000000f00 */
[----:B------:R-:W-:Y:S02]  /*1fd20*/  MOV R2, 0x1fd40 ;  /* 0x0001fd4000027802 */ /* 0x000fe40000000f00 */
[----:B------:R-:W-:Y:S05]  /*1fd30*/  CALL.REL.NOINC `($__internal_22_$__cuda_sm70_shflsync_bfly_p) ;  /* 0x00000f2000007944 */ /* 0x000fea0003c00000 */
[----:B------:R-:W-:Y:S05]  /*1fd40*/  BRA `(.L_x_1481) ;  /* 0xffff8f4000007947 */ /* 0x000fea000383ffff */
.L_x_1395:
[----:B------:R-:W-:Y:S01]  /*1fd50*/  IMAD.MOV.U32 R4, RZ, RZ, R5 ;  /* 0x000000ffff047224 */ /* 0x000fe200078e0005 */
[----:B------:R-:W-:Y:S02]  /*1fd60*/  MOV R0, 0x1 ;  /* 0x0000000100007802 */ /* 0x000fe40000000f00 */
[----:B------:R-:W-:Y:S02]  /*1fd70*/  MOV R2, 0x1fd90 ;  /* 0x0001fd9000027802 */ /* 0x000fe40000000f00 */
[----:B-1----:R-:W-:Y:S05]  /*1fd80*/  CALL.REL.NOINC `($__internal_22_$__cuda_sm70_shflsync_bfly_p) ;  /* 0x00000ed000007944 */ /* 0x002fea0003c00000 */
[----:B------:R-:W-:Y:S01]  /*1fd90*/  FADD.FTZ R5, R5, R0 ;  /* 0x0000000005057221 */ /* 0x000fe20000010000 */
[----:B------:R-:W-:Y:S02]  /*1fda0*/  MOV R4, R204 ;  /* 0x000000cc00047202 */ /* 0x000fe40000000f00 */
[----:B------:R-:W-:Y:S02]  /*1fdb0*/  MOV R0, 0x2 ;  /* 0x0000000200007802 */ /* 0x000fe40000000f00 */
[----:B------:R-:W-:Y:S02]  /*1fdc0*/  MOV R2, 0x1fde0 ;  /* 0x0001fde000027802 */ /* 0x000fe40000000f00 */
[----:B------:R-:W-:Y:S05]  /*1fdd0*/  CALL.REL.NOINC `($__internal_22_$__cuda_sm70_shflsync_bfly_p) ;  /* 0x00000e8000007944 */ /* 0x000fea0003c00000 */
[----:B------:R-:W-:Y:S01]  /*1fde0*/  FADD.FTZ R4, R204, R0 ;  /* 0x00000000cc047221 */ /* 0x000fe20000010000 */
[----:B------:R-:W-:Y:S02]  /*1fdf0*/  MOV R0, 0x1 ;  /* 0x0000000100007802 */ /* 0x000fe40000000f00 */
[----:B------:R-:W-:-:S02]  /*1fe00*/  MOV R2, 0x1fe20 ;  /* 0x0001fe2000027802 */ /* 0x000fc40000000f00 */
[----:B------:R-:W-:Y:S05]  /*1fe10*/  CALL.REL.NOINC `($__internal_22_$__cuda_sm70_shflsync_bfly_p) ;  /* 0x00000e4000007944 */ /* 0x000fea0003c00000 */
[----:B------:R-:W-:Y:S01]  /*1fe20*/  MOV R3, R0 ;  /* 0x0000000000037202 */ /* 0x000fe20000000f00 */
[----:B------:R-:W-:Y:S05]  /*1fe30*/  BRA `(.L_x_1482) ;  /* 0xffff8ec000007947 */ /* 0x000fea000383ffff */
.L_x_1402:
[----:B-1234-:R-:W-:Y:S01]  /*1fe40*/  IMAD.MOV.U32 R29, RZ, RZ, R6 ;  /* 0x000000ffff1d7224 */ /* 0x01efe200078e0006 */
[----:B------:R-:W-:Y:S01]  /*1fe50*/  MOV R0, RZ ;  /* 0x000000ff00007202 */ /* 0x000fe20000000f00 */
[----:B------:R-:W-:Y:S01]  /*1fe60*/  IMAD.MOV.U32 R3, RZ, RZ, 0x181f ;  /* 0x0000181fff037424 */ /* 0x000fe200078e00ff */
[----:B------:R-:W-:-:S02]  /*1fe70*/  MOV R2, 0x1fe90 ;  /* 0x0001fe9000027802 */ /* 0x000fc40000000f00 */
[----:B------:R-:W-:Y:S05]  /*1fe80*/  CALL.REL.NOINC `($__internal_23_$__cuda_sm70_shflsync_idx_p) ;  /* 0x00000e3000007944 */ /* 0x000fea0003c00000 */
[----:B------:R-:W-:Y:S01]  /*1fe90*/  MOV R8, R0 ;  /* 0x0000000000087202 */ /* 0x000fe20000000f00 */
[----:B------:R-:W-:Y:S05]  /*1fea0*/  BRA `(.L_x_1483) ;  /* 0xffffa66000007947 */ /* 0x000fea000383ffff */
.L_x_1403:
[----:B------:R-:W-:Y:S01]  /*1feb0*/  IMAD.MOV.U32 R29, RZ, RZ, R7 ;  /* 0x000000ffff1d7224 */ /* 0x000fe200078e0007 */
[----:B------:R-:W-:Y:S01]  /*1fec0*/  MOV R0, RZ ;  /* 0x000000ff00007202 */ /* 0x000fe20000000f00 */
[----:B------:R-:W-:Y:S01]  /*1fed0*/  IMAD.MOV.U32 R3, RZ, RZ, 0x181f ;  /* 0x0000181fff037424 */ /* 0x000fe200078e00ff */
[----:B------:R-:W-:-:S02]  /*1fee0*/  MOV R2, 0x1ff00 ;  /* 0x0001ff0000027802 */ /* 0x000fc40000000f00 */
[----:B-12---:R-:W-:Y:S05]  /*1fef0*/  CALL.REL.NOINC `($__internal_23_$__cuda_sm70_shflsync_idx_p) ;  /* 0x00000dc000007944 */ /* 0x006fea0003c00000 */
[----:B------:R-:W-:Y:S05]  /*1ff00*/  BRA `(.L_x_1484) ;  /* 0xffffa62000007947 */ /* 0x000fea000383ffff */
.L_x_1406:
[----:B------:R-:W-:Y:S01]  /*1ff10*/  IMAD.MOV.U32 R29, RZ, RZ, R6 ;  /* 0x000000ffff1d7224 */ /* 0x000fe200078e0006 */
[----:B----4-:R-:W-:Y:S01]  /*1ff20*/  MOV R0, 0x1 ;  /* 0x0000000100007802 */ /* 0x010fe20000000f00 */
[----:B--2---:R-:W-:Y:S01]  /*1ff30*/  IMAD.MOV.U32 R3, RZ, RZ, 0x181f ;  /* 0x0000181fff037424 */ /* 0x004fe200078e00ff */
[----:B------:R-:W-:-:S02]  /*1ff40*/  MOV R2, 0x1ff60 ;  /* 0x0001ff6000027802 */ /* 0x000fc40000000f00 */
[----:B-1-3--:R-:W-:Y:S05]  /*1ff50*/  CALL.REL.NOINC `($__internal_23_$__cuda_sm70_shflsync_idx_p) ;  /* 0x00000d6000007944 */ /* 0x00afea0003c00000 */
[----:B------:R-:W-:Y:S01]  /*1ff60*/  IMAD.MOV.U32 R8, RZ, RZ, R0 ;  /* 0x000000ffff087224 */ /* 0x000fe200078e0000 */
[----:B------:R-:W-:Y:S01]  /*1ff70*/  MOV R0, 0x1 ;  /* 0x0000000100007802 */ /* 0x000fe20000000f00 */
[----:B------:R-:W-:Y:S01]  /*1ff80*/  IMAD.MOV.U32 R29, RZ, RZ, R7 ;  /* 0x000000ffff1d7224 */ /* 0x000fe200078e0007 */
[----:B------:R-:W-:-:S02]  /*1ff90*/  MOV R3, 0x181f ;  /* 0x0000181f00037802 */ /* 0x000fc40000000f00 */
[----:B------:R-:W-:Y:S02]  /*1ffa0*/  MOV R2, 0x1ffc0 ;  /* 0x0001ffc000027802 */ /* 0x000fe40000000f00 */
[----:B------:R-:W-:Y:S05]  /*1ffb0*/  CALL.REL.NOINC `($__internal_23_$__cuda_sm70_shflsync_idx_p) ;  /* 0x00000d0000007944 */ /* 0x000fea0003c00000 */
[----:B------:R-:W-:Y:S05]  /*1ffc0*/  BRA `(.L_x_1485) ;  /* 0xffffa69000007947 */ /* 0x000fea000383ffff */
.L_x_1409:
[----:B------:R-:W-:Y:S01]  /*1ffd0*/  IMAD.MOV.U32 R29, RZ, RZ, R6 ;  /* 0x000000ffff1d7224 */ /* 0x000fe200078e0006 */
[----:B----4-:R-:W-:Y:S01]  /*1ffe0*/  MOV R0, 0x2 ;  /* 0x0000000200007802 */ /* 0x010fe20000000f00 */
[----:B-1----:R-:W-:Y:S01]  /*1fff0*/  IMAD.MOV.U32 R3, RZ, RZ, 0x181f ;  /* 0x0000181fff037424 */ /* 0x002fe200078e00ff */
[----:B------:R-:W-:Y:S02]  /*20000*/  MOV R2, 0x20020 ;  /* 0x0002002000027802 */ /* 0x000fe40000000f00 */
[----:B--23--:R-:W-:Y:S05]  /*20010*/  CALL.REL.NOINC `($__internal_23_$__cuda_sm70_shflsync_idx_p) ;  /* 0x00000ca000007944 */ /* 0x00cfea0003c00000 */
[----:B------:R-:W-:Y:S01]  /*20020*/  MOV R8, R0 ;  /* 0x0000000000087202 */ /* 0x000fe20000000f00 */
[----:B------:R-:W-:Y:S05]  /*20030*/  BRA `(.L_x_1486) ;  /* 0xffffa75000007947 */ /* 0x000fea000383ffff */
.L_x_1410:
[----:B------:R-:W-:Y:S01]  /*20040*/  IMAD.MOV.U32 R29, RZ, RZ, R7 ;  /* 0x000000ffff1d7224 */ /* 0x000fe200078e0007 */
[----:B----4-:R-:W-:Y:S01]  /*20050*/  MOV R0, 0x2 ;  /* 0x0000000200007802 */ /* 0x010fe20000000f00 */
[----:B------:R-:W-:Y:S01]  /*20060*/  IMAD.MOV.U32 R3, RZ, RZ, 0x181f ;  /* 0x0000181fff037424 */ /* 0x000fe200078e00ff */
[----:B------:R-:W-:Y:S02]  /*20070*/  MOV R2, 0x20090 ;  /* 0x0002009000027802 */ /* 0x000fe40000000f00 */
[----:B-123--:R-:W-:Y:S05]  /*20080*/  CALL.REL.NOINC `($__internal_23_$__cuda_sm70_shflsync_idx_p) ;  /* 0x00000c3000007944 */ /* 0x00efea0003c00000 */
[----:B------:R-:W-:Y:S05]  /*20090*/  BRA `(.L_x_1487) ;  /* 0xffffa71000007947 */ /* 0x000fea000383ffff */
.L_x_1413:
[----:B------:R-:W-:Y:S01]  /*200a0*/  IMAD.MOV.U32 R29, RZ, RZ, R6 ;  /* 0x000000ffff1d7224 */ /* 0x000fe200078e0006 */
[----:B-1----:R-:W-:Y:S01]  /*200b0*/  MOV R0, 0x3 ;  /* 0x0000000300007802 */ /* 0x002fe20000000f00 */
[----:B------:R-:W-:Y:S01]  /*200c0*/  IMAD.MOV.U32 R3, RZ, RZ, 0x181f ;  /* 0x0000181fff037424 */ /* 0x000fe200078e00ff */
[----:B------:R-:W-:-:S02]  /*200d0*/  MOV R2, 0x200f0 ;  /* 0x000200f000027802 */ /* 0x000fc40000000f00 */
[----:B--234-:R-:W-:Y:S05]  /*200e0*/  CALL.REL.NOINC `($__internal_23_$__cuda_sm70_shflsync_idx_p) ;  /* 0x00000bd000007944 */ /* 0x01cfea0003c00000 */
[----:B------:R-:W-:Y:S01]  /*200f0*/  IMAD.MOV.U32 R6, RZ, RZ, R0 ;  /* 0x000000ffff067224 */ /* 0x000fe200078e0000 */
[----:B------:R-:W-:Y:S01]  /*20100*/  MOV R0, 0x3 ;  /* 0x0000000300007802 */ /* 0x000fe20000000f00 */
[----:B------:R-:W-:Y:S01]  /*20110*/  IMAD.MOV.U32 R29, RZ, RZ, R7 ;  /* 0x000000ffff1d7224 */ /* 0x000fe200078e0007 */
[----:B------:R-:W-:-:S02]  /*20120*/  MOV R3, 0x181f ;  /* 0x0000181f00037802 */ /* 0x000fc40000000f00 */
[----:B------:R-:W-:Y:S02]  /*20130*/  MOV R2, 0x20150 ;  /* 0x0002015000027802 */ /* 0x000fe40000000f00 */
[----:B------:R-:W-:Y:S05]  /*20140*/  CALL.REL.NOINC `($__internal_23_$__cuda_sm70_shflsync_idx_p) ;  /* 0x00000b7000007944 */ /* 0x000fea0003c00000 */
[----:B------:R-:W-:Y:S05]  /*20150*/  BRA `(.L_x_1488) ;  /* 0xffffa79000007947 */ /* 0x000fea000383ffff */
.L_x_1415:
[----:B------:R-:W-:Y:S01]  /*20160*/  IMAD.MOV.U32 R29, RZ, RZ, R5 ;  /* 0x000000ffff1d7224 */ /* 0x000fe200078e0005 */
[----:B------:R-:W-:Y:S01]  /*20170*/  MOV R0, RZ ;  /* 0x000000ff00007202 */ /* 0x000fe20000000f00 */
[----:B------:R-:W-:Y:S01]  /*20180*/  IMAD.MOV.U32 R3, RZ, RZ, 0x1c1f ;  /* 0x00001c1fff037424 */ /* 0x000fe200078e00ff */
[----:B------:R-:W-:Y:S02]  /*20190*/  MOV R2, 0x201b0 ;  /* 0x000201b000027802 */ /* 0x000fe40000000f00 */
[----:B--2---:R-:W-:Y:S05]  /*201a0*/  CALL.REL.NOINC `($__internal_23_$__cuda_sm70_shflsync_idx_p) ;  /* 0x00000b1000007944 */ /* 0x004fea0003c00000 */
[----:B------:R-:W-:Y:S01]  /*201b0*/  MOV R4, R0 ;  /* 0x0000000000047202 */ /* 0x000fe20000000f00 */
[----:B------:R-:W-:Y:S05]  /*201c0*/  BRA `(.L_x_1489) ;  /* 0xffffaa6000007947 */ /* 0x000fea000383ffff */
.L_x_1416:
[----:B------:R-:W-:Y:S01]  /*201d0*/  IMAD.MOV.U32 R29, RZ, RZ, R12 ;  /* 0x000000ffff1d7224 */ /* 0x000fe200078e000c */
[----:B------:R-:W-:Y:S01]  /*201e0*/  MOV R0, RZ ;  /* 0x000000ff00007202 */ /* 0x000fe20000000f00 */
[----:B------:R-:W-:Y:S01]  /*201f0*/  IMAD.MOV.U32 R3, RZ, RZ, 0x1c1f ;  /* 0x00001c1fff037424 */ /* 0x000fe200078e00ff */
[----:B------:R-:W-:Y:S02]  /*20200*/  MOV R2, 0x20220 ;  /* 0x0002022000027802 */ /* 0x000fe40000000f00 */
[----:B-123--:R-:W-:Y:S05]  /*20210*/  CALL.REL.NOINC `($__internal_23_$__cuda_sm70_shflsync_idx_p) ;  /* 0x00000aa000007944 */ /* 0x00efea0003c00000 */
[----:B------:R-:W-:Y:S05]  /*20220*/  BRA `(.L_x_1490) ;  /* 0xffffaa2000007947 */ /* 0x000fea000383ffff */
.L_x_1419:
[----:B------:R-:W-:Y:S01]  /*20230*/  IMAD.MOV.U32 R29, RZ, RZ, R5 ;  /* 0x000000ffff1d7224 */ /* 0x000fe200078e0005 */
[----:B-1----:R-:W-:Y:S01]  /*20240*/  MOV R0, 0x1 ;  /* 0x0000000100007802 */ /* 0x002fe20000000f00 */
[----:B---3--:R-:W-:Y:S01]  /*20250*/  IMAD.MOV.U32 R3, RZ, RZ, 0x1c1f ;  /* 0x00001c1fff037424 */ /* 0x008fe200078e00ff */
[----:B------:R-:W-:-:S02]  /*20260*/  MOV R2, 0x20280 ;  /* 0x0002028000027802 */ /* 0x000fc40000000f00 */
[----:B--2-4-:R-:W-:Y:S05]  /*20270*/  CALL.REL.NOINC `($__internal_23_$__cuda_sm70_shflsync_idx_p) ;  /* 0x00000a4000007944 */ /* 0x014fea0003c00000 */
[----:B------:R-:W-:Y:S01]  /*20280*/  IMAD.MOV.U32 R4, RZ, RZ, R0 ;  /* 0x000000ffff047224 */ /* 0x000fe200078e0000 */
[----:B------:R-:W-:Y:S01]  /*20290*/  MOV R0, 0x1 ;  /* 0x0000000100007802 */ /* 0x000fe20000000f00 */
[----:B------:R-:W-:Y:S01]  /*202a0*/  IMAD.MOV.U32 R29, RZ, RZ, R12 ;  /* 0x000000ffff1d7224 */ /* 0x000fe200078e000c */
[----:B------:R-:W-:-:S02]  /*202b0*/  MOV R3, 0x1c1f ;  /* 0x00001c1f00037802 */ /* 0x000fc40000000f00 */
[----:B------:R-:W-:Y:S02]  /*202c0*/  MOV R2, 0x202e0 ;  /* 0x000202e000027802 */ /* 0x000fe40000000f00 */
[----:B------:R-:W-:Y:S05]  /*202d0*/  CALL.REL.NOINC `($__internal_23_$__cuda_sm70_shflsync_idx_p) ;  /* 0x000009e000007944 */ /* 0x000fea0003c00000 */
[----:B------:R-:W-:Y:S05]  /*202e0*/  BRA `(.L_x_1491) ;  /* 0xffffb42000007947 */ /* 0x000fea000383ffff */
.L_x_1423:
[----:B------:R-:W-:Y:S01]  /*202f0*/  IMAD.MOV.U32 R29, RZ, RZ, R6 ;  /* 0x000000ffff1d7224 */ /* 0x000fe200078e0006 */
[----:B------:R-:W-:Y:S01]  /*20300*/  MOV R0, RZ ;  /* 0x000000ff00007202 */ /* 0x000fe20000000f00 */
[----:B------:R-:W-:Y:S01]  /*20310*/  IMAD.MOV.U32 R3, RZ, RZ, 0x181f ;  /* 0x0000181fff037424 */ /* 0x000fe200078e00ff */
[----:B------:R-:W-:Y:S02]  /*20320*/  MOV R2, 0x20340 ;  /* 0x0002034000027802 */ /* 0x000fe40000000f00 */
[----:B------:R-:W-:Y:S05]  /*20330*/  CALL.REL.NOINC `($__internal_23_$__cuda_sm70_shflsync_idx_p) ;  /* 0x0000098000007944 */ /* 0x000fea0003c00000 */
[----:B------:R-:W-:Y:S01]  /*20340*/  MOV R8, R0 ;  /* 0x0000000000087202 */ /* 0x000fe20000000f00 */
[----:B------:R-:W-:Y:S05]  /*20350*/  BRA `(.L_x_1492) ;  /* 0xffffc66000007947 */ /* 0x000fea000383ffff */
.L_x_1424:
[----:B------:R-:W-:Y:S01]  /*20360*/  IMAD.MOV.U32 R29, RZ, RZ, R7 ;  /* 0x000000ffff1d7224 */ /* 0x000fe200078e0007 */
[----:B------:R-:W-:Y:S01]  /*20370*/  MOV R0, RZ ;  /* 0x000000ff00007202 */ /* 0x000fe20000000f00 */
[----:B------:R-:W-:Y:S01]  /*20380*/  IMAD.MOV.U32 R3, RZ, RZ, 0x181f ;  /* 0x0000181fff037424 */ /* 0x000fe200078e00ff */
[----:B------:R-:W-:Y:S02]  /*20390*/  MOV R2, 0x203b0 ;  /* 0x000203b000027802 */ /* 0x000fe40000000f00 */
[----:B-12---:R-:W-:Y:S05]  /*203a0*/  CALL.REL.NOINC `($__internal_23_$__cuda_sm70_shflsync_idx_p) ;  /* 0x0000091000007944 */ /* 0x006fea0003c00000 */
[----:B------:R-:W-:Y:S05]  /*203b0*/  BRA `(.L_x_1493) ;  /* 0xffffc62000007947 */ /* 0x000fea000383ffff */
.L_x_1427:
        /* <DEDUP_REMOVED lines=12> */
.L_x_1430:
[----:B------:R-:W-:Y:S01]  /*20480*/  IMAD.MOV.U32 R29, RZ, RZ, R6 ;  /* 0x000000ffff1d7224 */ /* 0x000fe200078e0006 */
[----:B----4-:R-:W-:Y:S01]  /*20490*/  MOV R0, 0x2 ;  /* 0x0000000200007802 */ /* 0x010fe20000000f00 */
[----:B-1----:R-:W-:Y:S01]  /*204a0*/  IMAD.MOV.U32 R3, RZ, RZ, 0x181f ;  /* 0x0000181fff037424 */ /* 0x002fe200078e00ff */
[----:B------:R-:W-:Y:S02]  /*204b0*/  MOV R2, 0x204d0 ;  /* 0x000204d000027802 */ /* 0x000fe40000000f00 */
[----:B--23--:R-:W-:Y:S05]  /*204c0*/  CALL.REL.NOINC `($__internal_23_$__cuda_sm70_shflsync_idx_p) ;  /* 0x000007f000007944 */ /* 0x00cfea0003c00000 */
[----:B------:R-:W-:Y:S01]  /*204d0*/  MOV R8, R0 ;  /* 0x0000000000087202 */ /* 0x000fe20000000f00 */
[----:B------:R-:W-:Y:S05]  /*204e0*/  BRA `(.L_x_1495) ;  /* 0xffffc76000007947 */ /* 0x000fea000383ffff */
.L_x_1431:
[----:B------:R-:W-:Y:S01]  /*204f0*/  IMAD.MOV.U32 R29, RZ, RZ, R7 ;  /* 0x000000ffff1d7224 */ /* 0x000fe200078e0007 */
[----:B----4-:R-:W-:Y:S01]  /*20500*/  MOV R0, 0x2 ;  /* 0x0000000200007802 */ /* 0x010fe20000000f00 */
[----:B------:R-:W-:Y:S01]  /*20510*/  IMAD.MOV.U32 R3, RZ, RZ, 0x181f ;  /* 0x0000181fff037424 */ /* 0x000fe200078e00ff */
[----:B------:R-:W-:Y:S02]  /*20520*/  MOV R2, 0x20540 ;  /* 0x0002054000027802 */ /* 0x000fe40000000f00 */
[----:B-123--:R-:W-:Y:S05]  /*20530*/  CALL.REL.NOINC `($__internal_23_$__cuda_sm70_shflsync_idx_p) ;  /* 0x0000078000007944 */ /* 0x00efea0003c00000 */
[----:B------:R-:W-:Y:S05]  /*20540*/  BRA `(.L_x_1496) ;  /* 0xffffc72000007947 */ /* 0x000fea000383ffff */
.L_x_1434:
        /* <DEDUP_REMOVED lines=11> */
[----:B------:R-:W-:Y:S01]  /*20600*/  MOV R7, R0 ;  /* 0x0000000000077202 */ /* 0x000fe20000000f00 */
[----:B------:R-:W-:Y:S05]  /*20610*/  BRA `(.L_x_1497) ;  /* 0xffffc79000007947 */ /* 0x000fea000383ffff */
.L_x_1436:
[----:B------:R-:W-:Y:S01]  /*20620*/  IMAD.MOV.U32 R29, RZ, RZ, R28 ;  /* 0x000000ffff1d7224 */ /* 0x000fe200078e001c */
[----:B------:R-:W-:Y:S01]  /*20630*/  MOV R0, RZ ;  /* 0x000000ff00007202 */ /* 0x000fe20000000f00 */
[----:B------:R-:W-:Y:S01]  /*20640*/  IMAD.MOV.U32 R3, RZ, RZ, 0x1f ;  /* 0x0000001fff037424 */ /* 0x000fe200078e00ff */
[----:B------:R-:W-:Y:S02]  /*20650*/  MOV R2, 0x20670 ;  /* 0x0002067000027802 */ /* 0x000fe40000000f00 */
[----:B-12-4-:R-:W-:Y:S05]  /*20660*/  CALL.REL.NOINC `($__internal_23_$__cuda_sm70_shflsync_idx_p) ;  /* 0x0000065000007944 */ /* 0x016fea0003c00000 */
[----:B------:R-:W-:Y:S01]  /*20670*/  MOV R9, R0 ;  /* 0x0000000000097202 */ /* 0x000fe20000000f00 */
[----:B------:R-:W-:Y:S05]  /*20680*/  BRA `(.L_x_1498) ;  /* 0xffffc8f000007947 */ /* 0x000fea000383ffff */
.L_x_1437:
[----:B------:R-:W-:Y:S01]  /*20690*/  IMAD.MOV.U32 R29, RZ, RZ, R28 ;  /* 0x000000ffff1d7224 */ /* 0x000fe200078e001c */
[----:B------:R-:W-:Y:S01]  /*206a0*/  MOV R0, 0x1 ;  /* 0x0000000100007802 */ /* 0x000fe20000000f00 */
[----:B------:R-:W-:Y:S01]  /*206b0*/  IMAD.MOV.U32 R3, RZ, RZ, 0x1f ;  /* 0x0000001fff037424 */ /* 0x000fe200078e00ff */
[----:B------:R-:W-:Y:S02]  /*206c0*/  MOV R2, 0x206e0 ;  /* 0x000206e000027802 */ /* 0x000fe40000000f00 */
[----:B-1234-:R-:W-:Y:S05]  /*206d0*/  CALL.REL.NOINC `($__internal_23_$__cuda_sm70_shflsync_idx_p) ;  /* 0x000005e000007944 */ /* 0x01efea0003c00000 */
[----:B------:R-:W-:Y:S01]  /*206e0*/  MOV R6, R0 ;  /* 0x0000000000067202 */ /* 0x000fe20000000f00 */
[----:B------:R-:W-:Y:S05]  /*206f0*/  BRA `(.L_x_1499) ;  /* 0xffffc8a000007947 */ /* 0x000fea000383ffff */
.L_x_1438:
[----:B------:R-:W-:Y:S02]  /*20700*/  MOV R3, 0x1 ;  /* 0x0000000100037802 */ /* 0x000fe40000000f00 */
[----:B------:R-:W-:-:S02]  /*20710*/  MOV R2, 0x20730 ;  /* 0x0002073000027802 */ /* 0x000fc40000000f00 */
[----:B---3--:R-:W-:Y:S05]  /*20720*/  CALL.REL.NOINC `($__internal_24_$__cuda_sm70_shflsync_up_p) ;  /* 0x000005e000007944 */ /* 0x008fea0003c00000 */
[----:B------:R-:W-:Y:S05]  /*20730*/  BRA `(.L_x_1500) ;  /* 0xffffc98000007947 */ /* 0x000fea000383ffff */
.L_x_1439:
[----:B------:R-:W-:Y:S02]  /*20740*/  MOV R3, 0x2 ;  /* 0x0000000200037802 */ /* 0x000fe40000000f00 */
[----:B------:R-:W-:-:S02]  /*20750*/  MOV R2, 0x20770 ;  /* 0x0002077000027802 */ /* 0x000fc40000000f00 */
[----:B---3--:R-:W-:Y:S05]  /*20760*/  CALL.REL.NOINC `($__internal_24_$__cuda_sm70_shflsync_up_p) ;  /* 0x000005a000007944 */ /* 0x008fea0003c00000 */
        /* <DEDUP_REMOVED lines=23> */
.L_x_1443:
[----:B------:R-:W-:Y:S02]  /*208e0*/  MOV R3, 0x1 ;  /* 0x0000000100037802 */ /* 0x000fe40000000f00 */
[----:B------:R-:W-:-:S02]  /*208f0*/  MOV R2, 0x20910 ;  /* 0x0002091000027802 */ /* 0x000fc40000000f00 */
[----:B---3--:R-:W-:Y:S05]  /*20900*/  CALL.REL.NOINC `($__internal_24_$__cuda_sm70_shflsync_up_p) ;  /* 0x0000040000007944 */ /* 0x008fea0003c00000 */
[----:B------:R-:W-:Y:S01]  /*20910*/  MOV R2, R4 ;  /* 0x0000000400027202 */ /* 0x000fe20000000f00 */
[----:B------:R-:W-:Y:S05]  /*20920*/  BRA `(.L_x_1502) ;  /* 0xffffc9f000007947 */ /* 0x000fea000383ffff */
.L_x_1444:
        /* <DEDUP_REMOVED lines=26> */
.L_x_1446:
[----:B------:R-:W-:Y:S02]  /*20ad0*/  SEL R0, RZ, 0x1, P0 ;  /* 0x00000001ff007807 */ /* 0x000fe40000000000 */
[----:B------:R-:W-:-:S02]  /*20ae0*/  MOV R2, 0x20b00 ;  /* 0x00020b0000027802 */ /* 0x000fc40000000f00 */
[----:B-1-3--:R-:W-:Y:S05]  /*20af0*/  CALL.REL.NOINC `($__internal_25_$__cuda_sm70_votesync_ballot) ;  /* 0x0000027000007944 */ /* 0x00afea0003c00000 */
[----:B------:R-:W-:Y:S01]  /*20b00*/  MOV R10, R0 ;  /* 0x00000000000a7202 */ /* 0x000fe20000000f00 */
[----:B------:R-:W-:Y:S05]  /*20b10*/  BRA `(.L_x_1504) ;  /* 0xffffc99000007947 */ /* 0x000fea000383ffff */
.L_x_1447:
[----:B------:R-:W-:Y:S01]  /*20b20*/  IMAD.MOV.U32 R29, RZ, RZ, R7 ;  /* 0x000000ffff1d7224 */ /* 0x000fe200078e0007 */
[----:B------:R-:W-:Y:S01]  /*20b30*/  MOV R0, R6 ;  /* 0x0000000600007202 */ /* 0x000fe20000000f00 */
[----:B------:R-:W-:Y:S01]  /*20b40*/  IMAD.MOV.U32 R3, RZ, RZ, 0x1f ;  /* 0x0000001fff037424 */ /* 0x000fe200078e00ff */
[----:B------:R-:W-:-:S02]  /*20b50*/  MOV R2, 0x20b70 ;  /* 0x00020b7000027802 */ /* 0x000fc40000000f00 */
[----:B-1-3--:R-:W-:Y:S05]  /*20b60*/  CALL.REL.NOINC `($__internal_23_$__cuda_sm70_shflsync_idx_p) ;  /* 0x0000015000007944 */ /* 0x00afea0003c00000 */
[----:B------:R-:W-:Y:S01]  /*20b70*/  IMAD.MOV.U32 R7, RZ, RZ, R0 ;  /* 0x000000ffff077224 */ /* 0x000fe200078e0000 */
[----:B------:R-:W-:Y:S01]  /*20b80*/  MOV R0, R6 ;  /* 0x0000000600007202 */ /* 0x000fe20000000f00 */
[----:B------:R-:W-:Y:S01]  /*20b90*/  IMAD.MOV.U32 R29, RZ, RZ, R8 ;  /* 0x000000ffff1d7224 */ /* 0x000fe200078e0008 */
[----:B------:R-:W-:-:S02]  /*20ba0*/  MOV R3, 0x1f ;  /* 0x0000001f00037802 */ /* 0x000fc40000000f00 */
[----:B------:R-:W-:Y:S02]  /*20bb0*/  MOV R2, 0x20bd0 ;  /* 0x00020bd000027802 */ /* 0x000fe40000000f00 */
[----:B------:R-:W-:Y:S05]  /*20bc0*/  CALL.REL.NOINC `($__internal_23_$__cuda_sm70_shflsync_idx_p) ;  /* 0x000000f000007944 */ /* 0x000fea0003c00000 */
[----:B------:R-:W-:Y:S01]  /*20bd0*/  MOV R5, R0 ;  /* 0x0000000000057202 */ /* 0x000fe20000000f00 */
[----:B------:R-:W-:Y:S05]  /*20be0*/  BRA `(.L_x_1505) ;  /* 0xffffc91000007947 */ /* 0x000fea000383ffff */
.L_x_1450:
[----:B------:R-:W-:Y:S01]  /*20bf0*/  IMAD.MOV.U32 R29, RZ, RZ, R4 ;  /* 0x000000ffff1d7224 */ /* 0x000fe200078e0004 */
[----:B------:R-:W-:Y:S01]  /*20c00*/  MOV R0, R6 ;  /* 0x0000000600007202 */ /* 0x000fe20000000f00 */
[----:B------:R-:W-:Y:S01]  /*20c10*/  IMAD.MOV.U32 R3, RZ, RZ, 0x1f ;  /* 0x0000001fff037424 */ /* 0x000fe200078e00ff */
[----:B------:R-:W-:Y:S02]  /*20c20*/  MOV R2, 0x20c40 ;  /* 0x00020c4000027802 */ /* 0x000fe40000000f00 */
[----:B-1-34-:R-:W-:Y:S05]  /*20c30*/  CALL.REL.NOINC `($__internal_23_$__cuda_sm70_shflsync_idx_p) ;  /* 0x0000008000007944 */ /* 0x01afea0003c00000 */
[----:B------:R-:W-:Y:S01]  /*20c40*/  MOV R12, R0 ;  /* 0x00000000000c7202 */ /* 0x000fe20000000f00 */
[----:B------:R-:W-:Y:S05]  /*20c50*/  BRA `(.L_x_1449) ;  /* 0xffffc90000007947 */ /* 0x000fea000383ffff */
        .weak           $__internal_22_$__cuda_sm70_shflsync_bfly_p
        .type           $__internal_22_$__cuda_sm70_shflsync_bfly_p,@function
        .size           $__internal_22_$__cuda_sm70_shflsync_bfly_p,($__internal_23_$__cuda_sm70_shflsync_idx_p - $__internal_22_$__cuda_sm70_shflsync_bfly_p)
$__internal_22_$__cuda_sm70_shflsync_bfly_p:
[----:B------:R-:W-:Y:S02]  /*20c60*/  MOV R150, 0xffffffff ;  /* 0xffffffff00967802 */ /* 0x000fe40000000f00 */
[----:B------:R-:W-:Y:S02]  /*20c70*/  MOV R3, 0x1f ;  /* 0x0000001f00037802 */ /* 0x000fe40000000f00 */
[----:B------:R-:W-:Y:S04]  /*20c80*/  WARPSYNC R150 ;  /* 0x0000009600007348 */ /* 0x000fe80003800000 */
[----:B------:R1:W2:Y:S02]  /*20c90*/  SHFL.BFLY PT, R0, R4, R0, R3 ;  /* 0x0c00000004007389 */ /* 0x0002a400000e0003 */
[----:B-1----:R-:W-:-:S04]  /*20ca0*/  MOV R3, 0x0 ;  /* 0x0000000000037802 */ /* 0x002fc80000000f00 */
[----:B--2---:R-:W-:Y:S05]  /*20cb0*/  RET.REL.NODEC R2 `(_ZN7cutlass13device_kernelIN5flash19enable_sm80_to_sm89INS1_16FlashAttnFwdSm80INS1_25CollectiveMainloopFwdSm80ILi8ELi1ELb0EN4cute5tupleIJNS5_1CILi128EEENS7_ILi64EEENS7_ILi192EEEEEELi192ENS_6half_tEfNS_4arch4Sm80ELb1ELb0ELb1ELb1ELb1ELb1ELb1ELb1EEENS1_21CollectiveEpilogueFwdINS6_IJS8_SA_S9_EEENS6_IJNS7_ILi1EEESI_SI_EEESC_SE_Li256ELb1ELb1ELb1ELb0EEENS1_36VarlenDynamicPersistentTileSchedulerILi128ELi64ELi256ELi256ELb1ELb1ELb0ELb1ELb1ELb1EEEEEEEEEvNT_6ParamsE) ;  /* 0xfffdf34002007950 */ /* 0x004fea0003c3ffff */
        .weak           $__internal_23_$__cuda_sm70_shflsync_idx_p
        .type           $__internal_23_$__cuda_sm70_shflsync_idx_p,@function
        .size           $__internal_23_$__cuda_sm70_shflsync_idx_p,($__internal_24_$__cuda_sm70_shflsync_up_p - $__internal_23_$__cuda_sm70_shflsync_idx_p)
$__internal_23_$__cuda_sm70_shflsync_idx_p:
[----:B------:R-:W-:-:S04]  /*20cc0*/  MOV R198, 0xffffffff ;  /* 0xffffffff00c67802 */ /* 0x000fc80000000f00 */
[----:B------:R-:W-:Y:S04]  /*20cd0*/  WARPSYNC R198 ;  /* 0x000000c600007348 */ /* 0x000fe80003800000 */
[----:B------:R1:W2:Y:S02]  /*20ce0*/  SHFL.IDX PT, R0, R29, R0, R3 ;  /* 0x000000001d007389 */ /* 0x0002a400000e0003 */
[----:B-1----:R-:W-:-:S04]  /*20cf0*/  MOV R3, 0x0 ;  /* 0x0000000000037802 */ /* 0x002fc80000000f00 */
[----:B--2---:R-:W-:Y:S05]  /*20d00*/  RET.REL.NODEC R2 `(_ZN7cutlass13device_kernelIN5flash19enable_sm80_to_sm89INS1_16FlashAttnFwdSm80INS1_25CollectiveMainloopFwdSm80ILi8ELi1ELb0EN4cute5tupleIJNS5_1CILi128EEENS7_ILi64EEENS7_ILi192EEEEEELi192ENS_6half_tEfNS_4arch4Sm80ELb1ELb0ELb1ELb1ELb1ELb1ELb1ELb1EEENS1_21CollectiveEpilogueFwdINS6_IJS8_SA_S9_EEENS6_IJNS7_ILi1EEESI_SI_EEESC_SE_Li256ELb1ELb1ELb1ELb0EEENS1_36VarlenDynamicPersistentTileSchedulerILi128ELi64ELi256ELi256ELb1ELb1ELb0ELb1ELb1ELb1EEEEEEEEEvNT_6ParamsE) ;  /* 0xfffdf2f002007950 */ /* 0x004fea0003c3ffff */
        .weak           $__internal_24_$__cuda_sm70_shflsync_up_p
        .type           $__internal_24_$__cuda_sm70_shflsync_up_p,@function
        .size           $__internal_24_$__cuda_sm70_shflsync_up_p,($__internal_25_$__cuda_sm70_votesync_ballot - $__internal_24_$__cuda_sm70_shflsync_up_p)
$__internal_24_$__cuda_sm70_shflsync_up_p:
[----:B------:R-:W-:Y:S02]  /*20d10*/  MOV R4, RZ ;  /* 0x000000ff00047202 */ /* 0x000fe40000000f00 */
[----:B------:R-:W-:-:S04]  /*20d20*/  MOV R10, 0xffffffff ;  /* 0xffffffff000a7802 */ /* 0x000fc80000000f00 */
[----:B------:R-:W-:Y:S04]  /*20d30*/  WARPSYNC R10 ;  /* 0x0000000a00007348 */ /* 0x000fe80003800000 */
[----:B------:R1:W2:Y:S02]  /*20d40*/  SHFL.UP PT, R4, R0, R3, R4 ;  /* 0x0400000300047389 */ /* 0x0002a400000e0004 */
[----:B-1----:R-:W-:-:S04]  /*20d50*/  MOV R3, 0x0 ;  /* 0x0000000000037802 */ /* 0x002fc80000000f00 */
[----:B--2---:R-:W-:Y:S05]  /*20d60*/  RET.REL.NODEC R2 `(_ZN7cutlass13device_kernelIN5flash19enable_sm80_to_sm89INS1_16FlashAttnFwdSm80INS1_25CollectiveMainloopFwdSm80ILi8ELi1ELb0EN4cute5tupleIJNS5_1CILi128EEENS7_ILi64EEENS7_ILi192EEEEEELi192ENS_6half_tEfNS_4arch4Sm80ELb1ELb0ELb1ELb1ELb1ELb1ELb1ELb1EEENS1_21CollectiveEpilogueFwdINS6_IJS8_SA_S9_EEENS6_IJNS7_ILi1EEESI_SI_EEESC_SE_Li256ELb1ELb1ELb1ELb0EEENS1_36VarlenDynamicPersistentTileSchedulerILi128ELi64ELi256ELi256ELb1ELb1ELb0ELb1ELb1ELb1EEEEEEEEEvNT_6ParamsE) ;  /* 0xfffdf29002007950 */ /* 0x004fea0003c3ffff */
        .weak           $__internal_25_$__cuda_sm70_votesync_ballot
        .type           $__internal_25_$__cuda_sm70_votesync_ballot,@function
        .size           $__internal_25_$__cuda_sm70_votesync_ballot,(.L_x_3115 - $__internal_25_$__cuda_sm70_votesync_ballot)
$__internal_25_$__cuda_sm70_votesync_ballot:
[----:B------:R-:W-:Y:S01]  /*20d70*/  ISETP.NE.U32.AND P0, PT, R0, 0x1, PT ;  /* 0x000000010000780c */ /* 0x000fe20003f05070 */
[----:B------:R-:W-:-:S04]  /*20d80*/  IMAD.MOV.U32 R3, RZ, RZ, -0x1 ;  /* 0xffffffffff037424 */ /* 0x000fc800078e00ff */
[----:B------:R-:W-:Y:S08]  /*20d90*/  WARPSYNC R3 ;  /* 0x0000000300007348 */ /* 0x000ff00003800000 */
[----:B------:R-:W-:-:S04]  /*20da0*/  VOTE.ANY R0, PT, !P0 ;  /* 0x0000000000007806 */ /* 0x000fc800040e0100 */
[----:B------:R-:W-:Y:S01]  /*20db0*/  LOP3.LUT R0, R0, R3, RZ, 0xc0, !PT ;  /* 0x0000000300007212 */ /* 0x000fe200078ec0ff */
[----:B------:R-:W-:-:S04]  /*20dc0*/  IMAD.MOV.U32 R3, RZ, RZ, 0x0 ;  /* 0x00000000ff037424 */ /* 0x000fc800078e00ff */
[----:B------:R-:W-:Y:S05]  /*20dd0*/  RET.REL.NODEC R2 `(_ZN7cutlass13device_kernelIN5flash19enable_sm80_to_sm89INS1_16FlashAttnFwdSm80INS1_25CollectiveMainloopFwdSm80ILi8ELi1ELb0EN4cute5tupleIJNS5_1CILi128EEENS7_ILi64EEENS7_ILi192EEEEEELi192ENS_6half_tEfNS_4arch4Sm80ELb1ELb0ELb1ELb1ELb1ELb1ELb1ELb1EEENS1_21CollectiveEpilogueFwdINS6_IJS8_SA_S9_EEENS6_IJNS7_ILi1EEESI_SI_EEESC_SE_Li256ELb1ELb1ELb1ELb0EEENS1_36VarlenDynamicPersistentTileSchedulerILi128ELi64ELi256ELi256ELb1ELb1ELb0ELb1ELb1ELb1EEEEEEEEEvNT_6ParamsE) ;  /* 0xfffdf22002007950 */ /* 0x000fea0003c3ffff */
.L_x_1506:
        /* <DEDUP_REMOVED lines=10> */
.L_x_3115:


//--------------------- .text._ZN7cutlass13device_kernelIN5flash19enable_sm80_to_sm89INS1_16FlashAttnFwdSm80INS1_25CollectiveMainloopFwdSm80ILi8ELi2ELb0EN4cute5tupleIJNS5_1CILi128EEENS7_ILi64EEENS7_ILi192EEEEEELi192ENS_6half_tEfNS_4arch4Sm80ELb0ELb0ELb1ELb0ELb1ELb0ELb1ELb1EEENS1_21CollectiveEpilogueFwdINS6_IJS8_SA_S9_EEENS6_IJNS7_ILi1EEESI_SI_EEESC_SE_Li256ELb0ELb1ELb1ELb0EEENS1_19SingleTileSchedulerILb0ELb1ELb1ELi128EEEEEEEEEvNT_6ParamsE --------------------------
	.section	.text._ZN7cutlass13device_kernelIN5flash19enable_sm80_to_sm89INS1_16FlashAttnFwdSm80INS1_25CollectiveMainloopFwdSm80ILi8ELi2ELb0EN4cute5tupleIJNS5_1CILi128EEENS7_ILi64EEENS7_ILi192EEEEEELi192ENS_6half_tEfNS_4arch4Sm80ELb0ELb0ELb1ELb0ELb1ELb0ELb1ELb1EEENS1_21CollectiveEpilogueFwdINS6_IJS8_SA_S9_EEENS6_IJNS7_ILi1EEESI_SI_EEESC_SE_Li256ELb0ELb1ELb1ELb0EEENS1_19SingleTileSchedulerILb0ELb1ELb1ELi128EEEEEEEEEvNT_6ParamsE,"ax",@progbits
	.sectioninfo	@"SHI_REGISTERS=242"
	.align	128
.text._ZN7cutlass13device_kernelIN5flash19enable_sm80_to_sm89INS1_16FlashAttnFwdSm80INS1_25CollectiveMainloopFwdSm80ILi8ELi2ELb0EN4cute5tupleIJNS5_1CILi128EEENS7_ILi64EEENS7_ILi192EEEEEELi192ENS_6half_tEfNS_4arch4Sm80ELb0ELb0ELb1ELb0ELb1ELb0ELb1ELb1EEENS1_21CollectiveEpilogueFwdINS6_IJS8_SA_S9_EEENS6_IJNS7_ILi1EEESI_SI_EEESC_SE_Li256ELb0ELb1ELb1ELb0EEENS1_19SingleTileSchedulerILb0ELb1ELb1ELi128EEEEEEEEEvNT_6ParamsE:
        .type           _ZN7cutlass13device_kernelIN5flash19enable_sm80_to_sm89INS1_16FlashAttnFwdSm80INS1_25CollectiveMainloopFwdSm80ILi8ELi2ELb0EN4cute5tupleIJNS5_1CILi128EEENS7_ILi64EEENS7_ILi192EEEEEELi192ENS_6half_tEfNS_4arch4Sm80ELb0ELb0ELb1ELb0ELb1ELb0ELb1ELb1EEENS1_21CollectiveEpilogueFwdINS6_IJS8_SA_S9_EEENS6_IJNS7_ILi1EEESI_SI_EEESC_SE_Li256ELb0ELb1ELb1ELb0EEENS1_19SingleTileSchedulerILb0ELb1ELb1ELi128EEEEEEEEEvNT_6ParamsE,@function
        .size           _ZN7cutlass13device_kernelIN5flash19enable_sm80_to_sm89INS1_16FlashAttnFwdSm80INS1_25CollectiveMainloopFwdSm80ILi8ELi2ELb0EN4cute5tupleIJNS5_1CILi128EEENS7_ILi64EEENS7_ILi192EEEEEELi192ENS_6half_tEfNS_4arch4Sm80ELb0ELb0ELb1ELb0ELb1ELb0ELb1ELb1EEENS1_21CollectiveEpilogueFwdINS6_IJS8_SA_S9_EEENS6_IJNS7_ILi1EEESI_SI_EEESC_SE_Li256ELb0ELb1ELb1ELb0EEENS1_19SingleTileSchedulerILb0ELb1ELb1ELi128EEEEEEEEEvNT_6ParamsE,(.L_x_3120 - _ZN7cutlass13device_kernelIN5flash19enable_sm80_to_sm89INS1_16FlashAttnFwdSm80INS1_25CollectiveMainloopFwdSm80ILi8ELi2ELb0EN4cute5tupleIJNS5_1CILi128EEENS7_ILi64EEENS7_ILi192EEEEEELi192ENS_6half_tEfNS_4arch4Sm80ELb0ELb0ELb1ELb0ELb1ELb0ELb1ELb1EEENS1_21CollectiveEpilogueFwdINS6_IJS8_SA_S9_EEENS6_IJNS7_ILi1EEESI_SI_EEESC_SE_Li256ELb0ELb1ELb1ELb0EEENS1_19SingleTileSchedulerILb0ELb1ELb1ELi128EEEEEEEEEvNT_6ParamsE)
        .other          _ZN7cutlass13device_kernelIN5flash19enable_sm80_to_sm89INS1_16FlashAttnFwdSm80INS1_25CollectiveMainloopFwdSm80ILi8ELi2ELb0EN4cute5tupleIJNS5_1CILi128EEENS7_ILi64EEENS7_ILi192EEEEEELi192ENS_6half_tEfNS_4arch4Sm80ELb0ELb0ELb1ELb0ELb1ELb0ELb1ELb1EEENS1_21CollectiveEpilogueFwdINS6_IJS8_SA_S9_EEENS6_IJNS7_ILi1EEESI_SI_EEESC_SE_Li256ELb0ELb1ELb1ELb0EEENS1_19SingleTileSchedulerILb0ELb1ELb1ELi128EEEEEEEEEvNT_6ParamsE,@"STO_CUDA_ENTRY STV_DEFAULT"
_ZN7cutlass13device_kernelIN5flash19enable_sm80_to_sm89INS1_16FlashAttnFwdSm80INS1_25CollectiveMainloopFwdSm80ILi8ELi2ELb0EN4cute5tupleIJNS5_1CILi128EEENS7_ILi64EEENS7_ILi192EEEEEELi192ENS_6half_tEfNS_4arch4Sm80ELb0ELb0ELb1ELb0ELb1ELb0ELb1ELb1EEENS1_21CollectiveEpilogueFwdINS6_IJS8_SA_S9_EEENS6_IJNS7_ILi1EEESI_SI_EEESC_SE_Li256ELb0ELb1ELb1ELb0EEENS1_19SingleTileSchedulerILb0ELb1ELb1ELi128EEEEEEEEEvNT_6ParamsE:
[----:B------:R-:W-:Y:S02]  /*0000*/  MOV R1, c[0x0][0x28] ;  /* 0x00000a0000017a02 */ /* 0x000fe40000000f00 */
[----:B------:R-:W1:Y:S04]  /*0010*/  S2R R6, SR_TID.X ;  /* 0x0000000000067919 */ /* 0x000e680000002100 */
[----:B------:R-:W2:Y:S04]  /*0020*/  S2R R3, SR_CTAID.Y ;  /* 0x0000000000037919 */ /* 0x000ea80000002600 */
[----:B------:R-:W3:Y:S01]  /*0030*/  S2R R0, SR_CTAID.Z ;  /* 0x0000000000007919 */ /* 0x000ee20000002700 */
[----:B-1----:R-:W-:-:S06]  /*0040*/  SHF.R.U32.HI R2, RZ, 0x5, R6 ;  /* 0x00000005ff027819 */ /* 0x002fcc0000011606 */
[----:B------:R-:W1:Y:S02]  /*0050*/  SHFL.IDX PT, R2, R2, RZ, 0x1f ;  /* 0x00001fff02027589 */ /* 0x000e6400000e0000 */
[----:B-1----:R-:W-:-:S13]  /*0060*/  ISETP.NE.AND P0, PT, R2, RZ, PT ;  /* 0x000000ff0200720c */ /* 0x002fda0003f05270 */
[----:B------:R-:W-:Y:S05]  /*0070*/  @!P0 BRA `(.L_x_1507) ;  /* 0x0000007000008947 */ /* 0x000fea0003800000 */
[----:B--23--:R-:W-:Y:S01]  /*0080*/  IMAD.MOV.U32 R2, RZ, RZ, c[0x0][0x550] ;  /* 0x00015400ff027624 */ /* 0x00cfe200078e00ff */
[----:B------:R-:W-:-:S04]  /*0090*/  MOV R204, R3 ;  /* 0x0000000300cc7202 */ /* 0x000fc80000000f00 */
[----:B------:R-:W-:-:S13]  /*00a0*/  ISETP.NE.AND P0, PT, R2, 0x1, PT ;  /* 0x000000010200780c */ /* 0x000fda0003f05270 */
[----:B------:R-:W-:Y:S05]  /*00b0*/  @!P0 BRA `(.L_x_1508) ;  /* 0x0000008000008947 */ /* 0x000fea0003800000 */
[----:B------:R-:W-:-:S05]  /*00c0*/  IMAD.HI.U32 R204, R3, c[0x0][0x554], RZ ;  /* 0x0001550003cc7a27 */ /* 0x000fca00078e00ff */
[----:B------:R-:W-:Y:S01]  /*00d0*/  SHF.R.U32.HI R204, RZ, c[0x0][0x558], R204 ;  /* 0x00015600ffcc7a19 */ /* 0x000fe200000116cc */
[----:B------:R-:W-:Y:S05]  /*00e0*/  BRA `(.L_x_1508) ;  /* 0x0000005000007947 */ /* 0x000fea0003800000 */
.L_x_1507:
[----:B--23--:R-:W-:Y:S01]  /*00f0*/  IMAD.MOV.U32 R2, RZ, RZ, c[0x0][0x550] ;  /* 0x00015400ff027624 */ /* 0x00cfe200078e00ff */
[----:B------:R-:W-:-:S04]  /*0100*/  MOV R204, R3 ;  /* 0x0000000300cc7202 */ /* 0x000fc80000000f00 */
[----:B------:R-:W-:-:S13]  /*0110*/  ISETP.NE.AND P0, PT, R2, 0x1, PT ;  /* 0x000000010200780c */ /* 0x000fda0003f05270 */
[----:B------:R-:W-:-:S05]  /*0120*/  @P0 IMAD.HI.U32 R2, R3, c[0x0][0x554], RZ ;  /* 0x0001550003020a27 */ /* 0x000fca00078e00ff */
[----:B------:R-:W-:Y:S02]  /*0130*/  @P0 SHF.R.U32.HI R204, RZ, c[0x0][0x558], R2 ;  /* 0x00015600ffcc0a19 */ /* 0x000fe40000011602 */
.L_x_1508:
[----:B------:R-:W-:Y:S02]  /*0140*/  ISETP.GE.AND P0, PT, R0, RZ, PT ;  /* 0x000000ff0000720c */ /* 0x000fe40003f06270 */
[----:B------:R-:W-:-:S05]  /*0150*/  IADD3 R2, -R204, RZ, RZ ;  /* 0x000000ffcc027210 */ /* 0x000fca0007ffe1ff */
[----:B------:R-:W-:-:S06]  /*0160*/  IMAD R5, R2, c[0x0][0x550], R3 ;  /* 0x0001540002057a24 */ /* 0x000fcc00078e0203 */
[----:B------:R-:W-:Y:S05]  /*0170*/  @!P0 EXIT ;  /* 0x000000000000894d */ /* 0x000fea0003800000 */
[----:B------:R-:W-:Y:S01]  /*0180*/  ISETP.NE.U32.AND P0, PT, RZ, c[0x0][0x370], PT ;  /* 0x0000dc00ff007a0c */ /* 0x000fe20003f05070 */
[----:B------:R-:W-:Y:S01]  /*0190*/  IMAD.MOV.U32 R203, RZ, RZ, RZ ;  /* 0x000000ffffcb7224 */ /* 0x000fe200078e00ff */
[----:B------:R-:W-:Y:S02]  /*01a0*/  ULDC.64 UR6, c[0x0][0x118] ;  /* 0x0000460000067ab9 */ /* 0x000fe40000000a00 */
[----:B------:R-:W-:-:S13]  /*01b0*/  ISETP.NE.AND.EX P0, PT, RZ, c[0x0][0x374], PT, P0 ;  /* 0x0000dd00ff007a0c */ /* 0x000fda0003f05300 */
[----:B------:R-:W-:-:S04]  /*01c0*/  @P0 IMAD.MOV.U32 R3, RZ, RZ, 0x4 ;  /* 0x00000004ff030424 */ /* 0x000fc800078e00ff */
[----:B------:R-:W-:-:S04]  /*01d0*/  @P0 IMAD.WIDE R8, R0, R3, c[0x0][0x370] ;  /* 0x0000dc0000080625 */ /* 0x000fc800078e0203 */
[----:B------:R-:W-:Y:S01]  /*01e0*/  IMAD.MOV.U32 R3, RZ, RZ, c[0x0][0x2ac] ;  /* 0x0000ab00ff037624 */ /* 0x000fe200078e00ff */
[----:B------:R1:W5:Y:S01]  /*01f0*/  @P0 LDG.E R203, [R8.64] ;  /* 0x0000000608cb0981 */ /* 0x000362000c1e1900 */
[----:B------:R-:W-:Y:S02]  /*0200*/  IMAD.MOV.U32 R7, RZ, RZ, RZ ;  /* 0x000000ffff077224 */ /* 0x000fe400078e00ff */
[----:B------:R-:W-:-:S05]  /*0210*/  IMAD R3, R3, c[0x0][0x1d0], RZ ;  /* 0x0000740003037a24 */ /* 0x000fca00078e02ff */
[C---:B------:R-:W-:Y:S02]  /*0220*/  ISETP.GE.AND P0, PT, R3.reuse, 0x1, PT ;  /* 0x000000010300780c */ /* 0x040fe40003f06270 */
[----:B------:R-:W-:-:S04]  /*0230*/  IADD3 R2, R3, 0x3f, RZ ;  /* 0x0000003f03027810 */ /* 0x000fc80007ffe0ff */
[----:B------:R-:W-:-:S04]  /*0240*/  SHF.R.S32.HI R147, RZ, 0x1f, R2 ;  /* 0x0000001fff937819 */ /* 0x000fc80000011402 */
[----:B------:R-:W-:-:S04]  /*0250*/  LEA.HI R147, R147, R2, RZ, 0x6 ;  /* 0x0000000293937211 */ /* 0x000fc800078f30ff */
[----:B------:R-:W-:Y:S01]  /*0260*/  SHF.R.S32.HI R147, RZ, 0x6, R147 ;  /* 0x00000006ff937819 */ /* 0x000fe20000011493 */
[----:B------:R-:W-:Y:S05]  /*0270*/  @!P0 BRA `(.L_x_1509) ;  /* 0x000001c000008947 */ /* 0x000fea0003800000 */
[----:B-1----:R-:W-:-:S04]  /*0280*/  SHF.R.U32.HI R8, RZ, 0x10, R5 ;  /* 0x00000010ff087819 */ /* 0x002fc80000011605 */
[----:B------:R-:W-:-:S04]  /*0290*/  ISETP.NE.AND P0, PT, R8, RZ, PT ;  /* 0x000000ff0800720c */ /* 0x000fc80003f05270 */
[----:B------:R-:W-:-:S04]  /*02a0*/  SEL R8, R8, c[0x0][0x338], P0 ;  /* 0x0000ce0008087a07 */ /* 0x000fc80000000000 */
[-C--:B------:R-:W-:Y:S02]  /*02b0*/  IABS R9, R8.reuse ;  /* 0x0000000800097213 */ /* 0x080fe40000000000 */
[----:B------:R-:W-:Y:S02]  /*02c0*/  IADD3 R11, R147, -0x1, R8 ;  /* 0xffffffff930b7810 */ /* 0x000fe40007ffe008 */
[----:B------:R-:W1:Y:S01]  /*02d0*/  I2F.RP R10, R9 ;  /* 0x00000009000a7306 */ /* 0x000e620000209400 */
[----:B------:R-:W-:-:S05]  /*02e0*/  IABS R2, R8 ;  /* 0x0000000800027213 */ /* 0x000fca0000000000 */
[----:B------:R-:W-:Y:S02]  /*02f0*/  IMAD.MOV R2, RZ, RZ, -R2 ;  /* 0x000000ffff027224 */ /* 0x000fe400078e0a02 */
[----:B-1----:R-:W1:Y:S02]  /*0300*/  MUFU.RCP R12, R10 ;  /* 0x0000000a000c7308 */ /* 0x002e640000001000 */
[----:B-1----:R-:W-:-:S06]  /*0310*/  IADD3 R12, R12, 0xffffffe, RZ ;  /* 0x0ffffffe0c0c7810 */ /* 0x002fcc0007ffe0ff */
[----:B------:R-:W1:Y:S02]  /*0320*/  F2I.FTZ.U32.TRUNC.NTZ R13, R12 ;  /* 0x0000000c000d7305 */ /* 0x000e64000021f000 */
[--C-:B-1----:R-:W-:Y:S02]  /*0330*/  IMAD.MOV R4, RZ, RZ, -R13.reuse ;  /* 0x000000ffff047224 */ /* 0x102fe400078e0a0d */
[----:B------:R-:W-:Y:S02]  /*0340*/  IMAD.MOV.U32 R12, RZ, RZ, RZ ;  /* 0x000000ffff0c7224 */ /* 0x000fe400078e00ff */
[----:B------:R-:W-:Y:S01]  /*0350*/  IMAD R7, R4, R9, RZ ;  /* 0x0000000904077224 */ /* 0x000fe200078e02ff */
[----:B------:R-:W-:Y:S02]  /*0360*/  IABS R4, R11 ;  /* 0x0000000b00047213 */ /* 0x000fe40000000000 */
[----:B------:R-:W-:Y:S01]  /*0370*/  LOP3.LUT R11, R11, R8, RZ, 0x3c, !PT ;  /* 0x000000080b0b7212 */ /* 0x000fe200078e3cff */
[----:B------:R-:W-:-:S03]  /*0380*/  IMAD.HI.U32 R7, R13, R7, R12 ;  /* 0x000000070d077227 */ /* 0x000fc600078e000c */
[----:B------:R-:W-:-:S03]  /*0390*/  ISETP.GE.AND P1, PT, R11, RZ, PT ;  /* 0x000000ff0b00720c */ /* 0x000fc60003f26270 */
        /* <DEDUP_REMOVED lines=10> */
.L_x_1509:
[----:B------:R-:W-:Y:S01]  /*0440*/  LOP3.LUT R196, R5, 0xffff, RZ, 0xc0, !PT ;  /* 0x0000ffff05c47812 */ /* 0x000fe200078ec0ff */
[----:B------:R-:W-:Y:S01]  /*0450*/  IMAD.MOV.U32 R5, RZ, RZ, RZ ;  /* 0x000000ffff057224 */ /* 0x000fe200078e00ff */
[----:B------:R-:W-:Y:S01]  /*0460*/  PLOP3.LUT P2, PT, PT, PT, PT, 0x80, 0x0 ;  /* 0x000000000000781c */ /* 0x000fe20003f4f070 */
[----:B------:R-:W-:Y:S01]  /*0470*/  CS2R R96, SRZ ;  /* 0x0000000000607805 */ /* 0x000fe2000001ff00 */
[----:B------:R-:W-:Y:S01]  /*0480*/  CS2R R94, SRZ ;  /* 0x00000000005e7805 */ /* 0x000fe2000001ff00 */
[----:B------:R-:W-:Y:S01]  /*0490*/  IMAD R196, R196, R7, RZ ;  /* 0x00000007c4c47224 */ /* 0x000fe200078e02ff */
[----:B------:R-:W-:Y:S01]  /*04a0*/  CS2R R92, SRZ ;  /* 0x00000000005c7805 */ /* 0x000fe2000001ff00 */
        /* <DEDUP_REMOVED lines=8> */
[----:B------:R-:W-:Y:S01]  /*0530*/  IMAD.MOV.U32 R2, RZ, RZ, RZ ;  /* 0x000000ffff027224 */ /* 0x000fe200078e00ff */
        /* <DEDUP_REMOVED lines=44> */
[----:B------:R-:W-:-:S06]  /*0800*/  @P2 IMAD.WIDE R210, R0, R5, c[0x0][0x340] ;  /* 0x0000d00000d22625 */ /* 0x000fcc00078e0205 */
[----:B------:R2:W5:Y:S01]  /*0810*/  @P2 LDG.E R210, [R210.64] ;  /* 0x00000006d2d22981 */ /* 0x000562000c1e1900 */
[----:B------:R-:W-:Y:S01]  /*0820*/  SHF.R.S32.HI R11, RZ, 0x1f, R6 ;  /* 0x0000001fff0b7819 */ /* 0x000fe20000011406 */
[----:B------:R-:W-:Y:S01]  /*0830*/  IMAD.MOV.U32 R2, RZ, RZ, c[0x0][0x2c4] ;  /* 0x0000b100ff027624 */ /* 0x000fe200078e00ff */
[----:B------:R-:W-:Y:S01]  /*0840*/  SHF.R.S32.HI R7, RZ, 0x1f, R204 ;  /* 0x0000001fff077819 */ /* 0x000fe200000114cc */
[----:B-1----:R-:W1:Y:S01]  /*0850*/  S2R R9, SR_CTAID.X ;  /* 0x0000000000097919 */ /* 0x002e620000002500 */
[-C--:B------:R-:W-:Y:S01]  /*0860*/  LEA.HI R4, R11, R6.reuse, RZ, 0x3 ;  /* 0x000000060b047211 */ /* 0x080fe200078f18ff */
[----:B------:R-:W-:Y:S01]  /*0870*/  IMAD.WIDE.U32 R14, R204, c[0x0][0x1b8], RZ ;  /* 0x00006e00cc0e7a25 */ /* 0x000fe200078e00ff */
[----:B------:R-:W-:Y:S01]  /*0880*/  ISETP.NE.AND P0, PT, R2, 0x1, PT ;  /* 0x000000010200780c */ /* 0x000fe20003f05270 */
[----:B------:R-:W-:Y:S01]  /*0890*/  ULDC UR5, c[0x0][0x2c4] ;  /* 0x0000b10000057ab9 */ /* 0x000fe20000000800 */
[----:B------:R-:W-:Y:S01]  /*08a0*/  LOP3.LUT R5, R4, 0xfffffff8, RZ, 0xc0, !PT ;  /* 0xfffffff804057812 */ /* 0x000fe200078ec0ff */
[----:B------:R-:W-:Y:S01]  /*08b0*/  IMAD R7, R7, c[0x0][0x1b8], RZ ;  /* 0x00006e0007077a24 */ /* 0x000fe200078e02ff */
[----:B------:R-:W-:Y:S01]  /*08c0*/  SHF.R.S32.HI R4, RZ, 0x3, R4 ;  /* 0x00000003ff047819 */ /* 0x000fe20000011404 */
[----:B------:R-:W-:Y:S01]  /*08d0*/  ULDC UR4, c[0x0][0x168] ;  /* 0x00005a0000047ab9 */ /* 0x000fe20000000800 */
[----:B------:R-:W-:Y:S01]  /*08e0*/  LEA.HI R18, R11, R6, RZ, 0x6 ;  /* 0x000000060b127211 */ /* 0x000fe200078f30ff */
[----:B------:R-:W-:Y:S01]  /*08f0*/  IMAD.IADD R8, R6, 0x1, -R5 ;  /* 0x0000000106087824 */ /* 0x000fe200078e0a05 */
[----:B------:R-:W-:Y:S01]  /*0900*/  SHF.R.S32.HI R5, RZ, 0x1f, R0 ;  /* 0x0000001fff057819 */ /* 0x000fe20000011400 */
[----:B------:R-:W-:Y:S01]  /*0910*/  IMAD R7, R204, c[0x0][0x1bc], R7 ;  /* 0x00006f00cc077a24 */ /* 0x000fe200078e0207 */
[----:B------:R-:W-:Y:S01]  /*0920*/  UIMAD UR4, UR5, UR4, URZ ;  /* 0x00000004050472a4 */ /* 0x000fe2000f8e023f */
[----:B------:R-:W-:Y:S01]  /*0930*/  IMAD R202, R8, 0x20, R4 ;  /* 0x0000002008ca7824 */ /* 0x000fe200078e0204 */
[----:B------:R-:W-:Y:S01]  /*0940*/  BSSY B0, `(.L_x_1511) ;  /* 0x0000041000007945 */ /* 0x000fe20003800000 */
[----:B------:R-:W-:-:S02]  /*0950*/  IMAD.IADD R15, R15, 0x1, R7 ;  /* 0x000000010f0f7824 */ /* 0x000fc400078e0207 */
[----:B------:R-:W-:Y:S02]  /*0960*/  IMAD R5, R5, c[0x0][0x1c0], RZ ;  /* 0x0000700005057a24 */ /* 0x000fe400078e02ff */
[----:B------:R-:W-:-:S04]  /*0970*/  IMAD.WIDE.U32 R14, R0, c[0x0][0x1c0], R14 ;  /* 0x00007000000e7a25 */ /* 0x000fc800078e000e */
[C---:B-1----:R-:W-:Y:S01]  /*0980*/  IMAD R13, R9.reuse, 0x80, R202 ;  /* 0x00000080090d7824 */ /* 0x042fe200078e02ca */
[----:B------:R-:W-:Y:S01]  /*0990*/  LEA R9, R9, R4, 0x7 ;  /* 0x0000000409097211 */ /* 0x000fe200078e38ff */
[----:B------:R-:W-:Y:S02]  /*09a0*/  IMAD R5, R0, c[0x0][0x1c4], R5 ;  /* 0x0000710000057a24 */ /* 0x000fe400078e0205 */
[----:B------:R-:W-:Y:S01]  /*09b0*/  @P0 IMAD.HI.U32 R2, R13, c[0x0][0x2c8], RZ ;  /* 0x0000b2000d020a27 */ /* 0x000fe200078e00ff */
[----:B------:R-:W-:-:S03]  /*09c0*/  ISETP.GE.AND P1, PT, R9, UR4, PT ;  /* 0x0000000409007c0c */ /* 0x000fc6000bf26270 */
[----:B------:R-:W-:Y:S01]  /*09d0*/  IMAD.MOV.U32 R10, RZ, RZ, R13 ;  /* 0x000000ffff0a7224 */ /* 0x000fe200078e000d */
[----:B------:R-:W-:Y:S01]  /*09e0*/  @P0 SHF.R.U32.HI R10, RZ, c[0x0][0x2cc], R2 ;  /* 0x0000b300ff0a0a19 */ /* 0x000fe20000011602 */
[----:B------:R-:W-:Y:S02]  /*09f0*/  IMAD.IADD R15, R15, 0x1, R5 ;  /* 0x000000010f0f7824 */ /* 0x000fe400078e0205 */
[----:B------:R-:W-:Y:S01]  /*0a00*/  IMAD.SHL.U32 R16, R4, 0x40, RZ ;  /* 0x0000004004107824 */ /* 0x000fe200078e00ff */
[--C-:B------:R-:W-:Y:S01]  /*0a10*/  SHF.R.S32.HI R7, RZ, 0x1f, R10.reuse ;  /* 0x0000001fff077819 */ /* 0x100fe2000001140a */
[----:B------:R-:W-:Y:S02]  /*0a20*/  IMAD.MOV R2, RZ, RZ, -R10 ;  /* 0x000000ffff027224 */ /* 0x000fe400078e0a0a */
[----:B------:R-:W-:Y:S01]  /*0a30*/  IMAD.WIDE.U32 R14, R10, c[0x0][0x1b0], R14 ;  /* 0x00006c000a0e7a25 */ /* 0x000fe200078e000e */
[----:B------:R-:W-:-:S03]  /*0a40*/  LOP3.LUT R16, R16, 0x1c0, RZ, 0xc0, !PT ;  /* 0x000001c010107812 */ /* 0x000fc600078ec0ff */
[----:B------:R-:W-:Y:S02]  /*0a50*/  IMAD R7, R7, c[0x0][0x1b0], RZ ;  /* 0x00006c0007077a24 */ /* 0x000fe400078e02ff */
[----:B------:R-:W-:Y:S02]  /*0a60*/  IMAD R2, R2, c[0x0][0x2c4], R13 ;  /* 0x0000b10002027a24 */ /* 0x000fe400078e020d */
[----:B------:R-:W-:Y:S01]  /*0a70*/  IMAD R7, R10, c[0x0][0x1b4], R7 ;  /* 0x00006d000a077a24 */ /* 0x000fe200078e0207 */
[----:B------:R-:W-:Y:S01]  /*0a80*/  LEA.HI R10, R11, R6, RZ, 0x4 ;  /* 0x000000060b0a7211 */ /* 0x000fe200078f20ff */
[----:B------:R-:W-:Y:S01]  /*0a90*/  IMAD.SHL.U32 R149, R8, 0x8, RZ ;  /* 0x0000000808957824 */ /* 0x000fe200078e00ff */
[----:B------:R-:W-:Y:S01]  /*0aa0*/  SHF.R.S32.HI R5, RZ, 0x1f, R2 ;  /* 0x0000001fff057819 */ /* 0x000fe20000011402 */
[----:B------:R-:W-:Y:S01]  /*0ab0*/  IMAD.SHL.U32 R18, R18, 0x8, RZ ;  /* 0x0000000812127824 */ /* 0x000fe200078e00ff */
[----:B------:R-:W-:Y:S02]  /*0ac0*/  IADD3 R15, R15, R7, RZ ;  /* 0x000000070f0f7210 */ /* 0x000fe40007ffe0ff */
[----:B------:R-:W-:Y:S01]  /*0ad0*/  LOP3.LUT R201, R16, 0x38, R149, 0xf8, !PT ;  /* 0x0000003810c97812 */ /* 0x000fe200078ef895 */
[----:B------:R-:W-:Y:S01]  /*0ae0*/  IMAD R5, R5, c[0x0][0x1a8], RZ ;  /* 0x00006a0005057a24 */ /* 0x000fe200078e02ff */
[----:B------:R-:W-:Y:S01]  /*0af0*/  ISETP.GE.AND P5, PT, R149, c[0x0][0x198], PT ;  /* 0x0000660095007a0c */ /* 0x000fe20003fa6270 */
[----:B------:R-:W-:-:S04]  /*0b00*/  IMAD.WIDE.U32 R12, R2, c[0x0][0x1a8], R14 ;  /* 0x00006a00020c7a25 */ /* 0x000fc800078e000e */
[----:B------:R-:W-:Y:S01]  /*0b10*/  IMAD R5, R2, c[0x0][0x1ac], R5 ;  /* 0x00006b0002057a24 */ /* 0x000fe200078e0205 */
[----:B------:R-:W-:-:S03]  /*0b20*/  LEA R14, P0, R12, c[0x0][0x160], 0x1 ;  /* 0x000058000c0e7a11 */ /* 0x000fc600078008ff */
[----:B------:R-:W-:Y:S01]  /*0b30*/  IMAD.IADD R5, R13, 0x1, R5 ;  /* 0x000000010d057824 */ /* 0x000fe200078e0205 */
[----:B------:R-:W-:-:S04]  /*0b40*/  IADD3 R13, R149, 0x40, RZ ;  /* 0x00000040950d7810 */ /* 0x000fc80007ffe0ff */
[----:B------:R-:W-:Y:S02]  /*0b50*/  LEA.HI.X R2, R12, c[0x0][0x164], R5, 0x1, P0 ;  /* 0x000059000c027a11 */ /* 0x000fe400000f0c05 */
[----:B------:R-:W-:Y:S02]  /*0b60*/  LOP3.LUT R5, R10, 0xfffffff0, RZ, 0xc0, !PT ;  /* 0xfffffff00a057812 */ /* 0x000fe400078ec0ff */
[----:B------:R-:W-:Y:S01]  /*0b70*/  SHF.R.U32.HI R12, RZ, 0x3, R16 ;  /* 0x00000003ff0c7819 */ /* 0x000fe20000011610 */
[----:B------:R2:W1:Y:S01]  /*0b80*/  SHFL.IDX PT, R17, R2, RZ, 0x181f ;  /* 0x00181fff02117589 */ /* 0x00046200000e0000 */
[----:B------:R-:W-:Y:S01]  /*0b90*/  LOP3.LUT P0, RZ, R8, 0x2, RZ, 0xc0, !PT ;  /* 0x0000000208ff7812 */ /* 0x000fe2000780c0ff */
[----:B------:R-:W-:Y:S01]  /*0ba0*/  IMAD.IADD R20, R6, 0x1, -R5 ;  /* 0x0000000106147824 */ /* 0x000fe200078e0a05 */
[----:B------:R-:W-:Y:S01]  /*0bb0*/  LOP3.LUT R201, R201, R12, RZ, 0x3c, !PT ;  /* 0x0000000cc9c97212 */ /* 0x000fe200078e3cff */
[----:B------:R2:W3:Y:S01]  /*0bc0*/  SHFL.IDX PT, R16, R14, RZ, 0x181f ;  /* 0x00181fff0e107589 */ /* 0x0004e200000e0000 */
[----:B------:R-:W-:-:S02]  /*0bd0*/  IADD3 R12, R149, 0x80, RZ ;  /* 0x00000080950c7810 */ /* 0x000fc40007ffe0ff */
[----:B------:R-:W-:Y:S02]  /*0be0*/  SHF.R.S32.HI R7, RZ, 0x1f, R20 ;  /* 0x0000001fff077819 */ /* 0x000fe40000011414 */
[----:B------:R-:W-:Y:S02]  /*0bf0*/  ISETP.GE.AND P4, PT, R13, c[0x0][0x198], PT ;  /* 0x000066000d007a0c */ /* 0x000fe40003f86270 */
[----:B------:R-:W-:Y:S02]  /*0c00*/  LEA.HI R7, R7, R20, RZ, 0x3 ;  /* 0x0000001407077211 */ /* 0x000fe400078f18ff */
[----:B------:R-:W-:Y:S02]  /*0c10*/  ISETP.GE.AND P3, PT, R12, c[0x0][0x198], PT ;  /* 0x000066000c007a0c */ /* 0x000fe40003f66270 */
[----:B------:R-:W-:Y:S02]  /*0c20*/  LOP3.LUT R5, R7, 0xfffffff8, RZ, 0xc0, !PT ;  /* 0xfffffff807057812 */ /* 0x000fe400078ec0ff */
[----:B------:R-:W-:-:S03]  /*0c30*/  LOP3.LUT R201, R201, 0xfffffe00, R18, 0xf8, !PT ;  /* 0xfffffe00c9c97812 */ /* 0x000fc600078ef812 */
[----:B------:R-:W-:Y:S02]  /*0c40*/  IMAD.IADD R5, R20, 0x1, -R5 ;  /* 0x0000000114057824 */ /* 0x000fe400078e0a05 */
[----:B------:R-:W-:Y:S01]  /*0c50*/  @!P2 IMAD.MOV.U32 R210, RZ, RZ, R0 ;  /* 0x000000ffffd2a224 */ /* 0x000fe200078e0000 */
        /* <DEDUP_REMOVED lines=15> */
.L_x_1512:
[----:B-123--:R-:W-:Y:S05]  /*0d50*/  BSYNC B0 ;  /* 0x0000000000007941 */ /* 0x00efea0003800000 */
.L_x_1511:
        /* <DEDUP_REMOVED lines=20> */
.L_x_1514:
[----:B------:R-:W-:Y:S05]  /*0ea0*/  BSYNC B0 ;  /* 0x0000000000007941 */ /* 0x000fea0003800000 */
.L_x_1513:
[----:B------:R-:W-:Y:S01]  /*0eb0*/  IADD3 R0, R9, 0x40, RZ ;  /* 0x0000004009007810 */ /* 0x000fe20007ffe0ff */
[----:B--2---:R2:W4:Y:S01]  /*0ec0*/  SHFL.IDX PT, R19, R2, 0x2, 0x181f ;  /* 0x00581f0002137f89 */ /* 0x00452200000e0000 */
        /* <DEDUP_REMOVED lines=18> */
.L_x_1516:
[----:B------:R-:W-:Y:S05]  /*0ff0*/  BSYNC B0 ;  /* 0x0000000000007941 */ /* 0x000fea0003800000 */
.L_x_1515:
[----:B------:R-:W-:Y:S01]  /*1000*/  IMAD.MOV.U32 R197, RZ, RZ, c[0x0][0x2b8] ;  /* 0x0000ae00ffc57624 */ /* 0x000fe200078e00ff */
[----:B------:R-:W-:Y:S01]  /*1010*/  IADD3 R0, R147, -0x1, RZ ;  /* 0xffffffff93007810 */ /* 0x000fe20007ffe0ff */
[----:B---3--:R3:W-:Y:S01]  /*1020*/  SHFL.IDX PT, R22, R14, 0x3, 0x181f ;  /* 0x00781f000e167f89 */ /* 0x0087e200000e0000 */
[----:B------:R-:W-:Y:S01]  /*1030*/  IADD3 R9, R9, 0x60, RZ ;  /* 0x0000006009097810 */ /* 0x000fe20007ffe0ff */
[----:B------:R-:W-:Y:S01]  /*1040*/  IMAD.MOV.U32 R199, RZ, RZ, RZ ;  /* 0x000000ffffc77224 */ /* 0x000fe200078e00ff */
[----:B------:R-:W-:Y:S01]  /*1050*/  ISETP.NE.AND P6, PT, R197, 0x1, PT ;  /* 0x00000001c500780c */ /* 0x000fe20003fc5270 */
[----:B------:R1:W2:Y:S01]  /*1060*/  SHFL.IDX PT, R23, R2, 0x3, 0x181f ;  /* 0x00781f0002177f89 */ /* 0x0002a200000e0000 */
[----:B------:R-:W-:Y:S01]  /*1070*/  IMAD R200, R0, 0x40, R202 ;  /* 0x0000004000c87824 */ /* 0x000fe200078e02ca */
[----:B------:R-:W-:Y:S01]  /*1080*/  ISETP.GE.AND P1, PT, R9, UR4, PT ;  /* 0x0000000409007c0c */ /* 0x000fe2000bf26270 */
[----:B------:R-:W-:Y:S01]  /*1090*/  IMAD.SHL.U32 R9, R201, 0x2, RZ ;  /* 0x00000002c9097824 */ /* 0x000fe200078e00ff */
[----:B------:R-:W-:-:S02]  /*10a0*/  SHF.R.S32.HI R134, RZ, 0x1f, R13 ;  /* 0x0000001fff867819 */ /* 0x000fc4000001140d */
[C---:B------:R-:W-:Y:S01]  /*10b0*/  ISETP.GE.AND P2, PT, R200.reuse, R3, PT ;  /* 0x00000003c800720c */ /* 0x040fe20003f46270 */
[----:B-----5:R-:W-:Y:S01]  /*10c0*/  IMAD.IADD R200, R200, 0x1, R203 ;  /* 0x00000001c8c87824 */ /* 0x020fe200078e02cb */
[----:B------:R-:W-:Y:S02]  /*10d0*/  SHF.R.S32.HI R15, RZ, 0x1f, R12 ;  /* 0x0000001fff0f7819 */ /* 0x000fe4000001140c */
[----:B------:R-:W-:Y:S02]  /*10e0*/  LEA.HI R134, R134, R13, RZ, 0x3 ;  /* 0x0000000d86867211 */ /* 0x000fe400078f18ff */
[----:B------:R-:W-:Y:S02]  /*10f0*/  SHF.R.S32.HI R195, RZ, 0x1f, R210 ;  /* 0x0000001fffc37819 */ /* 0x000fe400000114d2 */
[----:B------:R-:W-:Y:S02]  /*1100*/  LOP3.LUT R134, R134, 0xfffffff8, RZ, 0xc0, !PT ;  /* 0xfffffff886867812 */ /* 0x000fe400078ec0ff */
[----:B------:R-:W-:Y:S01]  /*1110*/  ISETP.GT.OR P2, PT, R202, 0x3f, P2 ;  /* 0x0000003fca00780c */ /* 0x000fe20001744670 */
[----:B------:R-:W-:-:S02]  /*1120*/  IMAD R195, R195, c[0x0][0x2b0], RZ ;  /* 0x0000ac00c3c37a24 */ /* 0x000fc400078e02ff */
[----:B-123--:R-:W-:Y:S02]  /*1130*/  IMAD.MOV.U32 R14, RZ, RZ, R200 ;  /* 0x000000ffff0e7224 */ /* 0x00efe400078e00c8 */
[----:B------:R-:W-:Y:S01]  /*1140*/  IMAD R195, R210, c[0x0][0x2b4], R195 ;  /* 0x0000ad00d2c37a24 */ /* 0x000fe200078e02c3 */
[----:B------:R-:W-:Y:S01]  /*1150*/  P2R R2, PR, RZ, 0x40 ;  /* 0x00000040ff027803 */ /* 0x000fe20000000000 */
[----:B------:R-:W-:-:S04]  /*1160*/  @!P1 IMAD.WIDE R24, R149, 0x2, R22 ;  /* 0x0000000295189825 */ /* 0x000fc800078e0216 */
[----:B------:R-:W-:Y:S01]  /*1170*/  @P6 IMAD.HI.U32 R2, R200, c[0x0][0x2bc], RZ ;  /* 0x0000af00c8026a27 */ /* 0x000fe200078e00ff */
[----:B------:R-:W-:Y:S01]  /*1180*/  @!PT LDS RZ, [RZ] ;  /* 0x00000000fffff984 */ /* 0x000fe20000000800 */
[----:B------:R1:W-:Y:S03]  /*1190*/  @!P1 LDGSTS.E.BYPASS.LTC128B.128 [R9+0x1b100], [R24.64], !P5 ;  /* 0x1b10000018099fae */ /* 0x0003e6000e901d46 */
[----:B----4-:R-:W-:Y:S01]  /*11a0*/  @!P1 IMAD.WIDE R18, R134, 0x2, R22 ;  /* 0x0000000286129825 */ /* 0x010fe200078e0216 */
[----:B------:R-:W-:Y:S02]  /*11b0*/  @P6 SHF.R.U32.HI R14, RZ, c[0x0][0x2c0], R2 ;  /* 0x0000b000ff0e6a19 */ /* 0x000fe40000011602 */
[----:B------:R-:W-:Y:S01]  /*11c0*/  LEA.HI R2, R15, R12, RZ, 0x3 ;  /* 0x0000000c0f027211 */ /* 0x000fe200078f18ff */
[----:B------:R-:W-:Y:S01]  /*11d0*/  IMAD.WIDE.U32 R210, R210, c[0x0][0x2b0], RZ ;  /* 0x0000ac00d2d27a25 */ /* 0x000fe200078e00ff */
[----:B------:R2:W-:Y:S02]  /*11e0*/  @!P1 LDGSTS.E.BYPASS.LTC128B.128 [R9+0x1f100], [R18.64], !P4 ;  /* 0x1f10000012099fae */ /* 0x0005e4000e101d46 */
[----:B------:R-:W-:Y:S01]  /*11f0*/  LOP3.LUT R2, R2, 0xfffffff8, RZ, 0xc0, !PT ;  /* 0xfffffff802027812 */ /* 0x000fe200078ec0ff */
[----:B------:R-:W-:Y:S01]  /*1200*/  IMAD.IADD R195, R211, 0x1, R195 ;  /* 0x00000001d3c37824 */ /* 0x000fe200078e02c3 */
[----:B------:R-:W-:-:S03]  /*1210*/  @!P2 IADD3 R16, P5, R14, R210, RZ ;  /* 0x000000d20e10a210 */ /* 0x000fc60007fbe0ff */
[----:B------:R-:W-:Y:S01]  /*1220*/  @!P1 IMAD.WIDE R22, R2, 0x2, R22 ;  /* 0x0000000202169825 */ /* 0x000fe200078e0216 */
[----:B------:R-:W-:Y:S02]  /*1230*/  @!P2 LEA.HI.X.SX32 R15, R14, R195, 0x1, P5 ;  /* 0x000000c30e0fa211 */ /* 0x000fe400028f0eff */
[C---:B------:R-:W-:Y:S02]  /*1240*/  @!P2 LEA R20, P4, R16.reuse, c[0x0][0x2a0], 0x2 ;  /* 0x0000a8001014aa11 */ /* 0x040fe400078810ff */
[----:B------:R3:W-:Y:S02]  /*1250*/  @!P1 LDGSTS.E.BYPASS.LTC128B.128 [R9+0x23100], [R22.64], !P3 ;  /* 0x2310000016099fae */ /* 0x0007e4000d901d46 */
[----:B------:R-:W-:Y:S02]  /*1260*/  @!P2 LEA.HI.X R21, R16, c[0x0][0x2a4], R15, 0x2, P4 ;  /* 0x0000a9001015aa11 */ /* 0x000fe400020f140f */
[----:B------:R-:W0:Y:S04]  /*1270*/  LDGDEPBAR ;  /* 0x00000000000079af */ /* 0x000e280000000000 */
[----:B------:R-:W-:Y:S06]  /*1280*/  BAR.SYNC.DEFER_BLOCKING 0x0 ;  /* 0x0000000000007b1d */ /* 0x000fec0000010000 */
[----:B------:R4:W3:Y:S01]  /*1290*/  @!P2 LDG.E R199, [R20.64] ;  /* 0x0000000614c7a981 */ /* 0x0008e2000c1e1900 */
[----:B------:R-:W-:Y:S01]  /*12a0*/  IMAD.MOV R15, RZ, RZ, -R14 ;  /* 0x000000ffff0f7224 */ /* 0x000fe200078e0a0e */
[----:B------:R-:W-:Y:S01]  /*12b0*/  SHF.R.S32.HI R193, RZ, 0x1f, R204 ;  /* 0x0000001fffc17819 */ /* 0x000fe200000114cc */
[----:B------:R-:W-:Y:S01]  /*12c0*/  IMAD.WIDE.U32 R208, R204, c[0x0][0x1e8], RZ ;  /* 0x00007a00ccd07a25 */ /* 0x000fe200078e00ff */
[----:B------:R-:W-:-:S02]  /*12d0*/  ISETP.GE.AND P5, PT, R149, c[0x0][0x1d4], PT ;  /* 0x0000750095007a0c */ /* 0x000fc40003fa6270 */
[----:B------:R-:W-:Y:S01]  /*12e0*/  ISETP.GE.AND P4, PT, R13, c[0x0][0x1d4], PT ;  /* 0x000075000d007a0c */ /* 0x000fe20003f86270 */
[----:B------:R-:W-:Y:S01]  /*12f0*/  IMAD R200, R15, c[0x0][0x2b8], R200 ;  /* 0x0000ae000fc87a24 */ /* 0x000fe200078e02c8 */
[----:B------:R-:W-:Y:S01]  /*1300*/  ISETP.GE.AND P6, PT, R12, c[0x0][0x1d4], PT ;  /* 0x000075000c007a0c */ /* 0x000fe20003fc6270 */
[----:B------:R-:W-:Y:S01]  /*1310*/  IMAD.WIDE.U32 R206, R204, c[0x0][0x210], RZ ;  /* 0x00008400ccce7a25 */ /* 0x000fe200078e00ff */
[----:B------:R-:W-:Y:S02]  /*1320*/  ISETP.GE.AND P3, PT, R149, c[0x0][0x1d4], PT ;  /* 0x0000750095007a0c */ /* 0x000fe40003f66270 */
[----:B------:R-:W-:Y:S01]  /*1330*/  SHF.R.S32.HI R17, RZ, 0x1f, R200 ;  /* 0x0000001fff117819 */ /* 0x000fe200000114c8 */
[C---:B------:R-:W-:Y:S01]  /*1340*/  IMAD.WIDE.U32 R14, R200.reuse, c[0x0][0x1e0], RZ ;  /* 0x00007800c80e7a25 */ /* 0x040fe200078e00ff */
[----:B------:R-:W-:Y:S02]  /*1350*/  SHF.R.S32.HI R144, RZ, 0x1f, R149 ;  /* 0x0000001fff907819 */ /* 0x000fe40000011495 */
[----:B------:R-:W-:Y:S01]  /*1360*/  SEL R146, RZ, 0x10, P6 ;  /* 0x00000010ff927807 */ /* 0x000fe20003000000 */
[----:B--2---:R-:W-:Y:S01]  /*1370*/  IMAD R19, R17, c[0x0][0x1e0], RZ ;  /* 0x0000780011137a24 */ /* 0x004fe200078e02ff */
[----:B------:R-:W-:Y:S01]  /*1380*/  IADD3 R198, R9, 0x100, RZ ;  /* 0x0000010009c67810 */ /* 0x000fe20007ffe0ff */
[----:B------:R-:W-:Y:S01]  /*1390*/  IMAD R17, R17, c[0x0][0x208], RZ ;  /* 0x0000820011117a24 */ /* 0x000fe200078e02ff */
[----:B------:R-:W-:Y:S01]  /*13a0*/  SHF.R.S32.HI R145, RZ, 0x1f, R134 ;  /* 0x0000001fff917819 */ /* 0x000fe20000011486 */
[C---:B------:R-:W-:Y:S01]  /*13b0*/  IMAD R18, R200.reuse, c[0x0][0x1e4], R19 ;  /* 0x00007900c8127a24 */ /* 0x040fe200078e0213 */
[----:B------:R-:W-:Y:S01]  /*13c0*/  SHF.R.S32.HI R133, RZ, 0x1f, R2 ;  /* 0x0000001fff857819 */ /* 0x000fe20000011402 */
[----:B------:R-:W-:-:S02]  /*13d0*/  IMAD R26, R200, c[0x0][0x20c], R17 ;  /* 0x00008300c81a7a24 */ /* 0x000fc400078e0211 */
[----:B------:R-:W-:Y:S02]  /*13e0*/  IMAD.IADD R19, R15, 0x1, R18 ;  /* 0x000000010f137824 */ /* 0x000fe400078e0212 */
[----:B------:R-:W-:Y:S02]  /*13f0*/  IMAD R15, R193, c[0x0][0x1e8], RZ ;  /* 0x00007a00c10f7a24 */ /* 0x000fe400078e02ff */
[----:B------:R-:W-:Y:S02]  /*1400*/  IMAD.MOV.U32 R18, RZ, RZ, R14 ;  /* 0x000000ffff127224 */ /* 0x000fe400078e000e */
[----:B------:R-:W-:Y:S02]  /*1410*/  IMAD R15, R204, c[0x0][0x1ec], R15 ;  /* 0x00007b00cc0f7a24 */ /* 0x000fe400078e020f */
[----:B----4-:R-:W-:-:S04]  /*1420*/  IMAD.WIDE.U32 R20, R200, c[0x0][0x208], RZ ;  /* 0x00008200c8147a25 */ /* 0x010fc800078e00ff */
[----:B------:R-:W-:Y:S02]  /*1430*/  IMAD.IADD R194, R209, 0x1, R15 ;  /* 0x00000001d1c27824 */ /* 0x000fe400078e020f */
[----:B------:R-:W-:Y:S02]  /*1440*/  IMAD.IADD R27, R21, 0x1, R26 ;  /* 0x00000001151b7824 */ /* 0x000fe400078e021a */
[----:B------:R-:W-:Y:S02]  /*1450*/  IMAD.MOV.U32 R26, RZ, RZ, R20 ;  /* 0x000000ffff1a7224 */ /* 0x000fe400078e0014 */
[----:B------:R-:W-:Y:S02]  /*1460*/  IMAD R193, R193, c[0x0][0x210], RZ ;  /* 0x00008400c1c17a24 */ /* 0x000fe400078e02ff */
[----:B------:R-:W-:Y:S02]  /*1470*/  IMAD R3, R0, -0x40, R3 ;  /* 0xffffffc000037824 */ /* 0x000fe400078e0203 */
[----:B------:R-:W-:-:S02]  /*1480*/  IMAD R193, R204, c[0x0][0x214], R193 ;  /* 0x00008500ccc17a24 */ /* 0x000fc400078e02c1 */
[----:B------:R-:W-:-:S04]  /*1490*/  IMAD.WIDE R212, R149, 0x2, RZ ;  /* 0x0000000295d47825 */ /* 0x000fc800078e02ff */
[----:B------:R-:W-:Y:S02]  /*14a0*/  IMAD.IADD R193, R207, 0x1, R193 ;  /* 0x00000001cfc17824 */ /* 0x000fe400078e02c1 */
[----:B------:R-:W-:Y:S01]  /*14b0*/  IMAD.MOV.U32 R189, RZ, RZ, 0x10 ;  /* 0x00000010ffbd7424 */ /* 0x000fe200078e00ff */
[----:B---3--:R-:W-:Y:S01]  /*14c0*/  SHF.R.S32.HI R16, RZ, 0x1f, R199 ;  /* 0x0000001fff107819 */ /* 0x008fe200000114c7 */
[----:B------:R-:W-:-:S04]  /*14d0*/  IMAD.WIDE.U32 R18, R199, c[0x0][0x1f0], R18 ;  /* 0x00007c00c7127a25 */ /* 0x000fc800078e0012 */
[----:B------:R-:W-:Y:S01]  /*14e0*/  IMAD R14, R16, c[0x0][0x1f0], RZ ;  /* 0x00007c00100e7a24 */ /* 0x000fe200078e02ff */
[----:B------:R-:W-:Y:S01]  /*14f0*/  IADD3 R15, P1, R208, R18, RZ ;  /* 0x00000012d00f7210 */ /* 0x000fe20007f3e0ff */
[----:B------:R-:W-:Y:S02]  /*1500*/  IMAD R16, R16, c[0x0][0x218], RZ ;  /* 0x0000860010107a24 */ /* 0x000fe400078e02ff */
[C---:B------:R-:W-:Y:S02]  /*1510*/  IMAD R17, R199.reuse, c[0x0][0x1f4], R14 ;  /* 0x00007d00c7117a24 */ /* 0x040fe400078e020e */
[----:B------:R-:W-:-:S03]  /*1520*/  IMAD.WIDE.U32 R26, R199, c[0x0][0x218], R26 ;  /* 0x00008600c71a7a25 */ /* 0x000fc600078e001a */
[----:B------:R-:W-:Y:S01]  /*1530*/  IADD3.X R18, R194, R19, R17, P1, !PT ;  /* 0x00000013c2127210 */ /* 0x000fe20000ffe411 */
[----:B------:R-:W-:Y:S01]  /*1540*/  IMAD R16, R199, c[0x0][0x21c], R16 ;  /* 0x00008700c7107a24 */ /* 0x000fe200078e0210 */
[----:B-1----:R-:W-:Y:S01]  /*1550*/  LEA R24, P1, R15, c[0x0][0x1c8], 0x1 ;  /* 0x000072000f187a11 */ /* 0x002fe200078208ff */
[----:B------:R-:W-:-:S03]  /*1560*/  IMAD.IADD R14, R3, 0x1, -R4 ;  /* 0x00000001030e7824 */ /* 0x000fc600078e0a04 */
[----:B------:R-:W-:Y:S01]  /*1570*/  LEA.HI.X R18, R15, c[0x0][0x1cc], R18, 0x1, P1 ;  /* 0x000073000f127a11 */ /* 0x000fe200008f0c12 */
[----:B------:R-:W-:Y:S01]  /*1580*/  SHFL.IDX PT, R22, R24, RZ, 0x181f ;  /* 0x00181fff18167589 */ /* 0x000fe200000e0000 */
[----:B------:R-:W-:Y:S02]  /*1590*/  IADD3 R15, P1, R206, R26, RZ ;  /* 0x0000001ace0f7210 */ /* 0x000fe40007f3e0ff */
[C---:B------:R-:W-:Y:S01]  /*15a0*/  ISETP.GE.AND P2, PT, R14.reuse, 0x1, PT ;  /* 0x000000010e00780c */ /* 0x040fe20003f46270 */
[----:B------:R-:W1:Y:S01]  /*15b0*/  SHFL.IDX PT, R23, R18, RZ, 0x181f ;  /* 0x00181fff12177589 */ /* 0x000e6200000e0000 */
[----:B------:R-:W-:Y:S02]  /*15c0*/  IADD3.X R26, R193, R27, R16, P1, !PT ;  /* 0x0000001bc11a7210 */ /* 0x000fe40000ffe410 */
[C---:B------:R-:W-:Y:S01]  /*15d0*/  LEA R16, P1, R15.reuse, c[0x0][0x1f8], 0x1 ;  /* 0x00007e000f107a11 */ /* 0x040fe200078208ff */
[----:B------:R-:W-:Y:S03]  /*15e0*/  SHFL.IDX PT, R20, R24, 0x1, 0x181f ;  /* 0x00381f0018147f89 */ /* 0x000fe600000e0000 */
[----:B------:R-:W-:Y:S01]  /*15f0*/  LEA.HI.X R15, R15, c[0x0][0x1fc], R26, 0x1, P1 ;  /* 0x00007f000f0f7a11 */ /* 0x000fe200008f0c1a */
[----:B------:R-:W2:Y:S01]  /*1600*/  SHFL.IDX PT, R21, R18, 0x1, 0x181f ;  /* 0x00381f0012157f89 */ /* 0x000ea200000e0000 */
[----:B------:R-:W-:-:S03]  /*1610*/  ISETP.GT.AND P1, PT, R14, 0x20, PT ;  /* 0x000000200e00780c */ /* 0x000fc60003f24270 */
[----:B------:R-:W3:Y:S04]  /*1620*/  SHFL.IDX PT, R17, R16, RZ, 0x181f ;  /* 0x00181fff10117589 */ /* 0x000ee800000e0000 */
[----:B------:R-:W4:Y:S04]  /*1630*/  SHFL.IDX PT, R19, R15, RZ, 0x181f ;  /* 0x00181fff0f137589 */ /* 0x000f2800000e0000 */
[----:B------:R-:W-:Y:S01]  /*1640*/  SHFL.IDX PT, R15, R15, 0x1, 0x181f ;  /* 0x00381f000f0f7f89 */ /* 0x000fe200000e0000 */
[----:B-1----:R-:W-:-:S04]  /*1650*/  @P2 IMAD.WIDE R34, R149, 0x2, R22 ;  /* 0x0000000295222825 */ /* 0x002fc800078e0216 */
[--C-:B------:R-:W-:Y:S01]  /*1660*/  @P2 IMAD.WIDE R32, R134, 0x2, R22.reuse ;  /* 0x0000000286202825 */ /* 0x100fe200078e0216 */
[----:B------:R1:W-:Y:S03]  /*1670*/  @P2 LDGSTS.E.BYPASS.LTC128B.128 [R9+0xc100], [R34.64], !P5 ;  /* 0x0c10000022092fae */ /* 0x0003e6000e901d46 */
[----:B------:R-:W-:Y:S01]  /*1680*/  @P2 IMAD.WIDE R26, R2, 0x2, R22 ;  /* 0x00000002021a2825 */ /* 0x000fe200078e0216 */
[----:B------:R1:W-:Y:S03]  /*1690*/  @P2 LDGSTS.E.BYPASS.LTC128B.128 [R9+0xe100], [R32.64], !P4 ;  /* 0x0e10000020092fae */ /* 0x0003e6000e101d46 */
[----:B--2---:R-:W-:Y:S01]  /*16a0*/  @P1 IMAD.WIDE R24, R149, 0x2, R20 ;  /* 0x0000000295181825 */ /* 0x004fe200078e0214 */
[----:B------:R2:W-:Y:S01]  /*16b0*/  @P2 LDGSTS.E.BYPASS.LTC128B.128 [R9+0x10100], [R26.64], !P6 ;  /* 0x101000001a092fae */ /* 0x0005e2000f101d46 */
[----:B---3--:R-:W-:-:S02]  /*16c0*/  IADD3 R30, P2, R17, R212, RZ ;  /* 0x000000d4111e7210 */ /* 0x008fc40007f5e0ff */
[--C-:B------:R-:W-:Y:S01]  /*16d0*/  @P1 IMAD.WIDE R22, R134, 0x2, R20.reuse ;  /* 0x0000000286161825 */ /* 0x100fe200078e0214 */
[----:B------:R3:W-:Y:S03]  /*16e0*/  @P1 LDGSTS.E.BYPASS.LTC128B.128 [R9+0xd100], [R24.64], !P5 ;  /* 0x0d10000018091fae */ /* 0x0007e6000e901d46 */
[----:B------:R-:W-:Y:S01]  /*16f0*/  @P1 IMAD.WIDE R28, R2, 0x2, R20 ;  /* 0x00000002021c1825 */ /* 0x000fe200078e0214 */
[----:B------:R2:W-:Y:S03]  /*1700*/  @P1 LDGSTS.E.BYPASS.LTC128B.128 [R9+0xf100], [R22.64], !P4 ;  /* 0x0f10000016091fae */ /* 0x0005e6000e101d46 */
[----:B----4-:R-:W-:Y:S01]  /*1710*/  IMAD.X R31, R19, 0x1, R213, P2 ;  /* 0x00000001131f7824 */ /* 0x010fe200010e06d5 */
[----:B------:R4:W-:Y:S01]  /*1720*/  @P1 LDGSTS.E.BYPASS.LTC128B.128 [R9+0x11100], [R28.64], !P6 ;  /* 0x111000001c091fae */ /* 0x0009e2000f101d46 */
[----:B------:R-:W-:-:S02]  /*1730*/  ISETP.LT.OR P1, PT, R14, 0x1, P3 ;  /* 0x000000010e00780c */ /* 0x000fc40001f21670 */
[----:B------:R-:W-:Y:S01]  /*1740*/  ISETP.GE.AND P3, PT, R13, c[0x0][0x1d4], PT ;  /* 0x000075000d007a0c */ /* 0x000fe20003f66270 */
[----:B------:R-:W4:Y:S04]  /*1750*/  SHFL.IDX PT, R21, R16, 0x1, 0x181f ;  /* 0x00381f0010157f89 */ /* 0x000f2800000e0000 */
[----:B------:R-:W0:Y:S01]  /*1760*/  LDGDEPBAR ;  /* 0x00000000000079af */ /* 0x000e220000000000 */
[----:B-1----:R-:W-:-:S05]  /*1770*/  IMAD.WIDE R32, R134, 0x2, RZ ;  /* 0x0000000286207825 */ /* 0x002fca00078e02ff */
[----:B------:R1:W-:Y:S01]  /*1780*/  LDGSTS.E.BYPASS.LTC128B.128 [R9+0x100], [R30.64], !P1 ;  /* 0x001000001e097fae */ /* 0x0003e2000c901d46 */
[----:B---3--:R-:W-:Y:S01]  /*1790*/  IMAD.WIDE R24, R2, 0x2, RZ ;  /* 0x0000000202187825 */ /* 0x008fe200078e02ff */
[----:B--2---:R-:W-:-:S05]  /*17a0*/  IADD3 R22, P1, R17, R32, RZ ;  /* 0x0000002011167210 */ /* 0x004fca0007f3e0ff */
[----:B------:R-:W-:Y:S01]  /*17b0*/  IMAD.X R23, R19, 0x1, R33, P1 ;  /* 0x0000000113177824 */ /* 0x000fe200008e0621 */
[----:B------:R-:W-:-:S05]  /*17c0*/  IADD3 R18, P1, R17, R24, RZ ;  /* 0x0000001811127210 */ /* 0x000fca0007f3e0ff */
[----:B------:R-:W-:Y:S01]  /*17d0*/  IMAD.X R19, R19, 0x1, R25, P1 ;  /* 0x0000000113137824 */ /* 0x000fe200008e0619 */
[----:B----4-:R-:W-:-:S05]  /*17e0*/  IADD3 R26, P1, R32, R21, RZ ;  /* 0x00000015201a7210 */ /* 0x010fca0007f3e0ff */
[----:B------:R-:W-:Y:S01]  /*17f0*/  IMAD.X R27, R33, 0x1, R15, P1 ;  /* 0x00000001211b7824 */ /* 0x000fe200008e060f */
[----:B------:R-:W-:-:S05]  /*1800*/  IADD3 R16, P1, R24, R21, RZ ;  /* 0x0000001518107210 */ /* 0x000fca0007f3e0ff */
[----:B------:R-:W-:Y:S01]  /*1810*/  IMAD.X R17, R25, 0x1, R15, P1 ;  /* 0x0000000119117824 */ /* 0x000fe200008e060f */
[----:B------:R-:W-:-:S13]  /*1820*/  ISETP.LT.OR P1, PT, R14, 0x1, P3 ;  /* 0x000000010e00780c */ /* 0x000fda0001f21670 */
[----:B------:R1:W-:Y:S01]  /*1830*/  LDGSTS.E.BYPASS.LTC128B.128 [R9+0x2100], [R22.64], !P1 ;  /* 0x0210000016097fae */ /* 0x0003e2000c901d46 */
[----:B------:R-:W-:-:S04]  /*1840*/  ISETP.GE.AND P1, PT, R12, c[0x0][0x1d4], PT ;  /* 0x000075000c007a0c */ /* 0x000fc80003f26270 */
[C---:B------:R-:W-:Y:S02]  /*1850*/  ISETP.LT.OR P2, PT, R14.reuse, 0x1, P1 ;  /* 0x000000010e00780c */ /* 0x040fe40000f41670 */
[----:B------:R-:W-:-:S11]  /*1860*/  ISETP.LT.OR P1, PT, R14, 0x21, P1 ;  /* 0x000000210e00780c */ /* 0x000fd60000f21670 */
[----:B------:R1:W-:Y:S01]  /*1870*/  LDGSTS.E.BYPASS.LTC128B.128 [R9+0x4100], [R18.64], !P2 ;  /* 0x0410000012097fae */ /* 0x0003e2000d101d46 */
[----:B------:R-:W-:-:S05]  /*1880*/  IADD3 R12, P2, R212, R21, RZ ;  /* 0x00000015d40c7210 */ /* 0x000fca0007f5e0ff */
[----:B------:R-:W-:Y:S01]  /*1890*/  IMAD.X R13, R213, 0x1, R15, P2 ;  /* 0x00000001d50d7824 */ /* 0x000fe200010e060f */
[----:B------:R-:W-:-:S04]  /*18a0*/  ISETP.GE.AND P2, PT, R149, c[0x0][0x1d4], PT ;  /* 0x0000750095007a0c */ /* 0x000fc80003f46270 */
[----:B------:R-:W-:-:S13]  /*18b0*/  ISETP.LT.OR P2, PT, R14, 0x21, P2 ;  /* 0x000000210e00780c */ /* 0x000fda0001741670 */
[----:B------:R1:W-:Y:S01]  /*18c0*/  LDGSTS.E.BYPASS.LTC128B.128 [R9+0x1100], [R12.64], !P2 ;  /* 0x011000000c097fae */ /* 0x0003e2000d101d46 */
[----:B------:R-:W-:Y:S02]  /*18d0*/  ISETP.LT.OR P2, PT, R14, 0x21, P3 ;  /* 0x000000210e00780c */ /* 0x000fe40001f41670 */
[----:B------:R-:W-:-:S11]  /*18e0*/  ISETP.GT.AND P3, PT, R202, 0x3f, PT ;  /* 0x0000003fca00780c */ /* 0x000fd60003f64270 */
[----:B------:R1:W-:Y:S01]  /*18f0*/  LDGSTS.E.BYPASS.LTC128B.128 [R9+0x3100], [R26.64], !P2 ;  /* 0x031000001a097fae */ /* 0x0003e2000d101d46 */
[----:B------:R-:W-:-:S03]  /*1900*/  ISETP.GT.AND P2, PT, R0, R196, PT ;  /* 0x000000c40000720c */ /* 0x000fc60003f44270 */
[----:B------:R1:W-:Y:S01]  /*1910*/  LDGSTS.E.BYPASS.LTC128B.128 [R9+0x5100], [R16.64], !P1 ;  /* 0x0510000010097fae */ /* 0x0003e2000c901d46 */
[----:B------:R-:W-:Y:S02]  /*1920*/  LOP3.LUT P1, RZ, R5, 0x2, RZ, 0xc0, !PT ;  /* 0x0000000205ff7812 */ /* 0x000fe4000782c0ff */
[----:B------:R-:W-:Y:S01]  /*1930*/  P2R R24, PR, RZ, 0x4 ;  /* 0x00000004ff187803 */ /* 0x000fe20000000000 */
[----:B------:R-:W0:Y:S01]  /*1940*/  LDGDEPBAR ;  /* 0x00000000000079af */ /* 0x000e220000000000 */
[----:B------:R-:W-:-:S05]  /*1950*/  SEL R189, R189, 0xfffffff0, !P1 ;  /* 0xfffffff0bdbd7807 */ /* 0x000fca0004800000 */
[----:B------:R-:W-:Y:S05]  /*1960*/  @!P2 BRA `(.L_x_1517) ;  /* 0x000004200000a947 */ /* 0x000fea0003800000 */
[----:B------:R-:W-:Y:S01]  /*1970*/  ISETP.NE.AND P2, PT, R197, 0x1, PT ;  /* 0x00000001c500780c */ /* 0x000fe20003f45270 */
[----:B-1----:R-:W-:Y:S02]  /*1980*/  IMAD R13, R0, 0x40, R203 ;  /* 0x00000040000d7824 */ /* 0x002fe400078e02cb */
[----:B------:R-:W-:-:S03]  /*1990*/  IMAD.MOV.U32 R199, RZ, RZ, RZ ;  /* 0x000000ffffc77224 */ /* 0x000fc600078e00ff */
[----:B------:R-:W-:-:S05]  /*19a0*/  IADD3 R200, R13, -0x40, R202 ;  /* 0xffffffc00dc87810 */ /* 0x000fca0007ffe0ca */
[----:B------:R-:W-:Y:S02]  /*19b0*/  IMAD.MOV.U32 R0, RZ, RZ, R200 ;  /* 0x000000ffff007224 */ /* 0x000fe400078e00c8 */
[----:B------:R-:W-:-:S05]  /*19c0*/  @P2 IMAD.HI.U32 R12, R200, c[0x0][0x2bc], RZ ;  /* 0x0000af00c80c2a27 */ /* 0x000fca00078e00ff */
[----:B------:R-:W-:-:S04]  /*19d0*/  @P2 SHF.R.U32.HI R0, RZ, c[0x0][0x2c0], R12 ;  /* 0x0000b000ff002a19 */ /* 0x000fc8000001160c */
[----:B------:R-:W-:-:S04]  /*19e0*/  @!P3 IADD3 R13, P1, R0, R210, RZ ;  /* 0x000000d2000db210 */ /* 0x000fc80007f3e0ff */
[----:B------:R-:W-:Y:S02]  /*19f0*/  @!P3 LEA.HI.X.SX32 R12, R0, R195, 0x1, P1 ;  /* 0x000000c3000cb211 */ /* 0x000fe400008f0eff */
[----:B------:R-:W-:-:S04]  /*1a00*/  @!P3 LEA R16, P1, R13, c[0x0][0x2a0], 0x2 ;  /* 0x0000a8000d10ba11 */ /* 0x000fc800078210ff */
[----:B------:R-:W-:-:S05]  /*1a10*/  @!P3 LEA.HI.X R17, R13, c[0x0][0x2a4], R12, 0x2, P1 ;  /* 0x0000a9000d11ba11 */ /* 0x000fca00008f140c */
[----:B------:R1:W2:Y:S01]  /*1a20*/  @!P3 LDG.E R199, [R16.64] ;  /* 0x0000000610c7b981 */ /* 0x0002a2000c1e1900 */
[----:B------:R-:W-:Y:S01]  /*1a30*/  IMAD.MOV R13, RZ, RZ, -R0 ;  /* 0x000000ffff0d7224 */ /* 0x000fe200078e0a00 */
[----:B------:R-:W-:Y:S02]  /*1a40*/  SHF.L.U64.HI R18, R149, 0x1, R144 ;  /* 0x0000000195127819 */ /* 0x000fe40000010290 */
[----:B------:R-:W-:Y:S01]  /*1a50*/  IADD3 R21, -R146, 0x10, RZ ;  /* 0x0000001092157810 */ /* 0x000fe20007ffe1ff */
[----:B------:R-:W-:-:S03]  /*1a60*/  IMAD R200, R13, c[0x0][0x2b8], R200 ;  /* 0x0000ae000dc87a24 */ /* 0x000fc600078e02c8 */
[----:B------:R-:W-:Y:S01]  /*1a70*/  LOP3.LUT R21, R21, 0xf, RZ, 0xc0, !PT ;  /* 0x0000000f15157812 */ /* 0x000fe200078ec0ff */
[----:B------:R-:W-:Y:S01]  /*1a80*/  IMAD.WIDE.U32 R14, R200, c[0x0][0x1e0], RZ ;  /* 0x00007800c80e7a25 */ /* 0x000fe200078e00ff */
[----:B------:R-:W-:-:S05]  /*1a90*/  SHF.R.S32.HI R0, RZ, 0x1f, R200 ;  /* 0x0000001fff007819 */ /* 0x000fca00000114c8 */
[----:B------:R-:W-:-:S04]  /*1aa0*/  IMAD R13, R0, c[0x0][0x1e0], RZ ;  /* 0x00007800000d7a24 */ /* 0x000fc800078e02ff */
[----:B------:R-:W-:-:S04]  /*1ab0*/  IMAD R0, R200, c[0x0][0x1e4], R13 ;  /* 0x00007900c8007a24 */ /* 0x000fc800078e020d */
[----:B------:R-:W-:Y:S01]  /*1ac0*/  IMAD.IADD R15, R15, 0x1, R0 ;  /* 0x000000010f0f7824 */ /* 0x000fe200078e0200 */
[----:B-1----:R-:W-:Y:S01]  /*1ad0*/  SEL R16, RZ, 0x10, P5 ;  /* 0x00000010ff107807 */ /* 0x002fe20002800000 */
[----:B------:R-:W-:-:S03]  /*1ae0*/  IMAD.SHL.U32 R17, R149, 0x2, RZ ;  /* 0x0000000295117824 */ /* 0x000fc600078e00ff */
[----:B------:R-:W-:-:S04]  /*1af0*/  IADD3 R28, -R16, 0x10, RZ ;  /* 0x00000010101c7810 */ /* 0x000fc80007ffe1ff */
[----:B------:R-:W-:Y:S02]  /*1b00*/  LOP3.LUT R28, R28, 0xf, RZ, 0xc0, !PT ;  /* 0x0000000f1c1c7812 */ /* 0x000fe400078ec0ff */
[----:B--2---:R-:W-:Y:S01]  /*1b10*/  SHF.R.S32.HI R0, RZ, 0x1f, R199 ;  /* 0x0000001fff007819 */ /* 0x004fe200000114c7 */
[----:B------:R-:W-:Y:S01]  /*1b20*/  IMAD.WIDE.U32 R12, R199, c[0x0][0x1f0], R14 ;  /* 0x00007c00c70c7a25 */ /* 0x000fe200078e000e */
[----:B------:R-:W-:-:S03]  /*1b30*/  SHF.L.U64.HI R15, R134, 0x1, R145 ;  /* 0x00000001860f7819 */ /* 0x000fc60000010291 */
[----:B------:R-:W-:Y:S02]  /*1b40*/  IMAD R0, R0, c[0x0][0x1f0], RZ ;  /* 0x00007c0000007a24 */ /* 0x000fe400078e02ff */
[----:B------:R-:W-:Y:S02]  /*1b50*/  IMAD.SHL.U32 R14, R134, 0x2, RZ ;  /* 0x00000002860e7824 */ /* 0x000fe400078e00ff */
[----:B------:R-:W-:Y:S01]  /*1b60*/  IMAD R19, R199, c[0x0][0x1f4], R0 ;  /* 0x00007d00c7137a24 */ /* 0x000fe200078e0200 */
[----:B------:R-:W-:Y:S02]  /*1b70*/  IADD3 R0, P1, R208, R12, RZ ;  /* 0x0000000cd0007210 */ /* 0x000fe40007f3e0ff */
[----:B------:R-:W-:Y:S02]  /*1b80*/  SHF.L.U64.HI R12, R2, 0x1, R133 ;  /* 0x00000001020c7819 */ /* 0x000fe40000010285 */
[----:B------:R-:W-:Y:S02]  /*1b90*/  IADD3.X R19, R194, R13, R19, P1, !PT ;  /* 0x0000000dc2137210 */ /* 0x000fe40000ffe413 */
[----:B------:R-:W-:-:S02]  /*1ba0*/  LEA R20, P1, R0, c[0x0][0x1c8], 0x1 ;  /* 0x0000720000147a11 */ /* 0x000fc400078208ff */
[----:B------:R-:W-:Y:S02]  /*1bb0*/  SEL R13, RZ, 0x10, P4 ;  /* 0x00000010ff0d7807 */ /* 0x000fe40002000000 */
[----:B------:R-:W-:Y:S01]  /*1bc0*/  LEA.HI.X R19, R0, c[0x0][0x1cc], R19, 0x1, P1 ;  /* 0x0000730000137a11 */ /* 0x000fe200008f0c13 */
[----:B------:R-:W1:Y:S01]  /*1bd0*/  SHFL.IDX PT, R22, R20, 0x1, 0x181f ;  /* 0x00381f0014167f89 */ /* 0x000e6200000e0000 */
[----:B------:R-:W-:Y:S01]  /*1be0*/  IADD3 R27, -R13, 0x10, RZ ;  /* 0x000000100d1b7810 */ /* 0x000fe20007ffe1ff */
[----:B------:R-:W-:Y:S02]  /*1bf0*/  IMAD.SHL.U32 R0, R2, 0x2, RZ ;  /* 0x0000000202007824 */ /* 0x000fe400078e00ff */
[----:B------:R-:W2:Y:S01]  /*1c00*/  SHFL.IDX PT, R23, R19, 0x1, 0x181f ;  /* 0x00381f0013177f89 */ /* 0x000ea200000e0000 */
[----:B------:R-:W-:-:S03]  /*1c10*/  LOP3.LUT R27, R27, 0xf, RZ, 0xc0, !PT ;  /* 0x0000000f1b1b7812 */ /* 0x000fc600078ec0ff */
[----:B------:R-:W-:Y:S01]  /*1c20*/  SHFL.IDX PT, R19, R19, RZ, 0x181f ;  /* 0x00181fff13137589 */ /* 0x000fe200000e0000 */
[----:B-1----:R-:W-:-:S04]  /*1c30*/  IADD3 R28, P2, P1, R28, R22, R17 ;  /* 0x000000161c1c7210 */ /* 0x002fc8000795e011 */
[----:B--2---:R-:W-:Y:S02]  /*1c40*/  IADD3.X R29, RZ, R23, R18, P2, P1 ;  /* 0x00000017ff1d7210 */ /* 0x004fe400017e2412 */
[----:B------:R-:W-:-:S04]  /*1c50*/  IADD3 R26, P2, P1, R27, R22, R14 ;  /* 0x000000161b1a7210 */ /* 0x000fc8000795e00e */
[-C--:B------:R-:W-:Y:S02]  /*1c60*/  IADD3.X R27, RZ, R23.reuse, R15, P2, P1 ;  /* 0x00000017ff1b7210 */ /* 0x080fe400017e240f */
[----:B------:R-:W-:Y:S02]  /*1c70*/  IADD3 R22, P2, P1, R21, R22, R0 ;  /* 0x0000001615167210 */ /* 0x000fe4000795e000 */
[----:B------:R-:W1:Y:S02]  /*1c80*/  SHFL.IDX PT, R21, R20, RZ, 0x181f ;  /* 0x00181fff14157589 */ /* 0x000e6400000e0000 */
[----:B------:R-:W-:Y:S02]  /*1c90*/  IADD3.X R23, RZ, R23, R12, P2, P1 ;  /* 0x00000017ff177210 */ /* 0x000fe400017e240c */
[----:B-1----:R-:W-:-:S05]  /*1ca0*/  IADD3 R30, P1, R21, R17, RZ ;  /* 0x00000011151e7210 */ /* 0x002fca0007f3e0ff */
[----:B------:R-:W-:Y:S01]  /*1cb0*/  IMAD.X R31, R19, 0x1, R18, P1 ;  /* 0x00000001131f7824 */ /* 0x000fe200008e0612 */
[----:B------:R-:W-:-:S04]  /*1cc0*/  IADD3 R14, P1, R21, R14, RZ ;  /* 0x0000000e150e7210 */ /* 0x000fc80007f3e0ff */
[----:B------:R1:W-:Y:S01]  /*1cd0*/  LDGSTS.E.BYPASS.LTC128B.128 [R9+0x12100], [R30.64], !P5 ;  /* 0x121000001e097fae */ /* 0x0003e2000e901d46 */
[----:B------:R-:W-:Y:S01]  /*1ce0*/  IMAD.X R15, R19, 0x1, R15, P1 ;  /* 0x00000001130f7824 */ /* 0x000fe200008e060f */
[----:B------:R-:W-:-:S04]  /*1cf0*/  IADD3 R32, P1, R21, R0, RZ ;  /* 0x0000000015207210 */ /* 0x000fc80007f3e0ff */
[----:B------:R1:W-:Y:S01]  /*1d00*/  LDGSTS.E.BYPASS.LTC128B.128 [R9+0x14100], [R14.64], !P4 ;  /* 0x141000000e097fae */ /* 0x0003e2000e101d46 */
[----:B------:R-:W-:Y:S01]  /*1d10*/  IMAD.X R33, R19, 0x1, R12, P1 ;  /* 0x0000000113217824 */ /* 0x000fe200008e060c */
[----:B------:R-:W-:-:S04]  /*1d20*/  ISETP.NE.U32.AND P1, PT, R16, RZ, PT ;  /* 0x000000ff1000720c */ /* 0x000fc80003f25070 */
[----:B------:R1:W-:Y:S09]  /*1d30*/  LDGSTS.E.BYPASS.LTC128B.128 [R9+0x16100], [R32.64], !P6 ;  /* 0x1610000020097fae */ /* 0x0003f2000f101d46 */
[----:B------:R1:W-:Y:S01]  /*1d40*/  LDGSTS.E.BYPASS.LTC128B.128.ZFILL [R9+0x13100], [R28.64], P1 ;  /* 0x131000001c097fae */ /* 0x0003e20008941d46 */
[----:B------:R-:W-:-:S13]  /*1d50*/  ISETP.NE.U32.AND P1, PT, R13, RZ, PT ;  /* 0x000000ff0d00720c */ /* 0x000fda0003f25070 */
[----:B------:R1:W-:Y:S01]  /*1d60*/  LDGSTS.E.BYPASS.LTC128B.128.ZFILL [R9+0x15100], [R26.64], P1 ;  /* 0x151000001a097fae */ /* 0x0003e20008941d46 */
[----:B------:R-:W-:-:S13]  /*1d70*/  ISETP.NE.U32.AND P1, PT, R146, RZ, PT ;  /* 0x000000ff9200720c */ /* 0x000fda0003f25070 */
[----:B------:R1:W-:Y:S02]  /*1d80*/  LDGSTS.E.BYPASS.LTC128B.128.ZFILL [R9+0x17100], [R22.64], P1 ;  /* 0x1710000016097fae */ /* 0x0003e40008941d46 */
.L_x_1517:
[----:B------:R-:W0:Y:S01]  /*1d90*/  LDGDEPBAR ;  /* 0x00000000000079af */ /* 0x000e220000000000 */
[----:B-1----:R-:W-:Y:S01]  /*1da0*/  SHF.R.S32.HI R13, RZ, 0x4, R10 ;  /* 0x00000004ff0d7819 */ /* 0x002fe2000001140a */
[----:B------:R-:W-:Y:S01]  /*1db0*/  IMAD.SHL.U32 R0, R8, 0x40, RZ ;  /* 0x0000004008007824 */ /* 0x000fe200078e00ff */
[----:B------:R-:W-:Y:S01]  /*1dc0*/  LEA.HI R96, R11, R6, RZ, 0x5 ;  /* 0x000000060b607211 */ /* 0x000fe200078f28ff */
[----:B------:R-:W-:Y:S01]  /*1dd0*/  IMAD.SHL.U32 R4, R4, 0x8, RZ ;  /* 0x0000000804047824 */ /* 0x000fe200078e00ff */
[----:B------:R-:W-:Y:S01]  /*1de0*/  LEA.HI R12, R10, R13, RZ, 0x1 ;  /* 0x0000000d0a0c7211 */ /* 0x000fe200078f08ff */
[----:B------:R-:W-:Y:S01]  /*1df0*/  IMAD.SHL.U32 R10, R5, 0x40, RZ ;  /* 0x00000040050a7824 */ /* 0x000fe200078e00ff */
[----:B------:R-:W-:Y:S01]  /*1e00*/  LOP3.LUT R15, R0, 0x1c0, RZ, 0xc0, !PT ;  /* 0x000001c0000f7812 */ /* 0x000fe200078ec0ff */
[----:B------:R-:W-:Y:S01]  /*1e10*/  IMAD.SHL.U32 R7, R7, 0x40, RZ ;  /* 0x0000004007077824 */ /* 0x000fe200078e00ff */
[----:B------:R-:W-:Y:S01]  /*1e20*/  LOP3.LUT R12, R12, 0xfffffffe, RZ, 0xc0, !PT ;  /* 0xfffffffe0c0c7812 */ /* 0x000fe200078ec0ff */
[----:B------:R-:W-:Y:S01]  /*1e30*/  IMAD.SHL.U32 R0, R96, 0x20, RZ ;  /* 0x0000002060007824 */ /* 0x000fe200078e00ff */
[----:B------:R-:W-:Y:S01]  /*1e40*/  LOP3.LUT R4, R15, 0x8, R4, 0xf8, !PT ;  /* 0x000000080f047812 */ /* 0x000fe200078ef804 */
[----:B------:R-:W-:Y:S01]  /*1e50*/  IMAD.MOV.U32 R11, RZ, RZ, 0x20 ;  /* 0x00000020ff0b7424 */ /* 0x000fe200078e00ff */
[----:B------:R-:W-:Y:S01]  /*1e60*/  SHF.R.U32.HI R15, RZ, 0x3, R15 ;  /* 0x00000003ff0f7819 */ /* 0x000fe2000001160f */
[----:B------:R-:W-:Y:S01]  /*1e70*/  IMAD.IADD R12, R13, 0x1, -R12 ;  /* 0x000000010d0c7824 */ /* 0x000fe200078e0a0c */
[----:B------:R-:W-:Y:S01]  /*1e80*/  LOP3.LUT R10, R10, 0x1c0, RZ, 0xc0, !PT ;  /* 0x000001c00a0a7812 */ /* 0x000fe200078ec0ff */
[----:B------:R-:W-:Y:S01]  /*1e90*/  IMAD.SHL.U32 R189, R189, 0x2, RZ ;  /* 0x00000002bdbd7824 */ /* 0x000fe200078e00ff */
[----:B------:R-:W-:Y:S01]  /*1ea0*/  LOP3.LUT R15, R4, R15, RZ, 0x3c, !PT ;  /* 0x0000000f040f7212 */ /* 0x000fe200078e3cff */
[----:B------:R-:W-:Y:S01]  /*1eb0*/  IMAD.SHL.U32 R13, R12, 0x8, RZ ;  /* 0x000000080c0d7824 */ /* 0x000fe200078e00ff */
[----:B------:R-:W-:-:S02]  /*1ec0*/  LOP3.LUT R7, R7, 0xfffffe00, RZ, 0xc0, !PT ;  /* 0xfffffe0007077812 */ /* 0x000fc400078ec0ff */
[----:B------:R-:W-:Y:S01]  /*1ed0*/  LOP3.LUT R0, R0, 0x7ffffc00, RZ, 0xc0, !PT ;  /* 0x7ffffc0000007812 */ /* 0x000fe200078ec0ff */
[----:B------:R-:W-:Y:S01]  /*1ee0*/  IMAD R190, R12, 0x200, R15 ;  /* 0x000002000cbe7824 */ /* 0x000fe200078e020f */
[----:B------:R-:W-:Y:S01]  /*1ef0*/  LOP3.LUT R4, R10, 0x8, R13, 0xf8, !PT ;  /* 0x000000080a047812 */ /* 0x000fe200078ef80d */
[----:B------:R-:W-:-:S04]  /*1f00*/  DEPBAR.LE SB0, 0x3 ;  /* 0x000080c00000791a */ /* 0x000fc80000000000 */
[----:B------:R-:W-:-:S04]  /*1f10*/  DEPBAR.LE SB0, 0x2 ;  /* 0x000080800000791a */ /* 0x000fc80000000000 */
[----:B------:R-:W-:Y:S01]  /*1f20*/  SHF.R.U32.HI R13, RZ, 0x3, R10 ;  /* 0x00000003ff0d7819 */ /* 0x000fe2000001160a */
[----:B------:R-:W-:Y:S01]  /*1f30*/  IMAD.SHL.U32 R190, R190, 0x2, RZ ;  /* 0x00000002bebe7824 */ /* 0x000fe200078e00ff */
[----:B------:R-:W-:Y:S01]  /*1f40*/  BAR.SYNC.DEFER_BLOCKING 0x0 ;  /* 0x0000000000007b1d */ /* 0x000fe20000010000 */
[----:B------:R-:W-:Y:S02]  /*1f50*/  ISETP.NE.AND P1, PT, R24, RZ, PT ;  /* 0x000000ff1800720c */ /* 0x000fe40003f25270 */
[----:B------:R-:W-:Y:S02]  /*1f60*/  LOP3.LUT R4, R4, R13, RZ, 0x3c, !PT ;  /* 0x0000000d04047212 */ /* 0x000fe400078e3cff */
[----:B------:R-:W-:Y:S02]  /*1f70*/  SEL R11, R11, 0xffffffe0, !P0 ;  /* 0xffffffe00b0b7807 */ /* 0x000fe40004000000 */
[----:B------:R-:W-:-:S03]  /*1f80*/  IADD3 R0, R4, R7, R0 ;  /* 0x0000000704007210 */ /* 0x000fc60007ffe000 */
[----:B------:R-:W-:Y:S01]  /*1f90*/  IMAD.IADD R98, R190, 0x1, R11 ;  /* 0x00000001be627824 */ /* 0x000fe200078e020b */
[C---:B------:R-:W-:Y:S01]  /*1fa0*/  LEA R192, R0.reuse, 0x18100, 0x1 ;  /* 0x0001810000c07811 */ /* 0x040fe200078e08ff */
[----:B------:R-:W-:-:S04]  /*1fb0*/  IMAD.SHL.U32 R48, R0, 0x2, RZ ;  /* 0x0000000200307824 */ /* 0x000fc800078e00ff */
[----:B------:R-:W-:Y:S01]  /*1fc0*/  IMAD.IADD R188, R192, 0x1, R189 ;  /* 0x00000001c0bc7824 */ /* 0x000fe200078e02bd */
[----:B------:R1:W2:Y:S04]  /*1fd0*/  LDSM.16.M88.4 R16, [R190+0xc100] ;  /* 0x00c10000be10783b */ /* 0x0002a80000000200 */
[----:B------:R1:W3:Y:S04]  /*1fe0*/  LDSM.16.M88.4 R44, [R190+0xc900] ;  /* 0x00c90000be2c783b */ /* 0x0002e80000000200 */
[----:B------:R1:W4:Y:S04]  /*1ff0*/  LDSM.16.M88.4 R60, [R190+0xd100] ;  /* 0x00d10000be3c783b */ /* 0x0003280000000200 */
[----:B------:R1:W1:Y:S04]  /*2000*/  LDSM.16.M88.4 R68, [R190+0xd900] ;  /* 0x00d90000be44783b */ /* 0x0002680000000200 */
[----:B------:R1:W1:Y:S04]  /*2010*/  LDSM.16.M88.4 R24, [R98+0xc100] ;  /* 0x00c100006218783b */ /* 0x0002680000000200 */
[----:B------:R1:W1:Y:S04]  /*2020*/  LDSM.16.M88.4 R12, [R98+0xc900] ;  /* 0x00c90000620c783b */ /* 0x0002680000000200 */
[----:B------:R1:W1:Y:S04]  /*2030*/  LDSM.16.M88.4 R28, [R98+0xd100] ;  /* 0x00d10000621c783b */ /* 0x0002680000000200 */
[----:B------:R1:W1:Y:S04]  /*2040*/  LDSM.16.M88.4 R72, [R98+0xd900] ;  /* 0x00d900006248783b */ /* 0x0002680000000200 */
[----:B------:R-:W1:Y:S04]  /*2050*/  LDSM.16.M88.4 R48, [R48+0x18100] ;  /* 0x018100003030783b */ /* 0x000e680000000200 */
[----:B------:R1:W1:Y:S01]  /*2060*/  LDSM.16.M88.4 R76, [R188] ;  /* 0x00000000bc4c783b */ /* 0x0002620000000200 */
[----:B------:R-:W-:Y:S05]  /*2070*/  @!P1 BRA `(.L_x_1518) ;  /* 0x0000034000009947 */ /* 0x000fea0003800000 */
[----:B------:R-:W-:Y:S01]  /*2080*/  SHF.R.S32.HI R0, RZ, 0x1f, R200 ;  /* 0x0000001fff007819 */ /* 0x000fe200000114c8 */
[----:B------:R-:W-:Y:S01]  /*2090*/  IMAD.WIDE.U32 R20, R200, c[0x0][0x208], RZ ;  /* 0x00008200c8147a25 */ /* 0x000fe200078e00ff */
[----:B------:R-:W-:-:S02]  /*20a0*/  SEL R22, RZ, 0x10, P5 ;  /* 0x00000010ff167807 */ /* 0x000fc40002800000 */
[C---:B------:R-:W-:Y:S01]  /*20b0*/  SHF.L.U64.HI R32, R149.reuse, 0x1, R144 ;  /* 0x0000000195207819 */ /* 0x040fe20000010290 */
[----:B------:R-:W-:Y:S01]  /*20c0*/  IMAD R11, R0, c[0x0][0x208], RZ ;  /* 0x00008200000b7a24 */ /* 0x000fe200078e02ff */
[----:B------:R-:W-:Y:S01]  /*20d0*/  SHF.R.S32.HI R0, RZ, 0x1f, R199 ;  /* 0x0000001fff007819 */ /* 0x000fe200000114c7 */
[----:B------:R-:W-:Y:S01]  /*20e0*/  IMAD.SHL.U32 R23, R149, 0x2, RZ ;  /* 0x0000000295177824 */ /* 0x000fe200078e00ff */
[----:B------:R-:W-:Y:S01]  /*20f0*/  IADD3 R40, -R22, 0x10, RZ ;  /* 0x0000001016287810 */ /* 0x000fe20007ffe1ff */
[----:B------:R-:W-:Y:S01]  /*2100*/  IMAD R10, R200, c[0x0][0x20c], R11 ;  /* 0x00008300c80a7a24 */ /* 0x000fe200078e020b */
[----:B------:R-:W-:Y:S01]  /*2110*/  SEL R11, RZ, 0x10, P4 ;  /* 0x00000010ff0b7807 */ /* 0x000fe20002000000 */
[----:B------:R-:W-:Y:S01]  /*2120*/  IMAD R0, R0, c[0x0][0x218], RZ ;  /* 0x0000860000007a24 */ /* 0x000fe200078e02ff */
[----:B------:R-:W-:Y:S01]  /*2130*/  LOP3.LUT R40, R40, 0xf, RZ, 0xc0, !PT ;  /* 0x0000000f28287812 */ /* 0x000fe200078ec0ff */
[----:B------:R-:W-:Y:S01]  /*2140*/  IMAD.IADD R21, R21, 0x1, R10 ;  /* 0x0000000115157824 */ /* 0x000fe200078e020a */
[----:B------:R-:W-:Y:S01]  /*2150*/  IADD3 R39, -R11, 0x10, RZ ;  /* 0x000000100b277810 */ /* 0x000fe20007ffe1ff */
[C---:B------:R-:W-:Y:S01]  /*2160*/  IMAD R10, R199.reuse, c[0x0][0x21c], R0 ;  /* 0x00008700c70a7a24 */ /* 0x040fe200078e0200 */
[----:B------:R-:W-:Y:S01]  /*2170*/  IADD3 R35, -R146, 0x10, RZ ;  /* 0x0000001092237810 */ /* 0x000fe20007ffe1ff */
[----:B------:R-:W-:Y:S01]  /*2180*/  IMAD.WIDE.U32 R20, R199, c[0x0][0x218], R20 ;  /* 0x00008600c7147a25 */ /* 0x000fe200078e0014 */
[----:B------:R-:W-:-:S02]  /*2190*/  LOP3.LUT R39, R39, 0xf, RZ, 0xc0, !PT ;  /* 0x0000000f27277812 */ /* 0x000fc400078ec0ff */
[----:B------:R-:W-:Y:S02]  /*21a0*/  LOP3.LUT R35, R35, 0xf, RZ, 0xc0, !PT ;  /* 0x0000000f23237812 */ /* 0x000fe400078ec0ff */
[----:B------:R-:W-:Y:S01]  /*21b0*/  IADD3 R0, P1, R206, R20, RZ ;  /* 0x00000014ce007210 */ /* 0x000fe20007f3e0ff */
[----:B------:R-:W-:-:S03]  /*21c0*/  IMAD.SHL.U32 R20, R134, 0x2, RZ ;  /* 0x0000000286147824 */ /* 0x000fc600078e00ff */
[----:B------:R-:W-:Y:S02]  /*21d0*/  IADD3.X R33, R193, R21, R10, P1, !PT ;  /* 0x00000015c1217210 */ /* 0x000fe40000ffe40a */
[----:B------:R-:W-:Y:S02]  /*21e0*/  LEA R34, P1, R0, c[0x0][0x1f8], 0x1 ;  /* 0x00007e0000227a11 */ /* 0x000fe400078208ff */
[----:B------:R-:W-:Y:S02]  /*21f0*/  SHF.L.U64.HI R21, R134, 0x1, R145 ;  /* 0x0000000186157819 */ /* 0x000fe40000010291 */
[----:B------:R-:W-:Y:S01]  /*2200*/  LEA.HI.X R33, R0, c[0x0][0x1fc], R33, 0x1, P1 ;  /* 0x00007f0000217a11 */ /* 0x000fe200008f0c21 */
[----:B------:R-:W5:Y:S01]  /*2210*/  SHFL.IDX PT, R36, R34, 0x1, 0x181f ;  /* 0x00381f0022247f89 */ /* 0x000f6200000e0000 */
[C---:B------:R-:W-:Y:S01]  /*2220*/  IMAD.SHL.U32 R0, R2.reuse, 0x2, RZ ;  /* 0x0000000202007824 */ /* 0x040fe200078e00ff */
[----:B------:R-:W-:Y:S02]  /*2230*/  SHF.L.U64.HI R10, R2, 0x1, R133 ;  /* 0x00000001020a7819 */ /* 0x000fe40000010285 */
[----:B------:R-:W4:Y:S04]  /*2240*/  SHFL.IDX PT, R37, R33, 0x1, 0x181f ;  /* 0x00381f0021257f89 */ /* 0x000f2800000e0000 */
[----:B------:R-:W-:Y:S01]  /*2250*/  SHFL.IDX PT, R33, R33, RZ, 0x181f ;  /* 0x00181fff21217589 */ /* 0x000fe200000e0000 */
[----:B-----5:R-:W-:-:S04]  /*2260*/  IADD3 R40, P2, P1, R40, R36, R23 ;  /* 0x0000002428287210 */ /* 0x020fc8000795e017 */
[----:B----4-:R-:W-:Y:S02]  /*2270*/  IADD3.X R41, RZ, R37, R32, P2, P1 ;  /* 0x00000025ff297210 */ /* 0x010fe400017e2420 */
[----:B------:R-:W-:-:S04]  /*2280*/  IADD3 R38, P2, P1, R39, R36, R20 ;  /* 0x0000002427267210 */ /* 0x000fc8000795e014 */
[-C--:B------:R-:W-:Y:S02]  /*2290*/  IADD3.X R39, RZ, R37.reuse, R21, P2, P1 ;  /* 0x00000025ff277210 */ /* 0x080fe400017e2415 */
[----:B------:R-:W-:Y:S02]  /*22a0*/  IADD3 R36, P2, P1, R35, R36, R0 ;  /* 0x0000002423247210 */ /* 0x000fe4000795e000 */
[----:B------:R-:W4:Y:S02]  /*22b0*/  SHFL.IDX PT, R35, R34, RZ, 0x181f ;  /* 0x00181fff22237589 */ /* 0x000f2400000e0000 */
[----:B------:R-:W-:Y:S02]  /*22c0*/  IADD3.X R37, RZ, R37, R10, P2, P1 ;  /* 0x00000025ff257210 */ /* 0x000fe400017e240a */
[----:B----4-:R-:W-:-:S05]  /*22d0*/  IADD3 R42, P1, R35, R23, RZ ;  /* 0x00000017232a7210 */ /* 0x010fca0007f3e0ff */
        /* <DEDUP_REMOVED lines=14> */
.L_x_1518:
[----:B------:R-:W-:Y:S01]  /*23c0*/  IMAD.MOV.U32 R0, RZ, RZ, 0x40 ;  /* 0x00000040ff007424 */ /* 0x000fe200078e00ff */
[----:B------:R-:W-:Y:S01]  /*23d0*/  LOP3.LUT P1, RZ, R5, 0x4, RZ, 0xc0, !PT ;  /* 0x0000000405ff7812 */ /* 0x000fe2000782c0ff */
[C---:B-12-4-:R-:W-:Y:S01]  /*23e0*/  HMMA.16816.F32 R20, R48.reuse, R16, RZ ;  /* 0x000000103014723c */ /* 0x056fe200000018ff */
[----:B------:R-:W-:Y:S01]  /*23f0*/  LDSM.16.M88.4 R84, [R190+0x10900] ;  /* 0x01090000be54783b */ /* 0x000fe20000000200 */
[----:B------:R-:W-:Y:S01]  /*2400*/  IMAD.IADD R184, R7, 0x1, R4 ;  /* 0x0000000107b87824 */ /* 0x000fe200078e0204 */
[----:B------:R-:W-:Y:S02]  /*2410*/  SEL R5, R0, 0xffffffc0, !P1 ;  /* 0xffffffc000057807 */ /* 0x000fe40004800000 */
[----:B------:R-:W-:Y:S01]  /*2420*/  LOP3.LUT P1, RZ, R8, 0x4, RZ, 0xc0, !PT ;  /* 0x0000000408ff7812 */ /* 0x000fe2000782c0ff */
[----:B------:R-:W0:Y:S01]  /*2430*/  LDGDEPBAR ;  /* 0x00000000000079af */ /* 0x000e220000000000 */
[----:B------:R-:W-:Y:S01]  /*2440*/  IMAD.SHL.U32 R184, R184, 0x2, RZ ;  /* 0x00000002b8b87824 */ /* 0x000fe200078e00ff */
[----:B------:R-:W-:Y:S01]  /*2450*/  HMMA.16816.F32 R16, R48, R18, RZ ;  /* 0x000000123010723c */ /* 0x000fe200000018ff */
[----:B------:R-:W-:Y:S01]  /*2460*/  SEL R187, R0, 0xffffffc0, !P1 ;  /* 0xffffffc000bb7807 */ /* 0x000fe20004800000 */
[----:B------:R-:W-:-:S02]  /*2470*/  IMAD.IADD R186, R192, 0x1, R5 ;  /* 0x00000001c0ba7824 */ /* 0x000fc400078e0205 */
[----:B------:R-:W-:Y:S02]  /*2480*/  IMAD.IADD R185, R188, 0x1, R5 ;  /* 0x00000001bcb97824 */ /* 0x000fe400078e0205 */
[----:B------:R-:W-:Y:S01]  /*2490*/  IMAD.IADD R97, R190, 0x1, R187 ;  /* 0x00000001be617824 */ /* 0x000fe200078e02bb */
[----:B------:R-:W-:Y:S01]  /*24a0*/  LDSM.16.M88.4 R52, [R186] ;  /* 0x00000000ba34783b */ /* 0x000fe20000000200 */
[C---:B---3--:R-:W-:Y:S01]  /*24b0*/  HMMA.16816.F32 R32, R48.reuse, R44, RZ ;  /* 0x0000002c3020723c */ /* 0x048fe200000018ff */
[----:B------:R-:W-:Y:S02]  /*24c0*/  IMAD.IADD R0, R187, 0x1, R98 ;  /* 0x00000001bb007824 */ /* 0x000fe400078e0262 */
[----:B------:R-:W1:Y:S01]  /*24d0*/  LDSM.16.M88.4 R36, [R97+0xc100] ;  /* 0x00c100006124783b */ /* 0x000e620000000200 */
[--C-:B------:R-:W-:Y:S02]  /*24e0*/  IMAD.IADD R135, R5, 0x1, R184.reuse ;  /* 0x0000000105877824 */ /* 0x100fe400078e02b8 */
[C---:B------:R-:W-:Y:S01]  /*24f0*/  IMAD.IADD R172, R189.reuse, 0x1, R184 ;  /* 0x00000001bdac7824 */ /* 0x040fe200078e02b8 */
[----:B------:R-:W2:Y:S01]  /*2500*/  LDSM.16.M88.4 R8, [R97+0xc900] ;  /* 0x00c900006108783b */ /* 0x000ea20000000200 */
[----:B------:R-:W-:Y:S01]  /*2510*/  HMMA.16816.F32 R44, R48, R46, RZ ;  /* 0x0000002e302c723c */ /* 0x000fe200000018ff */
[----:B------:R-:W-:-:S02]  /*2520*/  IMAD.IADD R162, R189, 0x1, R135 ;  /* 0x00000001bda27824 */ /* 0x000fc400078e0287 */
[----:B------:R-:W-:Y:S01]  /*2530*/  LDSM.16.M88.4 R40, [R97+0xd100] ;  /* 0x00d100006128783b */ /* 0x000fe20000000200 */
[----:B------:R-:W-:-:S03]  /*2540*/  IMAD.IADD R5, R5, 0x1, R172 ;  /* 0x0000000105057824 */ /* 0x000fc600078e02ac */
[----:B------:R-:W-:Y:S01]  /*2550*/  LDSM.16.M88.4 R80, [R97+0xd900] ;  /* 0x00d900006150783b */ /* 0x000fe20000000200 */
[C---:B------:R-:W-:Y:S03]  /*2560*/  HMMA.16816.F32 R20, R76.reuse, R24, R20 ;  /* 0x000000184c14723c */ /* 0x040fe60000001814 */
[----:B------:R-:W-:Y:S04]  /*2570*/  LDSM.16.M88.4 R92, [R0+0xe900] ;  /* 0x00e90000005c783b */ /* 0x000fe80000000200 */
[----:B------:R-:W-:Y:S01]  /*2580*/  LDSM.16.M88.4 R88, [R97+0xf900] ;  /* 0x00f900006158783b */ /* 0x000fe20000000200 */
[----:B------:R-:W-:Y:S03]  /*2590*/  HMMA.16816.F32 R16, R76, R26, R16 ;  /* 0x0000001a4c10723c */ /* 0x000fe60000001810 */
[----:B------:R-:W-:Y:S05]  /*25a0*/  LDSM.16.M88.4 R24, [R0+0xc100] ;  /* 0x00c100000018783b */ /* 0x000fea0000000200 */
[C---:B------:R-:W-:Y:S08]  /*25b0*/  HMMA.16816.F32 R64, R48.reuse, R60, RZ ;  /* 0x0000003c3040723c */ /* 0x040ff000000018ff */
[C---:B------:R-:W-:Y:S08]  /*25c0*/  HMMA.16816.F32 R60, R48.reuse, R62, RZ ;  /* 0x0000003e303c723c */ /* 0x040ff000000018ff */
[C---:B------:R-:W-:Y:S08]  /*25d0*/  HMMA.16816.F32 R56, R48.reuse, R68, RZ ;  /* 0x000000443038723c */ /* 0x040ff000000018ff */
[----:B------:R-:W-:Y:S01]  /*25e0*/  HMMA.16816.F32 R48, R48, R70, RZ ;  /* 0x000000463030723c */ /* 0x000fe200000018ff */
[----:B------:R-:W3:Y:S07]  /*25f0*/  LDSM.16.M88.4 R68, [R185] ;  /* 0x00000000b944783b */ /* 0x000eee0000000200 */
[C---:B------:R-:W-:Y:S08]  /*2600*/  HMMA.16816.F32 R32, R76.reuse, R12, R32 ;  /* 0x0000000c4c20723c */ /* 0x040ff00000001820 */
[----:B------:R-:W-:Y:S01]  /*2610*/  HMMA.16816.F32 R44, R76, R14, R44 ;  /* 0x0000000e4c2c723c */ /* 0x000fe2000000182c */
[----:B------:R-:W4:Y:S07]  /*2620*/  LDSM.16.M88.4 R12, [R0+0xc900] ;  /* 0x00c90000000c783b */ /* 0x000f2e0000000200 */
[C---:B-1----:R-:W-:Y:S08]  /*2630*/  HMMA.16816.F32 R20, R52.reuse, R36, R20 ;  /* 0x000000243414723c */ /* 0x042ff00000001814 */
[----:B------:R-:W-:Y:S01]  /*2640*/  HMMA.16816.F32 R16, R52, R38, R16 ;  /* 0x000000263410723c */ /* 0x000fe20000001810 */
[----:B------:R-:W-:Y:S07]  /*2650*/  LDSM.16.M88.4 R36, [R190+0xe100] ;  /* 0x00e10000be24783b */ /* 0x000fee0000000200 */
[C---:B------:R-:W-:Y:S08]  /*2660*/  HMMA.16816.F32 R64, R76.reuse, R28, R64 ;  /* 0x0000001c4c40723c */ /* 0x040ff00000001840 */
[C---:B------:R-:W-:Y:S01]  /*2670*/  HMMA.16816.F32 R60, R76.reuse, R30, R60 ;  /* 0x0000001e4c3c723c */ /* 0x040fe2000000183c */
[----:B------:R-:W-:Y:S07]  /*2680*/  LDSM.16.M88.4 R28, [R0+0xd100] ;  /* 0x00d10000001c783b */ /* 0x000fee0000000200 */
[C---:B------:R-:W-:Y:S08]  /*2690*/  HMMA.16816.F32 R56, R76.reuse, R72, R56 ;  /* 0x000000484c38723c */ /* 0x040ff00000001838 */
[----:B------:R-:W-:Y:S01]  /*26a0*/  HMMA.16816.F32 R76, R76, R74, R48 ;  /* 0x0000004a4c4c723c */ /* 0x000fe20000001830 */
[----:B------:R-:W1:Y:S04]  /*26b0*/  LDSM.16.M88.4 R48, [R192+0x4000] ;  /* 0x00400000c030783b */ /* 0x000e680000000200 */
[----:B------:R-:W-:Y:S03]  /*26c0*/  LDSM.16.M88.4 R72, [R0+0xd900] ;  /* 0x00d900000048783b */ /* 0x000fe60000000200 */
[C---:B--2---:R-:W-:Y:S08]  /*26d0*/  HMMA.16816.F32 R32, R52.reuse, R8, R32 ;  /* 0x000000083420723c */ /* 0x044ff00000001820 */
[----:B------:R-:W-:Y:S01]  /*26e0*/  HMMA.16816.F32 R44, R52, R10, R44 ;  /* 0x0000000a342c723c */ /* 0x000fe2000000182c */
[----:B------:R-:W2:Y:S07]  /*26f0*/  LDSM.16.M88.4 R8, [R190+0xe900] ;  /* 0x00e90000be08783b */ /* 0x000eae0000000200 */
[C---:B---3--:R-:W-:Y:S08]  /*2700*/  HMMA.16816.F32 R20, R68.reuse, R24, R20 ;  /* 0x000000184414723c */ /* 0x048ff00000001814 */
[----:B------:R-:W-:Y:S01]  /*2710*/  HMMA.16816.F32 R16, R68, R26, R16 ;  /* 0x0000001a4410723c */ /* 0x000fe20000001810 */
[----:B------:R-:W-:Y:S07]  /*2720*/  LDSM.16.M88.4 R24, [R98+0xe100] ;  /* 0x00e100006218783b */ /* 0x000fee0000000200 */
[C---:B------:R-:W-:Y:S08]  /*2730*/  HMMA.16816.F32 R64, R52.reuse, R40, R64 ;  /* 0x000000283440723c */ /* 0x040ff00000001840 */
[----:B------:R-:W-:Y:S01]  /*2740*/  HMMA.16816.F32 R60, R52, R42, R60 ;  /* 0x0000002a343c723c */ /* 0x000fe2000000183c */
[----:B------:R-:W-:Y:S07]  /*2750*/  LDSM.16.M88.4 R40, [R190+0xf100] ;  /* 0x00f10000be28783b */ /* 0x000fee0000000200 */
[C---:B----4-:R-:W-:Y:S08]  /*2760*/  HMMA.16816.F32 R32, R68.reuse, R12, R32 ;  /* 0x0000000c4420723c */ /* 0x050ff00000001820 */
[----:B------:R-:W-:Y:S01]  /*2770*/  HMMA.16816.F32 R44, R68, R14, R44 ;  /* 0x0000000e442c723c */ /* 0x000fe2000000182c */
[----:B------:R-:W3:Y:S07]  /*2780*/  LDSM.16.M88.4 R12, [R188+0x4000] ;  /* 0x00400000bc0c783b */ /* 0x000eee0000000200 */
[C---:B------:R-:W-:Y:S08]  /*2790*/  HMMA.16816.F32 R56, R52.reuse, R80, R56 ;  /* 0x000000503438723c */ /* 0x040ff00000001838 */
[----:B------:R-:W-:Y:S01]  /*27a0*/  HMMA.16816.F32 R76, R52, R82, R76 ;  /* 0x00000052344c723c */ /* 0x000fe2000000184c */
[----:B------:R-:W4:Y:S04]  /*27b0*/  LDSM.16.M88.4 R52, [R190+0xf900] ;  /* 0x00f90000be34783b */ /* 0x000f280000000200 */
[----:B------:R-:W-:Y:S03]  /*27c0*/  LDSM.16.M88.4 R80, [R186+0x4000] ;  /* 0x00400000ba50783b */ /* 0x000fe60000000200 */
[C---:B-1----:R-:W-:Y:S08]  /*27d0*/  HMMA.16816.F32 R20, R48.reuse, R36, R20 ;  /* 0x000000243014723c */ /* 0x042ff00000001814 */
[----:B------:R-:W-:Y:S01]  /*27e0*/  HMMA.16816.F32 R16, R48, R38, R16 ;  /* 0x000000263010723c */ /* 0x000fe20000001810 */
[----:B------:R-:W-:Y:S07]  /*27f0*/  LDSM.16.M88.4 R36, [R97+0xe100] ;  /* 0x00e100006124783b */ /* 0x000fee0000000200 */
[C---:B------:R-:W-:Y:S08]  /*2800*/  HMMA.16816.F32 R64, R68.reuse, R28, R64 ;  /* 0x0000001c4440723c */ /* 0x040ff00000001840 */
[----:B------:R-:W-:Y:S01]  /*2810*/  HMMA.16816.F32 R60, R68, R30, R60 ;  /* 0x0000001e443c723c */ /* 0x000fe2000000183c */
[----:B------:R-:W1:Y:S07]  /*2820*/  LDSM.16.M88.4 R28, [R98+0xe900] ;  /* 0x00e90000621c783b */ /* 0x000e6e0000000200 */
[C---:B--2---:R-:W-:Y:S08]  /*2830*/  HMMA.16816.F32 R32, R48.reuse, R8, R32 ;  /* 0x000000083020723c */ /* 0x044ff00000001820 */
[----:B------:R-:W-:Y:S01]  /*2840*/  HMMA.16816.F32 R44, R48, R10, R44 ;  /* 0x0000000a302c723c */ /* 0x000fe2000000182c */
[----:B------:R-:W2:Y:S07]  /*2850*/  LDSM.16.M88.4 R8, [R98+0xf100] ;  /* 0x00f100006208783b */ /* 0x000eae0000000200 */
[C---:B------:R-:W-:Y:S08]  /*2860*/  HMMA.16816.F32 R56, R68.reuse, R72, R56 ;  /* 0x000000484438723c */ /* 0x040ff00000001838 */
[----:B------:R-:W-:Y:S01]  /*2870*/  HMMA.16816.F32 R76, R68, R74, R76 ;  /* 0x0000004a444c723c */ /* 0x000fe2000000184c */
[----:B------:R-:W-:Y:S04]  /*2880*/  LDSM.16.M88.4 R72, [R185+0x4000] ;  /* 0x00400000b948783b */ /* 0x000fe80000000200 */
[----:B------:R-:W-:Y:S03]  /*2890*/  LDSM.16.M88.4 R68, [R0+0xf100] ;  /* 0x00f100000044783b */ /* 0x000fe60000000200 */
[C---:B---3--:R-:W-:Y:S08]  /*28a0*/  HMMA.16816.F32 R20, R12.reuse, R24, R20 ;  /* 0x000000180c14723c */ /* 0x048ff00000001814 */
[----:B------:R-:W-:Y:S01]  /*28b0*/  HMMA.16816.F32 R16, R12, R26, R16 ;  /* 0x0000001a0c10723c */ /* 0x000fe20000001810 */
[----:B------:R-:W-:Y:S07]  /*28c0*/  LDSM.16.M88.4 R24, [R0+0xe100] ;  /* 0x00e100000018783b */ /* 0x000fee0000000200 */
[C---:B------:R-:W-:Y:S08]  /*28d0*/  HMMA.16816.F32 R64, R48.reuse, R40, R64 ;  /* 0x000000283040723c */ /* 0x040ff00000001840 */
[C---:B------:R-:W-:Y:S01]  /*28e0*/  HMMA.16816.F32 R60, R48.reuse, R42, R60 ;  /* 0x0000002a303c723c */ /* 0x040fe2000000183c */
[----:B------:R-:W3:Y:S07]  /*28f0*/  LDSM.16.M88.4 R40, [R98+0xf900] ;  /* 0x00f900006228783b */ /* 0x000eee0000000200 */
[C---:B----4-:R-:W-:Y:S08]  /*2900*/  HMMA.16816.F32 R56, R48.reuse, R52, R56 ;  /* 0x000000343038723c */ /* 0x050ff00000001838 */
[----:B------:R-:W-:Y:S01]  /*2910*/  HMMA.16816.F32 R76, R48, R54, R76 ;  /* 0x00000036304c723c */ /* 0x000fe2000000184c */
[----:B------:R-:W-:Y:S04]  /*2920*/  LDSM.16.M88.4 R52, [R192+0x8000] ;  /* 0x00800000c034783b */ /* 0x000fe80000000200 */
[----:B------:R-:W-:Y:S03]  /*2930*/  LDSM.16.M88.4 R48, [R98+0x10100] ;  /* 0x010100006230783b */ /* 0x000fe60000000200 */
[C---:B-1----:R-:W-:Y:S08]  /*2940*/  HMMA.16816.F32 R32, R12.reuse, R28, R32 ;  /* 0x0000001c0c20723c */ /* 0x042ff00000001820 */
[----:B------:R-:W-:Y:S01]  /*2950*/  HMMA.16816.F32 R44, R12, R30, R44 ;  /* 0x0000001e0c2c723c */ /* 0x000fe2000000182c */
[----:B------:R-:W1:Y:S07]  /*2960*/  LDSM.16.M88.4 R28, [R97+0xe900] ;  /* 0x00e90000611c783b */ /* 0x000e6e0000000200 */
[C---:B------:R-:W-:Y:S08]  /*2970*/  HMMA.16816.F32 R20, R80.reuse, R36, R20 ;  /* 0x000000245014723c */ /* 0x040ff00000001814 */
[----:B------:R-:W-:Y:S01]  /*2980*/  HMMA.16816.F32 R16, R80, R38, R16 ;  /* 0x000000265010723c */ /* 0x000fe20000001810 */
[----:B------:R-:W-:Y:S07]  /*2990*/  LDSM.16.M88.4 R36, [R98+0x10900] ;  /* 0x010900006224783b */ /* 0x000fee0000000200 */
[C---:B--2---:R-:W-:Y:S08]  /*29a0*/  HMMA.16816.F32 R64, R12.reuse, R8, R64 ;  /* 0x000000080c40723c */ /* 0x044ff00000001840 */
[C---:B------:R-:W-:Y:S01]  /*29b0*/  HMMA.16816.F32 R60, R12.reuse, R10, R60 ;  /* 0x0000000a0c3c723c */ /* 0x040fe2000000183c */
[----:B------:R-:W2:Y:S07]  /*29c0*/  LDSM.16.M88.4 R8, [R190+0x10100] ;  /* 0x01010000be08783b */ /* 0x000eae0000000200 */
[C---:B---3--:R-:W-:Y:S08]  /*29d0*/  HMMA.16816.F32 R56, R12.reuse, R40, R56 ;  /* 0x000000280c38723c */ /* 0x048ff00000001838 */
[----:B------:R-:W-:Y:S01]  /*29e0*/  HMMA.16816.F32 R76, R12, R42, R76 ;  /* 0x0000002a0c4c723c */ /* 0x000fe2000000184c */
[----:B------:R-:W3:Y:S04]  /*29f0*/  LDSM.16.M88.4 R12, [R97+0xf100] ;  /* 0x00f10000610c783b */ /* 0x000ee80000000200 */
[----:B------:R-:W4:Y:S03]  /*2a00*/  LDSM.16.M88.4 R40, [R188+0x8000] ;  /* 0x00800000bc28783b */ /* 0x000f260000000200 */
[C---:B------:R-:W-:Y:S08]  /*2a10*/  HMMA.16816.F32 R20, R72.reuse, R24, R20 ;  /* 0x000000184814723c */ /* 0x040ff00000001814 */
[----:B------:R-:W-:Y:S01]  /*2a20*/  HMMA.16816.F32 R16, R72, R26, R16 ;  /* 0x0000001a4810723c */ /* 0x000fe20000001810 */
[----:B------:R-:W-:Y:S07]  /*2a30*/  LDSM.16.M88.4 R24, [R97+0x10100] ;  /* 0x010100006118783b */ /* 0x000fee0000000200 */
[C---:B-1----:R-:W-:Y:S08]  /*2a40*/  HMMA.16816.F32 R32, R80.reuse, R28, R32 ;  /* 0x0000001c5020723c */ /* 0x042ff00000001820 */
[----:B------:R-:W-:Y:S01]  /*2a50*/  HMMA.16816.F32 R44, R80, R30, R44 ;  /* 0x0000001e502c723c */ /* 0x000fe2000000182c */
[----:B------:R-:W1:Y:S07]  /*2a60*/  LDSM.16.M88.4 R28, [R186+0x8000] ;  /* 0x00800000ba1c783b */ /* 0x000e6e0000000200 */
[C---:B--2---:R-:W-:Y:S08]  /*2a70*/  HMMA.16816.F32 R20, R52.reuse, R8, R20 ;  /* 0x000000083414723c */ /* 0x044ff00000001814 */
[----:B------:R-:W-:Y:S01]  /*2a80*/  HMMA.16816.F32 R16, R52, R10, R16 ;  /* 0x0000000a3410723c */ /* 0x000fe20000001810 */
[----:B------:R-:W-:Y:S07]  /*2a90*/  LDSM.16.M88.4 R8, [R0+0x10100] ;  /* 0x010100000008783b */ /* 0x000fee0000000200 */
[C---:B---3--:R-:W-:Y:S08]  /*2aa0*/  HMMA.16816.F32 R64, R80.reuse, R12, R64 ;  /* 0x0000000c5040723c */ /* 0x048ff00000001840 */
[----:B------:R-:W-:Y:S01]  /*2ab0*/  HMMA.16816.F32 R60, R80, R14, R60 ;  /* 0x0000000e503c723c */ /* 0x000fe2000000183c */
[----:B------:R-:W-:Y:S07]  /*2ac0*/  LDSM.16.M88.4 R12, [R185+0x8000] ;  /* 0x00800000b90c783b */ /* 0x000fee0000000200 */
[C---:B------:R-:W-:Y:S08]  /*2ad0*/  HMMA.16816.F32 R32, R72.reuse, R92, R32 ;  /* 0x0000005c4820723c */ /* 0x040ff00000001820 */
[----:B------:R-:W-:Y:S08]  /*2ae0*/  HMMA.16816.F32 R44, R72, R94, R44 ;  /* 0x0000005e482c723c */ /* 0x000ff0000000182c */
[C---:B----4-:R-:W-:Y:S08]  /*2af0*/  HMMA.16816.F32 R20, R40.reuse, R48, R20 ;  /* 0x000000302814723c */ /* 0x050ff00000001814 */
[----:B------:R-:W-:Y:S01]  /*2b00*/  HMMA.16816.F32 R16, R40, R50, R16 ;  /* 0x000000322810723c */ /* 0x000fe20000001810 */
[----:B------:R-:W2:Y:S07]  /*2b10*/  LDSM.16.M88.4 R48, [R190+0x11100] ;  /* 0x01110000be30783b */ /* 0x000eae0000000200 */
[----:B------:R-:W-:Y:S08]  /*2b20*/  HMMA.16816.F32 R64, R72, R68, R64 ;  /* 0x000000444840723c */ /* 0x000ff00000001840 */
[C---:B------:R-:W-:Y:S08]  /*2b30*/  HMMA.16816.F32 R32, R52.reuse, R84, R32 ;  /* 0x000000543420723c */ /* 0x040ff00000001820 */
[----:B------:R-:W-:Y:S01]  /*2b40*/  HMMA.16816.F32 R44, R52, R86, R44 ;  /* 0x00000056342c723c */ /* 0x000fe2000000182c */
[----:B------:R-:W3:Y:S07]  /*2b50*/  LDSM.16.M88.4 R84, [R0+0xf900] ;  /* 0x00f900000054783b */ /* 0x000eee0000000200 */
[----:B------:R-:W-:Y:S01]  /*2b60*/  HMMA.16816.F32 R68, R72, R70, R60 ;  /* 0x000000464844723c */ /* 0x000fe2000000183c */
[----:B------:R-:W-:Y:S07]  /*2b70*/  LDSM.16.M88.4 R60, [R0+0x10900] ;  /* 0x01090000003c783b */ /* 0x000fee0000000200 */
[C---:B-1----:R-:W-:Y:S08]  /*2b80*/  HMMA.16816.F32 R20, R28.reuse, R24, R20 ;  /* 0x000000181c14723c */ /* 0x042ff00000001814 */
[----:B------:R-:W-:Y:S01]  /*2b90*/  HMMA.16816.F32 R16, R28, R26, R16 ;  /* 0x0000001a1c10723c */ /* 0x000fe20000001810 */
[----:B------:R-:W1:Y:S07]  /*2ba0*/  LDSM.16.M88.4 R24, [R98+0x11100] ;  /* 0x011100006218783b */ /* 0x000e6e0000000200 */
[C---:B------:R-:W-:Y:S08]  /*2bb0*/  HMMA.16816.F32 R56, R80.reuse, R88, R56 ;  /* 0x000000585038723c */ /* 0x040ff00000001838 */
[----:B------:R-:W-:Y:S01]  /*2bc0*/  HMMA.16816.F32 R80, R80, R90, R76 ;  /* 0x0000005a5050723c */ /* 0x000fe2000000184c */
[----:B------:R-:W4:Y:S07]  /*2bd0*/  LDSM.16.M88.4 R76, [R97+0x10900] ;  /* 0x01090000614c783b */ /* 0x000f2e0000000200 */
[----:B------:R-:W-:Y:S08]  /*2be0*/  HMMA.16816.F32 R32, R40, R36, R32 ;  /* 0x000000242820723c */ /* 0x000ff00000001820 */
[----:B--2---:R-:W-:Y:S08]  /*2bf0*/  HMMA.16816.F32 R64, R52, R48, R64 ;  /* 0x000000303440723c */ /* 0x004ff00000001840 */
[----:B------:R-:W-:Y:S01]  /*2c00*/  HMMA.16816.F32 R44, R40, R38, R44 ;  /* 0x00000026282c723c */ /* 0x000fe2000000182c */
[----:B------:R-:W2:Y:S07]  /*2c10*/  LDSM.16.M88.4 R36, [R190+0x11900] ;  /* 0x01190000be24783b */ /* 0x000eae0000000200 */
[----:B------:R-:W-:Y:S08]  /*2c20*/  HMMA.16816.F32 R68, R52, R50, R68 ;  /* 0x000000323444723c */ /* 0x000ff00000001844 */
[----:B---3--:R-:W-:Y:S08]  /*2c30*/  HMMA.16816.F32 R56, R72, R84, R56 ;  /* 0x000000544838723c */ /* 0x008ff00000001838 */
[----:B------:R-:W-:Y:S08]  /*2c40*/  HMMA.16816.F32 R16, R12, R10, R16 ;  /* 0x0000000a0c10723c */ /* 0x000ff00000001810 */
[C---:B-1----:R-:W-:Y:S08]  /*2c50*/  HMMA.16816.F32 R64, R40.reuse, R24, R64 ;  /* 0x000000182840723c */ /* 0x042ff00000001840 */
[----:B------:R-:W-:Y:S01]  /*2c60*/  HMMA.16816.F32 R68, R40, R26, R68 ;  /* 0x0000001a2844723c */ /* 0x000fe20000001844 */
[----:B------:R-:W1:Y:S07]  /*2c70*/  LDSM.16.M88.4 R24, [R98+0x11900] ;  /* 0x011900006218783b */ /* 0x000e6e0000000200 */
[----:B------:R-:W-:Y:S01]  /*2c80*/  HMMA.16816.F32 R80, R72, R86, R80 ;  /* 0x000000564850723c */ /* 0x000fe20000001850 */
[----:B------:R-:W-:-:S02]  /*2c90*/  FMUL.FTZ R16, R16, c[0x0][0x320] ;  /* 0x0000c80010107a20 */ /* 0x000fc40000410000 */
[----:B------:R-:W-:Y:S02]  /*2ca0*/  FMUL.FTZ R17, R17, c[0x0][0x320] ;  /* 0x0000c80011117a20 */ /* 0x000fe40000410000 */
[----:B------:R-:W-:-:S03]  /*2cb0*/  FMUL.FTZ R18, R18, c[0x0][0x320] ;  /* 0x0000c80012127a20 */ /* 0x000fc60000410000 */
[----:B------:R-:W-:Y:S01]  /*2cc0*/  HMMA.16816.F32 R20, R12, R8, R20 ;  /* 0x000000080c14723c */ /* 0x000fe20000001814 */
[----:B------:R-:W3:Y:S07]  /*2cd0*/  LDSM.16.M88.4 R8, [R97+0x11100] ;  /* 0x011100006108783b */ /* 0x000eee0000000200 */
[----:B----4-:R-:W-:Y:S01]  /*2ce0*/  HMMA.16816.F32 R32, R28, R76, R32 ;  /* 0x0000004c1c20723c */ /* 0x010fe20000001820 */
[----:B------:R-:W-:Y:S06]  /*2cf0*/  MUFU.TANH R76, R18 ;  /* 0x00000012004c7308 */ /* 0x000fec0000002400 */
[----:B------:R-:W-:Y:S01]  /*2d00*/  FMUL.FTZ R77, R19, c[0x0][0x320] ;  /* 0x0000c800134d7a20 */ /* 0x000fe20000410000 */
[C---:B--2---:R-:W-:Y:S05]  /*2d10*/  HMMA.16816.F32 R56, R52.reuse, R36, R56 ;  /* 0x000000243438723c */ /* 0x044fea0000001838 */
[----:B------:R-:W-:Y:S03]  /*2d20*/  MUFU.TANH R77, R77 ;  /* 0x0000004d004d7308 */ /* 0x000fe60000002400 */
[----:B------:R-:W-:Y:S01]  /*2d30*/  HMMA.16816.F32 R80, R52, R38, R80 ;  /* 0x000000263450723c */ /* 0x000fe20000001850 */
[----:B------:R-:W-:-:S02]  /*2d40*/  FMUL.FTZ R20, R20, c[0x0][0x320] ;  /* 0x0000c80014147a20 */ /* 0x000fc40000410000 */
[----:B------:R-:W-:Y:S02]  /*2d50*/  FMUL.FTZ R21, R21, c[0x0][0x320] ;  /* 0x0000c80015157a20 */ /* 0x000fe40000410000 */
[----:B------:R-:W-:Y:S01]  /*2d60*/  MUFU.TANH R48, R20 ;  /* 0x0000001400307308 */ /* 0x000fe20000002400 */
[----:B------:R-:W-:Y:S02]  /*2d70*/  FMUL.FTZ R50, R22, c[0x0][0x320] ;  /* 0x0000c80016327a20 */ /* 0x000fe40000410000 */
[----:B------:R-:W-:Y:S01]  /*2d80*/  HMMA.16816.F32 R32, R12, R60, R32 ;  /* 0x0000003c0c20723c */ /* 0x000fe20000001820 */
[----:B------:R-:W-:-:S04]  /*2d90*/  FMUL.FTZ R51, R23, c[0x0][0x320] ;  /* 0x0000c80017337a20 */ /* 0x000fc80000410000 */
[----:B------:R-:W-:Y:S03]  /*2da0*/  MUFU.TANH R60, R16 ;  /* 0x00000010003c7308 */ /* 0x000fe60000002400 */
[----:B------:R-:W-:Y:S05]  /*2db0*/  HMMA.16816.F32 R44, R28, R78, R44 ;  /* 0x0000004e1c2c723c */ /* 0x000fea000000182c */
[----:B------:R2:W-:Y:S03]  /*2dc0*/  MUFU.TANH R61, R17 ;  /* 0x00000011003d7308 */ /* 0x0005e60000002400 */
[C---:B-1----:R-:W-:Y:S05]  /*2dd0*/  HMMA.16816.F32 R56, R40.reuse, R24, R56 ;  /* 0x000000182838723c */ /* 0x042fea0000001838 */
[----:B------:R1:W-:Y:S02]  /*2de0*/  MUFU.TANH R49, R21 ;  /* 0x0000001500317308 */ /* 0x0003e40000002400 */
[----:B------:R-:W-:Y:S01]  /*2df0*/  LOP3.LUT R25, R96, 0xffffffe0, RZ, 0xc0, !PT ;  /* 0xffffffe060197812 */ /* 0x000fe200078ec0ff */
[----:B------:R-:W-:Y:S01]  /*2e00*/  HMMA.16816.F32 R80, R40, R26, R80 ;  /* 0x0000001a2850723c */ /* 0x000fe20000001850 */
[----:B------:R-:W-:-:S02]  /*2e10*/  FMUL.FTZ R32, R32, c[0x0][0x320] ;  /* 0x0000c80020207a20 */ /* 0x000fc40000410000 */
[----:B------:R-:W-:Y:S01]  /*2e20*/  FMUL.FTZ R34, R34, c[0x0][0x320] ;  /* 0x0000c80022227a20 */ /* 0x000fe20000410000 */
[----:B--2---:R-:W2:Y:S01]  /*2e30*/  LDSM.16.M88.4 R16, [R97+0x11900] ;  /* 0x011900006110783b */ /* 0x004ea20000000200 */
[----:B------:R-:W-:Y:S01]  /*2e40*/  IMAD.IADD R25, R6, 0x1, -R25 ;  /* 0x0000000106197824 */ /* 0x000fe200078e0a19 */
[----:B------:R-:W4:Y:S02]  /*2e50*/  MUFU.TANH R50, R50 ;  /* 0x0000003200327308 */ /* 0x000f240000002400 */
[C---:B---3--:R-:W-:Y:S01]  /*2e60*/  HMMA.16816.F32 R64, R28.reuse, R8, R64 ;  /* 0x000000081c40723c */ /* 0x048fe20000001840 */
[----:B------:R-:W-:Y:S01]  /*2e70*/  FMUL.FTZ R33, R33, c[0x0][0x320] ;  /* 0x0000c80021217a20 */ /* 0x000fe20000410000 */
[----:B------:R-:W-:Y:S01]  /*2e80*/  SHF.R.S32.HI R6, RZ, 0x1f, R25 ;  /* 0x0000001fff067819 */ /* 0x000fe20000011419 */
[----:B------:R-:W-:Y:S01]  /*2e90*/  FMUL.FTZ R35, R35, c[0x0][0x320] ;  /* 0x0000c80023237a20 */ /* 0x000fe20000410000 */
[----:B-1----:R-:W1:Y:S02]  /*2ea0*/  LDSM.16.M88.4 R20, [R0+0x11100] ;  /* 0x011100000014783b */ /* 0x002e640000000200 */
[----:B------:R-:W3:Y:S02]  /*2eb0*/  MUFU.TANH R51, R51 ;  /* 0x0000003300337308 */ /* 0x000ee40000002400 */
[----:B------:R-:W-:Y:S01]  /*2ec0*/  HMMA.16816.F32 R68, R28, R10, R68 ;  /* 0x0000000a1c44723c */ /* 0x000fe20000001844 */
[----:B------:R5:W1:Y:S01]  /*2ed0*/  LDSM.16.M88.4 R8, [R0+0x11900] ;  /* 0x011900000008783b */ /* 0x000a620000000200 */
[----:B------:R-:W-:-:S04]  /*2ee0*/  DEPBAR.LE SB0, 0x2 ;  /* 0x000080800000791a */ /* 0x000fc80000000000 */
[----:B------:R-:W-:Y:S02]  /*2ef0*/  BAR.SYNC.DEFER_BLOCKING 0x0 ;  /* 0x0000000000007b1d */ /* 0x000fe40000010000 */
[----:B------:R-:W-:Y:S04]  /*2f00*/  HMMA.16816.F32 R44, R12, R62, R44 ;  /* 0x0000003e0c2c723c */ /* 0x000fe8000000182c */
[----:B------:R-:W-:Y:S08]  /*2f10*/  MUFU.TANH R32, R32 ;  /* 0x0000002000207308 */ /* 0x000ff00000002400 */
[----:B------:R-:W1:Y:S01]  /*2f20*/  MUFU.TANH R34, R34 ;  /* 0x0000002200227308 */ /* 0x000e620000002400 */
[----:B-----5:R-:W-:-:S04]  /*2f30*/  LEA.HI R0, R6, R25, RZ, 0x2 ;  /* 0x0000001906007211 */ /* 0x020fc800078f10ff */
[----:B------:R-:W-:Y:S01]  /*2f40*/  LOP3.LUT R0, R0, 0x7ffffffc, RZ, 0xc0, !PT ;  /* 0x7ffffffc00007812 */ /* 0x000fe200078ec0ff */
[C---:B--2---:R-:W-:Y:S02]  /*2f50*/  HMMA.16816.F32 R56, R28.reuse, R16, R56 ;  /* 0x000000101c38723c */ /* 0x044fe40000001838 */
[----:B------:R-:W-:Y:S01]  /*2f60*/  MUFU.TANH R33, R33 ;  /* 0x0000002100217308 */ /* 0x000fe20000002400 */
[----:B------:R-:W-:Y:S03]  /*2f70*/  LDSM.16.MT88.4 R40, [R184+0x2100] ;  /* 0x00210000b828783b */ /* 0x000fe60000004200 */
[----:B------:R-:W-:Y:S02]  /*2f80*/  FMUL.FTZ R24, R46, c[0x0][0x320] ;  /* 0x0000c8002e187a20 */ /* 0x000fe40000410000 */
[----:B------:R-:W-:Y:S01]  /*2f90*/  IMAD.IADD R0, R25, 0x1, -R0 ;  /* 0x0000000119007824 */ /* 0x000fe200078e0a00 */
[----:B------:R-:W-:Y:S01]  /*2fa0*/  LDSM.16.MT88.4 R124, [R184+0x100] ;  /* 0x00010000b87c783b */ /* 0x000fe20000004200 */
[----:B------:R-:W-:Y:S01]  /*2fb0*/  FMUL.FTZ R47, R47, c[0x0][0x320] ;  /* 0x0000c8002f2f7a20 */ /* 0x000fe20000410000 */
[----:B------:R-:W-:Y:S01]  /*2fc0*/  HMMA.16816.F32 R80, R28, R18, R80 ;  /* 0x000000121c50723c */ /* 0x000fe20000001850 */
[----:B------:R-:W-:Y:S01]  /*2fd0*/  IMAD R3, R0, -0x2, R3 ;  /* 0xfffffffe00037824 */ /* 0x000fe200078e0203 */
[----:B------:R-:W2:Y:S01]  /*2fe0*/  MUFU.TANH R35, R35 ;  /* 0x0000002300237308 */ /* 0x000ea20000002400 */
[----:B------:R-:W-:Y:S03]  /*2ff0*/  LDSM.16.MT88.4 R116, [R172+0x100] ;  /* 0x00010000ac74783b */ /* 0x000fe60000004200 */
[----:B------:R-:W-:Y:S01]  /*3000*/  ISETP.GT.AND P1, PT, R3, RZ, PT ;  /* 0x000000ff0300720c */ /* 0x000fe20003f24270 */
[----:B------:R-:W-:Y:S01]  /*3010*/  LDSM.16.MT88.4 R108, [R135+0x100] ;  /* 0x00010000876c783b */ /* 0x000fe20000004200 */
[C---:B-1----:R-:W-:Y:S02]  /*3020*/  HMMA.16816.F32 R64, R12.reuse, R20, R64 ;  /* 0x000000140c40723c */ /* 0x042fe40000001840 */
[----:B----4-:R-:W-:Y:S01]  /*3030*/  FSEL R50, R50, -INF , P1 ;  /* 0xff80000032327808 */ /* 0x010fe20000800000 */
[----:B------:R-:W1:Y:S01]  /*3040*/  MUFU.TANH R24, R24 ;  /* 0x0000001800187308 */ /* 0x000e620000002400 */
[----:B------:R-:W-:Y:S03]  /*3050*/  LDSM.16.MT88.4 R100, [R5+0x100] ;  /* 0x000100000564783b */ /* 0x000fe60000004200 */
[----:B------:R-:W-:Y:S01]  /*3060*/  FMUL.FTZ R20, R44, c[0x0][0x320] ;  /* 0x0000c8002c147a20 */ /* 0x000fe20000410000 */
[C---:B------:R-:W-:Y:S01]  /*3070*/  HMMA.16816.F32 R68, R12.reuse, R22, R68 ;  /* 0x000000160c44723c */ /* 0x040fe20000001844 */
[----:B------:R-:W-:Y:S01]  /*3080*/  FMUL.FTZ R21, R45, c[0x0][0x320] ;  /* 0x0000c8002d157a20 */ /* 0x000fe20000410000 */
[----:B------:R-:W-:Y:S01]  /*3090*/  LDSM.16.MT88.4 R72, [R184+0x4100] ;  /* 0x00410000b848783b */ /* 0x000fe20000004200 */
[----:B------:R-:W-:Y:S03]  /*30a0*/  MUFU.TANH R22, R47 ;  /* 0x0000002f00167308 */ /* 0x000fe60000002400 */
[----:B------:R-:W-:Y:S01]  /*30b0*/  LDSM.16.MT88.4 R88, [R135+0x4100] ;  /* 0x004100008758783b */ /* 0x000fe20000004200 */
[----:B------:R-:W-:Y:S01]  /*30c0*/  FSEL R23, R48, -INF , P1 ;  /* 0xff80000030177808 */ /* 0x000fe20000800000 */
[C---:B------:R-:W-:Y:S01]  /*30d0*/  HMMA.16816.F32 R56, R12.reuse, R8, R56 ;  /* 0x000000080c38723c */ /* 0x040fe20000001838 */
[----:B------:R-:W-:Y:S01]  /*30e0*/  ISETP.GT.AND P1, PT, R3, 0x1, PT ;  /* 0x000000010300780c */ /* 0x000fe20003f24270 */
[----:B------:R-:W-:Y:S01]  /*30f0*/  LDSM.16.MT88.4 R136, [R172+0x900] ;  /* 0x00090000ac88783b */ /* 0x000fe20000004200 */
[----:B------:R-:W4:Y:S02]  /*3100*/  MUFU.TANH R20, R20 ;  /* 0x0000001400147308 */ /* 0x000f240000002400 */
[----:B---3--:R-:W-:Y:S01]  /*3110*/  FSEL R26, R51, -INF , P1 ;  /* 0xff800000331a7808 */ /* 0x008fe20000800000 */
[----:B------:R-:W-:Y:S01]  /*3120*/  LDSM.16.MT88.4 R28, [R162+0x900] ;  /* 0x00090000a21c783b */ /* 0x000fe20000004200 */
[----:B------:R-:W-:Y:S01]  /*3130*/  FSEL R49, R49, -INF , P1 ;  /* 0xff80000031317808 */ /* 0x000fe20000800000 */
[----:B------:R-:W-:Y:S01]  /*3140*/  HMMA.16816.F32 R8, R12, R10, R80 ;  /* 0x0000000a0c08723c */ /* 0x000fe20000001850 */
[----:B------:R-:W-:Y:S01]  /*3150*/  ISETP.GT.AND P1, PT, R3, 0x8, PT ;  /* 0x000000080300780c */ /* 0x000fe20003f24270 */
[----:B------:R-:W-:Y:S01]  /*3160*/  FMUL.FTZ R64, R64, c[0x0][0x320] ;  /* 0x0000c80040407a20 */ /* 0x000fe20000410000 */
[----:B------:R-:W3:Y:S01]  /*3170*/  MUFU.TANH R21, R21 ;  /* 0x0000001500157308 */ /* 0x000ee20000002400 */
[----:B------:R-:W-:Y:S01]  /*3180*/  FMUL.FTZ R66, R66, c[0x0][0x320] ;  /* 0x0000c80042427a20 */ /* 0x000fe20000410000 */
[----:B------:R-:W-:Y:S01]  /*3190*/  FSEL R76, R76, -INF , P1 ;  /* 0xff8000004c4c7808 */ /* 0x000fe20000800000 */
[----:B------:R-:W-:Y:S01]  /*31a0*/  FMUL.FTZ R65, R65, c[0x0][0x320] ;  /* 0x0000c80041417a20 */ /* 0x000fe20000410000 */
[----:B------:R-:W-:Y:S01]  /*31b0*/  FSEL R25, R60, -INF , P1 ;  /* 0xff8000003c197808 */ /* 0x000fe20000800000 */
[----:B------:R-:W-:Y:S01]  /*31c0*/  FMUL.FTZ R67, R67, c[0x0][0x320] ;  /* 0x0000c80043437a20 */ /* 0x000fe20000410000 */
[----:B------:R-:W-:Y:S01]  /*31d0*/  ISETP.GT.AND P1, PT, R3, 0x9, PT ;  /* 0x000000090300780c */ /* 0x000fe20003f24270 */
[----:B------:R-:W-:Y:S01]  /*31e0*/  FMUL.FTZ R68, R68, c[0x0][0x320] ;  /* 0x0000c80044447a20 */ /* 0x000fe20000410000 */
[----:B------:R-:W-:Y:S01]  /*31f0*/  MUFU.TANH R175, R64 ;  /* 0x0000004000af7308 */ /* 0x000fe20000002400 */
[----:B------:R-:W-:Y:S01]  /*3200*/  FMUL.FTZ R70, R70, c[0x0][0x320] ;  /* 0x0000c80046467a20 */ /* 0x000fe20000410000 */
[----:B------:R-:W-:Y:S01]  /*3210*/  FSEL R6, R77, -INF , P1 ;  /* 0xff8000004d067808 */ /* 0x000fe20000800000 */
[----:B------:R-:W-:Y:S01]  /*3220*/  FMUL.FTZ R69, R69, c[0x0][0x320] ;  /* 0x0000c80045457a20 */ /* 0x000fe20000410000 */
[----:B------:R-:W-:Y:S01]  /*3230*/  FSEL R61, R61, -INF , P1 ;  /* 0xff8000003d3d7808 */ /* 0x000fe20000800000 */
[----:B------:R-:W-:Y:S01]  /*3240*/  FMUL.FTZ R71, R71, c[0x0][0x320] ;  /* 0x0000c80047477a20 */ /* 0x000fe20000410000 */
[----:B------:R-:W-:Y:S01]  /*3250*/  ISETP.GT.AND P1, PT, R3, 0x10, PT ;  /* 0x000000100300780c */ /* 0x000fe20003f24270 */
[----:B------:R-:W-:Y:S01]  /*3260*/  FMUL.FTZ R56, R56, c[0x0][0x320] ;  /* 0x0000c80038387a20 */ /* 0x000fe20000410000 */
[----:B------:R-:W5:Y:S01]  /*3270*/  MUFU.TANH R170, R66 ;  /* 0x0000004200aa7308 */ /* 0x000f620000002400 */
[----:B------:R-:W-:Y:S01]  /*3280*/  FMNMX.FTZ R14, R23, R49, !PT ;  /* 0x00000031170e7209 */ /* 0x000fe20007810000 */
[----:B------:R-:W-:Y:S01]  /*3290*/  FMUL.FTZ R58, R58, c[0x0][0x320] ;  /* 0x0000c8003a3a7a20 */ /* 0x000fe20000410000 */
[----:B------:R-:W-:Y:S01]  /*32a0*/  FSEL R18, R34, -INF , P1 ;  /* 0xff80000022127808 */ /* 0x000fe20000800000 */
[----:B------:R-:W-:Y:S01]  /*32b0*/  FMUL.FTZ R57, R57, c[0x0][0x320] ;  /* 0x0000c80039397a20 */ /* 0x000fe20000410000 */
[----:B------:R-:W-:Y:S01]  /*32c0*/  FSEL R19, R32, -INF , P1 ;  /* 0xff80000020137808 */ /* 0x000fe20000800000 */
[----:B------:R-:W-:Y:S01]  /*32d0*/  FMUL.FTZ R141, R9, c[0x0][0x320] ;  /* 0x0000c800098d7a20 */ /* 0x000fe20000410000 */
[----:B------:R-:W-:Y:S01]  /*32e0*/  ISETP.GT.AND P1, PT, R3, 0x11, PT ;  /* 0x000000110300780c */ /* 0x000fe20003f24270 */
[----:B------:R-:W-:Y:S01]  /*32f0*/  MUFU.TANH R167, R65 ;  /* 0x0000004100a77308 */ /* 0x000fe20000002400 */
[----:B------:R-:W-:Y:S01]  /*3300*/  FMNMX.FTZ R14, R25, R14, !PT ;  /* 0x0000000e190e7209 */ /* 0x000fe20007810000 */
[----:B------:R-:W-:Y:S01]  /*3310*/  FMUL.FTZ R59, R59, c[0x0][0x320] ;  /* 0x0000c8003b3b7a20 */ /* 0x000fe20000410000 */
[----:B--2---:R-:W-:Y:S01]  /*3320*/  FSEL R16, R35, -INF , P1 ;  /* 0xff80000023107808 */ /* 0x004fe20000800000 */
[----:B------:R-:W-:Y:S01]  /*3330*/  FMUL.FTZ R143, R8, c[0x0][0x320] ;  /* 0x0000c800088f7a20 */ /* 0x000fe20000410000 */
[----:B------:R-:W-:Y:S01]  /*3340*/  FSEL R17, R33, -INF , P1 ;  /* 0xff80000021117808 */ /* 0x000fe20000800000 */
[----:B------:R-:W-:Y:S01]  /*3350*/  FMUL.FTZ R10, R10, c[0x0][0x320] ;  /* 0x0000c8000a0a7a20 */ /* 0x000fe20000410000 */
[----:B------:R-:W-:Y:S01]  /*3360*/  ISETP.GT.AND P1, PT, R3, 0x18, PT ;  /* 0x000000180300780c */ /* 0x000fe20003f24270 */
[----:B------:R2:W2:Y:S01]  /*3370*/  MUFU.TANH R182, R67 ;  /* 0x0000004300b67308 */ /* 0x0004a20000002400 */
[----:B------:R-:W-:Y:S01]  /*3380*/  FMNMX.FTZ R9, R50, R26, !PT ;  /* 0x0000001a32097209 */ /* 0x000fe20007810000 */
[----:B------:R-:W-:Y:S01]  /*3390*/  LDSM.16.MT88.4 R80, [R172+0x4100] ;  /* 0x00410000ac50783b */ /* 0x000fe20000004200 */
[----:B-1----:R-:W-:-:S02]  /*33a0*/  FSEL R12, R24, -INF , P1 ;  /* 0xff800000180c7808 */ /* 0x002fc40000800000 */
[----:B----4-:R-:W-:Y:S01]  /*33b0*/  FSEL R15, R20, -INF , P1 ;  /* 0xff800000140f7808 */ /* 0x010fe20000800000 */
[----:B------:R-:W-:Y:S01]  /*33c0*/  LDSM.16.MT88.4 R32, [R135+0x900] ;  /* 0x000900008720783b */ /* 0x000fe20000004200 */
[----:B------:R-:W-:Y:S01]  /*33d0*/  ISETP.GT.AND P1, PT, R3, 0x19, PT ;  /* 0x000000190300780c */ /* 0x000fe20003f24270 */
[----:B------:R-:W-:Y:S01]  /*33e0*/  MUFU.TANH R173, R68 ;  /* 0x0000004400ad7308 */ /* 0x000fe20000002400 */
[----:B------:R-:W-:Y:S02]  /*33f0*/  FMNMX.FTZ R14, R61, R14, !PT ;  /* 0x0000000e3d0e7209 */ /* 0x000fe40007810000 */
[----:B------:R-:W-:Y:S02]  /*3400*/  FSEL R0, R22, -INF , P1 ;  /* 0xff80000016007808 */ /* 0x000fe40000800000 */
[----:B---3--:R-:W-:Y:S02]  /*3410*/  FSEL R13, R21, -INF , P1 ;  /* 0xff800000150d7808 */ /* 0x008fe40000800000 */
[----:B------:R-:W-:Y:S01]  /*3420*/  ISETP.GT.AND P1, PT, R3, 0x20, PT ;  /* 0x000000200300780c */ /* 0x000fe20003f24270 */
[----:B------:R-:W1:Y:S01]  /*3430*/  MUFU.TANH R174, R70 ;  /* 0x0000004600ae7308 */ /* 0x000e620000002400 */
[----:B------:R-:W-:Y:S01]  /*3440*/  FMNMX.FTZ R9, R76, R9, !PT ;  /* 0x000000094c097209 */ /* 0x000fe20007810000 */
[----:B--2---:R-:W-:Y:S01]  /*3450*/  LDSM.16.MT88.4 R64, [R162+0x2100] ;  /* 0x00210000a240783b */ /* 0x004fe20000004200 */
[----:B-----5:R-:W-:-:S02]  /*3460*/  FSEL R170, R170, -INF , P1 ;  /* 0xff800000aaaa7808 */ /* 0x020fc40000800000 */
[----:B------:R-:W-:Y:S02]  /*3470*/  FSEL R175, R175, -INF , P1 ;  /* 0xff800000afaf7808 */ /* 0x000fe40000800000 */
[----:B------:R-:W-:Y:S01]  /*3480*/  ISETP.GT.AND P1, PT, R3, 0x21, PT ;  /* 0x000000210300780c */ /* 0x000fe20003f24270 */
[----:B------:R-:W2:Y:S01]  /*3490*/  MUFU.TANH R169, R69 ;  /* 0x0000004500a97308 */ /* 0x000ea20000002400 */
[----:B------:R-:W-:Y:S01]  /*34a0*/  FMNMX.FTZ R8, R19, R14, !PT ;  /* 0x0000000e13087209 */ /* 0x000fe20007810000 */
[----:B------:R-:W-:Y:S01]  /*34b0*/  FMUL.FTZ R14, R11, c[0x0][0x320] ;  /* 0x0000c8000b0e7a20 */ /* 0x000fe20000410000 */
[----:B------:R-:W-:Y:S02]  /*34c0*/  FSEL R182, R182, -INF , P1 ;  /* 0xff800000b6b67808 */ /* 0x000fe40000800000 */
[----:B------:R-:W-:Y:S02]  /*34d0*/  FSEL R167, R167, -INF , P1 ;  /* 0xff800000a7a77808 */ /* 0x000fe40000800000 */
[----:B------:R-:W-:Y:S01]  /*34e0*/  ISETP.GT.AND P1, PT, R3, 0x28, PT ;  /* 0x000000280300780c */ /* 0x000fe20003f24270 */
[----:B------:R-:W3:Y:S01]  /*34f0*/  MUFU.TANH R180, R71 ;  /* 0x0000004700b47308 */ /* 0x000ee20000002400 */
[----:B------:R-:W-:-:S02]  /*3500*/  FMNMX.FTZ R9, R6, R9, !PT ;  /* 0x0000000906097209 */ /* 0x000fc40007810000 */
[----:B-1----:R-:W-:Y:S02]  /*3510*/  FSEL R174, R174, -INF , P1 ;  /* 0xff800000aeae7808 */ /* 0x002fe40000800000 */
[----:B------:R-:W-:Y:S02]  /*3520*/  FSEL R173, R173, -INF , P1 ;  /* 0xff800000adad7808 */ /* 0x000fe40000800000 */
[----:B------:R-:W-:Y:S01]  /*3530*/  ISETP.GT.AND P1, PT, R3, 0x29, PT ;  /* 0x000000290300780c */ /* 0x000fe20003f24270 */
[----:B------:R-:W1:Y:S01]  /*3540*/  MUFU.TANH R179, R56 ;  /* 0x0000003800b37308 */ /* 0x000e620000002400 */
[----:B------:R-:W-:Y:S02]  /*3550*/  FMNMX.FTZ R8, R17, R8, !PT ;  /* 0x0000000811087209 */ /* 0x000fe40007810000 */
[----:B--2---:R-:W-:Y:S02]  /*3560*/  FSEL R169, R169, -INF , P1 ;  /* 0xff800000a9a97808 */ /* 0x004fe40000800000 */
[----:B------:R-:W-:-:S02]  /*3570*/  FMNMX.FTZ R9, R18, R9, !PT ;  /* 0x0000000912097209 */ /* 0x000fc40007810000 */
[----:B------:R-:W-:Y:S01]  /*3580*/  FMNMX.FTZ R8, R15, R8, !PT ;  /* 0x000000080f087209 */ /* 0x000fe20007810000 */
[----:B------:R-:W2:Y:S01]  /*3590*/  MUFU.TANH R176, R58 ;  /* 0x0000003a00b07308 */ /* 0x000ea20000002400 */
[----:B---3--:R-:W-:Y:S02]  /*35a0*/  FSEL R180, R180, -INF , P1 ;  /* 0xff800000b4b47808 */ /* 0x008fe40000800000 */
[----:B------:R-:W-:Y:S02]  /*35b0*/  ISETP.GT.AND P1, PT, R3, 0x30, PT ;  /* 0x000000300300780c */ /* 0x000fe40003f24270 */
[----:B------:R-:W-:Y:S02]  /*35c0*/  FMNMX.FTZ R9, R16, R9, !PT ;  /* 0x0000000910097209 */ /* 0x000fe40007810000 */
[----:B------:R-:W-:Y:S01]  /*35d0*/  FMNMX.FTZ R8, R13, R8, !PT ;  /* 0x000000080d087209 */ /* 0x000fe20007810000 */
[----:B------:R-:W3:Y:S01]  /*35e0*/  MUFU.TANH R177, R57 ;  /* 0x0000003900b17308 */ /* 0x000ee20000002400 */
[----:B-1----:R-:W-:-:S02]  /*35f0*/  FSEL R179, R179, -INF , P1 ;  /* 0xff800000b3b37808 */ /* 0x002fc40000800000 */
[----:B------:R-:W-:Y:S02]  /*3600*/  FMNMX.FTZ R9, R12, R9, !PT ;  /* 0x000000090c097209 */ /* 0x000fe40007810000 */
[----:B------:R-:W-:Y:S02]  /*3610*/  FMNMX.FTZ R8, R175, R8, !PT ;  /* 0x00000008af087209 */ /* 0x000fe40007810000 */
[----:B------:R-:W-:Y:S01]  /*3620*/  FMNMX.FTZ R9, R0, R9, !PT ;  /* 0x0000000900097209 */ /* 0x000fe20007810000 */
[----:B------:R-:W1:Y:S01]  /*3630*/  MUFU.TANH R142, R59 ;  /* 0x0000003b008e7308 */ /* 0x000e620000002400 */
[----:B--2---:R-:W-:Y:S02]  /*3640*/  FSEL R176, R176, -INF , P1 ;  /* 0xff800000b0b07808 */ /* 0x004fe40000800000 */
[----:B------:R-:W-:Y:S02]  /*3650*/  ISETP.GT.AND P1, PT, R3, 0x31, PT ;  /* 0x000000310300780c */ /* 0x000fe40003f24270 */
[----:B------:R-:W-:-:S03]  /*3660*/  FMNMX.FTZ R8, R167, R8, !PT ;  /* 0x00000008a7087209 */ /* 0x000fc60007810000 */
[----:B------:R-:W2:Y:S01]  /*3670*/  MUFU.TANH R143, R143 ;  /* 0x0000008f008f7308 */ /* 0x000ea20000002400 */
[----:B---3--:R-:W-:Y:S02]  /*3680*/  FSEL R177, R177, -INF , P1 ;  /* 0xff800000b1b17808 */ /* 0x008fe40000800000 */
[----:B------:R-:W-:-:S04]  /*3690*/  FMNMX.FTZ R8, R173, R8, !PT ;  /* 0x00000008ad087209 */ /* 0x000fc80007810000 */
[----:B------:R-:W-:Y:S01]  /*36a0*/  FMNMX.FTZ R8, R169, R8, !PT ;  /* 0x00000008a9087209 */ /* 0x000fe20007810000 */
[----:B------:R-:W3:Y:S01]  /*36b0*/  MUFU.TANH R140, R10 ;  /* 0x0000000a008c7308 */ /* 0x000ee20000002400 */
[----:B-1----:R-:W-:Y:S01]  /*36c0*/  FSEL R142, R142, -INF , P1 ;  /* 0xff8000008e8e7808 */ /* 0x002fe20000800000 */
[----:B------:R-:W-:Y:S01]  /*36d0*/  LDSM.16.MT88.4 R56, [R135+0x2100] ;  /* 0x002100008738783b */ /* 0x000fe20000004200 */
[----:B------:R-:W-:Y:S02]  /*36e0*/  ISETP.GT.AND P1, PT, R3, 0x38, PT ;  /* 0x000000380300780c */ /* 0x000fe40003f24270 */
[----:B------:R-:W-:Y:S02]  /*36f0*/  FMNMX.FTZ R8, R179, R8, !PT ;  /* 0x00000008b3087209 */ /* 0x000fe40007810000 */
[----:B--2---:R-:W-:Y:S01]  /*3700*/  FSEL R143, R143, -INF , P1 ;  /* 0xff8000008f8f7808 */ /* 0x004fe20000800000 */
[----:B------:R-:W1:Y:S01]  /*3710*/  MUFU.TANH R141, R141 ;  /* 0x0000008d008d7308 */ /* 0x000e620000002400 */
[----:B------:R-:W-:-:S04]  /*3720*/  FMNMX.FTZ R8, R177, R8, !PT ;  /* 0x00000008b1087209 */ /* 0x000fc80007810000 */
[----:B------:R-:W-:Y:S02]  /*3730*/  FMNMX.FTZ R8, R143, R8, !PT ;  /* 0x000000088f087209 */ /* 0x000fe40007810000 */
[----:B---3--:R-:W-:Y:S01]  /*3740*/  FSEL R140, R140, -INF , P1 ;  /* 0xff8000008c8c7808 */ /* 0x008fe20000800000 */
[----:B------:R-:W2:Y:S01]  /*3750*/  MUFU.TANH R168, R14 ;  /* 0x0000000e00a87308 */ /* 0x000ea20000002400 */
[----:B------:R-:W-:Y:S02]  /*3760*/  ISETP.GT.AND P1, PT, R3, 0x39, PT ;  /* 0x000000390300780c */ /* 0x000fe40003f24270 */
[----:B------:R-:W-:-:S04]  /*3770*/  FMNMX.FTZ R3, R170, R9, !PT ;  /* 0x00000009aa037209 */ /* 0x000fc80007810000 */
[----:B------:R-:W-:Y:S02]  /*3780*/  FMNMX.FTZ R3, R182, R3, !PT ;  /* 0x00000003b6037209 */ /* 0x000fe40007810000 */
[----:B-1----:R-:W-:Y:S02]  /*3790*/  FSEL R141, R141, -INF , P1 ;  /* 0xff8000008d8d7808 */ /* 0x002fe40000800000 */
[----:B------:R-:W-:Y:S02]  /*37a0*/  FMNMX.FTZ R3, R174, R3, !PT ;  /* 0x00000003ae037209 */ /* 0x000fe40007810000 */
[----:B------:R-:W-:Y:S02]  /*37b0*/  FMNMX.FTZ R11, R141, R8, !PT ;  /* 0x000000088d0b7209 */ /* 0x000fe40007810000 */
[----:B------:R-:W-:Y:S02]  /*37c0*/  FMNMX.FTZ R3, R180, R3, !PT ;  /* 0x00000003b4037209 */ /* 0x000fe40007810000 */
[----:B--2---:R-:W-:Y:S01]  /*37d0*/  FSEL R168, R168, -INF , P1 ;  /* 0xff800000a8a87808 */ /* 0x004fe20000800000 */
[----:B------:R-:W1:Y:S01]  /*37e0*/  SHFL.BFLY PT, R8, R11, 0x2, 0x1f ;  /* 0x0c401f000b087f89 */ /* 0x000e6200000e0000 */
[----:B------:R-:W-:-:S04]  /*37f0*/  FMNMX.FTZ R3, R176, R3, !PT ;  /* 0x00000003b0037209 */ /* 0x000fc80007810000 */
[----:B------:R-:W-:-:S04]  /*3800*/  FMNMX.FTZ R3, R142, R3, !PT ;  /* 0x000000038e037209 */ /* 0x000fc80007810000 */
[----:B------:R-:W-:-:S04]  /*3810*/  FMNMX.FTZ R3, R140, R3, !PT ;  /* 0x000000038c037209 */ /* 0x000fc80007810000 */
        /* <DEDUP_REMOVED lines=8> */
[----:B------:R-:W-:-:S05]  /*38a0*/  FMUL.FTZ R178, R132, c[0x0][0x2d0] ;  /* 0x0000b40084b27a20 */ /* 0x000fca0000410000 */
[----:B------:R-:W-:-:S05]  /*38b0*/  FSEL R178, R178, RZ, P1 ;  /* 0x000000ffb2b27208 */ /* 0x000fca0000800000 */
[--C-:B------:R-:W-:Y:S02]  /*38c0*/  FFMA.FTZ R161, R23, c[0x0][0x2d0], -R178.reuse ;  /* 0x0000b40017a17a23 */ /* 0x100fe400000108b2 */
[--C-:B------:R-:W-:Y:S01]  /*38d0*/  FFMA.FTZ R158, R49, c[0x0][0x2d0], -R178.reuse ;  /* 0x0000b400319e7a23 */ /* 0x100fe200000108b2 */
[----:B--2---:R-:W-:Y:S01]  /*38e0*/  FMNMX.FTZ R3, R8, R3, !PT ;  /* 0x0000000308037209 */ /* 0x004fe20007810000 */
[--C-:B------:R-:W-:Y:S01]  /*38f0*/  FFMA.FTZ R159, R25, c[0x0][0x2d0], -R178.reuse ;  /* 0x0000b400199f7a23 */ /* 0x100fe200000108b2 */
[----:B------:R-:W-:Y:S01]  /*3900*/  LDSM.16.MT88.4 R8, [R184+0x2900] ;  /* 0x00290000b808783b */ /* 0x000fe20000004200 */
[--C-:B------:R-:W-:Y:S01]  /*3910*/  FFMA.FTZ R154, R61, c[0x0][0x2d0], -R178.reuse ;  /* 0x0000b4003d9a7a23 */ /* 0x100fe200000108b2 */
[C---:B------:R-:W-:Y:S01]  /*3920*/  FSETP.NEU.FTZ.AND P1, PT, R3.reuse, -INF , PT ;  /* 0xff8000000300780b */ /* 0x040fe20003f3d000 */
[----:B------:R-:W-:Y:S01]  /*3930*/  FMUL.FTZ R171, R3, c[0x0][0x2d0] ;  /* 0x0000b40003ab7a20 */ /* 0x000fe20000410000 */
[----:B------:R-:W-:Y:S01]  /*3940*/  MUFU.EX2 R161, R161 ;  /* 0x000000a100a17308 */ /* 0x000fe20000000800 */
[--C-:B------:R-:W-:Y:S01]  /*3950*/  FFMA.FTZ R157, R19, c[0x0][0x2d0], -R178.reuse ;  /* 0x0000b400139d7a23 */ /* 0x100fe200000108b2 */
[----:B------:R-:W-:Y:S01]  /*3960*/  LDSM.16.MT88.4 R20, [R184+0x900] ;  /* 0x00090000b814783b */ /* 0x000fe20000004200 */
[--C-:B------:R-:W-:Y:S01]  /*3970*/  FFMA.FTZ R152, R17, c[0x0][0x2d0], -R178.reuse ;  /* 0x0000b40011987a23 */ /* 0x100fe200000108b2 */
[----:B------:R-:W-:Y:S01]  /*3980*/  FSEL R171, R171, RZ, P1 ;  /* 0x000000ffabab7208 */ /* 0x000fe20000800000 */
[----:B------:R-:W-:-:S02]  /*3990*/  FFMA.FTZ R153, R15, c[0x0][0x2d0], -R178 ;  /* 0x0000b4000f997a23 */ /* 0x000fc400000108b2 */
[----:B------:R-:W-:Y:S01]  /*39a0*/  FFMA.FTZ R148, R13, c[0x0][0x2d0], -R178 ;  /* 0x0000b4000d947a23 */ /* 0x000fe200000108b2 */
[----:B------:R-:W1:Y:S01]  /*39b0*/  MUFU.EX2 R158, R158 ;  /* 0x0000009e009e7308 */ /* 0x000e620000000800 */
[--C-:B------:R-:W-:Y:S02]  /*39c0*/  FFMA.FTZ R163, R50, c[0x0][0x2d0], -R171.reuse ;  /* 0x0000b40032a37a23 */ /* 0x100fe400000108ab */
[--C-:B------:R-:W-:Y:S01]  /*39d0*/  FFMA.FTZ R160, R26, c[0x0][0x2d0], -R171.reuse ;  /* 0x0000b4001aa07a23 */ /* 0x100fe200000108ab */
[----:B------:R-:W2:Y:S01]  /*39e0*/  LDSM.16.MT88.4 R48, [R172+0x2100] ;  /* 0x00210000ac30783b */ /* 0x000ea20000004200 */
[--C-:B------:R-:W-:Y:S02]  /*39f0*/  FFMA.FTZ R165, R76, c[0x0][0x2d0], -R171.reuse ;  /* 0x0000b4004ca57a23 */ /* 0x100fe400000108ab */
[--C-:B------:R-:W-:Y:S01]  /*3a00*/  FFMA.FTZ R156, R6, c[0x0][0x2d0], -R171.reuse ;  /* 0x0000b400069c7a23 */ /* 0x100fe200000108ab */
[----:B------:R-:W-:Y:S01]  /*3a10*/  MUFU.EX2 R159, R159 ;  /* 0x0000009f009f7308 */ /* 0x000fe20000000800 */
[----:B------:R-:W3:Y:S01]  /*3a20*/  LDSM.16.MT88.4 R4, [R5+0x4100] ;  /* 0x004100000504783b */ /* 0x000ee20000004200 */
[----:B------:R-:W-:-:S02]  /*3a30*/  FFMA.FTZ R155, R18, c[0x0][0x2d0], -R171 ;  /* 0x0000b400129b7a23 */ /* 0x000fc400000108ab */
[--C-:B------:R-:W-:Y:S01]  /*3a40*/  FFMA.FTZ R150, R16, c[0x0][0x2d0], -R171.reuse ;  /* 0x0000b40010967a23 */ /* 0x100fe200000108ab */
[----:B------:R-:W-:Y:S01]  /*3a50*/  LDSM.16.MT88.4 R24, [R172+0x2900] ;  /* 0x00290000ac18783b */ /* 0x000fe20000004200 */
[--C-:B------:R-:W-:Y:S02]  /*3a60*/  FFMA.FTZ R151, R12, c[0x0][0x2d0], -R171.reuse ;  /* 0x0000b4000c977a23 */ /* 0x100fe400000108ab */
[----:B------:R-:W4:Y:S01]  /*3a70*/  MUFU.EX2 R154, R154 ;  /* 0x0000009a009a7308 */ /* 0x000f220000000800 */
[----:B------:R-:W5:Y:S01]  /*3a80*/  LDSM.16.MT88.4 R16, [R135+0x2900] ;  /* 0x002900008710783b */ /* 0x000f620000004200 */
[----:B-1----:R-:W-:Y:S01]  /*3a90*/  F2FP.PACK_AB R96, R158, R161 ;  /* 0x000000a19e60723e */ /* 0x002fe200000000ff */
[----:B------:R-:W-:Y:S02]  /*3aa0*/  FFMA.FTZ R0, R0, c[0x0][0x2d0], -R171 ;  /* 0x0000b40000007a23 */ /* 0x000fe400000108ab */
[----:B------:R-:W1:Y:S01]  /*3ab0*/  LDSM.16.MT88.4 R12, [R162+0x2900] ;  /* 0x00290000a20c783b */ /* 0x000e620000004200 */
[----:B------:R-:W-:-:S02]  /*3ac0*/  FFMA.FTZ R164, R175, c[0x0][0x2d0], -R178 ;  /* 0x0000b400afa47a23 */ /* 0x000fc400000108b2 */
[----:B------:R-:W-:Y:S01]  /*3ad0*/  MUFU.EX2 R163, R163 ;  /* 0x000000a300a37308 */ /* 0x000fe20000000800 */
[--C-:B------:R-:W-:Y:S02]  /*3ae0*/  FFMA.FTZ R166, R173, c[0x0][0x2d0], -R178.reuse ;  /* 0x0000b400ada67a23 */ /* 0x100fe400000108b2 */
[--C-:B------:R-:W-:Y:S02]  /*3af0*/  FFMA.FTZ R167, R167, c[0x0][0x2d0], -R178.reuse ;  /* 0x0000b400a7a77a23 */ /* 0x100fe400000108b2 */
[----:B------:R-:W-:Y:S02]  /*3b00*/  FFMA.FTZ R169, R169, c[0x0][0x2d0], -R178 ;  /* 0x0000b400a9a97a23 */ /* 0x000fe400000108b2 */
[--C-:B------:R-:W-:Y:S01]  /*3b10*/  FFMA.FTZ R170, R170, c[0x0][0x2d0], -R171.reuse ;  /* 0x0000b400aaaa7a23 */ /* 0x100fe200000108ab */
[----:B------:R-:W2:Y:S01]  /*3b20*/  MUFU.EX2 R160, R160 ;  /* 0x000000a000a07308 */ /* 0x000ea20000000800 */
[----:B----4-:R-:W-:Y:S01]  /*3b30*/  F2FP.PACK_AB R98, R154, R159 ;  /* 0x0000009f9a62723e */ /* 0x010fe200000000ff */
[----:B------:R-:W-:-:S02]  /*3b40*/  FFMA.FTZ R173, R182, c[0x0][0x2d0], -R171 ;  /* 0x0000b400b6ad7a23 */ /* 0x000fc400000108ab */
[--C-:B------:R-:W-:Y:S02]  /*3b50*/  FFMA.FTZ R174, R174, c[0x0][0x2d0], -R171.reuse ;  /* 0x0000b400aeae7a23 */ /* 0x100fe400000108ab */
[--C-:B------:R-:W-:Y:S02]  /*3b60*/  FFMA.FTZ R175, R180, c[0x0][0x2d0], -R171.reuse ;  /* 0x0000b400b4af7a23 */ /* 0x100fe400000108ab */
[----:B------:R-:W-:Y:S01]  /*3b70*/  MUFU.EX2 R165, R165 ;  /* 0x000000a500a57308 */ /* 0x000fe20000000800 */
[--C-:B------:R-:W-:Y:S02]  /*3b80*/  FFMA.FTZ R180, R177, c[0x0][0x2d0], -R178.reuse ;  /* 0x0000b400b1b47a23 */ /* 0x100fe400000108b2 */
[--C-:B------:R-:W-:Y:S02]  /*3b90*/  FFMA.FTZ R179, R179, c[0x0][0x2d0], -R178.reuse ;  /* 0x0000b400b3b37a23 */ /* 0x100fe400000108b2 */
[--C-:B------:R-:W-:Y:S02]  /*3ba0*/  FFMA.FTZ R177, R143, c[0x0][0x2d0], -R178.reuse ;  /* 0x0000b4008fb17a23 */ /* 0x100fe400000108b2 */
[----:B------:R-:W-:Y:S01]  /*3bb0*/  FFMA.FTZ R178, R141, c[0x0][0x2d0], -R178 ;  /* 0x0000b4008db27a23 */ /* 0x000fe200000108b2 */
[----:B------:R-:W4:Y:S01]  /*3bc0*/  MUFU.EX2 R156, R156 ;  /* 0x0000009c009c7308 */ /* 0x000f220000000800 */
[----:B--2---:R-:W-:Y:S01]  /*3bd0*/  F2FP.PACK_AB R97, R160, R163 ;  /* 0x000000a3a061723e */ /* 0x004fe200000000ff */
[----:B------:R-:W-:-:S02]  /*3be0*/  FFMA.FTZ R176, R176, c[0x0][0x2d0], -R171 ;  /* 0x0000b400b0b07a23 */ /* 0x000fc400000108ab */
[--C-:B------:R-:W-:Y:S02]  /*3bf0*/  FFMA.FTZ R181, R142, c[0x0][0x2d0], -R171.reuse ;  /* 0x0000b4008eb57a23 */ /* 0x100fe400000108ab */
[--C-:B------:R-:W-:Y:S02]  /*3c00*/  FFMA.FTZ R182, R140, c[0x0][0x2d0], -R171.reuse ;  /* 0x0000b4008cb67a23 */ /* 0x100fe400000108ab */
[----:B------:R-:W-:Y:S01]  /*3c10*/  MUFU.EX2 R157, R157 ;  /* 0x0000009d009d7308 */ /* 0x000fe20000000800 */
[----:B------:R-:W-:Y:S01]  /*3c20*/  FFMA.FTZ R221, R168, c[0x0][0x2d0], -R171 ;  /* 0x0000b400a8dd7a23 */ /* 0x000fe200000108ab */
[----:B------:R-:W-:Y:S01]  /*3c30*/  LDSM.16.MT88.4 R140, [R172+0x3900] ;  /* 0x00390000ac8c783b */ /* 0x000fe20000004200 */
[----:B------:R-:W-:Y:S02]  /*3c40*/  FADD.FTZ R158, R161, R158 ;  /* 0x0000009ea19e7221 */ /* 0x000fe40000010000 */
[----:B------:R-:W-:Y:S02]  /*3c50*/  FADD.FTZ R160, R163, R160 ;  /* 0x000000a0a3a07221 */ /* 0x000fe40000010000 */
[----:B------:R-:W-:Y:S01]  /*3c60*/  FADD.FTZ R159, R159, R158 ;  /* 0x0000009e9f9f7221 */ /* 0x000fe20000010000 */
[----:B----4-:R-:W-:Y:S01]  /*3c70*/  F2FP.PACK_AB R99, R156, R165 ;  /* 0x000000a59c63723e */ /* 0x010fe200000000ff */
[----:B------:R-:W2:Y:S01]  /*3c80*/  MUFU.EX2 R152, R152 ;  /* 0x0000009800987308 */ /* 0x000ea20000000800 */
        /* <DEDUP_REMOVED lines=10> */
[----:B------:R-:W4:Y:S06]  /*3d30*/  MUFU.EX2 R150, R150 ;  /* 0x0000009600967308 */ /* 0x000f2c0000000800 */
        /* <DEDUP_REMOVED lines=11> */
[----:B------:R-:W-:Y:S06]  /*3df0*/  MUFU.EX2 R169, R169 ;  /* 0x000000a900a97308 */ /* 0x000fec0000000800 */
        /* <DEDUP_REMOVED lines=24> */
[C---:B---3--:R-:W-:Y:S07]  /*3f80*/  HMMA.16816.F32 R92, R96.reuse, R4, RZ ;  /* 0x00000004605c723c */ /* 0x048fee00000018ff */
[----:B--2---:R-:W-:Y:S01]  /*3f90*/  F2FP.PACK_AB R4, R152, R157 ;  /* 0x0000009d9804723e */ /* 0x004fe200000000ff */
[----:B------:R-:W-:Y:S01]  /*3fa0*/  HMMA.16816.F32 R96, R96, R6, RZ ;  /* 0x000000066060723c */ /* 0x000fe200000018ff */
[----:B----4-:R-:W-:Y:S01]  /*3fb0*/  F2FP.PACK_AB R5, R150, R155 ;  /* 0x0000009b9605723e */ /* 0x010fe200000000ff */
[----:B------:R-:W-:-:S02]  /*3fc0*/  FADD.FTZ R157, R157, R154 ;  /* 0x0000009a9d9d7221 */ /* 0x000fc40000010000 */
[----:B------:R-:W-:Y:S02]  /*3fd0*/  FADD.FTZ R155, R155, R156 ;  /* 0x0000009c9b9b7221 */ /* 0x000fe40000010000 */
[----:B------:R-:W-:Y:S01]  /*3fe0*/  FADD.FTZ R152, R152, R157 ;  /* 0x0000009d98987221 */ /* 0x000fe20000010000 */
[----:B------:R-:W-:Y:S01]  /*3ff0*/  F2FP.PACK_AB R6, R148, R153 ;  /* 0x000000999406723e */ /* 0x000fe200000000ff */
[----:B------:R-:W-:Y:S01]  /*4000*/  FADD.FTZ R150, R150, R155 ;  /* 0x0000009b96967221 */ /* 0x000fe20000010000 */
[----:B-1----:R-:W-:Y:S01]  /*4010*/  F2FP.PACK_AB R7, R0, R151 ;  /* 0x000000970007723e */ /* 0x002fe200000000ff */
[----:B------:R-:W-:Y:S02]  /*4020*/  FADD.FTZ R153, R153, R152 ;  /* 0x0000009899997221 */ /* 0x000fe40000010000 */
[----:B------:R-:W-:Y:S02]  /*4030*/  FADD.FTZ R151, R151, R150 ;  /* 0x0000009697977221 */ /* 0x000fe40000010000 */
[----:B------:R-:W-:-:S02]  /*4040*/  FADD.FTZ R153, R148, R153 ;  /* 0x0000009994997221 */ /* 0x000fc40000010000 */
[----:B------:R-:W-:Y:S01]  /*4050*/  HMMA.16816.F32 R36, R4, R8, R36 ;  /* 0x000000080424723c */ /* 0x000fe20000001824 */
[----:B------:R-:W-:-:S07]  /*4060*/  FADD.FTZ R151, R0, R151 ;  /* 0x0000009700977221 */ /* 0x000fce0000010000 */
[C---:B------:R-:W-:Y:S01]  /*4070*/  HMMA.16816.F32 R40, R4.reuse, R10, R40 ;  /* 0x0000000a0428723c */ /* 0x040fe20000001828 */
[----:B------:R-:W1:Y:S07]  /*4080*/  LDSM.16.MT88.4 R8, [R172+0x4900] ;  /* 0x00490000ac08783b */ /* 0x000e6e0000004200 */
[C---:B-----5:R-:W-:Y:S08]  /*4090*/  HMMA.16816.F32 R52, R4.reuse, R16, R52 ;  /* 0x000000100434723c */ /* 0x060ff00000001834 */
[C---:B------:R-:W-:Y:S01]  /*40a0*/  HMMA.16816.F32 R56, R4.reuse, R18, R56 ;  /* 0x000000120438723c */ /* 0x040fe20000001838 */
[----:B------:R-:W2:Y:S07]  /*40b0*/  LDSM.16.MT88.4 R16, [R135+0x4900] ;  /* 0x004900008710783b */ /* 0x000eae0000004200 */
[C---:B------:R-:W-:Y:S08]  /*40c0*/  HMMA.16816.F32 R128, R4.reuse, R20, R128 ;  /* 0x000000140480723c */ /* 0x040ff00000001880 */
[C---:B------:R-:W-:Y:S01]  /*40d0*/  HMMA.16816.F32 R124, R4.reuse, R22, R124 ;  /* 0x00000016047c723c */ /* 0x040fe2000000187c */
[----:B------:R-:W3:Y:S07]  /*40e0*/  LDSM.16.MT88.4 R20, [R184+0x4900] ;  /* 0x00490000b814783b */ /* 0x000eee0000004200 */
[C---:B------:R-:W-:Y:S08]  /*40f0*/  HMMA.16816.F32 R60, R4.reuse, R12, R60 ;  /* 0x0000000c043c723c */ /* 0x040ff0000000183c */
[C---:B------:R-:W-:Y:S01]  /*4100*/  HMMA.16816.F32 R64, R4.reuse, R14, R64 ;  /* 0x0000000e0440723c */ /* 0x040fe20000001840 */
[----:B------:R-:W4:Y:S07]  /*4110*/  LDSM.16.MT88.4 R12, [R162+0x4900] ;  /* 0x00490000a20c783b */ /* 0x000f2e0000004200 */
        /* <DEDUP_REMOVED lines=20> */
[----:B------:R-:W-:Y:S07]  /*4260*/  LDSM.16.MT88.4 R20, [R184+0x5100] ;  /* 0x00510000b814783b */ /* 0x000fee0000004200 */
[C---:B----4-:R-:W-:Y:S08]  /*4270*/  HMMA.16816.F32 R92, R4.reuse, R12, R92 ;  /* 0x0000000c045c723c */ /* 0x050ff0000000185c */
[----:B------:R-:W-:Y:S01]  /*4280*/  HMMA.16816.F32 R96, R4, R14, R96 ;  /* 0x0000000e0460723c */ /* 0x000fe20000001860 */
[----:B------:R-:W3:Y:S06]  /*4290*/  LDSM.16.MT88.4 R12, [R184+0x3100] ;  /* 0x00310000b80c783b */ /* 0x000eec0000004200 */
[----:B------:R-:W-:Y:S01]  /*42a0*/  F2FP.PACK_AB R4, R167, R164 ;  /* 0x000000a4a704723e */ /* 0x000fe200000000ff */
[----:B------:R-:W-:Y:S01]  /*42b0*/  FADD.FTZ R164, R164, R153 ;  /* 0x00000099a4a47221 */ /* 0x000fe20000010000 */
[----:B------:R-:W-:Y:S01]  /*42c0*/  F2FP.PACK_AB R5, R173, R170 ;  /* 0x000000aaad05723e */ /* 0x000fe200000000ff */
[----:B------:R-:W-:Y:S01]  /*42d0*/  FADD.FTZ R170, R170, R151 ;  /* 0x00000097aaaa7221 */ /* 0x000fe20000010000 */
[----:B------:R-:W-:Y:S01]  /*42e0*/  F2FP.PACK_AB R6, R169, R166 ;  /* 0x000000a6a906723e */ /* 0x000fe200000000ff */
[----:B------:R-:W-:Y:S01]  /*42f0*/  FADD.FTZ R167, R167, R164 ;  /* 0x000000a4a7a77221 */ /* 0x000fe20000010000 */
[----:B------:R-:W-:Y:S01]  /*4300*/  F2FP.PACK_AB R7, R175, R174 ;  /* 0x000000aeaf07723e */ /* 0x000fe200000000ff */
[----:B------:R-:W-:-:S02]  /*4310*/  FADD.FTZ R173, R173, R170 ;  /* 0x000000aaadad7221 */ /* 0x000fc40000010000 */
[----:B------:R-:W-:Y:S02]  /*4320*/  FADD.FTZ R166, R166, R167 ;  /* 0x000000a7a6a67221 */ /* 0x000fe40000010000 */
[----:B------:R-:W-:Y:S02]  /*4330*/  FADD.FTZ R174, R174, R173 ;  /* 0x000000adaeae7221 */ /* 0x000fe40000010000 */
[----:B-1----:R-:W-:Y:S01]  /*4340*/  HMMA.16816.F32 R128, R4, R8, R128 ;  /* 0x000000080480723c */ /* 0x002fe20000001880 */
[----:B------:R-:W-:Y:S02]  /*4350*/  FADD.FTZ R166, R169, R166 ;  /* 0x000000a6a9a67221 */ /* 0x000fe40000010000 */
[----:B------:R-:W-:-:S05]  /*4360*/  FADD.FTZ R175, R175, R174 ;  /* 0x000000aeafaf7221 */ /* 0x000fca0000010000 */
        /* <DEDUP_REMOVED lines=34> */
[----:B------:R-:W2:Y:S06]  /*4590*/  LDSM.16.MT88.4 R20, [R135+0x3900] ;  /* 0x003900008714783b */ /* 0x000eac0000004200 */
        /* <DEDUP_REMOVED lines=10> */
[----:B---3--:R-:W-:Y:S01]  /*4640*/  HMMA.16816.F32 R120, R4, R12, R120 ;  /* 0x0000000c0478723c */ /* 0x008fe20000001878 */
[----:B------:R-:W-:Y:S02]  /*4650*/  FADD.FTZ R223, R178, R177 ;  /* 0x000000b1b2df7221 */ /* 0x000fe40000010000 */
[----:B------:R-:W-:-:S05]  /*4660*/  FADD.FTZ R221, R221, R182 ;  /* 0x000000b6dddd7221 */ /* 0x000fca0000010000 */
        /* <DEDUP_REMOVED lines=8> */
[C---:B------:R-:W-:Y:S08]  /*46f0*/  HMMA.16816.F32 R44, R4.reuse, R140, R44 ;  /* 0x0000008c042c723c */ /* 0x040ff0000000182c */
[C---:B------:R-:W-:Y:S08]  /*4700*/  HMMA.16816.F32 R48, R4.reuse, R142, R48 ;  /* 0x0000008e0430723c */ /* 0x040ff00000001830 */
        /* <DEDUP_REMOVED lines=10> */
[C---:B---3--:R-:W-:Y:S08]  /*47b0*/  HMMA.16816.F32 R68, R4.reuse, R12, R68 ;  /* 0x0000000c0444723c */ /* 0x048ff00000001844 */
[C---:B------:R-:W-:Y:S08]  /*47c0*/  HMMA.16816.F32 R72, R4.reuse, R14, R72 ;  /* 0x0000000e0448723c */ /* 0x040ff00000001848 */
[C---:B-1----:R-:W-:Y:S08]  /*47d0*/  HMMA.16816.F32 R84, R4.reuse, R8, R84 ;  /* 0x000000080454723c */ /* 0x042ff00000001854 */
[C---:B------:R-:W-:Y:S08]  /*47e0*/  HMMA.16816.F32 R88, R4.reuse, R10, R88 ;  /* 0x0000000a0458723c */ /* 0x040ff00000001858 */
[C---:B--2---:R-:W-:Y:S08]  /*47f0*/  HMMA.16816.F32 R92, R4.reuse, R16, R92 ;  /* 0x00000010045c723c */ /* 0x044ff0000000185c */
[----:B------:R-:W-:Y:S07]  /*4800*/  HMMA.16816.F32 R96, R4, R18, R96 ;  /* 0x000000120460723c */ /* 0x000fee0000001860 */
[----:B------:R-:W-:-:S04]  /*4810*/  IADD3 R5, R147, -0x3, RZ ;  /* 0xfffffffd93057810 */ /* 0x000fc80007ffe0ff */
[----:B------:R-:W-:-:S13]  /*4820*/  ISETP.GE.AND P1, PT, R5, R196, PT ;  /* 0x000000c40500720c */ /* 0x000fda0003f26270 */
[----:B------:R-:W-:Y:S05]  /*4830*/  @!P1 BRA `(.L_x_1519) ;  /* 0x0000044000009947 */ /* 0x000fea0003800000 */
[----:B------:R-:W-:Y:S01]  /*4840*/  IADD3 R0, R147, -0x1, RZ ;  /* 0xffffffff93007810 */ /* 0x000fe20007ffe0ff */
[----:B------:R-:W-:Y:S01]  /*4850*/  IMAD.MOV.U32 R199, RZ, RZ, RZ ;  /* 0x000000ffffc77224 */ /* 0x000fe200078e00ff */
[----:B------:R-:W-:-:S03]  /*4860*/  ISETP.NE.AND P2, PT, R197, 0x1, PT ;  /* 0x00000001c500780c */ /* 0x000fc60003f45270 */
[----:B------:R-:W-:-:S05]  /*4870*/  IMAD R5, R0, 0x40, R203 ;  /* 0x0000004000057824 */ /* 0x000fca00078e02cb */
[----:B------:R-:W-:-:S05]  /*4880*/  IADD3 R200, R5, -0x80, R202 ;  /* 0xffffff8005c87810 */ /* 0x000fca0007ffe0ca */
[----:B------:R-:W-:-:S04]  /*4890*/  @P2 IMAD.HI.U32 R4, R200, c[0x0][0x2bc], RZ ;  /* 0x0000af00c8042a27 */ /* 0x000fc800078e00ff */
[----:B------:R-:W-:Y:S01]  /*48a0*/  IMAD.MOV.U32 R0, RZ, RZ, R200 ;  /* 0x000000ffff007224 */ /* 0x000fe200078e00c8 */
[----:B------:R-:W-:-:S04]  /*48b0*/  @P2 SHF.R.U32.HI R0, RZ, c[0x0][0x2c0], R4 ;  /* 0x0000b000ff002a19 */ /* 0x000fc80000011604 */
[----:B------:R-:W-:-:S04]  /*48c0*/  @!P3 IADD3 R5, P1, R0, R210, RZ ;  /* 0x000000d20005b210 */ /* 0x000fc80007f3e0ff */
[----:B------:R-:W-:Y:S02]  /*48d0*/  @!P3 LEA.HI.X.SX32 R4, R0, R195, 0x1, P1 ;  /* 0x000000c30004b211 */ /* 0x000fe400008f0eff */
[----:B------:R-:W-:-:S04]  /*48e0*/  @!P3 LEA R8, P1, R5, c[0x0][0x2a0], 0x2 ;  /* 0x0000a8000508ba11 */ /* 0x000fc800078210ff */
[----:B------:R-:W-:-:S05]  /*48f0*/  @!P3 LEA.HI.X R9, R5, c[0x0][0x2a4], R4, 0x2, P1 ;  /* 0x0000a9000509ba11 */ /* 0x000fca00008f1404 */
[----:B------:R1:W2:Y:S01]  /*4900*/  @!P3 LDG.E R199, [R8.64] ;  /* 0x0000000608c7b981 */ /* 0x0002a2000c1e1900 */
[----:B------:R-:W-:Y:S01]  /*4910*/  IMAD.MOV R5, RZ, RZ, -R0 ;  /* 0x000000ffff057224 */ /* 0x000fe200078e0a00 */
[----:B------:R-:W-:Y:S01]  /*4920*/  SEL R11, RZ, 0x10, P4 ;  /* 0x00000010ff0b7807 */ /* 0x000fe20002000000 */
[C---:B------:R-:W-:Y:S01]  /*4930*/  IMAD.SHL.U32 R4, R149.reuse, 0x2, RZ ;  /* 0x0000000295047824 */ /* 0x040fe200078e00ff */
[----:B------:R-:W-:Y:S01]  /*4940*/  SHF.L.U64.HI R149, R149, 0x1, R144 ;  /* 0x0000000195957819 */ /* 0x000fe20000010290 */
[----:B------:R-:W-:Y:S01]  /*4950*/  IMAD R200, R5, c[0x0][0x2b8], R200 ;  /* 0x0000ae0005c87a24 */ /* 0x000fe200078e02c8 */
[----:B------:R-:W-:Y:S01]  /*4960*/  IADD3 R16, -R11, 0x10, RZ ;  /* 0x000000100b107810 */ /* 0x000fe20007ffe1ff */
[----:B------:R-:W-:Y:S01]  /*4970*/  IMAD.SHL.U32 R12, R134, 0x2, RZ ;  /* 0x00000002860c7824 */ /* 0x000fe200078e00ff */
[----:B------:R-:W-:Y:S01]  /*4980*/  IADD3 R14, -R146, 0x10, RZ ;  /* 0x00000010920e7810 */ /* 0x000fe20007ffe1ff */
[----:B------:R-:W-:Y:S01]  /*4990*/  IMAD.WIDE.U32 R6, R200, c[0x0][0x1e0], RZ ;  /* 0x00007800c8067a25 */ /* 0x000fe200078e00ff */
[----:B------:R-:W-:-:S02]  /*49a0*/  SHF.R.S32.HI R5, RZ, 0x1f, R200 ;  /* 0x0000001fff057819 */ /* 0x000fc400000114c8 */
[----:B------:R-:W-:Y:S01]  /*49b0*/  LOP3.LUT R16, R16, 0xf, RZ, 0xc0, !PT ;  /* 0x0000000f10107812 */ /* 0x000fe200078ec0ff */
[----:B------:R-:W-:Y:S01]  /*49c0*/  IMAD.SHL.U32 R10, R2, 0x2, RZ ;  /* 0x00000002020a7824 */ /* 0x000fe200078e00ff */
[----:B------:R-:W-:Y:S01]  /*49d0*/  SHF.L.U64.HI R13, R134, 0x1, R145 ;  /* 0x00000001860d7819 */ /* 0x000fe20000010291 */
[----:B------:R-:W-:Y:S01]  /*49e0*/  IMAD R5, R5, c[0x0][0x1e0], RZ ;  /* 0x0000780005057a24 */ /* 0x000fe200078e02ff */
[----:B------:R-:W-:-:S03]  /*49f0*/  LOP3.LUT R14, R14, 0xf, RZ, 0xc0, !PT ;  /* 0x0000000f0e0e7812 */ /* 0x000fc600078ec0ff */
[----:B------:R-:W-:-:S04]  /*4a00*/  IMAD R0, R200, c[0x0][0x1e4], R5 ;  /* 0x00007900c8007a24 */ /* 0x000fc800078e0205 */
[----:B------:R-:W-:Y:S01]  /*4a10*/  IMAD.IADD R7, R7, 0x1, R0 ;  /* 0x0000000107077824 */ /* 0x000fe200078e0200 */
[----:B-1----:R-:W-:Y:S02]  /*4a20*/  SHF.L.U64.HI R9, R2, 0x1, R133 ;  /* 0x0000000102097819 */ /* 0x002fe40000010285 */
[----:B--2---:R-:W-:Y:S01]  /*4a30*/  SHF.R.S32.HI R0, RZ, 0x1f, R199 ;  /* 0x0000001fff007819 */ /* 0x004fe200000114c7 */
[----:B------:R-:W-:-:S04]  /*4a40*/  IMAD.WIDE.U32 R6, R199, c[0x0][0x1f0], R6 ;  /* 0x00007c00c7067a25 */ /* 0x000fc800078e0006 */
[----:B------:R-:W-:-:S04]  /*4a50*/  IMAD R0, R0, c[0x0][0x1f0], RZ ;  /* 0x00007c0000007a24 */ /* 0x000fc800078e02ff */
[----:B------:R-:W-:Y:S01]  /*4a60*/  IMAD R5, R199, c[0x0][0x1f4], R0 ;  /* 0x00007d00c7057a24 */ /* 0x000fe200078e0200 */
[----:B------:R-:W-:-:S04]  /*4a70*/  IADD3 R0, P1, R208, R6, RZ ;  /* 0x00000006d0007210 */ /* 0x000fc80007f3e0ff */
[----:B------:R-:W-:Y:S02]  /*4a80*/  IADD3.X R5, R194, R7, R5, P1, !PT ;  /* 0x00000007c2057210 */ /* 0x000fe40000ffe405 */
[----:B------:R-:W-:-:S04]  /*4a90*/  LEA R6, P1, R0, c[0x0][0x1c8], 0x1 ;  /* 0x0000720000067a11 */ /* 0x000fc800078208ff */
[----:B------:R-:W-:Y:S01]  /*4aa0*/  LEA.HI.X R5, R0, c[0x0][0x1cc], R5, 0x1, P1 ;  /* 0x0000730000057a11 */ /* 0x000fe200008f0c05 */
[----:B------:R-:W1:Y:S01]  /*4ab0*/  SHFL.IDX PT, R7, R6, 0x1, 0x181f ;  /* 0x00381f0006077f89 */ /* 0x000e6200000e0000 */
[----:B------:R-:W-:-:S03]  /*4ac0*/  SEL R0, RZ, 0x10, P5 ;  /* 0x00000010ff007807 */ /* 0x000fc60002800000 */
[----:B------:R-:W2:Y:S01]  /*4ad0*/  SHFL.IDX PT, R8, R5, 0x1, 0x181f ;  /* 0x00381f0005087f89 */ /* 0x000ea200000e0000 */
[----:B------:R-:W-:-:S04]  /*4ae0*/  IADD3 R18, -R0, 0x10, RZ ;  /* 0x0000001000127810 */ /* 0x000fc80007ffe1ff */
[----:B------:R-:W-:-:S04]  /*4af0*/  LOP3.LUT R18, R18, 0xf, RZ, 0xc0, !PT ;  /* 0x0000000f12127812 */ /* 0x000fc800078ec0ff */
[----:B-1----:R-:W-:-:S04]  /*4b00*/  IADD3 R18, P2, P1, R18, R7, R4 ;  /* 0x0000000712127210 */ /* 0x002fc8000795e004 */
[----:B--2---:R-:W-:Y:S02]  /*4b10*/  IADD3.X R19, RZ, R8, R149, P2, P1 ;  /* 0x00000008ff137210 */ /* 0x004fe400017e2495 */
[----:B------:R-:W-:-:S04]  /*4b20*/  IADD3 R16, P2, P1, R16, R7, R12 ;  /* 0x0000000710107210 */ /* 0x000fc8000795e00c */
[-C--:B------:R-:W-:Y:S02]  /*4b30*/  IADD3.X R17, RZ, R8.reuse, R13, P2, P1 ;  /* 0x00000008ff117210 */ /* 0x080fe400017e240d */
[----:B------:R-:W-:Y:S02]  /*4b40*/  IADD3 R14, P2, P1, R14, R7, R10 ;  /* 0x000000070e0e7210 */ /* 0x000fe4000795e00a */
[----:B------:R-:W1:Y:S02]  /*4b50*/  SHFL.IDX PT, R7, R6, RZ, 0x181f ;  /* 0x00181fff06077589 */ /* 0x000e6400000e0000 */
[----:B------:R-:W-:Y:S02]  /*4b60*/  IADD3.X R15, RZ, R8, R9, P2, P1 ;  /* 0x00000008ff0f7210 */ /* 0x000fe400017e2409 */
[----:B------:R-:W2:Y:S01]  /*4b70*/  SHFL.IDX PT, R8, R5, RZ, 0x181f ;  /* 0x00181fff05087589 */ /* 0x000ea200000e0000 */
[----:B-1----:R-:W-:-:S05]  /*4b80*/  IADD3 R20, P1, R7, R4, RZ ;  /* 0x0000000407147210 */ /* 0x002fca0007f3e0ff */
[----:B--2---:R-:W-:Y:S01]  /*4b90*/  IMAD.X R21, R8, 0x1, R149, P1 ;  /* 0x0000000108157824 */ /* 0x004fe200008e0695 */
[----:B------:R-:W-:-:S05]  /*4ba0*/  IADD3 R12, P1, R7, R12, RZ ;  /* 0x0000000c070c7210 */ /* 0x000fca0007f3e0ff */
[----:B------:R-:W-:Y:S01]  /*4bb0*/  IMAD.X R13, R8, 0x1, R13, P1 ;  /* 0x00000001080d7824 */ /* 0x000fe200008e060d */
[----:B------:R-:W-:Y:S01]  /*4bc0*/  IADD3 R22, P1, R7, R10, RZ ;  /* 0x0000000a07167210 */ /* 0x000fe20007f3e0ff */
[----:B------:R-:W-:-:S04]  /*4bd0*/  IMAD.SHL.U32 R7, R201, 0x2, RZ ;  /* 0x00000002c9077824 */ /* 0x000fc800078e00ff */
[----:B------:R-:W-:Y:S01]  /*4be0*/  IMAD.X R23, R8, 0x1, R9, P1 ;  /* 0x0000000108177824 */ /* 0x000fe200008e0609 */
[----:B------:R-:W-:Y:S01]  /*4bf0*/  ISETP.NE.U32.AND P1, PT, R0, RZ, PT ;  /* 0x000000ff0000720c */ /* 0x000fe20003f25070 */
[----:B------:R1:W-:Y:S04]  /*4c00*/  LDGSTS.E.BYPASS.LTC128B.128 [R7+0xc100], [R20.64], !P5 ;  /* 0x0c10000014077fae */ /* 0x0003e8000e901d46 */
[----:B------:R1:W-:Y:S04]  /*4c10*/  LDGSTS.E.BYPASS.LTC128B.128 [R7+0xe100], [R12.64], !P4 ;  /* 0x0e1000000c077fae */ /* 0x0003e8000e101d46 */
[----:B------:R1:W-:Y:S04]  /*4c20*/  LDGSTS.E.BYPASS.LTC128B.128 [R7+0x10100], [R22.64], !P6 ;  /* 0x1010000016077fae */ /* 0x0003e8000f101d46 */
[----:B------:R1:W-:Y:S01]  /*4c30*/  LDGSTS.E.BYPASS.LTC128B.128.ZFILL [R7+0xd100], [R18.64], P1 ;  /* 0x0d10000012077fae */ /* 0x0003e20008941d46 */
[----:B------:R-:W-:-:S13]  /*4c40*/  ISETP.NE.U32.AND P1, PT, R11, RZ, PT ;  /* 0x000000ff0b00720c */ /* 0x000fda0003f25070 */
[----:B------:R1:W-:Y:S01]  /*4c50*/  LDGSTS.E.BYPASS.LTC128B.128.ZFILL [R7+0xf100], [R16.64], P1 ;  /* 0x0f10000010077fae */ /* 0x0003e20008941d46 */
[----:B------:R-:W-:-:S13]  /*4c60*/  ISETP.NE.U32.AND P1, PT, R146, RZ, PT ;  /* 0x000000ff9200720c */ /* 0x000fda0003f25070 */
[----:B------:R1:W-:Y:S02]  /*4c70*/  LDGSTS.E.BYPASS.LTC128B.128.ZFILL [R7+0x11100], [R14.64], P1 ;  /* 0x111000000e077fae */ /* 0x0003e40008941d46 */
.L_x_1519:
[----:B------:R-:W-:Y:S01]  /*4c80*/  IADD3 R219, R147, -0x2, RZ ;  /* 0xfffffffe93db7810 */ /* 0x000fe20007ffe0ff */
[----:B------:R-:W0:Y:S03]  /*4c90*/  LDGDEPBAR ;  /* 0x00000000000079af */ /* 0x000e260000000000 */
[----:B------:R-:W-:-:S13]  /*4ca0*/  ISETP.GE.AND P1, PT, R219, R196, PT ;  /* 0x000000c4db00720c */ /* 0x000fda0003f26270 */
[----:B------:R-:W-:Y:S05]  /*4cb0*/  @!P1 BRA `(.L_x_1520) ;  /* 0x0000305000009947 */ /* 0x000fea0003800000 */
[C---:B------:R-:W-:Y:S01]  /*4cc0*/  SHF.L.U64.HI R216, R134.reuse, 0x1, R145 ;  /* 0x0000000186d87819 */ /* 0x040fe20000010291 */
[----:B------:R-:W-:Y:S01]  /*4cd0*/  IMAD.SHL.U32 R215, R134, 0x2, RZ ;  /* 0x0000000286d77824 */ /* 0x000fe200078e00ff */
[----:B------:R-:W-:Y:S01]  /*4ce0*/  MOV R134, 0x20 ;  /* 0x0000002000867802 */ /* 0x000fe20000000f00 */
[C---:B------:R-:W-:Y:S01]  /*4cf0*/  IMAD.SHL.U32 R205, R2.reuse, 0x2, RZ ;  /* 0x0000000202cd7824 */ /* 0x040fe200078e00ff */
[----:B------:R-:W-:Y:S01]  /*4d00*/  SHF.L.U64.HI R214, R2, 0x1, R133 ;  /* 0x0000000102d67819 */ /* 0x000fe20000010285 */
[----:B------:R-:W-:Y:S01]  /*4d10*/  IMAD.MOV.U32 R0, RZ, RZ, R3 ;  /* 0x000000ffff007224 */ /* 0x000fe200078e0003 */
[----:B------:R-:W-:Y:S01]  /*4d20*/  MOV R133, R132 ;  /* 0x0000008400857202 */ /* 0x000fe20000000f00 */
[----:B------:R-:W-:Y:S01]  /*4d30*/  IMAD.MOV.U32 R217, RZ, RZ, RZ ;  /* 0x000000ffffd97224 */ /* 0x000fe200078e00ff */
[----:B------:R-:W-:Y:S01]  /*4d40*/  SEL R134, R134, 0xffffffe0, !P0 ;  /* 0xffffffe086867807 */ /* 0x000fe20004000000 */
[----:B------:R-:W-:Y:S02]  /*4d50*/  UMOV UR5, 0x1 ;  /* 0x0000000100057882 */ /* 0x000fe40000000000 */
.L_x_1523:
[----:B------:R-:W-:Y:S04]  /*4d60*/  DEPBAR.LE SB0, 0x2 ;  /* 0x000080800000791a */ /* 0x000fe80000000000 */
[----:B------:R-:W-:Y:S01]  /*4d70*/  BAR.SYNC.DEFER_BLOCKING 0x0 ;  /* 0x0000000000007b1d */ /* 0x000fe20000010000 */
[----:B------:R-:W-:Y:S01]  /*4d80*/  UIMAD UR4, UR5, 0x6000, URZ ;  /* 0x00006000050478a4 */ /* 0x000fe2000f8e023f */
[----:B------:R-:W-:Y:S05]  /*4d90*/  ISETP.GE.AND P0, PT, R196, R219, PT ;  /* 0x000000dbc400720c */ /* 0x000fea0003f06270 */
[----:B------:R-:W-:Y:S05]  /*4da0*/  IADD3 R180, R190, UR4, RZ ;  /* 0x00000004beb47c10 */ /* 0x000fea000fffe0ff */
[----:B------:R-:W-:Y:S01]  /*4db0*/  IMAD.IADD R132, R134, 0x1, R180 ;  /* 0x0000000186847824 */ /* 0x000fe200078e02b4 */
[----:B------:R2:W3:Y:S04]  /*4dc0*/  LDSM.16.M88.4 R136, [R192] ;  /* 0x00000000c088783b */ /* 0x0004e80000000200 */
[----:B------:R2:W4:Y:S04]  /*4dd0*/  LDSM.16.M88.4 R140, [R190+UR4+0xc100] ;  /* 0x00c10004be8c783b */ /* 0x0005280008000200 */
[----:B-1----:R2:W1:Y:S04]  /*4de0*/  LDSM.16.M88.4 R144, [R190+UR4+0xc900] ;  /* 0x00c90004be90783b */ /* 0x0024680008000200 */
[----:B------:R2:W1:Y:S04]  /*4df0*/  LDSM.16.M88.4 R148, [R190+UR4+0xd100] ;  /* 0x00d10004be94783b */ /* 0x0004680008000200 */
[----:B------:R2:W1:Y:S04]  /*4e00*/  LDSM.16.M88.4 R152, [R190+UR4+0xd900] ;  /* 0x00d90004be98783b */ /* 0x0004680008000200 */
[----:B------:R2:W1:Y:S04]  /*4e10*/  LDSM.16.M88.4 R156, [R188] ;  /* 0x00000000bc9c783b */ /* 0x0004680000000200 */
[----:B------:R2:W1:Y:S04]  /*4e20*/  LDSM.16.M88.4 R160, [R132+0xc100] ;  /* 0x00c1000084a0783b */ /* 0x0004680000000200 */
[----:B------:R2:W1:Y:S04]  /*4e30*/  LDSM.16.M88.4 R164, [R132+0xc900] ;  /* 0x00c9000084a4783b */ /* 0x0004680000000200 */
[----:B------:R2:W1:Y:S04]  /*4e40*/  LDSM.16.M88.4 R168, [R132+0xd100] ;  /* 0x00d1000084a8783b */ /* 0x0004680000000200 */
[----:B------:R2:W1:Y:S01]  /*4e50*/  LDSM.16.M88.4 R172, [R132+0xd900] ;  /* 0x00d9000084ac783b */ /* 0x0004620000000200 */
[----:B------:R-:W-:-:S05]  /*4e60*/  @P0 BRA `(.L_x_1521) ;  /* 0x0000030000000947 */ /* 0x000fca0003800000 */
[----:B------:R-:W-:Y:S01]  /*4e70*/  SHF.R.S32.HI R3, RZ, 0x1f, R200 ;  /* 0x0000001fff037819 */ /* 0x000fe200000114c8 */
[----:B------:R-:W-:Y:S01]  /*4e80*/  IMAD.WIDE.U32 R4, R200, c[0x0][0x208], RZ ;  /* 0x00008200c8047a25 */ /* 0x000fe200078e00ff */
[----:B------:R-:W-:Y:S03]  /*4e90*/  SHF.R.S32.HI R2, RZ, 0x1f, R199 ;  /* 0x0000001fff027819 */ /* 0x000fe600000114c7 */
[----:B------:R-:W-:Y:S02]  /*4ea0*/  IMAD R3, R3, c[0x0][0x208], RZ ;  /* 0x0000820003037a24 */ /* 0x000fe400078e02ff */
[----:B------:R-:W-:Y:S02]  /*4eb0*/  IMAD R2, R2, c[0x0][0x218], RZ ;  /* 0x0000860002027a24 */ /* 0x000fe400078e02ff */
[----:B------:R-:W-:Y:S02]  /*4ec0*/  IMAD R3, R200, c[0x0][0x20c], R3 ;  /* 0x00008300c8037a24 */ /* 0x000fe400078e0203 */
[----:B------:R-:W-:Y:S02]  /*4ed0*/  IMAD R2, R199, c[0x0][0x21c], R2 ;  /* 0x00008700c7027a24 */ /* 0x000fe400078e0202 */
[----:B------:R-:W-:Y:S04]  /*4ee0*/  IMAD.IADD R5, R5, 0x1, R3 ;  /* 0x0000000105057824 */ /* 0x000fe800078e0203 */
[----:B------:R-:W-:Y:S05]  /*4ef0*/  IMAD.WIDE.U32 R4, R199, c[0x0][0x218], R4 ;  /* 0x00008600c7047a25 */ /* 0x000fea00078e0004 */
[----:B------:R-:W-:Y:S02]  /*4f00*/  IADD3 R3, P0, R206, R4, RZ ;  /* 0x00000004ce037210 */ /* 0x000fe40007f1e0ff */
[----:B------:R-:W-:Y:S02]  /*4f10*/  SEL R4, RZ, 0x10, P5 ;  /* 0x00000010ff047807 */ /* 0x000fe40002800000 */
[----:B------:R-:W-:Y:S02]  /*4f20*/  IADD3.X R2, R193, R5, R2, P0, !PT ;  /* 0x00000005c1027210 */ /* 0x000fe400007fe402 */
[C---:B-1----:R-:W-:Y:S02]  /*4f30*/  LEA R14, P0, R3.reuse, c[0x0][0x1f8], 0x1 ;  /* 0x00007e00030e7a11 */ /* 0x042fe400078008ff */
[C---:B------:R-:W-:Y:S02]  /*4f40*/  IADD3 R5, -R4.reuse, 0x10, RZ ;  /* 0x0000001004057810 */ /* 0x040fe40007ffe1ff */
[----:B------:R-:W-:Y:S01]  /*4f50*/  LEA.HI.X R10, R3, c[0x0][0x1fc], R2, 0x1, P0 ;  /* 0x00007f00030a7a11 */ /* 0x000fe200000f0c02 */
[----:B------:R-:W1:Y:S01]  /*4f60*/  SHFL.IDX PT, R7, R14, 0x1, 0x181f ;  /* 0x00381f000e077f89 */ /* 0x000e6200000e0000 */
[----:B------:R-:W-:Y:S02]  /*4f70*/  SEL R3, RZ, 0x10, P4 ;  /* 0x00000010ff037807 */ /* 0x000fe40002000000 */
[----:B------:R-:W-:Y:S01]  /*4f80*/  ISETP.NE.U32.AND P2, PT, R4, RZ, PT ;  /* 0x000000ff0400720c */ /* 0x000fe20003f45070 */
[----:B------:R-:W5:Y:S01]  /*4f90*/  SHFL.IDX PT, R9, R10, 0x1, 0x181f ;  /* 0x00381f000a097f89 */ /* 0x000f6200000e0000 */
[----:B------:R-:W-:Y:S02]  /*4fa0*/  LOP3.LUT R5, R5, 0xf, RZ, 0xc0, !PT ;  /* 0x0000000f05057812 */ /* 0x000fe400078ec0ff */
[----:B------:R-:W-:Y:S01]  /*4fb0*/  SEL R2, RZ, 0x10, P6 ;  /* 0x00000010ff027807 */ /* 0x000fe20003000000 */
[----:B------:R2:W4:Y:S01]  /*4fc0*/  SHFL.IDX PT, R8, R14, RZ, 0x181f ;  /* 0x00181fff0e087589 */ /* 0x00052200000e0000 */
[----:B------:R-:W-:Y:S03]  /*4fd0*/  IADD3 R6, -R3, 0x10, RZ ;  /* 0x0000001003067810 */ /* 0x000fe60007ffe1ff */
[----:B------:R-:W3:Y:S01]  /*4fe0*/  SHFL.IDX PT, R11, R10, RZ, 0x181f ;  /* 0x00181fff0a0b7589 */ /* 0x000ee200000e0000 */
[----:B------:R-:W-:Y:S02]  /*4ff0*/  LOP3.LUT R6, R6, 0xf, RZ, 0xc0, !PT ;  /* 0x0000000f06067812 */ /* 0x000fe400078ec0ff */
[----:B-1----:R-:W-:Y:S02]  /*5000*/  IADD3 R12, P1, P0, R5, R7, R212 ;  /* 0x00000007050c7210 */ /* 0x002fe4000783e0d4 */
[----:B------:R-:W-:Y:S02]  /*5010*/  IADD3 R5, -R2, 0x10, RZ ;  /* 0x0000001002057810 */ /* 0x000fe40007ffe1ff */
[----:B-----5:R-:W-:Y:S02]  /*5020*/  IADD3.X R13, RZ, R9, R213, P1, P0 ;  /* 0x00000009ff0d7210 */ /* 0x020fe40000fe04d5 */
[----:B--2---:R-:W-:Y:S02]  /*5030*/  IADD3 R14, P1, P0, R6, R7, R215 ;  /* 0x00000007060e7210 */ /* 0x004fe4000783e0d7 */
[----:B------:R-:W-:Y:S01]  /*5040*/  LOP3.LUT R6, R5, 0xf, RZ, 0xc0, !PT ;  /* 0x0000000f05067812 */ /* 0x000fe200078ec0ff */
[----:B------:R-:W-:Y:S01]  /*5050*/  IMAD R5, R217, 0x6000, R198 ;  /* 0x00006000d9057824 */ /* 0x000fe200078e02c6 */
[----:B------:R-:W-:Y:S02]  /*5060*/  IADD3.X R15, RZ, R9, R216, P1, P0 ;  /* 0x00000009ff0f7210 */ /* 0x000fe40000fe04d8 */
[----:B------:R-:W-:Y:S04]  /*5070*/  IADD3 R6, P1, P0, R6, R7, R205 ;  /* 0x0000000706067210 */ /* 0x000fe8000783e0cd */
[----:B------:R-:W-:Y:S02]  /*5080*/  IADD3.X R7, RZ, R9, R214, P1, P0 ;  /* 0x00000009ff077210 */ /* 0x000fe40000fe04d6 */
[----:B----4-:R-:W-:Y:S02]  /*5090*/  IADD3 R18, P1, R212, R8, RZ ;  /* 0x00000008d4127210 */ /* 0x010fe40007f3e0ff */
[C---:B------:R-:W-:Y:S03]  /*50a0*/  IADD3 R16, P0, R8.reuse, R215, RZ ;  /* 0x000000d708107210 */ /* 0x040fe60007f1e0ff */
[----:B---3--:R-:W-:Y:S01]  /*50b0*/  IMAD.X R19, R213, 0x1, R11, P1 ;  /* 0x00000001d5137824 */ /* 0x008fe200008e060b */
[----:B------:R-:W-:Y:S01]  /*50c0*/  ISETP.NE.U32.AND P1, PT, R3, RZ, PT ;  /* 0x000000ff0300720c */ /* 0x000fe20003f25070 */
[C---:B------:R-:W-:Y:S01]  /*50d0*/  IMAD.X R17, R11.reuse, 0x1, R216, P0 ;  /* 0x000000010b117824 */ /* 0x040fe200000e06d8 */
[----:B------:R-:W-:Y:S02]  /*50e0*/  IADD3 R8, P0, R8, R205, RZ ;  /* 0x000000cd08087210 */ /* 0x000fe40007f1e0ff */
[----:B------:R1:W-:Y:S03]  /*50f0*/  LDGSTS.E.BYPASS.LTC128B.128 [R5], [R18.64], !P5 ;  /* 0x0000000012057fae */ /* 0x0003e6000e901d46 */
[----:B------:R-:W-:Y:S01]  /*5100*/  IMAD.X R9, R11, 0x1, R214, P0 ;  /* 0x000000010b097824 */ /* 0x000fe200000e06d6 */
[----:B------:R1:W-:Y:S01]  /*5110*/  LDGSTS.E.BYPASS.LTC128B.128 [R5+0x2000], [R16.64], !P4 ;  /* 0x0200000010057fae */ /* 0x0003e2000e101d46 */
[----:B------:R-:W-:Y:S03]  /*5120*/  ISETP.NE.U32.AND P0, PT, R2, RZ, PT ;  /* 0x000000ff0200720c */ /* 0x000fe60003f05070 */
[----:B------:R1:W-:Y:S04]  /*5130*/  LDGSTS.E.BYPASS.LTC128B.128 [R5+0x4000], [R8.64], !P6 ;  /* 0x0400000008057fae */ /* 0x0003e8000f101d46 */
[----:B------:R1:W-:Y:S04]  /*5140*/  LDGSTS.E.BYPASS.LTC128B.128.ZFILL [R5+0x1000], [R12.64], P2 ;  /* 0x010000000c057fae */ /* 0x0003e80009141d46 */
[----:B------:R1:W-:Y:S04]  /*5150*/  LDGSTS.E.BYPASS.LTC128B.128.ZFILL [R5+0x3000], [R14.64], P1 ;  /* 0x030000000e057fae */ /* 0x0003e80008941d46 */
[----:B------:R1:W-:Y:S02]  /*5160*/  LDGSTS.E.BYPASS.LTC128B.128.ZFILL [R5+0x5000], [R6.64], P0 ;  /* 0x0500000006057fae */ /* 0x0003e40008141d46 */
.L_x_1521:
[C---:B-1-34-:R-:W-:Y:S01]  /*5170*/  HMMA.16816.F32 R4, R136.reuse, R140, RZ ;  /* 0x0000008c8804723c */ /* 0x05afe200000018ff */
[----:B------:R-:W0:Y:S02]  /*5180*/  LDGDEPBAR ;  /* 0x00000000000079af */ /* 0x000e240000000000 */
[----:B------:R-:W-:Y:S02]  /*5190*/  ISETP.GE.AND P1, PT, R217, 0x1, PT ;  /* 0x00000001d900780c */ /* 0x000fe40003f26270 */
[C---:B------:R-:W-:Y:S02]  /*51a0*/  IADD3 R191, R187.reuse, R180, RZ ;  /* 0x000000b4bbbf7210 */ /* 0x040fe40007ffe0ff */
[----:B------:R-:W-:Y:S01]  /*51b0*/  IADD3 R2, R187, R132, RZ ;  /* 0x00000084bb027210 */ /* 0x000fe20007ffe0ff */
[C---:B------:R-:W-:Y:S01]  /*51c0*/  HMMA.16816.F32 R8, R136.reuse, R142, RZ ;  /* 0x0000008e8808723c */ /* 0x040fe200000018ff */
[----:B------:R-:W-:Y:S03]  /*51d0*/  LDSM.16.M88.4 R140, [R186] ;  /* 0x00000000ba8c783b */ /* 0x000fe60000000200 */
[----:B------:R-:W-:Y:S02]  /*51e0*/  IADD3 R3, R134, R180, R187 ;  /* 0x000000b486037210 */ /* 0x000fe40007ffe0bb */
[----:B------:R-:W-:Y:S02]  /*51f0*/  IADD3 R217, R217, 0x1, RZ ;  /* 0x00000001d9d97810 */ /* 0x000fe40007ffe0ff */
[C---:B------:R-:W-:Y:S01]  /*5200*/  HMMA.16816.F32 R12, R136.reuse, R144, RZ ;  /* 0x00000090880c723c */ /* 0x040fe200000018ff */
[----:B------:R-:W-:Y:S03]  /*5210*/  LDSM.16.M88.4 R176, [R191+0xe100] ;  /* 0x00e10000bfb0783b */ /* 0x000fe60000000200 */
[----:B------:R-:W-:Y:S04]  /*5220*/  SEL R217, R217, RZ, !P1 ;  /* 0x000000ffd9d97207 */ /* 0x000fe80004800000 */
[C---:B------:R-:W-:Y:S01]  /*5230*/  HMMA.16816.F32 R16, R136.reuse, R146, RZ ;  /* 0x000000928810723c */ /* 0x040fe200000018ff */
[----:B------:R-:W1:Y:S07]  /*5240*/  LDSM.16.M88.4 R144, [R191+0xc100] ;  /* 0x00c10000bf90783b */ /* 0x000e6e0000000200 */
[C---:B------:R-:W-:Y:S01]  /*5250*/  HMMA.16816.F32 R20, R136.reuse, R148, RZ ;  /* 0x000000948814723c */ /* 0x040fe200000018ff */
[----:B------:R-:W-:Y:S07]  /*5260*/  LDSM.16.M88.4 R180, [R190+UR4+0x10100] ;  /* 0x01010004beb4783b */ /* 0x000fee0008000200 */
[C---:B------:R-:W-:Y:S01]  /*5270*/  HMMA.16816.F32 R24, R136.reuse, R150, RZ ;  /* 0x000000968818723c */ /* 0x040fe200000018ff */
[----:B------:R-:W-:Y:S07]  /*5280*/  LDSM.16.M88.4 R148, [R191+0xd100] ;  /* 0x00d10000bf94783b */ /* 0x000fee0000000200 */
[C---:B------:R-:W-:Y:S08]  /*5290*/  HMMA.16816.F32 R28, R136.reuse, R152, RZ ;  /* 0x00000098881c723c */ /* 0x040ff000000018ff */
[----:B------:R-:W-:Y:S01]  /*52a0*/  HMMA.16816.F32 R32, R136, R154, RZ ;  /* 0x0000009a8820723c */ /* 0x000fe200000018ff */
[----:B------:R-:W3:Y:S07]  /*52b0*/  LDSM.16.M88.4 R136, [R191+0xc900] ;  /* 0x00c90000bf88783b */ /* 0x000eee0000000200 */
[C---:B------:R-:W-:Y:S01]  /*52c0*/  HMMA.16816.F32 R4, R156.reuse, R160, R4 ;  /* 0x000000a09c04723c */ /* 0x040fe20000001804 */
[----:B------:R-:W4:Y:S07]  /*52d0*/  LDSM.16.M88.4 R152, [R191+0xd900] ;  /* 0x00d90000bf98783b */ /* 0x000f2e0000000200 */
[C---:B------:R-:W-:Y:S01]  /*52e0*/  HMMA.16816.F32 R8, R156.reuse, R162, R8 ;  /* 0x000000a29c08723c */ /* 0x040fe20000001808 */
[----:B------:R-:W-:Y:S07]  /*52f0*/  LDSM.16.M88.4 R160, [R185] ;  /* 0x00000000b9a0783b */ /* 0x000fee0000000200 */
[C---:B------:R-:W-:Y:S08]  /*5300*/  HMMA.16816.F32 R12, R156.reuse, R164, R12 ;  /* 0x000000a49c0c723c */ /* 0x040ff0000000180c */
[C---:B------:R-:W-:Y:S01]  /*5310*/  HMMA.16816.F32 R16, R156.reuse, R166, R16 ;  /* 0x000000a69c10723c */ /* 0x040fe20000001810 */
[----:B------:R-:W5:Y:S07]  /*5320*/  LDSM.16.M88.4 R164, [R2+0xc100] ;  /* 0x00c1000002a4783b */ /* 0x000f6e0000000200 */
[C---:B------:R-:W-:Y:S08]  /*5330*/  HMMA.16816.F32 R20, R156.reuse, R168, R20 ;  /* 0x000000a89c14723c */ /* 0x040ff00000001814 */
[C---:B------:R-:W-:Y:S01]  /*5340*/  HMMA.16816.F32 R24, R156.reuse, R170, R24 ;  /* 0x000000aa9c18723c */ /* 0x040fe20000001818 */
[----:B------:R-:W-:Y:S07]  /*5350*/  LDSM.16.M88.4 R168, [R132+0xe100] ;  /* 0x00e1000084a8783b */ /* 0x000fee0000000200 */
[C---:B------:R-:W-:Y:S08]  /*5360*/  HMMA.16816.F32 R28, R156.reuse, R172, R28 ;  /* 0x000000ac9c1c723c */ /* 0x040ff0000000181c */
[----:B------:R-:W-:Y:S01]  /*5370*/  HMMA.16816.F32 R32, R156, R174, R32 ;  /* 0x000000ae9c20723c */ /* 0x000fe20000001820 */
[----:B------:R-:W2:Y:S07]  /*5380*/  LDSM.16.M88.4 R156, [R2+0xc900] ;  /* 0x00c90000029c783b */ /* 0x000eae0000000200 */
[C---:B-1----:R-:W-:Y:S01]  /*5390*/  HMMA.16816.F32 R4, R140.reuse, R144, R4 ;  /* 0x000000908c04723c */ /* 0x042fe20000001804 */
[----:B------:R-:W-:Y:S07]  /*53a0*/  LDSM.16.M88.4 R172, [R132+0xe900] ;  /* 0x00e9000084ac783b */ /* 0x000fee0000000200 */
[C---:B------:R-:W-:Y:S01]  /*53b0*/  HMMA.16816.F32 R8, R140.reuse, R146, R8 ;  /* 0x000000928c08723c */ /* 0x040fe20000001808 */
[----:B------:R-:W1:Y:S07]  /*53c0*/  LDSM.16.M88.4 R144, [R2+0xd100] ;  /* 0x00d100000290783b */ /* 0x000e6e0000000200 */
[C---:B---3--:R-:W-:Y:S08]  /*53d0*/  HMMA.16816.F32 R12, R140.reuse, R136, R12 ;  /* 0x000000888c0c723c */ /* 0x048ff0000000180c */
[C---:B------:R-:W-:Y:S01]  /*53e0*/  HMMA.16816.F32 R16, R140.reuse, R138, R16 ;  /* 0x0000008a8c10723c */ /* 0x040fe20000001810 */
[----:B------:R-:W3:Y:S07]  /*53f0*/  LDSM.16.M88.4 R136, [R2+0xd900] ;  /* 0x00d900000288783b */ /* 0x000eee0000000200 */
[C---:B------:R-:W-:Y:S08]  /*5400*/  HMMA.16816.F32 R20, R140.reuse, R148, R20 ;  /* 0x000000948c14723c */ /* 0x040ff00000001814 */
[C---:B------:R-:W-:Y:S01]  /*5410*/  HMMA.16816.F32 R24, R140.reuse, R150, R24 ;  /* 0x000000968c18723c */ /* 0x040fe20000001818 */
[----:B------:R-:W-:Y:S07]  /*5420*/  LDSM.16.M88.4 R148, [R190+UR4+0xe100] ;  /* 0x00e10004be94783b */ /* 0x000fee0008000200 */
[C---:B----4-:R-:W-:Y:S08]  /*5430*/  HMMA.16816.F32 R28, R140.reuse, R152, R28 ;  /* 0x000000988c1c723c */ /* 0x050ff0000000181c */
[----:B------:R-:W-:Y:S01]  /*5440*/  HMMA.16816.F32 R32, R140, R154, R32 ;  /* 0x0000009a8c20723c */ /* 0x000fe20000001820 */
[----:B------:R-:W4:Y:S07]  /*5450*/  LDSM.16.M88.4 R140, [R192+0x4000] ;  /* 0x00400000c08c783b */ /* 0x000f2e0000000200 */
[C---:B-----5:R-:W-:Y:S01]  /*5460*/  HMMA.16816.F32 R4, R160.reuse, R164, R4 ;  /* 0x000000a4a004723c */ /* 0x060fe20000001804 */
[----:B------:R-:W5:Y:S07]  /*5470*/  LDSM.16.M88.4 R152, [R190+UR4+0xe900] ;  /* 0x00e90004be98783b */ /* 0x000f6e0008000200 */
[C---:B------:R-:W-:Y:S01]  /*5480*/  HMMA.16816.F32 R8, R160.reuse, R166, R8 ;  /* 0x000000a6a008723c */ /* 0x040fe20000001808 */
[----:B------:R-:W-:Y:S07]  /*5490*/  LDSM.16.M88.4 R164, [R190+UR4+0xf900] ;  /* 0x00f90004bea4783b */ /* 0x000fee0008000200 */
[C---:B--2---:R-:W-:Y:S08]  /*54a0*/  HMMA.16816.F32 R12, R160.reuse, R156, R12 ;  /* 0x0000009ca00c723c */ /* 0x044ff0000000180c */
[C---:B------:R-:W-:Y:S01]  /*54b0*/  HMMA.16816.F32 R16, R160.reuse, R158, R16 ;  /* 0x0000009ea010723c */ /* 0x040fe20000001810 */
[----:B------:R-:W2:Y:S07]  /*54c0*/  LDSM.16.M88.4 R156, [R190+UR4+0xf100] ;  /* 0x00f10004be9c783b */ /* 0x000eae0008000200 */
[C---:B-1----:R-:W-:Y:S08]  /*54d0*/  HMMA.16816.F32 R20, R160.reuse, R144, R20 ;  /* 0x00000090a014723c */ /* 0x042ff00000001814 */
[C---:B------:R-:W-:Y:S01]  /*54e0*/  HMMA.16816.F32 R24, R160.reuse, R146, R24 ;  /* 0x00000092a018723c */ /* 0x040fe20000001818 */
[----:B------:R-:W1:Y:S07]  /*54f0*/  LDSM.16.M88.4 R144, [R188+0x4000] ;  /* 0x00400000bc90783b */ /* 0x000e6e0000000200 */
[C---:B---3--:R-:W-:Y:S08]  /*5500*/  HMMA.16816.F32 R28, R160.reuse, R136, R28 ;  /* 0x00000088a01c723c */ /* 0x048ff0000000181c */
[----:B------:R-:W-:Y:S01]  /*5510*/  HMMA.16816.F32 R32, R160, R138, R32 ;  /* 0x0000008aa020723c */ /* 0x000fe20000001820 */
[----:B------:R-:W3:Y:S07]  /*5520*/  LDSM.16.M88.4 R136, [R132+0xf100] ;  /* 0x00f100008488783b */ /* 0x000eee0000000200 */
[C---:B----4-:R-:W-:Y:S01]  /*5530*/  HMMA.16816.F32 R4, R140.reuse, R148, R4 ;  /* 0x000000948c04723c */ /* 0x050fe20000001804 */
[----:B------:R-:W-:Y:S07]  /*5540*/  LDSM.16.M88.4 R160, [R186+0x4000] ;  /* 0x00400000baa0783b */ /* 0x000fee0000000200 */
[C---:B------:R-:W-:Y:S01]  /*5550*/  HMMA.16816.F32 R8, R140.reuse, R150, R8 ;  /* 0x000000968c08723c */ /* 0x040fe20000001808 */
[----:B------:R-:W4:Y:S07]  /*5560*/  LDSM.16.M88.4 R148, [R132+0xf900] ;  /* 0x00f900008494783b */ /* 0x000f2e0000000200 */
[C---:B-----5:R-:W-:Y:S08]  /*5570*/  HMMA.16816.F32 R12, R140.reuse, R152, R12 ;  /* 0x000000988c0c723c */ /* 0x060ff0000000180c */
[C---:B------:R-:W-:Y:S01]  /*5580*/  HMMA.16816.F32 R16, R140.reuse, R154, R16 ;  /* 0x0000009a8c10723c */ /* 0x040fe20000001810 */
[----:B------:R-:W-:Y:S07]  /*5590*/  LDSM.16.M88.4 R152, [R191+0xf100] ;  /* 0x00f10000bf98783b */ /* 0x000fee0000000200 */
[C---:B--2---:R-:W-:Y:S08]  /*55a0*/  HMMA.16816.F32 R20, R140.reuse, R156, R20 ;  /* 0x0000009c8c14723c */ /* 0x044ff00000001814 */
        /* <DEDUP_REMOVED lines=9> */
[C---:B------:R-:W-:Y:S08]  /*5640*/  HMMA.16816.F32 R12, R144.reuse, R172, R12 ;  /* 0x000000ac900c723c */ /* 0x040ff0000000180c */
[C---:B------:R-:W-:Y:S01]  /*5650*/  HMMA.16816.F32 R16, R144.reuse, R174, R16 ;  /* 0x000000ae9010723c */ /* 0x040fe20000001810 */
[----:B------:R-:W-:Y:S07]  /*5660*/  LDSM.16.M88.4 R172, [R192+0x8000] ;  /* 0x00800000c0ac783b */ /* 0x000fee0000000200 */
[C---:B---3--:R-:W-:Y:S08]  /*5670*/  HMMA.16816.F32 R20, R144.reuse, R136, R20 ;  /* 0x000000889014723c */ /* 0x048ff00000001814 */
[C---:B------:R-:W-:Y:S01]  /*5680*/  HMMA.16816.F32 R24, R144.reuse, R138, R24 ;  /* 0x0000008a9018723c */ /* 0x040fe20000001818 */
[----:B------:R-:W3:Y:S07]  /*5690*/  LDSM.16.M88.4 R136, [R3+0xe900] ;  /* 0x00e900000388783b */ /* 0x000eee0000000200 */
[C---:B----4-:R-:W-:Y:S08]  /*56a0*/  HMMA.16816.F32 R28, R144.reuse, R148, R28 ;  /* 0x00000094901c723c */ /* 0x050ff0000000181c */
[----:B------:R-:W-:Y:S01]  /*56b0*/  HMMA.16816.F32 R32, R144, R150, R32 ;  /* 0x000000969020723c */ /* 0x000fe20000001820 */
[----:B------:R-:W4:Y:S07]  /*56c0*/  LDSM.16.M88.4 R144, [R3+0xf100] ;  /* 0x00f100000390783b */ /* 0x000f2e0000000200 */
[C---:B------:R-:W-:Y:S01]  /*56d0*/  HMMA.16816.F32 R4, R160.reuse, R176, R4 ;  /* 0x000000b0a004723c */ /* 0x040fe20000001804 */
[----:B------:R-:W5:Y:S07]  /*56e0*/  LDSM.16.M88.4 R148, [R3+0xf900] ;  /* 0x00f900000394783b */ /* 0x000f6e0000000200 */
[C---:B------:R-:W-:Y:S01]  /*56f0*/  HMMA.16816.F32 R8, R160.reuse, R178, R8 ;  /* 0x000000b2a008723c */ /* 0x040fe20000001808 */
[----:B------:R-:W-:Y:S07]  /*5700*/  LDSM.16.M88.4 R176, [R132+0x10100] ;  /* 0x0101000084b0783b */ /* 0x000fee0000000200 */
[C---:B--2---:R-:W-:Y:S08]  /*5710*/  HMMA.16816.F32 R12, R160.reuse, R140, R12 ;  /* 0x0000008ca00c723c */ /* 0x044ff0000000180c */
[C---:B------:R-:W-:Y:S01]  /*5720*/  HMMA.16816.F32 R16, R160.reuse, R142, R16 ;  /* 0x0000008ea010723c */ /* 0x040fe20000001810 */
[----:B------:R-:W2:Y:S07]  /*5730*/  LDSM.16.M88.4 R140, [R190+UR4+0x10900] ;  /* 0x01090004be8c783b */ /* 0x000eae0008000200 */
[C---:B------:R-:W-:Y:S08]  /*5740*/  HMMA.16816.F32 R20, R160.reuse, R152, R20 ;  /* 0x00000098a014723c */ /* 0x040ff00000001814 */
[C---:B------:R-:W-:Y:S01]  /*5750*/  HMMA.16816.F32 R24, R160.reuse, R154, R24 ;  /* 0x0000009aa018723c */ /* 0x040fe20000001818 */
[----:B------:R-:W2:Y:S07]  /*5760*/  LDSM.16.M88.4 R152, [R190+UR4+0x11100] ;  /* 0x01110004be98783b */ /* 0x000eae0008000200 */
[C---:B------:R-:W-:Y:S08]  /*5770*/  HMMA.16816.F32 R28, R160.reuse, R156, R28 ;  /* 0x0000009ca01c723c */ /* 0x040ff0000000181c */
[----:B------:R-:W-:Y:S01]  /*5780*/  HMMA.16816.F32 R32, R160, R158, R32 ;  /* 0x0000009ea020723c */ /* 0x000fe20000001820 */
[----:B------:R-:W2:Y:S07]  /*5790*/  LDSM.16.M88.4 R156, [R190+UR4+0x11900] ;  /* 0x01190004be9c783b */ /* 0x000eae0008000200 */
[C---:B-1----:R-:W-:Y:S01]  /*57a0*/  HMMA.16816.F32 R4, R164.reuse, R168, R4 ;  /* 0x000000a8a404723c */ /* 0x042fe20000001804 */
[----:B------:R-:W1:Y:S07]  /*57b0*/  LDSM.16.M88.4 R160, [R188+0x8000] ;  /* 0x00800000bca0783b */ /* 0x000e6e0000000200 */
[C---:B------:R-:W-:Y:S01]  /*57c0*/  HMMA.16816.F32 R8, R164.reuse, R170, R8 ;  /* 0x000000aaa408723c */ /* 0x040fe20000001808 */
[----:B------:R-:W-:Y:S07]  /*57d0*/  LDSM.16.M88.4 R168, [R191+0x10100] ;  /* 0x01010000bfa8783b */ /* 0x000fee0000000200 */
[C---:B---3--:R-:W-:Y:S08]  /*57e0*/  HMMA.16816.F32 R12, R164.reuse, R136, R12 ;  /* 0x00000088a40c723c */ /* 0x048ff0000000180c */
[C---:B------:R-:W-:Y:S01]  /*57f0*/  HMMA.16816.F32 R16, R164.reuse, R138, R16 ;  /* 0x0000008aa410723c */ /* 0x040fe20000001810 */
[----:B------:R-:W3:Y:S07]  /*5800*/  LDSM.16.M88.4 R136, [R132+0x10900] ;  /* 0x010900008488783b */ /* 0x000eee0000000200 */
        /* <DEDUP_REMOVED lines=10> */
[C---:B--2---:R-:W-:Y:S08]  /*58b0*/  HMMA.16816.F32 R12, R172.reuse, R140, R12 ;  /* 0x0000008cac0c723c */ /* 0x044ff0000000180c */
[C---:B------:R-:W-:Y:S01]  /*58c0*/  HMMA.16816.F32 R16, R172.reuse, R142, R16 ;  /* 0x0000008eac10723c */ /* 0x040fe20000001810 */
[----:B------:R-:W2:Y:S07]  /*58d0*/  LDSM.16.M88.4 R140, [R191+0x10900] ;  /* 0x01090000bf8c783b */ /* 0x000eae0000000200 */
[C---:B------:R-:W-:Y:S08]  /*58e0*/  HMMA.16816.F32 R20, R172.reuse, R152, R20 ;  /* 0x00000098ac14723c */ /* 0x040ff00000001814 */
[C---:B------:R-:W-:Y:S01]  /*58f0*/  HMMA.16816.F32 R24, R172.reuse, R154, R24 ;  /* 0x0000009aac18723c */ /* 0x040fe20000001818 */
[----:B------:R-:W2:Y:S07]  /*5900*/  LDSM.16.M88.4 R152, [R191+0x11100] ;  /* 0x01110000bf98783b */ /* 0x000eae0000000200 */
[C---:B------:R-:W-:Y:S08]  /*5910*/  HMMA.16816.F32 R28, R172.reuse, R156, R28 ;  /* 0x0000009cac1c723c */ /* 0x040ff0000000181c */
[----:B------:R-:W-:Y:S01]  /*5920*/  HMMA.16816.F32 R32, R172, R158, R32 ;  /* 0x0000009eac20723c */ /* 0x000fe20000001820 */
[----:B------:R-:W2:Y:S07]  /*5930*/  LDSM.16.M88.4 R156, [R191+0x11900] ;  /* 0x01190000bf9c783b */ /* 0x000eae0000000200 */
[C---:B-1----:R-:W-:Y:S01]  /*5940*/  HMMA.16816.F32 R4, R160.reuse, R176, R4 ;  /* 0x000000b0a004723c */ /* 0x042fe20000001804 */
[----:B------:R-:W1:Y:S07]  /*5950*/  LDSM.16.M88.4 R172, [R185+0x8000] ;  /* 0x00800000b9ac783b */ /* 0x000e6e0000000200 */
[C---:B------:R-:W-:Y:S08]  /*5960*/  HMMA.16816.F32 R8, R160.reuse, R178, R8 ;  /* 0x000000b2a008723c */ /* 0x040ff00000001808 */
[C---:B---3--:R-:W-:Y:S08]  /*5970*/  HMMA.16816.F32 R12, R160.reuse, R136, R12 ;  /* 0x00000088a00c723c */ /* 0x048ff0000000180c */
[C---:B------:R-:W-:Y:S01]  /*5980*/  HMMA.16816.F32 R16, R160.reuse, R138, R16 ;  /* 0x0000008aa010723c */ /* 0x040fe20000001810 */
[----:B------:R-:W3:Y:S07]  /*5990*/  LDSM.16.M88.4 R136, [R3+0x10900] ;  /* 0x010900000388783b */ /* 0x000eee0000000200 */
[C---:B----4-:R-:W-:Y:S08]  /*59a0*/  HMMA.16816.F32 R20, R160.reuse, R144, R20 ;  /* 0x00000090a014723c */ /* 0x050ff00000001814 */
[C---:B------:R-:W-:Y:S08]  /*59b0*/  HMMA.16816.F32 R24, R160.reuse, R146, R24 ;  /* 0x00000092a018723c */ /* 0x040ff00000001818 */
[C---:B-----5:R-:W-:Y:S08]  /*59c0*/  HMMA.16816.F32 R28, R160.reuse, R148, R28 ;  /* 0x00000094a01c723c */ /* 0x060ff0000000181c */
[----:B------:R-:W-:Y:S08]  /*59d0*/  HMMA.16816.F32 R32, R160, R150, R32 ;  /* 0x00000096a020723c */ /* 0x000ff00000001820 */
[C---:B------:R-:W-:Y:S08]  /*59e0*/  HMMA.16816.F32 R4, R164.reuse, R168, R4 ;  /* 0x000000a8a404723c */ /* 0x040ff00000001804 */
[C---:B------:R-:W-:Y:S08]  /*59f0*/  HMMA.16816.F32 R8, R164.reuse, R170, R8 ;  /* 0x000000aaa408723c */ /* 0x040ff00000001808 */
[C---:B--2---:R-:W-:Y:S08]  /*5a00*/  HMMA.16816.F32 R12, R164.reuse, R140, R12 ;  /* 0x0000008ca40c723c */ /* 0x044ff0000000180c */
[C---:B------:R-:W-:Y:S01]  /*5a10*/  HMMA.16816.F32 R16, R164.reuse, R142, R16 ;  /* 0x0000008ea410723c */ /* 0x040fe20000001810 */
[----:B------:R-:W2:Y:S07]  /*5a20*/  LDSM.16.M88.4 R140, [R3+0x11100] ;  /* 0x01110000038c783b */ /* 0x000eae0000000200 */
        /* <DEDUP_REMOVED lines=8> */
[----:B------:R-:W1:Y:S01]  /*5ab0*/  LDSM.16.M88.4 R136, [R3+0x11900] ;  /* 0x011900000388783b */ /* 0x000e620000000200 */
[----:B------:R-:W-:Y:S04]  /*5ac0*/  DEPBAR.LE SB0, 0x2 ;  /* 0x000080800000791a */ /* 0x000fe80000000000 */
[----:B------:R-:W-:Y:S02]  /*5ad0*/  FMUL.FTZ R170, R4, c[0x0][0x320] ;  /* 0x0000c80004aa7a20 */ /* 0x000fe40000410000 */
[C---:B--2---:R-:W-:Y:S04]  /*5ae0*/  HMMA.16816.F32 R20, R172.reuse, R140, R20 ;  /* 0x0000008cac14723c */ /* 0x044fe80000001814 */
[----:B------:R-:W2:Y:S01]  /*5af0*/  MUFU.TANH R170, R170 ;  /* 0x000000aa00aa7308 */ /* 0x000ea20000002400 */
[----:B------:R-:W-:Y:S01]  /*5b00*/  FMUL.FTZ R155, R5, c[0x0][0x320] ;  /* 0x0000c800059b7a20 */ /* 0x000fe20000410000 */
[----:B------:R-:W-:Y:S01]  /*5b10*/  BAR.SYNC.DEFER_BLOCKING 0x0 ;  /* 0x0000000000007b1d */ /* 0x000fe20000010000 */
[----:B------:R-:W-:Y:S01]  /*5b20*/  FMUL.FTZ R169, R6, c[0x0][0x320] ;  /* 0x0000c80006a97a20 */ /* 0x000fe20000410000 */
[C---:B------:R-:W-:Y:S04]  /*5b30*/  HMMA.16816.F32 R24, R172.reuse, R142, R24 ;  /* 0x0000008eac18723c */ /* 0x040fe80000001818 */
[----:B------:R-:W-:Y:S02]  /*5b40*/  FMUL.FTZ R171, R8, c[0x0][0x320] ;  /* 0x0000c80008ab7a20 */ /* 0x000fe40000410000 */
[----:B------:R-:W-:Y:S02]  /*5b50*/  FMUL.FTZ R168, R7, c[0x0][0x320] ;  /* 0x0000c80007a87a20 */ /* 0x000fe40000410000 */
[----:B------:R-:W-:Y:S04]  /*5b60*/  FMUL.FTZ R229, R9, c[0x0][0x320] ;  /* 0x0000c80009e57a20 */ /* 0x000fe80000410000 */
[----:B------:R-:W-:Y:S02]  /*5b70*/  FMUL.FTZ R228, R10, c[0x0][0x320] ;  /* 0x0000c8000ae47a20 */ /* 0x000fe40000410000 */
[----:B------:R-:W-:Y:S02]  /*5b80*/  FMUL.FTZ R178, R11, c[0x0][0x320] ;  /* 0x0000c8000bb27a20 */ /* 0x000fe40000410000 */
[----:B------:R-:W-:Y:S02]  /*5b90*/  FMUL.FTZ R177, R12, c[0x0][0x320] ;  /* 0x0000c8000cb17a20 */ /* 0x000fe40000410000 */
[----:B------:R-:W-:Y:S02]  /*5ba0*/  FMUL.FTZ R179, R13, c[0x0][0x320] ;  /* 0x0000c8000db37a20 */ /* 0x000fe40000410000 */
[----:B------:R-:W-:Y:S01]  /*5bb0*/  FMUL.FTZ R218, R14, c[0x0][0x320] ;  /* 0x0000c8000eda7a20 */ /* 0x000fe20000410000 */
[----:B--2---:R-:W-:Y:S01]  /*5bc0*/  FMNMX.FTZ R2, R170, R133, !PT ;  /* 0x00000085aa027209 */ /* 0x004fe20007810000 */
[----:B------:R-:W2:Y:S01]  /*5bd0*/  MUFU.TANH R155, R155 ;  /* 0x0000009b009b7308 */ /* 0x000ea20000002400 */
[----:B------:R-:W-:Y:S01]  /*5be0*/  LDSM.16.MT88.4 R140, [R135+UR4+0x2900] ;  /* 0x00290004878c783b */ /* 0x000fe20008004200 */
[----:B------:R-:W-:Y:S01]  /*5bf0*/  FMUL.FTZ R182, R15, c[0x0][0x320] ;  /* 0x0000c8000fb67a20 */ /* 0x000fe20000410000 */
[C---:B-1----:R-:W-:Y:S03]  /*5c00*/  HMMA.16816.F32 R28, R172.reuse, R136, R28 ;  /* 0x00000088ac1c723c */ /* 0x042fe6000000181c */
[----:B------:R-:W-:Y:S02]  /*5c10*/  FMUL.FTZ R181, R16, c[0x0][0x320] ;  /* 0x0000c80010b57a20 */ /* 0x000fe40000410000 */
[----:B------:R-:W-:Y:S01]  /*5c20*/  FMUL.FTZ R183, R17, c[0x0][0x320] ;  /* 0x0000c80011b77a20 */ /* 0x000fe20000410000 */
[----:B------:R-:W-:Y:S01]  /*5c30*/  LDSM.16.MT88.4 R144, [R184+UR4+0x3900] ;  /* 0x00390004b890783b */ /* 0x000fe20008004200 */
[----:B------:R-:W1:Y:S01]  /*5c40*/  MUFU.TANH R169, R169 ;  /* 0x000000a900a97308 */ /* 0x000e620000002400 */
[----:B------:R-:W-:Y:S04]  /*5c50*/  HMMA.16816.F32 R32, R172, R138, R32 ;  /* 0x0000008aac20723c */ /* 0x000fe80000001820 */
[----:B------:R-:W-:Y:S01]  /*5c60*/  FMUL.FTZ R226, R18, c[0x0][0x320] ;  /* 0x0000c80012e27a20 */ /* 0x000fe20000410000 */
[----:B------:R-:W-:Y:S01]  /*5c70*/  IADD3 R136, R184, UR4, RZ ;  /* 0x00000004b8887c10 */ /* 0x000fe2000fffe0ff */
[----:B------:R-:W-:Y:S02]  /*5c80*/  FMUL.FTZ R220, R19, c[0x0][0x320] ;  /* 0x0000c80013dc7a20 */ /* 0x000fe40000410000 */
[----:B------:R-:W-:Y:S01]  /*5c90*/  FMUL.FTZ R227, R20, c[0x0][0x320] ;  /* 0x0000c80014e37a20 */ /* 0x000fe20000410000 */
[----:B------:R-:W3:Y:S03]  /*5ca0*/  MUFU.TANH R168, R168 ;  /* 0x000000a800a87308 */ /* 0x000ee60000002400 */
[----:B------:R-:W-:Y:S01]  /*5cb0*/  FMUL.FTZ R225, R21, c[0x0][0x320] ;  /* 0x0000c80015e17a20 */ /* 0x000fe20000410000 */
[----:B--2---:R-:W-:Y:S01]  /*5cc0*/  FMNMX.FTZ R2, R155, R2, !PT ;  /* 0x000000029b027209 */ /* 0x004fe20007810000 */
[----:B------:R-:W-:Y:S02]  /*5cd0*/  FMUL.FTZ R224, R22, c[0x0][0x320] ;  /* 0x0000c80016e07a20 */ /* 0x000fe40000410000 */
[----:B------:R-:W-:Y:S02]  /*5ce0*/  FMUL.FTZ R222, R23, c[0x0][0x320] ;  /* 0x0000c80017de7a20 */ /* 0x000fe40000410000 */
[----:B------:R-:W-:Y:S01]  /*5cf0*/  FMUL.FTZ R167, R24, c[0x0][0x320] ;  /* 0x0000c80018a77a20 */ /* 0x000fe20000410000 */
[----:B------:R-:W2:Y:S01]  /*5d00*/  MUFU.TANH R171, R171 ;  /* 0x000000ab00ab7308 */ /* 0x000ea20000002400 */
[----:B------:R-:W-:Y:S02]  /*5d10*/  FMUL.FTZ R165, R25, c[0x0][0x320] ;  /* 0x0000c80019a57a20 */ /* 0x000fe40000410000 */
[----:B------:R-:W-:Y:S01]  /*5d20*/  FMUL.FTZ R166, R26, c[0x0][0x320] ;  /* 0x0000c8001aa67a20 */ /* 0x000fe20000410000 */
[----:B-1----:R-:W-:Y:S01]  /*5d30*/  FMNMX.FTZ R3, R169, R0, !PT ;  /* 0x00000000a9037209 */ /* 0x002fe20007810000 */
[----:B------:R-:W-:Y:S02]  /*5d40*/  FMUL.FTZ R164, R27, c[0x0][0x320] ;  /* 0x0000c8001ba47a20 */ /* 0x000fe40000410000 */
[----:B------:R-:W-:Y:S02]  /*5d50*/  FMUL.FTZ R163, R28, c[0x0][0x320] ;  /* 0x0000c8001ca37a20 */ /* 0x000fe40000410000 */
[----:B------:R-:W-:Y:S01]  /*5d60*/  FMUL.FTZ R161, R29, c[0x0][0x320] ;  /* 0x0000c8001da17a20 */ /* 0x000fe20000410000 */
[----:B------:R-:W1:Y:S01]  /*5d70*/  MUFU.TANH R229, R229 ;  /* 0x000000e500e57308 */ /* 0x000e620000002400 */
[----:B------:R-:W-:Y:S02]  /*5d80*/  FMUL.FTZ R162, R30, c[0x0][0x320] ;  /* 0x0000c8001ea27a20 */ /* 0x000fe40000410000 */
[----:B------:R-:W-:Y:S01]  /*5d90*/  FMUL.FTZ R160, R31, c[0x0][0x320] ;  /* 0x0000c8001fa07a20 */ /* 0x000fe20000410000 */
[----:B---3--:R-:W-:Y:S01]  /*5da0*/  FMNMX.FTZ R3, R168, R3, !PT ;  /* 0x00000003a8037209 */ /* 0x008fe20007810000 */
[----:B------:R-:W-:Y:S02]  /*5db0*/  FMUL.FTZ R32, R32, c[0x0][0x320] ;  /* 0x0000c80020207a20 */ /* 0x000fe40000410000 */
[----:B------:R-:W-:Y:S02]  /*5dc0*/  FMUL.FTZ R33, R33, c[0x0][0x320] ;  /* 0x0000c80021217a20 */ /* 0x000fe40000410000 */
[----:B------:R-:W-:Y:S01]  /*5dd0*/  FMUL.FTZ R34, R34, c[0x0][0x320] ;  /* 0x0000c80022227a20 */ /* 0x000fe20000410000 */
[----:B------:R-:W3:Y:S01]  /*5de0*/  MUFU.TANH R228, R228 ;  /* 0x000000e400e47308 */ /* 0x000ee20000002400 */
[----:B------:R-:W-:Y:S01]  /*5df0*/  FMUL.FTZ R154, R35, c[0x0][0x320] ;  /* 0x0000c800239a7a20 */ /* 0x000fe20000410000 */
[----:B--2---:R-:W-:Y:S08]  /*5e00*/  FMNMX.FTZ R2, R171, R2, !PT ;  /* 0x00000002ab027209 */ /* 0x004ff00007810000 */
[----:B------:R-:W2:Y:S01]  /*5e10*/  MUFU.TANH R178, R178 ;  /* 0x000000b200b27308 */ /* 0x000ea20000002400 */
[----:B-1----:R-:W-:Y:S09]  /*5e20*/  FMNMX.FTZ R2, R229, R2, !PT ;  /* 0x00000002e5027209 */ /* 0x002ff20007810000 */
[----:B------:R-:W1:Y:S01]  /*5e30*/  MUFU.TANH R177, R177 ;  /* 0x000000b100b17308 */ /* 0x000e620000002400 */
[----:B---3--:R-:W-:Y:S09]  /*5e40*/  FMNMX.FTZ R3, R228, R3, !PT ;  /* 0x00000003e4037209 */ /* 0x008ff20007810000 */
[----:B------:R-:W3:Y:S01]  /*5e50*/  MUFU.TANH R179, R179 ;  /* 0x000000b300b37308 */ /* 0x000ee20000002400 */
[----:B--2---:R-:W-:Y:S09]  /*5e60*/  FMNMX.FTZ R3, R178, R3, !PT ;  /* 0x00000003b2037209 */ /* 0x004ff20007810000 */
        /* <DEDUP_REMOVED lines=43> */
[----:B-1----:R-:W-:Y:S05]  /*6120*/  FMNMX.FTZ R35, R157, R2, !PT ;  /* 0x000000029d237209 */ /* 0x002fea0007810000 */
[----:B------:R-:W1:Y:S01]  /*6130*/  SHFL.BFLY PT, R2, R35, 0x2, 0x1f ;  /* 0x0c401f0023027f89 */ /* 0x000e6200000e0000 */
[----:B---3--:R-:W-:Y:S04]  /*6140*/  FMNMX.FTZ R3, R156, R3, !PT ;  /* 0x000000039c037209 */ /* 0x008fe80007810000 */
[----:B--2---:R-:W-:Y:S05]  /*6150*/  FMNMX.FTZ R34, R154, R3, !PT ;  /* 0x000000039a227209 */ /* 0x004fea0007810000 */
[----:B------:R-:W2:Y:S01]  /*6160*/  SHFL.BFLY PT, R3, R34, 0x2, 0x1f ;  /* 0x0c401f0022037f89 */ /* 0x000ea200000e0000 */
[----:B-1----:R-:W-:Y:S07]  /*6170*/  FMNMX.FTZ R33, R35, R2, !PT ;  /* 0x0000000223217209 */ /* 0x002fee0007810000 */
[----:B------:R-:W1:Y:S01]  /*6180*/  SHFL.BFLY PT, R132, R33, 0x1, 0x1f ;  /* 0x0c201f0021847f89 */ /* 0x000e6200000e0000 */
[----:B--2---:R-:W-:Y:S07]  /*6190*/  FMNMX.FTZ R32, R34, R3, !PT ;  /* 0x0000000322207209 */ /* 0x004fee0007810000 */
[----:B------:R-:W2:Y:S01]  /*61a0*/  SHFL.BFLY PT, R3, R32, 0x1, 0x1f ;  /* 0x0c201f0020037f89 */ /* 0x000ea200000e0000 */
[----:B-1----:R-:W-:Y:S05]  /*61b0*/  FMNMX.FTZ R132, R33, R132, !PT ;  /* 0x0000008421847209 */ /* 0x002fea0007810000 */
[C---:B------:R-:W-:Y:S01]  /*61c0*/  FADD.FTZ R4, -R132.reuse, R133 ;  /* 0x0000008584047221 */ /* 0x040fe20000010100 */
[----:B------:R-:W-:Y:S01]  /*61d0*/  IADD3 R133, R189, R136, RZ ;  /* 0x00000088bd857210 */ /* 0x000fe20007ffe0ff */
[----:B------:R-:W-:Y:S02]  /*61e0*/  FMUL.FTZ R158, R132, c[0x0][0x2d0] ;  /* 0x0000b400849e7a20 */ /* 0x000fe40000410000 */
[----:B------:R-:W-:Y:S02]  /*61f0*/  FMUL.FTZ R2, R4, c[0x0][0x2d0] ;  /* 0x0000b40004027a20 */ /* 0x000fe40000410000 */
[--C-:B------:R-:W-:Y:S01]  /*6200*/  FFMA.FTZ R175, R155, c[0x0][0x2d0], -R158.reuse ;  /* 0x0000b4009baf7a23 */ /* 0x100fe2000001089e */
[----:B------:R-:W-:Y:S01]  /*6210*/  LDSM.16.MT88.4 R136, [R133+0x100] ;  /* 0x000100008588783b */ /* 0x000fe20000004200 */
[--C-:B------:R-:W-:Y:S02]  /*6220*/  FFMA.FTZ R176, R170, c[0x0][0x2d0], -R158.reuse ;  /* 0x0000b400aab07a23 */ /* 0x100fe4000001089e */
[--C-:B------:R-:W-:Y:S01]  /*6230*/  FFMA.FTZ R174, R171, c[0x0][0x2d0], -R158.reuse ;  /* 0x0000b400abae7a23 */ /* 0x100fe2000001089e */
[----:B------:R-:W1:Y:S01]  /*6240*/  MUFU.EX2 R2, R2 ;  /* 0x0000000200027308 */ /* 0x000e620000000800 */
[--C-:B------:R-:W-:Y:S02]  /*6250*/  FFMA.FTZ R173, R229, c[0x0][0x2d0], -R158.reuse ;  /* 0x0000b400e5ad7a23 */ /* 0x100fe4000001089e */
[--C-:B------:R-:W-:Y:S01]  /*6260*/  FFMA.FTZ R229, R165, c[0x0][0x2d0], -R158.reuse ;  /* 0x0000b400a5e57a23 */ /* 0x100fe2000001089e */
[----:B--2---:R-:W-:Y:S01]  /*6270*/  FMNMX.FTZ R3, R32, R3, !PT ;  /* 0x0000000320037209 */ /* 0x004fe20007810000 */
[----:B------:R-:W-:Y:S01]  /*6280*/  LDSM.16.MT88.4 R148, [R133+0x3900] ;  /* 0x003900008594783b */ /* 0x000fe20000004200 */
[--C-:B------:R-:W-:Y:S02]  /*6290*/  FFMA.FTZ R230, R163, c[0x0][0x2d0], -R158.reuse ;  /* 0x0000b400a3e67a23 */ /* 0x100fe4000001089e */
[----:B------:R-:W-:Y:S02]  /*62a0*/  FFMA.FTZ R233, R161, c[0x0][0x2d0], -R158 ;  /* 0x0000b400a1e97a23 */ /* 0x000fe4000001089e */
[C---:B------:R-:W-:Y:S01]  /*62b0*/  FMUL.FTZ R155, R3.reuse, c[0x0][0x2d0] ;  /* 0x0000b400039b7a20 */ /* 0x040fe20000410000 */
[----:B------:R-:W-:Y:S01]  /*62c0*/  MUFU.EX2 R176, R176 ;  /* 0x000000b000b07308 */ /* 0x000fe20000000800 */
[----:B------:R-:W-:Y:S01]  /*62d0*/  FADD.FTZ R4, -R3, R0 ;  /* 0x0000000003047221 */ /* 0x000fe20000010100 */
[----:B------:R-:W2:Y:S01]  /*62e0*/  LDSM.16.MT88.4 R32, [R184+UR4+0x100] ;  /* 0x00010004b820783b */ /* 0x000ea20008004200 */
[--C-:B------:R-:W-:Y:S02]  /*62f0*/  FFMA.FTZ R172, R169, c[0x0][0x2d0], -R155.reuse ;  /* 0x0000b400a9ac7a23 */ /* 0x100fe4000001089b */
[--C-:B------:R-:W-:Y:S02]  /*6300*/  FFMA.FTZ R171, R168, c[0x0][0x2d0], -R155.reuse ;  /* 0x0000b400a8ab7a23 */ /* 0x100fe4000001089b */
[--C-:B------:R-:W-:Y:S02]  /*6310*/  FFMA.FTZ R170, R228, c[0x0][0x2d0], -R155.reuse ;  /* 0x0000b400e4aa7a23 */ /* 0x100fe4000001089b */
[--C-:B------:R-:W-:Y:S01]  /*6320*/  FFMA.FTZ R169, R178, c[0x0][0x2d0], -R155.reuse ;  /* 0x0000b400b2a97a23 */ /* 0x100fe2000001089b */
[----:B------:R-:W3:Y:S01]  /*6330*/  MUFU.EX2 R175, R175 ;  /* 0x000000af00af7308 */ /* 0x000ee20000000800 */
[----:B------:R-:W-:Y:S02]  /*6340*/  FMUL.FTZ R0, R4, c[0x0][0x2d0] ;  /* 0x0000b40004007a20 */ /* 0x000fe40000410000 */
[C---:B-1----:R-:W-:Y:S02]  /*6350*/  FMUL.FTZ R4, R2.reuse, R128 ;  /* 0x0000008002047220 */ /* 0x042fe40000410000 */
        /* <DEDUP_REMOVED lines=15> */
[----:B------:R-:W-:Y:S01]  /*6450*/  FMUL.FTZ R29, R2, R105 ;  /* 0x00000069021d7220 */ /* 0x000fe20000410000 */
[----:B------:R-:W3:Y:S01]  /*6460*/  MUFU.EX2 R173, R173 ;  /* 0x000000ad00ad7308 */ /* 0x000ee20000000800 */
[--C-:B------:R-:W-:Y:S02]  /*6470*/  FFMA.FTZ R228, R166, c[0x0][0x2d0], -R155.reuse ;  /* 0x0000b400a6e47a23 */ /* 0x100fe4000001089b */
[--C-:B------:R-:W-:Y:S02]  /*6480*/  FFMA.FTZ R231, R164, c[0x0][0x2d0], -R155.reuse ;  /* 0x0000b400a4e77a23 */ /* 0x100fe4000001089b */
[C---:B-1----:R-:W-:Y:S02]  /*6490*/  FMUL.FTZ R6, R0.reuse, R130 ;  /* 0x0000008200067220 */ /* 0x042fe40000410000 */
[C---:B------:R-:W-:Y:S02]  /*64a0*/  FMUL.FTZ R7, R0.reuse, R131 ;  /* 0x0000008300077220 */ /* 0x040fe40000410000 */
[C---:B------:R-:W-:Y:S01]  /*64b0*/  FMUL.FTZ R10, R0.reuse, R126 ;  /* 0x0000007e000a7220 */ /* 0x040fe20000410000 */
[----:B------:R-:W-:Y:S01]  /*64c0*/  MUFU.EX2 R172, R172 ;  /* 0x000000ac00ac7308 */ /* 0x000fe20000000800 */
[C---:B------:R-:W-:Y:S02]  /*64d0*/  FMUL.FTZ R11, R0.reuse, R127 ;  /* 0x0000007f000b7220 */ /* 0x040fe40000410000 */
[----:B------:R-:W1:Y:S01]  /*64e0*/  LDSM.16.MT88.4 R124, [R135+UR4+0x100] ;  /* 0x00010004877c783b */ /* 0x000e620008004200 */
[C---:B------:R-:W-:Y:S02]  /*64f0*/  FMUL.FTZ R14, R0.reuse, R122 ;  /* 0x0000007a000e7220 */ /* 0x040fe40000410000 */
[C---:B------:R-:W-:Y:S02]  /*6500*/  FMUL.FTZ R15, R0.reuse, R123 ;  /* 0x0000007b000f7220 */ /* 0x040fe40000410000 */
[C---:B------:R-:W-:Y:S02]  /*6510*/  FMUL.FTZ R18, R0.reuse, R118 ;  /* 0x0000007600127220 */ /* 0x040fe40000410000 */
[----:B------:R-:W4:Y:S01]  /*6520*/  MUFU.EX2 R171, R171 ;  /* 0x000000ab00ab7308 */ /* 0x000f220000000800 */
[C---:B------:R-:W-:Y:S02]  /*6530*/  FMUL.FTZ R19, R0.reuse, R119 ;  /* 0x0000007700137220 */ /* 0x040fe40000410000 */
[----:B------:R-:W-:Y:S01]  /*6540*/  LDSM.16.MT88.4 R116, [R135+UR4+0x900] ;  /* 0x000900048774783b */ /* 0x000fe20008004200 */
[----:B---3--:R-:W-:Y:S01]  /*6550*/  F2FP.PACK_AB R130, R173, R174 ;  /* 0x000000aead82723e */ /* 0x008fe200000000ff */
[C---:B------:R-:W-:Y:S02]  /*6560*/  FMUL.FTZ R22, R0.reuse, R114 ;  /* 0x0000007200167220 */ /* 0x040fe40000410000 */
[C---:B------:R-:W-:Y:S02]  /*6570*/  FMUL.FTZ R23, R0.reuse, R115 ;  /* 0x0000007300177220 */ /* 0x040fe40000410000 */
[C---:B------:R-:W-:Y:S01]  /*6580*/  FMUL.FTZ R26, R0.reuse, R110 ;  /* 0x0000006e001a7220 */ /* 0x040fe20000410000 */
[----:B------:R-:W-:Y:S01]  /*6590*/  MUFU.EX2 R170, R170 ;  /* 0x000000aa00aa7308 */ /* 0x000fe20000000800 */
[----:B------:R-:W-:Y:S01]  /*65a0*/  LDSM.16.MT88.4 R112, [R184+UR4+0x2100] ;  /* 0x00210004b870783b */ /* 0x000fe20008004200 */
[C---:B------:R-:W-:Y:S02]  /*65b0*/  FMUL.FTZ R27, R0.reuse, R111 ;  /* 0x0000006f001b7220 */ /* 0x040fe40000410000 */
[C---:B------:R-:W-:Y:S02]  /*65c0*/  FMUL.FTZ R30, R0.reuse, R106 ;  /* 0x0000006a001e7220 */ /* 0x040fe40000410000 */
[----:B------:R-:W-:Y:S02]  /*65d0*/  FMUL.FTZ R31, R0, R107 ;  /* 0x0000006b001f7220 */ /* 0x000fe40000410000 */
[--C-:B------:R-:W-:Y:S01]  /*65e0*/  FFMA.FTZ R232, R162, c[0x0][0x2d0], -R155.reuse ;  /* 0x0000b400a2e87a23 */ /* 0x100fe2000001089b */
[----:B------:R-:W-:Y:S01]  /*65f0*/  LDSM.16.MT88.4 R104, [R133+0x2100] ;  /* 0x002100008568783b */ /* 0x000fe20000004200 */
[----:B------:R-:W3:Y:S01]  /*6600*/  MUFU.EX2 R169, R169 ;  /* 0x000000a900a97308 */ /* 0x000ee20000000800 */
[--C-:B------:R-:W-:Y:S02]  /*6610*/  FFMA.FTZ R235, R160, c[0x0][0x2d0], -R155.reuse ;  /* 0x0000b400a0eb7a23 */ /* 0x100fe4000001089b */
[--C-:B------:R-:W-:Y:S01]  /*6620*/  FFMA.FTZ R234, R159, c[0x0][0x2d0], -R158.reuse ;  /* 0x0000b4009fea7a23 */ /* 0x100fe2000001089e */
[----:B----4-:R-:W-:Y:S01]  /*6630*/  F2FP.PACK_AB R129, R171, R172 ;  /* 0x000000acab81723e */ /* 0x010fe200000000ff */
[--C-:B------:R-:W-:Y:S02]  /*6640*/  FFMA.FTZ R236, R156, c[0x0][0x2d0], -R155.reuse ;  /* 0x0000b4009cec7a23 */ /* 0x100fe4000001089b */
[----:B------:R-:W-:Y:S01]  /*6650*/  LDSM.16.MT88.4 R160, [R184+UR4+0x5900] ;  /* 0x00590004b8a0783b */ /* 0x000fe20008004200 */
        /* <DEDUP_REMOVED lines=10> */
[----:B---3--:R-:W-:Y:S01]  /*6700*/  F2FP.PACK_AB R131, R169, R170 ;  /* 0x000000aaa983723e */ /* 0x008fe200000000ff */
[C---:B------:R-:W-:Y:S02]  /*6710*/  FMUL.FTZ R44, R2.reuse, R44 ;  /* 0x0000002c022c7220 */ /* 0x040fe40000410000 */
[----:B------:R-:W-:Y:S02]  /*6720*/  FMUL.FTZ R45, R2, R45 ;  /* 0x0000002d022d7220 */ /* 0x000fe40000410000 */
[C---:B------:R-:W-:Y:S02]  /*6730*/  FMUL.FTZ R46, R0.reuse, R46 ;  /* 0x0000002e002e7220 */ /* 0x040fe40000410000 */
[C---:B--2---:R-:W-:Y:S01]  /*6740*/  HMMA.16816.F32 R4, R128.reuse, R32, R4 ;  /* 0x000000208004723c */ /* 0x044fe20000001804 */
[----:B------:R-:W-:Y:S04]  /*6750*/  MUFU.EX2 R231, R231 ;  /* 0x000000e700e77308 */ /* 0x000fe80000000800 */
[----:B------:R-:W-:Y:S02]  /*6760*/  FMUL.FTZ R47, R0, R47 ;  /* 0x0000002f002f7220 */ /* 0x000fe40000410000 */
[----:B------:R-:W-:Y:S01]  /*6770*/  IADD3 R32, R135, UR4, RZ ;  /* 0x0000000487207c10 */ /* 0x000fe2000fffe0ff */
[C---:B------:R-:W-:Y:S03]  /*6780*/  HMMA.16816.F32 R8, R128.reuse, R34, R8 ;  /* 0x000000228008723c */ /* 0x040fe60000001808 */
[----:B------:R-:W-:Y:S01]  /*6790*/  MUFU.EX2 R230, R230 ;  /* 0x000000e600e67308 */ /* 0x000fe20000000800 */
[----:B------:R-:W-:Y:S01]  /*67a0*/  IADD3 R168, R189, R32, RZ ;  /* 0x00000020bda87210 */ /* 0x000fe20007ffe0ff */
[C---:B------:R-:W-:Y:S02]  /*67b0*/  FMUL.FTZ R32, R2.reuse, R100 ;  /* 0x0000006402207220 */ /* 0x040fe40000410000 */
[----:B------:R-:W-:Y:S01]  /*67c0*/  FMUL.FTZ R33, R2, R101 ;  /* 0x0000006502217220 */ /* 0x000fe20000410000 */
[C---:B------:R-:W-:Y:S01]  /*67d0*/  HMMA.16816.F32 R12, R128.reuse, R136, R12 ;  /* 0x00000088800c723c */ /* 0x040fe2000000180c */
[----:B------:R-:W2:Y:S03]  /*67e0*/  LDSM.16.MT88.4 R120, [R168+0x100] ;  /* 0x00010000a878783b */ /* 0x000ea60000004200 */
[C---:B------:R-:W-:Y:S01]  /*67f0*/  FMUL.FTZ R34, R0.reuse, R102 ;  /* 0x0000006600227220 */ /* 0x040fe20000410000 */
[----:B------:R-:W-:Y:S01]  /*6800*/  MUFU.EX2 R233, R233 ;  /* 0x000000e900e97308 */ /* 0x000fe20000000800 */
[----:B------:R-:W-:Y:S02]  /*6810*/  FMUL.FTZ R35, R0, R103 ;  /* 0x0000006700237220 */ /* 0x000fe40000410000 */
[C---:B------:R-:W-:Y:S01]  /*6820*/  HMMA.16816.F32 R16, R128.reuse, R138, R16 ;  /* 0x0000008a8010723c */ /* 0x040fe20000001810 */
[----:B------:R-:W3:Y:S03]  /*6830*/  LDSM.16.MT88.4 R100, [R135+UR4+0x2100] ;  /* 0x002100048764783b */ /* 0x000ee60008004200 */
[C---:B------:R-:W-:Y:S02]  /*6840*/  FMUL.FTZ R48, R2.reuse, R48 ;  /* 0x0000003002307220 */ /* 0x040fe40000410000 */
[----:B------:R-:W-:Y:S01]  /*6850*/  FMUL.FTZ R49, R2, R49 ;  /* 0x0000003102317220 */ /* 0x000fe20000410000 */
[----:B------:R-:W-:Y:S01]  /*6860*/  MUFU.EX2 R232, R232 ;  /* 0x000000e800e87308 */ /* 0x000fe20000000800 */
[C---:B-1----:R-:W-:Y:S01]  /*6870*/  HMMA.16816.F32 R20, R128.reuse, R124, R20 ;  /* 0x0000007c8014723c */ /* 0x042fe20000001814 */
[----:B------:R-:W1:Y:S03]  /*6880*/  LDSM.16.MT88.4 R108, [R168+0x2100] ;  /* 0x00210000a86c783b */ /* 0x000e660000004200 */
[C---:B------:R-:W-:Y:S02]  /*6890*/  FMUL.FTZ R50, R0.reuse, R50 ;  /* 0x0000003200327220 */ /* 0x040fe40000410000 */
[----:B------:R-:W-:Y:S02]  /*68a0*/  FMUL.FTZ R51, R0, R51 ;  /* 0x0000003300337220 */ /* 0x000fe40000410000 */
[C---:B------:R-:W-:Y:S01]  /*68b0*/  HMMA.16816.F32 R24, R128.reuse, R126, R24 ;  /* 0x0000007e8018723c */ /* 0x040fe20000001818 */
[----:B------:R-:W-:Y:S01]  /*68c0*/  LDSM.16.MT88.4 R124, [R184+UR4+0x2900] ;  /* 0x00290004b87c783b */ /* 0x000fe20008004200 */
[----:B------:R-:W-:Y:S02]  /*68d0*/  MUFU.EX2 R235, R235 ;  /* 0x000000eb00eb7308 */ /* 0x000fe40000000800 */
[C---:B------:R-:W-:Y:S02]  /*68e0*/  FMUL.FTZ R52, R2.reuse, R52 ;  /* 0x0000003402347220 */ /* 0x040fe40000410000 */
[----:B------:R-:W-:Y:S02]  /*68f0*/  FMUL.FTZ R53, R2, R53 ;  /* 0x0000003502357220 */ /* 0x000fe40000410000 */
[C---:B------:R-:W-:Y:S01]  /*6900*/  FMUL.FTZ R54, R0.reuse, R54 ;  /* 0x0000003600367220 */ /* 0x040fe20000410000 */
[----:B------:R-:W-:Y:S03]  /*6910*/  LDSM.16.MT88.4 R136, [R133+0x2900] ;  /* 0x002900008588783b */ /* 0x000fe60000004200 */
[----:B------:R-:W-:Y:S01]  /*6920*/  FMUL.FTZ R55, R0, R55 ;  /* 0x0000003700377220 */ /* 0x000fe20000410000 */
[----:B------:R-:W-:Y:S01]  /*6930*/  MUFU.EX2 R234, R234 ;  /* 0x000000ea00ea7308 */ /* 0x000fe20000000800 */
[C---:B------:R-:W-:Y:S02]  /*6940*/  FMUL.FTZ R56, R2.reuse, R56 ;  /* 0x0000003802387220 */ /* 0x040fe40000410000 */
[----:B------:R-:W-:Y:S01]  /*6950*/  FMUL.FTZ R57, R2, R57 ;  /* 0x0000003902397220 */ /* 0x000fe20000410000 */
[C---:B--2---:R-:W-:Y:S03]  /*6960*/  HMMA.16816.F32 R28, R128.reuse, R120, R28 ;  /* 0x00000078801c723c */ /* 0x044fe6000000181c */
[C---:B------:R-:W-:Y:S02]  /*6970*/  FMUL.FTZ R58, R0.reuse, R58 ;  /* 0x0000003a003a7220 */ /* 0x040fe40000410000 */
[----:B------:R-:W-:Y:S01]  /*6980*/  FMUL.FTZ R59, R0, R59 ;  /* 0x0000003b003b7220 */ /* 0x000fe20000410000 */
[----:B------:R-:W-:Y:S01]  /*6990*/  MUFU.EX2 R236, R236 ;  /* 0x000000ec00ec7308 */ /* 0x000fe20000000800 */
[C---:B------:R-:W-:Y:S01]  /*69a0*/  FMUL.FTZ R60, R2.reuse, R60 ;  /* 0x0000003c023c7220 */ /* 0x040fe20000410000 */
[C---:B------:R-:W-:Y:S01]  /*69b0*/  HMMA.16816.F32 R32, R128.reuse, R122, R32 ;  /* 0x0000007a8020723c */ /* 0x040fe20000001820 */
[----:B------:R-:W-:Y:S03]  /*69c0*/  LDSM.16.MT88.4 R120, [R168+0x900] ;  /* 0x00090000a878783b */ /* 0x000fe60000004200 */
[----:B------:R-:W-:Y:S02]  /*69d0*/  FMUL.FTZ R61, R2, R61 ;  /* 0x0000003d023d7220 */ /* 0x000fe40000410000 */
[C---:B------:R-:W-:Y:S02]  /*69e0*/  FMUL.FTZ R62, R0.reuse, R62 ;  /* 0x0000003e003e7220 */ /* 0x040fe40000410000 */
[C---:B------:R-:W-:Y:S04]  /*69f0*/  HMMA.16816.F32 R36, R128.reuse, R112, R36 ;  /* 0x000000708024723c */ /* 0x040fe80000001824 */
[----:B------:R-:W-:Y:S02]  /*6a00*/  FMUL.FTZ R63, R0, R63 ;  /* 0x0000003f003f7220 */ /* 0x000fe40000410000 */
[C---:B------:R-:W-:Y:S02]  /*6a10*/  FMUL.FTZ R64, R2.reuse, R64 ;  /* 0x0000004002407220 */ /* 0x040fe40000410000 */
[C---:B------:R-:W-:Y:S01]  /*6a20*/  HMMA.16816.F32 R40, R128.reuse, R114, R40 ;  /* 0x000000728028723c */ /* 0x040fe20000001828 */
[----:B------:R-:W-:Y:S03]  /*6a30*/  LDSM.16.MT88.4 R112, [R184+UR4+0x900] ;  /* 0x00090004b870783b */ /* 0x000fe60008004200 */
[----:B------:R-:W-:Y:S02]  /*6a40*/  FMUL.FTZ R65, R2, R65 ;  /* 0x0000004102417220 */ /* 0x000fe40000410000 */
[C---:B------:R-:W-:Y:S02]  /*6a50*/  FMUL.FTZ R66, R0.reuse, R66 ;  /* 0x0000004200427220 */ /* 0x040fe40000410000 */
[C---:B------:R-:W-:Y:S04]  /*6a60*/  HMMA.16816.F32 R44, R128.reuse, R104, R44 ;  /* 0x00000068802c723c */ /* 0x040fe8000000182c */
[----:B------:R-:W-:Y:S02]  /*6a70*/  FMUL.FTZ R67, R0, R67 ;  /* 0x0000004300437220 */ /* 0x000fe40000410000 */
[C---:B------:R-:W-:Y:S02]  /*6a80*/  FMUL.FTZ R68, R2.reuse, R68 ;  /* 0x0000004402447220 */ /* 0x040fe40000410000 */
[C---:B------:R-:W-:Y:S01]  /*6a90*/  HMMA.16816.F32 R48, R128.reuse, R106, R48 ;  /* 0x0000006a8030723c */ /* 0x040fe20000001830 */
[----:B------:R-:W2:Y:S03]  /*6aa0*/  LDSM.16.MT88.4 R104, [R184+UR4+0x4100] ;  /* 0x00410004b868783b */ /* 0x000ea60008004200 */
[----:B------:R-:W-:Y:S02]  /*6ab0*/  FMUL.FTZ R69, R2, R69 ;  /* 0x0000004502457220 */ /* 0x000fe40000410000 */
[C---:B------:R-:W-:Y:S02]  /*6ac0*/  FMUL.FTZ R70, R0.reuse, R70 ;  /* 0x0000004600467220 */ /* 0x040fe40000410000 */
[C---:B---3--:R-:W-:Y:S04]  /*6ad0*/  HMMA.16816.F32 R52, R128.reuse, R100, R52 ;  /* 0x000000648034723c */ /* 0x048fe80000001834 */
[----:B------:R-:W-:Y:S02]  /*6ae0*/  FMUL.FTZ R71, R0, R71 ;  /* 0x0000004700477220 */ /* 0x000fe40000410000 */
[C---:B------:R-:W-:Y:S02]  /*6af0*/  FMUL.FTZ R72, R2.reuse, R72 ;  /* 0x0000004802487220 */ /* 0x040fe40000410000 */
[C---:B------:R-:W-:Y:S01]  /*6b00*/  HMMA.16816.F32 R56, R128.reuse, R102, R56 ;  /* 0x000000668038723c */ /* 0x040fe20000001838 */
[----:B------:R-:W3:Y:S03]  /*6b10*/  LDSM.16.MT88.4 R100, [R133+0x4100] ;  /* 0x004100008564783b */ /* 0x000ee60000004200 */
[----:B------:R-:W-:Y:S02]  /*6b20*/  FMUL.FTZ R73, R2, R73 ;  /* 0x0000004902497220 */ /* 0x000fe40000410000 */
[C---:B------:R-:W-:Y:S02]  /*6b30*/  FMUL.FTZ R74, R0.reuse, R74 ;  /* 0x0000004a004a7220 */ /* 0x040fe40000410000 */
[C---:B-1----:R-:W-:Y:S04]  /*6b40*/  HMMA.16816.F32 R60, R128.reuse, R108, R60 ;  /* 0x0000006c803c723c */ /* 0x042fe8000000183c */
[----:B------:R-:W-:Y:S02]  /*6b50*/  FMUL.FTZ R75, R0, R75 ;  /* 0x0000004b004b7220 */ /* 0x000fe40000410000 */
[C---:B------:R-:W-:Y:S02]  /*6b60*/  FMUL.FTZ R84, R2.reuse, R84 ;  /* 0x0000005402547220 */ /* 0x040fe40000410000 */
[C---:B------:R-:W-:Y:S01]  /*6b70*/  HMMA.16816.F32 R64, R128.reuse, R110, R64 ;  /* 0x0000006e8040723c */ /* 0x040fe20000001840 */
[----:B------:R-:W1:Y:S03]  /*6b80*/  LDSM.16.MT88.4 R108, [R135+UR4+0x4100] ;  /* 0x00410004876c783b */ /* 0x000e660008004200 */
[----:B------:R-:W-:Y:S02]  /*6b90*/  FMUL.FTZ R85, R2, R85 ;  /* 0x0000005502557220 */ /* 0x000fe40000410000 */
[C---:B------:R-:W-:Y:S02]  /*6ba0*/  FMUL.FTZ R86, R0.reuse, R86 ;  /* 0x0000005600567220 */ /* 0x040fe40000410000 */
[----:B------:R-:W-:Y:S01]  /*6bb0*/  FMUL.FTZ R87, R0, R87 ;  /* 0x0000005700577220 */ /* 0x000fe20000410000 */
[C---:B--2---:R-:W-:Y:S03]  /*6bc0*/  HMMA.16816.F32 R68, R128.reuse, R104, R68 ;  /* 0x000000688044723c */ /* 0x044fe60000001844 */
[--C-:B------:R-:W-:Y:S02]  /*6bd0*/  FFMA.FTZ R177, R177, c[0x0][0x2d0], -R158.reuse ;  /* 0x0000b400b1b17a23 */ /* 0x100fe4000001089e */
[--C-:B------:R-:W-:Y:S02]  /*6be0*/  FFMA.FTZ R178, R179, c[0x0][0x2d0], -R158.reuse ;  /* 0x0000b400b3b27a23 */ /* 0x100fe4000001089e */
[--C-:B------:R-:W-:Y:S01]  /*6bf0*/  FFMA.FTZ R179, R218, c[0x0][0x2d0], -R155.reuse ;  /* 0x0000b400dab37a23 */ /* 0x100fe2000001089b */
[C---:B------:R-:W-:Y:S01]  /*6c00*/  HMMA.16816.F32 R72, R128.reuse, R106, R72 ;  /* 0x0000006a8048723c */ /* 0x040fe20000001848 */
[----:B------:R-:W2:Y:S01]  /*6c10*/  LDSM.16.MT88.4 R104, [R168+0x4100] ;  /* 0x00410000a868783b */ /* 0x000ea20000004200 */
[----:B------:R-:W-:Y:S02]  /*6c20*/  MUFU.EX2 R177, R177 ;  /* 0x000000b100b17308 */ /* 0x000fe40000000800 */
[C---:B------:R-:W-:Y:S02]  /*6c30*/  FMUL.FTZ R76, R2.reuse, R76 ;  /* 0x0000004c024c7220 */ /* 0x040fe40000410000 */
[----:B------:R-:W-:Y:S02]  /*6c40*/  FMUL.FTZ R77, R2, R77 ;  /* 0x0000004d024d7220 */ /* 0x000fe40000410000 */
[C---:B------:R-:W-:Y:S04]  /*6c50*/  FMUL.FTZ R78, R0.reuse, R78 ;  /* 0x0000004e004e7220 */ /* 0x040fe80000410000 */
[----:B------:R-:W-:Y:S01]  /*6c60*/  FMUL.FTZ R79, R0, R79 ;  /* 0x0000004f004f7220 */ /* 0x000fe20000410000 */
[----:B------:R-:W4:Y:S01]  /*6c70*/  MUFU.EX2 R178, R178 ;  /* 0x000000b200b27308 */ /* 0x000f220000000800 */
[--C-:B------:R-:W-:Y:S02]  /*6c80*/  FFMA.FTZ R182, R182, c[0x0][0x2d0], -R155.reuse ;  /* 0x0000b400b6b67a23 */ /* 0x100fe4000001089b */
[--C-:B------:R-:W-:Y:S02]  /*6c90*/  FFMA.FTZ R181, R181, c[0x0][0x2d0], -R158.reuse ;  /* 0x0000b400b5b57a23 */ /* 0x100fe4000001089e */
[--C-:B------:R-:W-:Y:S01]  /*6ca0*/  FFMA.FTZ R218, R183, c[0x0][0x2d0], -R158.reuse ;  /* 0x0000b400b7da7a23 */ /* 0x100fe2000001089e */
[C---:B---3--:R-:W-:Y:S03]  /*6cb0*/  HMMA.16816.F32 R76, R128.reuse, R100, R76 ;  /* 0x00000064804c723c */ /* 0x048fe6000000184c */
[C---:B------:R-:W-:Y:S01]  /*6cc0*/  FMUL.FTZ R80, R2.reuse, R80 ;  /* 0x0000005002507220 */ /* 0x040fe20000410000 */
[----:B------:R-:W-:Y:S01]  /*6cd0*/  MUFU.EX2 R179, R179 ;  /* 0x000000b300b37308 */ /* 0x000fe20000000800 */
[----:B------:R-:W-:Y:S02]  /*6ce0*/  FMUL.FTZ R81, R2, R81 ;  /* 0x0000005102517220 */ /* 0x000fe40000410000 */
[C---:B------:R-:W-:Y:S02]  /*6cf0*/  FMUL.FTZ R82, R0.reuse, R82 ;  /* 0x0000005200527220 */ /* 0x040fe40000410000 */
[----:B------:R-:W-:Y:S03]  /*6d00*/  FMUL.FTZ R83, R0, R83 ;  /* 0x0000005300537220 */ /* 0x000fe60000410000 */
[--C-:B------:R-:W-:Y:S02]  /*6d10*/  FFMA.FTZ R183, R226, c[0x0][0x2d0], -R155.reuse ;  /* 0x0000b400e2b77a23 */ /* 0x100fe4000001089b */
[--C-:B------:R-:W-:Y:S01]  /*6d20*/  FFMA.FTZ R220, R220, c[0x0][0x2d0], -R155.reuse ;  /* 0x0000b400dcdc7a23 */ /* 0x100fe2000001089b */
[----:B------:R-:W3:Y:S01]  /*6d30*/  MUFU.EX2 R182, R182 ;  /* 0x000000b600b67308 */ /* 0x000ee20000000800 */
[C---:B------:R-:W-:Y:S03]  /*6d40*/  HMMA.16816.F32 R80, R128.reuse, R102, R80 ;  /* 0x000000668050723c */ /* 0x040fe60000001850 */
[----:B------:R-:W-:Y:S01]  /*6d50*/  FMUL.FTZ R88, R2, R88 ;  /* 0x0000005802587220 */ /* 0x000fe20000410000 */
[----:B----4-:R-:W-:Y:S01]  /*6d60*/  F2FP.PACK_AB R100, R178, R177 ;  /* 0x000000b1b264723e */ /* 0x010fe200000000ff */
[----:B------:R-:W-:Y:S02]  /*6d70*/  FMUL.FTZ R89, R2, R89 ;  /* 0x0000005902597220 */ /* 0x000fe40000410000 */
[C---:B------:R-:W-:Y:S01]  /*6d80*/  FMUL.FTZ R90, R0.reuse, R90 ;  /* 0x0000005a005a7220 */ /* 0x040fe20000410000 */
[C---:B-1----:R-:W-:Y:S01]  /*6d90*/  HMMA.16816.F32 R84, R128.reuse, R108, R84 ;  /* 0x0000006c8054723c */ /* 0x042fe20000001854 */
[----:B------:R-:W-:Y:S03]  /*6da0*/  MUFU.EX2 R181, R181 ;  /* 0x000000b500b57308 */ /* 0x000fe60000000800 */
[----:B------:R-:W-:Y:S02]  /*6db0*/  FMUL.FTZ R91, R0, R91 ;  /* 0x0000005b005b7220 */ /* 0x000fe40000410000 */
[C---:B------:R-:W-:Y:S02]  /*6dc0*/  FMUL.FTZ R92, R2.reuse, R92 ;  /* 0x0000005c025c7220 */ /* 0x040fe40000410000 */
[----:B------:R-:W-:Y:S03]  /*6dd0*/  FMUL.FTZ R93, R2, R93 ;  /* 0x0000005d025d7220 */ /* 0x000fe60000410000 */
[C---:B------:R-:W-:Y:S01]  /*6de0*/  HMMA.16816.F32 R88, R128.reuse, R110, R88 ;  /* 0x0000006e8058723c */ /* 0x040fe20000001858 */
[----:B------:R-:W1:Y:S01]  /*6df0*/  MUFU.EX2 R218, R218 ;  /* 0x000000da00da7308 */ /* 0x000e620000000800 */
[----:B------:R-:W4:Y:S01]  /*6e00*/  LDSM.16.MT88.4 R108, [R133+0x900] ;  /* 0x00090000856c783b */ /* 0x000f220000004200 */
[----:B------:R-:W-:Y:S01]  /*6e10*/  FMUL.FTZ R94, R0, R94 ;  /* 0x0000005e005e7220 */ /* 0x000fe20000410000 */
[----:B---3--:R-:W-:Y:S01]  /*6e20*/  F2FP.PACK_AB R101, R182, R179 ;  /* 0x000000b3b665723e */ /* 0x008fe200000000ff */
[----:B------:R-:W-:Y:S02]  /*6e30*/  FMUL.FTZ R95, R0, R95 ;  /* 0x0000005f005f7220 */ /* 0x000fe40000410000 */
[C---:B------:R-:W-:Y:S02]  /*6e40*/  FMUL.FTZ R96, R2.reuse, R96 ;  /* 0x0000006002607220 */ /* 0x040fe40000410000 */
[----:B------:R-:W-:Y:S02]  /*6e50*/  FMUL.FTZ R97, R2, R97 ;  /* 0x0000006102617220 */ /* 0x000fe40000410000 */
[----:B------:R-:W-:Y:S01]  /*6e60*/  MUFU.EX2 R183, R183 ;  /* 0x000000b700b77308 */ /* 0x000fe20000000800 */
[C---:B--2---:R-:W-:Y:S03]  /*6e70*/  HMMA.16816.F32 R92, R128.reuse, R104, R92 ;  /* 0x00000068805c723c */ /* 0x044fe6000000185c */
[C---:B------:R-:W-:Y:S02]  /*6e80*/  FMUL.FTZ R98, R0.reuse, R98 ;  /* 0x0000006200627220 */ /* 0x040fe40000410000 */
[----:B------:R-:W-:Y:S02]  /*6e90*/  FMUL.FTZ R99, R0, R99 ;  /* 0x0000006300637220 */ /* 0x000fe40000410000 */
[--C-:B------:R-:W-:Y:S02]  /*6ea0*/  FFMA.FTZ R226, R227, c[0x0][0x2d0], -R158.reuse ;  /* 0x0000b400e3e27a23 */ /* 0x100fe4000001089e */
[----:B------:R-:W2:Y:S03]  /*6eb0*/  MUFU.EX2 R220, R220 ;  /* 0x000000dc00dc7308 */ /* 0x000ea60000000800 */
[----:B------:R-:W-:Y:S01]  /*6ec0*/  HMMA.16816.F32 R96, R128, R106, R96 ;  /* 0x0000006a8060723c */ /* 0x000fe20000001860 */
[----:B------:R-:W3:Y:S02]  /*6ed0*/  LDSM.16.MT88.4 R104, [R168+0x2900] ;  /* 0x00290000a868783b */ /* 0x000ee40000004200 */
[----:B-1----:R-:W-:Y:S01]  /*6ee0*/  F2FP.PACK_AB R102, R218, R181 ;  /* 0x000000b5da66723e */ /* 0x002fe200000000ff */
[--C-:B------:R-:W-:Y:S02]  /*6ef0*/  FFMA.FTZ R225, R225, c[0x0][0x2d0], -R158.reuse ;  /* 0x0000b400e1e17a23 */ /* 0x100fe4000001089e */
[--C-:B------:R-:W-:Y:S01]  /*6f00*/  FFMA.FTZ R224, R224, c[0x0][0x2d0], -R155.reuse ;  /* 0x0000b400e0e07a23 */ /* 0x100fe2000001089b */
[----:B------:R-:W-:Y:S01]  /*6f10*/  MUFU.EX2 R226, R226 ;  /* 0x000000e200e27308 */ /* 0x000fe20000000800 */
[--C-:B------:R-:W-:Y:S04]  /*6f20*/  FFMA.FTZ R227, R222, c[0x0][0x2d0], -R155.reuse ;  /* 0x0000b400dee37a23 */ /* 0x100fe8000001089b */
[--C-:B------:R-:W-:Y:S02]  /*6f30*/  FFMA.FTZ R222, R167, c[0x0][0x2d0], -R158.reuse ;  /* 0x0000b400a7de7a23 */ /* 0x100fe4000001089e */
[----:B------:R-:W-:Y:S01]  /*6f40*/  LDSM.16.MT88.4 R164, [R133+0x5900] ;  /* 0x0059000085a4783b */ /* 0x000fe20000004200 */
[----:B------:R-:W-:Y:S02]  /*6f50*/  FFMA.FTZ R158, R157, c[0x0][0x2d0], -R158 ;  /* 0x0000b4009d9e7a23 */ /* 0x000fe4000001089e */
[----:B------:R-:W-:Y:S01]  /*6f60*/  FFMA.FTZ R155, R154, c[0x0][0x2d0], -R155 ;  /* 0x0000b4009a9b7a23 */ /* 0x000fe2000001089b */
[----:B------:R-:W-:Y:S01]  /*6f70*/  MUFU.EX2 R225, R225 ;  /* 0x000000e100e17308 */ /* 0x000fe20000000800 */
[----:B------:R-:W-:Y:S01]  /*6f80*/  FFMA.FTZ R176, R2, R223, R176 ;  /* 0x000000df02b07223 */ /* 0x000fe200000100b0 */
[----:B--2---:R-:W-:Y:S01]  /*6f90*/  F2FP.PACK_AB R103, R220, R183 ;  /* 0x000000b7dc67723e */ /* 0x004fe200000000ff */
[----:B------:R-:W-:Y:S02]  /*6fa0*/  FFMA.FTZ R172, R0, R221, R172 ;  /* 0x000000dd00ac7223 */ /* 0x000fe400000100ac */
[----:B------:R-:W-:Y:S02]  /*6fb0*/  FADD.FTZ R175, R175, R176 ;  /* 0x000000b0afaf7221 */ /* 0x000fe40000010000 */
[----:B------:R-:W-:Y:S02]  /*6fc0*/  FADD.FTZ R171, R171, R172 ;  /* 0x000000acabab7221 */ /* 0x000fe40000010000 */
[C---:B------:R-:W-:Y:S01]  /*6fd0*/  HMMA.16816.F32 R4, R100.reuse, R112, R4 ;  /* 0x000000706404723c */ /* 0x040fe20000001804 */
[----:B------:R1:W2:Y:S04]  /*6fe0*/  MUFU.EX2 R237, R158 ;  /* 0x0000009e00ed7308 */ /* 0x0002a80000000800 */
[----:B------:R-:W-:Y:S02]  /*6ff0*/  FADD.FTZ R0, R174, R175 ;  /* 0x000000afae007221 */ /* 0x000fe40000010000 */
[----:B------:R-:W-:Y:S01]  /*7000*/  FADD.FTZ R2, R170, R171 ;  /* 0x000000abaa027221 */ /* 0x000fe20000010000 */
[C---:B------:R-:W-:Y:S01]  /*7010*/  HMMA.16816.F32 R8, R100.reuse, R114, R8 ;  /* 0x000000726408723c */ /* 0x040fe20000001808 */
[----:B------:R-:W-:Y:S02]  /*7020*/  LDSM.16.MT88.4 R112, [R133+0x4900] ;  /* 0x004900008570783b */ /* 0x000fe40000004200 */
[----:B------:R5:W2:Y:S01]  /*7030*/  MUFU.EX2 R239, R155 ;  /* 0x0000009b00ef7308 */ /* 0x000aa20000000800 */
[----:B------:R-:W-:Y:S02]  /*7040*/  FADD.FTZ R0, R173, R0 ;  /* 0x00000000ad007221 */ /* 0x000fe40000010000 */
[----:B------:R-:W-:Y:S02]  /*7050*/  FADD.FTZ R2, R169, R2 ;  /* 0x00000002a9027221 */ /* 0x000fe40000010000 */
[C---:B----4-:R-:W-:Y:S04]  /*7060*/  HMMA.16816.F32 R12, R100.reuse, R108, R12 ;  /* 0x0000006c640c723c */ /* 0x050fe8000000180c */
[----:B------:R-:W-:Y:S01]  /*7070*/  FADD.FTZ R177, R177, R0 ;  /* 0x00000000b1b17221 */ /* 0x000fe20000010000 */
[----:B------:R-:W-:Y:S01]  /*7080*/  MUFU.EX2 R224, R224 ;  /* 0x000000e000e07308 */ /* 0x000fe20000000800 */
[----:B------:R-:W-:Y:S02]  /*7090*/  FADD.FTZ R179, R179, R2 ;  /* 0x00000002b3b37221 */ /* 0x000fe40000010000 */
[C---:B------:R-:W-:Y:S01]  /*70a0*/  HMMA.16816.F32 R16, R100.reuse, R110, R16 ;  /* 0x0000006e6410723c */ /* 0x040fe20000001810 */
[----:B------:R-:W4:Y:S03]  /*70b0*/  LDSM.16.MT88.4 R108, [R184+UR4+0x4900] ;  /* 0x00490004b86c783b */ /* 0x000f260008004200 */
[----:B------:R-:W-:Y:S02]  /*70c0*/  FADD.FTZ R178, R178, R177 ;  /* 0x000000b1b2b27221 */ /* 0x000fe40000010000 */
[----:B------:R-:W-:Y:S01]  /*70d0*/  FADD.FTZ R182, R182, R179 ;  /* 0x000000b3b6b67221 */ /* 0x000fe20000010000 */
[----:B------:R-:W2:Y:S01]  /*70e0*/  MUFU.EX2 R227, R227 ;  /* 0x000000e300e37308 */ /* 0x000ea20000000800 */
[C---:B------:R-:W-:Y:S01]  /*70f0*/  HMMA.16816.F32 R20, R100.reuse, R116, R20 ;  /* 0x000000746414723c */ /* 0x040fe20000001814 */
[----:B-1----:R-:W-:Y:S07]  /*7100*/  LDSM.16.MT88.4 R156, [R168+0x3900] ;  /* 0x00390000a89c783b */ /* 0x002fee0000004200 */
[C---:B------:R-:W-:Y:S01]  /*7110*/  HMMA.16816.F32 R24, R100.reuse, R118, R24 ;  /* 0x000000766418723c */ /* 0x040fe20000001818 */
[----:B------:R-:W-:Y:S01]  /*7120*/  LDSM.16.MT88.4 R116, [R168+0x4900] ;  /* 0x00490000a874783b */ /* 0x000fe20000004200 */
[----:B------:R-:W1:Y:S06]  /*7130*/  MUFU.EX2 R222, R222 ;  /* 0x000000de00de7308 */ /* 0x000e6c0000000800 */
[C---:B------:R-:W-:Y:S01]  /*7140*/  HMMA.16816.F32 R28, R100.reuse, R120, R28 ;  /* 0x00000078641c723c */ /* 0x040fe2000000181c */
[----:B-----5:R-:W-:Y:S07]  /*7150*/  LDSM.16.MT88.4 R152, [R135+UR4+0x3900] ;  /* 0x003900048798783b */ /* 0x020fee0008004200 */
[C---:B------:R-:W-:Y:S01]  /*7160*/  HMMA.16816.F32 R32, R100.reuse, R122, R32 ;  /* 0x0000007a6420723c */ /* 0x040fe20000001820 */
[----:B------:R-:W-:Y:S07]  /*7170*/  LDSM.16.MT88.4 R120, [R133+0x1100] ;  /* 0x001100008578783b */ /* 0x000fee0000004200 */
[C---:B------:R-:W-:Y:S08]  /*7180*/  HMMA.16816.F32 R36, R100.reuse, R124, R36 ;  /* 0x0000007c6424723c */ /* 0x040ff00000001824 */
[C---:B------:R-:W-:Y:S01]  /*7190*/  HMMA.16816.F32 R40, R100.reuse, R126, R40 ;  /* 0x0000007e6428723c */ /* 0x040fe20000001828 */
[----:B------:R-:W-:Y:S07]  /*71a0*/  LDSM.16.MT88.4 R124, [R168+0x1100] ;  /* 0x00110000a87c783b */ /* 0x000fee0000004200 */
[C---:B------:R-:W-:Y:S07]  /*71b0*/  HMMA.16816.F32 R44, R100.reuse, R136, R44 ;  /* 0x00000088642c723c */ /* 0x040fee000000182c */
[----:B------:R-:W-:Y:S01]  /*71c0*/  F2FP.PACK_AB R136, R233, R230 ;  /* 0x000000e6e988723e */ /* 0x000fe200000000ff */
[C---:B------:R-:W-:Y:S04]  /*71d0*/  HMMA.16816.F32 R48, R100.reuse, R138, R48 ;  /* 0x0000008a6430723c */ /* 0x040fe80000001830 */
[----:B------:R-:W-:Y:S03]  /*71e0*/  F2FP.PACK_AB R137, R235, R232 ;  /* 0x000000e8eb89723e */ /* 0x000fe600000000ff */
[----:B--2---:R-:W-:Y:S01]  /*71f0*/  F2FP.PACK_AB R138, R237, R234 ;  /* 0x000000eaed8a723e */ /* 0x004fe200000000ff */
[C---:B------:R-:W-:Y:S04]  /*7200*/  HMMA.16816.F32 R52, R100.reuse, R140, R52 ;  /* 0x0000008c6434723c */ /* 0x040fe80000001834 */
[----:B------:R-:W-:Y:S04]  /*7210*/  F2FP.PACK_AB R139, R239, R236 ;  /* 0x000000ecef8b723e */ /* 0x000fe800000000ff */
[C---:B------:R-:W-:Y:S01]  /*7220*/  HMMA.16816.F32 R56, R100.reuse, R142, R56 ;  /* 0x0000008e6438723c */ /* 0x040fe20000001838 */
[----:B------:R-:W-:Y:S07]  /*7230*/  LDSM.16.MT88.4 R140, [R168+0x1900] ;  /* 0x00190000a88c783b */ /* 0x000fee0000004200 */
[C---:B---3--:R-:W-:Y:S08]  /*7240*/  HMMA.16816.F32 R60, R100.reuse, R104, R60 ;  /* 0x00000068643c723c */ /* 0x048ff0000000183c */
[C---:B------:R-:W-:Y:S01]  /*7250*/  HMMA.16816.F32 R64, R100.reuse, R106, R64 ;  /* 0x0000006a6440723c */ /* 0x040fe20000001840 */
[----:B------:R-:W2:Y:S07]  /*7260*/  LDSM.16.MT88.4 R104, [R135+UR4+0x4900] ;  /* 0x004900048768783b */ /* 0x000eae0008004200 */
[C---:B----4-:R-:W-:Y:S08]  /*7270*/  HMMA.16816.F32 R68, R100.reuse, R108, R68 ;  /* 0x0000006c6444723c */ /* 0x050ff00000001844 */
[C---:B------:R-:W-:Y:S01]  /*7280*/  HMMA.16816.F32 R72, R100.reuse, R110, R72 ;  /* 0x0000006e6448723c */ /* 0x040fe20000001848 */
[----:B------:R-:W3:Y:S07]  /*7290*/  LDSM.16.MT88.4 R108, [R184+UR4+0x1100] ;  /* 0x00110004b86c783b */ /* 0x000eee0008004200 */
[C---:B------:R-:W-:Y:S08]  /*72a0*/  HMMA.16816.F32 R76, R100.reuse, R112, R76 ;  /* 0x00000070644c723c */ /* 0x040ff0000000184c */
[C---:B------:R-:W-:Y:S01]  /*72b0*/  HMMA.16816.F32 R80, R100.reuse, R114, R80 ;  /* 0x000000726450723c */ /* 0x040fe20000001850 */
[----:B------:R-:W4:Y:S07]  /*72c0*/  LDSM.16.MT88.4 R112, [R135+UR4+0x1100] ;  /* 0x001100048770783b */ /* 0x000f2e0008004200 */
[C---:B--2---:R-:W-:Y:S08]  /*72d0*/  HMMA.16816.F32 R84, R100.reuse, R104, R84 ;  /* 0x000000686454723c */ /* 0x044ff00000001854 */
[C---:B------:R-:W-:Y:S01]  /*72e0*/  HMMA.16816.F32 R88, R100.reuse, R106, R88 ;  /* 0x0000006a6458723c */ /* 0x040fe20000001858 */
[----:B------:R-:W2:Y:S07]  /*72f0*/  LDSM.16.MT88.4 R104, [R184+UR4+0x3100] ;  /* 0x00310004b868783b */ /* 0x000eae0008004200 */
[C---:B------:R-:W-:Y:S08]  /*7300*/  HMMA.16816.F32 R92, R100.reuse, R116, R92 ;  /* 0x00000074645c723c */ /* 0x040ff0000000185c */
[----:B------:R-:W-:Y:S01]  /*7310*/  HMMA.16816.F32 R96, R100, R118, R96 ;  /* 0x000000766460723c */ /* 0x000fe20000001860 */
[----:B------:R-:W5:Y:S06]  /*7320*/  LDSM.16.MT88.4 R116, [R133+0x3100] ;  /* 0x003100008574783b */ /* 0x000f6c0000004200 */
[----:B------:R-:W-:Y:S02]  /*7330*/  F2FP.PACK_AB R100, R225, R226 ;  /* 0x000000e2e164723e */ /* 0x000fe400000000ff */
[----:B------:R-:W-:Y:S03]  /*7340*/  F2FP.PACK_AB R101, R227, R224 ;  /* 0x000000e0e365723e */ /* 0x000fe600000000ff */
[----:B-1----:R-:W-:Y:S02]  /*7350*/  F2FP.PACK_AB R102, R229, R222 ;  /* 0x000000dee566723e */ /* 0x002fe400000000ff */
[----:B------:R-:W-:Y:S07]  /*7360*/  F2FP.PACK_AB R103, R231, R228 ;  /* 0x000000e4e767723e */ /* 0x000fee00000000ff */
[C---:B---3--:R-:W-:Y:S08]  /*7370*/  HMMA.16816.F32 R4, R100.reuse, R108, R4 ;  /* 0x0000006c6404723c */ /* 0x048ff00000001804 */
[C---:B------:R-:W-:Y:S01]  /*7380*/  HMMA.16816.F32 R8, R100.reuse, R110, R8 ;  /* 0x0000006e6408723c */ /* 0x040fe20000001808 */
[----:B------:R-:W1:Y:S07]  /*7390*/  LDSM.16.MT88.4 R108, [R135+UR4+0x3100] ;  /* 0x00310004876c783b */ /* 0x000e6e0008004200 */
[C---:B------:R-:W-:Y:S08]  /*73a0*/  HMMA.16816.F32 R12, R100.reuse, R120, R12 ;  /* 0x00000078640c723c */ /* 0x040ff0000000180c */
[C---:B------:R-:W-:Y:S08]  /*73b0*/  HMMA.16816.F32 R16, R100.reuse, R122, R16 ;  /* 0x0000007a6410723c */ /* 0x040ff00000001810 */
[C---:B----4-:R-:W-:Y:S08]  /*73c0*/  HMMA.16816.F32 R20, R100.reuse, R112, R20 ;  /* 0x000000706414723c */ /* 0x050ff00000001814 */
[C---:B------:R-:W-:Y:S01]  /*73d0*/  HMMA.16816.F32 R24, R100.reuse, R114, R24 ;  /* 0x000000726418723c */ /* 0x040fe20000001818 */
[----:B------:R-:W3:Y:S07]  /*73e0*/  LDSM.16.MT88.4 R112, [R168+0x3100] ;  /* 0x00310000a870783b */ /* 0x000eee0000004200 */
[C---:B------:R-:W-:Y:S08]  /*73f0*/  HMMA.16816.F32 R28, R100.reuse, R124, R28 ;  /* 0x0000007c641c723c */ /* 0x040ff0000000181c */
[C---:B------:R-:W-:Y:S01]  /*7400*/  HMMA.16816.F32 R32, R100.reuse, R126, R32 ;  /* 0x0000007e6420723c */ /* 0x040fe20000001820 */
[----:B------:R-:W-:Y:S07]  /*7410*/  LDSM.16.MT88.4 R124, [R184+UR4+0x1900] ;  /* 0x00190004b87c783b */ /* 0x000fee0008004200 */
[C---:B--2---:R-:W-:Y:S08]  /*7420*/  HMMA.16816.F32 R36, R100.reuse, R104, R36 ;  /* 0x000000686424723c */ /* 0x044ff00000001824 */
[C---:B------:R-:W-:Y:S01]  /*7430*/  HMMA.16816.F32 R40, R100.reuse, R106, R40 ;  /* 0x0000006a6428723c */ /* 0x040fe20000001828 */
[----:B------:R-:W2:Y:S07]  /*7440*/  LDSM.16.MT88.4 R104, [R184+UR4+0x5100] ;  /* 0x00510004b868783b */ /* 0x000eae0008004200 */
[C---:B-----5:R-:W-:Y:S08]  /*7450*/  HMMA.16816.F32 R44, R100.reuse, R116, R44 ;  /* 0x00000074642c723c */ /* 0x060ff0000000182c */
[C---:B------:R-:W-:Y:S01]  /*7460*/  HMMA.16816.F32 R48, R100.reuse, R118, R48 ;  /* 0x000000766430723c */ /* 0x040fe20000001830 */
[----:B------:R-:W4:Y:S07]  /*7470*/  LDSM.16.MT88.4 R116, [R133+0x5100] ;  /* 0x005100008574783b */ /* 0x000f2e0000004200 */
[C---:B-1----:R-:W-:Y:S08]  /*7480*/  HMMA.16816.F32 R52, R100.reuse, R108, R52 ;  /* 0x0000006c6434723c */ /* 0x042ff00000001834 */
[C---:B------:R-:W-:Y:S01]  /*7490*/  HMMA.16816.F32 R56, R100.reuse, R110, R56 ;  /* 0x0000006e6438723c */ /* 0x040fe20000001838 */
[----:B------:R-:W1:Y:S07]  /*74a0*/  LDSM.16.MT88.4 R108, [R135+UR4+0x5100] ;  /* 0x00510004876c783b */ /* 0x000e6e0008004200 */
[C---:B---3--:R-:W-:Y:S08]  /*74b0*/  HMMA.16816.F32 R60, R100.reuse, R112, R60 ;  /* 0x00000070643c723c */ /* 0x048ff0000000183c */
[C---:B------:R-:W-:Y:S01]  /*74c0*/  HMMA.16816.F32 R64, R100.reuse, R114, R64 ;  /* 0x000000726440723c */ /* 0x040fe20000001840 */
[----:B------:R-:W3:Y:S07]  /*74d0*/  LDSM.16.MT88.4 R112, [R168+0x5100] ;  /* 0x00510000a870783b */ /* 0x000eee0000004200 */
[C---:B--2---:R-:W-:Y:S08]  /*74e0*/  HMMA.16816.F32 R68, R100.reuse, R104, R68 ;  /* 0x000000686444723c */ /* 0x044ff00000001844 */
[C---:B------:R-:W-:Y:S01]  /*74f0*/  HMMA.16816.F32 R72, R100.reuse, R106, R72 ;  /* 0x0000006a6448723c */ /* 0x040fe20000001848 */
[----:B------:R-:W-:Y:S07]  /*7500*/  LDSM.16.MT88.4 R104, [R135+UR4+0x1900] ;  /* 0x001900048768783b */ /* 0x000fee0008004200 */
[C---:B----4-:R-:W-:Y:S08]  /*7510*/  HMMA.16816.F32 R76, R100.reuse, R116, R76 ;  /* 0x00000074644c723c */ /* 0x050ff0000000184c */
[C---:B------:R-:W-:Y:S01]  /*7520*/  HMMA.16816.F32 R80, R100.reuse, R118, R80 ;  /* 0x000000766450723c */ /* 0x040fe20000001850 */
[----:B------:R2:W4:Y:S07]  /*7530*/  LDSM.16.MT88.4 R116, [R133+0x1900] ;  /* 0x001900008574783b */ /* 0x00052e0000004200 */
[C---:B-1----:R-:W-:Y:S08]  /*7540*/  HMMA.16816.F32 R84, R100.reuse, R108, R84 ;  /* 0x0000006c6454723c */ /* 0x042ff00000001854 */
[C---:B------:R-:W-:Y:S08]  /*7550*/  HMMA.16816.F32 R88, R100.reuse, R110, R88 ;  /* 0x0000006e6458723c */ /* 0x040ff00000001858 */
[C---:B---3--:R-:W-:Y:S04]  /*7560*/  HMMA.16816.F32 R92, R100.reuse, R112, R92 ;  /* 0x00000070645c723c */ /* 0x048fe8000000185c */
[----:B--2---:R-:W-:Y:S04]  /*7570*/  FADD.FTZ R133, R183, R182 ;  /* 0x000000b6b7857221 */ /* 0x004fe80000010000 */
[----:B------:R-:W-:Y:S04]  /*7580*/  HMMA.16816.F32 R96, R100, R114, R96 ;  /* 0x000000726460723c */ /* 0x000fe80000001860 */
[----:B------:R-:W-:Y:S04]  /*7590*/  FADD.FTZ R133, R220, R133 ;  /* 0x00000085dc857221 */ /* 0x000fe80000010000 */
[C---:B------:R-:W-:Y:S05]  /*75a0*/  HMMA.16816.F32 R128, R136.reuse, R124, R4 ;  /* 0x0000007c8880723c */ /* 0x040fea0000001804 */
[----:B------:R-:W-:Y:S03]  /*75b0*/  FADD.FTZ R224, R224, R133 ;  /* 0x00000085e0e07221 */ /* 0x000fe60000010000 */
[C---:B------:R-:W-:Y:S04]  /*75c0*/  HMMA.16816.F32 R124, R136.reuse, R126, R8 ;  /* 0x0000007e887c723c */ /* 0x040fe80000001808 */
[----:B------:R-:W-:Y:S04]  /*75d0*/  FADD.FTZ R227, R227, R224 ;  /* 0x000000e0e3e37221 */ /* 0x000fe80000010000 */
[C---:B----4-:R-:W-:Y:S04]  /*75e0*/  HMMA.16816.F32 R120, R136.reuse, R116, R12 ;  /* 0x000000748878723c */ /* 0x050fe8000000180c */
[----:B------:R-:W-:Y:S04]  /*75f0*/  FADD.FTZ R228, R228, R227 ;  /* 0x000000e3e4e47221 */ /* 0x000fe80000010000 */
[C---:B------:R-:W-:Y:S04]  /*7600*/  HMMA.16816.F32 R116, R136.reuse, R118, R16 ;  /* 0x000000768874723c */ /* 0x040fe80000001810 */
[----:B------:R-:W-:Y:S04]  /*7610*/  FADD.FTZ R231, R231, R228 ;  /* 0x000000e4e7e77221 */ /* 0x000fe80000010000 */
[C---:B------:R-:W-:Y:S04]  /*7620*/  HMMA.16816.F32 R112, R136.reuse, R104, R20 ;  /* 0x000000688870723c */ /* 0x040fe80000001814 */
[----:B------:R-:W-:Y:S04]  /*7630*/  FADD.FTZ R232, R232, R231 ;  /* 0x000000e7e8e87221 */ /* 0x000fe80000010000 */
[C---:B------:R-:W-:Y:S04]  /*7640*/  HMMA.16816.F32 R108, R136.reuse, R106, R24 ;  /* 0x0000006a886c723c */ /* 0x040fe80000001818 */
[----:B------:R-:W-:Y:S04]  /*7650*/  FADD.FTZ R235, R235, R232 ;  /* 0x000000e8ebeb7221 */ /* 0x000fe80000010000 */
[C---:B------:R-:W-:Y:S04]  /*7660*/  HMMA.16816.F32 R104, R136.reuse, R140, R28 ;  /* 0x0000008c8868723c */ /* 0x040fe8000000181c */
[----:B------:R-:W-:Y:S04]  /*7670*/  FADD.FTZ R236, R236, R235 ;  /* 0x000000ebecec7221 */ /* 0x000fe80000010000 */
[C---:B------:R-:W-:Y:S01]  /*7680*/  HMMA.16816.F32 R100, R136.reuse, R142, R32 ;  /* 0x0000008e8864723c */ /* 0x040fe20000001820 */
[----:B------:R-:W1:Y:S03]  /*7690*/  LDSM.16.MT88.4 R32, [R135+UR4+0x5900] ;  /* 0x005900048720783b */ /* 0x000e660008004200 */
[----:B------:R-:W-:Y:S04]  /*76a0*/  FADD.FTZ R221, R239, R236 ;  /* 0x000000ecefdd7221 */ /* 0x000fe80000010000 */
        /* <DEDUP_REMOVED lines=13> */
[C---:B-1----:R-:W-:Y:S07]  /*7780*/  HMMA.16816.F32 R84, R136.reuse, R32, R84 ;  /* 0x000000208854723c */ /* 0x042fee0000001854 */
[----:B------:R-:W-:Y:S01]  /*7790*/  FADD.FTZ R33, R181, R178 ;  /* 0x000000b2b5217221 */ /* 0x000fe20000010000 */
[C---:B------:R-:W-:Y:S04]  /*77a0*/  HMMA.16816.F32 R88, R136.reuse, R34, R88 ;  /* 0x000000228858723c */ /* 0x040fe80000001858 */
[----:B------:R-:W-:Y:S04]  /*77b0*/  FADD.FTZ R33, R218, R33 ;  /* 0x00000021da217221 */ /* 0x000fe80000010000 */
[C---:B--2---:R-:W-:Y:S04]  /*77c0*/  HMMA.16816.F32 R92, R136.reuse, R140, R92 ;  /* 0x0000008c885c723c */ /* 0x044fe8000000185c */
[----:B------:R-:W-:Y:S01]  /*77d0*/  FADD.FTZ R226, R226, R33 ;  /* 0x00000021e2e27221 */ /* 0x000fe20000010000 */
[----:B------:R-:W-:Y:S03]  /*77e0*/  IADD3 R33, R219, -0x2, RZ ;  /* 0xfffffffedb217810 */ /* 0x000fe60007ffe0ff */
[----:B------:R-:W-:Y:S01]  /*77f0*/  FADD.FTZ R225, R225, R226 ;  /* 0x000000e2e1e17221 */ /* 0x000fe20000010000 */
[----:B------:R-:W-:Y:S03]  /*7800*/  HMMA.16816.F32 R96, R136, R142, R96 ;  /* 0x0000008e8860723c */ /* 0x000fe60000001860 */
[----:B------:R-:W-:Y:S01]  /*7810*/  FADD.FTZ R222, R222, R225 ;  /* 0x000000e1dede7221 */ /* 0x000fe20000010000 */
[----:B------:R-:W-:Y:S03]  /*7820*/  ISETP.GE.AND P0, PT, R33, R196, PT ;  /* 0x000000c42100720c */ /* 0x000fe60003f06270 */
[----:B------:R-:W-:Y:S05]  /*7830*/  FADD.FTZ R229, R229, R222 ;  /* 0x000000dee5e57221 */ /* 0x000fea0000010000 */
[----:B------:R-:W-:Y:S04]  /*7840*/  FADD.FTZ R230, R230, R229 ;  /* 0x000000e5e6e67221 */ /* 0x000fe80000010000 */
[----:B------:R-:W-:Y:S04]  /*7850*/  FADD.FTZ R233, R233, R230 ;  /* 0x000000e6e9e97221 */ /* 0x000fe80000010000 */
[----:B------:R-:W-:Y:S04]  /*7860*/  FADD.FTZ R234, R234, R233 ;  /* 0x000000e9eaea7221 */ /* 0x000fe80000010000 */
[----:B------:R-:W-:Y:S01]  /*7870*/  FADD.FTZ R223, R237, R234 ;  /* 0x000000eaeddf7221 */ /* 0x000fe20000010000 */
[----:B------:R-:W-:-:S05]  /*7880*/  @!P0 BRA `(.L_x_1522) ;  /* 0x000003f000008947 */ /* 0x000fca0003800000 */
[----:B------:R-:W-:Y:S01]  /*7890*/  ISETP.NE.AND P2, PT, R197, 0x1, PT ;  /* 0x00000001c500780c */ /* 0x000fe20003f45270 */
[----:B------:R-:W-:Y:S01]  /*78a0*/  IMAD R5, R219, 0x40, R203 ;  /* 0x00000040db057824 */ /* 0x000fe200078e02cb */
[----:B------:R-:W-:Y:S01]  /*78b0*/  SEL R4, RZ, 0x10, P5 ;  /* 0x00000010ff047807 */ /* 0x000fe20002800000 */
[----:B------:R-:W-:Y:S03]  /*78c0*/  IMAD.MOV.U32 R199, RZ, RZ, RZ ;  /* 0x000000ffffc77224 */ /* 0x000fe600078e00ff */
[----:B------:R-:W-:Y:S05]  /*78d0*/  IADD3 R200, R5, -0x80, R202 ;  /* 0xffffff8005c87810 */ /* 0x000fea0007ffe0ca */
[----:B------:R-:W-:Y:S02]  /*78e0*/  IMAD.MOV.U32 R0, RZ, RZ, R200 ;  /* 0x000000ffff007224 */ /* 0x000fe400078e00c8 */
[----:B------:R-:W-:Y:S05]  /*78f0*/  @P2 IMAD.HI.U32 R2, R200, c[0x0][0x2bc], RZ ;  /* 0x0000af00c8022a27 */ /* 0x000fea00078e00ff */
[----:B------:R-:W-:Y:S02]  /*7900*/  @P2 SHF.R.U32.HI R0, RZ, c[0x0][0x2c0], R2 ;  /* 0x0000b000ff002a19 */ /* 0x000fe40000011602 */
[----:B------:R-:W-:Y:S02]  /*7910*/  ISETP.NE.U32.AND P2, PT, R4, RZ, PT ;  /* 0x000000ff0400720c */ /* 0x000fe40003f45070 */
[C---:B------:R-:W-:Y:S04]  /*7920*/  @!P3 IADD3 R5, P0, R0.reuse, R210, RZ ;  /* 0x000000d20005b210 */ /* 0x040fe80007f1e0ff */
[----:B------:R-:W-:Y:S02]  /*7930*/  @!P3 LEA.HI.X.SX32 R2, R0, R195, 0x1, P0 ;  /* 0x000000c30002b211 */ /* 0x000fe400000f0eff */
[C---:B------:R-:W-:Y:S04]  /*7940*/  @!P3 LEA R10, P0, R5.reuse, c[0x0][0x2a0], 0x2 ;  /* 0x0000a800050aba11 */ /* 0x040fe800078010ff */
[----:B------:R-:W-:Y:S01]  /*7950*/  @!P3 LEA.HI.X R11, R5, c[0x0][0x2a4], R2, 0x2, P0 ;  /* 0x0000a900050bba11 */ /* 0x000fe200000f1402 */
[----:B------:R-:W-:Y:S01]  /*7960*/  IMAD.MOV R5, RZ, RZ, -R0 ;  /* 0x000000ffff057224 */ /* 0x000fe200078e0a00 */
[----:B------:R-:W-:Y:S03]  /*7970*/  SEL R2, RZ, 0x10, P4 ;  /* 0x00000010ff027807 */ /* 0x000fe60002000000 */
[----:B------:R-:W2:Y:S01]  /*7980*/  @!P3 LDG.E R199, [R10.64] ;  /* 0x000000060ac7b981 */ /* 0x000ea2000c1e1900 */
[----:B------:R-:W-:Y:S01]  /*7990*/  IADD3 R6, -R2, 0x10, RZ ;  /* 0x0000001002067810 */ /* 0x000fe20007ffe1ff */
[----:B------:R-:W-:Y:S03]  /*79a0*/  IMAD R200, R5, c[0x0][0x2b8], R200 ;  /* 0x0000ae0005c87a24 */ /* 0x000fe600078e02c8 */
[----:B------:R-:W-:Y:S01]  /*79b0*/  LOP3.LUT R6, R6, 0xf, RZ, 0xc0, !PT ;  /* 0x0000000f06067812 */ /* 0x000fe200078ec0ff */
[----:B------:R-:W-:Y:S01]  /*79c0*/  IMAD.WIDE.U32 R8, R200, c[0x0][0x1e0], RZ ;  /* 0x00007800c8087a25 */ /* 0x000fe200078e00ff */
[----:B------:R-:W-:Y:S05]  /*79d0*/  SHF.R.S32.HI R0, RZ, 0x1f, R200 ;  /* 0x0000001fff007819 */ /* 0x000fea00000114c8 */
        /* <DEDUP_REMOVED lines=11> */
[----:B------:R-:W1:Y:S01]  /*7a90*/  SHFL.IDX PT, R7, R14, 0x1, 0x181f ;  /* 0x00381f000e077f89 */ /* 0x000e6200000e0000 */
[----:B------:R-:W-:Y:S02]  /*7aa0*/  SEL R0, RZ, 0x10, P6 ;  /* 0x00000010ff007807 */ /* 0x000fe40003000000 */
[----:B------:R-:W-:Y:S01]  /*7ab0*/  IADD3 R5, -R4, 0x10, RZ ;  /* 0x0000001004057810 */ /* 0x000fe20007ffe1ff */
[----:B------:R-:W2:Y:S03]  /*7ac0*/  SHFL.IDX PT, R9, R10, 0x1, 0x181f ;  /* 0x00381f000a097f89 */ /* 0x000ea600000e0000 */
[----:B------:R-:W-:Y:S01]  /*7ad0*/  LOP3.LUT R5, R5, 0xf, RZ, 0xc0, !PT ;  /* 0x0000000f05057812 */ /* 0x000fe200078ec0ff */
[----:B------:R3:W4:Y:S04]  /*7ae0*/  SHFL.IDX PT, R8, R14, RZ, 0x181f ;  /* 0x00181fff0e087589 */ /* 0x00072800000e0000 */
[----:B------:R-:W5:Y:S01]  /*7af0*/  SHFL.IDX PT, R11, R10, RZ, 0x181f ;  /* 0x00181fff0a0b7589 */ /* 0x000f6200000e0000 */
[----:B-1----:R-:W-:Y:S02]  /*7b00*/  IADD3 R12, P1, P0, R5, R7, R212 ;  /* 0x00000007050c7210 */ /* 0x002fe4000783e0d4 */
[----:B------:R-:W-:Y:S02]  /*7b10*/  IADD3 R5, -R0, 0x10, RZ ;  /* 0x0000001000057810 */ /* 0x000fe40007ffe1ff */
[----:B--2---:R-:W-:Y:S02]  /*7b20*/  IADD3.X R13, RZ, R9, R213, P1, P0 ;  /* 0x00000009ff0d7210 */ /* 0x004fe40000fe04d5 */
[----:B---3--:R-:W-:Y:S02]  /*7b30*/  IADD3 R14, P1, P0, R6, R7, R215 ;  /* 0x00000007060e7210 */ /* 0x008fe4000783e0d7 */
[----:B------:R-:W-:Y:S01]  /*7b40*/  LOP3.LUT R6, R5, 0xf, RZ, 0xc0, !PT ;  /* 0x0000000f05067812 */ /* 0x000fe200078ec0ff */
[----:B------:R-:W-:Y:S01]  /*7b50*/  IMAD R5, R217, 0x3000, R201 ;  /* 0x00003000d9057824 */ /* 0x000fe200078e02c9 */
[----:B------:R-:W-:Y:S02]  /*7b60*/  IADD3.X R15, RZ, R9, R216, P1, P0 ;  /* 0x00000009ff0f7210 */ /* 0x000fe40000fe04d8 */
[----:B------:R-:W-:Y:S01]  /*7b70*/  IADD3 R16, P1, P0, R6, R7, R205 ;  /* 0x0000000706107210 */ /* 0x000fe2000783e0cd */
[----:B------:R-:W-:Y:S03]  /*7b80*/  IMAD.SHL.U32 R7, R5, 0x2, RZ ;  /* 0x0000000205077824 */ /* 0x000fe600078e00ff */
[----:B------:R-:W-:Y:S02]  /*7b90*/  IADD3.X R17, RZ, R9, R214, P1, P0 ;  /* 0x00000009ff117210 */ /* 0x000fe40000fe04d6 */
[----:B----4-:R-:W-:Y:S02]  /*7ba0*/  IADD3 R20, P1, R212, R8, RZ ;  /* 0x00000008d4147210 */ /* 0x010fe40007f3e0ff */
[----:B------:R-:W-:Y:S03]  /*7bb0*/  IADD3 R18, P0, R8, R215, RZ ;  /* 0x000000d708127210 */ /* 0x000fe60007f1e0ff */
[----:B-----5:R-:W-:Y:S01]  /*7bc0*/  IMAD.X R21, R213, 0x1, R11, P1 ;  /* 0x00000001d5157824 */ /* 0x020fe200008e060b */
[----:B------:R-:W-:Y:S01]  /*7bd0*/  ISETP.NE.U32.AND P1, PT, R2, RZ, PT ;  /* 0x000000ff0200720c */ /* 0x000fe20003f25070 */
[C---:B------:R-:W-:Y:S01]  /*7be0*/  IMAD.X R19, R11.reuse, 0x1, R216, P0 ;  /* 0x000000010b137824 */ /* 0x040fe200000e06d8 */
[----:B------:R-:W-:Y:S02]  /*7bf0*/  IADD3 R8, P0, R8, R205, RZ ;  /* 0x000000cd08087210 */ /* 0x000fe40007f1e0ff */
[----:B------:R1:W-:Y:S03]  /*7c00*/  LDGSTS.E.BYPASS.LTC128B.128 [R7+0xc100], [R20.64], !P5 ;  /* 0x0c10000014077fae */ /* 0x0003e6000e901d46 */
[----:B------:R-:W-:Y:S01]  /*7c10*/  IMAD.X R9, R11, 0x1, R214, P0 ;  /* 0x000000010b097824 */ /* 0x000fe200000e06d6 */
[----:B------:R1:W-:Y:S01]  /*7c20*/  LDGSTS.E.BYPASS.LTC128B.128 [R7+0xe100], [R18.64], !P4 ;  /* 0x0e10000012077fae */ /* 0x0003e2000e101d46 */
[----:B------:R-:W-:Y:S03]  /*7c30*/  ISETP.NE.U32.AND P0, PT, R0, RZ, PT ;  /* 0x000000ff0000720c */ /* 0x000fe60003f05070 */
[----:B------:R1:W-:Y:S04]  /*7c40*/  LDGSTS.E.BYPASS.LTC128B.128 [R7+0x10100], [R8.64], !P6 ;  /* 0x1010000008077fae */ /* 0x0003e8000f101d46 */
[----:B------:R1:W-:Y:S04]  /*7c50*/  LDGSTS.E.BYPASS.LTC128B.128.ZFILL [R7+0xd100], [R12.64], P2 ;  /* 0x0d1000000c077fae */ /* 0x0003e80009141d46 */
[----:B------:R1:W-:Y:S04]  /*7c60*/  LDGSTS.E.BYPASS.LTC128B.128.ZFILL [R7+0xf100], [R14.64], P1 ;  /* 0x0f1000000e077fae */ /* 0x0003e80008941d46 */
[----:B------:R1:W-:Y:S02]  /*7c70*/  LDGSTS.E.BYPASS.LTC128B.128.ZFILL [R7+0x11100], [R16.64], P0 ;  /* 0x1110000010077fae */ /* 0x0003e40008141d46 */
.L_x_1522:
[----:B------:R-:W-:Y:S01]  /*7c80*/  UIADD3 UR4, UR5, 0x1, URZ ;  /* 0x0000000105047890 */ /* 0x000fe2000fffe03f */
[----:B------:R-:W0:Y:S01]  /*7c90*/  LDGDEPBAR ;  /* 0x00000000000079af */ /* 0x000e220000000000 */
[----:B------:R-:W-:Y:S01]  /*7ca0*/  UISETP.GE.AND UP0, UPT, UR5, 0x1, UPT ;  /* 0x000000010500788c */ /* 0x000fe2000bf06270 */
[----:B------:R-:W-:Y:S01]  /*7cb0*/  ISETP.GE.AND P0, PT, R196, R219, PT ;  /* 0x000000dbc400720c */ /* 0x000fe20003f06270 */
[----:B------:R-:W-:Y:S01]  /*7cc0*/  IMAD.MOV.U32 R0, RZ, RZ, R3 ;  /* 0x000000ffff007224 */ /* 0x000fe200078e0003 */
[----:B------:R-:W-:Y:S01]  /*7cd0*/  IADD3 R219, R219, -0x1, RZ ;  /* 0xffffffffdbdb7810 */ /* 0x000fe20007ffe0ff */
[----:B------:R-:W-:Y:S01]  /*7ce0*/  USEL UR5, UR4, URZ, !UP0 ;  /* 0x0000003f04057287 */ /* 0x000fe2000c000000 */
[----:B------:R-:W-:Y:S09]  /*7cf0*/  IMAD.MOV.U32 R133, RZ, RZ, R132 ;  /* 0x000000ffff857224 */ /* 0x000ff200078e0084 */
[----:B------:R-:W-:-:S05]  /*7d00*/  @!P0 BRA `(.L_x_1523) ;  /* 0xffffd05000008947 */ /* 0x000fca000383ffff */
.L_x_1520:
[----:B------:R-:W2:Y:S01]  /*7d10*/  SHFL.BFLY PT, R6, R223, 0x2, 0x1f ;  /* 0x0c401f00df067f89 */ /* 0x000ea200000e0000 */
[----:B------:R-:W-:-:S03]  /*7d20*/  PLOP3.LUT P2, PT, PT, PT, PT, 0x8, 0x0 ;  /* 0x000000000000781c */ /* 0x000fc60003f4e170 */
[----:B------:R-:W3:Y:S01]  /*7d30*/  SHFL.BFLY PT, R0, R221, 0x2, 0x1f ;  /* 0x0c401f00dd007f89 */ /* 0x000ee200000e0000 */
[----:B--2---:R-:W-:Y:S02]  /*7d40*/  FADD.FTZ R6, R6, R223 ;  /* 0x000000df06067221 */ /* 0x004fe40000010000 */
[----:B-1-3--:R-:W-:-:S03]  /*7d50*/  FADD.FTZ R7, R0, R221 ;  /* 0x000000dd00077221 */ /* 0x00afc60000010000 */
        /* <DEDUP_REMOVED lines=118> */
.L_x_1510:
[----:B------:R-:W-:Y:S05]  /*84c0*/  @P2 BRA `(.L_x_1524) ;  /* 0x000018f000002947 */ /* 0x000fea0003800000 */
[----:B-1----:R-:W1:Y:S01]  /*84d0*/  S2R R9, SR_TID.X ;  /* 0x0000000000097919 */ /* 0x002e620000002100 */
[----:B------:R-:W-:Y:S01]  /*84e0*/  SHF.R.S32.HI R11, RZ, 0x1f, R204 ;  /* 0x0000001fff0b7819 */ /* 0x000fe200000114cc */
[----:B------:R-:W-:Y:S01]  /*84f0*/  IMAD.WIDE.U32 R14, R204, c[0x0][0x4d0], RZ ;  /* 0x00013400cc0e7a25 */ /* 0x000fe200078e00ff */
[----:B------:R-:W-:Y:S01]  /*8500*/  MOV R12, c[0x0][0x4e8] ;  /* 0x00013a00000c7a02 */ /* 0x000fe20000000f00 */
[----:B------:R-:W2:Y:S01]  /*8510*/  S2R R3, SR_CTAID.Y ;  /* 0x0000000000037919 */ /* 0x000ea20000002600 */
[----:B------:R-:W-:Y:S01]  /*8520*/  BSSY B0, `(.L_x_1525) ;  /* 0x00000f6000007945 */ /* 0x000fe20003800000 */
[----:B------:R-:W-:-:S02]  /*8530*/  IMAD R13, R11, c[0x0][0x4d0], RZ ;  /* 0x000134000b0d7a24 */ /* 0x000fc400078e02ff */
[----:B------:R-:W-:Y:S01]  /*8540*/  BAR.SYNC.DEFER_BLOCKING 0x1, 0x100 ;  /* 0x0044000000007b1d */ /* 0x000fe20000010000 */
[----:B------:R-:W-:Y:S01]  /*8550*/  IMAD.MOV R6, RZ, RZ, -R204 ;  /* 0x000000ffff067224 */ /* 0x000fe200078e0acc */
[----:B------:R-:W-:Y:S01]  /*8560*/  ISETP.NE.AND P1, PT, R12, 0x1, PT ;  /* 0x000000010c00780c */ /* 0x000fe20003f25270 */
[----:B------:R-:W-:Y:S02]  /*8570*/  IMAD R13, R204, c[0x0][0x4d4], R13 ;  /* 0x00013500cc0d7a24 */ /* 0x000fe400078e020d */
[----:B------:R-:W-:Y:S01]  /*8580*/  IMAD R11, R11, c[0x0][0x438], RZ ;  /* 0x00010e000b0b7a24 */ /* 0x000fe200078e02ff */
[----:B------:R-:W3:Y:S01]  /*8590*/  S2R R7, SR_CTAID.Z ;  /* 0x0000000000077919 */ /* 0x000ee20000002700 */
[----:B------:R-:W-:-:S03]  /*85a0*/  IMAD.IADD R15, R15, 0x1, R13 ;  /* 0x000000010f0f7824 */ /* 0x000fc600078e020d */
[----:B------:R-:W4:Y:S01]  /*85b0*/  S2R R0, SR_CTAID.X ;  /* 0x0000000000007919 */ /* 0x000f220000002500 */
[----:B-1----:R-:W-:-:S04]  /*85c0*/  SHF.R.S32.HI R8, RZ, 0x1f, R9 ;  /* 0x0000001fff087819 */ /* 0x002fc80000011409 */
[-C--:B------:R-:W-:Y:S01]  /*85d0*/  LEA.HI R4, R8, R9.reuse, RZ, 0x5 ;  /* 0x0000000908047211 */ /* 0x080fe200078f28ff */
[----:B--2---:R-:W-:Y:S01]  /*85e0*/  IMAD R6, R6, c[0x0][0x550], R3 ;  /* 0x0001540006067a24 */ /* 0x004fe200078e0203 */
[-C--:B------:R-:W-:Y:S02]  /*85f0*/  LEA.HI R8, R8, R9.reuse, RZ, 0x2 ;  /* 0x0000000908087211 */ /* 0x080fe400078f10ff */
[--C-:B------:R-:W-:Y:S02]  /*8600*/  SHF.R.S32.HI R13, RZ, 0x5, R4.reuse ;  /* 0x00000005ff0d7819 */ /* 0x100fe40000011404 */
[----:B------:R-:W-:Y:S02]  /*8610*/  SHF.R.S32.HI R10, RZ, 0x1f, R4 ;  /* 0x0000001fff0a7819 */ /* 0x000fe40000011404 */
[----:B------:R-:W-:Y:S02]  /*8620*/  LOP3.LUT R4, R4, 0xffffffe0, RZ, 0xc0, !PT ;  /* 0xffffffe004047812 */ /* 0x000fe400078ec0ff */
[----:B------:R-:W-:Y:S01]  /*8630*/  LOP3.LUT R8, R8, 0xfffffffc, RZ, 0xc0, !PT ;  /* 0xfffffffc08087812 */ /* 0x000fe200078ec0ff */
[----:B---3--:R-:W-:Y:S01]  /*8640*/  IMAD.WIDE.U32 R14, R7, c[0x0][0x4d8], R14 ;  /* 0x00013600070e7a25 */ /* 0x008fe200078e000e */
[----:B------:R-:W-:-:S02]  /*8650*/  IADD3 R4, -R4, R9, RZ ;  /* 0x0000000904047210 */ /* 0x000fc40007ffe1ff */
[----:B------:R-:W-:Y:S01]  /*8660*/  LEA.HI R10, R10, R13, RZ, 0x3 ;  /* 0x0000000d0a0a7211 */ /* 0x000fe200078f18ff */
[----:B------:R-:W-:Y:S01]  /*8670*/  IMAD.IADD R9, R9, 0x1, -R8 ;  /* 0x0000000109097824 */ /* 0x000fe200078e0a08 */
[----:B------:R-:W-:Y:S01]  /*8680*/  SHF.R.S32.HI R3, RZ, 0x1f, R4 ;  /* 0x0000001fff037819 */ /* 0x000fe20000011404 */
[----:B------:R-:W-:Y:S01]  /*8690*/  IMAD R8, R204, c[0x0][0x43c], R11 ;  /* 0x00010f00cc087a24 */ /* 0x000fe200078e020b */
[----:B------:R-:W-:Y:S01]  /*86a0*/  LOP3.LUT R10, R10, 0xffffff8, RZ, 0xc0, !PT ;  /* 0x0ffffff80a0a7812 */ /* 0x000fe200078ec0ff */
[----:B------:R-:W-:Y:S01]  /*86b0*/  IMAD.WIDE.U32 R204, R204, c[0x0][0x438], RZ ;  /* 0x00010e00cccc7a25 */ /* 0x000fe200078e00ff */
[----:B------:R-:W-:Y:S02]  /*86c0*/  LEA.HI R3, R3, R4, RZ, 0x2 ;  /* 0x0000000403037211 */ /* 0x000fe400078f10ff */
[----:B------:R-:W-:Y:S01]  /*86d0*/  LEA.HI R16, R9, R9, RZ, 0x1 ;  /* 0x0000000909107211 */ /* 0x000fe200078f08ff */
[----:B------:R-:W-:Y:S01]  /*86e0*/  IMAD.IADD R10, R13, 0x1, -R10 ;  /* 0x000000010d0a7824 */ /* 0x000fe200078e0a0a */
[----:B------:R-:W-:Y:S01]  /*86f0*/  SHF.R.S32.HI R13, RZ, 0x2, R3 ;  /* 0x00000002ff0d7819 */ /* 0x000fe20000011403 */
[----:B------:R-:W-:Y:S01]  /*8700*/  IMAD.IADD R205, R205, 0x1, R8 ;  /* 0x00000001cdcd7824 */ /* 0x000fe200078e0208 */
[----:B------:R-:W-:-:S02]  /*8710*/  LOP3.LUT R16, R16, 0x1ffffffe, RZ, 0xc0, !PT ;  /* 0x1ffffffe10107812 */ /* 0x000fc400078ec0ff */
[----:B------:R-:W-:Y:S01]  /*8720*/  SHF.R.S32.HI R11, RZ, 0x1f, R7 ;  /* 0x0000001fff0b7819 */ /* 0x000fe20000011407 */
[----:B------:R-:W-:Y:S01]  /*8730*/  IMAD R13, R10, 0x10, R13 ;  /* 0x000000100a0d7824 */ /* 0x000fe200078e020d */
[----:B------:R-:W-:Y:S01]  /*8740*/  IADD3 R16, R9, -R16, RZ ;  /* 0x8000001009107210 */ /* 0x000fe20007ffe0ff */
[----:B------:R-:W-:Y:S01]  /*8750*/  IMAD.WIDE.U32 R204, R7, c[0x0][0x440], R204 ;  /* 0x0001100007cc7a25 */ /* 0x000fe200078e00cc */
[----:B------:R-:W-:Y:S02]  /*8760*/  LOP3.LUT R3, R3, 0x7ffffffc, RZ, 0xc0, !PT ;  /* 0x7ffffffc03037812 */ /* 0x000fe400078ec0ff */
[----:B------:R-:W-:Y:S01]  /*8770*/  LEA R9, R16, R13, 0x3 ;  /* 0x0000000d10097211 */ /* 0x000fe200078e18ff */
[C---:B------:R-:W-:Y:S02]  /*8780*/  IMAD R8, R11.reuse, c[0x0][0x4d8], RZ ;  /* 0x000136000b087a24 */ /* 0x040fe400078e02ff */
[----:B------:R-:W-:Y:S02]  /*8790*/  IMAD R10, R11, c[0x0][0x440], RZ ;  /* 0x000110000b0a7a24 */ /* 0x000fe400078e02ff */
[----:B------:R-:W-:-:S02]  /*87a0*/  IMAD R8, R7, c[0x0][0x4dc], R8 ;  /* 0x0001370007087a24 */ /* 0x000fc400078e0208 */
[C---:B----4-:R-:W-:Y:S01]  /*87b0*/  IMAD R9, R0.reuse, 0x80, R9 ;  /* 0x0000008000097824 */ /* 0x050fe200078e0209 */
[----:B------:R-:W-:Y:S01]  /*87c0*/  LEA R0, R0, R13, 0x7 ;  /* 0x0000000d00007211 */ /* 0x000fe200078e38ff */
[----:B------:R-:W-:Y:S01]  /*87d0*/  IMAD R10, R7, c[0x0][0x444], R10 ;  /* 0x00011100070a7a24 */ /* 0x000fe200078e020a */
[----:B------:R-:W-:Y:S01]  /*87e0*/  IADD3 R15, R15, R8, RZ ;  /* 0x000000080f0f7210 */ /* 0x000fe20007ffe0ff */
[----:B------:R-:W-:Y:S01]  /*87f0*/  @P1 IMAD.HI.U32 R8, R9, c[0x0][0x4ec], RZ ;  /* 0x00013b0009081a27 */ /* 0x000fe200078e00ff */
[----:B------:R-:W-:-:S03]  /*8800*/  SHF.R.S32.HI R7, RZ, 0x1f, R6 ;  /* 0x0000001fff077819 */ /* 0x000fc60000011406 */
[----:B------:R-:W-:Y:S01]  /*8810*/  IMAD.IADD R205, R205, 0x1, R10 ;  /* 0x00000001cdcd7824 */ /* 0x000fe200078e020a */
[----:B------:R-:W-:Y:S01]  /*8820*/  MOV R10, R9 ;  /* 0x00000009000a7202 */ /* 0x000fe20000000f00 */
[C---:B------:R-:W-:Y:S01]  /*8830*/  IMAD R11, R7.reuse, c[0x0][0x4e0], RZ ;  /* 0x00013800070b7a24 */ /* 0x040fe200078e02ff */
[----:B------:R-:W-:Y:S01]  /*8840*/  @P1 SHF.R.U32.HI R10, RZ, c[0x0][0x4f0], R8 ;  /* 0x00013c00ff0a1a19 */ /* 0x000fe20000011608 */
[----:B------:R-:W-:Y:S02]  /*8850*/  IMAD R7, R7, c[0x0][0x448], RZ ;  /* 0x0001120007077a24 */ /* 0x000fe400078e02ff */
[C---:B------:R-:W-:Y:S02]  /*8860*/  IMAD R11, R6.reuse, c[0x0][0x4e4], R11 ;  /* 0x00013900060b7a24 */ /* 0x040fe400078e020b */
[----:B------:R-:W-:Y:S02]  /*8870*/  IMAD.MOV R8, RZ, RZ, -R10 ;  /* 0x000000ffff087224 */ /* 0x000fe400078e0a0a */
[----:B------:R-:W-:-:S02]  /*8880*/  IMAD R7, R6, c[0x0][0x44c], R7 ;  /* 0x0001130006077a24 */ /* 0x000fc400078e0207 */
[----:B------:R-:W-:-:S04]  /*8890*/  IMAD.WIDE.U32 R204, R6, c[0x0][0x448], R204 ;  /* 0x0001120006cc7a25 */ /* 0x000fc800078e00cc */
[----:B------:R-:W-:Y:S01]  /*88a0*/  IMAD.WIDE.U32 R16, R6, c[0x0][0x4e0], R14 ;  /* 0x0001380006107a25 */ /* 0x000fe200078e000e */
[----:B------:R-:W-:-:S03]  /*88b0*/  MOV R14, R9 ;  /* 0x00000009000e7202 */ /* 0x000fc60000000f00 */
[----:B------:R-:W-:-:S04]  /*88c0*/  @P1 IMAD.HI.U32 R6, R9, c[0x0][0x4ec], RZ ;  /* 0x00013b0009061a27 */ /* 0x000fc800078e00ff */
[----:B------:R-:W-:Y:S01]  /*88d0*/  IMAD R8, R8, c[0x0][0x4e8], R9 ;  /* 0x00013a0008087a24 */ /* 0x000fe200078e0209 */
[----:B------:R-:W-:Y:S01]  /*88e0*/  @P1 SHF.R.U32.HI R14, RZ, c[0x0][0x4f0], R6 ;  /* 0x00013c00ff0e1a19 */ /* 0x000fe20000011606 */
[----:B------:R-:W-:Y:S01]  /*88f0*/  IMAD.IADD R205, R205, 0x1, R7 ;  /* 0x00000001cdcd7824 */ /* 0x000fe200078e0207 */
[----:B------:R-:W-:Y:S01]  /*8900*/  SHF.R.S32.HI R7, RZ, 0x1f, R10 ;  /* 0x0000001fff077819 */ /* 0x000fe2000001140a */
[----:B------:R-:W-:Y:S01]  /*8910*/  IMAD R13, R12, c[0x0][0x388], RZ ;  /* 0x0000e2000c0d7a24 */ /* 0x000fe200078e02ff */
[----:B------:R-:W-:Y:S01]  /*8920*/  IADD3 R10, P0, R10, R16, RZ ;  /* 0x000000100a0a7210 */ /* 0x000fe20007f1e0ff */
[----:B------:R-:W-:Y:S01]  /*8930*/  IMAD.WIDE.U32 R204, R14, c[0x0][0x430], R204 ;  /* 0x00010c000ecc7a25 */ /* 0x000fe200078e00cc */
[----:B------:R-:W-:Y:S02]  /*8940*/  SHF.R.S32.HI R6, RZ, 0x1f, R8 ;  /* 0x0000001fff067819 */ /* 0x000fe40000011408 */
[----:B------:R-:W-:Y:S01]  /*8950*/  IADD3.X R11, R7, R17, R11, P0, !PT ;  /* 0x00000011070b7210 */ /* 0x000fe200007fe40b */
[----:B------:R-:W-:Y:S01]  /*8960*/  IMAD.IADD R3, R4, 0x1, -R3 ;  /* 0x0000000104037824 */ /* 0x000fe200078e0a03 */
[----:B------:R-:W-:Y:S01]  /*8970*/  IADD3 R16, -R14, RZ, RZ ;  /* 0x000000ff0e107210 */ /* 0x000fe20007ffe1ff */
[----:B------:R-:W-:Y:S01]  /*8980*/  IMAD R7, R6, c[0x0][0x4c8], RZ ;  /* 0x0001320006077a24 */ /* 0x000fe200078e02ff */
[----:B------:R-:W-:Y:S01]  /*8990*/  SHF.R.S32.HI R6, RZ, 0x1f, R14 ;  /* 0x0000001fff067819 */ /* 0x000fe2000001140e */
[----:B------:R-:W-:-:S04]  /*89a0*/  IMAD.WIDE.U32 R10, R8, c[0x0][0x4c8], R10 ;  /* 0x00013200080a7a25 */ /* 0x000fc800078e000a */
[----:B------:R-:W-:Y:S02]  /*89b0*/  IMAD R7, R8, c[0x0][0x4cc], R7 ;  /* 0x0001330008077a24 */ /* 0x000fe400078e0207 */
[----:B------:R-:W-:Y:S02]  /*89c0*/  IMAD R16, R16, c[0x0][0x4e8], R9 ;  /* 0x00013a0010107a24 */ /* 0x000fe400078e0209 */
[----:B------:R-:W-:Y:S01]  /*89d0*/  IMAD R9, R6, c[0x0][0x430], RZ ;  /* 0x00010c0006097a24 */ /* 0x000fe200078e02ff */
[----:B------:R-:W-:Y:S01]  /*89e0*/  LEA R6, P0, R10, c[0x0][0x4a8], 0x2 ;  /* 0x00012a000a067a11 */ /* 0x000fe200078010ff */
[----:B------:R-:W-:Y:S01]  /*89f0*/  IMAD.IADD R7, R11, 0x1, R7 ;  /* 0x000000010b077824 */ /* 0x000fe200078e0207 */
[----:B------:R-:W-:Y:S01]  /*8a00*/  SHF.R.S32.HI R8, RZ, 0x1f, R16 ;  /* 0x0000001fff087819 */ /* 0x000fe20000011410 */
[----:B------:R-:W-:Y:S02]  /*8a10*/  IMAD R9, R14, c[0x0][0x434], R9 ;  /* 0x00010d000e097a24 */ /* 0x000fe400078e0209 */
[----:B------:R-:W-:Y:S01]  /*8a20*/  SHFL.IDX PT, R14, R6, 0x1, 0x1c1f ;  /* 0x003c1f00060e7f89 */ /* 0x000fe200000e0000 */
[----:B------:R-:W-:Y:S01]  /*8a30*/  LEA.HI.X R7, R10, c[0x0][0x4ac], R7, 0x2, P0 ;  /* 0x00012b000a077a11 */ /* 0x000fe200000f1407 */
[----:B------:R-:W-:Y:S01]  /*8a40*/  IMAD.IADD R205, R205, 0x1, R9 ;  /* 0x00000001cdcd7824 */ /* 0x000fe200078e0209 */
[----:B------:R-:W-:Y:S01]  /*8a50*/  LOP3.LUT P0, RZ, R4, 0x3, RZ, 0xc0, !PT ;  /* 0x0000000304ff7812 */ /* 0x000fe2000780c0ff */
[----:B------:R-:W-:Y:S01]  /*8a60*/  SHFL.IDX PT, R10, R6, RZ, 0x1c1f ;  /* 0x001c1fff060a7589 */ /* 0x000fe200000e0000 */
[----:B------:R-:W-:Y:S01]  /*8a70*/  IMAD R9, R8, c[0x0][0x428], RZ ;  /* 0x00010a0008097a24 */ /* 0x000fe200078e02ff */
[----:B------:R-:W-:-:S02]  /*8a80*/  IADD3 R8, R0, 0x8, RZ ;  /* 0x0000000800087810 */ /* 0x000fc40007ffe0ff */
[----:B------:R-:W1:Y:S01]  /*8a90*/  SHFL.IDX PT, R11, R7, RZ, 0x1c1f ;  /* 0x001c1fff070b7589 */ /* 0x000e6200000e0000 */
[-C--:B------:R-:W-:Y:S01]  /*8aa0*/  ISETP.GE.OR P2, PT, R0, R13.reuse, P0 ;  /* 0x0000000d0000720c */ /* 0x080fe20000746670 */
[----:B------:R-:W-:Y:S01]  /*8ab0*/  IMAD R9, R16, c[0x0][0x42c], R9 ;  /* 0x00010b0010097a24 */ /* 0x000fe200078e0209 */
[----:B------:R-:W-:Y:S01]  /*8ac0*/  ISETP.GE.OR P0, PT, R8, R13, P0 ;  /* 0x0000000d0800720c */ /* 0x000fe20000706670 */
[----:B------:R-:W2:Y:S01]  /*8ad0*/  SHFL.IDX PT, R15, R7, 0x1, 0x1c1f ;  /* 0x003c1f00070f7f89 */ /* 0x000ea200000e0000 */
[----:B------:R-:W-:-:S05]  /*8ae0*/  IMAD.WIDE.U32 R16, R16, c[0x0][0x428], R204 ;  /* 0x00010a0010107a25 */ /* 0x000fca00078e00cc */
[----:B------:R-:W-:Y:S02]  /*8af0*/  IADD3 R12, R17, R9, RZ ;  /* 0x00000009110c7210 */ /* 0x000fe40007ffe0ff */
[----:B------:R-:W-:-:S04]  /*8b00*/  LEA R9, P1, R16, c[0x0][0x400], 0x2 ;  /* 0x0001000010097a11 */ /* 0x000fc800078210ff */
[----:B------:R-:W-:Y:S01]  /*8b10*/  LEA.HI.X R12, R16, c[0x0][0x404], R12, 0x2, P1 ;  /* 0x00010100100c7a11 */ /* 0x000fe200008f140c */
[----:B------:R3:W4:Y:S01]  /*8b20*/  SHFL.IDX PT, R6, R9, RZ, 0x1c1f ;  /* 0x001c1fff09067589 */ /* 0x00072200000e0000 */
[----:B------:R-:W-:-:S03]  /*8b30*/  ISETP.GE.AND P1, PT, R8, R13, PT ;  /* 0x0000000d0800720c */ /* 0x000fc60003f26270 */
[----:B------:R3:W3:Y:S01]  /*8b40*/  SHFL.IDX PT, R7, R12, RZ, 0x1c1f ;  /* 0x001c1fff0c077589 */ /* 0x0006e200000e0000 */
[----:B------:R-:W-:-:S03]  /*8b50*/  P2R R8, PR, RZ, 0x2 ;  /* 0x00000002ff087803 */ /* 0x000fc60000000000 */
[----:B-1----:R1:W-:Y:S04]  /*8b60*/  @!P2 ST.E [R10.64], R2 ;  /* 0x000000020a00a985 */ /* 0x0023e8000c101906 */
[----:B--2---:R1:W-:Y:S01]  /*8b70*/  @!P0 ST.E [R14.64], R5 ;  /* 0x000000050e008985 */ /* 0x0043e2000c101906 */
[----:B------:R-:W-:Y:S02]  /*8b80*/  ISETP.GE.AND P0, PT, R0, R13, PT ;  /* 0x0000000d0000720c */ /* 0x000fe40003f06270 */
[----:B------:R-:W-:-:S11]  /*8b90*/  SHF.L.U32 R13, R3, 0x1, RZ ;  /* 0x00000001030d7819 */ /* 0x000fd600000006ff */
[----:B------:R-:W-:Y:S05]  /*8ba0*/  @P0 BRA `(.L_x_1526) ;  /* 0x000008d000000947 */ /* 0x000fea0003800000 */
[C---:B-1--4-:R-:W-:Y:S02]  /*8bb0*/  IADD3 R5, R13.reuse, 0x8, RZ ;  /* 0x000000080d057810 */ /* 0x052fe40007ffe0ff */
[C---:B------:R-:W-:Y:S02]  /*8bc0*/  IADD3 R4, R13.reuse, 0x10, RZ ;  /* 0x000000100d047810 */ /* 0x040fe40007ffe0ff */
[----:B------:R-:W-:Y:S02]  /*8bd0*/  IADD3 R3, R13, 0x18, RZ ;  /* 0x000000180d037810 */ /* 0x000fe40007ffe0ff */
[----:B------:R-:W-:Y:S02]  /*8be0*/  ISETP.GE.AND P3, PT, R5, c[0x0][0x3c8], PT ;  /* 0x0000f20005007a0c */ /* 0x000fe40003f66270 */
[----:B------:R-:W-:Y:S02]  /*8bf0*/  IADD3 R2, R13, 0x20, RZ ;  /* 0x000000200d027810 */ /* 0x000fe40007ffe0ff */
[----:B------:R-:W-:-:S02]  /*8c00*/  ISETP.GE.AND P2, PT, R4, c[0x0][0x3c8], PT ;  /* 0x0000f20004007a0c */ /* 0x000fc40003f46270 */
[----:B------:R-:W-:Y:S02]  /*8c10*/  ISETP.GE.AND P4, PT, R13, c[0x0][0x3c8], PT ;  /* 0x0000f2000d007a0c */ /* 0x000fe40003f86270 */
[----:B------:R-:W-:Y:S02]  /*8c20*/  ISETP.GE.AND P1, PT, R3, c[0x0][0x3c8], PT ;  /* 0x0000f20003007a0c */ /* 0x000fe40003f26270 */
[----:B------:R-:W-:Y:S02]  /*8c30*/  ISETP.GE.AND P0, PT, R2, c[0x0][0x3c8], PT ;  /* 0x0000f20002007a0c */ /* 0x000fe40003f06270 */
[----:B------:R-:W-:Y:S02]  /*8c40*/  IADD3 R0, R13, 0x28, RZ ;  /* 0x000000280d007810 */ /* 0x000fe40007ffe0ff */
[----:B------:R-:W-:Y:S02]  /*8c50*/  @!P3 LEA.HI R5, R5, R5, RZ, 0x1 ;  /* 0x000000050505b211 */ /* 0x000fe400078f08ff */
[----:B------:R-:W-:-:S02]  /*8c60*/  ISETP.GE.AND P5, PT, R0, c[0x0][0x3c8], PT ;  /* 0x0000f20000007a0c */ /* 0x000fc40003fa6270 */
[----:B------:R-:W-:Y:S01]  /*8c70*/  @!P2 LEA.HI R4, R4, R4, RZ, 0x1 ;  /* 0x000000040404a211 */ /* 0x000fe200078f08ff */
[--C-:B---3--:R-:W-:Y:S01]  /*8c80*/  @!P4 IMAD.WIDE R10, R13, 0x4, R6.reuse ;  /* 0x000000040d0ac825 */ /* 0x108fe200078e0206 */
[----:B------:R-:W-:Y:S02]  /*8c90*/  @!P3 LOP3.LUT R5, R5, 0xfffffffe, RZ, 0xc0, !PT ;  /* 0xfffffffe0505b812 */ /* 0x000fe400078ec0ff */
[----:B------:R-:W-:Y:S02]  /*8ca0*/  @!P1 LEA.HI R3, R3, R3, RZ, 0x1 ;  /* 0x0000000303039211 */ /* 0x000fe400078f08ff */
[----:B------:R-:W-:Y:S01]  /*8cb0*/  @!P0 LEA.HI R2, R2, R2, RZ, 0x1 ;  /* 0x0000000202028211 */ /* 0x000fe200078f08ff */
[----:B------:R1:W-:Y:S01]  /*8cc0*/  @!P4 ST.E.64 [R10.64], R128 ;  /* 0x000000800a00c985 */ /* 0x0003e2000c101b06 */
[----:B------:R-:W-:Y:S01]  /*8cd0*/  @!P2 LOP3.LUT R15, R4, 0xfffffffe, RZ, 0xc0, !PT ;  /* 0xfffffffe040fa812 */ /* 0x000fe200078ec0ff */
[----:B------:R-:W-:Y:S01]  /*8ce0*/  @!P3 IMAD.WIDE R4, R5, 0x4, R6 ;  /* 0x000000040504b825 */ /* 0x000fe200078e0206 */
[----:B------:R-:W-:-:S02]  /*8cf0*/  IADD3 R14, R13, 0x30, RZ ;  /* 0x000000300d0e7810 */ /* 0x000fc40007ffe0ff */
[----:B------:R-:W-:Y:S02]  /*8d00*/  @!P1 LOP3.LUT R3, R3, 0xfffffffe, RZ, 0xc0, !PT ;  /* 0xfffffffe03039812 */ /* 0x000fe400078ec0ff */
[----:B------:R-:W-:Y:S01]  /*8d10*/  @!P0 LOP3.LUT R17, R2, 0xfffffffe, RZ, 0xc0, !PT ;  /* 0xfffffffe02118812 */ /* 0x000fe200078ec0ff */
[----:B------:R2:W-:Y:S01]  /*8d20*/  @!P3 ST.E.64 [R4.64], R124 ;  /* 0x0000007c0400b985 */ /* 0x0005e2000c101b06 */
[----:B------:R-:W-:Y:S01]  /*8d30*/  ISETP.GE.AND P4, PT, R14, c[0x0][0x3c8], PT ;  /* 0x0000f2000e007a0c */ /* 0x000fe20003f86270 */
[--C-:B------:R-:W-:Y:S01]  /*8d40*/  @!P1 IMAD.WIDE R2, R3, 0x4, R6.reuse ;  /* 0x0000000403029825 */ /* 0x100fe200078e0206 */
[----:B------:R-:W-:Y:S02]  /*8d50*/  @!P5 LEA.HI R0, R0, R0, RZ, 0x1 ;  /* 0x000000000000d211 */ /* 0x000fe400078f08ff */
[----:B------:R-:W-:Y:S01]  /*8d60*/  IADD3 R19, R13, 0x40, RZ ;  /* 0x000000400d137810 */ /* 0x000fe20007ffe0ff */
[----:B------:R-:W-:Y:S01]  /*8d70*/  @!P0 IMAD.WIDE R16, R17, 0x4, R6 ;  /* 0x0000000411108825 */ /* 0x000fe200078e0206 */
[----:B------:R-:W-:-:S02]  /*8d80*/  IADD3 R20, R13, 0x38, RZ ;  /* 0x000000380d147810 */ /* 0x000fc40007ffe0ff */
[----:B------:R-:W-:Y:S02]  /*8d90*/  IADD3 R18, R13, 0x48, RZ ;  /* 0x000000480d127810 */ /* 0x000fe40007ffe0ff */
[----:B------:R-:W-:-:S03]  /*8da0*/  ISETP.GE.AND P3, PT, R20, c[0x0][0x3c8], PT ;  /* 0x0000f20014007a0c */ /* 0x000fc60003f66270 */
[----:B------:R-:W-:Y:S01]  /*8db0*/  @!P4 LEA.HI R14, R14, R14, RZ, 0x1 ;  /* 0x0000000e0e0ec211 */ /* 0x000fe200078f08ff */
[----:B-1----:R-:W-:Y:S01]  /*8dc0*/  @!P2 IMAD.WIDE R10, R15, 0x4, R6 ;  /* 0x000000040f0aa825 */ /* 0x002fe200078e0206 */
[----:B------:R-:W-:-:S08]  /*8dd0*/  IADD3 R15, R13, 0x50, RZ ;  /* 0x000000500d0f7810 */ /* 0x000fd00007ffe0ff */
[----:B------:R-:W-:Y:S01]  /*8de0*/  @!P3 LEA.HI R20, R20, R20, RZ, 0x1 ;  /* 0x000000141414b211 */ /* 0x000fe200078f08ff */
[----:B------:R1:W-:Y:S01]  /*8df0*/  @!P2 ST.E.64 [R10.64], R120 ;  /* 0x000000780a00a985 */ /* 0x0003e2000c101b06 */
[----:B------:R-:W-:Y:S02]  /*8e00*/  ISETP.GE.AND P2, PT, R19, c[0x0][0x3c8], PT ;  /* 0x0000f20013007a0c */ /* 0x000fe40003f46270 */
[----:B--2---:R-:W-:Y:S01]  /*8e10*/  @!P5 LOP3.LUT R5, R0, 0xfffffffe, RZ, 0xc0, !PT ;  /* 0xfffffffe0005d812 */ /* 0x004fe200078ec0ff */
[----:B------:R2:W-:Y:S01]  /*8e20*/  @!P1 ST.E.64 [R2.64], R116 ;  /* 0x0000007402009985 */ /* 0x0005e2000c101b06 */
[----:B------:R-:W-:Y:S02]  /*8e30*/  ISETP.GE.AND P1, PT, R18, c[0x0][0x3c8], PT ;  /* 0x0000f20012007a0c */ /* 0x000fe40003f26270 */
[----:B------:R-:W-:Y:S01]  /*8e40*/  IADD3 R0, R13, 0x58, RZ ;  /* 0x000000580d007810 */ /* 0x000fe20007ffe0ff */
[----:B------:R3:W-:Y:S01]  /*8e50*/  @!P0 ST.E.64 [R16.64], R112 ;  /* 0x0000007010008985 */ /* 0x0007e2000c101b06 */
[----:B------:R-:W-:Y:S01]  /*8e60*/  ISETP.GE.AND P0, PT, R15, c[0x0][0x3c8], PT ;  /* 0x0000f2000f007a0c */ /* 0x000fe20003f06270 */
[----:B------:R-:W-:-:S04]  /*8e70*/  @!P5 IMAD.WIDE R4, R5, 0x4, R6 ;  /* 0x000000040504d825 */ /* 0x000fc800078e0206 */
[----:B------:R-:W-:Y:S01]  /*8e80*/  @!P2 LEA.HI R19, R19, R19, RZ, 0x1 ;  /* 0x000000131313a211 */ /* 0x000fe200078f08ff */
[----:B------:R4:W-:Y:S01]  /*8e90*/  @!P5 ST.E.64 [R4.64], R108 ;  /* 0x0000006c0400d985 */ /* 0x0009e2000c101b06 */
[----:B------:R-:W-:Y:S02]  /*8ea0*/  ISETP.GE.AND P5, PT, R0, c[0x0][0x3c8], PT ;  /* 0x0000f20000007a0c */ /* 0x000fe40003fa6270 */
[----:B------:R-:W-:Y:S02]  /*8eb0*/  @!P1 LEA.HI R18, R18, R18, RZ, 0x1 ;  /* 0x0000001212129211 */ /* 0x000fe400078f08ff */
[----:B------:R-:W-:Y:S02]  /*8ec0*/  @!P2 LOP3.LUT R19, R19, 0xfffffffe, RZ, 0xc0, !PT ;  /* 0xfffffffe1313a812 */ /* 0x000fe400078ec0ff */
[----:B------:R-:W-:-:S04]  /*8ed0*/  @!P0 LEA.HI R15, R15, R15, RZ, 0x1 ;  /* 0x0000000f0f0f8211 */ /* 0x000fc800078f08ff */
[----:B------:R-:W-:Y:S02]  /*8ee0*/  @!P0 LOP3.LUT R15, R15, 0xfffffffe, RZ, 0xc0, !PT ;  /* 0xfffffffe0f0f8812 */ /* 0x000fe400078ec0ff */
[----:B-1----:R-:W-:Y:S02]  /*8ef0*/  IADD3 R10, R13, 0x60, RZ ;  /* 0x000000600d0a7810 */ /* 0x002fe40007ffe0ff */
[----:B------:R-:W-:Y:S02]  /*8f00*/  @!P3 LOP3.LUT R11, R20, 0xfffffffe, RZ, 0xc0, !PT ;  /* 0xfffffffe140bb812 */ /* 0x000fe400078ec0ff */
[----:B--2---:R-:W-:Y:S01]  /*8f10*/  @!P4 LOP3.LUT R3, R14, 0xfffffffe, RZ, 0xc0, !PT ;  /* 0xfffffffe0e03c812 */ /* 0x004fe200078ec0ff */
[--C-:B------:R-:W-:Y:S01]  /*8f20*/  @!P0 IMAD.WIDE R14, R15, 0x4, R6.reuse ;  /* 0x000000040f0e8825 */ /* 0x100fe200078e0206 */
[----:B------:R-:W-:Y:S02]  /*8f30*/  ISETP.GE.AND P6, PT, R10, c[0x0][0x3c8], PT ;  /* 0x0000f2000a007a0c */ /* 0x000fe40003fc6270 */
[----:B---3--:R-:W-:Y:S01]  /*8f40*/  @!P1 LOP3.LUT R17, R18, 0xfffffffe, RZ, 0xc0, !PT ;  /* 0xfffffffe12119812 */ /* 0x008fe200078ec0ff */
[----:B------:R-:W-:Y:S01]  /*8f50*/  @!P4 IMAD.WIDE R2, R3, 0x4, R6 ;  /* 0x000000040302c825 */ /* 0x000fe200078e0206 */
[----:B------:R-:W-:-:S02]  /*8f60*/  @!P5 LEA.HI R0, R0, R0, RZ, 0x1 ;  /* 0x000000000000d211 */ /* 0x000fc400078f08ff */
[----:B------:R-:W-:Y:S01]  /*8f70*/  IADD3 R18, R13, 0x70, RZ ;  /* 0x000000700d127810 */ /* 0x000fe20007ffe0ff */
[--C-:B------:R-:W-:Y:S01]  /*8f80*/  @!P1 IMAD.WIDE R16, R17, 0x4, R6.reuse ;  /* 0x0000000411109825 */ /* 0x100fe200078e0206 */
[----:B------:R1:W-:Y:S01]  /*8f90*/  @!P4 ST.E.64 [R2.64], R104 ;  /* 0x000000680200c985 */ /* 0x0003e2000c101b06 */
[----:B------:R-:W-:Y:S02]  /*8fa0*/  @!P5 LOP3.LUT R21, R0, 0xfffffffe, RZ, 0xc0, !PT ;  /* 0xfffffffe0015d812 */ /* 0x000fe400078ec0ff */
[----:B----4-:R-:W-:Y:S01]  /*8fb0*/  @!P2 IMAD.WIDE R4, R19, 0x4, R6 ;  /* 0x000000041304a825 */ /* 0x010fe200078e0206 */
[C---:B------:R-:W-:Y:S02]  /*8fc0*/  IADD3 R19, R13.reuse, 0x68, RZ ;  /* 0x000000680d137810 */ /* 0x040fe40007ffe0ff */
[----:B------:R-:W-:Y:S02]  /*8fd0*/  IADD3 R20, R13, 0x80, RZ ;  /* 0x000000800d147810 */ /* 0x000fe40007ffe0ff */
[----:B------:R-:W-:-:S02]  /*8fe0*/  ISETP.GE.AND P4, PT, R19, c[0x0][0x3c8], PT ;  /* 0x0000f20013007a0c */ /* 0x000fc40003f86270 */
[----:B------:R-:W-:Y:S02]  /*8ff0*/  IADD3 R0, R13, 0x88, RZ ;  /* 0x000000880d007810 */ /* 0x000fe40007ffe0ff */
[----:B------:R-:W-:-:S09]  /*9000*/  @!P6 LEA.HI R10, R10, R10, RZ, 0x1 ;  /* 0x0000000a0a0ae211 */ /* 0x000fd200078f08ff */
[----:B------:R-:W-:-:S04]  /*9010*/  @!P4 LEA.HI R19, R19, R19, RZ, 0x1 ;  /* 0x000000131313c211 */ /* 0x000fc800078f08ff */
[----:B------:R-:W-:Y:S01]  /*9020*/  @!P4 LOP3.LUT R19, R19, 0xfffffffe, RZ, 0xc0, !PT ;  /* 0xfffffffe1313c812 */ /* 0x000fe200078ec0ff */
        /* <DEDUP_REMOVED lines=15> */
[----:B-1----:R-:W-:Y:S01]  /*9120*/  @!P6 LOP3.LUT R3, R10, 0xfffffffe, RZ, 0xc0, !PT ;  /* 0xfffffffe0a03e812 */ /* 0x002fe200078ec0ff */
[----:B------:R-:W-:-:S04]  /*9130*/  @!P2 IMAD.WIDE R10, R11, 0x4, R6 ;  /* 0x000000040b0aa825 */ /* 0x000fc800078e0206 */
[----:B--2---:R-:W-:-:S04]  /*9140*/  @!P5 IMAD.WIDE R4, R21, 0x4, R6 ;  /* 0x000000041504d825 */ /* 0x004fc800078e0206 */
[--C-:B------:R-:W-:Y:S01]  /*9150*/  @!P6 IMAD.WIDE R2, R3, 0x4, R6.reuse ;  /* 0x000000040302e825 */ /* 0x100fe200078e0206 */
[----:B------:R1:W-:Y:S01]  /*9160*/  @!P5 ST.E.64 [R4.64], R48 ;  /* 0x000000300400d985 */ /* 0x0003e2000c101b06 */
[----:B---3--:R-:W-:Y:S02]  /*9170*/  @!P3 LOP3.LUT R15, R18, 0xfffffffe, RZ, 0xc0, !PT ;  /* 0xfffffffe120fb812 */ /* 0x008fe400078ec0ff */
[--C-:B------:R-:W-:Y:S01]  /*9180*/  @!P4 IMAD.WIDE R16, R19, 0x4, R6.reuse ;  /* 0x000000041310c825 */ /* 0x100fe200078e0206 */
[----:B------:R2:W-:Y:S01]  /*9190*/  @!P6 ST.E.64 [R2.64], R52 ;  /* 0x000000340200e985 */ /* 0x0005e2000c101b06 */
[----:B------:R-:W-:Y:S02]  /*91a0*/  IADD3 R18, R13, 0x98, RZ ;  /* 0x000000980d127810 */ /* 0x000fe40007ffe0ff */
[----:B------:R-:W-:Y:S01]  /*91b0*/  @!P3 IMAD.WIDE R14, R15, 0x4, R6 ;  /* 0x000000040f0eb825 */ /* 0x000fe200078e0206 */
[----:B------:R3:W-:Y:S01]  /*91c0*/  @!P4 ST.E.64 [R16.64], R56 ;  /* 0x000000381000c985 */ /* 0x0007e2000c101b06 */
[----:B------:R-:W-:-:S02]  /*91d0*/  IADD3 R19, R13, 0xa8, RZ ;  /* 0x000000a80d137810 */ /* 0x000fc40007ffe0ff */
[----:B------:R-:W-:Y:S01]  /*91e0*/  ISETP.GE.AND P4, PT, R18, c[0x0][0x3c8], PT ;  /* 0x0000f20012007a0c */ /* 0x000fe20003f86270 */
[----:B------:R-:W-:Y:S04]  /*91f0*/  @!P3 ST.E.64 [R14.64], R60 ;  /* 0x0000003c0e00b985 */ /* 0x000fe8000c101b06 */
[----:B------:R4:W-:Y:S01]  /*9200*/  @!P2 ST.E.64 [R10.64], R64 ;  /* 0x000000400a00a985 */ /* 0x0009e2000c101b06 */
[----:B------:R-:W-:-:S07]  /*9210*/  ISETP.GE.AND P2, PT, R19, c[0x0][0x3c8], PT ;  /* 0x0000f20013007a0c */ /* 0x000fce0003f46270 */
[----:B------:R-:W-:Y:S02]  /*9220*/  @!P4 LEA.HI R18, R18, R18, RZ, 0x1 ;  /* 0x000000121212c211 */ /* 0x000fe400078f08ff */
[----:B-1----:R-:W-:Y:S02]  /*9230*/  @!P1 LOP3.LUT R5, R20, 0xfffffffe, RZ, 0xc0, !PT ;  /* 0xfffffffe14059812 */ /* 0x002fe400078ec0ff */
[----:B------:R-:W-:Y:S02]  /*9240*/  IADD3 R20, R13, 0xa0, RZ ;  /* 0x000000a00d147810 */ /* 0x000fe40007ffe0ff */
[----:B--2---:R-:W-:Y:S01]  /*9250*/  @!P0 LOP3.LUT R3, R0, 0xfffffffe, RZ, 0xc0, !PT ;  /* 0xfffffffe00038812 */ /* 0x004fe200078ec0ff */
[--C-:B------:R-:W-:Y:S01]  /*9260*/  @!P1 IMAD.WIDE R4, R5, 0x4, R6.reuse ;  /* 0x0000000405049825 */ /* 0x100fe200078e0206 */
[C---:B------:R-:W-:Y:S02]  /*9270*/  IADD3 R0, R13.reuse, 0x90, RZ ;  /* 0x000000900d007810 */ /* 0x040fe40007ffe0ff */
[----:B---3--:R-:W-:Y:S01]  /*9280*/  IADD3 R17, R13, 0xb0, RZ ;  /* 0x000000b00d117810 */ /* 0x008fe20007ffe0ff */
[----:B------:R-:W-:Y:S01]  /*9290*/  @!P0 IMAD.WIDE R2, R3, 0x4, R6 ;  /* 0x0000000403028825 */ /* 0x000fe200078e0206 */
[----:B------:R-:W-:Y:S01]  /*92a0*/  ISETP.GE.AND P5, PT, R0, c[0x0][0x3c8], PT ;  /* 0x0000f20000007a0c */ /* 0x000fe20003fa6270 */
[----:B------:R1:W-:Y:S01]  /*92b0*/  @!P1 ST.E.64 [R4.64], R68 ;  /* 0x0000004404009985 */ /* 0x0003e2000c101b06 */
[----:B------:R-:W-:-:S02]  /*92c0*/  IADD3 R16, R13, 0xb8, RZ ;  /* 0x000000b80d107810 */ /* 0x000fc40007ffe0ff */
[----:B------:R-:W-:Y:S01]  /*92d0*/  ISETP.GE.AND P3, PT, R20, c[0x0][0x3c8], PT ;  /* 0x0000f20014007a0c */ /* 0x000fe20003f66270 */
[----:B------:R2:W-:Y:S01]  /*92e0*/  @!P0 ST.E.64 [R2.64], R72 ;  /* 0x0000004802008985 */ /* 0x0005e2000c101b06 */
[----:B------:R-:W-:Y:S02]  /*92f0*/  ISETP.GE.AND P1, PT, R17, c[0x0][0x3c8], PT ;  /* 0x0000f20011007a0c */ /* 0x000fe40003f26270 */
[----:B------:R-:W-:Y:S02]  /*9300*/  ISETP.GE.AND P0, PT, R16, c[0x0][0x3c8], PT ;  /* 0x0000f20010007a0c */ /* 0x000fe40003f06270 */
[----:B------:R-:W-:-:S03]  /*9310*/  @!P2 LEA.HI R19, R19, R19, RZ, 0x1 ;  /* 0x000000131313a211 */ /* 0x000fc600078f08ff */
[----:B------:R-:W-:Y:S02]  /*9320*/  @!P5 LEA.HI R0, R0, R0, RZ, 0x1 ;  /* 0x000000000000d211 */ /* 0x000fe400078f08ff */
[----:B------:R-:W-:Y:S02]  /*9330*/  @!P2 LOP3.LUT R19, R19, 0xfffffffe, RZ, 0xc0, !PT ;  /* 0xfffffffe1313a812 */ /* 0x000fe400078ec0ff */
[----:B------:R-:W-:Y:S02]  /*9340*/  @!P3 LEA.HI R20, R20, R20, RZ, 0x1 ;  /* 0x000000141414b211 */ /* 0x000fe400078f08ff */
[----:B------:R-:W-:Y:S02]  /*9350*/  @!P1 LEA.HI R17, R17, R17, RZ, 0x1 ;  /* 0x0000001111119211 */ /* 0x000fe400078f08ff */
[----:B------:R-:W-:Y:S02]  /*9360*/  @!P0 LEA.HI R16, R16, R16, RZ, 0x1 ;  /* 0x0000001010108211 */ /* 0x000fe400078f08ff */
[----:B----4-:R-:W-:-:S02]  /*9370*/  @!P3 LOP3.LUT R11, R20, 0xfffffffe, RZ, 0xc0, !PT ;  /* 0xfffffffe140bb812 */ /* 0x010fc400078ec0ff */
[----:B------:R-:W-:Y:S02]  /*9380*/  @!P1 LOP3.LUT R17, R17, 0xfffffffe, RZ, 0xc0, !PT ;  /* 0xfffffffe11119812 */ /* 0x000fe400078ec0ff */
[----:B------:R-:W-:Y:S01]  /*9390*/  @!P0 LOP3.LUT R15, R16, 0xfffffffe, RZ, 0xc0, !PT ;  /* 0xfffffffe100f8812 */ /* 0x000fe200078ec0ff */
[----:B------:R-:W-:Y:S01]  /*93a0*/  @!P3 IMAD.WIDE R10, R11, 0x4, R6 ;  /* 0x000000040b0ab825 */ /* 0x000fe200078e0206 */
[----:B-1----:R-:W-:-:S03]  /*93b0*/  @!P4 LOP3.LUT R5, R18, 0xfffffffe, RZ, 0xc0, !PT ;  /* 0xfffffffe1205c812 */ /* 0x002fc600078ec0ff */
[----:B------:R-:W-:Y:S01]  /*93c0*/  @!P2 IMAD.WIDE R18, R19, 0x4, R6 ;  /* 0x000000041312a825 */ /* 0x000fe200078e0206 */
[----:B--2---:R-:W-:-:S03]  /*93d0*/  @!P5 LOP3.LUT R3, R0, 0xfffffffe, RZ, 0xc0, !PT ;  /* 0xfffffffe0003d812 */ /* 0x004fc600078ec0ff */
[----:B------:R-:W-:-:S04]  /*93e0*/  @!P4 IMAD.WIDE R4, R5, 0x4, R6 ;  /* 0x000000040504c825 */ /* 0x000fc800078e0206 */
[----:B------:R-:W-:-:S04]  /*93f0*/  @!P5 IMAD.WIDE R2, R3, 0x4, R6 ;  /* 0x000000040302d825 */ /* 0x000fc800078e0206 */
[--C-:B------:R-:W-:Y:S01]  /*9400*/  @!P1 IMAD.WIDE R16, R17, 0x4, R6.reuse ;  /* 0x0000000411109825 */ /* 0x100fe200078e0206 */
[----:B------:R1:W-:Y:S03]  /*9410*/  @!P5 ST.E.64 [R2.64], R76 ;  /* 0x0000004c0200d985 */ /* 0x0003e6000c101b06 */
[----:B------:R-:W-:Y:S01]  /*9420*/  @!P0 IMAD.WIDE R6, R15, 0x4, R6 ;  /* 0x000000040f068825 */ /* 0x000fe200078e0206 */
[----:B------:R1:W-:Y:S04]  /*9430*/  @!P4 ST.E.64 [R4.64], R80 ;  /* 0x000000500400c985 */ /* 0x0003e8000c101b06 */
[----:B------:R1:W-:Y:S04]  /*9440*/  @!P3 ST.E.64 [R10.64], R84 ;  /* 0x000000540a00b985 */ /* 0x0003e8000c101b06 */
[----:B------:R1:W-:Y:S04]  /*9450*/  @!P2 ST.E.64 [R18.64], R88 ;  /* 0x000000581200a985 */ /* 0x0003e8000c101b06 */
[----:B------:R1:W-:Y:S04]  /*9460*/  @!P1 ST.E.64 [R16.64], R92 ;  /* 0x0000005c10009985 */ /* 0x0003e8000c101b06 */
[----:B------:R1:W-:Y:S02]  /*9470*/  @!P0 ST.E.64 [R6.64], R96 ;  /* 0x0000006006008985 */ /* 0x0003e4000c101b06 */
.L_x_1526:
[----:B----4-:R-:W-:Y:S05]  /*9480*/  BSYNC B0 ;  /* 0x0000000000007941 */ /* 0x010fea0003800000 */
.L_x_1525:
[----:B------:R-:W-:Y:S01]  /*9490*/  ISETP.NE.AND P0, PT, R8, RZ, PT ;  /* 0x000000ff0800720c */ /* 0x000fe20003f05270 */
[----:B-1----:R1:W2:Y:S04]  /*94a0*/  SHFL.IDX PT, R5, R12, 0x1, 0x1c1f ;  /* 0x003c1f000c057f89 */ /* 0x0022a800000e0000 */
[----:B------:R1:W4:Y:S08]  /*94b0*/  SHFL.IDX PT, R4, R9, 0x1, 0x1c1f ;  /* 0x003c1f0009047f89 */ /* 0x00033000000e0000 */
        /* <DEDUP_REMOVED lines=8> */
[C---:B-1-3--:R-:W-:Y:S01]  /*9540*/  IADD3 R9, R13.reuse, 0x20, RZ ;  /* 0x000000200d097810 */ /* 0x04afe20007ffe0ff */
[C---:B--2-4-:R-:W-:Y:S01]  /*9550*/  @!P1 IMAD.WIDE R10, R13.reuse, 0x4, R4 ;  /* 0x000000040d0a9825 */ /* 0x054fe200078e0204 */
        /* <DEDUP_REMOVED lines=134> */
.L_x_1524:
[----:B------:R-:W2:Y:S02]  /*9dc0*/  S2R R7, SR_TID.X ;  /* 0x0000000000077919 */ /* 0x000ea40000002100 */
[----:B--2---:R-:W-:-:S13]  /*9dd0*/  ISETP.GT.AND P0, PT, R7, 0x7f, PT ;  /* 0x0000007f0700780c */ /* 0x004fda0003f04270 */
[----:B------:R-:W-:Y:S05]  /*9de0*/  @P0 EXIT ;  /* 0x000000000000094d */ /* 0x000fea0003800000 */
[----:B------:R-:W2:Y:S01]  /*9df0*/  S2R R4, SR_CTAID.X ;  /* 0x0000000000047919 */ /* 0x000ea20000002500 */
[----:B------:R-:W-:-:S05]  /*9e00*/  MOV R3, c[0x0][0x4e8] ;  /* 0x00013a0000037a02 */ /* 0x000fca0000000f00 */
[----:B------:R-:W-:Y:S01]  /*9e10*/  IMAD R5, R3, c[0x0][0x388], RZ ;  /* 0x0000e20003057a24 */ /* 0x000fe200078e02ff */
[----:B--2---:R-:W-:-:S04]  /*9e20*/  LEA R4, R4, R7, 0x7 ;  /* 0x0000000704047211 */ /* 0x004fc800078e38ff */
[----:B------:R-:W-:-:S13]  /*9e30*/  ISETP.GE.AND P0, PT, R4, R5, PT ;  /* 0x000000050400720c */ /* 0x000fda0003f06270 */
[----:B------:R-:W-:Y:S05]  /*9e40*/  @P0 EXIT ;  /* 0x000000000000094d */ /* 0x000fea0003800000 */
[----:B------:R-:W2:Y:S01]  /*9e50*/  S2R R2, SR_CTAID.Z ;  /* 0x0000000000027919 */ /* 0x000ea20000002700 */
[----:B------:R-:W-:Y:S01]  /*9e60*/  ISETP.NE.AND P0, PT, R3, 0x1, PT ;  /* 0x000000010300780c */ /* 0x000fe20003f05270 */
[C---:B-1----:R-:W-:Y:S01]  /*9e70*/  IMAD.WIDE.U32 R8, R204.reuse, c[0x0][0x4d0], RZ ;  /* 0x00013400cc087a25 */ /* 0x042fe200078e00ff */
[----:B------:R-:W-:Y:S01]  /*9e80*/  SHF.R.S32.HI R3, RZ, 0x1f, R204 ;  /* 0x0000001fff037819 */ /* 0x000fe200000114cc */
[----:B------:R-:W1:Y:S01]  /*9e90*/  S2R R0, SR_CTAID.Y ;  /* 0x0000000000007919 */ /* 0x000e620000002600 */
[----:B------:R-:W-:Y:S02]  /*9ea0*/  IADD3 R5, -R204, RZ, RZ ;  /* 0x000000ffcc057210 */ /* 0x000fe40007ffe1ff */
[----:B------:R-:W-:Y:S01]  /*9eb0*/  MOV R10, R4 ;  /* 0x00000004000a7202 */ /* 0x000fe20000000f00 */
[----:B------:R-:W-:-:S04]  /*9ec0*/  IMAD R3, R3, c[0x0][0x4d0], RZ ;  /* 0x0001340003037a24 */ /* 0x000fc800078e02ff */
[----:B------:R-:W-:Y:S02]  /*9ed0*/  IMAD R3, R204, c[0x0][0x4d4], R3 ;  /* 0x00013500cc037a24 */ /* 0x000fe400078e0203 */
[----:B------:R-:W-:-:S03]  /*9ee0*/  @P0 IMAD.HI.U32 R7, R4, c[0x0][0x4ec], RZ ;  /* 0x00013b0004070a27 */ /* 0x000fc600078e00ff */
[----:B------:R-:W-:Y:S02]  /*9ef0*/  IADD3 R9, R9, R3, RZ ;  /* 0x0000000309097210 */ /* 0x000fe40007ffe0ff */
[----:B------:R-:W-:Y:S02]  /*9f00*/  @P0 SHF.R.U32.HI R10, RZ, c[0x0][0x4f0], R7 ;  /* 0x00013c00ff0a0a19 */ /* 0x000fe40000011607 */
[----:B--2---:R-:W-:Y:S01]  /*9f10*/  SHF.R.S32.HI R6, RZ, 0x1f, R2 ;  /* 0x0000001fff067819 */ /* 0x004fe20000011402 */
[----:B------:R-:W-:-:S04]  /*9f20*/  IMAD.WIDE.U32 R8, R2, c[0x0][0x4d8], R8 ;  /* 0x0001360002087a25 */ /* 0x000fc800078e0008 */
[----:B------:R-:W-:Y:S02]  /*9f30*/  IMAD R3, R6, c[0x0][0x4d8], RZ ;  /* 0x0001360006037a24 */ /* 0x000fe400078e02ff */
[----:B-1----:R-:W-:Y:S01]  /*9f40*/  IMAD R0, R5, c[0x0][0x550], R0 ;  /* 0x0001540005007a24 */ /* 0x002fe200078e0200 */
[----:B------:R-:W-:Y:S01]  /*9f50*/  IADD3 R5, -R10, RZ, RZ ;  /* 0x000000ff0a057210 */ /* 0x000fe20007ffe1ff */
[----:B------:R-:W-:-:S03]  /*9f60*/  IMAD R3, R2, c[0x0][0x4dc], R3 ;  /* 0x0001370002037a24 */ /* 0x000fc600078e0203 */
[----:B------:R-:W-:Y:S01]  /*9f70*/  SHF.R.S32.HI R2, RZ, 0x1f, R0 ;  /* 0x0000001fff027819 */ /* 0x000fe20000011400 */
[----:B------:R-:W-:Y:S01]  /*9f80*/  IMAD R5, R5, c[0x0][0x4e8], R4 ;  /* 0x00013a0005057a24 */ /* 0x000fe200078e0204 */
[----:B------:R-:W-:-:S03]  /*9f90*/  IADD3 R9, R3, R9, RZ ;  /* 0x0000000903097210 */ /* 0x000fc60007ffe0ff */
[----:B------:R-:W-:Y:S01]  /*9fa0*/  IMAD R3, R2, c[0x0][0x4e0], RZ ;  /* 0x0001380002037a24 */ /* 0x000fe200078e02ff */
[----:B------:R-:W-:Y:S01]  /*9fb0*/  SHF.R.S32.HI R2, RZ, 0x1f, R5 ;  /* 0x0000001fff027819 */ /* 0x000fe20000011405 */
[----:B------:R-:W-:-:S04]  /*9fc0*/  IMAD.WIDE.U32 R8, R0, c[0x0][0x4e0], R8 ;  /* 0x0001380000087a25 */ /* 0x000fc800078e0008 */
[----:B------:R-:W-:Y:S01]  /*9fd0*/  IMAD R3, R0, c[0x0][0x4e4], R3 ;  /* 0x0001390000037a24 */ /* 0x000fe200078e0203 */
[----:B------:R-:W-:Y:S01]  /*9fe0*/  SHF.R.S32.HI R0, RZ, 0x1f, R10 ;  /* 0x0000001fff007819 */ /* 0x000fe2000001140a */
[----:B------:R-:W-:Y:S01]  /*9ff0*/  IMAD R2, R2, c[0x0][0x4c8], RZ ;  /* 0x0001320002027a24 */ /* 0x000fe200078e02ff */
[----:B------:R-:W-:-:S03]  /*a000*/  IADD3 R10, P0, R10, R8, RZ ;  /* 0x000000080a0a7210 */ /* 0x000fc60007f1e0ff */
[----:B------:R-:W-:Y:S01]  /*a010*/  IMAD R2, R5, c[0x0][0x4cc], R2 ;  /* 0x0001330005027a24 */ /* 0x000fe200078e0202 */
[----:B------:R-:W-:-:S05]  /*a020*/  IADD3.X R11, R0, R9, R3, P0, !PT ;  /* 0x00000009000b7210 */ /* 0x000fca00007fe403 */
[----:B------:R-:W-:Y:S01]  /*a030*/  IMAD.WIDE.U32 R10, R5, c[0x0][0x4c8], R10 ;  /* 0x00013200050a7a25 */ /* 0x000fe200078e000a */
[----:B------:R-:W-:-:S04]  /*a040*/  MOV R5, 0xff800000 ;  /* 0xff80000000057802 */ /* 0x000fc80000000f00 */
[----:B------:R-:W-:Y:S02]  /*a050*/  IADD3 R3, R11, R2, RZ ;  /* 0x000000020b037210 */ /* 0x000fe40007ffe0ff */
[----:B------:R-:W-:-:S04]  /*a060*/  LEA R2, P0, R10, c[0x0][0x4a8], 0x2 ;  /* 0x00012a000a027a11 */ /* 0x000fc800078010ff */
[----:B------:R-:W-:-:S05]  /*a070*/  LEA.HI.X R3, R10, c[0x0][0x4ac], R3, 0x2, P0 ;  /* 0x00012b000a037a11 */ /* 0x000fca00000f1403 */
[----:B------:R-:W-:Y:S01]  /*a080*/  STG.E [R2.64], R5 ;  /* 0x0000000502007986 */ /* 0x000fe2000c101906 */
[----:B------:R-:W-:Y:S05]  /*a090*/  EXIT ;  /* 0x000000000000794d */ /* 0x000fea0003800000 */
.L_x_1527:
        /* <DEDUP_REMOVED lines=14> */
.L_x_3120:


//--------------------- .text._ZN7cutlass13device_kernelIN5flash19enable_sm80_to_sm89INS1_16FlashAttnFwdSm80INS1_25CollectiveMainloopFwdSm80ILi8ELi2ELb0EN4cute5tupleIJNS5_1CILi128EEENS7_ILi64EEENS7_ILi192EEEEEELi192ENS_6half_tEfNS_4arch4Sm80ELb0ELb0ELb1ELb1ELb1ELb0ELb1ELb1EEENS1_21CollectiveEpilogueFwdINS6_IJS8_SA_S9_EEENS6_IJNS7_ILi1EEESI_SI_EEESC_SE_Li256ELb1ELb1ELb1ELb0EEENS1_36VarlenDynamicPersistentTileSchedulerILi128ELi64ELi256ELi256ELb1ELb1ELb0ELb0ELb1ELb1EEEEEEEEEvNT_6ParamsE --------------------------
	.section	.text._ZN7cutlass13device_kernelIN5flash19enable_sm80_to_sm89INS1_16FlashAttnFwdSm80INS1_25CollectiveMainloopFwdSm80ILi8ELi2ELb0EN4cute5tupleIJNS5_1CILi128EEENS7_ILi64EEENS7_ILi192EEEEEELi192ENS_6half_tEfNS_4arch4Sm80ELb0ELb0ELb1ELb1ELb1ELb0ELb1ELb1EEENS1_21CollectiveEpilogueFwdINS6_IJS8_SA_S9_EEENS6_IJNS7_ILi1EEESI_SI_EEESC_SE_Li256ELb1ELb1ELb1ELb0EEENS1_36VarlenDynamicPersistentTileSchedulerILi128ELi64ELi256ELi256ELb1ELb1ELb0ELb0ELb1ELb1EEEEEEEEEvNT_6ParamsE,"ax",@progbits
	.sectioninfo	@"SHI_REGISTERS=255"
	.align	128
.text._ZN7cutlass13device_kernelIN5flash19enable_sm80_to_sm89INS1_16FlashAttnFwdSm80INS1_25CollectiveMainloopFwdSm80ILi8ELi2ELb0EN4cute5tupleIJNS5_1CILi128EEENS7_ILi64EEENS7_ILi192EEEEEELi192ENS_6half_tEfNS_4arch4Sm80ELb0ELb0ELb1ELb1ELb1ELb0ELb1ELb1EEENS1_21CollectiveEpilogueFwdINS6_IJS8_SA_S9_EEENS6_IJNS7_ILi1EEESI_SI_EEESC_SE_Li256ELb1ELb1ELb1ELb0EEENS1_36VarlenDynamicPersistentTileSchedulerILi128ELi64ELi256ELi256ELb1ELb1ELb0ELb0ELb1ELb1EEEEEEEEEvNT_6ParamsE:
        .type           _ZN7cutlass13device_kernelIN5flash19enable_sm80_to_sm89INS1_16FlashAttnFwdSm80INS1_25CollectiveMainloopFwdSm80ILi8ELi2ELb0EN4cute5tupleIJNS5_1CILi128EEENS7_ILi64EEENS7_ILi192EEEEEELi192ENS_6half_tEfNS_4arch4Sm80ELb0ELb0ELb1ELb1ELb1ELb0ELb1ELb1EEENS1_21CollectiveEpilogueFwdINS6_IJS8_SA_S9_EEENS6_IJNS7_ILi1EEESI_SI_EEESC_SE_Li256ELb1ELb1ELb1ELb0EEENS1_36VarlenDynamicPersistentTileSchedulerILi128ELi64ELi256ELi256ELb1ELb1ELb0ELb0ELb1ELb1EEEEEEEEEvNT_6ParamsE,@function
        .size           _ZN7cutlass13device_kernelIN5flash19enable_sm80_to_sm89INS1_16FlashAttnFwdSm80INS1_25CollectiveMainloopFwdSm80ILi8ELi2ELb0EN4cute5tupleIJNS5_1CILi128EEENS7_ILi64EEENS7_ILi192EEEEEELi192ENS_6half_tEfNS_4arch4Sm80ELb0ELb0ELb1ELb1ELb1ELb0ELb1ELb1EEENS1_21CollectiveEpilogueFwdINS6_IJS8_SA_S9_EEENS6_IJNS7_ILi1EEESI_SI_EEESC_SE_Li256ELb1ELb1ELb1ELb0EEENS1_36VarlenDynamicPersistentTileSchedulerILi128ELi64ELi256ELi256ELb1ELb1ELb0ELb0ELb1ELb1EEEEEEEEEvNT_6ParamsE,(.L_x_3121 - _ZN7cutlass13device_kernelIN5flash19enable_sm80_to_sm89INS1_16FlashAttnFwdSm80INS1_25CollectiveMainloopFwdSm80ILi8ELi2ELb0EN4cute5tupleIJNS5_1CILi128EEENS7_ILi64EEENS7_ILi192EEEEEELi192ENS_6half_tEfNS_4arch4Sm80ELb0ELb0ELb1ELb1ELb1ELb0ELb1ELb1EEENS1_21CollectiveEpilogueFwdINS6_IJS8_SA_S9_EEENS6_IJNS7_ILi1EEESI_SI_EEESC_SE_Li256ELb1ELb1ELb1ELb0EEENS1_36VarlenDynamicPersistentTileSchedulerILi128ELi64ELi256ELi256ELb1ELb1ELb0ELb0ELb1ELb1EEEEEEEEEvNT_6ParamsE)
        .other          _ZN7cutlass13device_kernelIN5flash19enable_sm80_to_sm89INS1_16FlashAttnFwdSm80INS1_25CollectiveMainloopFwdSm80ILi8ELi2ELb0EN4cute5tupleIJNS5_1CILi128EEENS7_ILi64EEENS7_ILi192EEEEEELi192ENS_6half_tEfNS_4arch4Sm80ELb0ELb0ELb1ELb1ELb1ELb0ELb1ELb1EEENS1_21CollectiveEpilogueFwdINS6_IJS8_SA_S9_EEENS6_IJNS7_ILi1EEESI_SI_EEESC_SE_Li256ELb1ELb1ELb1ELb0EEENS1_36VarlenDynamicPersistentTileSchedulerILi128ELi64ELi256ELi256ELb1ELb1ELb0ELb0ELb1ELb1EEEEEEEEEvNT_6ParamsE,@"STO_CUDA_ENTRY STV_DEFAULT"
_ZN7cutlass13device_kernelIN5flash19enable_sm80_to_sm89INS1_16FlashAttnFwdSm80INS1_25CollectiveMainloopFwdSm80ILi8ELi2ELb0EN4cute5tupleIJNS5_1CILi128EEENS7_ILi64EEENS7_ILi192EEEEEELi192ENS_6half_tEfNS_4arch4Sm80ELb0ELb0ELb1ELb1ELb1ELb0ELb1ELb1EEENS1_21CollectiveEpilogueFwdINS6_IJS8_SA_S9_EEENS6_IJNS7_ILi1EEESI_SI_EEESC_SE_Li256ELb1ELb1ELb1ELb0EEENS1_36VarlenDynamicPersistentTileSchedulerILi128ELi64ELi256ELi256ELb1ELb1ELb0ELb0ELb1ELb1EEEEEEEEEvNT_6ParamsE:
        /* <DEDUP_REMOVED lines=52> */
.L_x_1533:
        /* <DEDUP_REMOVED lines=17> */
.L_x_1642:
        /* <DEDUP_REMOVED lines=16> */
.L_x_1643:
[----:B---3--:R-:W-:-:S05]  /*0550*/  IMAD R0, R0, c[0x0][0x538], RZ ;  /* 0x00014e0000007a24 */ /* 0x008fca00078e02ff */
[----:B------:R-:W-:-:S04]  /*0560*/  IADD3 R6, R0, R6, RZ ;  /* 0x0000000600067210 */ /* 0x000fc80007ffe0ff */
[----:B------:R-:W-:-:S13]  /*0570*/  ISETP.GT.AND P0, PT, R6, UR4, PT ;  /* 0x0000000406007c0c */ /* 0x000fda000bf04270 */
[----:B-12---:R-:W-:Y:S05]  /*0580*/  @!P0 BRA `(.L_x_1533) ;  /* 0xfffffdb000008947 */ /* 0x006fea000383ffff */
.L_x_1529:
[----:B--2---:R-:W-:-:S05]  /*0590*/  IADD3 R200, -R0, R6, RZ ;  /* 0x0000000600c87210 */ /* 0x004fca0007ffe1ff */
[----:B------:R-:W-:-:S05]  /*05a0*/  IMAD R0, R4, c[0x0][0x538], R200 ;  /* 0x00014e0004007a24 */ /* 0x000fca00078e02c8 */
[----:B------:R-:W-:Y:S01]  /*05b0*/  ISETP.GT.AND P0, PT, R0, UR4, PT ;  /* 0x0000000400007c0c */ /* 0x000fe2000bf04270 */
[----:B------:R-:W-:-:S12]  /*05c0*/  BRA.DIV ~URZ, `(.L_x_1534) ;  /* 0x0000d9127f007947 */ /* 0x000fd8000b800000 */
[----:B------:R-:W-:-:S04]  /*05d0*/  VOTE.ANY R0, PT, !P0 ;  /* 0x0000000000007806 */ /* 0x000fc800040e0100 */
.L_x_1644:
[----:B------:R1:W2:Y:S01]  /*05e0*/  POPC R203, R0 ;  /* 0x0000000000cb7309 */ /* 0x0002a20000000000 */
[----:B------:R-:W-:Y:S05]  /*05f0*/  BRA.DIV ~URZ, `(.L_x_1535) ;  /* 0x0000d9227f007947 */ /* 0x000fea000b800000 */
[----:B--2---:R2:W3:Y:S01]  /*0600*/  SHFL.IDX PT, R11, R8, R203, 0x1f ;  /* 0x00001fcb080b7589 */ /* 0x0044e200000e0000 */
[----:B------:R-:W-:-:S03]  /*0610*/  MOV R5, RZ ;  /* 0x000000ff00057202 */ /* 0x000fc60000000f00 */
[----:B------:R2:W4:Y:S04]  /*0620*/  SHFL.IDX PT, R10, R7, R203, 0x1f ;  /* 0x00001fcb070a7589 */ /* 0x00052800000e0000 */
.L_x_1645:
[----:B------:R-:W-:Y:S01]  /*0630*/  ISETP.NE.AND P0, PT, R0, RZ, PT ;  /* 0x000000ff0000720c */ /* 0x000fe20003f05270 */
[----:B------:R-:W-:-:S12]  /*0640*/  BSSY B0, `(.L_x_1536) ;  /* 0x0000005000007945 */ /* 0x000fd80003800000 */
[----:B------:R-:W-:Y:S05]  /*0650*/  @!P0 BRA `(.L_x_1537) ;  /* 0x0000003000008947 */ /* 0x000fea0003800000 */
[----:B------:R-:W-:Y:S01]  /*0660*/  IADD3 R30, R203, -0x1, RZ ;  /* 0xffffffffcb1e7810 */ /* 0x000fe20007ffe0ff */
[----:B------:R-:W-:Y:S05]  /*0670*/  BRA.DIV ~URZ, `(.L_x_1538) ;  /* 0x0000d9827f007947 */ /* 0x000fea000b800000 */
[----:B------:R1:W2:Y:S02]  /*0680*/  SHFL.IDX PT, R5, R4, R30, 0x1f ;  /* 0x00001f1e04057589 */ /* 0x0002a400000e0000 */
.L_x_1537:
[----:B------:R-:W-:Y:S05]  /*0690*/  BSYNC B0 ;  /* 0x0000000000007941 */ /* 0x000fea0003800000 */
.L_x_1536:
[-C--:B-1-3--:R-:W-:Y:S01]  /*06a0*/  IABS R4, R11.reuse ;  /* 0x0000000b00047213 */ /* 0x08afe20000000000 */
[----:B--2---:R-:W-:Y:S01]  /*06b0*/  IMAD R200, R5, c[0x0][0x538], R200 ;  /* 0x00014e0005c87a24 */ /* 0x004fe200078e02c8 */
[----:B----4-:R-:W-:Y:S01]  /*06c0*/  IABS R0, R10 ;  /* 0x0000000a00007213 */ /* 0x010fe20000000000 */
[----:B------:R-:W-:Y:S01]  /*06d0*/  IMAD.IADD R203, R203, 0x1, R9 ;  /* 0x00000001cbcb7824 */ /* 0x000fe200078e0209 */
[----:B------:R-:W1:Y:S02]  /*06e0*/  I2F.RP R2, R4 ;  /* 0x0000000400027306 */ /* 0x000e640000209400 */
[----:B------:R-:W-:Y:S01]  /*06f0*/  IADD3 R201, -R200, UR4, RZ ;  /* 0x00000004c8c97c10 */ /* 0x000fe2000fffe1ff */
[----:B------:R-:W-:Y:S01]  /*0700*/  IMAD.MOV.U32 R6, RZ, RZ, R0 ;  /* 0x000000ffff067224 */ /* 0x000fe200078e0000 */
[----:B------:R-:W-:Y:S02]  /*0710*/  IABS R0, R11 ;  /* 0x0000000b00007213 */ /* 0x000fe40000000000 */
[----:B------:R-:W-:-:S02]  /*0720*/  IABS R7, R201 ;  /* 0x000000c900077213 */ /* 0x000fc40000000000 */
[----:B------:R-:W-:Y:S08]  /*0730*/  I2F.RP R8, R6 ;  /* 0x0000000600087306 */ /* 0x000ff00000209400 */
[----:B-1----:R-:W1:Y:S02]  /*0740*/  MUFU.RCP R2, R2 ;  /* 0x0000000200027308 */ /* 0x002e640000001000 */
[----:B-1----:R-:W-:-:S06]  /*0750*/  IADD3 R2, R2, 0xffffffe, RZ ;  /* 0x0ffffffe02027810 */ /* 0x002fcc0007ffe0ff */
[----:B------:R-:W1:Y:S02]  /*0760*/  F2I.FTZ.U32.TRUNC.NTZ R3, R2 ;  /* 0x0000000200037305 */ /* 0x000e64000021f000 */
[----:B-1----:R-:W-:-:S04]  /*0770*/  IMAD.MOV R2, RZ, RZ, -R3 ;  /* 0x000000ffff027224 */ /* 0x002fc800078e0a03 */
[----:B------:R-:W-:Y:S02]  /*0780*/  IMAD R5, R2, R4, RZ ;  /* 0x0000000402057224 */ /* 0x000fe400078e02ff */
[----:B------:R-:W-:-:S04]  /*0790*/  IMAD.MOV.U32 R2, RZ, RZ, RZ ;  /* 0x000000ffff027224 */ /* 0x000fc800078e00ff */
[----:B------:R-:W-:-:S04]  /*07a0*/  IMAD.HI.U32 R5, R3, R5, R2 ;  /* 0x0000000503057227 */ /* 0x000fc800078e0002 */
[----:B------:R-:W-:Y:S01]  /*07b0*/  IMAD.MOV R2, RZ, RZ, -R0 ;  /* 0x000000ffff027224 */ /* 0x000fe200078e0a00 */
[----:B------:R-:W-:-:S03]  /*07c0*/  MOV R0, R7 ;  /* 0x0000000700007202 */ /* 0x000fc60000000f00 */
[----:B------:R-:W-:Y:S02]  /*07d0*/  IMAD.MOV.U32 R3, RZ, RZ, R2 ;  /* 0x000000ffff037224 */ /* 0x000fe400078e0002 */
        /* <DEDUP_REMOVED lines=45> */
.L_x_1530:
[----:B--2---:R-:W-:Y:S01]  /*0ab0*/  IMAD.MOV.U32 R201, RZ, RZ, RZ ;  /* 0x000000ffffc97224 */ /* 0x004fe200078e00ff */
[----:B------:R-:W-:Y:S01]  /*0ac0*/  MOV R202, RZ ;  /* 0x000000ff00ca7202 */ /* 0x000fe20000000f00 */
[----:B------:R-:W-:Y:S01]  /*0ad0*/  IMAD.U32 R200, RZ, RZ, UR4 ;  /* 0x00000004ffc87e24 */ /* 0x000fe2000f8e00ff */
[----:B------:R-:W-:Y:S02]  /*0ae0*/  MOV R203, c[0x0][0x53c] ;  /* 0x00014f0000cb7a02 */ /* 0x000fe40000000f00 */
.L_x_1539:
[----:B------:R-:W-:Y:S01]  /*0af0*/  ISETP.NE.AND P0, PT, R12, RZ, PT ;  /* 0x000000ff0c00720c */ /* 0x000fe20003f05270 */
[----:B------:R-:W-:-:S12]  /*0b00*/  WARPSYNC 0xffffffff ;  /* 0xffffffff00007948 */ /* 0x000fd80003800000 */
[----:B------:R1:W-:Y:S04]  /*0b10*/  @!P0 STS.128 [0x24100], R200 ;  /* 0x024100c8ff008388 */ /* 0x0003e80000000c00 */
[----:B------:R-:W-:Y:S06]  /*0b20*/  BAR.ARV 0x5, 0x100 ;  /* 0x0144000000007b1d */ /* 0x000fec0000002000 */
.L_x_1528:
[----:B-12---:R-:W-:-:S13]  /*0b30*/  ISETP.GE.AND P0, PT, R203, c[0x0][0x53c], PT ;  /* 0x00014f00cb007a0c */ /* 0x006fda0003f06270 */
[----:B------:R-:W-:Y:S05]  /*0b40*/  @P0 EXIT ;  /* 0x000000000000094d */ /* 0x000fea0003800000 */
[----:B------:R-:W-:Y:S01]  /*0b50*/  SHF.R.S32.HI R9, RZ, 0x1f, R172 ;  /* 0x0000001fff097819 */ /* 0x000fe200000114ac */
[----:B------:R-:W-:Y:S02]  /*0b60*/  ULDC UR5, c[0x0][0x2ac] ;  /* 0x0000ab0000057ab9 */ /* 0x000fe40000000800 */
[----:B------:R-:W-:Y:S01]  /*0b70*/  ULDC UR4, c[0x0][0x1d0] ;  /* 0x0000740000047ab9 */ /* 0x000fe20000000800 */
[CC--:B------:R-:W-:Y:S01]  /*0b80*/  LEA.HI R2, R9.reuse, R172.reuse, RZ, 0x4 ;  /* 0x000000ac09027211 */ /* 0x0c0fe200078f20ff */
[----:B------:R-:W-:Y:S01]  /*0b90*/  UIMAD UR5, UR5, UR4, URZ ;  /* 0x00000004050572a4 */ /* 0x000fe2000f8e023f */
[----:B------:R-:W-:Y:S02]  /*0ba0*/  LEA.HI R13, R9, R172, RZ, 0x2 ;  /* 0x000000ac090d7211 */ /* 0x000fe400078f10ff */
[----:B------:R-:W-:Y:S02]  /*0bb0*/  SHF.R.S32.HI R3, RZ, 0x4, R2 ;  /* 0x00000004ff037819 */ /* 0x000fe40000011402 */
[----:B------:R-:W-:-:S02]  /*0bc0*/  SHF.R.S32.HI R7, RZ, 0x2, R13 ;  /* 0x00000002ff077819 */ /* 0x000fc4000001140d */
[C---:B------:R-:W-:Y:S02]  /*0bd0*/  LEA.HI R0, R2.reuse, R3, RZ, 0x1 ;  /* 0x0000000302007211 */ /* 0x040fe400078f08ff */
[----:B------:R-:W-:Y:S02]  /*0be0*/  LOP3.LUT R2, R2, 0xfffffff0, RZ, 0xc0, !PT ;  /* 0xfffffff002027812 */ /* 0x000fe400078ec0ff */
[----:B------:R-:W-:Y:S02]  /*0bf0*/  LOP3.LUT R0, R0, 0xfffffffe, RZ, 0xc0, !PT ;  /* 0xfffffffe00007812 */ /* 0x000fe400078ec0ff */
[CC--:B------:R-:W-:Y:S01]  /*0c00*/  LEA.HI R8, R9.reuse, R172.reuse, RZ, 0x3 ;  /* 0x000000ac09087211 */ /* 0x0c0fe200078f18ff */
[----:B------:R-:W-:Y:S01]  /*0c10*/  IMAD.IADD R2, R172, 0x1, -R2 ;  /* 0x00000001ac027824 */ /* 0x000fe200078e0a02 */
[----:B------:R-:W-:Y:S01]  /*0c20*/  LEA.HI R6, R9, R172, RZ, 0x5 ;  /* 0x000000ac09067211 */ /* 0x000fe200078f28ff */
[----:B------:R-:W-:Y:S01]  /*0c30*/  IMAD.IADD R14, R3, 0x1, -R0 ;  /* 0x00000001030e7824 */ /* 0x000fe200078e0a00 */
[----:B------:R-:W-:-:S02]  /*0c40*/  SHF.R.S32.HI R3, RZ, 0x1f, R13 ;  /* 0x0000001fff037819 */ /* 0x000fc4000001140d */
[----:B------:R-:W-:Y:S02]  /*0c50*/  SHF.R.S32.HI R206, RZ, 0x3, R8 ;  /* 0x00000003ffce7819 */ /* 0x000fe40000011408 */
[----:B------:R-:W-:Y:S02]  /*0c60*/  LEA.HI R3, R3, R7, RZ, 0x3 ;  /* 0x0000000703037211 */ /* 0x000fe400078f18ff */
[----:B------:R-:W-:Y:S01]  /*0c70*/  SHF.R.S32.HI R10, RZ, 0x1f, R2 ;  /* 0x0000001fff0a7819 */ /* 0x000fe20000011402 */
[----:B------:R-:W-:Y:S01]  /*0c80*/  IMAD.SHL.U32 R4, R206, 0x40, RZ ;  /* 0x00000040ce047824 */ /* 0x000fe200078e00ff */
[----:B------:R-:W-:Y:S02]  /*0c90*/  LOP3.LUT R0, R8, 0xfffffff8, RZ, 0xc0, !PT ;  /* 0xfffffff808007812 */ /* 0x000fe400078ec0ff */
[----:B------:R-:W-:Y:S02]  /*0ca0*/  LOP3.LUT R3, R3, 0xfffffff8, RZ, 0xc0, !PT ;  /* 0xfffffff803037812 */ /* 0x000fe400078ec0ff */
[----:B------:R-:W-:Y:S01]  /*0cb0*/  LEA.HI R10, R10, R2, RZ, 0x3 ;  /* 0x000000020a0a7211 */ /* 0x000fe200078f18ff */
[----:B------:R-:W-:Y:S01]  /*0cc0*/  IMAD.IADD R162, R172, 0x1, -R0 ;  /* 0x00000001aca27824 */ /* 0x000fe200078e0a00 */
[----:B------:R-:W-:Y:S01]  /*0cd0*/  LOP3.LUT R0, R4, 0x1c0, RZ, 0xc0, !PT ;  /* 0x000001c004007812 */ /* 0x000fe200078ec0ff */
[----:B------:R-:W-:Y:S01]  /*0ce0*/  IMAD.IADD R7, R7, 0x1, -R3 ;  /* 0x0000000107077824 */ /* 0x000fe200078e0a03 */
[----:B------:R-:W-:Y:S01]  /*0cf0*/  LOP3.LUT R3, R10, 0xfffffff8, RZ, 0xc0, !PT ;  /* 0xfffffff80a037812 */ /* 0x000fe200078ec0ff */
[C---:B------:R-:W-:Y:S01]  /*0d00*/  IMAD.SHL.U32 R177, R162.reuse, 0x8, RZ ;  /* 0x00000008a2b17824 */ /* 0x040fe200078e00ff */
[----:B------:R-:W-:Y:S01]  /*0d10*/  SHF.R.U32.HI R4, RZ, 0x3, R0 ;  /* 0x00000003ff047819 */ /* 0x000fe20000011600 */
[----:B------:R-:W-:Y:S01]  /*0d20*/  IMAD R189, R162, 0x20, R206 ;  /* 0x00000020a2bd7824 */ /* 0x000fe200078e02ce */
[----:B------:R-:W-:Y:S01]  /*0d30*/  LOP3.LUT R5, R7, 0x1, RZ, 0xc0, !PT ;  /* 0x0000000107057812 */ /* 0x000fe200078ec0ff */
[----:B------:R-:W-:Y:S01]  /*0d40*/  IMAD.IADD R2, R2, 0x1, -R3 ;  /* 0x0000000102027824 */ /* 0x000fe200078e0a03 */
[----:B------:R-:W-:-:S02]  /*0d50*/  LOP3.LUT R3, R6, 0xffffffe0, RZ, 0xc0, !PT ;  /* 0xffffffe006037812 */ /* 0x000fc400078ec0ff */
[----:B------:R-:W-:Y:S02]  /*0d60*/  LOP3.LUT R0, R0, 0x38, R177, 0xf8, !PT ;  /* 0x0000003800007812 */ /* 0x000fe400078ef8b1 */
[----:B------:R-:W-:Y:S01]  /*0d70*/  ISETP.NE.U32.AND P3, PT, R5, 0x1, PT ;  /* 0x000000010500780c */ /* 0x000fe20003f65070 */
[----:B------:R-:W-:Y:S01]  /*0d80*/  IMAD.IADD R16, R172, 0x1, -R3 ;  /* 0x00000001ac107824 */ /* 0x000fe200078e0a03 */
[----:B------:R-:W-:Y:S01]  /*0d90*/  LOP3.LUT R11, R0, R4, RZ, 0x3c, !PT ;  /* 0x00000004000b7212 */ /* 0x000fe200078e3cff */
[----:B------:R-:W-:Y:S01]  /*0da0*/  IMAD.SHL.U32 R3, R162, 0x40, RZ ;  /* 0x00000040a2037824 */ /* 0x000fe200078e00ff */
[--C-:B------:R-:W-:Y:S02]  /*0db0*/  SHF.R.S32.HI R0, RZ, 0x5, R6.reuse ;  /* 0x00000005ff007819 */ /* 0x100fe40000011406 */
[----:B------:R-:W-:Y:S02]  /*0dc0*/  SHF.R.S32.HI R4, RZ, 0x1f, R6 ;  /* 0x0000001fff047819 */ /* 0x000fe40000011406 */
[----:B------:R-:W-:-:S02]  /*0dd0*/  LOP3.LUT R3, R3, 0x1c0, RZ, 0xc0, !PT ;  /* 0x000001c003037812 */ /* 0x000fc400078ec0ff */
[----:B------:R-:W-:Y:S02]  /*0de0*/  LEA.HI R4, R4, R0, RZ, 0x3 ;  /* 0x0000000004047211 */ /* 0x000fe400078f18ff */
[----:B------:R-:W-:Y:S02]  /*0df0*/  SHF.R.S32.HI R12, RZ, 0x1f, R16 ;  /* 0x0000001fff0c7819 */ /* 0x000fe40000011410 */
[----:B------:R-:W-:Y:S02]  /*0e00*/  LOP3.LUT R4, R4, 0xffffff8, RZ, 0xc0, !PT ;  /* 0x0ffffff804047812 */ /* 0x000fe400078ec0ff */
[----:B------:R-:W-:Y:S02]  /*0e10*/  LOP3.LUT R8, R3, 0x8, R8, 0xf8, !PT ;  /* 0x0000000803087812 */ /* 0x000fe400078ef808 */
[----:B------:R-:W-:Y:S01]  /*0e20*/  SHF.R.U32.HI R6, RZ, 0x3, R3 ;  /* 0x00000003ff067819 */ /* 0x000fe20000011603 */
[----:B------:R-:W-:Y:S01]  /*0e30*/  IMAD.IADD R5, R0, 0x1, -R4 ;  /* 0x0000000100057824 */ /* 0x000fe200078e0a04 */
[----:B------:R-:W-:-:S02]  /*0e40*/  LEA.HI R12, R12, R16, RZ, 0x2 ;  /* 0x000000100c0c7211 */ /* 0x000fc400078f10ff */
[----:B------:R-:W-:Y:S02]  /*0e50*/  LOP3.LUT R3, R13, 0xfffffffc, RZ, 0xc0, !PT ;  /* 0xfffffffc0d037812 */ /* 0x000fe400078ec0ff */
[----:B------:R-:W-:Y:S02]  /*0e60*/  SHF.R.S32.HI R4, RZ, 0x2, R12 ;  /* 0x00000002ff047819 */ /* 0x000fe4000001140c */
[----:B------:R-:W-:Y:S01]  /*0e70*/  LOP3.LUT R13, R8, R6, RZ, 0x3c, !PT ;  /* 0x00000006080d7212 */ /* 0x000fe200078e3cff */
[----:B------:R-:W-:Y:S01]  /*0e80*/  IMAD.IADD R3, R172, 0x1, -R3 ;  /* 0x00000001ac037824 */ /* 0x000fe200078e0a03 */
[----:B------:R-:W-:Y:S01]  /*0e90*/  LOP3.LUT P0, RZ, R2, 0x2, RZ, 0xc0, !PT ;  /* 0x0000000202ff7812 */ /* 0x000fe2000780c0ff */
[----:B------:R-:W-:Y:S01]  /*0ea0*/  IMAD.SHL.U32 R8, R0, 0x400, RZ ;  /* 0x0000040000087824 */ /* 0x000fe200078e00ff */
[C---:B------:R-:W-:Y:S01]  /*0eb0*/  LOP3.LUT P4, RZ, R2.reuse, 0x4, RZ, 0xc0, !PT ;  /* 0x0000000402ff7812 */ /* 0x040fe2000788c0ff */
[----:B------:R-:W-:Y:S01]  /*0ec0*/  IMAD.SHL.U32 R0, R2, 0x40, RZ ;  /* 0x0000004002007824 */ /* 0x000fe200078e00ff */
[----:B------:R-:W-:Y:S01]  /*0ed0*/  LEA.HI R9, R9, R172, RZ, 0x6 ;  /* 0x000000ac09097211 */ /* 0x000fe200078f30ff */
[----:B------:R-:W-:Y:S01]  /*0ee0*/  IMAD R15, R5, 0x10, R4 ;  /* 0x00000010050f7824 */ /* 0x000fe200078e0204 */
[----:B------:R-:W-:Y:S01]  /*0ef0*/  LEA.HI R4, R3, R3, RZ, 0x1 ;  /* 0x0000000303047211 */ /* 0x000fe200078f08ff */
[----:B------:R-:W-:Y:S01]  /*0f00*/  IMAD.SHL.U32 R5, R7, 0x40, RZ ;  /* 0x0000004007057824 */ /* 0x000fe200078e00ff */
[----:B------:R-:W-:Y:S01]  /*0f10*/  LOP3.LUT R0, R0, 0x1c0, RZ, 0xc0, !PT ;  /* 0x000001c000007812 */ /* 0x000fe200078ec0ff */
[----:B------:R-:W-:Y:S01]  /*0f20*/  IMAD.SHL.U32 R6, R14, 0x8, RZ ;  /* 0x000000080e067824 */ /* 0x000fe200078e00ff */
[----:B------:R-:W-:Y:S01]  /*0f30*/  LOP3.LUT R2, R4, 0x1ffffffe, RZ, 0xc0, !PT ;  /* 0x1ffffffe04027812 */ /* 0x000fe200078ec0ff */
[----:B------:R-:W-:Y:S01]  /*0f40*/  IMAD.SHL.U32 R9, R9, 0x8, RZ ;  /* 0x0000000809097824 */ /* 0x000fe200078e00ff */
[----:B------:R-:W-:Y:S01]  /*0f50*/  R2P PR, R7, 0x6 ;  /* 0x0000000607007804 */ /* 0x000fe20000000000 */
[----:B------:R-:W-:Y:S01]  /*0f60*/  IMAD.SHL.U32 R7, R10, 0x40, RZ ;  /* 0x000000400a077824 */ /* 0x000fe200078e00ff */
[----:B------:R-:W-:Y:S01]  /*0f70*/  LOP3.LUT R4, R5, 0x1c0, RZ, 0xc0, !PT ;  /* 0x000001c005047812 */ /* 0x000fe200078ec0ff */
[C---:B------:R-:W-:Y:S01]  /*0f80*/  IMAD.IADD R10, R3.reuse, 0x1, -R2 ;  /* 0x00000001030a7824 */ /* 0x040fe200078e0a02 */
[----:B------:R-:W-:Y:S01]  /*0f90*/  LOP3.LUT R6, R0, 0x8, R6, 0xf8, !PT ;  /* 0x0000000800067812 */ /* 0x000fe200078ef806 */
[----:B------:R-:W-:Y:S01]  /*0fa0*/  IMAD R5, R3, 0x2, R8 ;  /* 0x0000000203057824 */ /* 0x000fe200078e0208 */
[----:B------:R-:W-:Y:S01]  /*0fb0*/  SHF.R.U32.HI R0, RZ, 0x3, R0 ;  /* 0x00000003ff007819 */ /* 0x000fe20000011600 */
[----:B------:R-:W-:Y:S01]  /*0fc0*/  STL [R1+0x8], R15 ;  /* 0x0000080f01007387 */ /* 0x000fe20000100800 */
[----:B------:R-:W-:-:S02]  /*0fd0*/  LEA.HI R2, R4, R4, RZ, 0x1d ;  /* 0x0000000404027211 */ /* 0x000fc400078fe8ff */
[----:B------:R-:W-:Y:S01]  /*0fe0*/  LOP3.LUT R3, R6, R0, RZ, 0x3c, !PT ;  /* 0x0000000006037212 */ /* 0x000fe200078e3cff */
[----:B------:R-:W-:Y:S01]  /*0ff0*/  IMAD R0, R14, 0x200, R13 ;  /* 0x000002000e007824 */ /* 0x000fe200078e020d */
[----:B------:R-:W-:Y:S02]  /*1000*/  LOP3.LUT R4, R7, 0xfffffe00, RZ, 0xc0, !PT ;  /* 0xfffffe0007047812 */ /* 0x000fe400078ec0ff */
[----:B------:R-:W-:Y:S01]  /*1010*/  LOP3.LUT R11, R11, 0x7ffffe00, R9, 0xf8, !PT ;  /* 0x7ffffe000b0b7812 */ /* 0x000fe200078ef809 */
[----:B------:R-:W-:Y:S01]  /*1020*/  IMAD.IADD R9, R5, 0x1, R2 ;  /* 0x0000000105097824 */ /* 0x000fe200078e0202 */
[CC--:B------:R-:W-:Y:S01]  /*1030*/  IADD3 R2, R3.reuse, R4.reuse, R8 ;  /* 0x0000000403027210 */ /* 0x0c0fe20007ffe008 */
[----:B------:R-:W-:Y:S01]  /*1040*/  IMAD.MOV.U32 R8, RZ, RZ, 0x40 ;  /* 0x00000040ff087424 */ /* 0x000fe200078e00ff */
[----:B------:R-:W-:Y:S01]  /*1050*/  LOP3.LUT R3, R3, R4, RZ, 0xfc, !PT ;  /* 0x0000000403037212 */ /* 0x000fe200078efcff */
[----:B------:R-:W-:Y:S01]  /*1060*/  IMAD.MOV.U32 R4, RZ, RZ, 0x20 ;  /* 0x00000020ff047424 */ /* 0x000fe200078e00ff */
[----:B------:R-:W-:Y:S01]  /*1070*/  LOP3.LUT R5, R12, 0x7ffffffc, RZ, 0xc0, !PT ;  /* 0x7ffffffc0c057812 */ /* 0x000fe200078ec0ff */
[----:B------:R-:W-:Y:S01]  /*1080*/  IMAD.SHL.U32 R188, R11, 0x2, RZ ;  /* 0x000000020bbc7824 */ /* 0x000fe200078e00ff */
[----:B------:R-:W-:-:S02]  /*1090*/  LEA R163, R2, 0x18100, 0x1 ;  /* 0x0001810002a37811 */ /* 0x000fc400078e08ff */
[----:B------:R-:W-:Y:S02]  /*10a0*/  SEL R168, R4, 0xffffffe0, !P0 ;  /* 0xffffffe004a87807 */ /* 0x000fe40004000000 */
[----:B------:R-:W-:Y:S02]  /*10b0*/  LEA R170, R3, 0x100, 0x1 ;  /* 0x0000010003aa7811 */ /* 0x000fe400078e08ff */
[----:B------:R-:W-:Y:S01]  /*10c0*/  SHF.R.S32.HI R7, RZ, 0x1f, R177 ;  /* 0x0000001fff077819 */ /* 0x000fe200000114b1 */
[----:B------:R-:W-:Y:S01]  /*10d0*/  IMAD.IADD R7, R16, 0x1, -R5 ;  /* 0x0000000110077824 */ /* 0x000fe200078e0a05 */
[----:B------:R-:W-:Y:S01]  /*10e0*/  LEA R169, R0, 0xc100, 0x1 ;  /* 0x0000c10000a97811 */ /* 0x000fe200078e08ff */
[----:B------:R-:W-:Y:S01]  /*10f0*/  IMAD.IADD R164, R163, 0x1, R168 ;  /* 0x00000001a3a47824 */ /* 0x000fe200078e02a8 */
[----:B------:R-:W-:Y:S01]  /*1100*/  SEL R0, R8, 0xffffffc0, !P4 ;  /* 0xffffffc008007807 */ /* 0x000fe20006000000 */
[--C-:B------:R-:W-:Y:S01]  /*1110*/  IMAD.IADD R208, R168, 0x1, R170.reuse ;  /* 0x00000001a8d07824 */ /* 0x100fe200078e02aa */
[----:B------:R-:W-:Y:S01]  /*1120*/  IADD3 R185, R177, 0x40, RZ ;  /* 0x00000040b1b97810 */ /* 0x000fe20007ffe0ff */
[----:B------:R-:W-:Y:S01]  /*1130*/  IMAD.SHL.U32 R220, R7, 0x2, RZ ;  /* 0x0000000207dc7824 */ /* 0x000fe200078e00ff */
[----:B------:R-:W-:Y:S01]  /*1140*/  LEA R221, R9, 0x80, 0x1 ;  /* 0x0000008009dd7811 */ /* 0x000fe200078e08ff */
[----:B------:R-:W-:Y:S01]  /*1150*/  IMAD R7, R10, 0x8, R15 ;  /* 0x000000080a077824 */ /* 0x000fe200078e020f */
[----:B------:R-:W-:Y:S01]  /*1160*/  SHF.R.S32.HI R6, RZ, 0x1f, R185 ;  /* 0x0000001fff067819 */ /* 0x000fe200000114b9 */
[----:B------:R-:W-:Y:S01]  /*1170*/  IMAD.IADD R171, R0, 0x1, R170 ;  /* 0x0000000100ab7824 */ /* 0x000fe200078e02aa */
[----:B------:R-:W-:Y:S01]  /*1180*/  IADD3 R246, R220, 0x10, RZ ;  /* 0x00000010dcf67810 */ /* 0x000fe20007ffe0ff */
[--C-:B------:R-:W-:Y:S01]  /*1190*/  IMAD.IADD R166, R163, 0x1, R0.reuse ;  /* 0x00000001a3a67824 */ /* 0x100fe200078e0200 */
[----:B------:R1:W-:Y:S01]  /*11a0*/  STL [R1+0xc], R7 ;  /* 0x00000c0701007387 */ /* 0x0003e20000100800 */
[----:B------:R-:W-:Y:S01]  /*11b0*/  IMAD.IADD R165, R164, 0x1, R0 ;  /* 0x00000001a4a57824 */ /* 0x000fe200078e0200 */
[----:B------:R-:W-:Y:S01]  /*11c0*/  IADD3 R247, R220, 0x8, RZ ;  /* 0x00000008dcf77810 */ /* 0x000fe20007ffe0ff */
[----:B------:R-:W-:Y:S01]  /*11d0*/  IMAD.IADD R0, R0, 0x1, R208 ;  /* 0x0000000100007824 */ /* 0x000fe200078e02d0 */
[----:B------:R-:W-:Y:S01]  /*11e0*/  IADD3 R243, R220, 0x28, RZ ;  /* 0x00000028dcf37810 */ /* 0x000fe20007ffe0ff */
[----:B------:R-:W-:Y:S01]  /*11f0*/  IMAD.IADD R211, R168, 0x1, R171 ;  /* 0x00000001a8d37824 */ /* 0x000fe200078e02ab */
[----:B------:R-:W-:-:S02]  /*1200*/  IADD3 R244, R220, 0x20, RZ ;  /* 0x00000020dcf47810 */ /* 0x000fc40007ffe0ff */
[----:B------:R2:W-:Y:S01]  /*1210*/  STL [R1], R0 ;  /* 0x0000000001007387 */ /* 0x0005e20000100800 */
[----:B------:R-:W-:Y:S02]  /*1220*/  IADD3 R240, R220, 0x40, RZ ;  /* 0x00000040dcf07810 */ /* 0x000fe40007ffe0ff */
[C---:B------:R-:W-:Y:S02]  /*1230*/  IADD3 R222, R221.reuse, -0x10, RZ ;  /* 0xfffffff0ddde7810 */ /* 0x040fe40007ffe0ff */
[----:B------:R-:W-:Y:S02]  /*1240*/  SEL R6, R4, 0xffffffe0, !P1 ;  /* 0xffffffe004067807 */ /* 0x000fe40004800000 */
[C---:B------:R-:W-:Y:S02]  /*1250*/  IADD3 R245, R220.reuse, 0x18, RZ ;  /* 0x00000018dcf57810 */ /* 0x040fe40007ffe0ff */
[C---:B------:R-:W-:Y:S01]  /*1260*/  IADD3 R241, R220.reuse, 0x38, RZ ;  /* 0x00000038dcf17810 */ /* 0x040fe20007ffe0ff */
[----:B------:R-:W-:Y:S01]  /*1270*/  IMAD.IADD R224, R221, 0x1, R6 ;  /* 0x00000001dde07824 */ /* 0x000fe200078e0206 */
[----:B------:R-:W-:-:S02]  /*1280*/  IADD3 R237, R220, 0x58, RZ ;  /* 0x00000058dced7810 */ /* 0x000fc40007ffe0ff */
[----:B------:R-:W-:Y:S02]  /*1290*/  @P3 IADD3 R222, R221, 0x10, RZ ;  /* 0x00000010ddde3810 */ /* 0x000fe40007ffe0ff */
[C---:B------:R-:W-:Y:S02]  /*12a0*/  IADD3 R242, R220.reuse, 0x30, RZ ;  /* 0x00000030dcf27810 */ /* 0x040fe40007ffe0ff */
[----:B------:R-:W-:Y:S01]  /*12b0*/  IADD3 R238, R220, 0x50, RZ ;  /* 0x00000050dcee7810 */ /* 0x000fe20007ffe0ff */
[----:B------:R-:W-:Y:S01]  /*12c0*/  IMAD.IADD R223, R6, 0x1, R222 ;  /* 0x0000000106df7824 */ /* 0x000fe200078e02de */
[C---:B------:R-:W-:Y:S02]  /*12d0*/  IADD3 R234, R220.reuse, 0x70, RZ ;  /* 0x00000070dcea7810 */ /* 0x040fe40007ffe0ff */
[----:B------:R-:W-:Y:S02]  /*12e0*/  SHF.R.S32.HI R4, RZ, 0x1f, R246 ;  /* 0x0000001fff047819 */ /* 0x000fe400000114f6 */
[----:B------:R-:W-:-:S02]  /*12f0*/  IADD3 R239, R220, 0x48, RZ ;  /* 0x00000048dcef7810 */ /* 0x000fc40007ffe0ff */
[C---:B------:R-:W-:Y:S02]  /*1300*/  IADD3 R235, R220.reuse, 0x68, RZ ;  /* 0x00000068dceb7810 */ /* 0x040fe40007ffe0ff */
[----:B------:R-:W-:Y:S02]  /*1310*/  IADD3 R231, R220, 0x88, RZ ;  /* 0x00000088dce77810 */ /* 0x000fe40007ffe0ff */
[----:B-1----:R-:W-:Y:S02]  /*1320*/  SHF.R.S32.HI R7, RZ, 0x1f, R247 ;  /* 0x0000001fff077819 */ /* 0x002fe400000114f7 */
[----:B------:R-:W-:Y:S02]  /*1330*/  SHF.R.S32.HI R4, RZ, 0x1f, R243 ;  /* 0x0000001fff047819 */ /* 0x000fe400000114f3 */
[----:B------:R-:W-:Y:S02]  /*1340*/  SEL R5, R8, 0xffffffc0, !P2 ;  /* 0xffffffc008057807 */ /* 0x000fe40005000000 */
[----:B------:R-:W-:-:S02]  /*1350*/  IADD3 R236, R220, 0x60, RZ ;  /* 0x00000060dcec7810 */ /* 0x000fc40007ffe0ff */
[C---:B------:R-:W-:Y:S01]  /*1360*/  IADD3 R232, R220.reuse, 0x80, RZ ;  /* 0x00000080dce87810 */ /* 0x040fe20007ffe0ff */
[--C-:B------:R-:W-:Y:S01]  /*1370*/  IMAD.IADD R251, R221, 0x1, R5.reuse ;  /* 0x00000001ddfb7824 */ /* 0x100fe200078e0205 */
[----:B------:R-:W-:Y:S01]  /*1380*/  IADD3 R228, R220, 0xa0, RZ ;  /* 0x000000a0dce47810 */ /* 0x000fe20007ffe0ff */
[--C-:B------:R-:W-:Y:S01]  /*1390*/  IMAD.IADD R250, R224, 0x1, R5.reuse ;  /* 0x00000001e0fa7824 */ /* 0x100fe200078e0205 */
        /* <DEDUP_REMOVED lines=9> */
[----:B------:R-:W-:Y:S02]  /*1430*/  SHF.R.S32.HI R4, RZ, 0x1f, R237 ;  /* 0x0000001fff047819 */ /* 0x000fe400000114ed */
[----:B------:R-:W-:Y:S02]  /*1440*/  IADD3 R186, R177, 0x80, RZ ;  /* 0x00000080b1ba7810 */ /* 0x000fe40007ffe0ff */
[----:B------:R-:W-:-:S02]  /*1450*/  IADD3 R230, R220, 0x90, RZ ;  /* 0x00000090dce67810 */ /* 0x000fc40007ffe0ff */
[C---:B------:R-:W-:Y:S02]  /*1460*/  IADD3 R227, R220.reuse, 0xa8, RZ ;  /* 0x000000a8dce37810 */ /* 0x040fe40007ffe0ff */
[----:B------:R-:W-:Y:S02]  /*1470*/  IADD3 R225, R220, 0xb8, RZ ;  /* 0x000000b8dce17810 */ /* 0x000fe40007ffe0ff */
        /* <DEDUP_REMOVED lines=13> */
[C---:B------:R-:W-:Y:S02]  /*1550*/  IADD3 R205, R188.reuse, 0xc100, RZ ;  /* 0x0000c100bccd7810 */ /* 0x040fe40007ffe0ff */
[----:B------:R-:W-:Y:S02]  /*1560*/  IADD3 R204, R188, 0x100, RZ ;  /* 0x00000100bccc7810 */ /* 0x000fe40007ffe0ff */
[----:B------:R-:W-:-:S02]  /*1570*/  SHF.R.S32.HI R8, RZ, 0x1f, R230 ;  /* 0x0000001fff087819 */ /* 0x000fc400000114e6 */
[----:B------:R-:W-:Y:S02]  /*1580*/  SHF.R.S32.HI R7, RZ, 0x1f, R227 ;  /* 0x0000001fff077819 */ /* 0x000fe400000114e3 */
[----:B--2---:R-:W-:Y:S02]  /*1590*/  SHF.R.S32.HI R4, RZ, 0x1f, R225 ;  /* 0x0000001fff047819 */ /* 0x004fe400000114e1 */
.L_x_1641:
        /* <DEDUP_REMOVED lines=30> */
.L_x_1540:
[----:B------:R-:W-:-:S04]  /*1780*/  ISETP.NE.U32.AND P0, PT, RZ, c[0x0][0x368], PT ;  /* 0x0000da00ff007a0c */ /* 0x000fc80003f05070 */
[----:B------:R-:W-:-:S13]  /*1790*/  ISETP.NE.AND.EX P0, PT, RZ, c[0x0][0x36c], PT, P0 ;  /* 0x0000db00ff007a0c */ /* 0x000fda0003f05300 */
[----:B------:R-:W-:Y:S05]  /*17a0*/  @!P0 BRA `(.L_x_1541) ;  /* 0x0000004000008947 */ /* 0x000fea0003800000 */
[----:B-1----:R-:W-:-:S04]  /*17b0*/  IADD3 R2, P0, R209, c[0x0][0x368], RZ ;  /* 0x0000da00d1027a10 */ /* 0x002fc80007f1e0ff */
[----:B------:R-:W-:-:S05]  /*17c0*/  IADD3.X R3, R210, c[0x0][0x36c], RZ, P0, !PT ;  /* 0x0000db00d2037a10 */ /* 0x000fca00007fe4ff */
[----:B------:R1:W5:Y:S01]  /*17d0*/  LDG.E R0, [R2.64] ;  /* 0x0000000602007981 */ /* 0x000362000c1e1900 */
[----:B------:R-:W-:Y:S05]  /*17e0*/  BRA `(.L_x_1542) ;  /* 0x0000008000007947 */ /* 0x000fea0003800000 */
.L_x_1541:
        /* <DEDUP_REMOVED lines=8> */
.L_x_1542:
        /* <DEDUP_REMOVED lines=45> */
.L_x_1544:
[----:B------:R-:W-:Y:S05]  /*1b40*/  BSYNC B0 ;  /* 0x0000000000007941 */ /* 0x000fea0003800000 */
.L_x_1543:
        /* <DEDUP_REMOVED lines=66> */
[----:B------:R-:W-:Y:S02]  /*1f70*/  ISETP.NE.AND P0, PT, R4, 0x1, PT ;  /* 0x000000010400780c */ /* 0x000fe40003f05270 */
        /* <DEDUP_REMOVED lines=34> */
.L_x_1646:
[----:B------:R-:W-:Y:S05]  /*21a0*/  BRA.DIV ~URZ, `(.L_x_1547) ;  /* 0x0000bf227f007947 */ /* 0x000fea000b800000 */
[----:B------:R3:W4:Y:S02]  /*21b0*/  SHFL.IDX PT, R0, R12, RZ, 0x181f ;  /* 0x00181fff0c007589 */ /* 0x00072400000e0000 */
.L_x_1647:
        /* <DEDUP_REMOVED lines=20> */
.L_x_1549:
[----:B------:R-:W-:Y:S05]  /*2300*/  BSYNC B0 ;  /* 0x0000000000007941 */ /* 0x000fea0003800000 */
.L_x_1548:
[----:B------:R-:W-:Y:S05]  /*2310*/  BRA.DIV ~URZ, `(.L_x_1550) ;  /* 0x0000be227f007947 */ /* 0x000fea000b800000 */
[----:B--2---:R2:W1:Y:S04]  /*2320*/  SHFL.IDX PT, R4, R5, 0x1, 0x181f ;  /* 0x00381f0005047f89 */ /* 0x00446800000e0000 */
[----:B----4-:R2:W4:Y:S02]  /*2330*/  SHFL.IDX PT, R0, R12, 0x1, 0x181f ;  /* 0x00381f000c007f89 */ /* 0x01052400000e0000 */
.L_x_1648:
        /* <DEDUP_REMOVED lines=19> */
.L_x_1552:
[----:B------:R-:W-:Y:S05]  /*2470*/  BSYNC B0 ;  /* 0x0000000000007941 */ /* 0x000fea0003800000 */
.L_x_1551:
[----:B------:R-:W-:Y:S05]  /*2480*/  BRA.DIV ~URZ, `(.L_x_1553) ;  /* 0x0000bd827f007947 */ /* 0x000fea000b800000 */
[----:B-1----:R1:W2:Y:S02]  /*2490*/  SHFL.IDX PT, R4, R5, 0x2, 0x181f ;  /* 0x00581f0005047f89 */ /* 0x0022a400000e0000 */
.L_x_1649:
[----:B------:R-:W-:Y:S05]  /*24a0*/  BRA.DIV ~URZ, `(.L_x_1554) ;  /* 0x0000bdd27f007947 */ /* 0x000fea000b800000 */
[----:B----4-:R4:W1:Y:S02]  /*24b0*/  SHFL.IDX PT, R0, R12, 0x2, 0x181f ;  /* 0x00581f000c007f89 */ /* 0x01086400000e0000 */
.L_x_1650:
        /* <DEDUP_REMOVED lines=19> */
.L_x_1556:
[----:B------:R-:W-:Y:S05]  /*25f0*/  BSYNC B0 ;  /* 0x0000000000007941 */ /* 0x000fea0003800000 */
.L_x_1555:
[----:B------:R-:W-:Y:S05]  /*2600*/  BRA.DIV ~URZ, `(.L_x_1557) ;  /* 0x0000bce27f007947 */ /* 0x000fea000b800000 */
[----:B--2---:R2:W3:Y:S04]  /*2610*/  SHFL.IDX PT, R4, R5, 0x3, 0x181f ;  /* 0x00781f0005047f89 */ /* 0x0044e800000e0000 */
[----:B-1----:R2:W1:Y:S02]  /*2620*/  SHFL.IDX PT, R0, R12, 0x3, 0x181f ;  /* 0x00781f000c007f89 */ /* 0x00246400000e0000 */
.L_x_1651:
[----:B------:R-:W-:Y:S01]  /*2630*/  IADD3 R2, R10, 0x60, RZ ;  /* 0x000000600a027810 */ /* 0x000fe20007ffe0ff */
[----:B-----5:R-:W-:Y:S01]  /*2640*/  IMAD.WIDE.U32 R194, R14, c[0x0][0x2b0], RZ ;  /* 0x0000ac000ec27a25 */ /* 0x020fe200078e00ff */
[----:B------:R-:W-:-:S02]  /*2650*/  SHF.R.S32.HI R19, RZ, 0x1f, R177 ;  /* 0x0000001fff137819 */ /* 0x000fc400000114b1 */
[----:B------:R-:W-:Y:S02]  /*2660*/  ISETP.GE.AND P0, PT, R2, R11, PT ;  /* 0x0000000b0200720c */ /* 0x000fe40003f06270 */
[----:B------:R-:W-:Y:S02]  /*2670*/  SHF.R.S32.HI R23, RZ, 0x1f, R185 ;  /* 0x0000001fff177819 */ /* 0x000fe400000114b9 */
[----:B------:R-:W-:-:S09]  /*2680*/  SHF.R.S32.HI R22, RZ, 0x1f, R186 ;  /* 0x0000001fff167819 */ /* 0x000fd200000114ba */
[-C--:B-1----:R-:W-:Y:S02]  /*2690*/  @!P0 LEA R8, P3, R177, R0.reuse, 0x1 ;  /* 0x00000000b1088211 */ /* 0x082fe400078608ff */
[-C--:B------:R-:W-:Y:S02]  /*26a0*/  @!P0 LEA R6, P2, R185, R0.reuse, 0x1 ;  /* 0x00000000b9068211 */ /* 0x080fe400078408ff */
[----:B------:R-:W-:Y:S02]  /*26b0*/  @!P0 LEA R2, P1, R186, R0, 0x1 ;  /* 0x00000000ba028211 */ /* 0x000fe400078208ff */
[----:B------:R-:W-:Y:S02]  /*26c0*/  SHF.R.S32.HI R0, RZ, 0x1f, R14 ;  /* 0x0000001fff007819 */ /* 0x000fe4000001140e */
[-C--:B---3--:R-:W-:Y:S02]  /*26d0*/  @!P0 LEA.HI.X R9, R177, R4.reuse, R19, 0x1, P3 ;  /* 0x00000004b1098211 */ /* 0x088fe400018f0c13 */
[-C--:B------:R-:W-:Y:S01]  /*26e0*/  @!P0 LEA.HI.X R7, R185, R4.reuse, R23, 0x1, P2 ;  /* 0x00000004b9078211 */ /* 0x080fe200010f0c17 */
[----:B------:R-:W-:Y:S01]  /*26f0*/  IMAD R0, R0, c[0x0][0x2b0], RZ ;  /* 0x0000ac0000007a24 */ /* 0x000fe200078e02ff */
[C---:B------:R-:W-:Y:S01]  /*2700*/  @!P0 LEA.HI.X R3, R186.reuse, R4, R22, 0x1, P1 ;  /* 0x00000004ba038211 */ /* 0x040fe200008f0c16 */
[----:B------:R-:W-:Y:S01]  /*2710*/  @!PT LDS RZ, [RZ] ;  /* 0x00000000fffff984 */ /* 0x000fe20000000800 */
[----:B------:R-:W-:Y:S01]  /*2720*/  @!PT LDS RZ, [RZ] ;  /* 0x00000000fffff984 */ /* 0x000fe20000000800 */
[----:B------:R-:W-:Y:S01]  /*2730*/  @!PT LDS RZ, [RZ] ;  /* 0x00000000fffff984 */ /* 0x000fe20000000800 */
[----:B------:R1:W-:Y:S01]  /*2740*/  @!P0 LDGSTS.E.BYPASS.LTC128B.128 [R188+0x1b100], [R8.64], !P6 ;  /* 0x1b10000008bc8fae */ /* 0x0003e2000f101d46 */
[----:B------:R-:W-:Y:S01]  /*2750*/  ISETP.GE.AND P6, PT, R186, c[0x0][0x1d4], PT ;  /* 0x00007500ba007a0c */ /* 0x000fe20003fc6270 */
[----:B------:R-:W-:-:S02]  /*2760*/  IMAD R0, R14, c[0x0][0x2b4], R0 ;  /* 0x0000ad000e007a24 */ /* 0x000fc400078e0200 */
[----:B------:R1:W-:Y:S01]  /*2770*/  @!P0 LDGSTS.E.BYPASS.LTC128B.128 [R188+0x1f100], [R6.64], !P5 ;  /* 0x1f10000006bc8fae */ /* 0x0003e2000e901d46 */
[----:B------:R-:W-:Y:S01]  /*2780*/  ISETP.GE.AND P5, PT, R177, c[0x0][0x1d4], PT ;  /* 0x00007500b1007a0c */ /* 0x000fe20003fa6270 */
[----:B------:R-:W-:Y:S01]  /*2790*/  IMAD.IADD R198, R195, 0x1, R0 ;  /* 0x00000001c3c67824 */ /* 0x000fe200078e0200 */
[----:B------:R-:W-:Y:S01]  /*27a0*/  SEL R252, RZ, 0x10, P6 ;  /* 0x00000010fffc7807 */ /* 0x000fe20003000000 */
[----:B------:R1:W-:Y:S01]  /*27b0*/  @!P0 LDGSTS.E.BYPASS.LTC128B.128 [R188+0x23100], [R2.64], !P4 ;  /* 0x2310000002bc8fae */ /* 0x0003e2000e101d46 */
[----:B------:R-:W-:-:S03]  /*27c0*/  ISETP.GE.AND P4, PT, R185, c[0x0][0x1d4], PT ;  /* 0x00007500b9007a0c */ /* 0x000fc60003f86270 */
[----:B------:R-:W0:Y:S01]  /*27d0*/  LDGDEPBAR ;  /* 0x00000000000079af */ /* 0x000e220000000000 */
[----:B------:R-:W-:Y:S03]  /*27e0*/  WARPSYNC 0xffffffff ;  /* 0xffffffff00007948 */ /* 0x000fe60003800000 */
[----:B------:R-:W-:Y:S01]  /*27f0*/  IMAD.MOV.U32 R21, RZ, RZ, c[0x0][0x2b8] ;  /* 0x0000ae00ff157624 */ /* 0x000fe200078e00ff */
[----:B------:R-:W-:Y:S01]  /*2800*/  BAR.SYNC.DEFER_BLOCKING 0x0 ;  /* 0x0000000000007b1d */ /* 0x000fe20000010000 */
[----:B-1----:R-:W-:Y:S02]  /*2810*/  IMAD R2, R18, 0x40, R189 ;  /* 0x0000004012027824 */ /* 0x002fe400078e02bd */
        /* <DEDUP_REMOVED lines=9> */
[----:B--2---:R-:W-:Y:S02]  /*28b0*/  @!P0 LEA.HI.X.SX32 R5, R0, R198, 0x1, P1 ;  /* 0x000000c600058211 */ /* 0x004fe400008f0eff */
[----:B------:R-:W-:-:S04]  /*28c0*/  @!P0 LEA R4, P1, R3, c[0x0][0x2a0], 0x2 ;  /* 0x0000a80003048a11 */ /* 0x000fc800078210ff */
[----:B------:R-:W-:-:S05]  /*28d0*/  @!P0 LEA.HI.X R5, R3, c[0x0][0x2a4], R5, 0x2, P1 ;  /* 0x0000a90003058a11 */ /* 0x000fca00008f1405 */
[----:B------:R1:W2:Y:S01]  /*28e0*/  @!P0 LDG.E R173, [R4.64] ;  /* 0x0000000604ad8981 */ /* 0x0002a2000c1e1900 */
[----:B------:R-:W-:Y:S01]  /*28f0*/  IMAD.MOV R0, RZ, RZ, -R0 ;  /* 0x000000ffff007224 */ /* 0x000fe200078e0a00 */
[----:B------:R-:W-:Y:S01]  /*2900*/  BSSY B0, `(.L_x_1558) ;  /* 0x00000a6000007945 */ /* 0x000fe20003800000 */
[----:B------:R-:W-:-:S04]  /*2910*/  IMAD.WIDE.U32 R190, R13, c[0x0][0x1e8], RZ ;  /* 0x00007a000dbe7a25 */ /* 0x000fc800078e00ff */
[----:B------:R-:W-:Y:S02]  /*2920*/  IMAD R174, R0, c[0x0][0x2b8], R2 ;  /* 0x0000ae0000ae7a24 */ /* 0x000fe400078e0202 */
[----:B------:R-:W-:Y:S02]  /*2930*/  IMAD R193, R13, c[0x0][0x1ec], R191 ;  /* 0x00007b000dc17a24 */ /* 0x000fe400078e02bf */
[----:B------:R-:W-:-:S04]  /*2940*/  IMAD.WIDE.U32 R2, R174, c[0x0][0x1e0], RZ ;  /* 0x00007800ae027a25 */ /* 0x000fc800078e00ff */
[----:B------:R-:W-:Y:S01]  /*2950*/  IMAD R104, R18, -0x40, R16 ;  /* 0xffffffc012687824 */ /* 0x000fe200078e0210 */
[----:B------:R-:W-:Y:S01]  /*2960*/  SHF.L.U64.HI R16, R177, 0x1, R19 ;  /* 0x00000001b1107819 */ /* 0x000fe20000010213 */
[----:B------:R-:W-:-:S04]  /*2970*/  IMAD.WIDE.U32 R196, R13, c[0x0][0x210], RZ ;  /* 0x000084000dc47a25 */ /* 0x000fc800078e00ff */
[----:B------:R-:W-:Y:S02]  /*2980*/  IMAD.IADD R14, R104, 0x1, -R206 ;  /* 0x00000001680e7824 */ /* 0x000fe400078e0ace */
[----:B------:R-:W-:Y:S01]  /*2990*/  IMAD R199, R13, c[0x0][0x214], R197 ;  /* 0x000085000dc77a24 */ /* 0x000fe200078e02c5 */
[----:B-1----:R-:W-:Y:S01]  /*29a0*/  SHF.R.S32.HI R5, RZ, 0x1f, R174 ;  /* 0x0000001fff057819 */ /* 0x002fe200000114ae */
[----:B------:R-:W-:Y:S01]  /*29b0*/  IMAD.SHL.U32 R20, R177, 0x2, RZ ;  /* 0x00000002b1147824 */ /* 0x000fe200078e00ff */
[----:B------:R-:W-:-:S03]  /*29c0*/  ISETP.GE.AND P1, PT, R14, 0x1, PT ;  /* 0x000000010e00780c */ /* 0x000fc60003f26270 */
[C---:B------:R-:W-:Y:S02]  /*29d0*/  IMAD R0, R5.reuse, c[0x0][0x1e0], RZ ;  /* 0x0000780005007a24 */ /* 0x040fe400078e02ff */
[----:B------:R-:W-:Y:S02]  /*29e0*/  IMAD R5, R5, c[0x0][0x208], RZ ;  /* 0x0000820005057a24 */ /* 0x000fe400078e02ff */
[C---:B------:R-:W-:Y:S02]  /*29f0*/  IMAD R0, R174.reuse, c[0x0][0x1e4], R0 ;  /* 0x00007900ae007a24 */ /* 0x040fe400078e0200 */
[----:B------:R-:W-:Y:S02]  /*2a00*/  IMAD R5, R174, c[0x0][0x20c], R5 ;  /* 0x00008300ae057a24 */ /* 0x000fe400078e0205 */
[----:B------:R-:W-:Y:S01]  /*2a10*/  IMAD.IADD R3, R3, 0x1, R0 ;  /* 0x0000000103037824 */ /* 0x000fe200078e0200 */
[----:B--2---:R-:W-:-:S03]  /*2a20*/  SHF.R.S32.HI R6, RZ, 0x1f, R173 ;  /* 0x0000001fff067819 */ /* 0x004fc600000114ad */
[----:B------:R-:W-:-:S04]  /*2a30*/  IMAD.WIDE.U32 R2, R173, c[0x0][0x1f0], R2 ;  /* 0x00007c00ad027a25 */ /* 0x000fc800078e0002 */
[----:B------:R-:W-:-:S04]  /*2a40*/  IMAD R0, R6, c[0x0][0x1f0], RZ ;  /* 0x00007c0006007a24 */ /* 0x000fc800078e02ff */
[----:B------:R-:W-:Y:S01]  /*2a50*/  IMAD R4, R173, c[0x0][0x1f4], R0 ;  /* 0x00007d00ad047a24 */ /* 0x000fe200078e0200 */
[----:B------:R-:W-:-:S04]  /*2a60*/  IADD3 R0, P0, R2, R190, RZ ;  /* 0x000000be02007210 */ /* 0x000fc80007f1e0ff */
[----:B------:R-:W-:Y:S02]  /*2a70*/  IADD3.X R2, R193, R3, R4, P0, !PT ;  /* 0x00000003c1027210 */ /* 0x000fe400007fe404 */
[----:B------:R-:W-:-:S04]  /*2a80*/  LEA R4, P0, R0, c[0x0][0x1c8], 0x1 ;  /* 0x0000720000047a11 */ /* 0x000fc800078008ff */
[----:B------:R-:W-:Y:S01]  /*2a90*/  LEA.HI.X R7, R0, c[0x0][0x1cc], R2, 0x1, P0 ;  /* 0x0000730000077a11 */ /* 0x000fe200000f0c02 */
[----:B------:R-:W-:Y:S01]  /*2aa0*/  IMAD.WIDE.U32 R2, R174, c[0x0][0x208], RZ ;  /* 0x00008200ae027a25 */ /* 0x000fe200078e00ff */
[----:B------:R-:W1:Y:S03]  /*2ab0*/  SHFL.IDX PT, R0, R4, RZ, 0x181f ;  /* 0x00181fff04007589 */ /* 0x000e6600000e0000 */
[----:B------:R-:W-:Y:S01]  /*2ac0*/  IMAD.IADD R3, R3, 0x1, R5 ;  /* 0x0000000103037824 */ /* 0x000fe200078e0205 */
[----:B------:R-:W2:Y:S01]  /*2ad0*/  SHFL.IDX PT, R9, R7, RZ, 0x181f ;  /* 0x00181fff07097589 */ /* 0x000ea200000e0000 */
[----:B------:R-:W-:Y:S02]  /*2ae0*/  IMAD R5, R6, c[0x0][0x218], RZ ;  /* 0x0000860006057a24 */ /* 0x000fe400078e02ff */
[C---:B------:R-:W-:Y:S01]  /*2af0*/  IMAD.WIDE.U32 R2, R173.reuse, c[0x0][0x218], R2 ;  /* 0x00008600ad027a25 */ /* 0x040fe200078e0002 */
[----:B----4-:R3:W4:Y:S03]  /*2b00*/  SHFL.IDX PT, R12, R4, 0x1, 0x181f ;  /* 0x00381f00040c7f89 */ /* 0x01072600000e0000 */
[----:B------:R-:W-:Y:S01]  /*2b10*/  IMAD R10, R173, c[0x0][0x21c], R5 ;  /* 0x00008700ad0a7a24 */ /* 0x000fe200078e0205 */
[----:B------:R2:W5:Y:S01]  /*2b20*/  SHFL.IDX PT, R13, R7, 0x1, 0x181f ;  /* 0x00381f00070d7f89 */ /* 0x00056200000e0000 */
[----:B-1----:R-:W-:-:S02]  /*2b30*/  @P1 LEA R6, P0, R177, R0, 0x1 ;  /* 0x00000000b1061211 */ /* 0x002fc400078008ff */
[-C--:B---3--:R-:W-:Y:S02]  /*2b40*/  @P1 LEA R4, P2, R185, R0.reuse, 0x1 ;  /* 0x00000000b9041211 */ /* 0x088fe400078408ff */
[-C--:B--2---:R-:W-:Y:S02]  /*2b50*/  @P1 LEA.HI.X R7, R177, R9.reuse, R19, 0x1, P0 ;  /* 0x00000009b1071211 */ /* 0x084fe400000f0c13 */
[----:B------:R-:W-:Y:S02]  /*2b60*/  @P1 LEA R8, P0, R186, R0, 0x1 ;  /* 0x00000000ba081211 */ /* 0x000fe400078008ff */
[-C--:B------:R-:W-:Y:S01]  /*2b70*/  @P1 LEA.HI.X R5, R185, R9.reuse, R23, 0x1, P2 ;  /* 0x00000009b9051211 */ /* 0x080fe200010f0c17 */
[----:B------:R1:W-:Y:S01]  /*2b80*/  @P1 LDGSTS.E.BYPASS.LTC128B.128 [R188+0xc100], [R6.64], !P5 ;  /* 0x0c10000006bc1fae */ /* 0x0003e2000e901d46 */
[----:B------:R-:W-:Y:S02]  /*2b90*/  IADD3 R0, P2, R2, R196, RZ ;  /* 0x000000c402007210 */ /* 0x000fe40007f5e0ff */
[----:B------:R-:W-:Y:S01]  /*2ba0*/  @P1 LEA.HI.X R9, R186, R9, R22, 0x1, P0 ;  /* 0x00000009ba091211 */ /* 0x000fe200000f0c16 */
[----:B------:R2:W-:Y:S01]  /*2bb0*/  @P1 LDGSTS.E.BYPASS.LTC128B.128 [R188+0xe100], [R4.64], !P4 ;  /* 0x0e10000004bc1fae */ /* 0x0005e2000e101d46 */
[----:B------:R-:W-:-:S02]  /*2bc0*/  IADD3.X R2, R199, R3, R10, P2, !PT ;  /* 0x00000003c7027210 */ /* 0x000fc400017fe40a */
[----:B------:R-:W-:Y:S01]  /*2bd0*/  LEA R15, P2, R0, c[0x0][0x1f8], 0x1 ;  /* 0x00007e00000f7a11 */ /* 0x000fe200078408ff */
[----:B------:R3:W-:Y:S01]  /*2be0*/  @P1 LDGSTS.E.BYPASS.LTC128B.128 [R188+0x10100], [R8.64], !P6 ;  /* 0x1010000008bc1fae */ /* 0x0007e2000f101d46 */
[----:B------:R-:W-:Y:S02]  /*2bf0*/  ISETP.GE.AND P0, PT, R14, 0x21, PT ;  /* 0x000000210e00780c */ /* 0x000fe40003f06270 */
[----:B------:R-:W-:Y:S01]  /*2c00*/  LEA.HI.X R17, R0, c[0x0][0x1fc], R2, 0x1, P2 ;  /* 0x00007f0000117a11 */ /* 0x000fe200010f0c02 */
[----:B------:R-:W3:Y:S04]  /*2c10*/  SHFL.IDX PT, R10, R15, RZ, 0x181f ;  /* 0x00181fff0f0a7589 */ /* 0x000ee800000e0000 */
[----:B------:R-:W3:Y:S04]  /*2c20*/  SHFL.IDX PT, R11, R17, RZ, 0x181f ;  /* 0x00181fff110b7589 */ /* 0x000ee800000e0000 */
[----:B------:R3:W3:Y:S02]  /*2c30*/  SHFL.IDX PT, R0, R15, 0x1, 0x181f ;  /* 0x00381f000f007f89 */ /* 0x0006e400000e0000 */
[----:B----4-:R-:W-:-:S04]  /*2c40*/  @P0 LEA R2, P1, R186, R12, 0x1 ;  /* 0x0000000cba020211 */ /* 0x010fc800078208ff */
[-C--:B-----5:R-:W-:Y:S02]  /*2c50*/  @P0 LEA.HI.X R3, R186, R13.reuse, R22, 0x1, P1 ;  /* 0x0000000dba030211 */ /* 0x0a0fe400008f0c16 */
[-C--:B-1----:R-:W-:Y:S02]  /*2c60*/  @P0 LEA R6, P3, R177, R12.reuse, 0x1 ;  /* 0x0000000cb1060211 */ /* 0x082fe400078608ff */
[----:B--2---:R-:W-:Y:S02]  /*2c70*/  @P0 LEA R4, P2, R185, R12, 0x1 ;  /* 0x0000000cb9040211 */ /* 0x004fe400078408ff */
[-C--:B------:R-:W-:Y:S01]  /*2c80*/  @P0 LEA.HI.X R7, R177, R13.reuse, R19, 0x1, P3 ;  /* 0x0000000db1070211 */ /* 0x080fe200018f0c13 */
[C---:B------:R-:W-:Y:S01]  /*2c90*/  IMAD.SHL.U32 R19, R185.reuse, 0x2, RZ ;  /* 0x00000002b9137824 */ /* 0x040fe200078e00ff */
[C-C-:B------:R-:W-:Y:S02]  /*2ca0*/  @P0 LEA.HI.X R5, R185.reuse, R13, R23.reuse, 0x1, P2 ;  /* 0x0000000db9050211 */ /* 0x140fe400010f0c17 */
[----:B------:R-:W-:Y:S01]  /*2cb0*/  SHF.L.U64.HI R13, R185, 0x1, R23 ;  /* 0x00000001b90d7819 */ /* 0x000fe20000010217 */
[----:B------:R1:W-:Y:S01]  /*2cc0*/  @P0 LDGSTS.E.BYPASS.LTC128B.128 [R188+0xd100], [R6.64], !P5 ;  /* 0x0d10000006bc0fae */ /* 0x0003e2000e901d46 */
[----:B------:R-:W-:-:S02]  /*2cd0*/  ISETP.GE.AND P3, PT, R177, c[0x0][0x1d4], PT ;  /* 0x00007500b1007a0c */ /* 0x000fc40003f66270 */
[----:B------:R-:W-:Y:S01]  /*2ce0*/  ISETP.GE.AND P2, PT, R185, c[0x0][0x1d4], PT ;  /* 0x00007500b9007a0c */ /* 0x000fe20003f46270 */
[----:B------:R2:W-:Y:S01]  /*2cf0*/  @P0 LDGSTS.E.BYPASS.LTC128B.128 [R188+0xf100], [R4.64], !P4 ;  /* 0x0f10000004bc0fae */ /* 0x0005e2000e101d46 */
[----:B------:R-:W-:Y:S02]  /*2d00*/  ISETP.LT.OR P1, PT, R14, 0x1, P3 ;  /* 0x000000010e00780c */ /* 0x000fe40001f21670 */
[----:B---3--:R-:W-:Y:S01]  /*2d10*/  SHF.L.U64.HI R15, R186, 0x1, R22 ;  /* 0x00000001ba0f7819 */ /* 0x008fe20000010216 */
[----:B------:R3:W-:Y:S04]  /*2d20*/  @P0 LDGSTS.E.BYPASS.LTC128B.128 [R188+0x11100], [R2.64], !P6 ;  /* 0x1110000002bc0fae */ /* 0x0007e8000f101d46 */
[----:B------:R-:W0:Y:S04]  /*2d30*/  LDGDEPBAR ;  /* 0x00000000000079af */ /* 0x000e280000000000 */
[----:B-1----:R1:W4:Y:S01]  /*2d40*/  SHFL.IDX PT, R6, R17, 0x1, 0x181f ;  /* 0x00381f0011067f89 */ /* 0x00232200000e0000 */
[----:B--2---:R-:W-:-:S05]  /*2d50*/  IADD3 R4, P0, R10, R20, RZ ;  /* 0x000000140a047210 */ /* 0x004fca0007f1e0ff */
[----:B------:R-:W-:Y:S01]  /*2d60*/  IMAD.X R5, R11, 0x1, R16, P0 ;  /* 0x000000010b057824 */ /* 0x000fe200000e0610 */
[----:B---3--:R-:W-:-:S04]  /*2d70*/  IADD3 R2, P0, R10, R19, RZ ;  /* 0x000000130a027210 */ /* 0x008fc80007f1e0ff */
[----:B------:R2:W-:Y:S01]  /*2d80*/  LDGSTS.E.BYPASS.LTC128B.128 [R188+0x100], [R4.64], !P1 ;  /* 0x0010000004bc7fae */ /* 0x0005e2000c901d46 */
[----:B------:R-:W-:Y:S01]  /*2d90*/  IMAD.X R3, R11, 0x1, R13, P0 ;  /* 0x000000010b037824 */ /* 0x000fe200000e060d */
[----:B------:R-:W-:Y:S02]  /*2da0*/  ISETP.LT.OR P0, PT, R14, 0x1, P2 ;  /* 0x000000010e00780c */ /* 0x000fe40001701670 */
[----:B------:R-:W-:Y:S02]  /*2db0*/  ISETP.GE.AND P1, PT, R186, c[0x0][0x1d4], PT ;  /* 0x00007500ba007a0c */ /* 0x000fe40003f26270 */
[----:B------:R-:W-:Y:S01]  /*2dc0*/  ISETP.LT.OR P2, PT, R14, 0x21, P2 ;  /* 0x000000210e00780c */ /* 0x000fe20001741670 */
[----:B-1----:R-:W-:-:S08]  /*2dd0*/  IMAD.SHL.U32 R17, R186, 0x2, RZ ;  /* 0x00000002ba117824 */ /* 0x002fd000078e00ff */
[----:B------:R1:W-:Y:S01]  /*2de0*/  LDGSTS.E.BYPASS.LTC128B.128 [R188+0x2100], [R2.64], !P0 ;  /* 0x0210000002bc7fae */ /* 0x0003e2000c101d46 */
[----:B--2---:R-:W-:-:S05]  /*2df0*/  IADD3 R4, P0, R10, R17, RZ ;  /* 0x000000110a047210 */ /* 0x004fca0007f1e0ff */
[----:B------:R-:W-:Y:S01]  /*2e00*/  IMAD.X R5, R11, 0x1, R15, P0 ;  /* 0x000000010b057824 */ /* 0x000fe200000e060f */
[----:B-1----:R-:W-:-:S05]  /*2e10*/  IADD3 R2, P0, R0, R20, RZ ;  /* 0x0000001400027210 */ /* 0x002fca0007f1e0ff */
[----:B----4-:R-:W-:Y:S01]  /*2e20*/  IMAD.X R3, R6, 0x1, R16, P0 ;  /* 0x0000000106037824 */ /* 0x010fe200000e0610 */
[C---:B------:R-:W-:Y:S02]  /*2e30*/  ISETP.LT.OR P0, PT, R14.reuse, 0x1, P1 ;  /* 0x000000010e00780c */ /* 0x040fe40000f01670 */
[----:B------:R-:W-:-:S11]  /*2e40*/  ISETP.LT.OR P1, PT, R14, 0x21, P1 ;  /* 0x000000210e00780c */ /* 0x000fd60000f21670 */
[----:B------:R1:W-:Y:S01]  /*2e50*/  LDGSTS.E.BYPASS.LTC128B.128 [R188+0x4100], [R4.64], !P0 ;  /* 0x0410000004bc7fae */ /* 0x0003e2000c101d46 */
[----:B------:R-:W-:Y:S02]  /*2e60*/  ISETP.LT.OR P0, PT, R14, 0x21, P3 ;  /* 0x000000210e00780c */ /* 0x000fe40001f01670 */
[----:B------:R-:W-:-:S11]  /*2e70*/  ISETP.GT.AND P3, PT, R189, 0x3f, PT ;  /* 0x0000003fbd00780c */ /* 0x000fd60003f64270 */
[----:B------:R2:W-:Y:S01]  /*2e80*/  LDGSTS.E.BYPASS.LTC128B.128 [R188+0x1100], [R2.64], !P0 ;  /* 0x0110000002bc7fae */ /* 0x0005e2000c101d46 */
[----:B-1----:R-:W-:-:S05]  /*2e90*/  IADD3 R4, P0, R0, R19, RZ ;  /* 0x0000001300047210 */ /* 0x002fca0007f1e0ff */
[----:B------:R-:W-:-:S05]  /*2ea0*/  IMAD.X R5, R6, 0x1, R13, P0 ;  /* 0x0000000106057824 */ /* 0x000fca00000e060d */
[----:B------:R1:W-:Y:S01]  /*2eb0*/  LDGSTS.E.BYPASS.LTC128B.128 [R188+0x3100], [R4.64], !P2 ;  /* 0x0310000004bc7fae */ /* 0x0003e2000d101d46 */
[----:B------:R-:W-:Y:S02]  /*2ec0*/  ISETP.GT.AND P2, PT, R18, R187, PT ;  /* 0x000000bb1200720c */ /* 0x000fe40003f44270 */
[----:B--2---:R-:W-:-:S05]  /*2ed0*/  IADD3 R2, P0, R0, R17, RZ ;  /* 0x0000001100027210 */ /* 0x004fca0007f1e0ff */
[----:B------:R-:W-:-:S05]  /*2ee0*/  IMAD.X R3, R6, 0x1, R15, P0 ;  /* 0x0000000106037824 */ /* 0x000fca00000e060f */
[----:B------:R1:W-:Y:S04]  /*2ef0*/  LDGSTS.E.BYPASS.LTC128B.128 [R188+0x5100], [R2.64], !P1 ;  /* 0x0510000002bc7fae */ /* 0x0003e8000c901d46 */
[----:B------:R-:W0:Y:S01]  /*2f00*/  LDGDEPBAR ;  /* 0x00000000000079af */ /* 0x000e220000000000 */
        /* <DEDUP_REMOVED lines=28> */
[----:B------:R-:W-:Y:S06]  /*30d0*/  BRA.DIV ~URZ, `(.L_x_1560) ;  /* 0x0000b2e27f007947 */ /* 0x000fec000b800000 */
[----:B------:R1:W2:Y:S02]  /*30e0*/  SHFL.IDX PT, R4, R5, RZ, 0x181f ;  /* 0x00181fff05047589 */ /* 0x0002a400000e0000 */
.L_x_1652:
[----:B------:R-:W-:Y:S05]  /*30f0*/  BRA.DIV ~URZ, `(.L_x_1561) ;  /* 0x0000b3327f007947 */ /* 0x000fea000b800000 */
[----:B------:R-:W3:Y:S01]  /*3100*/  SHFL.IDX PT, R0, R10, RZ, 0x181f ;  /* 0x00181fff0a007589 */ /* 0x000ee200000e0000 */
[----:B------:R-:W-:Y:S02]  /*3110*/  SEL R12, RZ, 0x10, P5 ;  /* 0x00000010ff0c7807 */ /* 0x000fe40002800000 */
[----:B------:R-:W-:Y:S02]  /*3120*/  SEL R11, RZ, 0x10, P4 ;  /* 0x00000010ff0b7807 */ /* 0x000fe40002000000 */
[----:B---3--:R-:W-:-:S05]  /*3130*/  IADD3 R8, P0, R0, R20, RZ ;  /* 0x0000001400087210 */ /* 0x008fca0007f1e0ff */
[----:B--2---:R-:W-:Y:S01]  /*3140*/  IMAD.X R9, R4, 0x1, R16, P0 ;  /* 0x0000000104097824 */ /* 0x004fe200000e0610 */
[----:B------:R-:W-:-:S04]  /*3150*/  IADD3 R6, P0, R0, R19, RZ ;  /* 0x0000001300067210 */ /* 0x000fc80007f1e0ff */
[----:B------:R-:W-:Y:S01]  /*3160*/  @!PT LDS RZ, [RZ] ;  /* 0x00000000fffff984 */ /* 0x000fe20000000800 */
[----:B------:R-:W-:Y:S01]  /*3170*/  @!PT LDS RZ, [RZ] ;  /* 0x00000000fffff984 */ /* 0x000fe20000000800 */
[----:B------:R2:W-:Y:S01]  /*3180*/  LDGSTS.E.BYPASS.LTC128B.128 [R188+0x12100], [R8.64], !P5 ;  /* 0x1210000008bc7fae */ /* 0x0005e2000e901d46 */
[----:B------:R-:W-:Y:S01]  /*3190*/  IMAD.X R7, R4, 0x1, R13, P0 ;  /* 0x0000000104077824 */ /* 0x000fe200000e060d */
[----:B------:R-:W-:Y:S02]  /*31a0*/  IADD3 R2, P0, R0, R17, RZ ;  /* 0x0000001100027210 */ /* 0x000fe40007f1e0ff */
[----:B------:R3:W4:Y:S03]  /*31b0*/  SHFL.IDX PT, R0, R10, 0x1, 0x181f ;  /* 0x00381f000a007f89 */ /* 0x00072600000e0000 */
[----:B------:R-:W-:Y:S01]  /*31c0*/  IMAD.X R3, R4, 0x1, R15, P0 ;  /* 0x0000000104037824 */ /* 0x000fe200000e060f */
[----:B------:R3:W-:Y:S04]  /*31d0*/  LDGSTS.E.BYPASS.LTC128B.128 [R188+0x14100], [R6.64], !P4 ;  /* 0x1410000006bc7fae */ /* 0x0007e8000e101d46 */
[----:B------:R3:W-:Y:S04]  /*31e0*/  LDGSTS.E.BYPASS.LTC128B.128 [R188+0x16100], [R2.64], !P6 ;  /* 0x1610000002bc7fae */ /* 0x0007e8000f101d46 */
[----:B--2---:R3:W2:Y:S01]  /*31f0*/  SHFL.IDX PT, R8, R5, 0x1, 0x181f ;  /* 0x00381f0005087f89 */ /* 0x0046a200000e0000 */
[----:B------:R-:W-:-:S03]  /*3200*/  IMAD.MOV.U32 R9, RZ, RZ, R252 ;  /* 0x000000ffff097224 */ /* 0x000fc600078e00fc */
.L_x_1653:
[----:B---34-:R-:W-:-:S04]  /*3210*/  IADD3 R2, -R11, 0x10, RZ ;  /* 0x000000100b027810 */ /* 0x018fc80007ffe1ff */
[----:B------:R-:W-:-:S04]  /*3220*/  LOP3.LUT R2, R2, 0xf, RZ, 0xc0, !PT ;  /* 0x0000000f02027812 */ /* 0x000fc800078ec0ff */
[----:B------:R-:W-:Y:S02]  /*3230*/  IADD3 R4, P1, P0, R2, R0, R19 ;  /* 0x0000000002047210 */ /* 0x000fe4000783e013 */
[----:B------:R-:W-:Y:S02]  /*3240*/  IADD3 R2, -R12, 0x10, RZ ;  /* 0x000000100c027810 */ /* 0x000fe40007ffe1ff */
[----:B-12---:R-:W-:Y:S02]  /*3250*/  IADD3.X R5, RZ, R8, R13, P1, P0 ;  /* 0x00000008ff057210 */ /* 0x006fe40000fe040d */
[----:B------:R-:W-:-:S04]  /*3260*/  LOP3.LUT R2, R2, 0xf, RZ, 0xc0, !PT ;  /* 0x0000000f02027812 */ /* 0x000fc800078ec0ff */
[----:B------:R-:W-:Y:S02]  /*3270*/  IADD3 R6, P1, P0, R2, R0, R20 ;  /* 0x0000000002067210 */ /* 0x000fe4000783e014 */
[----:B------:R-:W-:Y:S02]  /*3280*/  IADD3 R2, -R9, 0x10, RZ ;  /* 0x0000001009027810 */ /* 0x000fe40007ffe1ff */
[----:B------:R-:W-:Y:S02]  /*3290*/  IADD3.X R7, RZ, R8, R16, P1, P0 ;  /* 0x00000008ff077210 */ /* 0x000fe40000fe0410 */
[----:B------:R-:W-:-:S04]  /*32a0*/  LOP3.LUT R2, R2, 0xf, RZ, 0xc0, !PT ;  /* 0x0000000f02027812 */ /* 0x000fc800078ec0ff */
[----:B------:R-:W-:-:S04]  /*32b0*/  IADD3 R2, P1, P0, R2, R0, R17 ;  /* 0x0000000002027210 */ /* 0x000fc8000783e011 */
[----:B------:R-:W-:Y:S02]  /*32c0*/  IADD3.X R3, RZ, R8, R15, P1, P0 ;  /* 0x00000008ff037210 */ /* 0x000fe40000fe040f */
[----:B------:R-:W-:-:S13]  /*32d0*/  ISETP.NE.U32.AND P0, PT, R12, RZ, PT ;  /* 0x000000ff0c00720c */ /* 0x000fda0003f05070 */
[----:B------:R-:W-:Y:S01]  /*32e0*/  @!PT LDS RZ, [RZ] ;  /* 0x00000000fffff984 */ /* 0x000fe20000000800 */
[----:B------:R-:W-:Y:S01]  /*32f0*/  @!PT LDS RZ, [RZ] ;  /* 0x00000000fffff984 */ /* 0x000fe20000000800 */
[----:B------:R-:W-:Y:S01]  /*3300*/  @!PT LDS RZ, [RZ] ;  /* 0x00000000fffff984 */ /* 0x000fe20000000800 */
[----:B------:R1:W-:Y:S01]  /*3310*/  LDGSTS.E.BYPASS.LTC128B.128.ZFILL [R188+0x13100], [R6.64], P0 ;  /* 0x1310000006bc7fae */ /* 0x0003e20008141d46 */
[----:B------:R-:W-:-:S13]  /*3320*/  ISETP.NE.U32.AND P0, PT, R11, RZ, PT ;  /* 0x000000ff0b00720c */ /* 0x000fda0003f05070 */
[----:B------:R1:W-:Y:S01]  /*3330*/  LDGSTS.E.BYPASS.LTC128B.128.ZFILL [R188+0x15100], [R4.64], P0 ;  /* 0x1510000004bc7fae */ /* 0x0003e20008141d46 */
[----:B------:R-:W-:-:S13]  /*3340*/  ISETP.NE.U32.AND P0, PT, R9, RZ, PT ;  /* 0x000000ff0900720c */ /* 0x000fda0003f05070 */
[----:B------:R1:W-:Y:S02]  /*3350*/  LDGSTS.E.BYPASS.LTC128B.128.ZFILL [R188+0x17100], [R2.64], P0 ;  /* 0x1710000002bc7fae */ /* 0x0003e40008141d46 */
.L_x_1559:
[----:B------:R-:W-:Y:S05]  /*3360*/  BSYNC B0 ;  /* 0x0000000000007941 */ /* 0x000fea0003800000 */
.L_x_1558:
[----:B------:R-:W0:Y:S01]  /*3370*/  LDGDEPBAR ;  /* 0x00000000000079af */ /* 0x000e220000000000 */
[----:B------:R-:W-:Y:S01]  /*3380*/  IMAD.MOV.U32 R0, RZ, RZ, 0x20 ;  /* 0x00000020ff007424 */ /* 0x000fe200078e00ff */
[----:B------:R-:W-:-:S04]  /*3390*/  LOP3.LUT P0, RZ, R162, 0x2, RZ, 0xc0, !PT ;  /* 0x00000002a2ff7812 */ /* 0x000fc8000780c0ff */
[----:B------:R-:W-:-:S05]  /*33a0*/  SEL R167, R0, 0xffffffe0, !P0 ;  /* 0xffffffe000a77807 */ /* 0x000fca0004000000 */
[----:B------:R-:W-:Y:S01]  /*33b0*/  IMAD.IADD R24, R169, 0x1, R167 ;  /* 0x00000001a9187824 */ /* 0x000fe200078e02a7 */
[----:B------:R-:W-:-:S04]  /*33c0*/  DEPBAR.LE SB0, 0x3 ;  /* 0x000080c00000791a */ /* 0x000fc80000000000 */
[----:B------:R-:W-:-:S04]  /*33d0*/  DEPBAR.LE SB0, 0x2 ;  /* 0x000080800000791a */ /* 0x000fc80000000000 */
[----:B------:R-:W-:Y:S01]  /*33e0*/  WARPSYNC 0xffffffff ;  /* 0xffffffff00007948 */ /* 0x000fe20003800000 */
[----:B------:R-:W-:Y:S06]  /*33f0*/  BAR.SYNC.DEFER_BLOCKING 0x0 ;  /* 0x0000000000007b1d */ /* 0x000fec0000010000 */
[----:B------:R-:W-:Y:S01]  /*3400*/  BSSY B0, `(.L_x_1562) ;  /* 0x000004a000007945 */ /* 0x000fe20003800000 */
[----:B------:R2:W3:Y:S04]  /*3410*/  LDSM.16.M88.4 R8, [R163] ;  /* 0x00000000a308783b */ /* 0x0004e80000000200 */
[----:B------:R2:W4:Y:S04]  /*3420*/  LDSM.16.M88.4 R32, [R169] ;  /* 0x00000000a920783b */ /* 0x0005280000000200 */
[----:B------:R2:W1:Y:S04]  /*3430*/  LDSM.16.M88.4 R36, [R169+0x800] ;  /* 0x00080000a924783b */ /* 0x0004680000000200 */
[----:B------:R2:W1:Y:S04]  /*3440*/  LDSM.16.M88.4 R40, [R169+0x1000] ;  /* 0x00100000a928783b */ /* 0x0004680000000200 */
[----:B------:R2:W1:Y:S04]  /*3450*/  LDSM.16.M88.4 R56, [R169+0x1800] ;  /* 0x00180000a938783b */ /* 0x0004680000000200 */
[----:B-1----:R2:W1:Y:S04]  /*3460*/  LDSM.16.M88.4 R4, [R164] ;  /* 0x00000000a404783b */ /* 0x0024680000000200 */
[----:B------:R2:W1:Y:S04]  /*3470*/  LDSM.16.M88.4 R60, [R24] ;  /* 0x00000000183c783b */ /* 0x0004680000000200 */
[----:B------:R2:W1:Y:S04]  /*3480*/  LDSM.16.M88.4 R76, [R24+0x800] ;  /* 0x00080000184c783b */ /* 0x0004680000000200 */
[----:B------:R2:W1:Y:S04]  /*3490*/  LDSM.16.M88.4 R80, [R24+0x1000] ;  /* 0x001000001850783b */ /* 0x0004680000000200 */
[----:B------:R2:W1:Y:S01]  /*34a0*/  LDSM.16.M88.4 R88, [R24+0x1800] ;  /* 0x001800001858783b */ /* 0x0004620000000200 */
[----:B------:R-:W-:Y:S05]  /*34b0*/  @!P2 BRA `(.L_x_1563) ;  /* 0x000003e00000a947 */ /* 0x000fea0003800000 */
[----:B------:R-:W-:Y:S01]  /*34c0*/  SHF.R.S32.HI R0, RZ, 0x1f, R174 ;  /* 0x0000001fff007819 */ /* 0x000fe200000114ae */
[----:B------:R-:W-:Y:S01]  /*34d0*/  IMAD.WIDE.U32 R2, R174, c[0x0][0x208], RZ ;  /* 0x00008200ae027a25 */ /* 0x000fe200078e00ff */
[----:B------:R-:W-:-:S02]  /*34e0*/  SHF.R.S32.HI R12, RZ, 0x1f, R173 ;  /* 0x0000001fff0c7819 */ /* 0x000fc400000114ad */
[----:B------:R-:W-:Y:S01]  /*34f0*/  SHF.R.S32.HI R13, RZ, 0x1f, R186 ;  /* 0x0000001fff0d7819 */ /* 0x000fe200000114ba */
[----:B------:R-:W-:Y:S01]  /*3500*/  IMAD R0, R0, c[0x0][0x208], RZ ;  /* 0x0000820000007a24 */ /* 0x000fe200078e02ff */
[----:B------:R-:W-:Y:S01]  /*3510*/  SHF.R.S32.HI R15, RZ, 0x1f, R185 ;  /* 0x0000001fff0f7819 */ /* 0x000fe200000114b9 */
[----:B------:R-:W-:Y:S01]  /*3520*/  IMAD.SHL.U32 R27, R186, 0x2, RZ ;  /* 0x00000002ba1b7824 */ /* 0x000fe200078e00ff */
[----:B------:R-:W-:Y:S01]  /*3530*/  SHF.R.S32.HI R14, RZ, 0x1f, R177 ;  /* 0x0000001fff0e7819 */ /* 0x000fe200000114b1 */
[----:B------:R-:W-:Y:S01]  /*3540*/  IMAD R0, R174, c[0x0][0x20c], R0 ;  /* 0x00008300ae007a24 */ /* 0x000fe200078e0200 */
[----:B------:R-:W-:Y:S01]  /*3550*/  SHF.L.U64.HI R23, R186, 0x1, R13 ;  /* 0x00000001ba177819 */ /* 0x000fe2000001020d */
[C---:B------:R-:W-:Y:S01]  /*3560*/  IMAD.SHL.U32 R26, R185.reuse, 0x2, RZ ;  /* 0x00000002b91a7824 */ /* 0x040fe200078e00ff */
[----:B------:R-:W-:Y:S01]  /*3570*/  SHF.L.U64.HI R22, R185, 0x1, R15 ;  /* 0x00000001b9167819 */ /* 0x000fe2000001020f */
[----:B------:R-:W-:Y:S01]  /*3580*/  IMAD.IADD R3, R3, 0x1, R0 ;  /* 0x0000000103037824 */ /* 0x000fe200078e0200 */
[----:B------:R-:W-:Y:S01]  /*3590*/  SHF.L.U64.HI R21, R177, 0x1, R14 ;  /* 0x00000001b1157819 */ /* 0x000fe2000001020e */
[----:B------:R-:W-:-:S02]  /*35a0*/  IMAD R0, R12, c[0x0][0x218], RZ ;  /* 0x000086000c007a24 */ /* 0x000fc400078e02ff */
[----:B------:R-:W-:-:S04]  /*35b0*/  IMAD.WIDE.U32 R2, R173, c[0x0][0x218], R2 ;  /* 0x00008600ad027a25 */ /* 0x000fc800078e0002 */
[----:B------:R-:W-:Y:S01]  /*35c0*/  IMAD R12, R173, c[0x0][0x21c], R0 ;  /* 0x00008700ad0c7a24 */ /* 0x000fe200078e0200 */
[----:B------:R-:W-:Y:S01]  /*35d0*/  IADD3 R0, P0, R196, R2, RZ ;  /* 0x00000002c4007210 */ /* 0x000fe20007f1e0ff */
[----:B------:R-:W-:-:S03]  /*35e0*/  IMAD.SHL.U32 R25, R177, 0x2, RZ ;  /* 0x00000002b1197824 */ /* 0x000fc600078e00ff */
[----:B------:R-:W-:Y:S02]  /*35f0*/  IADD3.X R2, R199, R3, R12, P0, !PT ;  /* 0x00000003c7027210 */ /* 0x000fe400007fe40c */
[----:B------:R-:W-:-:S04]  /*3600*/  LEA R20, P0, R0, c[0x0][0x1f8], 0x1 ;  /* 0x00007e0000147a11 */ /* 0x000fc800078008ff */
[----:B------:R-:W-:Y:S01]  /*3610*/  LEA.HI.X R13, R0, c[0x0][0x1fc], R2, 0x1, P0 ;  /* 0x00007f00000d7a11 */ /* 0x000fe200000f0c02 */
[----:B------:R-:W-:Y:S06]  /*3620*/  BRA.DIV ~URZ, `(.L_x_1564) ;  /* 0x0000b0127f007947 */ /* 0x000fec000b800000 */
[----:B------:R2:W4:Y:S02]  /*3630*/  SHFL.IDX PT, R12, R13, RZ, 0x181f ;  /* 0x00181fff0d0c7589 */ /* 0x00052400000e0000 */
.L_x_1654:
[----:B------:R-:W-:Y:S05]  /*3640*/  BRA.DIV ~URZ, `(.L_x_1565) ;  /* 0x0000b0627f007947 */ /* 0x000fea000b800000 */
[----:B------:R-:W5:Y:S01]  /*3650*/  SHFL.IDX PT, R0, R20, RZ, 0x181f ;  /* 0x00181fff14007589 */ /* 0x000f6200000e0000 */
[----:B------:R-:W-:Y:S02]  /*3660*/  SEL R19, RZ, 0x10, P5 ;  /* 0x00000010ff137807 */ /* 0x000fe40002800000 */
[----:B------:R-:W-:Y:S02]  /*3670*/  SEL R18, RZ, 0x10, P4 ;  /* 0x00000010ff127807 */ /* 0x000fe40002000000 */
[C---:B-----5:R-:W-:Y:S02]  /*3680*/  IADD3 R16, P0, R0.reuse, R25, RZ ;  /* 0x0000001900107210 */ /* 0x060fe40007f1e0ff */
[----:B------:R-:W-:-:S03]  /*3690*/  IADD3 R14, P1, R0, R26, RZ ;  /* 0x0000001a000e7210 */ /* 0x000fc60007f3e0ff */
[----:B----4-:R-:W-:Y:S01]  /*36a0*/  IMAD.X R17, R12, 0x1, R21, P0 ;  /* 0x000000010c117824 */ /* 0x010fe200000e0615 */
[----:B------:R-:W-:Y:S01]  /*36b0*/  IADD3 R2, P0, R0, R27, RZ ;  /* 0x0000001b00027210 */ /* 0x000fe20007f1e0ff */
[C---:B------:R-:W-:Y:S01]  /*36c0*/  IMAD.X R15, R12.reuse, 0x1, R22, P1 ;  /* 0x000000010c0f7824 */ /* 0x040fe200008e0616 */
[----:B------:R4:W2:Y:S03]  /*36d0*/  SHFL.IDX PT, R0, R20, 0x1, 0x181f ;  /* 0x00381f0014007f89 */ /* 0x0008a600000e0000 */
[----:B------:R-:W-:Y:S01]  /*36e0*/  IMAD.X R3, R12, 0x1, R23, P0 ;  /* 0x000000010c037824 */ /* 0x000fe200000e0617 */
[----:B------:R-:W-:Y:S01]  /*36f0*/  @!PT LDS RZ, [RZ] ;  /* 0x00000000fffff984 */ /* 0x000fe20000000800 */
[----:B------:R5:W-:Y:S04]  /*3700*/  LDGSTS.E.BYPASS.LTC128B.128 [R188+0x6100], [R16.64], !P5 ;  /* 0x0610000010bc7fae */ /* 0x000be8000e901d46 */
[----:B------:R4:W-:Y:S04]  /*3710*/  LDGSTS.E.BYPASS.LTC128B.128 [R188+0x8100], [R14.64], !P4 ;  /* 0x081000000ebc7fae */ /* 0x0009e8000e101d46 */
[----:B------:R4:W-:Y:S04]  /*3720*/  LDGSTS.E.BYPASS.LTC128B.128 [R188+0xa100], [R2.64], !P6 ;  /* 0x0a10000002bc7fae */ /* 0x0009e8000f101d46 */
[----:B-----5:R4:W3:Y:S01]  /*3730*/  SHFL.IDX PT, R16, R13, 0x1, 0x181f ;  /* 0x00381f000d107f89 */ /* 0x0208e200000e0000 */
[----:B------:R-:W-:-:S03]  /*3740*/  IMAD.MOV.U32 R17, RZ, RZ, R252 ;  /* 0x000000ffff117224 */ /* 0x000fc600078e00fc */
.L_x_1655:
[----:B--2-4-:R-:W-:Y:S02]  /*3750*/  IADD3 R2, -R19, 0x10, RZ ;  /* 0x0000001013027810 */ /* 0x014fe40007ffe1ff */
[----:B------:R-:W-:-:S02]  /*3760*/  IADD3 R3, -R18, 0x10, RZ ;  /* 0x0000001012037810 */ /* 0x000fc40007ffe1ff */
[----:B------:R-:W-:-:S04]  /*3770*/  LOP3.LUT R2, R2, 0xf, RZ, 0xc0, !PT ;  /* 0x0000000f02027812 */ /* 0x000fc800078ec0ff */
[----:B------:R-:W-:Y:S02]  /*3780*/  IADD3 R14, P1, P0, R2, R0, R25 ;  /* 0x00000000020e7210 */ /* 0x000fe4000783e019 */
[----:B------:R-:W-:Y:S02]  /*3790*/  LOP3.LUT R2, R3, 0xf, RZ, 0xc0, !PT ;  /* 0x0000000f03027812 */ /* 0x000fe400078ec0ff */
[----:B------:R-:W-:Y:S02]  /*37a0*/  IADD3 R3, -R17, 0x10, RZ ;  /* 0x0000001011037810 */ /* 0x000fe40007ffe1ff */
[----:B---3--:R-:W-:Y:S02]  /*37b0*/  IADD3.X R15, RZ, R16, R21, P1, P0 ;  /* 0x00000010ff0f7210 */ /* 0x008fe40000fe0415 */
[----:B------:R-:W-:Y:S02]  /*37c0*/  IADD3 R12, P1, P0, R2, R0, R26 ;  /* 0x00000000020c7210 */ /* 0x000fe4000783e01a */
[----:B------:R-:W-:-:S02]  /*37d0*/  LOP3.LUT R2, R3, 0xf, RZ, 0xc0, !PT ;  /* 0x0000000f03027812 */ /* 0x000fc400078ec0ff */
[----:B------:R-:W-:Y:S02]  /*37e0*/  IADD3.X R13, RZ, R16, R22, P1, P0 ;  /* 0x00000010ff0d7210 */ /* 0x000fe40000fe0416 */
[----:B------:R-:W-:-:S04]  /*37f0*/  IADD3 R2, P1, P0, R2, R0, R27 ;  /* 0x0000000002027210 */ /* 0x000fc8000783e01b */
[----:B------:R-:W-:Y:S02]  /*3800*/  IADD3.X R3, RZ, R16, R23, P1, P0 ;  /* 0x00000010ff037210 */ /* 0x000fe40000fe0417 */
[----:B------:R-:W-:Y:S02]  /*3810*/  ISETP.NE.U32.AND P0, PT, R19, RZ, PT ;  /* 0x000000ff1300720c */ /* 0x000fe40003f05070 */
[----:B------:R-:W-:-:S11]  /*3820*/  ISETP.NE.U32.AND P1, PT, R18, RZ, PT ;  /* 0x000000ff1200720c */ /* 0x000fd60003f25070 */
[----:B------:R-:W-:Y:S01]  /*3830*/  @!PT LDS RZ, [RZ] ;  /* 0x00000000fffff984 */ /* 0x000fe20000000800 */
[----:B------:R-:W-:Y:S01]  /*3840*/  @!PT LDS RZ, [RZ] ;  /* 0x00000000fffff984 */ /* 0x000fe20000000800 */
[----:B------:R-:W-:Y:S01]  /*3850*/  @!PT LDS RZ, [RZ] ;  /* 0x00000000fffff984 */ /* 0x000fe20000000800 */
[----:B------:R2:W-:Y:S01]  /*3860*/  LDGSTS.E.BYPASS.LTC128B.128.ZFILL [R188+0x7100], [R14.64], P0 ;  /* 0x071000000ebc7fae */ /* 0x0005e20008141d46 */
[----:B------:R-:W-:-:S03]  /*3870*/  ISETP.NE.U32.AND P0, PT, R17, RZ, PT ;  /* 0x000000ff1100720c */ /* 0x000fc60003f05070 */
[----:B------:R2:W-:Y:S10]  /*3880*/  LDGSTS.E.BYPASS.LTC128B.128.ZFILL [R188+0x9100], [R12.64], P1 ;  /* 0x091000000cbc7fae */ /* 0x0005f40008941d46 */
[----:B------:R2:W-:Y:S02]  /*3890*/  LDGSTS.E.BYPASS.LTC128B.128.ZFILL [R188+0xb100], [R2.64], P0 ;  /* 0x0b10000002bc7fae */ /* 0x0005e40008141d46 */
.L_x_1563:
[----:B------:R-:W-:Y:S05]  /*38a0*/  BSYNC B0 ;  /* 0x0000000000007941 */ /* 0x000fea0003800000 */
.L_x_1562:
[----:B--2---:R-:W-:Y:S01]  /*38b0*/  IMAD.MOV.U32 R2, RZ, RZ, 0x40 ;  /* 0x00000040ff027424 */ /* 0x004fe200078e00ff */
[----:B------:R-:W-:Y:S01]  /*38c0*/  LOP3.LUT P0, RZ, R162, 0x4, RZ, 0xc0, !PT ;  /* 0x00000004a2ff7812 */ /* 0x000fe2000780c0ff */
[----:B------:R-:W0:Y:S01]  /*38d0*/  LDGDEPBAR ;  /* 0x00000000000079af */ /* 0x000e220000000000 */
[----:B------:R-:W-:Y:S02]  /*38e0*/  WARPSYNC 0xffffffff ;  /* 0xffffffff00007948 */ /* 0x000fe40003800000 */
[----:B------:R-:W-:-:S04]  /*38f0*/  SEL R2, R2, 0xffffffc0, !P0 ;  /* 0xffffffc002027807 */ /* 0x000fc80004000000 */
[----:B------:R-:W-:Y:S01]  /*3900*/  IADD3 R0, R2, R169, R167 ;  /* 0x000000a902007210 */ /* 0x000fe20007ffe0a7 */
[----:B------:R-:W-:Y:S02]  /*3910*/  IMAD.IADD R2, R169, 0x1, R2 ;  /* 0x00000001a9027824 */ /* 0x000fe400078e0202 */
[C---:B---34-:R-:W-:Y:S01]  /*3920*/  HMMA.16816.F32 R12, R8.reuse, R32, RZ ;  /* 0x00000020080c723c */ /* 0x058fe200000018ff */
[----:B------:R-:W-:Y:S04]  /*3930*/  LDSM.16.M88.4 R20, [R166] ;  /* 0x00000000a614783b */ /* 0x000fe80000000200 */
[----:B------:R-:W2:Y:S03]  /*3940*/  LDSM.16.M88.4 R64, [R2] ;  /* 0x000000000240783b */ /* 0x000ea60000000200 */
[C---:B------:R-:W-:Y:S01]  /*3950*/  HMMA.16816.F32 R32, R8.reuse, R34, RZ ;  /* 0x000000220820723c */ /* 0x040fe200000018ff */
[----:B------:R-:W3:Y:S04]  /*3960*/  LDSM.16.M88.4 R72, [R2+0x1000] ;  /* 0x001000000248783b */ /* 0x000ee80000000200 */
[----:B------:R-:W4:Y:S03]  /*3970*/  LDSM.16.M88.4 R68, [R2+0x800] ;  /* 0x000800000244783b */ /* 0x000f260000000200 */
[----:B------:R-:W-:Y:S01]  /*3980*/  HMMA.16816.F32 R28, R8, R36, RZ ;  /* 0x00000024081c723c */ /* 0x000fe200000018ff */
[----:B------:R-:W5:Y:S04]  /*3990*/  LDSM.16.M88.4 R84, [R2+0x1800] ;  /* 0x001800000254783b */ /* 0x000f680000000200 */
[----:B------:R-:W-:Y:S03]  /*39a0*/  LDSM.16.M88.4 R16, [R165] ;  /* 0x00000000a510783b */ /* 0x000fe60000000200 */
[----:B-1----:R-:W-:Y:S01]  /*39b0*/  HMMA.16816.F32 R48, R4, R60, R12 ;  /* 0x0000003c0430723c */ /* 0x002fe2000000180c */
[----:B------:R-:W1:Y:S04]  /*39c0*/  LDSM.16.M88.4 R92, [R0] ;  /* 0x00000000005c783b */ /* 0x000e680000000200 */
[----:B------:R-:W-:Y:S03]  /*39d0*/  LDSM.16.M88.4 R100, [R169+0x2000] ;  /* 0x00200000a964783b */ /* 0x000fe60000000200 */
[C---:B------:R-:W-:Y:S01]  /*39e0*/  HMMA.16816.F32 R12, R8.reuse, R38, RZ ;  /* 0x00000026080c723c */ /* 0x040fe200000018ff */
[----:B------:R-:W-:Y:S07]  /*39f0*/  LDSM.16.M88.4 R96, [R24+0x2000] ;  /* 0x002000001860783b */ /* 0x000fee0000000200 */
[C---:B------:R-:W-:Y:S08]  /*3a00*/  HMMA.16816.F32 R36, R8.reuse, R40, RZ ;  /* 0x000000280824723c */ /* 0x040ff000000018ff */
[C---:B------:R-:W-:Y:S08]  /*3a10*/  HMMA.16816.F32 R40, R8.reuse, R42, RZ ;  /* 0x0000002a0828723c */ /* 0x040ff000000018ff */
[C---:B------:R-:W-:Y:S08]  /*3a20*/  HMMA.16816.F32 R44, R8.reuse, R56, RZ ;  /* 0x00000038082c723c */ /* 0x040ff000000018ff */
[----:B------:R-:W-:Y:S08]  /*3a30*/  HMMA.16816.F32 R56, R8, R58, RZ ;  /* 0x0000003a0838723c */ /* 0x000ff000000018ff */
[C---:B------:R-:W-:Y:S08]  /*3a40*/  HMMA.16816.F32 R60, R4.reuse, R62, R32 ;  /* 0x0000003e043c723c */ /* 0x040ff00000001820 */
[C---:B------:R-:W-:Y:S08]  /*3a50*/  HMMA.16816.F32 R52, R4.reuse, R76, R28 ;  /* 0x0000004c0434723c */ /* 0x040ff0000000181c */
[C---:B------:R-:W-:Y:S08]  /*3a60*/  HMMA.16816.F32 R28, R4.reuse, R80, R36 ;  /* 0x00000050041c723c */ /* 0x040ff00000001824 */
[C---:B------:R-:W-:Y:S01]  /*3a70*/  HMMA.16816.F32 R8, R4.reuse, R82, R40 ;  /* 0x000000520408723c */ /* 0x040fe20000001828 */
[----:B------:R-:W-:Y:S07]  /*3a80*/  LDSM.16.M88.4 R80, [R0+0x800] ;  /* 0x000800000050783b */ /* 0x000fee0000000200 */
[C---:B------:R-:W-:Y:S01]  /*3a90*/  HMMA.16816.F32 R32, R4.reuse, R78, R12 ;  /* 0x0000004e0420723c */ /* 0x040fe2000000180c */
[----:B------:R-:W1:Y:S04]  /*3aa0*/  LDSM.16.M88.4 R76, [R0+0x1000] ;  /* 0x00100000004c783b */ /* 0x000e680000000200 */
[----:B------:R-:W-:Y:S03]  /*3ab0*/  LDSM.16.M88.4 R12, [R163+0x4000] ;  /* 0x00400000a30c783b */ /* 0x000fe60000000200 */
[----:B------:R-:W-:Y:S08]  /*3ac0*/  HMMA.16816.F32 R36, R4, R88, R44 ;  /* 0x000000580424723c */ /* 0x000ff0000000182c */
[----:B--2---:R-:W-:Y:S08]  /*3ad0*/  HMMA.16816.F32 R44, R20, R64, R48 ;  /* 0x00000040142c723c */ /* 0x004ff00000001830 */
[----:B------:R-:W-:Y:S01]  /*3ae0*/  HMMA.16816.F32 R48, R4, R90, R56 ;  /* 0x0000005a0430723c */ /* 0x000fe20000001838 */
[----:B------:R-:W2:Y:S07]  /*3af0*/  LDSM.16.M88.4 R88, [R0+0x1800] ;  /* 0x001800000058783b */ /* 0x000eae0000000200 */
[C---:B------:R-:W-:Y:S01]  /*3b00*/  HMMA.16816.F32 R60, R20.reuse, R66, R60 ;  /* 0x00000042143c723c */ /* 0x040fe2000000183c */
[----:B------:R-:W-:Y:S07]  /*3b10*/  LDSM.16.M88.4 R64, [R169+0x3000] ;  /* 0x00300000a940783b */ /* 0x000fee0000000200 */
[C---:B---3--:R-:W-:Y:S08]  /*3b20*/  HMMA.16816.F32 R40, R20.reuse, R72, R28 ;  /* 0x000000481428723c */ /* 0x048ff0000000181c */
[C---:B----4-:R-:W-:Y:S08]  /*3b30*/  HMMA.16816.F32 R56, R20.reuse, R68, R52 ;  /* 0x000000441438723c */ /* 0x050ff00000001834 */
[C---:B------:R-:W-:Y:S01]  /*3b40*/  HMMA.16816.F32 R28, R20.reuse, R74, R8 ;  /* 0x0000004a141c723c */ /* 0x040fe20000001808 */
[----:B------:R-:W-:Y:S04]  /*3b50*/  LDSM.16.M88.4 R8, [R164+0x4000] ;  /* 0x00400000a408783b */ /* 0x000fe80000000200 */
[----:B------:R-:W-:Y:S03]  /*3b60*/  LDSM.16.M88.4 R72, [R24+0x3000] ;  /* 0x003000001848783b */ /* 0x000fe60000000200 */
[C---:B------:R-:W-:Y:S01]  /*3b70*/  HMMA.16816.F32 R52, R20.reuse, R70, R32 ;  /* 0x000000461434723c */ /* 0x040fe20000001820 */
[----:B------:R-:W-:Y:S07]  /*3b80*/  LDSM.16.M88.4 R68, [R169+0x2800] ;  /* 0x00280000a944783b */ /* 0x000fee0000000200 */
[----:B-----5:R-:W-:Y:S08]  /*3b90*/  HMMA.16816.F32 R4, R20, R84, R36 ;  /* 0x000000541404723c */ /* 0x020ff00000001824 */
[----:B-1----:R-:W-:Y:S08]  /*3ba0*/  HMMA.16816.F32 R32, R16, R92, R44 ;  /* 0x0000005c1020723c */ /* 0x002ff0000000182c */
[----:B------:R-:W-:Y:S01]  /*3bb0*/  HMMA.16816.F32 R36, R20, R86, R48 ;  /* 0x000000561424723c */ /* 0x000fe20000001830 */
[----:B------:R-:W1:Y:S07]  /*3bc0*/  LDSM.16.M88.4 R84, [R169+0x3800] ;  /* 0x00380000a954783b */ /* 0x000e6e0000000200 */
[C---:B------:R-:W-:Y:S01]  /*3bd0*/  HMMA.16816.F32 R60, R16.reuse, R94, R60 ;  /* 0x0000005e103c723c */ /* 0x040fe2000000183c */
[----:B------:R-:W-:Y:S07]  /*3be0*/  LDSM.16.M88.4 R92, [R2+0x2000] ;  /* 0x00200000025c783b */ /* 0x000fee0000000200 */
[C---:B------:R-:W-:Y:S08]  /*3bf0*/  HMMA.16816.F32 R44, R16.reuse, R76, R40 ;  /* 0x0000004c102c723c */ /* 0x040ff00000001828 */
[C---:B------:R-:W-:Y:S01]  /*3c00*/  HMMA.16816.F32 R40, R16.reuse, R78, R28 ;  /* 0x0000004e1028723c */ /* 0x040fe2000000181c */
[----:B------:R-:W-:Y:S07]  /*3c10*/  LDSM.16.M88.4 R76, [R24+0x2800] ;  /* 0x00280000184c783b */ /* 0x000fee0000000200 */
[C---:B--2---:R-:W-:Y:S01]  /*3c20*/  HMMA.16816.F32 R28, R16.reuse, R88, R4 ;  /* 0x00000058101c723c */ /* 0x044fe20000001804 */
[----:B------:R-:W-:Y:S07]  /*3c30*/  LDSM.16.M88.4 R4, [R166+0x4000] ;  /* 0x00400000a604783b */ /* 0x000fee0000000200 */
[----:B------:R-:W-:Y:S08]  /*3c40*/  HMMA.16816.F32 R56, R16, R80, R56 ;  /* 0x000000501038723c */ /* 0x000ff00000001838 */
[----:B------:R-:W-:Y:S08]  /*3c50*/  HMMA.16816.F32 R20, R12, R100, R32 ;  /* 0x000000640c14723c */ /* 0x000ff00000001820 */
[C---:B------:R-:W-:Y:S01]  /*3c60*/  HMMA.16816.F32 R48, R16.reuse, R82, R52 ;  /* 0x000000521030723c */ /* 0x040fe20000001834 */
[----:B------:R-:W2:Y:S07]  /*3c70*/  LDSM.16.M88.4 R80, [R24+0x3800] ;  /* 0x003800001850783b */ /* 0x000eae0000000200 */
[----:B------:R-:W-:Y:S01]  /*3c80*/  HMMA.16816.F32 R16, R16, R90, R36 ;  /* 0x0000005a1010723c */ /* 0x000fe20000001824 */
[----:B------:R-:W-:Y:S07]  /*3c90*/  LDSM.16.M88.4 R88, [R0+0x2000] ;  /* 0x002000000058783b */ /* 0x000fee0000000200 */
[C---:B------:R-:W-:Y:S08]  /*3ca0*/  HMMA.16816.F32 R60, R12.reuse, R102, R60 ;  /* 0x000000660c3c723c */ /* 0x040ff0000000183c */
[C---:B-1----:R-:W-:Y:S08]  /*3cb0*/  HMMA.16816.F32 R32, R12.reuse, R84, R28 ;  /* 0x000000540c20723c */ /* 0x042ff0000000181c */
[----:B------:R-:W-:Y:S08]  /*3cc0*/  HMMA.16816.F32 R52, R12, R68, R56 ;  /* 0x000000440c34723c */ /* 0x000ff00000001838 */
[----:B------:R-:W-:Y:S01]  /*3cd0*/  HMMA.16816.F32 R28, R8, R96, R20 ;  /* 0x00000060081c723c */ /* 0x000fe20000001814 */
[----:B------:R-:W-:Y:S07]  /*3ce0*/  LDSM.16.M88.4 R20, [R165+0x4000] ;  /* 0x00400000a514783b */ /* 0x000fee0000000200 */
[C---:B------:R-:W-:Y:S01]  /*3cf0*/  HMMA.16816.F32 R48, R12.reuse, R70, R48 ;  /* 0x000000460c30723c */ /* 0x040fe20000001830 */
[----:B------:R-:W1:Y:S07]  /*3d00*/  LDSM.16.M88.4 R68, [R2+0x2800] ;  /* 0x002800000244783b */ /* 0x000e6e0000000200 */
[C---:B------:R-:W-:Y:S08]  /*3d10*/  HMMA.16816.F32 R44, R12.reuse, R64, R44 ;  /* 0x000000400c2c723c */ /* 0x040ff0000000182c */
[C---:B------:R-:W-:Y:S01]  /*3d20*/  HMMA.16816.F32 R36, R12.reuse, R66, R40 ;  /* 0x000000420c24723c */ /* 0x040fe20000001828 */
[----:B------:R-:W3:Y:S07]  /*3d30*/  LDSM.16.M88.4 R64, [R2+0x3000] ;  /* 0x003000000240783b */ /* 0x000eee0000000200 */
[----:B------:R-:W-:Y:S01]  /*3d40*/  HMMA.16816.F32 R12, R12, R86, R16 ;  /* 0x000000560c0c723c */ /* 0x000fe20000001810 */
[----:B------:R-:W4:Y:S04]  /*3d50*/  LDSM.16.M88.4 R84, [R2+0x3800] ;  /* 0x003800000254783b */ /* 0x000f280000000200 */
[----:B------:R-:W-:Y:S03]  /*3d60*/  LDSM.16.M88.4 R16, [R163+0x8000] ;  /* 0x00800000a310783b */ /* 0x000fe60000000200 */
[C---:B------:R-:W-:Y:S08]  /*3d70*/  HMMA.16816.F32 R60, R8.reuse, R98, R60 ;  /* 0x00000062083c723c */ /* 0x040ff0000000183c */
[C---:B--2---:R-:W-:Y:S08]  /*3d80*/  HMMA.16816.F32 R40, R8.reuse, R80, R32 ;  /* 0x000000500828723c */ /* 0x044ff00000001820 */
[----:B------:R-:W-:Y:S08]  /*3d90*/  HMMA.16816.F32 R56, R8, R76, R52 ;  /* 0x0000004c0838723c */ /* 0x000ff00000001834 */
[----:B------:R-:W-:Y:S08]  /*3da0*/  HMMA.16816.F32 R32, R4, R92, R28 ;  /* 0x0000005c0420723c */ /* 0x000ff0000000181c */
[C---:B------:R-:W-:Y:S01]  /*3db0*/  HMMA.16816.F32 R52, R8.reuse, R78, R48 ;  /* 0x0000004e0834723c */ /* 0x040fe20000001830 */
[----:B------:R-:W-:Y:S07]  /*3dc0*/  LDSM.16.M88.4 R76, [R0+0x2800] ;  /* 0x00280000004c783b */ /* 0x000fee0000000200 */
[C---:B------:R-:W-:Y:S08]  /*3dd0*/  HMMA.16816.F32 R48, R8.reuse, R72, R44 ;  /* 0x000000480830723c */ /* 0x040ff0000000182c */
[C---:B------:R-:W-:Y:S01]  /*3de0*/  HMMA.16816.F32 R44, R8.reuse, R74, R36 ;  /* 0x0000004a082c723c */ /* 0x040fe20000001824 */
[----:B------:R-:W-:Y:S07]  /*3df0*/  LDSM.16.M88.4 R72, [R0+0x3800] ;  /* 0x003800000048783b */ /* 0x000fee0000000200 */
[----:B------:R-:W-:Y:S01]  /*3e00*/  HMMA.16816.F32 R8, R8, R82, R12 ;  /* 0x000000520808723c */ /* 0x000fe2000000180c */
[----:B------:R-:W2:Y:S04]  /*3e10*/  LDSM.16.M88.4 R80, [R169+0x4000] ;  /* 0x00400000a950783b */ /* 0x000ea80000000200 */
[----:B------:R-:W-:Y:S03]  /*3e20*/  LDSM.16.M88.4 R12, [R164+0x8000] ;  /* 0x00800000a40c783b */ /* 0x000fe60000000200 */
[C---:B------:R-:W-:Y:S01]  /*3e30*/  HMMA.16816.F32 R28, R4.reuse, R94, R60 ;  /* 0x0000005e041c723c */ /* 0x040fe2000000183c */
[----:B------:R-:W-:Y:S07]  /*3e40*/  LDSM.16.M88.4 R60, [R2+0x4000] ;  /* 0x00400000023c783b */ /* 0x000fee0000000200 */
[----:B-1----:R-:W-:Y:S08]  /*3e50*/  HMMA.16816.F32 R36, R4, R68, R56 ;  /* 0x000000440424723c */ /* 0x002ff00000001838 */
[----:B------:R-:W-:Y:S08]  /*3e60*/  HMMA.16816.F32 R32, R20, R88, R32 ;  /* 0x000000581420723c */ /* 0x000ff00000001820 */
[C---:B------:R-:W-:Y:S01]  /*3e70*/  HMMA.16816.F32 R56, R4.reuse, R70, R52 ;  /* 0x000000460438723c */ /* 0x040fe20000001834 */
[----:B------:R-:W-:Y:S07]  /*3e80*/  LDSM.16.M88.4 R52, [R169+0x4800] ;  /* 0x00480000a934783b */ /* 0x000fee0000000200 */
[C---:B---3--:R-:W-:Y:S08]  /*3e90*/  HMMA.16816.F32 R68, R4.reuse, R64, R48 ;  /* 0x000000400444723c */ /* 0x048ff00000001830 */
[C---:B------:R-:W-:Y:S01]  /*3ea0*/  HMMA.16816.F32 R48, R4.reuse, R66, R44 ;  /* 0x000000420430723c */ /* 0x040fe2000000182c */
[----:B------:R-:W-:Y:S07]  /*3eb0*/  LDSM.16.M88.4 R44, [R24+0x4000] ;  /* 0x00400000182c783b */ /* 0x000fee0000000200 */
[----:B----4-:R-:W-:Y:S01]  /*3ec0*/  HMMA.16816.F32 R64, R4, R84, R40 ;  /* 0x000000540440723c */ /* 0x010fe20000001828 */
[----:B------:R-:W1:Y:S07]  /*3ed0*/  LDSM.16.M88.4 R40, [R0+0x3000] ;  /* 0x003000000028783b */ /* 0x000e6e0000000200 */
[----:B------:R-:W-:Y:S08]  /*3ee0*/  HMMA.16816.F32 R28, R20, R90, R28 ;  /* 0x0000005a141c723c */ /* 0x000ff0000000181c */
[----:B------:R-:W-:Y:S01]  /*3ef0*/  HMMA.16816.F32 R84, R4, R86, R8 ;  /* 0x000000560454723c */ /* 0x000fe20000001808 */
[----:B------:R-:W3:Y:S07]  /*3f00*/  LDSM.16.M88.4 R8, [R166+0x8000] ;  /* 0x00800000a608783b */ /* 0x000eee0000000200 */
[----:B--2---:R-:W-:Y:S08]  /*3f10*/  HMMA.16816.F32 R4, R16, R80, R32 ;  /* 0x000000501004723c */ /* 0x004ff00000001820 */
[----:B------:R-:W-:Y:S08]  /*3f20*/  HMMA.16816.F32 R36, R20, R76, R36 ;  /* 0x0000004c1424723c */ /* 0x000ff00000001824 */
[----:B------:R-:W-:Y:S01]  /*3f30*/  HMMA.16816.F32 R32, R16, R82, R28 ;  /* 0x000000521020723c */ /* 0x000fe2000000181c */
[----:B------:R-:W-:Y:S07]  /*3f40*/  LDSM.16.M88.4 R80, [R169+0x5800] ;  /* 0x00580000a950783b */ /* 0x000fee0000000200 */
[----:B-1----:R-:W-:Y:S01]  /*3f50*/  HMMA.16816.F32 R92, R20, R40, R68 ;  /* 0x00000028145c723c */ /* 0x002fe20000001844 */
[----:B------:R-:W1:Y:S07]  /*3f60*/  LDSM.16.M88.4 R68, [R24+0x4800] ;  /* 0x004800001844783b */ /* 0x000e6e0000000200 */
[----:B------:R-:W-:Y:S01]  /*3f70*/  HMMA.16816.F32 R28, R12, R44, R4 ;  /* 0x0000002c0c1c723c */ /* 0x000fe20000001804 */
[----:B------:R-:W-:Y:S07]  /*3f80*/  LDSM.16.M88.4 R4, [R165+0x8000] ;  /* 0x00800000a504783b */ /* 0x000fee0000000200 */
[C---:B------:R-:W-:Y:S01]  /*3f90*/  HMMA.16816.F32 R96, R20.reuse, R72, R64 ;  /* 0x000000481460723c */ /* 0x040fe20000001840 */
[----:B------:R-:W2:Y:S07]  /*3fa0*/  LDSM.16.M88.4 R64, [R0+0x4000] ;  /* 0x004000000040783b */ /* 0x000eae0000000200 */
[----:B------:R-:W-:Y:S01]  /*3fb0*/  HMMA.16816.F32 R56, R20, R78, R56 ;  /* 0x0000004e1438723c */ /* 0x000fe20000001838 */
[----:B------:R-:W-:Y:S07]  /*3fc0*/  LDSM.16.M88.4 R76, [R24+0x5000] ;  /* 0x00500000184c783b */ /* 0x000fee0000000200 */
[----:B------:R-:W-:Y:S08]  /*3fd0*/  HMMA.16816.F32 R36, R16, R52, R36 ;  /* 0x000000341024723c */ /* 0x000ff00000001824 */
[----:B------:R-:W-:Y:S01]  /*3fe0*/  HMMA.16816.F32 R88, R20, R42, R48 ;  /* 0x0000002a1458723c */ /* 0x000fe20000001830 */
[----:B------:R-:W4:Y:S07]  /*3ff0*/  LDSM.16.M88.4 R48, [R169+0x5000] ;  /* 0x00500000a930783b */ /* 0x000f2e0000000200 */
[----:B------:R-:W-:Y:S08]  /*4000*/  HMMA.16816.F32 R32, R12, R46, R32 ;  /* 0x0000002e0c20723c */ /* 0x000ff00000001820 */
[----:B---3--:R-:W-:Y:S08]  /*4010*/  HMMA.16816.F32 R28, R8, R60, R28 ;  /* 0x0000003c081c723c */ /* 0x008ff0000000181c */
[----:B------:R-:W-:Y:S01]  /*4020*/  HMMA.16816.F32 R44, R16, R54, R56 ;  /* 0x00000036102c723c */ /* 0x000fe20000001838 */
[----:B------:R-:W3:Y:S07]  /*4030*/  LDSM.16.M88.4 R56, [R2+0x4800] ;  /* 0x004800000238783b */ /* 0x000eee0000000200 */
[----:B-1----:R-:W-:Y:S08]  /*4040*/  HMMA.16816.F32 R40, R12, R68, R36 ;  /* 0x000000440c28723c */ /* 0x002ff00000001824 */
[----:B------:R-:W-:Y:S08]  /*4050*/  HMMA.16816.F32 R36, R8, R62, R32 ;  /* 0x0000003e0824723c */ /* 0x000ff00000001820 */
[----:B--2---:R-:W-:Y:S08]  /*4060*/  HMMA.16816.F32 R52, R4, R64, R28 ;  /* 0x000000400434723c */ /* 0x004ff0000000181c */
[----:B----4-:R-:W-:Y:S08]  /*4070*/  HMMA.16816.F32 R32, R16, R48, R92 ;  /* 0x000000301020723c */ /* 0x010ff0000000185c */
[----:B------:R-:W-:Y:S01]  /*4080*/  HMMA.16816.F32 R60, R20, R74, R84 ;  /* 0x0000004a143c723c */ /* 0x000fe20000001854 */
[----:B------:R-:W1:Y:S07]  /*4090*/  LDSM.16.M88.4 R84, [R0+0x4800] ;  /* 0x004800000054783b */ /* 0x000e6e0000000200 */
[----:B------:R-:W-:Y:S01]  /*40a0*/  HMMA.16816.F32 R28, R12, R70, R44 ;  /* 0x000000460c1c723c */ /* 0x000fe2000000182c */
[----:B------:R-:W-:Y:S01]  /*40b0*/  FMUL.FTZ R3, R52, c[0x0][0x320] ;  /* 0x0000c80034037a20 */ /* 0x000fe20000410000 */
[----:B------:R-:W-:Y:S06]  /*40c0*/  LDSM.16.M88.4 R44, [R2+0x5800] ;  /* 0x00580000022c783b */ /* 0x000fec0000000200 */
[----:B------:R-:W-:Y:S01]  /*40d0*/  HMMA.16816.F32 R36, R4, R66, R36 ;  /* 0x000000420424723c */ /* 0x000fe20000001824 */
[----:B------:R-:W2:Y:S07]  /*40e0*/  LDSM.16.M88.4 R64, [R2+0x5000] ;  /* 0x005000000240783b */ /* 0x000eae0000000200 */
[----:B------:R-:W-:Y:S01]  /*40f0*/  HMMA.16816.F32 R72, R16, R50, R88 ;  /* 0x000000321048723c */ /* 0x000fe20000001858 */
[----:B------:R4:W-:Y:S01]  /*4100*/  MUFU.TANH R88, R3 ;  /* 0x0000000300587308 */ /* 0x0009e20000002400 */
[----:B------:R2:W5:Y:S06]  /*4110*/  LDSM.16.M88.4 R48, [R24+0x5800] ;  /* 0x005800001830783b */ /* 0x00056c0000000200 */
[----:B---3--:R-:W-:Y:S08]  /*4120*/  HMMA.16816.F32 R20, R8, R56, R40 ;  /* 0x000000380814723c */ /* 0x008ff00000001828 */
[----:B------:R-:W-:Y:S01]  /*4130*/  HMMA.16816.F32 R68, R16, R80, R96 ;  /* 0x000000501044723c */ /* 0x000fe20000001860 */
[----:B----4-:R-:W-:-:S04]  /*4140*/  FMUL.FTZ R3, R53, c[0x0][0x320] ;  /* 0x0000c80035037a20 */ /* 0x010fc80000410000 */
[----:B------:R3:W-:Y:S03]  /*4150*/  MUFU.TANH R81, R3 ;  /* 0x0000000300517308 */ /* 0x0007e60000002400 */
[----:B------:R-:W-:Y:S08]  /*4160*/  HMMA.16816.F32 R32, R12, R76, R32 ;  /* 0x0000004c0c20723c */ /* 0x000ff00000001820 */
[----:B------:R-:W-:Y:S01]  /*4170*/  HMMA.16816.F32 R28, R8, R58, R28 ;  /* 0x0000003a081c723c */ /* 0x000fe2000000181c */
[----:B---3--:R-:W-:-:S07]  /*4180*/  FMUL.FTZ R3, R54, c[0x0][0x320] ;  /* 0x0000c80036037a20 */ /* 0x008fce0000410000 */
[----:B-1----:R-:W-:Y:S01]  /*4190*/  HMMA.16816.F32 R40, R4, R84, R20 ;  /* 0x000000540428723c */ /* 0x002fe20000001814 */
[----:B------:R1:W3:Y:S07]  /*41a0*/  MUFU.TANH R80, R3 ;  /* 0x0000000300507308 */ /* 0x0002ee0000002400 */
[----:B------:R-:W-:Y:S08]  /*41b0*/  HMMA.16816.F32 R16, R16, R82, R60 ;  /* 0x000000521010723c */ /* 0x000ff0000000183c */
[----:B------:R-:W-:Y:S01]  /*41c0*/  HMMA.16816.F32 R20, R12, R78, R72 ;  /* 0x0000004e0c14723c */ /* 0x000fe20000001848 */
[----:B-1----:R-:W-:-:S02]  /*41d0*/  FMUL.FTZ R3, R55, c[0x0][0x320] ;  /* 0x0000c80037037a20 */ /* 0x002fc40000410000 */
[----:B------:R-:W1:Y:S02]  /*41e0*/  LDSM.16.M88.4 R52, [R0+0x5000] ;  /* 0x005000000034783b */ /* 0x000e640000000200 */
[----:B------:R4:W1:Y:S03]  /*41f0*/  MUFU.TANH R77, R3 ;  /* 0x00000003004d7308 */ /* 0x0008660000002400 */
[----:B--2---:R-:W-:Y:S01]  /*4200*/  HMMA.16816.F32 R24, R8, R64, R32 ;  /* 0x000000400818723c */ /* 0x004fe20000001820 */
[----:B------:R-:W-:-:S04]  /*4210*/  FMUL.FTZ R2, R40, c[0x0][0x320] ;  /* 0x0000c80028027a20 */ /* 0x000fc80000410000 */
[----:B------:R2:W-:Y:S03]  /*4220*/  MUFU.TANH R56, R2 ;  /* 0x0000000200387308 */ /* 0x0005e60000002400 */
[----:B-----5:R-:W-:Y:S01]  /*4230*/  HMMA.16816.F32 R32, R12, R48, R68 ;  /* 0x000000300c20723c */ /* 0x020fe20000001844 */
[----:B----4-:R-:W-:-:S07]  /*4240*/  FMUL.FTZ R3, R36, c[0x0][0x320] ;  /* 0x0000c80024037a20 */ /* 0x010fce0000410000 */
[----:B------:R-:W-:Y:S01]  /*4250*/  HMMA.16816.F32 R12, R12, R50, R16 ;  /* 0x000000320c0c723c */ /* 0x000fe20000001810 */
[----:B------:R4:W5:Y:S01]  /*4260*/  MUFU.TANH R76, R3 ;  /* 0x00000003004c7308 */ /* 0x0009620000002400 */
[----:B--2---:R-:W-:-:S06]  /*4270*/  FMUL.FTZ R2, R41, c[0x0][0x320] ;  /* 0x0000c80029027a20 */ /* 0x004fcc0000410000 */
[C---:B------:R-:W-:Y:S01]  /*4280*/  HMMA.16816.F32 R16, R8.reuse, R66, R20 ;  /* 0x000000420810723c */ /* 0x040fe20000001814 */
[----:B------:R2:W-:Y:S07]  /*4290*/  MUFU.TANH R49, R2 ;  /* 0x0000000200317308 */ /* 0x0005ee0000002400 */
[----:B------:R-:W-:Y:S01]  /*42a0*/  HMMA.16816.F32 R20, R8, R44, R32 ;  /* 0x0000002c0814723c */ /* 0x000fe20000001820 */
[----:B----4-:R-:W-:-:S04]  /*42b0*/  FMUL.FTZ R3, R37, c[0x0][0x320] ;  /* 0x0000c80025037a20 */ /* 0x010fc80000410000 */
[----:B------:R4:W-:Y:S03]  /*42c0*/  MUFU.TANH R59, R3 ;  /* 0x00000003003b7308 */ /* 0x0009e60000002400 */
[----:B-1----:R-:W-:Y:S01]  /*42d0*/  HMMA.16816.F32 R24, R4, R52, R24 ;  /* 0x000000340418723c */ /* 0x002fe20000001818 */
[----:B--2---:R-:W-:-:S04]  /*42e0*/  FMUL.FTZ R2, R42, c[0x0][0x320] ;  /* 0x0000c8002a027a20 */ /* 0x004fc80000410000 */
[----:B------:R1:W-:Y:S03]  /*42f0*/  MUFU.TANH R48, R2 ;  /* 0x0000000200307308 */ /* 0x0003e60000002400 */
[----:B------:R-:W-:Y:S01]  /*4300*/  HMMA.16816.F32 R8, R8, R46, R12 ;  /* 0x0000002e0808723c */ /* 0x000fe2000000180c */
[----:B----4-:R-:W-:-:S07]  /*4310*/  FMUL.FTZ R3, R38, c[0x0][0x320] ;  /* 0x0000c80026037a20 */ /* 0x010fce0000410000 */
[----:B------:R-:W-:Y:S01]  /*4320*/  HMMA.16816.F32 R12, R4, R54, R16 ;  /* 0x00000036040c723c */ /* 0x000fe20000001810 */
[----:B------:R2:W4:Y:S01]  /*4330*/  MUFU.TANH R58, R3 ;  /* 0x00000003003a7308 */ /* 0x0005220000002400 */
[----:B-1----:R-:W-:-:S07]  /*4340*/  FMUL.FTZ R2, R43, c[0x0][0x320] ;  /* 0x0000c8002b027a20 */ /* 0x002fce0000410000 */
[----:B------:R1:W-:Y:S01]  /*4350*/  MUFU.TANH R40, R2 ;  /* 0x0000000200287308 */ /* 0x0003e20000002400 */
[----:B--2---:R-:W-:Y:S02]  /*4360*/  FMUL.FTZ R3, R39, c[0x0][0x320] ;  /* 0x0000c80027037a20 */ /* 0x004fe40000410000 */
[----:B------:R-:W-:Y:S01]  /*4370*/  HMMA.16816.F32 R36, R4, R86, R28 ;  /* 0x000000560424723c */ /* 0x000fe2000000181c */
[----:B------:R2:W3:Y:S04]  /*4380*/  LDSM.16.M88.4 R28, [R0+0x5800] ;  /* 0x00580000001c783b */ /* 0x0004e80000000200 */
[----:B------:R-:W2:Y:S07]  /*4390*/  MUFU.TANH R57, R3 ;  /* 0x0000000300397308 */ /* 0x000eae0000002400 */
[----:B-1----:R-:W-:Y:S11]  /*43a0*/  FMUL.FTZ R2, R15, c[0x0][0x320] ;  /* 0x0000c8000f027a20 */ /* 0x002ff60000410000 */
[----:B------:R-:W-:Y:S01]  /*43b0*/  @!UPT UIADD3 URZ, URZ, URZ, URZ ;  /* 0x0000003f3f3ff290 */ /* 0x000fe2000fffe03f */
[----:B--2---:R-:W-:-:S04]  /*43c0*/  FMUL.FTZ R0, R36, c[0x0][0x320] ;  /* 0x0000c80024007a20 */ /* 0x004fc80000410000 */
[----:B------:R1:W2:Y:S01]  /*43d0*/  MUFU.TANH R42, R0 ;  /* 0x00000000002a7308 */ /* 0x0002a20000002400 */
[----:B---3--:R-:W-:Y:S01]  /*43e0*/  HMMA.16816.F32 R16, R4, R28, R20 ;  /* 0x0000001c0410723c */ /* 0x008fe20000001814 */
[----:B-1----:R-:W-:-:S06]  /*43f0*/  FMUL.FTZ R0, R37, c[0x0][0x320] ;  /* 0x0000c80025007a20 */ /* 0x002fcc0000410000 */
[----:B------:R1:W-:Y:S01]  /*4400*/  MUFU.TANH R41, R0 ;  /* 0x0000000000297308 */ /* 0x0003e20000002400 */
[----:B------:R-:W-:Y:S01]  /*4410*/  HMMA.16816.F32 R4, R4, R30, R8 ;  /* 0x0000001e0404723c */ /* 0x000fe20000001808 */
[----:B-1----:R-:W-:Y:S11]  /*4420*/  FMUL.FTZ R0, R38, c[0x0][0x320] ;  /* 0x0000c80026007a20 */ /* 0x002ff60000410000 */
[----:B------:R-:W-:Y:S04]  /*4430*/  @!UPT UIADD3 URZ, URZ, URZ, URZ ;  /* 0x0000003f3f3ff290 */ /* 0x000fe8000fffe03f */
[----:B------:R-:W-:Y:S01]  /*4440*/  FMUL.FTZ R8, R16, c[0x0][0x320] ;  /* 0x0000c80010087a20 */ /* 0x000fe20000410000 */
[----:B------:R1:W3:Y:S01]  /*4450*/  MUFU.TANH R37, R0 ;  /* 0x0000000000257308 */ /* 0x0002e20000002400 */
[----:B------:R-:W-:Y:S02]  /*4460*/  FMUL.FTZ R3, R18, c[0x0][0x320] ;  /* 0x0000c80012037a20 */ /* 0x000fe40000410000 */
[----:B------:R-:W-:-:S04]  /*4470*/  FMUL.FTZ R9, R17, c[0x0][0x320] ;  /* 0x0000c80011097a20 */ /* 0x000fc80000410000 */
[----:B------:R-:W-:Y:S02]  /*4480*/  FMUL.FTZ R5, R5, c[0x0][0x320] ;  /* 0x0000c80005057a20 */ /* 0x000fe40000410000 */
[----:B------:R-:W-:Y:S01]  /*4490*/  FMUL.FTZ R4, R4, c[0x0][0x320] ;  /* 0x0000c80004047a20 */ /* 0x000fe20000410000 */
[----:B------:R-:W-:Y:S01]  /*44a0*/  MUFU.TANH R28, R9 ;  /* 0x00000009001c7308 */ /* 0x000fe20000002400 */
[----:B-1----:R-:W-:-:S07]  /*44b0*/  FMUL.FTZ R0, R39, c[0x0][0x320] ;  /* 0x0000c80027007a20 */ /* 0x002fce0000410000 */
[----:B------:R-:W-:Y:S08]  /*44c0*/  MUFU.TANH R16, R4 ;  /* 0x0000000400107308 */ /* 0x000ff00000002400 */
[----:B------:R1:W1:Y:S02]  /*44d0*/  MUFU.TANH R36, R0 ;  /* 0x0000000000247308 */ /* 0x0002640000002400 */
[----:B-1----:R-:W-:-:S06]  /*44e0*/  FMUL.FTZ R0, R24, c[0x0][0x320] ;  /* 0x0000c80018007a20 */ /* 0x002fcc0000410000 */
[----:B------:R-:W-:Y:S08]  /*44f0*/  MUFU.TANH R24, R8 ;  /* 0x0000000800187308 */ /* 0x000ff00000002400 */
[----:B------:R1:W1:Y:S02]  /*4500*/  MUFU.TANH R34, R0 ;  /* 0x0000000000227308 */ /* 0x0002640000002400 */
[----:B-1----:R-:W-:-:S06]  /*4510*/  FMUL.FTZ R0, R25, c[0x0][0x320] ;  /* 0x0000c80019007a20 */ /* 0x002fcc0000410000 */
[----:B------:R1:W-:Y:S02]  /*4520*/  MUFU.TANH R35, R0 ;  /* 0x0000000000237308 */ /* 0x0003e40000002400 */
[----:B-1----:R-:W-:Y:S02]  /*4530*/  FMUL.FTZ R0, R26, c[0x0][0x320] ;  /* 0x0000c8001a007a20 */ /* 0x002fe40000410000 */
[----:B------:R-:W-:-:S04]  /*4540*/  FMUL.FTZ R26, R7, c[0x0][0x320] ;  /* 0x0000c800071a7a20 */ /* 0x000fc80000410000 */
[----:B------:R1:W1:Y:S08]  /*4550*/  MUFU.TANH R33, R0 ;  /* 0x0000000000217308 */ /* 0x0002700000002400 */
[----:B------:R-:W-:Y:S01]  /*4560*/  MUFU.TANH R4, R26 ;  /* 0x0000001a00047308 */ /* 0x000fe20000002400 */
[----:B-1----:R-:W-:-:S07]  /*4570*/  FMUL.FTZ R0, R27, c[0x0][0x320] ;  /* 0x0000c8001b007a20 */ /* 0x002fce0000410000 */
[----:B------:R1:W-:Y:S08]  /*4580*/  MUFU.TANH R27, R2 ;  /* 0x00000002001b7308 */ /* 0x0003f00000002400 */
[----:B------:R2:W2:Y:S01]  /*4590*/  MUFU.TANH R32, R0 ;  /* 0x0000000000207308 */ /* 0x0004a20000002400 */
[----:B-1----:R-:W-:-:S07]  /*45a0*/  FMUL.FTZ R2, R19, c[0x0][0x320] ;  /* 0x0000c80013027a20 */ /* 0x002fce0000410000 */
[----:B------:R-:W-:Y:S01]  /*45b0*/  MUFU.TANH R15, R2 ;  /* 0x00000002000f7308 */ /* 0x000fe20000002400 */
[----:B--2---:R-:W-:-:S07]  /*45c0*/  FMUL.FTZ R0, R12, c[0x0][0x320] ;  /* 0x0000c8000c007a20 */ /* 0x004fce0000410000 */
[----:B------:R1:W2:Y:S08]  /*45d0*/  MUFU.TANH R29, R0 ;  /* 0x00000000001d7308 */ /* 0x0002b00000002400 */
[----:B------:R-:W-:Y:S01]  /*45e0*/  MUFU.TANH R12, R5 ;  /* 0x00000005000c7308 */ /* 0x000fe20000002400 */
[----:B-1----:R-:W-:Y:S02]  /*45f0*/  FMUL.FTZ R0, R13, c[0x0][0x320] ;  /* 0x0000c8000d007a20 */ /* 0x002fe40000410000 */
[----:B------:R-:W-:-:S05]  /*4600*/  FMUL.FTZ R13, R6, c[0x0][0x320] ;  /* 0x0000c800060d7a20 */ /* 0x000fca0000410000 */
[----:B------:R1:W-:Y:S08]  /*4610*/  MUFU.TANH R30, R0 ;  /* 0x00000000001e7308 */ /* 0x0003f00000002400 */
[----:B------:R-:W-:Y:S01]  /*4620*/  MUFU.TANH R5, R13 ;  /* 0x0000000d00057308 */ /* 0x000fe20000002400 */
[----:B-1----:R-:W-:-:S07]  /*4630*/  FMUL.FTZ R0, R14, c[0x0][0x320] ;  /* 0x0000c8000e007a20 */ /* 0x002fce0000410000 */
[----:B------:R-:W-:Y:S08]  /*4640*/  MUFU.TANH R14, R3 ;  /* 0x00000003000e7308 */ /* 0x000ff00000002400 */
[----:B------:R1:W1:Y:S02]  /*4650*/  MUFU.TANH R25, R0 ;  /* 0x0000000000197308 */ /* 0x0002640000002400 */
[----:B-1----:R-:W-:-:S05]  /*4660*/  IMAD.IADD R0, R104, 0x1, -R220 ;  /* 0x0000000168007824 */ /* 0x002fca00078e0adc */
[C---:B------:R-:W-:Y:S02]  /*4670*/  ISETP.GT.AND P0, PT, R0.reuse, RZ, PT ;  /* 0x000000ff0000720c */ /* 0x040fe40003f04270 */
[----:B------:R-:W-:Y:S02]  /*4680*/  ISETP.GT.AND P1, PT, R0, 0x1, PT ;  /* 0x000000010000780c */ /* 0x000fe40003f24270 */
[----:B------:R-:W-:Y:S02]  /*4690*/  FSEL R10, R80, -INF , P0 ;  /* 0xff800000500a7808 */ /* 0x000fe40000000000 */
[----:B------:R-:W-:Y:S02]  /*46a0*/  FSEL R6, R88, -INF , P0 ;  /* 0xff80000058067808 */ /* 0x000fe40000000000 */
[----:B------:R-:W-:Y:S02]  /*46b0*/  ISETP.GT.AND P0, PT, R0, 0x8, PT ;  /* 0x000000080000780c */ /* 0x000fe40003f04270 */
[----:B------:R-:W-:-:S02]  /*46c0*/  FSEL R7, R81, -INF , P1 ;  /* 0xff80000051077808 */ /* 0x000fc40000800000 */
[----:B------:R-:W-:Y:S02]  /*46d0*/  FSEL R11, R77, -INF , P1 ;  /* 0xff8000004d0b7808 */ /* 0x000fe40000800000 */
[----:B------:R-:W-:Y:S02]  /*46e0*/  ISETP.GT.AND P1, PT, R0, 0x9, PT ;  /* 0x000000090000780c */ /* 0x000fe40003f24270 */
[----:B-----5:R-:W-:Y:S02]  /*46f0*/  FSEL R8, R76, -INF , P0 ;  /* 0xff8000004c087808 */ /* 0x020fe40000000000 */
[----:B------:R-:W-:Y:S02]  /*4700*/  FMNMX.FTZ R2, R6, R7, !PT ;  /* 0x0000000706027209 */ /* 0x000fe40007810000 */
[----:B----4-:R-:W-:Y:S02]  /*4710*/  FSEL R17, R58, -INF , P0 ;  /* 0xff8000003a117808 */ /* 0x010fe40000000000 */
        /* <DEDUP_REMOVED lines=19> */
[----:B---3--:R-:W-:Y:S02]  /*4850*/  FSEL R48, R37, -INF , P0 ;  /* 0xff80000025307808 */ /* 0x008fe40000000000 */
        /* <DEDUP_REMOVED lines=17> */
[----:B--2---:R-:W-:Y:S02]  /*4970*/  FSEL R69, R29, -INF , P0 ;  /* 0xff8000001d457808 */ /* 0x004fe40000000000 */
        /* <DEDUP_REMOVED lines=14> */
[----:B------:R-:W-:Y:S02]  /*4a60*/  ISETP.GT.AND P0, PT, R0, 0x39, PT ;  /* 0x000000390000780c */ /* 0x000fe40003f04270 */
[----:B------:R-:W-:Y:S02]  /*4a70*/  FMNMX.FTZ R0, R68, R2, !PT ;  /* 0x0000000244007209 */ /* 0x000fe40007810000 */
[----:B------:R-:W-:-:S02]  /*4a80*/  FSEL R152, R15, -INF , P2 ;  /* 0xff8000000f987808 */ /* 0x000fc40001000000 */
[----:B------:R-:W-:Y:S02]  /*4a90*/  FSEL R66, R28, -INF , P2 ;  /* 0xff8000001c427808 */ /* 0x000fe40001000000 */
        /* <DEDUP_REMOVED lines=9> */
[----:B------:R-:W-:Y:S02]  /*4b30*/  FMNMX.FTZ R0, R64, R0, !PT ;  /* 0x0000000040007209 */ /* 0x000fe40007810000 */
[----:B------:R-:W-:Y:S01]  /*4b40*/  FMNMX.FTZ R5, R102, R2, !PT ;  /* 0x0000000266057209 */ /* 0x000fe20007810000 */
[----:B------:R-:W-:Y:S05]  /*4b50*/  @!PT BRA `(.L_x_1566) ;  /* 0x00009d600000f947 */ /* 0x000fea0003800000 */
[----:B------:R1:W2:Y:S02]  /*4b60*/  SHFL.BFLY PT, R2, R0, 0x2, 0x1f ;  /* 0x0c401f0000027f89 */ /* 0x0002a400000e0000 */
.L_x_1656:
[----:B------:R-:W3:Y:S01]  /*4b70*/  LDL R158, [R1] ;  /* 0x00000000019e7983 */ /* 0x000ee20000100800 */
[----:B-12---:R-:W-:Y:S01]  /*4b80*/  FMNMX.FTZ R0, R0, R2, !PT ;  /* 0x0000000200007209 */ /* 0x006fe20007810000 */
[----:B------:R-:W-:-:S04]  /*4b90*/  DEPBAR.LE SB0, 0x2 ;  /* 0x000080800000791a */ /* 0x000fc80000000000 */
[----:B------:R-:W1:Y:S01]  /*4ba0*/  SHFL.BFLY PT, R4, R5, 0x2, 0x1f ;  /* 0x0c401f0005047f89 */ /* 0x000e6200000e0000 */
[----:B------:R-:W-:Y:S03]  /*4bb0*/  BSSY B0, `(.L_x_1567) ;  /* 0x0000161000007945 */ /* 0x000fe60003800000 */
[----:B------:R-:W2:Y:S04]  /*4bc0*/  SHFL.BFLY PT, R3, R0, 0x1, 0x1f ;  /* 0x0c201f0000037f89 */ /* 0x000ea800000e0000 */
[----:B------:R-:W-:Y:S01]  /*4bd0*/  BAR.SYNC.DEFER_BLOCKING 0x0 ;  /* 0x0000000000007b1d */ /* 0x000fe20000010000 */
[----:B-1----:R-:W-:Y:S02]  /*4be0*/  FMNMX.FTZ R2, R5, R4, !PT ;  /* 0x0000000405027209 */ /* 0x002fe40007810000 */
[----:B--2---:R-:W-:-:S03]  /*4bf0*/  FMNMX.FTZ R101, R0, R3, !PT ;  /* 0x0000000300657209 */ /* 0x004fc60007810000 */
[----:B------:R-:W1:Y:S01]  /*4c00*/  SHFL.BFLY PT, R4, R2, 0x1, 0x1f ;  /* 0x0c201f0002047f89 */ /* 0x000e6200000e0000 */
[C---:B------:R-:W-:Y:S01]  /*4c10*/  FSETP.NEU.FTZ.AND P0, PT, R101.reuse, -INF , PT ;  /* 0xff8000006500780b */ /* 0x040fe20003f1d000 */
[----:B------:R-:W-:Y:S02]  /*4c20*/  FMUL.FTZ R0, R101, c[0x0][0x2d0] ;  /* 0x0000b40065007a20 */ /* 0x000fe40000410000 */
[----:B------:R-:W-:Y:S03]  /*4c30*/  LDSM.16.MT88.4 R12, [R170] ;  /* 0x00000000aa0c783b */ /* 0x000fe60000004200 */
[----:B------:R-:W-:Y:S01]  /*4c40*/  FSEL R0, R0, RZ, P0 ;  /* 0x000000ff00007208 */ /* 0x000fe20000000000 */
[----:B------:R-:W-:Y:S04]  /*4c50*/  LDSM.16.MT88.4 R36, [R171] ;  /* 0x00000000ab24783b */ /* 0x000fe80000004200 */
[----:B------:R-:W-:Y:S01]  /*4c60*/  FFMA.FTZ R3, R6, c[0x0][0x2d0], -R0 ;  /* 0x0000b40006037a23 */ /* 0x000fe20000010800 */
[----:B------:R-:W-:Y:S03]  /*4c70*/  LDSM.16.MT88.4 R28, [R208+0x800] ;  /* 0x00080000d01c783b */ /* 0x000fe60000004200 */
[----:B------:R2:W-:Y:S01]  /*4c80*/  MUFU.EX2 R156, R3 ;  /* 0x00000003009c7308 */ /* 0x0005e20000000800 */
[----:B------:R-:W-:Y:S04]  /*4c90*/  LDSM.16.MT88.4 R32, [R170+0x800] ;  /* 0x00080000aa20783b */ /* 0x000fe80000004200 */
[----:B------:R-:W-:Y:S01]  /*4ca0*/  LDSM.16.MT88.4 R60, [R170+0x2000] ;  /* 0x00200000aa3c783b */ /* 0x000fe20000004200 */
[----:B-1----:R-:W-:-:S03]  /*4cb0*/  FMNMX.FTZ R100, R2, R4, !PT ;  /* 0x0000000402647209 */ /* 0x002fc60007810000 */
[----:B------:R-:W-:Y:S01]  /*4cc0*/  LDSM.16.MT88.4 R56, [R211+0x2000] ;  /* 0x00200000d338783b */ /* 0x000fe20000004200 */
[C---:B------:R-:W-:Y:S01]  /*4cd0*/  FSETP.NEU.FTZ.AND P0, PT, R100.reuse, -INF , PT ;  /* 0xff8000006400780b */ /* 0x040fe20003f1d000 */
[----:B------:R-:W-:Y:S02]  /*4ce0*/  FMUL.FTZ R2, R100, c[0x0][0x2d0] ;  /* 0x0000b40064027a20 */ /* 0x000fe40000410000 */
[----:B--2---:R-:W-:-:S03]  /*4cf0*/  FFMA.FTZ R3, R7, c[0x0][0x2d0], -R0 ;  /* 0x0000b40007037a23 */ /* 0x004fc60000010800 */
[----:B------:R-:W-:Y:S01]  /*4d00*/  FSEL R2, R2, RZ, P0 ;  /* 0x000000ff02027208 */ /* 0x000fe20000000000 */
[----:B------:R-:W1:Y:S01]  /*4d10*/  LDSM.16.MT88.4 R4, [R208] ;  /* 0x00000000d004783b */ /* 0x000e620000004200 */
[----:B------:R2:W4:Y:S02]  /*4d20*/  MUFU.EX2 R150, R3 ;  /* 0x0000000300967308 */ /* 0x0005240000000800 */
[----:B--2---:R-:W-:Y:S01]  /*4d30*/  FFMA.FTZ R3, R8, c[0x0][0x2d0], -R0 ;  /* 0x0000b40008037a23 */ /* 0x004fe20000010800 */
[----:B----4-:R-:W-:-:S05]  /*4d40*/  F2FP.PACK_AB R8, R150, R156 ;  /* 0x0000009c9608723e */ /* 0x010fca00000000ff */
[----:B------:R2:W-:Y:S02]  /*4d50*/  MUFU.EX2 R149, R3 ;  /* 0x0000000300957308 */ /* 0x0005e40000000800 */
[----:B--2---:R-:W-:-:S06]  /*4d60*/  FFMA.FTZ R3, R9, c[0x0][0x2d0], -R0 ;  /* 0x0000b40009037a23 */ /* 0x004fcc0000010800 */
        /* <DEDUP_REMOVED lines=23> */
[----:B------:R-:W-:Y:S01]  /*4ee0*/  LDSM.16.MT88.4 R36, [R208+0x2800] ;  /* 0x00280000d024783b */ /* 0x000fe20000004200 */
[----:B------:R1:W-:Y:S02]  /*4ef0*/  MUFU.EX2 R213, R3 ;  /* 0x0000000300d57308 */ /* 0x0003e40000000800 */
[----:B-1----:R-:W-:-:S06]  /*4f00*/  FFMA.FTZ R3, R22, c[0x0][0x2d0], -R0 ;  /* 0x0000b40016037a23 */ /* 0x002fcc0000010800 */
[----:B------:R1:W2:Y:S02]  /*4f10*/  MUFU.EX2 R217, R3 ;  /* 0x0000000300d97308 */ /* 0x0002a40000000800 */
[--C-:B-1----:R-:W-:Y:S02]  /*4f20*/  FFMA.FTZ R3, R23, c[0x0][0x2d0], -R2.reuse ;  /* 0x0000b40017037a23 */ /* 0x102fe40000010802 */
[----:B------:R-:W-:Y:S04]  /*4f30*/  HMMA.16816.F32 R20, R8, R6, RZ ;  /* 0x000000060814723c */ /* 0x000fe800000018ff */
[----:B------:R1:W-:Y:S03]  /*4f40*/  MUFU.EX2 R180, R3 ;  /* 0x0000000300b47308 */ /* 0x0003e60000000800 */
[----:B--2---:R-:W-:Y:S01]  /*4f50*/  F2FP.PACK_AB R6, R217, R213 ;  /* 0x000000d5d906723e */ /* 0x004fe200000000ff */
[----:B-1----:R-:W-:-:S02]  /*4f60*/  FFMA.FTZ R3, R40, c[0x0][0x2d0], -R2 ;  /* 0x0000b40028037a23 */ /* 0x002fc40000010802 */
[----:B------:R-:W1:Y:S02]  /*4f70*/  LDSM.16.MT88.4 R40, [R171+0x800] ;  /* 0x00080000ab28783b */ /* 0x000e640000004200 */
[----:B------:R2:W4:Y:S02]  /*4f80*/  MUFU.EX2 R212, R3 ;  /* 0x0000000300d47308 */ /* 0x0005240000000800 */
[----:B--2---:R-:W-:Y:S01]  /*4f90*/  FFMA.FTZ R3, R48, c[0x0][0x2d0], -R2 ;  /* 0x0000b40030037a23 */ /* 0x004fe20000010802 */
[----:B----4-:R-:W-:-:S05]  /*4fa0*/  F2FP.PACK_AB R5, R212, R180 ;  /* 0x000000b4d405723e */ /* 0x010fca00000000ff */
[----:B------:R2:W-:Y:S02]  /*4fb0*/  MUFU.EX2 R181, R3 ;  /* 0x0000000300b57308 */ /* 0x0005e40000000800 */
[----:B--2---:R-:W-:Y:S02]  /*4fc0*/  FFMA.FTZ R3, R49, c[0x0][0x2d0], -R2 ;  /* 0x0000b40031037a23 */ /* 0x004fe40000010802 */
[----:B---3--:R-:W2:Y:S04]  /*4fd0*/  LDSM.16.MT88.4 R48, [R158] ;  /* 0x000000009e30783b */ /* 0x008ea80000004200 */
[----:B------:R-:W3:Y:S02]  /*4fe0*/  MUFU.EX2 R216, R3 ;  /* 0x0000000300d87308 */ /* 0x000ee40000000800 */
[----:B---3--:R-:W-:Y:S01]  /*4ff0*/  F2FP.PACK_AB R7, R216, R181 ;  /* 0x000000b5d807723e */ /* 0x008fe200000000ff */
[----:B------:R-:W-:-:S05]  /*5000*/  FFMA.FTZ R3, R74, c[0x0][0x2d0], -R0 ;  /* 0x0000b4004a037a23 */ /* 0x000fca0000010800 */
[----:B------:R3:W-:Y:S01]  /*5010*/  MUFU.EX2 R161, R3 ;  /* 0x0000000300a17308 */ /* 0x0007e20000000800 */
[C---:B------:R-:W-:Y:S01]  /*5020*/  HMMA.16816.F32 R144, R4.reuse, R28, R24 ;  /* 0x0000001c0490723c */ /* 0x040fe20000001818 */
[----:B------:R-:W4:Y:S07]  /*5030*/  LDSM.16.MT88.4 R24, [R211+0x800] ;  /* 0x00080000d318783b */ /* 0x000f2e0000004200 */
[----:B------:R-:W-:Y:S01]  /*5040*/  HMMA.16816.F32 R116, R4, R30, R20 ;  /* 0x0000001e0474723c */ /* 0x000fe20000001814 */
[----:B------:R-:W5:Y:S01]  /*5050*/  LDSM.16.MT88.4 R20, [R208+0x2000] ;  /* 0x00200000d014783b */ /* 0x000f620000004200 */
[----:B---3--:R-:W-:-:S06]  /*5060*/  FFMA.FTZ R3, R71, c[0x0][0x2d0], -R0 ;  /* 0x0000b40047037a23 */ /* 0x008fcc0000010800 */
[C---:B------:R-:W-:Y:S01]  /*5070*/  HMMA.16816.F32 R132, R4.reuse, R32, R52 ;  /* 0x000000200484723c */ /* 0x040fe20000001834 */
[----:B------:R-:W-:Y:S01]  /*5080*/  LDSM.16.MT88.4 R52, [R171+0x2000] ;  /* 0x00200000ab34783b */ /* 0x000fe20000004200 */
[----:B------:R3:W-:Y:S06]  /*5090*/  MUFU.EX2 R176, R3 ;  /* 0x0000000300b07308 */ /* 0x0007ec0000000800 */
[C---:B-1----:R-:W-:Y:S08]  /*50a0*/  HMMA.16816.F32 R140, R4.reuse, R40, R16 ;  /* 0x00000028048c723c */ /* 0x042ff00000001810 */
[----:B------:R-:W-:Y:S01]  /*50b0*/  HMMA.16816.F32 R136, R4, R42, R12 ;  /* 0x0000002a0488723c */ /* 0x000fe2000000180c */
[----:B------:R-:W1:Y:S01]  /*50c0*/  LDSM.16.MT88.4 R40, [R170+0x2800] ;  /* 0x00280000aa28783b */ /* 0x000e620000004200 */
[----:B---3--:R-:W-:-:S04]  /*50d0*/  FFMA.FTZ R3, R69, c[0x0][0x2d0], -R0 ;  /* 0x0000b40045037a23 */ /* 0x008fc80000010800 */
[----:B------:R3:W-:Y:S02]  /*50e0*/  MUFU.EX2 R175, R3 ;  /* 0x0000000300af7308 */ /* 0x0007e40000000800 */
[----:B--2---:R-:W-:Y:S08]  /*50f0*/  HMMA.16816.F32 R16, R8, R48, RZ ;  /* 0x000000300810723c */ /* 0x004ff000000018ff */
[----:B------:R-:W-:Y:S01]  /*5100*/  HMMA.16816.F32 R124, R4, R34, R44 ;  /* 0x00000022047c723c */ /* 0x000fe2000000182c */
[----:B------:R-:W-:Y:S01]  /*5110*/  LDSM.16.MT88.4 R44, [R211+0x2800] ;  /* 0x00280000d32c783b */ /* 0x000fe20000004200 */
[----:B---3--:R-:W-:-:S06]  /*5120*/  FFMA.FTZ R3, R67, c[0x0][0x2d0], -R0 ;  /* 0x0000b40043037a23 */ /* 0x008fcc0000010800 */
[C---:B------:R-:W-:Y:S01]  /*5130*/  HMMA.16816.F32 R12, R8.reuse, R50, RZ ;  /* 0x00000032080c723c */ /* 0x040fe200000018ff */
[----:B------:R-:W2:Y:S01]  /*5140*/  LDSM.16.MT88.4 R48, [R171+0x2800] ;  /* 0x00280000ab30783b */ /* 0x000ea20000004200 */
[----:B------:R3:W1:Y:S06]  /*5150*/  MUFU.EX2 R178, R3 ;  /* 0x0000000300b27308 */ /* 0x00066c0000000800 */
[----:B------:R-:W-:Y:S08]  /*5160*/  HMMA.16816.F32 R32, R8, R60, RZ ;  /* 0x0000003c0820723c */ /* 0x000ff000000018ff */
[----:B----4-:R-:W-:Y:S01]  /*5170*/  HMMA.16816.F32 R108, R4, R24, R16 ;  /* 0x00000018046c723c */ /* 0x010fe20000001810 */
[----:B---3--:R-:W-:-:S04]  /*5180*/  FFMA.FTZ R3, R75, c[0x0][0x2d0], -R2 ;  /* 0x0000b4004b037a23 */ /* 0x008fc80000010802 */
[----:B------:R3:W-:Y:S03]  /*5190*/  MUFU.EX2 R159, R3 ;  /* 0x00000003009f7308 */ /* 0x0007e60000000800 */
[C---:B------:R-:W-:Y:S01]  /*51a0*/  HMMA.16816.F32 R28, R8.reuse, R62, RZ ;  /* 0x0000003e081c723c */ /* 0x040fe200000018ff */
[----:B------:R-:W4:Y:S07]  /*51b0*/  LDSM.16.MT88.4 R60, [R170+0x4000] ;  /* 0x00400000aa3c783b */ /* 0x000f2e0000004200 */
[----:B-----5:R-:W-:Y:S01]  /*51c0*/  HMMA.16816.F32 R16, R8, R20, RZ ;  /* 0x000000140810723c */ /* 0x020fe200000018ff */
[----:B---3--:R-:W-:-:S07]  /*51d0*/  FFMA.FTZ R3, R73, c[0x0][0x2d0], -R2 ;  /* 0x0000b40049037a23 */ /* 0x008fce0000010802 */
[C---:B------:R-:W-:Y:S08]  /*51e0*/  HMMA.16816.F32 R128, R4.reuse, R26, R12 ;  /* 0x0000001a0480723c */ /* 0x040ff0000000180c */
[----:B-1----:R-:W-:Y:S01]  /*51f0*/  HMMA.16816.F32 R120, R4, R40, R32 ;  /* 0x000000280478723c */ /* 0x002fe20000001820 */
[----:B------:R-:W1:Y:S07]  /*5200*/  LDSM.16.MT88.4 R32, [R208+0x4000] ;  /* 0x00400000d020783b */ /* 0x000e6e0000004200 */
[C---:B------:R-:W-:Y:S08]  /*5210*/  HMMA.16816.F32 R24, R8.reuse, R54, RZ ;  /* 0x000000360818723c */ /* 0x040ff000000018ff */
[----:B------:R-:W-:Y:S08]  /*5220*/  HMMA.16816.F32 R12, R8, R22, RZ ;  /* 0x00000016080c723c */ /* 0x000ff000000018ff */
[C---:B------:R-:W-:Y:S01]  /*5230*/  HMMA.16816.F32 R104, R4.reuse, R42, R28 ;  /* 0x0000002a0468723c */ /* 0x040fe2000000181c */
[----:B------:R-:W3:Y:S07]  /*5240*/  LDSM.16.MT88.4 R40, [R170+0x4800] ;  /* 0x00480000aa28783b */ /* 0x000eee0000004200 */
[----:B------:R-:W-:Y:S08]  /*5250*/  HMMA.16816.F32 R112, R4, R36, R16 ;  /* 0x000000240470723c */ /* 0x000ff00000001810 */
[C---:B------:R-:W-:Y:S08]  /*5260*/  HMMA.16816.F32 R16, R8.reuse, R58, RZ ;  /* 0x0000003a0810723c */ /* 0x040ff000000018ff */
[----:B------:R-:W-:Y:S08]  /*5270*/  HMMA.16816.F32 R28, R8, R52, RZ ;  /* 0x00000034081c723c */ /* 0x000ff000000018ff */
[C---:B--2---:R-:W-:Y:S01]  /*5280*/  HMMA.16816.F32 R88, R4.reuse, R50, R24 ;  /* 0x000000320458723c */ /* 0x044fe20000001818 */
[----:B------:R-:W2:Y:S07]  /*5290*/  LDSM.16.MT88.4 R24, [R208+0x4800] ;  /* 0x00480000d018783b */ /* 0x000eae0000004200 */
[----:B------:R-:W-:Y:S08]  /*52a0*/  HMMA.16816.F32 R96, R4, R38, R12 ;  /* 0x000000260460723c */ /* 0x000ff0000000180c */
[----:B----4-:R-:W-:Y:S08]  /*52b0*/  HMMA.16816.F32 R12, R8, R60, RZ ;  /* 0x0000003c080c723c */ /* 0x010ff000000018ff */
[C---:B------:R-:W-:Y:S08]  /*52c0*/  HMMA.16816.F32 R80, R4.reuse, R46, R16 ;  /* 0x0000002e0450723c */ /* 0x040ff00000001810 */
[----:B------:R-:W-:Y:S01]  /*52d0*/  HMMA.16816.F32 R92, R4, R48, R28 ;  /* 0x00000030045c723c */ /* 0x000fe2000000181c */
[----:B------:R-:W4:Y:S07]  /*52e0*/  LDSM.16.MT88.4 R28, [R171+0x4000] ;  /* 0x00400000ab1c783b */ /* 0x000f2e0000004200 */
[C---:B-1----:R-:W-:Y:S08]  /*52f0*/  HMMA.16816.F32 R16, R8.reuse, R32, RZ ;  /* 0x000000200810723c */ /* 0x042ff000000018ff */
[----:B------:R-:W-:Y:S08]  /*5300*/  HMMA.16816.F32 R20, R8, R56, RZ ;  /* 0x000000380814723c */ /* 0x000ff000000018ff */
[----:B---3--:R-:W-:Y:S08]  /*5310*/  HMMA.16816.F32 R76, R4, R40, R12 ;  /* 0x00000028044c723c */ /* 0x008ff0000000180c */
[----:B------:R-:W-:Y:S08]  /*5320*/  HMMA.16816.F32 R12, R8, R34, RZ ;  /* 0x00000022080c723c */ /* 0x000ff000000018ff */
[C---:B--2---:R-:W-:Y:S01]  /*5330*/  HMMA.16816.F32 R48, R4.reuse, R24, R16 ;  /* 0x000000180430723c */ /* 0x044fe20000001810 */
[----:B------:R-:W1:Y:S07]  /*5340*/  LDSM.16.MT88.4 R16, [R171+0x4800] ;  /* 0x00480000ab10783b */ /* 0x000e6e0000004200 */
[----:B------:R-:W-:Y:S08]  /*5350*/  HMMA.16816.F32 R84, R4, R44, R20 ;  /* 0x0000002c0454723c */ /* 0x000ff00000001814 */
[----:B------:R-:W-:Y:S08]  /*5360*/  HMMA.16816.F32 R20, R8, R62, RZ ;  /* 0x0000003e0814723c */ /* 0x000ff000000018ff */
[----:B------:R-:W-:Y:S08]  /*5370*/  HMMA.16816.F32 R44, R4, R26, R12 ;  /* 0x0000001a042c723c */ /* 0x000ff0000000180c */
[----:B----4-:R-:W-:Y:S08]  /*5380*/  HMMA.16816.F32 R12, R8, R28, RZ ;  /* 0x0000001c080c723c */ /* 0x010ff000000018ff */
[C---:B------:R-:W-:Y:S11]  /*5390*/  HMMA.16816.F32 R60, R4.reuse, R42, R20 ;  /* 0x0000002a043c723c */ /* 0x040ff60000001814 */
[----:B------:R-:W-:Y:S05]  /*53a0*/  @!UPT UIADD3 URZ, URZ, URZ, URZ ;  /* 0x0000003f3f3ff290 */ /* 0x000fea000fffe03f */
[----:B-1----:R-:W-:Y:S08]  /*53b0*/  HMMA.16816.F32 R40, R4, R16, R12 ;  /* 0x000000100428723c */ /* 0x002ff0000000180c */
[----:B------:R-:W-:Y:S11]  /*53c0*/  HMMA.16816.F32 R12, R8, R30, RZ ;  /* 0x0000001e080c723c */ /* 0x000ff600000018ff */
[----:B------:R-:W-:Y:S11]  /*53d0*/  @!UPT UIADD3 URZ, URZ, URZ, URZ ;  /* 0x0000003f3f3ff290 */ /* 0x000ff6000fffe03f */
[----:B------:R-:W-:Y:S02]  /*53e0*/  @!UPT UIADD3 URZ, URZ, URZ, URZ ;  /* 0x0000003f3f3ff290 */ /* 0x000fe4000fffe03f */
[----:B------:R-:W-:Y:S01]  /*53f0*/  HMMA.16816.F32 R32, R4, R18, R12 ;  /* 0x000000120420723c */ /* 0x000fe2000000180c */
[----:B------:R1:W2:Y:S02]  /*5400*/  LDSM.16.MT88.4 R12, [R158+0x4000] ;  /* 0x004000009e0c783b */ /* 0x0002a40000004200 */
[----:B-1----:R1:W3:Y:S02]  /*5410*/  MUFU.EX2 R158, R3 ;  /* 0x00000003009e7308 */ /* 0x0022e40000000800 */
[----:B-1----:R-:W-:-:S03]  /*5420*/  FFMA.FTZ R3, R72, c[0x0][0x2d0], -R2 ;  /* 0x0000b40048037a23 */ /* 0x002fc60000010802 */
[C---:B--2---:R-:W-:Y:S08]  /*5430*/  HMMA.16816.F32 R16, R8.reuse, R12, RZ ;  /* 0x0000000c0810723c */ /* 0x044ff000000018ff */
[----:B------:R-:W-:Y:S01]  /*5440*/  HMMA.16816.F32 R8, R8, R14, RZ ;  /* 0x0000000e0808723c */ /* 0x000fe200000018ff */
[----:B------:R-:W1:Y:S11]  /*5450*/  LDSM.16.MT88.4 R12, [R211+0x4800] ;  /* 0x00480000d30c783b */ /* 0x000e760000004200 */
[----:B------:R-:W-:Y:S04]  /*5460*/  @!UPT UIADD3 URZ, URZ, URZ, URZ ;  /* 0x0000003f3f3ff290 */ /* 0x000fe8000fffe03f */
[C---:B-1----:R-:W-:Y:S07]  /*5470*/  HMMA.16816.F32 R20, R4.reuse, R12, R16 ;  /* 0x0000000c0414723c */ /* 0x042fee0000001810 */
[--C-:B------:R-:W-:Y:S01]  /*5480*/  FFMA.FTZ R13, R66, c[0x0][0x2d0], -R0.reuse ;  /* 0x0000b400420d7a23 */ /* 0x100fe20000010800 */
[----:B------:R-:W-:Y:S01]  /*5490*/  HMMA.16816.F32 R16, R4, R14, R8 ;  /* 0x0000000e0410723c */ /* 0x000fe20000001808 */
[----:B------:R-:W1:Y:S01]  /*54a0*/  LDSM.16.MT88.4 R8, [R170+0x1000] ;  /* 0x00100000aa08783b */ /* 0x000e620000004200 */
[----:B------:R-:W-:-:S03]  /*54b0*/  FFMA.FTZ R12, R65, c[0x0][0x2d0], -R0 ;  /* 0x0000b400410c7a23 */ /* 0x000fc60000010800 */
[----:B------:R-:W-:Y:S02]  /*54c0*/  MUFU.EX2 R13, R13 ;  /* 0x0000000d000d7308 */ /* 0x000fe40000000800 */
[----:B------:R-:W-:Y:S01]  /*54d0*/  FADD.FTZ R4, R156, R150 ;  /* 0x000000969c047221 */ /* 0x000fe20000010000 */
[----:B------:R-:W-:Y:S01]  /*54e0*/  F2FP.PACK_AB R6, R178, R175 ;  /* 0x000000afb206723e */ /* 0x000fe200000000ff */
[----:B------:R-:W-:Y:S01]  /*54f0*/  FFMA.FTZ R14, R68, c[0x0][0x2d0], -R0 ;  /* 0x0000b400440e7a23 */ /* 0x000fe20000010800 */
[----:B---3--:R-:W-:Y:S01]  /*5500*/  F2FP.PACK_AB R5, R158, R159 ;  /* 0x0000009f9e05723e */ /* 0x008fe200000000ff */
[----:B------:R-:W-:Y:S02]  /*5510*/  FADD.FTZ R4, R149, R4 ;  /* 0x0000000495047221 */ /* 0x000fe40000010000 */
[----:B------:R2:W-:Y:S01]  /*5520*/  MUFU.EX2 R156, R3 ;  /* 0x00000003009c7308 */ /* 0x0005e20000000800 */
[----:B------:R-:W-:Y:S02]  /*5530*/  FFMA.FTZ R0, R64, c[0x0][0x2d0], -R0 ;  /* 0x0000b40040007a23 */ /* 0x000fe40000010800 */
[----:B------:R-:W-:Y:S01]  /*5540*/  FADD.FTZ R15, R157, R4 ;  /* 0x000000049d0f7221 */ /* 0x000fe20000010000 */
[----:B------:R-:W-:-:S04]  /*5550*/  F2FP.PACK_AB R4, R176, R161 ;  /* 0x000000a1b004723e */ /* 0x000fc800000000ff */
[----:B------:R3:W-:Y:S01]  /*5560*/  MUFU.EX2 R179, R0 ;  /* 0x0000000000b37308 */ /* 0x0007e20000000800 */
[----:B--2---:R-:W-:-:S07]  /*5570*/  FFMA.FTZ R3, R70, c[0x0][0x2d0], -R2 ;  /* 0x0000b40046037a23 */ /* 0x004fce0000010802 */
[----:B------:R-:W-:Y:S01]  /*5580*/  MUFU.EX2 R14, R14 ;  /* 0x0000000e000e7308 */ /* 0x000fe20000000800 */
[----:B---3--:R-:W-:-:S07]  /*5590*/  FFMA.FTZ R0, R153, c[0x0][0x2d0], -R2 ;  /* 0x0000b40099007a23 */ /* 0x008fce0000010802 */
[----:B------:R-:W2:Y:S08]  /*55a0*/  MUFU.EX2 R160, R3 ;  /* 0x0000000300a07308 */ /* 0x000eb00000000800 */
[----:B------:R-:W3:Y:S01]  /*55b0*/  MUFU.EX2 R12, R12 ;  /* 0x0000000c000c7308 */ /* 0x000ee20000000800 */
[----:B--2---:R-:W-:Y:S01]  /*55c0*/  F2FP.PACK_AB R7, R160, R156 ;  /* 0x0000009ca007723e */ /* 0x004fe200000000ff */
[----:B------:R-:W-:-:S04]  /*55d0*/  FADD.FTZ R3, R151, R148 ;  /* 0x0000009497037221 */ /* 0x000fc80000010000 */
[----:B------:R-:W-:Y:S02]  /*55e0*/  FADD.FTZ R3, R155, R3 ;  /* 0x000000039b037221 */ /* 0x000fe40000010000 */
        /* <DEDUP_REMOVED lines=18> */
[C---:B-1----:R-:W-:Y:S01]  /*5710*/  HMMA.16816.F32 R68, R4.reuse, R8, R112 ;  /* 0x000000080444723c */ /* 0x042fe20000001870 */
[----:B------:R-:W-:Y:S07]  /*5720*/  LDSM.16.MT88.4 R112, [R171+0x1800] ;  /* 0x00180000ab70783b */ /* 0x000fee0000004200 */
[----:B------:R-:W-:Y:S01]  /*5730*/  HMMA.16816.F32 R72, R4, R10, R96 ;  /* 0x0000000a0448723c */ /* 0x000fe20000001860 */
[----:B------:R-:W1:Y:S06]  /*5740*/  LDSM.16.MT88.4 R8, [R171+0x3000] ;  /* 0x00300000ab08783b */ /* 0x000e6c0000004200 */
[----:B------:R-:W-:-:S02]  /*5750*/  F2FP.PACK_AB R96, R13, R14 ;  /* 0x0000000e0d60723e */ /* 0x000fc400000000ff */
[----:B---3--:R-:W-:Y:S01]  /*5760*/  F2FP.PACK_AB R98, R179, R12 ;  /* 0x0000000cb362723e */ /* 0x008fe200000000ff */
        /* <DEDUP_REMOVED lines=13> */
[C---:B-1----:R-:W-:Y:S01]  /*5840*/  HMMA.16816.F32 R92, R4.reuse, R8, R40 ;  /* 0x00000008045c723c */ /* 0x042fe20000001828 */
[----:B------:R-:W-:Y:S07]  /*5850*/  LDSM.16.MT88.4 R40, [R170+0x3800] ;  /* 0x00380000aa28783b */ /* 0x000fee0000004200 */
[C---:B------:R-:W-:Y:S01]  /*5860*/  HMMA.16816.F32 R32, R4.reuse, R10, R32 ;  /* 0x0000000a0420723c */ /* 0x040fe20000001820 */
[----:B------:R-:W1:Y:S07]  /*5870*/  LDSM.16.MT88.4 R8, [R211+0x5000] ;  /* 0x00500000d308783b */ /* 0x000e6e0000004200 */
[C---:B-1----:R-:W-:Y:S01]  /*5880*/  HMMA.16816.F32 R20, R4.reuse, R8, R20 ;  /* 0x000000080414723c */ /* 0x042fe20000001814 */
[----:B------:R1:W-:Y:S07]  /*5890*/  MUFU.EX2 R9, R0 ;  /* 0x0000000000097308 */ /* 0x0003ee0000000800 */
[----:B------:R-:W-:Y:S07]  /*58a0*/  HMMA.16816.F32 R16, R4, R10, R16 ;  /* 0x0000000a0410723c */ /* 0x000fee0000001810 */
[----:B------:R-:W-:-:S02]  /*58b0*/  FADD.FTZ R4, R182, R3 ;  /* 0x00000003b6047221 */ /* 0x000fc40000010000 */
[--C-:B-1----:R-:W-:Y:S02]  /*58c0*/  FFMA.FTZ R0, R152, c[0x0][0x2d0], -R2.reuse ;  /* 0x0000b40098007a23 */ /* 0x102fe40000010802 */
[--C-:B------:R-:W-:Y:S02]  /*58d0*/  FFMA.FTZ R3, R103, c[0x0][0x2d0], -R2.reuse ;  /* 0x0000b40067037a23 */ /* 0x100fe40000010802 */
[----:B------:R-:W-:Y:S01]  /*58e0*/  FFMA.FTZ R2, R102, c[0x0][0x2d0], -R2 ;  /* 0x0000b40066027a23 */ /* 0x000fe20000010802 */
[----:B------:R-:W1:Y:S01]  /*58f0*/  MUFU.EX2 R10, R0 ;  /* 0x00000000000a7308 */ /* 0x000e620000000800 */
[----:B------:R-:W-:-:S07]  /*5900*/  FADD.FTZ R4, R180, R4 ;  /* 0x00000004b4047221 */ /* 0x000fce0000010000 */
[----:B------:R-:W-:Y:S08]  /*5910*/  MUFU.EX2 R8, R3 ;  /* 0x0000000300087308 */ /* 0x000ff00000000800 */
[----:B------:R-:W2:Y:S01]  /*5920*/  MUFU.EX2 R184, R2 ;  /* 0x0000000200b87308 */ /* 0x000ea20000000800 */
[----:B-1----:R-:W-:Y:S01]  /*5930*/  F2FP.PACK_AB R97, R10, R9 ;  /* 0x000000090a61723e */ /* 0x002fe200000000ff */
[----:B------:R-:W-:Y:S01]  /*5940*/  FADD.FTZ R0, R183, R15 ;  /* 0x0000000fb7007221 */ /* 0x000fe20000010000 */
[----:B--2---:R-:W-:-:S03]  /*5950*/  F2FP.PACK_AB R99, R184, R8 ;  /* 0x00000008b863723e */ /* 0x004fc600000000ff */
[----:B------:R-:W-:Y:S02]  /*5960*/  FADD.FTZ R2, R214, R0 ;  /* 0x00000000d6027221 */ /* 0x000fe40000010000 */
[----:B------:R-:W-:Y:S02]  /*5970*/  FADD.FTZ R0, R212, R4 ;  /* 0x00000004d4007221 */ /* 0x000fe40000010000 */
[----:B------:R-:W-:Y:S01]  /*5980*/  LDSM.16.MT88.4 R4, [R211+0x5800] ;  /* 0x00580000d304783b */ /* 0x000fe20000004200 */
        /* <DEDUP_REMOVED lines=9> */
[----:B------:R-:W-:Y:S02]  /*5a20*/  FADD.FTZ R0, R158, R0 ;  /* 0x000000009e007221 */ /* 0x000fe40000010000 */
[----:B------:R-:W-:Y:S01]  /*5a30*/  FADD.FTZ R3, R175, R2 ;  /* 0x00000002af037221 */ /* 0x000fe20000010000 */
[----:B------:R-:W-:Y:S01]  /*5a40*/  HMMA.16816.F32 R36, R96, R40, R56 ;  /* 0x000000286024723c */ /* 0x000fe20000001838 */
[----:B------:R-:W-:Y:S01]  /*5a50*/  LDSM.16.MT88.4 R56, [R171+0x3800] ;  /* 0x00380000ab38783b */ /* 0x000fe20000004200 */
[----:B------:R-:W-:-:S02]  /*5a60*/  FADD.FTZ R2, R156, R0 ;  /* 0x000000009c027221 */ /* 0x000fc40000010000 */
[----:B------:R-:W-:Y:S01]  /*5a70*/  FADD.FTZ R0, R178, R3 ;  /* 0x00000003b2007221 */ /* 0x000fe20000010000 */
[----:B------:R-:W-:Y:S01]  /*5a80*/  IADD3 R3, R154, -0x3, RZ ;  /* 0xfffffffd9a037810 */ /* 0x000fe20007ffe0ff */
[----:B------:R-:W-:Y:S02]  /*5a90*/  FADD.FTZ R2, R160, R2 ;  /* 0x00000002a0027221 */ /* 0x000fe40000010000 */
[----:B------:R-:W-:Y:S01]  /*5aa0*/  HMMA.16816.F32 R44, R96, R48, R68 ;  /* 0x00000030602c723c */ /* 0x000fe20000001844 */
[----:B------:R-:W-:Y:S01]  /*5ab0*/  ISETP.GE.AND P0, PT, R3, R187, PT ;  /* 0x000000bb0300720c */ /* 0x000fe20003f06270 */
[----:B------:R-:W-:Y:S02]  /*5ac0*/  FADD.FTZ R0, R14, R0 ;  /* 0x000000000e007221 */ /* 0x000fe40000010000 */
[----:B------:R-:W-:Y:S02]  /*5ad0*/  FADD.FTZ R2, R9, R2 ;  /* 0x0000000209027221 */ /* 0x000fe40000010000 */
[----:B------:R-:W-:-:S02]  /*5ae0*/  FADD.FTZ R0, R13, R0 ;  /* 0x000000000d007221 */ /* 0x000fc40000010000 */
[C---:B------:R-:W-:Y:S01]  /*5af0*/  HMMA.16816.F32 R40, R96.reuse, R42, R64 ;  /* 0x0000002a6028723c */ /* 0x040fe20000001840 */
[----:B------:R-:W1:Y:S01]  /*5b00*/  LDSM.16.MT88.4 R64, [R211+0x3800] ;  /* 0x00380000d340783b */ /* 0x000e620000004200 */
[----:B------:R-:W-:Y:S02]  /*5b10*/  FADD.FTZ R2, R10, R2 ;  /* 0x000000020a027221 */ /* 0x000fe40000010000 */
[----:B------:R-:W-:Y:S02]  /*5b20*/  FADD.FTZ R0, R12, R0 ;  /* 0x000000000c007221 */ /* 0x000fe40000010000 */
[----:B------:R-:W-:Y:S02]  /*5b30*/  FADD.FTZ R2, R8, R2 ;  /* 0x0000000208027221 */ /* 0x000fe40000010000 */
[----:B------:R-:W-:Y:S01]  /*5b40*/  HMMA.16816.F32 R48, R96, R50, R72 ;  /* 0x000000326030723c */ /* 0x000fe20000001848 */
[----:B------:R-:W2:Y:S01]  /*5b50*/  LDSM.16.MT88.4 R72, [R170+0x5800] ;  /* 0x00580000aa48783b */ /* 0x000ea20000004200 */
[----:B------:R-:W-:-:S02]  /*5b60*/  FADD.FTZ R179, R179, R0 ;  /* 0x00000000b3b37221 */ /* 0x000fc40000010000 */
[----:B------:R-:W-:-:S04]  /*5b70*/  FADD.FTZ R184, R184, R2 ;  /* 0x00000002b8b87221 */ /* 0x000fc80000010000 */
[C---:B------:R-:W-:Y:S08]  /*5b80*/  HMMA.16816.F32 R108, R96.reuse, R104, R108 ;  /* 0x00000068606c723c */ /* 0x040ff0000000186c */
[C---:B------:R-:W-:Y:S08]  /*5b90*/  HMMA.16816.F32 R104, R96.reuse, R106, R52 ;  /* 0x0000006a6068723c */ /* 0x040ff00000001834 */
        /* <DEDUP_REMOVED lines=8> */
[C---:B------:R-:W-:Y:S08]  /*5c20*/  HMMA.16816.F32 R52, R96.reuse, R56, R148 ;  /* 0x000000386034723c */ /* 0x040ff00000001894 */
[C---:B------:R-:W-:Y:S08]  /*5c30*/  HMMA.16816.F32 R128, R96.reuse, R130, R24 ;  /* 0x000000826080723c */ /* 0x040ff00000001818 */
[C---:B-1----:R-:W-:Y:S08]  /*5c40*/  HMMA.16816.F32 R84, R96.reuse, R88, R92 ;  /* 0x000000586054723c */ /* 0x042ff0000000185c */
[C---:B--2---:R-:W-:Y:S08]  /*5c50*/  HMMA.16816.F32 R76, R96.reuse, R80, R144 ;  /* 0x00000050604c723c */ /* 0x044ff00000001890 */
[C---:B------:R-:W-:Y:S08]  /*5c60*/  HMMA.16816.F32 R120, R96.reuse, R122, R28 ;  /* 0x0000007a6078723c */ /* 0x040ff0000000181c */
[C---:B------:R-:W-:Y:S08]  /*5c70*/  HMMA.16816.F32 R56, R96.reuse, R58, R140 ;  /* 0x0000003a6038723c */ /* 0x040ff0000000188c */
[C---:B------:R-:W-:Y:S08]  /*5c80*/  HMMA.16816.F32 R80, R96.reuse, R82, R136 ;  /* 0x000000526050723c */ /* 0x040ff00000001888 */
[C---:B------:R-:W-:Y:S08]  /*5c90*/  HMMA.16816.F32 R88, R96.reuse, R90, R32 ;  /* 0x0000005a6058723c */ /* 0x040ff00000001820 */
[C---:B------:R-:W-:Y:S08]  /*5ca0*/  HMMA.16816.F32 R92, R96.reuse, R4, R20 ;  /* 0x00000004605c723c */ /* 0x040ff00000001814 */
[----:B------:R-:W-:Y:S01]  /*5cb0*/  HMMA.16816.F32 R96, R96, R6, R16 ;  /* 0x000000066060723c */ /* 0x000fe20000001810 */
[----:B------:R-:W-:Y:S07]  /*5cc0*/  @!UPT UIADD3 URZ, URZ, URZ, URZ ;  /* 0x0000003f3f3ff290 */ /* 0x000fee000fffe03f */
[----:B------:R-:W-:Y:S11]  /*5cd0*/  @!P0 BRA `(.L_x_1568) ;  /* 0x000004e000008947 */ /* 0x000ff60003800000 */
[----:B------:R-:W-:Y:S01]  /*5ce0*/  IMAD.MOV.U32 R157, RZ, RZ, c[0x0][0x2b8] ;  /* 0x0000ae00ff9d7624 */ /* 0x000fe200078e00ff */
[----:B------:R-:W-:Y:S01]  /*5cf0*/  IADD3 R0, R154, -0x1, RZ ;  /* 0xffffffff9a007810 */ /* 0x000fe20007ffe0ff */
[----:B------:R-:W-:-:S03]  /*5d00*/  IMAD.MOV.U32 R173, RZ, RZ, RZ ;  /* 0x000000ffffad7224 */ /* 0x000fc600078e00ff */
[----:B------:R-:W-:Y:S01]  /*5d10*/  ISETP.NE.AND P1, PT, R157, 0x1, PT ;  /* 0x000000019d00780c */ /* 0x000fe20003f25270 */
[----:B------:R-:W-:-:S05]  /*5d20*/  IMAD R0, R0, 0x40, R192 ;  /* 0x0000004000007824 */ /* 0x000fca00078e02c0 */
        /* <DEDUP_REMOVED lines=9> */
[----:B------:R-:W-:Y:S01]  /*5dc0*/  IMAD.MOV R0, RZ, RZ, -R0 ;  /* 0x000000ffff007224 */ /* 0x000fe200078e0a00 */
[----:B------:R-:W-:Y:S01]  /*5dd0*/  SHF.R.S32.HI R157, RZ, 0x1f, R186 ;  /* 0x0000001fff9d7819 */ /* 0x000fe200000114ba */
[----:B------:R-:W-:Y:S01]  /*5de0*/  IMAD.SHL.U32 R18, R186, 0x2, RZ ;  /* 0x00000002ba127824 */ /* 0x000fe200078e00ff */
[----:B------:R-:W-:Y:S01]  /*5df0*/  SHF.R.S32.HI R7, RZ, 0x1f, R185 ;  /* 0x0000001fff077819 */ /* 0x000fe200000114b9 */
[----:B------:R-:W-:Y:S01]  /*5e00*/  IMAD R174, R0, c[0x0][0x2b8], R2 ;  /* 0x0000ae0000ae7a24 */ /* 0x000fe200078e0202 */
[----:B------:R-:W-:Y:S01]  /*5e10*/  SHF.R.S32.HI R6, RZ, 0x1f, R177 ;  /* 0x0000001fff067819 */ /* 0x000fe200000114b1 */
[----:B------:R-:W-:Y:S01]  /*5e20*/  IMAD.SHL.U32 R17, R185, 0x2, RZ ;  /* 0x00000002b9117824 */ /* 0x000fe200078e00ff */
[----:B------:R-:W-:Y:S01]  /*5e30*/  SHF.L.U64.HI R15, R186, 0x1, R157 ;  /* 0x00000001ba0f7819 */ /* 0x000fe2000001029d */
[----:B------:R-:W-:Y:S01]  /*5e40*/  IMAD.WIDE.U32 R2, R174, c[0x0][0x1e0], RZ ;  /* 0x00007800ae027a25 */ /* 0x000fe200078e00ff */
[----:B------:R-:W-:-:S02]  /*5e50*/  SHF.R.S32.HI R0, RZ, 0x1f, R174 ;  /* 0x0000001fff007819 */ /* 0x000fc400000114ae */
[----:B------:R-:W-:Y:S01]  /*5e60*/  SHF.L.U64.HI R14, R185, 0x1, R7 ;  /* 0x00000001b90e7819 */ /* 0x000fe20000010207 */
[C---:B------:R-:W-:Y:S01]  /*5e70*/  IMAD.SHL.U32 R16, R177.reuse, 0x2, RZ ;  /* 0x00000002b1107824 */ /* 0x040fe200078e00ff */
[----:B------:R-:W-:Y:S01]  /*5e80*/  SHF.L.U64.HI R13, R177, 0x1, R6 ;  /* 0x00000001b10d7819 */ /* 0x000fe20000010206 */
        /* <DEDUP_REMOVED lines=13> */
.L_x_1657:
[----:B------:R-:W-:Y:S05]  /*5f60*/  BRA.DIV ~URZ, `(.L_x_1570) ;  /* 0x00008a227f007947 */ /* 0x000fea000b800000 */
[----:B------:R-:W3:Y:S01]  /*5f70*/  SHFL.IDX PT, R0, R12, RZ, 0x181f ;  /* 0x00181fff0c007589 */ /* 0x000ee200000e0000 */
[----:B------:R-:W-:Y:S01]  /*5f80*/  IMAD.MOV.U32 R5, RZ, RZ, R252 ;  /* 0x000000ffff057224 */ /* 0x000fe200078e00fc */
[----:B------:R-:W-:Y:S02]  /*5f90*/  SEL R11, RZ, 0x10, P5 ;  /* 0x00000010ff0b7807 */ /* 0x000fe40002800000 */
[C---:B---3--:R-:W-:Y:S02]  /*5fa0*/  IADD3 R2, P0, R0.reuse, R16, RZ ;  /* 0x0000001000027210 */ /* 0x048fe40007f1e0ff */
[----:B------:R-:W-:-:S03]  /*5fb0*/  IADD3 R8, P1, R0, R17, RZ ;  /* 0x0000001100087210 */ /* 0x000fc60007f3e0ff */
[----:B--2---:R-:W-:Y:S01]  /*5fc0*/  IMAD.X R3, R4, 0x1, R13, P0 ;  /* 0x0000000104037824 */ /* 0x004fe200000e060d */
[----:B------:R-:W-:Y:S01]  /*5fd0*/  IADD3 R6, P0, R0, R18, RZ ;  /* 0x0000001200067210 */ /* 0x000fe20007f1e0ff */
[C---:B------:R-:W-:Y:S01]  /*5fe0*/  IMAD.X R9, R4.reuse, 0x1, R14, P1 ;  /* 0x0000000104097824 */ /* 0x040fe200008e060e */
[----:B------:R-:W2:Y:S03]  /*5ff0*/  SHFL.IDX PT, R0, R12, 0x1, 0x181f ;  /* 0x00381f000c007f89 */ /* 0x000ea600000e0000 */
[----:B------:R-:W-:Y:S01]  /*6000*/  IMAD.X R7, R4, 0x1, R15, P0 ;  /* 0x0000000104077824 */ /* 0x000fe200000e060f */
[----:B------:R-:W-:Y:S01]  /*6010*/  @!PT LDS RZ, [RZ] ;  /* 0x00000000fffff984 */ /* 0x000fe20000000800 */
[----:B------:R3:W-:Y:S04]  /*6020*/  LDGSTS.E.BYPASS.LTC128B.128 [R188+0xc100], [R2.64], !P5 ;  /* 0x0c10000002bc7fae */ /* 0x0007e8000e901d46 */
[----:B------:R3:W-:Y:S04]  /*6030*/  LDGSTS.E.BYPASS.LTC128B.128 [R188+0xe100], [R8.64], !P4 ;  /* 0x0e10000008bc7fae */ /* 0x0007e8000e101d46 */
[----:B------:R3:W-:Y:S04]  /*6040*/  LDGSTS.E.BYPASS.LTC128B.128 [R188+0x10100], [R6.64], !P6 ;  /* 0x1010000006bc7fae */ /* 0x0007e8000f101d46 */
[----:B------:R4:W1:Y:S02]  /*6050*/  SHFL.IDX PT, R4, R10, 0x1, 0x181f ;  /* 0x00381f000a047f89 */ /* 0x00086400000e0000 */
[----:B-1--4-:R-:W-:-:S02]  /*6060*/  SEL R10, RZ, 0x10, P4 ;  /* 0x00000010ff0a7807 */ /* 0x012fc40002000000 */
.L_x_1658:
[----:B--23--:R-:W-:Y:S02]  /*6070*/  IADD3 R2, -R11, 0x10, RZ ;  /* 0x000000100b027810 */ /* 0x00cfe40007ffe1ff */
[----:B------:R-:W-:-:S02]  /*6080*/  IADD3 R3, -R10, 0x10, RZ ;  /* 0x000000100a037810 */ /* 0x000fc40007ffe1ff */
[----:B------:R-:W-:-:S04]  /*6090*/  LOP3.LUT R2, R2, 0xf, RZ, 0xc0, !PT ;  /* 0x0000000f02027812 */ /* 0x000fc800078ec0ff */
[----:B------:R-:W-:Y:S02]  /*60a0*/  IADD3 R8, P1, P0, R2, R0, R16 ;  /* 0x0000000002087210 */ /* 0x000fe4000783e010 */
[----:B------:R-:W-:Y:S02]  /*60b0*/  LOP3.LUT R2, R3, 0xf, RZ, 0xc0, !PT ;  /* 0x0000000f03027812 */ /* 0x000fe400078ec0ff */
[----:B------:R-:W-:Y:S02]  /*60c0*/  IADD3 R3, -R5, 0x10, RZ ;  /* 0x0000001005037810 */ /* 0x000fe40007ffe1ff */
[----:B------:R-:W-:Y:S02]  /*60d0*/  IADD3.X R9, RZ, R4, R13, P1, P0 ;  /* 0x00000004ff097210 */ /* 0x000fe40000fe040d */
        /* <DEDUP_REMOVED lines=14> */
.L_x_1568:
[----:B------:R-:W-:Y:S05]  /*61c0*/  BSYNC B0 ;  /* 0x0000000000007941 */ /* 0x000fea0003800000 */
.L_x_1567:
[----:B------:R-:W-:Y:S01]  /*61d0*/  IADD3 R0, R154, -0x2, RZ ;  /* 0xfffffffe9a007810 */ /* 0x000fe20007ffe0ff */
[----:B------:R-:W0:Y:S03]  /*61e0*/  LDGDEPBAR ;  /* 0x00000000000079af */ /* 0x000e260000000000 */
[----:B------:R-:W-:-:S13]  /*61f0*/  ISETP.GE.AND P0, PT, R0, R187, PT ;  /* 0x000000bb0000720c */ /* 0x000fda0003f06270 */
[----:B------:R-:W-:Y:S05]  /*6200*/  @!P0 BRA `(.L_x_1571) ;  /* 0x000032d000008947 */ /* 0x000fea0003800000 */
[----:B------:R-:W-:Y:S01]  /*6210*/  MOV R175, R0 ;  /* 0x0000000000af7202 */ /* 0x000fe20000000f00 */
[----:B------:R-:W-:Y:S01]  /*6220*/  IMAD.MOV.U32 R0, RZ, RZ, R101 ;  /* 0x000000ffff007224 */ /* 0x000fe200078e0065 */
[----:B------:R-:W-:Y:S01]  /*6230*/  MOV R102, R100 ;  /* 0x0000006400667202 */ /* 0x000fe20000000f00 */
[----:B------:R-:W-:Y:S01]  /*6240*/  IMAD.MOV.U32 R161, RZ, RZ, 0x1 ;  /* 0x00000001ffa17424 */ /* 0x000fe200078e00ff */
[----:B------:R-:W-:Y:S02]  /*6250*/  MOV R176, RZ ;  /* 0x000000ff00b07202 */ /* 0x000fe40000000f00 */
.L_x_1581:
[----:B------:R-:W-:Y:S04]  /*6260*/  DEPBAR.LE SB0, 0x2 ;  /* 0x000080800000791a */ /* 0x000fe80000000000 */
[----:B------:R-:W-:Y:S01]  /*6270*/  WARPSYNC 0xffffffff ;  /* 0xffffffff00007948 */ /* 0x000fe20003800000 */
[----:B------:R-:W-:Y:S01]  /*6280*/  BAR.SYNC.DEFER_BLOCKING 0x0 ;  /* 0x0000000000007b1d */ /* 0x000fe20000010000 */
[----:B------:R-:W-:Y:S01]  /*6290*/  IMAD R160, R161, 0x6000, RZ ;  /* 0x00006000a1a07824 */ /* 0x000fe200078e02ff */
[----:B------:R-:W-:Y:S04]  /*62a0*/  ISETP.GE.AND P0, PT, R187, R175, PT ;  /* 0x000000afbb00720c */ /* 0x000fe80003f06270 */
[----:B------:R-:W-:Y:S04]  /*62b0*/  IADD3 R100, R169, R160, RZ ;  /* 0x000000a0a9647210 */ /* 0x000fe80007ffe0ff */
[----:B------:R-:W-:Y:S01]  /*62c0*/  IADD3 R103, R167, R100, RZ ;  /* 0x00000064a7677210 */ /* 0x000fe20007ffe0ff */
[----:B------:R2:W3:Y:S01]  /*62d0*/  LDSM.16.M88.4 R32, [R163] ;  /* 0x00000000a320783b */ /* 0x0004e20000000200 */
[----:B------:R-:W-:Y:S03]  /*62e0*/  BSSY B0, `(.L_x_1572) ;  /* 0x000004b000007945 */ /* 0x000fe60003800000 */
[----:B-1----:R2:W1:Y:S04]  /*62f0*/  LDSM.16.M88.4 R8, [R100] ;  /* 0x000000006408783b */ /* 0x0024680000000200 */
        /* <DEDUP_REMOVED lines=9> */
[----:B------:R-:W-:Y:S01]  /*6390*/  IMAD.SHL.U32 R29, R186, 0x2, RZ ;  /* 0x00000002ba1d7824 */ /* 0x000fe200078e00ff */
[----:B------:R-:W-:Y:S01]  /*63a0*/  SHF.R.S32.HI R2, RZ, 0x1f, R174 ;  /* 0x0000001fff027819 */ /* 0x000fe200000114ae */
[----:B------:R-:W-:Y:S01]  /*63b0*/  IMAD.SHL.U32 R28, R185, 0x2, RZ ;  /* 0x00000002b91c7824 */ /* 0x000fe200078e00ff */
[----:B------:R-:W-:Y:S01]  /*63c0*/  SHF.R.S32.HI R5, RZ, 0x1f, R173 ;  /* 0x0000001fff057819 */ /* 0x000fe200000114ad */
[----:B------:R-:W-:Y:S01]  /*63d0*/  IMAD.SHL.U32 R23, R177, 0x2, RZ ;  /* 0x00000002b1177824 */ /* 0x000fe200078e00ff */
[----:B------:R-:W-:Y:S01]  /*63e0*/  SHF.R.S32.HI R6, RZ, 0x1f, R186 ;  /* 0x0000001fff067819 */ /* 0x000fe200000114ba */
[----:B------:R-:W-:Y:S01]  /*63f0*/  IMAD R4, R2, c[0x0][0x208], RZ ;  /* 0x0000820002047a24 */ /* 0x000fe200078e02ff */
[----:B------:R-:W-:Y:S01]  /*6400*/  SHF.R.S32.HI R7, RZ, 0x1f, R185 ;  /* 0x0000001fff077819 */ /* 0x000fe200000114b9 */
[----:B------:R-:W-:Y:S01]  /*6410*/  IMAD.WIDE.U32 R2, R174, c[0x0][0x208], RZ ;  /* 0x00008200ae027a25 */ /* 0x000fe200078e00ff */
[----:B------:R-:W-:Y:S02]  /*6420*/  SHF.L.U64.HI R22, R186, 0x1, R6 ;  /* 0x00000001ba167819 */ /* 0x000fe40000010206 */
[----:B------:R-:W-:Y:S01]  /*6430*/  SHF.R.S32.HI R6, RZ, 0x1f, R177 ;  /* 0x0000001fff067819 */ /* 0x000fe200000114b1 */
[----:B------:R-:W-:Y:S01]  /*6440*/  IMAD R4, R174, c[0x0][0x20c], R4 ;  /* 0x00008300ae047a24 */ /* 0x000fe200078e0204 */
[----:B------:R-:W-:Y:S02]  /*6450*/  SHF.L.U64.HI R21, R185, 0x1, R7 ;  /* 0x00000001b9157819 */ /* 0x000fe40000010207 */
[----:B------:R-:W-:Y:S01]  /*6460*/  SHF.L.U64.HI R20, R177, 0x1, R6 ;  /* 0x00000001b1147819 */ /* 0x000fe20000010206 */
[----:B------:R-:W-:Y:S02]  /*6470*/  IMAD.IADD R3, R3, 0x1, R4 ;  /* 0x0000000103037824 */ /* 0x000fe400078e0204 */
[----:B------:R-:W-:Y:S02]  /*6480*/  IMAD R4, R5, c[0x0][0x218], RZ ;  /* 0x0000860005047a24 */ /* 0x000fe400078e02ff */
[C---:B------:R-:W-:Y:S04]  /*6490*/  IMAD.WIDE.U32 R2, R173.reuse, c[0x0][0x218], R2 ;  /* 0x00008600ad027a25 */ /* 0x040fe800078e0002 */
[----:B------:R-:W-:Y:S01]  /*64a0*/  IMAD R4, R173, c[0x0][0x21c], R4 ;  /* 0x00008700ad047a24 */ /* 0x000fe200078e0204 */
[----:B------:R-:W-:Y:S04]  /*64b0*/  IADD3 R2, P0, R196, R2, RZ ;  /* 0x00000002c4027210 */ /* 0x000fe80007f1e0ff */
[----:B------:R-:W-:Y:S02]  /*64c0*/  IADD3.X R3, R199, R3, R4, P0, !PT ;  /* 0x00000003c7037210 */ /* 0x000fe400007fe404 */
[C---:B------:R-:W-:Y:S04]  /*64d0*/  LEA R13, P0, R2.reuse, c[0x0][0x1f8], 0x1 ;  /* 0x00007e00020d7a11 */ /* 0x040fe800078008ff */
[----:B------:R-:W-:Y:S01]  /*64e0*/  LEA.HI.X R12, R2, c[0x0][0x1fc], R3, 0x1, P0 ;  /* 0x00007f00020c7a11 */ /* 0x000fe200000f0c03 */
[----:B------:R-:W-:-:S06]  /*64f0*/  BRA.DIV ~URZ, `(.L_x_1574) ;  /* 0x000086a27f007947 */ /* 0x000fcc000b800000 */
[----:B------:R2:W4:Y:S02]  /*6500*/  SHFL.IDX PT, R5, R12, RZ, 0x181f ;  /* 0x00181fff0c057589 */ /* 0x00052400000e0000 */
.L_x_1659:
[----:B------:R-:W-:-:S05]  /*6510*/  BRA.DIV ~URZ, `(.L_x_1575) ;  /* 0x000086f27f007947 */ /* 0x000fca000b800000 */
[----:B------:R-:W5:Y:S01]  /*6520*/  SHFL.IDX PT, R2, R13, RZ, 0x181f ;  /* 0x00181fff0d027589 */ /* 0x000f6200000e0000 */
[----:B------:R-:W-:Y:S01]  /*6530*/  IMAD R4, R176, 0x6000, R204 ;  /* 0x00006000b0047824 */ /* 0x000fe200078e02cc */
[----:B------:R-:W-:Y:S02]  /*6540*/  SEL R15, RZ, 0x10, P4 ;  /* 0x00000010ff0f7807 */ /* 0x000fe40002000000 */
[----:B------:R-:W-:Y:S02]  /*6550*/  SEL R14, RZ, 0x10, P6 ;  /* 0x00000010ff0e7807 */ /* 0x000fe40003000000 */
[C---:B-----5:R-:W-:Y:S05]  /*6560*/  IADD3 R6, P0, R2.reuse, R23, RZ ;  /* 0x0000001702067210 */ /* 0x060fea0007f1e0ff */
[C---:B----4-:R-:W-:Y:S05]  /*6570*/  IMAD.X R7, R5.reuse, 0x1, R20, P0 ;  /* 0x0000000105077824 */ /* 0x050fea00000e0614 */
[----:B------:R-:W-:Y:S01]  /*6580*/  @!PT LDS RZ, [RZ] ;  /* 0x00000000fffff984 */ /* 0x000fe20000000800 */
[----:B------:R-:W-:Y:S01]  /*6590*/  @!PT LDS RZ, [RZ] ;  /* 0x00000000fffff984 */ /* 0x000fe20000000800 */
[----:B------:R4:W-:Y:S02]  /*65a0*/  LDGSTS.E.BYPASS.LTC128B.128 [R4], [R6.64], !P5 ;  /* 0x0000000006047fae */ /* 0x0009e4000e901d46 */
[C---:B----4-:R-:W-:Y:S05]  /*65b0*/  IADD3 R6, P0, R2.reuse, R28, RZ ;  /* 0x0000001c02067210 */ /* 0x050fea0007f1e0ff */
[C---:B------:R-:W-:Y:S01]  /*65c0*/  IMAD.X R7, R5.reuse, 0x1, R21, P0 ;  /* 0x0000000105077824 */ /* 0x040fe200000e0615 */
[----:B------:R-:W-:Y:S04]  /*65d0*/  IADD3 R2, P0, R2, R29, RZ ;  /* 0x0000001d02027210 */ /* 0x000fe80007f1e0ff */
[----:B------:R4:W-:Y:S01]  /*65e0*/  LDGSTS.E.BYPASS.LTC128B.128 [R4+0x2000], [R6.64], !P4 ;  /* 0x0200000006047fae */ /* 0x0009e2000e101d46 */
[----:B------:R-:W-:Y:S03]  /*65f0*/  IMAD.X R3, R5, 0x1, R22, P0 ;  /* 0x0000000105037824 */ /* 0x000fe600000e0616 */
[----:B------:R2:W3:Y:S04]  /*6600*/  SHFL.IDX PT, R5, R12, 0x1, 0x181f ;  /* 0x00381f000c057f89 */ /* 0x0004e800000e0000 */
[----:B------:R5:W-:Y:S01]  /*6610*/  LDGSTS.E.BYPASS.LTC128B.128 [R4+0x4000], [R2.64], !P6 ;  /* 0x0400000002047fae */ /* 0x000be2000f101d46 */
[----:B----4-:R-:W-:Y:S03]  /*6620*/  SEL R6, RZ, 0x10, P5 ;  /* 0x00000010ff067807 */ /* 0x010fe60002800000 */
[----:B-----5:R2:W4:Y:S04]  /*6630*/  SHFL.IDX PT, R2, R13, 0x1, 0x181f ;  /* 0x00381f000d027f89 */ /* 0x02052800000e0000 */
.L_x_1660:
[C---:B---3--:R-:W-:Y:S02]  /*6640*/  IADD3 R3, -R6.reuse, 0x10, RZ ;  /* 0x0000001006037810 */ /* 0x048fe40007ffe1ff */
[----:B------:R-:W-:Y:S02]  /*6650*/  ISETP.NE.U32.AND P2, PT, R6, RZ, PT ;  /* 0x000000ff0600720c */ /* 0x000fe40003f45070 */
[----:B------:R-:W-:Y:S04]  /*6660*/  LOP3.LUT R3, R3, 0xf, RZ, 0xc0, !PT ;  /* 0x0000000f03037812 */ /* 0x000fe800078ec0ff */
[-C--:B--2-4-:R-:W-:Y:S02]  /*6670*/  IADD3 R12, P1, P0, R3, R2.reuse, R23 ;  /* 0x00000002030c7210 */ /* 0x094fe4000783e017 */
[----:B------:R-:W-:Y:S02]  /*6680*/  IADD3 R3, -R15, 0x10, RZ ;  /* 0x000000100f037810 */ /* 0x000fe40007ffe1ff */
[-C--:B------:R-:W-:Y:S02]  /*6690*/  IADD3.X R13, RZ, R5.reuse, R20, P1, P0 ;  /* 0x00000005ff0d7210 */ /* 0x080fe40000fe0414 */
[----:B------:R-:W-:Y:S03]  /*66a0*/  LOP3.LUT R3, R3, 0xf, RZ, 0xc0, !PT ;  /* 0x0000000f03037812 */ /* 0x000fe600078ec0ff */
[----:B------:R-:W-:Y:S01]  /*66b0*/  @!PT LDS RZ, [RZ] ;  /* 0x00000000fffff984 */ /* 0x000fe20000000800 */
[----:B------:R-:W-:Y:S01]  /*66c0*/  @!PT LDS RZ, [RZ] ;  /* 0x00000000fffff984 */ /* 0x000fe20000000800 */
[----:B------:R-:W-:Y:S01]  /*66d0*/  @!PT LDS RZ, [RZ] ;  /* 0x00000000fffff984 */ /* 0x000fe20000000800 */
[----:B------:R2:W-:Y:S01]  /*66e0*/  LDGSTS.E.BYPASS.LTC128B.128.ZFILL [R4+0x1000], [R12.64], P2 ;  /* 0x010000000c047fae */ /* 0x0005e20009141d46 */
[-C--:B------:R-:W-:Y:S02]  /*66f0*/  IADD3 R6, P1, P0, R3, R2.reuse, R28 ;  /* 0x0000000203067210 */ /* 0x080fe4000783e01c */
[C---:B------:R-:W-:Y:S02]  /*6700*/  IADD3 R3, -R14.reuse, 0x10, RZ ;  /* 0x000000100e037810 */ /* 0x040fe40007ffe1ff */
[-C--:B------:R-:W-:Y:S02]  /*6710*/  IADD3.X R7, RZ, R5.reuse, R21, P1, P0 ;  /* 0x00000005ff077210 */ /* 0x080fe40000fe0415 */
[----:B------:R-:W-:Y:S04]  /*6720*/  LOP3.LUT R3, R3, 0xf, RZ, 0xc0, !PT ;  /* 0x0000000f03037812 */ /* 0x000fe800078ec0ff */
[----:B------:R-:W-:Y:S04]  /*6730*/  IADD3 R2, P1, P0, R3, R2, R29 ;  /* 0x0000000203027210 */ /* 0x000fe8000783e01d */
[----:B------:R-:W-:Y:S02]  /*6740*/  IADD3.X R3, RZ, R5, R22, P1, P0 ;  /* 0x00000005ff037210 */ /* 0x000fe40000fe0416 */
[----:B------:R-:W-:Y:S02]  /*6750*/  ISETP.NE.U32.AND P1, PT, R15, RZ, PT ;  /* 0x000000ff0f00720c */ /* 0x000fe40003f25070 */
[----:B------:R-:W-:Y:S11]  /*6760*/  ISETP.NE.U32.AND P0, PT, R14, RZ, PT ;  /* 0x000000ff0e00720c */ /* 0x000ff60003f05070 */
[----:B------:R2:W-:Y:S04]  /*6770*/  LDGSTS.E.BYPASS.LTC128B.128.ZFILL [R4+0x3000], [R6.64], P1 ;  /* 0x0300000006047fae */ /* 0x0005e80008941d46 */
[----:B------:R2:W-:Y:S02]  /*6780*/  LDGSTS.E.BYPASS.LTC128B.128.ZFILL [R4+0x5000], [R2.64], P0 ;  /* 0x0500000002047fae */ /* 0x0005e40008141d46 */
.L_x_1573:
[----:B------:R-:W-:Y:S05]  /*6790*/  BSYNC B0 ;  /* 0x0000000000007941 */ /* 0x000fea0003800000 */
.L_x_1572:
[----:B------:R-:W0:Y:S01]  /*67a0*/  LDGDEPBAR ;  /* 0x00000000000079af */ /* 0x000e220000000000 */
[----:B------:R-:W-:Y:S01]  /*67b0*/  WARPSYNC 0xffffffff ;  /* 0xffffffff00007948 */ /* 0x000fe20003800000 */
[C---:B-123--:R-:W-:Y:S01]  /*67c0*/  HMMA.16816.F32 R4, R32.reuse, R8, RZ ;  /* 0x000000082004723c */ /* 0x04efe200000018ff */
[----:B------:R-:W-:Y:S02]  /*67d0*/  IMAD.MOV.U32 R2, RZ, RZ, 0x40 ;  /* 0x00000040ff027424 */ /* 0x000fe400078e00ff */
[----:B------:R-:W-:Y:S01]  /*67e0*/  LOP3.LUT P0, RZ, R162, 0x4, RZ, 0xc0, !PT ;  /* 0x00000004a2ff7812 */ /* 0x000fe2000780c0ff */
[C-C-:B------:R-:W-:Y:S03]  /*67f0*/  IMAD.IADD R3, R167.reuse, 0x1, R100.reuse ;  /* 0x00000001a7037824 */ /* 0x140fe600078e0264 */
[----:B------:R-:W-:Y:S01]  /*6800*/  SEL R2, R2, 0xffffffc0, !P0 ;  /* 0xffffffc002027807 */ /* 0x000fe20004000000 */
[C---:B------:R-:W-:Y:S01]  /*6810*/  HMMA.16816.F32 R8, R32.reuse, R10, RZ ;  /* 0x0000000a2008723c */ /* 0x040fe200000018ff */
[----:B------:R-:W-:Y:S03]  /*6820*/  ISETP.GE.AND P0, PT, R176, 0x1, PT ;  /* 0x00000001b000780c */ /* 0x000fe60003f06270 */
[C---:B------:R-:W-:Y:S04]  /*6830*/  IMAD.IADD R101, R2.reuse, 0x1, R100 ;  /* 0x0000000102657824 */ /* 0x040fe800078e0264 */
        /* <DEDUP_REMOVED lines=12> */
[----:B------:R-:W-:Y:S07]  /*6900*/  LDSM.16.M88.4 R148, [R101+0x1000] ;  /* 0x001000006594783b */ /* 0x000fee0000000200 */
[C---:B------:R-:W-:Y:S08]  /*6910*/  HMMA.16816.F32 R20, R140.reuse, R152, R20 ;  /* 0x000000988c14723c */ /* 0x040ff00000001814 */
[C---:B------:R-:W-:Y:S01]  /*6920*/  HMMA.16816.F32 R24, R140.reuse, R154, R24 ;  /* 0x0000009a8c18723c */ /* 0x040fe20000001818 */
[----:B------:R-:W-:Y:S07]  /*6930*/  LDSM.16.M88.4 R152, [R3+0x5800] ;  /* 0x005800000398783b */ /* 0x000fee0000000200 */
[C---:B------:R-:W-:Y:S07]  /*6940*/  HMMA.16816.F32 R28, R140.reuse, R156, R28 ;  /* 0x0000009c8c1c723c */ /* 0x040fee000000181c */
[----:B------:R-:W-:Y:S01]  /*6950*/  IMAD.IADD R156, R2, 0x1, R103 ;  /* 0x00000001029c7824 */ /* 0x000fe200078e0267 */
[----:B------:R-:W-:Y:S01]  /*6960*/  HMMA.16816.F32 R32, R140, R158, R32 ;  /* 0x0000009e8c20723c */ /* 0x000fe20000001820 */
[----:B------:R-:W2:Y:S03]  /*6970*/  LDSM.16.M88.4 R140, [R101+0x800] ;  /* 0x00080000658c783b */ /* 0x000ea60000000200 */
[----:B------:R-:W-:Y:S04]  /*6980*/  IADD3 R2, R167, R100, R2 ;  /* 0x00000064a7027210 */ /* 0x000fe80007ffe002 */
[C---:B-1----:R-:W-:Y:S08]  /*6990*/  HMMA.16816.F32 R4, R136.reuse, R144, R4 ;  /* 0x000000908804723c */ /* 0x042ff00000001804 */
[C---:B------:R-:W-:Y:S01]  /*69a0*/  HMMA.16816.F32 R8, R136.reuse, R146, R8 ;  /* 0x000000928808723c */ /* 0x040fe20000001808 */
[----:B------:R-:W1:Y:S07]  /*69b0*/  LDSM.16.M88.4 R144, [R101+0x1800] ;  /* 0x001800006590783b */ /* 0x000e6e0000000200 */
[C---:B--2---:R-:W-:Y:S08]  /*69c0*/  HMMA.16816.F32 R12, R136.reuse, R140, R12 ;  /* 0x0000008c880c723c */ /* 0x044ff0000000180c */
[C---:B------:R-:W-:Y:S01]  /*69d0*/  HMMA.16816.F32 R16, R136.reuse, R142, R16 ;  /* 0x0000008e8810723c */ /* 0x040fe20000001810 */
[----:B------:R-:W-:Y:S07]  /*69e0*/  LDSM.16.M88.4 R140, [R165] ;  /* 0x00000000a58c783b */ /* 0x000fee0000000200 */
[C---:B------:R-:W-:Y:S08]  /*69f0*/  HMMA.16816.F32 R20, R136.reuse, R148, R20 ;  /* 0x000000948814723c */ /* 0x040ff00000001814 */
[C---:B------:R-:W-:Y:S01]  /*6a00*/  HMMA.16816.F32 R24, R136.reuse, R150, R24 ;  /* 0x000000968818723c */ /* 0x040fe20000001818 */
[----:B------:R-:W2:Y:S07]  /*6a10*/  LDSM.16.M88.4 R148, [R156] ;  /* 0x000000009c94783b */ /* 0x000eae0000000200 */
[C---:B-1----:R-:W-:Y:S08]  /*6a20*/  HMMA.16816.F32 R28, R136.reuse, R144, R28 ;  /* 0x00000090881c723c */ /* 0x042ff0000000181c */
[----:B------:R-:W-:Y:S01]  /*6a30*/  HMMA.16816.F32 R32, R136, R146, R32 ;  /* 0x000000928820723c */ /* 0x000fe20000001820 */
[----:B------:R-:W1:Y:S08]  /*6a40*/  LDSM.16.M88.4 R136, [R156+0x800] ;  /* 0x000800009c88783b */ /* 0x000e700000000200 */
[----:B------:R-:W3:Y:S01]  /*6a50*/  LDSM.16.M88.4 R144, [R156+0x1000] ;  /* 0x001000009c90783b */ /* 0x000ee20000000200 */
[C---:B--2---:R-:W-:Y:S08]  /*6a60*/  HMMA.16816.F32 R4, R140.reuse, R148, R4 ;  /* 0x000000948c04723c */ /* 0x044ff00000001804 */
[C---:B------:R-:W-:Y:S01]  /*6a70*/  HMMA.16816.F32 R8, R140.reuse, R150, R8 ;  /* 0x000000968c08723c */ /* 0x040fe20000001808 */
[----:B------:R-:W-:Y:S07]  /*6a80*/  LDSM.16.M88.4 R148, [R163+0x4000] ;  /* 0x00400000a394783b */ /* 0x000fee0000000200 */
[C---:B-1----:R-:W-:Y:S08]  /*6a90*/  HMMA.16816.F32 R12, R140.reuse, R136, R12 ;  /* 0x000000888c0c723c */ /* 0x042ff0000000180c */
[C---:B------:R-:W-:Y:S01]  /*6aa0*/  HMMA.16816.F32 R16, R140.reuse, R138, R16 ;  /* 0x0000008a8c10723c */ /* 0x040fe20000001810 */
[----:B------:R-:W1:Y:S07]  /*6ab0*/  LDSM.16.M88.4 R136, [R156+0x1800] ;  /* 0x001800009c88783b */ /* 0x000e6e0000000200 */
[C---:B---3--:R-:W-:Y:S08]  /*6ac0*/  HMMA.16816.F32 R20, R140.reuse, R144, R20 ;  /* 0x000000908c14723c */ /* 0x048ff00000001814 */
[C---:B------:R-:W-:Y:S01]  /*6ad0*/  HMMA.16816.F32 R24, R140.reuse, R146, R24 ;  /* 0x000000928c18723c */ /* 0x040fe20000001818 */
[----:B------:R-:W2:Y:S07]  /*6ae0*/  LDSM.16.M88.4 R144, [R100+0x2000] ;  /* 0x002000006490783b */ /* 0x000eae0000000200 */
[C---:B-1----:R-:W-:Y:S08]  /*6af0*/  HMMA.16816.F32 R28, R140.reuse, R136, R28 ;  /* 0x000000888c1c723c */ /* 0x042ff0000000181c */
[----:B------:R-:W-:Y:S01]  /*6b00*/  HMMA.16816.F32 R32, R140, R138, R32 ;  /* 0x0000008a8c20723c */ /* 0x000fe20000001820 */
[----:B------:R-:W1:Y:S07]  /*6b10*/  LDSM.16.M88.4 R136, [R100+0x2800] ;  /* 0x002800006488783b */ /* 0x000e6e0000000200 */
[C---:B--2---:R-:W-:Y:S01]  /*6b20*/  HMMA.16816.F32 R4, R148.reuse, R144, R4 ;  /* 0x000000909404723c */ /* 0x044fe20000001804 */
[----:B------:R-:W2:Y:S07]  /*6b30*/  LDSM.16.M88.4 R140, [R100+0x3000] ;  /* 0x00300000648c783b */ /* 0x000eae0000000200 */
[C---:B------:R-:W-:Y:S01]  /*6b40*/  HMMA.16816.F32 R8, R148.reuse, R146, R8 ;  /* 0x000000929408723c */ /* 0x040fe20000001808 */
[----:B------:R-:W3:Y:S07]  /*6b50*/  LDSM.16.M88.4 R144, [R100+0x3800] ;  /* 0x003800006490783b */ /* 0x000eee0000000200 */
[C---:B-1----:R-:W-:Y:S08]  /*6b60*/  HMMA.16816.F32 R12, R148.reuse, R136, R12 ;  /* 0x00000088940c723c */ /* 0x042ff0000000180c */
        /* <DEDUP_REMOVED lines=8> */
[----:B------:R-:W-:Y:S01]  /*6bf0*/  LDSM.16.M88.4 R148, [R3+0x3800] ;  /* 0x003800000394783b */ /* 0x000fe20000000200 */
[C---:B-1----:R-:W-:Y:S08]  /*6c00*/  HMMA.16816.F32 R4, R136.reuse, R140, R4 ;  /* 0x0000008c8804723c */ /* 0x042ff00000001804 */
[C---:B------:R-:W-:Y:S01]  /*6c10*/  HMMA.16816.F32 R8, R136.reuse, R142, R8 ;  /* 0x0000008e8808723c */ /* 0x040fe20000001808 */
[----:B------:R-:W1:Y:S07]  /*6c20*/  LDSM.16.M88.4 R140, [R3+0x3000] ;  /* 0x00300000038c783b */ /* 0x000e6e0000000200 */
[C---:B--2---:R-:W-:Y:S08]  /*6c30*/  HMMA.16816.F32 R12, R136.reuse, R144, R12 ;  /* 0x00000090880c723c */ /* 0x044ff0000000180c */
[C---:B------:R-:W-:Y:S01]  /*6c40*/  HMMA.16816.F32 R16, R136.reuse, R146, R16 ;  /* 0x000000928810723c */ /* 0x040fe20000001810 */
[----:B------:R-:W-:Y:S07]  /*6c50*/  LDSM.16.M88.4 R144, [R101+0x2000] ;  /* 0x002000006590783b */ /* 0x000fee0000000200 */
[C---:B-1----:R-:W-:Y:S08]  /*6c60*/  HMMA.16816.F32 R20, R136.reuse, R140, R20 ;  /* 0x0000008c8814723c */ /* 0x042ff00000001814 */
[C---:B------:R-:W-:Y:S01]  /*6c70*/  HMMA.16816.F32 R24, R136.reuse, R142, R24 ;  /* 0x0000008e8818723c */ /* 0x040fe20000001818 */
[----:B------:R-:W1:Y:S07]  /*6c80*/  LDSM.16.M88.4 R140, [R166+0x4000] ;  /* 0x00400000a68c783b */ /* 0x000e6e0000000200 */
[C---:B------:R-:W-:Y:S08]  /*6c90*/  HMMA.16816.F32 R28, R136.reuse, R148, R28 ;  /* 0x00000094881c723c */ /* 0x040ff0000000181c */
        /* <DEDUP_REMOVED lines=28> */
[----:B------:R-:W3:Y:S01]  /*6e60*/  LDSM.16.M88.4 R148, [R100+0x5000] ;  /* 0x005000006494783b */ /* 0x000ee20000000200 */
[C---:B-1----:R-:W-:Y:S08]  /*6e70*/  HMMA.16816.F32 R4, R140.reuse, R144, R4 ;  /* 0x000000908c04723c */ /* 0x042ff00000001804 */
[C---:B------:R-:W-:Y:S01]  /*6e80*/  HMMA.16816.F32 R8, R140.reuse, R146, R8 ;  /* 0x000000928c08723c */ /* 0x040fe20000001808 */
[----:B------:R-:W1:Y:S07]  /*6e90*/  LDSM.16.M88.4 R144, [R100+0x5800] ;  /* 0x005800006490783b */ /* 0x000e6e0000000200 */
[C---:B--2---:R-:W-:Y:S08]  /*6ea0*/  HMMA.16816.F32 R12, R140.reuse, R136, R12 ;  /* 0x000000888c0c723c */ /* 0x044ff0000000180c */
[C---:B------:R-:W-:Y:S01]  /*6eb0*/  HMMA.16816.F32 R16, R140.reuse, R138, R16 ;  /* 0x0000008a8c10723c */ /* 0x040fe20000001810 */
[----:B------:R-:W-:Y:S07]  /*6ec0*/  LDSM.16.M88.4 R136, [R164+0x8000] ;  /* 0x00800000a488783b */ /* 0x000fee0000000200 */
[C---:B---3--:R-:W-:Y:S08]  /*6ed0*/  HMMA.16816.F32 R20, R140.reuse, R148, R20 ;  /* 0x000000948c14723c */ /* 0x048ff00000001814 */
[C---:B------:R-:W-:Y:S01]  /*6ee0*/  HMMA.16816.F32 R24, R140.reuse, R150, R24 ;  /* 0x000000968c18723c */ /* 0x040fe20000001818 */
[----:B------:R-:W2:Y:S07]  /*6ef0*/  LDSM.16.M88.4 R148, [R103+0x4000] ;  /* 0x004000006794783b */ /* 0x000eae0000000200 */
        /* <DEDUP_REMOVED lines=9> */
[----:B------:R-:W-:Y:S07]  /*6f90*/  LDSM.16.M88.4 R140, [R166+0x8000] ;  /* 0x00800000a68c783b */ /* 0x000fee0000000200 */
[C---:B---3--:R-:W-:Y:S08]  /*6fa0*/  HMMA.16816.F32 R20, R136.reuse, R144, R20 ;  /* 0x000000908814723c */ /* 0x048ff00000001814 */
        /* <DEDUP_REMOVED lines=9> */
[C---:B------:R-:W-:Y:S08]  /*7040*/  HMMA.16816.F32 R12, R140.reuse, R148, R12 ;  /* 0x000000948c0c723c */ /* 0x040ff0000000180c */
[C---:B------:R-:W-:Y:S01]  /*7050*/  HMMA.16816.F32 R16, R140.reuse, R150, R16 ;  /* 0x000000968c10723c */ /* 0x040fe20000001810 */
[----:B------:R-:W3:Y:S07]  /*7060*/  LDSM.16.M88.4 R148, [R165+0x8000] ;  /* 0x00800000a594783b */ /* 0x000eee0000000200 */
[C---:B--2---:R-:W-:Y:S08]  /*7070*/  HMMA.16816.F32 R20, R140.reuse, R136, R20 ;  /* 0x000000888c14723c */ /* 0x044ff00000001814 */
[C---:B------:R-:W-:Y:S01]  /*7080*/  HMMA.16816.F32 R24, R140.reuse, R138, R24 ;  /* 0x0000008a8c18723c */ /* 0x040fe20000001818 */
[----:B------:R-:W2:Y:S07]  /*7090*/  LDSM.16.M88.4 R136, [R2+0x4800] ;  /* 0x004800000288783b */ /* 0x000eae0000000200 */
[C---:B-1----:R-:W-:Y:S08]  /*70a0*/  HMMA.16816.F32 R28, R140.reuse, R144, R28 ;  /* 0x000000908c1c723c */ /* 0x042ff0000000181c */
[----:B------:R-:W-:Y:S08]  /*70b0*/  HMMA.16816.F32 R32, R140, R146, R32 ;  /* 0x000000928c20723c */ /* 0x000ff00000001820 */
[C---:B---3--:R-:W-:Y:S08]  /*70c0*/  HMMA.16816.F32 R4, R148.reuse, R152, R4 ;  /* 0x000000989404723c */ /* 0x048ff00000001804 */
[C---:B------:R-:W-:Y:S08]  /*70d0*/  HMMA.16816.F32 R8, R148.reuse, R154, R8 ;  /* 0x0000009a9408723c */ /* 0x040ff00000001808 */
[C---:B--2---:R-:W-:Y:S08]  /*70e0*/  HMMA.16816.F32 R12, R148.reuse, R136, R12 ;  /* 0x00000088940c723c */ /* 0x044ff0000000180c */
[----:B------:R-:W-:Y:S01]  /*70f0*/  FMUL.FTZ R3, R4, c[0x0][0x320] ;  /* 0x0000c80004037a20 */ /* 0x000fe20000410000 */
[C---:B------:R-:W-:Y:S03]  /*7100*/  HMMA.16816.F32 R16, R148.reuse, R138, R16 ;  /* 0x0000008a9410723c */ /* 0x040fe60000001810 */
[----:B------:R1:W-:Y:S04]  /*7110*/  MUFU.TANH R143, R3 ;  /* 0x00000003008f7308 */ /* 0x0003e80000002400 */
[----:B------:R-:W-:Y:S02]  /*7120*/  FMUL.FTZ R9, R9, c[0x0][0x320] ;  /* 0x0000c80009097a20 */ /* 0x000fe40000410000 */
[----:B------:R-:W-:Y:S04]  /*7130*/  FMUL.FTZ R11, R11, c[0x0][0x320] ;  /* 0x0000c8000b0b7a20 */ /* 0x000fe80000410000 */
[----:B------:R-:W-:Y:S10]  /*7140*/  MUFU.TANH R142, R9 ;  /* 0x00000009008e7308 */ /* 0x000ff40000002400 */
[----:B------:R-:W-:Y:S01]  /*7150*/  MUFU.TANH R152, R11 ;  /* 0x0000000b00987308 */ /* 0x000fe20000002400 */
[----:B-1----:R-:W-:Y:S09]  /*7160*/  FMUL.FTZ R3, R6, c[0x0][0x320] ;  /* 0x0000c80006037a20 */ /* 0x002ff20000410000 */
[----:B------:R1:W2:Y:S02]  /*7170*/  MUFU.TANH R154, R3 ;  /* 0x00000003009a7308 */ /* 0x0002a40000002400 */
[----:B-1----:R-:W-:Y:S08]  /*7180*/  FMUL.FTZ R3, R5, c[0x0][0x320] ;  /* 0x0000c80005037a20 */ /* 0x002ff00000410000 */
[----:B------:R1:W-:Y:S02]  /*7190*/  MUFU.TANH R147, R3 ;  /* 0x0000000300937308 */ /* 0x0003e40000002400 */
[----:B-1----:R-:W-:Y:S02]  /*71a0*/  FMUL.FTZ R3, R7, c[0x0][0x320] ;  /* 0x0000c80007037a20 */ /* 0x002fe40000410000 */
[----:B------:R-:W1:Y:S06]  /*71b0*/  LDSM.16.M88.4 R4, [R2+0x5000] ;  /* 0x005000000204783b */ /* 0x000e6c0000000200 */
[----:B------:R3:W4:Y:S02]  /*71c0*/  MUFU.TANH R155, R3 ;  /* 0x00000003009b7308 */ /* 0x0007240000002400 */
[----:B---3--:R-:W-:Y:S08]  /*71d0*/  FMUL.FTZ R3, R8, c[0x0][0x320] ;  /* 0x0000c80008037a20 */ /* 0x008ff00000410000 */
[----:B------:R3:W-:Y:S01]  /*71e0*/  MUFU.TANH R146, R3 ;  /* 0x0000000300927308 */ /* 0x0007e20000002400 */
[C---:B-1----:R-:W-:Y:S07]  /*71f0*/  HMMA.16816.F32 R20, R148.reuse, R4, R20 ;  /* 0x000000049414723c */ /* 0x042fee0000001814 */
[----:B------:R-:W-:Y:S01]  /*7200*/  FMUL.FTZ R4, R17, c[0x0][0x320] ;  /* 0x0000c80011047a20 */ /* 0x000fe20000410000 */
[C---:B------:R-:W-:Y:S03]  /*7210*/  HMMA.16816.F32 R24, R148.reuse, R6, R24 ;  /* 0x000000069418723c */ /* 0x040fe60000001818 */
[----:B------:R-:W-:Y:S01]  /*7220*/  MUFU.TANH R100, R4 ;  /* 0x0000000400647308 */ /* 0x000fe20000002400 */
[----:B---3--:R-:W-:Y:S02]  /*7230*/  FMUL.FTZ R3, R10, c[0x0][0x320] ;  /* 0x0000c8000a037a20 */ /* 0x008fe40000410000 */
[----:B------:R1:W3:Y:S07]  /*7240*/  LDSM.16.M88.4 R8, [R2+0x5800] ;  /* 0x005800000208783b */ /* 0x0002ee0000000200 */
[----:B------:R5:W2:Y:S01]  /*7250*/  MUFU.TANH R153, R3 ;  /* 0x0000000300997308 */ /* 0x000aa20000002400 */
[----:B-1----:R-:W-:Y:S09]  /*7260*/  FMUL.FTZ R2, R18, c[0x0][0x320] ;  /* 0x0000c80012027a20 */ /* 0x002ff20000410000 */
[----:B------:R1:W-:Y:S01]  /*7270*/  MUFU.TANH R141, R2 ;  /* 0x00000002008d7308 */ /* 0x0003e20000002400 */
[----:B-----5:R-:W-:Y:S09]  /*7280*/  FMUL.FTZ R3, R12, c[0x0][0x320] ;  /* 0x0000c8000c037a20 */ /* 0x020ff20000410000 */
[----:B------:R5:W-:Y:S01]  /*7290*/  MUFU.TANH R139, R3 ;  /* 0x00000003008b7308 */ /* 0x000be20000002400 */
[C---:B---3--:R-:W-:Y:S08]  /*72a0*/  HMMA.16816.F32 R28, R148.reuse, R8, R28 ;  /* 0x00000008941c723c */ /* 0x048ff0000000181c */
[----:B------:R-:W-:Y:S04]  /*72b0*/  HMMA.16816.F32 R32, R148, R10, R32 ;  /* 0x0000000a9420723c */ /* 0x000fe80000001820 */
[----:B-1----:R-:W-:Y:S04]  /*72c0*/  FMUL.FTZ R2, R19, c[0x0][0x320] ;  /* 0x0000c80013027a20 */ /* 0x002fe80000410000 */
[----:B------:R1:W-:Y:S01]  /*72d0*/  MUFU.TANH R140, R2 ;  /* 0x00000002008c7308 */ /* 0x0003e20000002400 */
[----:B-----5:R-:W-:Y:S07]  /*72e0*/  FMUL.FTZ R3, R14, c[0x0][0x320] ;  /* 0x0000c8000e037a20 */ /* 0x020fee0000410000 */
[----:B------:R-:W-:Y:S02]  /*72f0*/  FMUL.FTZ R4, R31, c[0x0][0x320] ;  /* 0x0000c8001f047a20 */ /* 0x000fe40000410000 */
[----:B------:R3:W5:Y:S06]  /*7300*/  MUFU.TANH R145, R3 ;  /* 0x0000000300917308 */ /* 0x00076c0000002400 */
[----:B------:R-:W-:Y:S02]  /*7310*/  FMUL.FTZ R7, R32, c[0x0][0x320] ;  /* 0x0000c80020077a20 */ /* 0x000fe40000410000 */
[----:B------:R-:W-:Y:S02]  /*7320*/  FMUL.FTZ R6, R33, c[0x0][0x320] ;  /* 0x0000c80021067a20 */ /* 0x000fe40000410000 */
[----:B------:R2:W-:Y:S01]  /*7330*/  MUFU.TANH R12, R4 ;  /* 0x00000004000c7308 */ /* 0x0005e20000002400 */
[----:B-1----:R-:W-:Y:S09]  /*7340*/  FMUL.FTZ R2, R22, c[0x0][0x320] ;  /* 0x0000c80016027a20 */ /* 0x002ff20000410000 */
[----:B------:R1:W-:Y:S01]  /*7350*/  MUFU.TANH R137, R2 ;  /* 0x0000000200897308 */ /* 0x0003e20000002400 */
[----:B---3--:R-:W-:Y:S09]  /*7360*/  FMUL.FTZ R3, R13, c[0x0][0x320] ;  /* 0x0000c8000d037a20 */ /* 0x008ff20000410000 */
[----:B------:R3:W-:Y:S01]  /*7370*/  MUFU.TANH R138, R3 ;  /* 0x00000003008a7308 */ /* 0x0007e20000002400 */
[----:B--2---:R-:W-:Y:S09]  /*7380*/  FMUL.FTZ R4, R34, c[0x0][0x320] ;  /* 0x0000c80022047a20 */ /* 0x004ff20000410000 */
[----:B------:R2:W-:Y:S01]  /*7390*/  MUFU.TANH R11, R4 ;  /* 0x00000004000b7308 */ /* 0x0005e20000002400 */
[----:B-1----:R-:W-:Y:S09]  /*73a0*/  FMUL.FTZ R2, R21, c[0x0][0x320] ;  /* 0x0000c80015027a20 */ /* 0x002ff20000410000 */
[----:B------:R1:W-:Y:S01]  /*73b0*/  MUFU.TANH R17, R2 ;  /* 0x0000000200117308 */ /* 0x0003e20000002400 */
[----:B---3--:R-:W-:Y:S09]  /*73c0*/  FMUL.FTZ R3, R15, c[0x0][0x320] ;  /* 0x0000c8000f037a20 */ /* 0x008ff20000410000 */
[----:B------:R3:W3:Y:S01]  /*73d0*/  MUFU.TANH R144, R3 ;  /* 0x0000000300907308 */ /* 0x0006e20000002400 */
[----:B--2---:R-:W-:Y:S09]  /*73e0*/  FMUL.FTZ R4, R35, c[0x0][0x320] ;  /* 0x0000c80023047a20 */ /* 0x004ff20000410000 */
[----:B------:R-:W-:Y:S01]  /*73f0*/  MUFU.TANH R7, R7 ;  /* 0x0000000700077308 */ /* 0x000fe20000002400 */
[----:B-1----:R-:W-:Y:S09]  /*7400*/  FMUL.FTZ R2, R23, c[0x0][0x320] ;  /* 0x0000c80017027a20 */ /* 0x002ff20000410000 */
[----:B------:R1:W2:Y:S01]  /*7410*/  MUFU.TANH R103, R2 ;  /* 0x0000000200677308 */ /* 0x0002a20000002400 */
[----:B---3--:R-:W-:Y:S09]  /*7420*/  FMUL.FTZ R3, R16, c[0x0][0x320] ;  /* 0x0000c80010037a20 */ /* 0x008ff20000410000 */
[----:B------:R3:W-:Y:S10]  /*7430*/  MUFU.TANH R136, R3 ;  /* 0x0000000300887308 */ /* 0x0007f40000002400 */
[----:B------:R2:W-:Y:S01]  /*7440*/  MUFU.TANH R9, R4 ;  /* 0x0000000400097308 */ /* 0x0005e20000002400 */
[----:B-1----:R-:W-:Y:S09]  /*7450*/  FMUL.FTZ R2, R24, c[0x0][0x320] ;  /* 0x0000c80018027a20 */ /* 0x002ff20000410000 */
[----:B------:R1:W-:Y:S01]  /*7460*/  MUFU.TANH R15, R2 ;  /* 0x00000002000f7308 */ /* 0x0003e20000002400 */
[----:B---3--:R-:W-:Y:S09]  /*7470*/  FMUL.FTZ R3, R20, c[0x0][0x320] ;  /* 0x0000c80014037a20 */ /* 0x008ff20000410000 */
[----:B------:R3:W-:Y:S01]  /*7480*/  MUFU.TANH R19, R3 ;  /* 0x0000000300137308 */ /* 0x0007e20000002400 */
[----:B--2---:R-:W-:Y:S04]  /*7490*/  IADD3 R4, R176, 0x1, RZ ;  /* 0x00000001b0047810 */ /* 0x004fe80007ffe0ff */
[----:B------:R-:W-:Y:S05]  /*74a0*/  SEL R176, R4, RZ, !P0 ;  /* 0x000000ff04b07207 */ /* 0x000fea0004000000 */
[----:B------:R-:W-:Y:S01]  /*74b0*/  MUFU.TANH R6, R6 ;  /* 0x0000000600067308 */ /* 0x000fe20000002400 */
[----:B-1----:R-:W-:Y:S09]  /*74c0*/  FMUL.FTZ R2, R26, c[0x0][0x320] ;  /* 0x0000c8001a027a20 */ /* 0x002ff20000410000 */
[----:B------:R1:W2:Y:S01]  /*74d0*/  MUFU.TANH R20, R2 ;  /* 0x0000000200147308 */ /* 0x0002a20000002400 */
[----:B---3--:R-:W-:Y:S09]  /*74e0*/  FMUL.FTZ R3, R25, c[0x0][0x320] ;  /* 0x0000c80019037a20 */ /* 0x008ff20000410000 */
[----:B------:R3:W-:Y:S01]  /*74f0*/  MUFU.TANH R14, R3 ;  /* 0x00000003000e7308 */ /* 0x0007e20000002400 */
[----:B-1----:R-:W-:Y:S09]  /*7500*/  FMUL.FTZ R2, R27, c[0x0][0x320] ;  /* 0x0000c8001b027a20 */ /* 0x002ff20000410000 */
[----:B------:R1:W1:Y:S01]  /*7510*/  MUFU.TANH R18, R2 ;  /* 0x0000000200127308 */ /* 0x0002620000002400 */
[----:B---3--:R-:W-:Y:S04]  /*7520*/  FMNMX.FTZ R3, R154, R102, !PT ;  /* 0x000000669a037209 */ /* 0x008fe80007810000 */
[----:B----4-:R-:W-:Y:S04]  /*7530*/  FMNMX.FTZ R3, R155, R3, !PT ;  /* 0x000000039b037209 */ /* 0x010fe80007810000 */
[----:B------:R-:W-:Y:S04]  /*7540*/  FMNMX.FTZ R3, R153, R3, !PT ;  /* 0x0000000399037209 */ /* 0x000fe80007810000 */
[----:B------:R-:W-:Y:S04]  /*7550*/  FMNMX.FTZ R3, R152, R3, !PT ;  /* 0x0000000398037209 */ /* 0x000fe80007810000 */
[----:B-----5:R-:W-:Y:S01]  /*7560*/  FMNMX.FTZ R3, R145, R3, !PT ;  /* 0x0000000391037209 */ /* 0x020fe20007810000 */
[----:B-1----:R-:W-:Y:S03]  /*7570*/  FMUL.FTZ R2, R28, c[0x0][0x320] ;  /* 0x0000c8001c027a20 */ /* 0x002fe60000410000 */
[----:B------:R-:W-:Y:S01]  /*7580*/  FMNMX.FTZ R3, R144, R3, !PT ;  /* 0x0000000390037209 */ /* 0x000fe20007810000 */
[----:B------:R1:W-:Y:S03]  /*7590*/  MUFU.TANH R10, R2 ;  /* 0x00000002000a7308 */ /* 0x0003e60000002400 */
[----:B------:R-:W-:Y:S04]  /*75a0*/  FMNMX.FTZ R3, R141, R3, !PT ;  /* 0x000000038d037209 */ /* 0x000fe80007810000 */
[----:B------:R-:W-:Y:S04]  /*75b0*/  FMNMX.FTZ R3, R140, R3, !PT ;  /* 0x000000038c037209 */ /* 0x000fe80007810000 */
[----:B------:R-:W-:Y:S04]  /*75c0*/  FMNMX.FTZ R3, R137, R3, !PT ;  /* 0x0000000389037209 */ /* 0x000fe80007810000 */
[----:B------:R-:W-:Y:S04]  /*75d0*/  FMNMX.FTZ R3, R103, R3, !PT ;  /* 0x0000000367037209 */ /* 0x000fe80007810000 */
[----:B--2---:R-:W-:Y:S04]  /*75e0*/  FMNMX.FTZ R3, R20, R3, !PT ;  /* 0x0000000314037209 */ /* 0x004fe80007810000 */
[----:B------:R-:W-:Y:S01]  /*75f0*/  FMNMX.FTZ R3, R18, R3, !PT ;  /* 0x0000000312037209 */ /* 0x000fe20007810000 */
[----:B-1----:R-:W-:Y:S04]  /*7600*/  FMUL.FTZ R2, R30, c[0x0][0x320] ;  /* 0x0000c8001e027a20 */ /* 0x002fe80000410000 */
[----:B------:R-:W1:Y:S02]  /*7610*/  MUFU.TANH R13, R2 ;  /* 0x00000002000d7308 */ /* 0x000e640000002400 */
[----:B-1----:R-:W-:Y:S01]  /*7620*/  FMNMX.FTZ R3, R13, R3, !PT ;  /* 0x000000030d037209 */ /* 0x002fe20007810000 */
[----:B------:R-:W-:Y:S03]  /*7630*/  FMUL.FTZ R2, R29, c[0x0][0x320] ;  /* 0x0000c8001d027a20 */ /* 0x000fe60000410000 */
[----:B------:R-:W-:Y:S04]  /*7640*/  FMNMX.FTZ R3, R12, R3, !PT ;  /* 0x000000030c037209 */ /* 0x000fe80007810000 */
[----:B------:R1:W2:Y:S01]  /*7650*/  MUFU.TANH R8, R2 ;  /* 0x0000000200087308 */ /* 0x0002a20000002400 */
[----:B------:R-:W-:Y:S04]  /*7660*/  FMNMX.FTZ R3, R11, R3, !PT ;  /* 0x000000030b037209 */ /* 0x000fe80007810000 */
[----:B------:R-:W-:Y:S02]  /*7670*/  FMNMX.FTZ R5, R9, R3, !PT ;  /* 0x0000000309057209 */ /* 0x000fe40007810000 */
[----:B-1----:R-:W-:Y:S04]  /*7680*/  FMNMX.FTZ R2, R143, R0, !PT ;  /* 0x000000008f027209 */ /* 0x002fe80007810000 */
        /* <DEDUP_REMOVED lines=12> */
[----:B--2---:R-:W-:Y:S04]  /*7750*/  FMNMX.FTZ R2, R8, R2, !PT ;  /* 0x0000000208027209 */ /* 0x004fe80007810000 */
[----:B------:R-:W-:Y:S04]  /*7760*/  FMNMX.FTZ R2, R7, R2, !PT ;  /* 0x0000000207027209 */ /* 0x000fe80007810000 */
[----:B------:R-:W-:Y:S01]  /*7770*/  FMNMX.FTZ R4, R6, R2, !PT ;  /* 0x0000000206047209 */ /* 0x000fe20007810000 */
[----:B------:R-:W-:-:S05]  /*7780*/  BRA.DIV ~URZ, `(.L_x_1576) ;  /* 0x000076a27f007947 */ /* 0x000fca000b800000 */
[----:B------:R1:W2:Y:S02]  /*7790*/  SHFL.BFLY PT, R2, R4, 0x2, 0x1f ;  /* 0x0c401f0004027f89 */ /* 0x0002a400000e0000 */
.L_x_1661:
[----:B--2---:R-:W-:Y:S01]  /*77a0*/  FMNMX.FTZ R2, R4, R2, !PT ;  /* 0x0000000204027209 */ /* 0x004fe20007810000 */
[----:B------:R-:W-:Y:S04]  /*77b0*/  DEPBAR.LE SB0, 0x2 ;  /* 0x000080800000791a */ /* 0x000fe80000000000 */
[----:B------:R-:W2:Y:S01]  /*77c0*/  SHFL.BFLY PT, R3, R2, 0x1, 0x1f ;  /* 0x0c201f0002037f89 */ /* 0x000ea200000e0000 */
[----:B------:R-:W-:Y:S07]  /*77d0*/  BSSY B0, `(.L_x_1577) ;  /* 0x00001c6000007945 */ /* 0x000fee0003800000 */
[----:B------:R-:W-:Y:S01]  /*77e0*/  BAR.SYNC.DEFER_BLOCKING 0x0 ;  /* 0x0000000000007b1d */ /* 0x000fe20000010000 */
[----:B--2---:R-:W-:Y:S05]  /*77f0*/  FMNMX.FTZ R101, R2, R3, !PT ;  /* 0x0000000302657209 */ /* 0x004fea0007810000 */
[C---:B------:R-:W-:Y:S02]  /*7800*/  FMUL.FTZ R3, R101.reuse, c[0x0][0x2d0] ;  /* 0x0000b40065037a20 */ /* 0x040fe40000410000 */
[----:B------:R-:W-:Y:S02]  /*7810*/  FADD.FTZ R0, -R101, R0 ;  /* 0x0000000065007221 */ /* 0x000fe40000010100 */
[--C-:B------:R-:W-:Y:S02]  /*7820*/  FFMA.FTZ R16, R143, c[0x0][0x2d0], -R3.reuse ;  /* 0x0000b4008f107a23 */ /* 0x100fe40000010803 */
[----:B------:R-:W-:Y:S02]  /*7830*/  FMUL.FTZ R0, R0, c[0x0][0x2d0] ;  /* 0x0000b40000007a20 */ /* 0x000fe40000410000 */
[--C-:B------:R-:W-:Y:S02]  /*7840*/  FFMA.FTZ R182, R7, c[0x0][0x2d0], -R3.reuse ;  /* 0x0000b40007b67a23 */ /* 0x100fe40000010803 */
[--C-:B-1----:R-:W-:Y:S01]  /*7850*/  FFMA.FTZ R4, R147, c[0x0][0x2d0], -R3.reuse ;  /* 0x0000b40093047a23 */ /* 0x102fe20000010803 */
        /* <DEDUP_REMOVED lines=15> */
[----:B------:R-:W-:Y:S02]  /*7950*/  FFMA.FTZ R181, R6, c[0x0][0x2d0], -R3 ;  /* 0x0000b40006b57a23 */ /* 0x000fe40000010803 */
[C---:B-1----:R-:W-:Y:S02]  /*7960*/  FMUL.FTZ R32, R2.reuse, R104 ;  /* 0x0000006802207220 */ /* 0x042fe40000410000 */
[C---:B------:R-:W-:Y:S01]  /*7970*/  FMUL.FTZ R33, R2.reuse, R105 ;  /* 0x0000006902217220 */ /* 0x040fe20000410000 */
[----:B------:R-:W1:Y:S01]  /*7980*/  MUFU.EX2 R3, R4 ;  /* 0x0000000400037308 */ /* 0x000e620000000800 */
[C---:B------:R-:W-:Y:S02]  /*7990*/  FMUL.FTZ R17, R2.reuse, R121 ;  /* 0x0000007902117220 */ /* 0x040fe40000410000 */
[C---:B------:R-:W-:Y:S02]  /*79a0*/  FMUL.FTZ R25, R2.reuse, R113 ;  /* 0x0000007102197220 */ /* 0x040fe40000410000 */
[C---:B--2---:R-:W-:Y:S02]  /*79b0*/  FFMA.FTZ R0, R2.reuse, R179, R7 ;  /* 0x000000b302007223 */ /* 0x044fe40000010007 */
[C---:B------:R-:W-:Y:S02]  /*79c0*/  FMUL.FTZ R16, R2.reuse, R120 ;  /* 0x0000007802107220 */ /* 0x040fe40000410000 */
[C---:B------:R-:W-:Y:S01]  /*79d0*/  FMUL.FTZ R28, R2.reuse, R108 ;  /* 0x0000006c021c7220 */ /* 0x040fe20000410000 */
[----:B------:R-:W-:Y:S01]  /*79e0*/  MUFU.EX2 R14, R23 ;  /* 0x00000017000e7308 */ /* 0x000fe20000000800 */
[C---:B------:R-:W-:Y:S02]  /*79f0*/  FMUL.FTZ R29, R2.reuse, R109 ;  /* 0x0000006d021d7220 */ /* 0x040fe40000410000 */
[C---:B------:R-:W-:Y:S02]  /*7a00*/  FMUL.FTZ R36, R2.reuse, R36 ;  /* 0x0000002402247220 */ /* 0x040fe40000410000 */
[C---:B---3--:R-:W-:Y:S02]  /*7a10*/  FMUL.FTZ R24, R2.reuse, R112 ;  /* 0x0000007002187220 */ /* 0x048fe40000410000 */
[C---:B------:R-:W-:Y:S02]  /*7a20*/  FMUL.FTZ R37, R2.reuse, R37 ;  /* 0x0000002502257220 */ /* 0x040fe40000410000 */
[C---:B------:R-:W-:Y:S01]  /*7a30*/  FMUL.FTZ R40, R2.reuse, R40 ;  /* 0x0000002802287220 */ /* 0x040fe20000410000 */
[----:B------:R-:W2:Y:S01]  /*7a40*/  MUFU.EX2 R8, R22 ;  /* 0x0000001600087308 */ /* 0x000ea20000000800 */
[C---:B------:R-:W-:Y:S02]  /*7a50*/  FMUL.FTZ R41, R2.reuse, R41 ;  /* 0x0000002902297220 */ /* 0x040fe40000410000 */
[C---:B------:R-:W-:Y:S01]  /*7a60*/  FMUL.FTZ R44, R2.reuse, R44 ;  /* 0x0000002c022c7220 */ /* 0x040fe20000410000 */
[C---:B-1----:R-:W-:Y:S01]  /*7a70*/  F2FP.PACK_AB R136, R3.reuse, R7 ;  /* 0x000000070388723e */ /* 0x042fe200000000ff */
[----:B------:R-:W-:Y:S02]  /*7a80*/  FADD.FTZ R6, R3, R0 ;  /* 0x0000000003067221 */ /* 0x000fe40000010000 */
[----:B------:R-:W1:Y:S01]  /*7a90*/  SHFL.BFLY PT, R0, R5, 0x2, 0x1f ;  /* 0x0c401f0005007f89 */ /* 0x000e6200000e0000 */
[C---:B------:R-:W-:Y:S02]  /*7aa0*/  FMUL.FTZ R45, R2.reuse, R45 ;  /* 0x0000002d022d7220 */ /* 0x040fe40000410000 */
[----:B------:R3:W4:Y:S01]  /*7ab0*/  MUFU.EX2 R22, R21 ;  /* 0x0000001500167308 */ /* 0x0007220000000800 */
        /* <DEDUP_REMOVED lines=8> */
[----:B--2---:R-:W-:Y:S01]  /*7b40*/  F2FP.PACK_AB R138, R8, R14 ;  /* 0x0000000e088a723e */ /* 0x004fe200000000ff */
[C---:B------:R-:W-:Y:S02]  /*7b50*/  FMUL.FTZ R61, R2.reuse, R61 ;  /* 0x0000003d023d7220 */ /* 0x040fe40000410000 */
[C---:B------:R-:W-:Y:S02]  /*7b60*/  FMUL.FTZ R64, R2.reuse, R64 ;  /* 0x0000004002407220 */ /* 0x040fe40000410000 */
[C---:B------:R-:W-:Y:S01]  /*7b70*/  FMUL.FTZ R65, R2.reuse, R65 ;  /* 0x0000004102417220 */ /* 0x040fe20000410000 */
[----:B------:R-:W-:Y:S01]  /*7b80*/  MUFU.EX2 R113, R159 ;  /* 0x0000009f00717308 */ /* 0x000fe20000000800 */
[----:B-1----:R-:W-:Y:S01]  /*7b90*/  FMNMX.FTZ R0, R5, R0, !PT ;  /* 0x0000000005007209 */ /* 0x002fe20007810000 */
[C---:B------:R-:W-:Y:S02]  /*7ba0*/  FMUL.FTZ R68, R2.reuse, R68 ;  /* 0x0000004402447220 */ /* 0x040fe40000410000 */
[C---:B---3--:R-:W-:Y:S01]  /*7bb0*/  FMUL.FTZ R21, R2.reuse, R117 ;  /* 0x0000007502157220 */ /* 0x048fe20000410000 */
[----:B----4-:R-:W-:Y:S01]  /*7bc0*/  F2FP.PACK_AB R108, R19, R22 ;  /* 0x00000016136c723e */ /* 0x010fe200000000ff */
[----:B------:R-:W1:Y:S01]  /*7bd0*/  SHFL.BFLY PT, R3, R0, 0x1, 0x1f ;  /* 0x0c201f0000037f89 */ /* 0x000e6200000e0000 */
        /* <DEDUP_REMOVED lines=13> */
[----:B------:R-:W-:Y:S01]  /*7cb0*/  FMUL.FTZ R92, R2, R92 ;  /* 0x0000005c025c7220 */ /* 0x000fe20000410000 */
[----:B-1----:R-:W-:Y:S01]  /*7cc0*/  FMNMX.FTZ R100, R0, R3, !PT ;  /* 0x0000000300647209 */ /* 0x002fe20007810000 */
[C---:B------:R-:W-:Y:S02]  /*7cd0*/  FMUL.FTZ R93, R2.reuse, R93 ;  /* 0x0000005d025d7220 */ /* 0x040fe40000410000 */
[----:B------:R-:W-:Y:S02]  /*7ce0*/  FMUL.FTZ R96, R2, R96 ;  /* 0x0000006002607220 */ /* 0x000fe40000410000 */
[C---:B------:R-:W-:Y:S02]  /*7cf0*/  FMUL.FTZ R3, R100.reuse, c[0x0][0x2d0] ;  /* 0x0000b40064037a20 */ /* 0x040fe40000410000 */
[----:B------:R-:W-:Y:S02]  /*7d00*/  FADD.FTZ R0, -R100, R102 ;  /* 0x0000006664007221 */ /* 0x000fe40000010100 */
[--C-:B------:R-:W-:Y:S02]  /*7d10*/  FFMA.FTZ R4, R154, c[0x0][0x2d0], -R3.reuse ;  /* 0x0000b4009a047a23 */ /* 0x100fe40000010803 */
[--C-:B------:R-:W-:Y:S02]  /*7d20*/  FFMA.FTZ R5, R155, c[0x0][0x2d0], -R3.reuse ;  /* 0x0000b4009b057a23 */ /* 0x100fe40000010803 */
[--C-:B------:R-:W-:Y:S01]  /*7d30*/  FFMA.FTZ R179, R11, c[0x0][0x2d0], -R3.reuse ;  /* 0x0000b4000bb37a23 */ /* 0x100fe20000010803 */
[----:B------:R1:W-:Y:S01]  /*7d40*/  MUFU.EX2 R15, R4 ;  /* 0x00000004000f7308 */ /* 0x0003e20000000800 */
[----:B------:R-:W-:Y:S02]  /*7d50*/  FMUL.FTZ R0, R0, c[0x0][0x2d0] ;  /* 0x0000b40000007a20 */ /* 0x000fe40000410000 */
        /* <DEDUP_REMOVED lines=14> */
[----:B------:R-:W-:Y:S02]  /*7e40*/  FFMA.FTZ R155, R12, c[0x0][0x2d0], -R3 ;  /* 0x0000b4000c9b7a23 */ /* 0x000fe40000010803 */
[----:B------:R-:W-:Y:S01]  /*7e50*/  FADD.FTZ R3, R14, R6 ;  /* 0x000000060e037221 */ /* 0x000fe20000010000 */
[----:B------:R-:W-:Y:S01]  /*7e60*/  MUFU.EX2 R121, R145 ;  /* 0x0000009100797308 */ /* 0x000fe20000000800 */
[C---:B------:R-:W-:Y:S02]  /*7e70*/  FMUL.FTZ R9, R2.reuse, R129 ;  /* 0x0000008102097220 */ /* 0x040fe40000410000 */
[C---:B-1----:R-:W-:Y:S01]  /*7e80*/  FMUL.FTZ R4, R2.reuse, R132 ;  /* 0x0000008402047220 */ /* 0x042fe20000410000 */
[C---:B--2---:R-:W-:Y:S01]  /*7e90*/  F2FP.PACK_AB R137, R11.reuse, R15 ;  /* 0x0000000f0b89723e */ /* 0x044fe200000000ff */
[C---:B------:R-:W-:Y:S02]  /*7ea0*/  FMUL.FTZ R5, R2.reuse, R133 ;  /* 0x0000008502057220 */ /* 0x040fe40000410000 */
[C---:B------:R-:W-:Y:S02]  /*7eb0*/  FMUL.FTZ R12, R2.reuse, R124 ;  /* 0x0000007c020c7220 */ /* 0x040fe40000410000 */
[C---:B------:R-:W-:Y:S01]  /*7ec0*/  FMUL.FTZ R13, R2.reuse, R125 ;  /* 0x0000007d020d7220 */ /* 0x040fe20000410000 */
[----:B------:R-:W-:Y:S01]  /*7ed0*/  MUFU.EX2 R124, R146 ;  /* 0x00000092007c7308 */ /* 0x000fe20000000800 */
[C---:B------:R-:W-:Y:S02]  /*7ee0*/  FMUL.FTZ R20, R2.reuse, R116 ;  /* 0x0000007402147220 */ /* 0x040fe40000410000 */
[----:B------:R-:W-:Y:S02]  /*7ef0*/  FMUL.FTZ R97, R2, R97 ;  /* 0x0000006102617220 */ /* 0x000fe40000410000 */
[----:B------:R-:W-:Y:S02]  /*7f00*/  FADD.FTZ R3, R8, R3 ;  /* 0x0000000308037221 */ /* 0x000fe40000010000 */
[----:B------:R-:W-:Y:S01]  /*7f10*/  FMUL.FTZ R8, R2, R128 ;  /* 0x0000008002087220 */ /* 0x000fe20000410000 */
[----:B------:R-:W-:Y:S01]  /*7f20*/  IADD3 R2, R170, R160, RZ ;  /* 0x000000a0aa027210 */ /* 0x000fe20007ffe0ff */
[C---:B---3--:R-:W-:Y:S01]  /*7f30*/  FMUL.FTZ R34, R0.reuse, R106 ;  /* 0x0000006a00227220 */ /* 0x048fe20000410000 */
[----:B------:R1:W-:Y:S01]  /*7f40*/  MUFU.EX2 R128, R10 ;  /* 0x0000000a00807308 */ /* 0x0003e20000000800 */
[----:B------:R-:W-:Y:S01]  /*7f50*/  FMUL.FTZ R35, R0, R107 ;  /* 0x0000006b00237220 */ /* 0x000fe20000410000 */
[----:B------:R-:W-:Y:S01]  /*7f60*/  IADD3 R102, R168, R2, RZ ;  /* 0x00000002a8667210 */ /* 0x000fe20007ffe0ff */
[----:B------:R-:W2:Y:S01]  /*7f70*/  LDSM.16.MT88.4 R140, [R2] ;  /* 0x00000000028c783b */ /* 0x000ea20000004200 */
[C---:B------:R-:W-:Y:S02]  /*7f80*/  FFMA.FTZ R6, R0.reuse, R184, R15 ;  /* 0x000000b800067223 */ /* 0x040fe4000001000f */
[C---:B------:R-:W-:Y:S02]  /*7f90*/  FMUL.FTZ R14, R0.reuse, R126 ;  /* 0x0000007e000e7220 */ /* 0x040fe40000410000 */
[----:B------:R-:W-:Y:S02]  /*7fa0*/  FADD.FTZ R120, R11, R6 ;  /* 0x000000060b787221 */ /* 0x000fe40000010000 */
[----:B------:R-:W3:Y:S01]  /*7fb0*/  MUFU.EX2 R125, R7 ;  /* 0x00000007007d7308 */ /* 0x000ee20000000800 */
[----:B------:R-:W4:Y:S01]  /*7fc0*/  LDSM.16.MT88.4 R104, [R102] ;  /* 0x000000006668783b */ /* 0x000f220000004200 */
[C---:B------:R-:W-:Y:S02]  /*7fd0*/  FMUL.FTZ R6, R0.reuse, R134 ;  /* 0x0000008600067220 */ /* 0x040fe40000410000 */
[C---:B------:R-:W-:Y:S02]  /*7fe0*/  FMUL.FTZ R11, R0.reuse, R131 ;  /* 0x00000083000b7220 */ /* 0x040fe40000410000 */
[----:B------:R-:W-:Y:S02]  /*7ff0*/  FMUL.FTZ R15, R0, R127 ;  /* 0x0000007f000f7220 */ /* 0x000fe40000410000 */
[----:B------:R-:W-:Y:S02]  /*8000*/  FADD.FTZ R3, R22, R3 ;  /* 0x0000000316037221 */ /* 0x000fe40000010000 */
[C---:B------:R-:W-:Y:S01]  /*8010*/  FMUL.FTZ R18, R0.reuse, R122 ;  /* 0x0000007a00127220 */ /* 0x040fe20000410000 */
[----:B------:R-:W-:Y:S01]  /*8020*/  MUFU.EX2 R116, R156 ;  /* 0x0000009c00747308 */ /* 0x000fe20000000800 */
[----:B------:R-:W-:Y:S02]  /*8030*/  FADD.FTZ R103, R19, R3 ;  /* 0x0000000313677221 */ /* 0x000fe40000010000 */
[C---:B-1----:R-:W-:Y:S02]  /*8040*/  FMUL.FTZ R10, R0.reuse, R130 ;  /* 0x00000082000a7220 */ /* 0x042fe40000410000 */
[C---:B------:R-:W-:Y:S02]  /*8050*/  FMUL.FTZ R19, R0.reuse, R123 ;  /* 0x0000007b00137220 */ /* 0x040fe40000410000 */
[C---:B------:R-:W-:Y:S02]  /*8060*/  FMUL.FTZ R26, R0.reuse, R114 ;  /* 0x00000072001a7220 */ /* 0x040fe40000410000 */
[C---:B------:R-:W-:Y:S01]  /*8070*/  FMUL.FTZ R27, R0.reuse, R115 ;  /* 0x00000073001b7220 */ /* 0x040fe20000410000 */
[----:B------:R-:W-:Y:S01]  /*8080*/  MUFU.EX2 R122, R144 ;  /* 0x00000090007a7308 */ /* 0x000fe20000000800 */
[----:B------:R-:W-:Y:S01]  /*8090*/  FMUL.FTZ R22, R0, R118 ;  /* 0x0000007600167220 */ /* 0x000fe20000410000 */
[----:B---3--:R-:W-:Y:S01]  /*80a0*/  F2FP.PACK_AB R139, R128, R125 ;  /* 0x0000007d808b723e */ /* 0x008fe200000000ff */
[C---:B------:R-:W-:Y:S02]  /*80b0*/  FMUL.FTZ R7, R0.reuse, R135 ;  /* 0x0000008700077220 */ /* 0x040fe40000410000 */
[----:B------:R-:W-:Y:S02]  /*80c0*/  FADD.FTZ R120, R125, R120 ;  /* 0x000000787d787221 */ /* 0x000fe40000010000 */
[C---:B------:R-:W-:Y:S02]  /*80d0*/  FMUL.FTZ R23, R0.reuse, R119 ;  /* 0x0000007700177220 */ /* 0x040fe40000410000 */
[C---:B------:R-:W-:Y:S01]  /*80e0*/  FMUL.FTZ R30, R0.reuse, R110 ;  /* 0x0000006e001e7220 */ /* 0x040fe20000410000 */
[----:B------:R-:W-:Y:S01]  /*80f0*/  MUFU.EX2 R146, R151 ;  /* 0x0000009700927308 */ /* 0x000fe20000000800 */
[C---:B--2---:R-:W-:Y:S05]  /*8100*/  HMMA.16816.F32 R4, R136.reuse, R140, R4 ;  /* 0x0000008c8804723c */ /* 0x044fea0000001804 */
[C---:B------:R-:W-:Y:S02]  /*8110*/  FMUL.FTZ R31, R0.reuse, R111 ;  /* 0x0000006f001f7220 */ /* 0x040fe40000410000 */
[C---:B------:R-:W-:Y:S01]  /*8120*/  FMUL.FTZ R38, R0.reuse, R38 ;  /* 0x0000002600267220 */ /* 0x040fe20000410000 */
[C---:B------:R-:W-:Y:S01]  /*8130*/  HMMA.16816.F32 R8, R136.reuse, R142, R8 ;  /* 0x0000008e8808723c */ /* 0x040fe20000001808 */
[----:B------:R-:W-:Y:S03]  /*8140*/  MUFU.EX2 R110, R148 ;  /* 0x00000094006e7308 */ /* 0x000fe60000000800 */
[C---:B------:R-:W-:Y:S02]  /*8150*/  FMUL.FTZ R39, R0.reuse, R39 ;  /* 0x0000002700277220 */ /* 0x040fe40000410000 */
[C---:B------:R-:W-:Y:S02]  /*8160*/  FMUL.FTZ R42, R0.reuse, R42 ;  /* 0x0000002a002a7220 */ /* 0x040fe40000410000 */
[C---:B----4-:R-:W-:Y:S03]  /*8170*/  HMMA.16816.F32 R12, R136.reuse, R104, R12 ;  /* 0x00000068880c723c */ /* 0x050fe6000000180c */
[----:B------:R-:W1:Y:S01]  /*8180*/  MUFU.EX2 R148, R147 ;  /* 0x0000009300947308 */ /* 0x000e620000000800 */
[C---:B------:R-:W-:Y:S02]  /*8190*/  FMUL.FTZ R43, R0.reuse, R43 ;  /* 0x0000002b002b7220 */ /* 0x040fe40000410000 */
[C---:B------:R-:W-:Y:S02]  /*81a0*/  FMUL.FTZ R46, R0.reuse, R46 ;  /* 0x0000002e002e7220 */ /* 0x040fe40000410000 */
[C---:B------:R-:W-:Y:S04]  /*81b0*/  HMMA.16816.F32 R16, R136.reuse, R106, R16 ;  /* 0x0000006a8810723c */ /* 0x040fe80000001810 */
[C---:B------:R-:W-:Y:S01]  /*81c0*/  FMUL.FTZ R47, R0.reuse, R47 ;  /* 0x0000002f002f7220 */ /* 0x040fe20000410000 */
[----:B------:R-:W-:Y:S01]  /*81d0*/  MUFU.EX2 R147, R150 ;  /* 0x0000009600937308 */ /* 0x000fe20000000800 */
[C---:B------:R-:W-:Y:S02]  /*81e0*/  FMUL.FTZ R50, R0.reuse, R50 ;  /* 0x0000003200327220 */ /* 0x040fe40000410000 */
[C---:B------:R-:W-:Y:S04]  /*81f0*/  FMUL.FTZ R51, R0.reuse, R51 ;  /* 0x0000003300337220 */ /* 0x040fe80000410000 */
        /* <DEDUP_REMOVED lines=30> */
[----:B------:R-:W-:Y:S01]  /*83e0*/  IADD3 R0, R171, R160, RZ ;  /* 0x000000a0ab007210 */ /* 0x000fe20007ffe0ff */
[----:B------:R-:W-:Y:S03]  /*83f0*/  FADD.FTZ R103, R109, R103 ;  /* 0x000000676d677221 */ /* 0x000fe60000010000 */
[----:B------:R-:W-:Y:S01]  /*8400*/  IADD3 R3, R168, R0, RZ ;  /* 0x00000000a8037210 */ /* 0x000fe20007ffe0ff */
[----:B------:R-:W2:Y:S01]  /*8410*/  LDSM.16.MT88.4 R104, [R0] ;  /* 0x000000000068783b */ /* 0x000ea20000004200 */
[C---:B------:R-:W-:Y:S01]  /*8420*/  FADD.FTZ R103, R110.reuse, R103 ;  /* 0x000000676e677221 */ /* 0x040fe20000010000 */
[----:B------:R-:W-:Y:S01]  /*8430*/  F2FP.PACK_AB R110, R110, R109 ;  /* 0x0000006d6e6e723e */ /* 0x000fe200000000ff */
[----:B------:R-:W-:Y:S01]  /*8440*/  MUFU.EX2 R143, R154 ;  /* 0x0000009a008f7308 */ /* 0x000fe20000000800 */
[----:B------:R-:W-:Y:S01]  /*8450*/  F2FP.PACK_AB R109, R122, R121 ;  /* 0x000000797a6d723e */ /* 0x000fe200000000ff */
[----:B------:R-:W-:Y:S04]  /*8460*/  FADD.FTZ R103, R113, R103 ;  /* 0x0000006771677221 */ /* 0x000fe80000010000 */
[----:B------:R-:W-:Y:S04]  /*8470*/  FADD.FTZ R103, R112, R103 ;  /* 0x0000006770677221 */ /* 0x000fe80000010000 */
[----:B------:R-:W-:Y:S01]  /*8480*/  FADD.FTZ R103, R117, R103 ;  /* 0x0000006775677221 */ /* 0x000fe20000010000 */
[----:B------:R-:W3:Y:S03]  /*8490*/  MUFU.EX2 R142, R155 ;  /* 0x0000009b008e7308 */ /* 0x000ee60000000800 */
[----:B------:R-:W-:Y:S04]  /*84a0*/  FADD.FTZ R103, R116, R103 ;  /* 0x0000006774677221 */ /* 0x000fe80000010000 */
[----:B-1----:R-:W-:Y:S03]  /*84b0*/  FADD.FTZ R103, R119, R103 ;  /* 0x0000006777677221 */ /* 0x002fe60000010000 */
[----:B------:R-:W1:Y:S01]  /*84c0*/  MUFU.EX2 R140, R183 ;  /* 0x000000b7008c7308 */ /* 0x000e620000000800 */
[C---:B--2---:R-:W-:Y:S08]  /*84d0*/  HMMA.16816.F32 R20, R136.reuse, R104, R20 ;  /* 0x000000688814723c */ /* 0x044ff00000001814 */
        /* <DEDUP_REMOVED lines=27> */
[----:B------:R-:W-:Y:S01]  /*8690*/  HMMA.16816.F32 R96, R136, R106, R96 ;  /* 0x0000006a8860723c */ /* 0x000fe20000001860 */
[----:B------:R-:W2:Y:S06]  /*86a0*/  LDSM.16.MT88.4 R104, [R2+0x800] ;  /* 0x000800000268783b */ /* 0x000eac0000004200 */
[----:B---3--:R-:W-:Y:S02]  /*86b0*/  F2FP.PACK_AB R137, R142, R143 ;  /* 0x0000008f8e89723e */ /* 0x008fe400000000ff */
[----:B-1----:R-:W-:Y:S01]  /*86c0*/  F2FP.PACK_AB R139, R140, R141 ;  /* 0x0000008d8c8b723e */ /* 0x002fe200000000ff */
        /* <DEDUP_REMOVED lines=36> */
[----:B------:R-:W1:Y:S03]  /*8910*/  LDSM.16.MT88.4 R108, [R2+0x1000] ;  /* 0x00100000026c783b */ /* 0x000e660000004200 */
[----:B------:R-:W-:Y:S03]  /*8920*/  F2FP.PACK_AB R105, R147, R146 ;  /* 0x000000929369723e */ /* 0x000fe600000000ff */
[----:B------:R-:W-:Y:S02]  /*8930*/  F2FP.PACK_AB R106, R116, R117 ;  /* 0x00000075746a723e */ /* 0x000fe400000000ff */
[----:B------:R-:W2:Y:S01]  /*8940*/  LDSM.16.MT88.4 R112, [R102+0x1000] ;  /* 0x001000006670783b */ /* 0x000ea20000004200 */
[----:B------:R-:W3:Y:S02]  /*8950*/  MUFU.EX2 R116, R180 ;  /* 0x000000b400747308 */ /* 0x000ee40000000800 */
[----:B------:R-:W-:Y:S08]  /*8960*/  F2FP.PACK_AB R107, R145, R144 ;  /* 0x00000090916b723e */ /* 0x000ff000000000ff */
[----:B------:R-:W4:Y:S01]  /*8970*/  MUFU.EX2 R117, R181 ;  /* 0x000000b500757308 */ /* 0x000f220000000800 */
[C---:B---3--:R-:W-:Y:S01]  /*8980*/  FADD.FTZ R103, R116.reuse, R103 ;  /* 0x0000006774677221 */ /* 0x048fe20000010000 */
[----:B------:R-:W-:Y:S03]  /*8990*/  F2FP.PACK_AB R136, R116, R119 ;  /* 0x000000777488723e */ /* 0x000fe600000000ff */
[----:B------:R-:W-:Y:S01]  /*89a0*/  FADD.FTZ R103, R118, R103 ;  /* 0x0000006776677221 */ /* 0x000fe20000010000 */
[C---:B-1----:R-:W-:Y:S05]  /*89b0*/  HMMA.16816.F32 R4, R104.reuse, R108, R4 ;  /* 0x0000006c6804723c */ /* 0x042fea0000001804 */
[C---:B----4-:R-:W-:Y:S01]  /*89c0*/  FADD.FTZ R179, R117.reuse, R103 ;  /* 0x0000006775b37221 */ /* 0x050fe20000010000 */
[----:B------:R-:W-:Y:S02]  /*89d0*/  F2FP.PACK_AB R138, R117, R118 ;  /* 0x00000076758a723e */ /* 0x000fe400000000ff */
        /* <DEDUP_REMOVED lines=29> */
[C---:B-1----:R-:W-:Y:S07]  /*8bb0*/  HMMA.16816.F32 R84, R104.reuse, R108, R84 ;  /* 0x0000006c6854723c */ /* 0x042fee0000001854 */
[----:B------:R-:W-:Y:S01]  /*8bc0*/  FADD.FTZ R108, R128, R120 ;  /* 0x00000078806c7221 */ /* 0x000fe20000010000 */
[C---:B------:R-:W-:Y:S01]  /*8bd0*/  HMMA.16816.F32 R88, R104.reuse, R110, R88 ;  /* 0x0000006e6858723c */ /* 0x040fe20000001858 */
[----:B------:R-:W1:Y:S03]  /*8be0*/  LDSM.16.MT88.4 R128, [R2+0x1800] ;  /* 0x001800000280783b */ /* 0x000e660000004200 */
[----:B------:R-:W-:Y:S04]  /*8bf0*/  FADD.FTZ R108, R121, R108 ;  /* 0x0000006c796c7221 */ /* 0x000fe80000010000 */
[C---:B--2---:R-:W-:Y:S04]  /*8c00*/  HMMA.16816.F32 R92, R104.reuse, R112, R92 ;  /* 0x00000070685c723c */ /* 0x044fe8000000185c */
[----:B------:R-:W-:Y:S02]  /*8c10*/  FADD.FTZ R108, R122, R108 ;  /* 0x0000006c7a6c7221 */ /* 0x000fe40000010000 */
[----:B------:R-:W2:Y:S02]  /*8c20*/  LDSM.16.MT88.4 R120, [R102+0x1800] ;  /* 0x001800006678783b */ /* 0x000ea40000004200 */
[----:B------:R-:W-:Y:S04]  /*8c30*/  HMMA.16816.F32 R96, R104, R114, R96 ;  /* 0x000000726860723c */ /* 0x000fe80000001860 */
[----:B------:R-:W-:Y:S02]  /*8c40*/  FADD.FTZ R103, R124, R108 ;  /* 0x0000006c7c677221 */ /* 0x000fe40000010000 */
[----:B------:R-:W3:Y:S08]  /*8c50*/  LDSM.16.MT88.4 R108, [R0+0x1800] ;  /* 0x00180000006c783b */ /* 0x000ef00000004200 */
[----:B------:R-:W4:Y:S01]  /*8c60*/  LDSM.16.MT88.4 R104, [R3+0x1800] ;  /* 0x001800000368783b */ /* 0x000f220000004200 */
[C---:B-1----:R-:W-:Y:S07]  /*8c70*/  HMMA.16816.F32 R132, R136.reuse, R128, R4 ;  /* 0x000000808884723c */ /* 0x042fee0000001804 */
[----:B------:R-:W1:Y:S01]  /*8c80*/  LDSM.16.MT88.4 R4, [R2+0x3800] ;  /* 0x003800000204783b */ /* 0x000e620000004200 */
[C---:B------:R-:W-:Y:S07]  /*8c90*/  HMMA.16816.F32 R128, R136.reuse, R130, R8 ;  /* 0x000000828880723c */ /* 0x040fee0000001808 */
[----:B------:R-:W5:Y:S01]  /*8ca0*/  LDSM.16.MT88.4 R8, [R102+0x3800] ;  /* 0x003800006608783b */ /* 0x000f620000004200 */
[C---:B--2---:R-:W-:Y:S07]  /*8cb0*/  HMMA.16816.F32 R124, R136.reuse, R120, R12 ;  /* 0x00000078887c723c */ /* 0x044fee000000180c */
[----:B------:R-:W2:Y:S01]  /*8cc0*/  LDSM.16.MT88.4 R12, [R0+0x3800] ;  /* 0x00380000000c783b */ /* 0x000ea20000004200 */
[C---:B------:R-:W-:Y:S07]  /*8cd0*/  HMMA.16816.F32 R120, R136.reuse, R122, R16 ;  /* 0x0000007a8878723c */ /* 0x040fee0000001810 */
[----:B------:R-:W-:Y:S01]  /*8ce0*/  LDSM.16.MT88.4 R16, [R102+0x5800] ;  /* 0x005800006610783b */ /* 0x000fe20000004200 */
[C---:B---3--:R-:W-:Y:S07]  /*8cf0*/  HMMA.16816.F32 R116, R136.reuse, R108, R20 ;  /* 0x0000006c8874723c */ /* 0x048fee0000001814 */
[----:B------:R3:W-:Y:S01]  /*8d00*/  LDSM.16.MT88.4 R20, [R0+0x5800] ;  /* 0x005800000014783b */ /* 0x0007e20000004200 */
[C---:B------:R-:W-:Y:S08]  /*8d10*/  HMMA.16816.F32 R112, R136.reuse, R110, R24 ;  /* 0x0000006e8870723c */ /* 0x040ff00000001818 */
[C---:B----4-:R-:W-:Y:S08]  /*8d20*/  HMMA.16816.F32 R108, R136.reuse, R104, R28 ;  /* 0x00000068886c723c */ /* 0x050ff0000000181c */
[C---:B------:R-:W-:Y:S04]  /*8d30*/  HMMA.16816.F32 R104, R136.reuse, R106, R32 ;  /* 0x0000006a8868723c */ /* 0x040fe80000001820 */
[----:B---3--:R-:W-:Y:S04]  /*8d40*/  FADD.FTZ R0, R148, R103 ;  /* 0x0000006794007221 */ /* 0x008fe80000010000 */
[C---:B-1----:R-:W-:Y:S04]  /*8d50*/  HMMA.16816.F32 R36, R136.reuse, R4, R36 ;  /* 0x000000048824723c */ /* 0x042fe80000001824 */
[----:B------:R-:W-:Y:S04]  /*8d60*/  FADD.FTZ R0, R146, R0 ;  /* 0x0000000092007221 */ /* 0x000fe80000010000 */
[C---:B------:R-:W-:Y:S01]  /*8d70*/  HMMA.16816.F32 R40, R136.reuse, R6, R40 ;  /* 0x000000068828723c */ /* 0x040fe20000001828 */
[----:B------:R-:W1:Y:S03]  /*8d80*/  LDSM.16.MT88.4 R4, [R3+0x3800] ;  /* 0x003800000304783b */ /* 0x000e660000004200 */
[----:B------:R-:W-:Y:S04]  /*8d90*/  FADD.FTZ R0, R147, R0 ;  /* 0x0000000093007221 */ /* 0x000fe80000010000 */
[C---:B-----5:R-:W-:Y:S04]  /*8da0*/  HMMA.16816.F32 R44, R136.reuse, R8, R44 ;  /* 0x00000008882c723c */ /* 0x060fe8000000182c */
[----:B------:R-:W-:Y:S04]  /*8db0*/  FADD.FTZ R0, R144, R0 ;  /* 0x0000000090007221 */ /* 0x000fe80000010000 */
[C---:B------:R-:W-:Y:S01]  /*8dc0*/  HMMA.16816.F32 R48, R136.reuse, R10, R48 ;  /* 0x0000000a8830723c */ /* 0x040fe20000001830 */
[----:B------:R3:W4:Y:S03]  /*8dd0*/  LDSM.16.MT88.4 R8, [R2+0x5800] ;  /* 0x005800000208783b */ /* 0x0007260000004200 */
[----:B------:R-:W-:Y:S04]  /*8de0*/  FADD.FTZ R0, R145, R0 ;  /* 0x0000000091007221 */ /* 0x000fe80000010000 */
[C---:B--2---:R-:W-:Y:S04]  /*8df0*/  HMMA.16816.F32 R52, R136.reuse, R12, R52 ;  /* 0x0000000c8834723c */ /* 0x044fe80000001834 */
[----:B------:R-:W-:Y:S04]  /*8e00*/  FADD.FTZ R0, R143, R0 ;  /* 0x000000008f007221 */ /* 0x000fe80000010000 */
[C---:B------:R-:W-:Y:S01]  /*8e10*/  HMMA.16816.F32 R56, R136.reuse, R14, R56 ;  /* 0x0000000e8838723c */ /* 0x040fe20000001838 */
[----:B------:R-:W2:Y:S03]  /*8e20*/  LDSM.16.MT88.4 R12, [R3+0x5800] ;  /* 0x00580000030c783b */ /* 0x000ea60000004200 */
[----:B------:R-:W-:Y:S01]  /*8e30*/  FADD.FTZ R0, R142, R0 ;  /* 0x000000008e007221 */ /* 0x000fe20000010000 */
[----:B---3--:R-:W-:Y:S03]  /*8e40*/  IADD3 R2, R175, -0x2, RZ ;  /* 0xfffffffeaf027810 */ /* 0x008fe60007ffe0ff */
[C---:B-1----:R-:W-:Y:S03]  /*8e50*/  HMMA.16816.F32 R60, R136.reuse, R4, R60 ;  /* 0x00000004883c723c */ /* 0x042fe6000000183c */
[----:B------:R-:W-:Y:S01]  /*8e60*/  ISETP.GE.AND P0, PT, R2, R187, PT ;  /* 0x000000bb0200720c */ /* 0x000fe20003f06270 */
[----:B------:R-:W-:Y:S04]  /*8e70*/  FADD.FTZ R0, R141, R0 ;  /* 0x000000008d007221 */ /* 0x000fe80000010000 */
[C---:B------:R-:W-:Y:S04]  /*8e80*/  HMMA.16816.F32 R64, R136.reuse, R6, R64 ;  /* 0x000000068840723c */ /* 0x040fe80000001840 */
[----:B------:R-:W-:Y:S04]  /*8e90*/  FADD.FTZ R184, R140, R0 ;  /* 0x000000008cb87221 */ /* 0x000fe80000010000 */
[C---:B----4-:R-:W-:Y:S08]  /*8ea0*/  HMMA.16816.F32 R68, R136.reuse, R8, R68 ;  /* 0x000000088844723c */ /* 0x050ff00000001844 */
[C---:B------:R-:W-:Y:S08]  /*8eb0*/  HMMA.16816.F32 R72, R136.reuse, R10, R72 ;  /* 0x0000000a8848723c */ /* 0x040ff00000001848 */
[C---:B------:R-:W-:Y:S08]  /*8ec0*/  HMMA.16816.F32 R76, R136.reuse, R16, R76 ;  /* 0x00000010884c723c */ /* 0x040ff0000000184c */
[C---:B------:R-:W-:Y:S08]  /*8ed0*/  HMMA.16816.F32 R80, R136.reuse, R18, R80 ;  /* 0x000000128850723c */ /* 0x040ff00000001850 */
[C---:B------:R-:W-:Y:S08]  /*8ee0*/  HMMA.16816.F32 R84, R136.reuse, R20, R84 ;  /* 0x000000148854723c */ /* 0x040ff00000001854 */
[C---:B------:R-:W-:Y:S08]  /*8ef0*/  HMMA.16816.F32 R88, R136.reuse, R22, R88 ;  /* 0x000000168858723c */ /* 0x040ff00000001858 */
[C---:B--2---:R-:W-:Y:S08]  /*8f00*/  HMMA.16816.F32 R92, R136.reuse, R12, R92 ;  /* 0x0000000c885c723c */ /* 0x044ff0000000185c */
[----:B------:R-:W-:Y:S01]  /*8f10*/  HMMA.16816.F32 R96, R136, R14, R96 ;  /* 0x0000000e8860723c */ /* 0x000fe20000001860 */
[----:B------:R-:W-:Y:S07]  /*8f20*/  @!UPT UIADD3 URZ, URZ, URZ, URZ ;  /* 0x0000003f3f3ff290 */ /* 0x000fee000fffe03f */
[----:B------:R-:W-:-:S11]  /*8f30*/  @!P0 BRA `(.L_x_1578) ;  /* 0x000004f000008947 */ /* 0x000fd60003800000 */
[----:B------:R-:W-:Y:S01]  /*8f40*/  IMAD.MOV.U32 R212, RZ, RZ, c[0x0][0x2b8] ;  /* 0x0000ae00ffd47624 */ /* 0x000fe200078e00ff */
[----:B------:R-:W-:Y:S01]  /*8f50*/  SHF.R.S32.HI R7, RZ, 0x1f, R185 ;  /* 0x0000001fff077819 */ /* 0x000fe200000114b9 */
[----:B------:R-:W-:Y:S01]  /*8f60*/  IMAD R2, R175, 0x40, R192 ;  /* 0x00000040af027824 */ /* 0x000fe200078e02c0 */
[----:B------:R-:W-:Y:S01]  /*8f70*/  SHF.R.S32.HI R6, RZ, 0x1f, R177 ;  /* 0x0000001fff067819 */ /* 0x000fe200000114b1 */
[----:B------:R-:W-:Y:S01]  /*8f80*/  IMAD.MOV.U32 R173, RZ, RZ, RZ ;  /* 0x000000ffffad7224 */ /* 0x000fe200078e00ff */
[----:B------:R-:W-:Y:S01]  /*8f90*/  ISETP.NE.AND P1, PT, R212, 0x1, PT ;  /* 0x00000001d400780c */ /* 0x000fe20003f25270 */
[----:B------:R-:W-:Y:S01]  /*8fa0*/  IMAD.SHL.U32 R18, R186, 0x2, RZ ;  /* 0x00000002ba127824 */ /* 0x000fe200078e00ff */
[----:B------:R-:W-:Y:S01]  /*8fb0*/  IADD3 R2, R2, -0x80, R189 ;  /* 0xffffff8002027810 */ /* 0x000fe20007ffe0bd */
[----:B------:R-:W-:Y:S01]  /*8fc0*/  IMAD.SHL.U32 R17, R185, 0x2, RZ ;  /* 0x00000002b9117824 */ /* 0x000fe200078e00ff */
[----:B------:R-:W-:Y:S01]  /*8fd0*/  SHF.R.S32.HI R212, RZ, 0x1f, R186 ;  /* 0x0000001fffd47819 */ /* 0x000fe200000114ba */
[----:B------:R-:W-:Y:S01]  /*8fe0*/  IMAD.SHL.U32 R16, R177, 0x2, RZ ;  /* 0x00000002b1107824 */ /* 0x000fe200078e00ff */
[----:B------:R-:W-:Y:S01]  /*8ff0*/  SHF.L.U64.HI R14, R185, 0x1, R7 ;  /* 0x00000001b90e7819 */ /* 0x000fe20000010207 */
[----:B------:R-:W-:Y:S01]  /*9000*/  IMAD.MOV.U32 R0, RZ, RZ, R2 ;  /* 0x000000ffff007224 */ /* 0x000fe200078e0002 */
[----:B------:R-:W-:Y:S02]  /*9010*/  SHF.L.U64.HI R15, R186, 0x1, R212 ;  /* 0x00000001ba0f7819 */ /* 0x000fe400000102d4 */
[----:B------:R-:W-:Y:S03]  /*9020*/  SHF.L.U64.HI R13, R177, 0x1, R6 ;  /* 0x00000001b10d7819 */ /* 0x000fe60000010206 */
        /* <DEDUP_REMOVED lines=24> */
.L_x_1662:
[----:B------:R-:W-:-:S05]  /*91b0*/  BRA.DIV ~URZ, `(.L_x_1580) ;  /* 0x00005d327f007947 */ /* 0x000fca000b800000 */
[----:B------:R-:W3:Y:S01]  /*91c0*/  SHFL.IDX PT, R0, R12, RZ, 0x181f ;  /* 0x00181fff0c007589 */ /* 0x000ee200000e0000 */
[----:B------:R-:W-:Y:S02]  /*91d0*/  SEL R11, RZ, 0x10, P5 ;  /* 0x00000010ff0b7807 */ /* 0x000fe40002800000 */
[----:B------:R-:W-:Y:S02]  /*91e0*/  SEL R10, RZ, 0x10, P4 ;  /* 0x00000010ff0a7807 */ /* 0x000fe40002000000 */
[C---:B---3--:R-:W-:Y:S02]  /*91f0*/  IADD3 R2, P0, R0.reuse, R16, RZ ;  /* 0x0000001000027210 */ /* 0x048fe40007f1e0ff */
[----:B------:R-:W-:Y:S03]  /*9200*/  IADD3 R8, P1, R0, R17, RZ ;  /* 0x0000001100087210 */ /* 0x000fe60007f3e0ff */
[----:B--2---:R-:W-:Y:S01]  /*9210*/  IMAD.X R3, R4, 0x1, R13, P0 ;  /* 0x0000000104037824 */ /* 0x004fe200000e060d */
[----:B------:R-:W-:Y:S01]  /*9220*/  IADD3 R6, P0, R0, R18, RZ ;  /* 0x0000001200067210 */ /* 0x000fe20007f1e0ff */
[----:B------:R-:W-:Y:S02]  /*9230*/  IMAD R0, R176, 0x6000, R205 ;  /* 0x00006000b0007824 */ /* 0x000fe400078e02cd */
[C---:B------:R-:W-:Y:S02]  /*9240*/  IMAD.X R9, R4.reuse, 0x1, R14, P1 ;  /* 0x0000000104097824 */ /* 0x040fe400008e060e */
[----:B------:R-:W-:Y:S01]  /*9250*/  IMAD.X R7, R4, 0x1, R15, P0 ;  /* 0x0000000104077824 */ /* 0x000fe200000e060f */
[----:B------:R-:W-:Y:S01]  /*9260*/  @!PT LDS RZ, [RZ] ;  /* 0x00000000fffff984 */ /* 0x000fe20000000800 */
[----:B------:R-:W-:Y:S01]  /*9270*/  @!PT LDS RZ, [RZ] ;  /* 0x00000000fffff984 */ /* 0x000fe20000000800 */
[----:B------:R2:W-:Y:S04]  /*9280*/  LDGSTS.E.BYPASS.LTC128B.128 [R0], [R2.64], !P5 ;  /* 0x0000000002007fae */ /* 0x0005e8000e901d46 */
[----:B------:R3:W-:Y:S04]  /*9290*/  LDGSTS.E.BYPASS.LTC128B.128 [R0+0x2000], [R8.64], !P4 ;  /* 0x0200000008007fae */ /* 0x0007e8000e101d46 */
[----:B------:R4:W1:Y:S04]  /*92a0*/  SHFL.IDX PT, R4, R5, 0x1, 0x181f ;  /* 0x00381f0005047f89 */ /* 0x00086800000e0000 */
[----:B------:R3:W-:Y:S04]  /*92b0*/  LDGSTS.E.BYPASS.LTC128B.128 [R0+0x4000], [R6.64], !P6 ;  /* 0x0400000006007fae */ /* 0x0007e8000f101d46 */
[----:B--2---:R3:W2:Y:S01]  /*92c0*/  SHFL.IDX PT, R2, R12, 0x1, 0x181f ;  /* 0x00381f000c027f89 */ /* 0x0046a200000e0000 */
[----:B-1--4-:R-:W-:Y:S03]  /*92d0*/  SEL R5, RZ, 0x10, P6 ;  /* 0x00000010ff057807 */ /* 0x012fe60003000000 */
.L_x_1663:
[----:B------:R-:W-:Y:S02]  /*92e0*/  IADD3 R3, -R11, 0x10, RZ ;  /* 0x000000100b037810 */ /* 0x000fe40007ffe1ff */
[----:B---3--:R-:W-:Y:S02]  /*92f0*/  IADD3 R6, -R10, 0x10, RZ ;  /* 0x000000100a067810 */ /* 0x008fe40007ffe1ff */
[----:B------:R-:W-:Y:S02]  /*9300*/  LOP3.LUT R3, R3, 0xf, RZ, 0xc0, !PT ;  /* 0x0000000f03037812 */ /* 0x000fe400078ec0ff */
[----:B------:R-:W-:Y:S02]  /*9310*/  IADD3 R7, -R5, 0x10, RZ ;  /* 0x0000001005077810 */ /* 0x000fe40007ffe1ff */
[----:B--2---:R-:W-:Y:S02]  /*9320*/  IADD3 R8, P1, P0, R3, R2, R16 ;  /* 0x0000000203087210 */ /* 0x004fe4000783e010 */
[----:B------:R-:W-:Y:S02]  /*9330*/  LOP3.LUT R3, R6, 0xf, RZ, 0xc0, !PT ;  /* 0x0000000f06037812 */ /* 0x000fe400078ec0ff */
[----:B------:R-:W-:Y:S02]  /*9340*/  IADD3.X R9, RZ, R4, R13, P1, P0 ;  /* 0x00000004ff097210 */ /* 0x000fe40000fe040d */
[----:B------:R-:W-:Y:S02]  /*9350*/  IADD3 R6, P1, P0, R3, R2, R17 ;  /* 0x0000000203067210 */ /* 0x000fe4000783e011 */
[----:B------:R-:W-:Y:S02]  /*9360*/  LOP3.LUT R3, R7, 0xf, RZ, 0xc0, !PT ;  /* 0x0000000f07037812 */ /* 0x000fe400078ec0ff */
[----:B------:R-:W-:Y:S02]  /*9370*/  IADD3.X R7, RZ, R4, R14, P1, P0 ;  /* 0x00000004ff077210 */ /* 0x000fe40000fe040e */
[----:B------:R-:W-:Y:S04]  /*9380*/  IADD3 R2, P1, P0, R3, R2, R18 ;  /* 0x0000000203027210 */ /* 0x000fe8000783e012 */
[----:B------:R-:W-:Y:S02]  /*9390*/  IADD3.X R3, RZ, R4, R15, P1, P0 ;  /* 0x00000004ff037210 */ /* 0x000fe40000fe040f */
[----:B------:R-:W-:Y:S02]  /*93a0*/  ISETP.NE.U32.AND P0, PT, R11, RZ, PT ;  /* 0x000000ff0b00720c */ /* 0x000fe40003f05070 */
[----:B------:R-:W-:Y:S11]  /*93b0*/  ISETP.NE.U32.AND P1, PT, R10, RZ, PT ;  /* 0x000000ff0a00720c */ /* 0x000ff60003f25070 */
[----:B------:R-:W-:Y:S01]  /*93c0*/  @!PT LDS RZ, [RZ] ;  /* 0x00000000fffff984 */ /* 0x000fe20000000800 */
[----:B------:R-:W-:Y:S01]  /*93d0*/  @!PT LDS RZ, [RZ] ;  /* 0x00000000fffff984 */ /* 0x000fe20000000800 */
[----:B------:R-:W-:Y:S01]  /*93e0*/  @!PT LDS RZ, [RZ] ;  /* 0x00000000fffff984 */ /* 0x000fe20000000800 */
[----:B------:R1:W-:Y:S01]  /*93f0*/  LDGSTS.E.BYPASS.LTC128B.128.ZFILL [R0+0x1000], [R8.64], P0 ;  /* 0x0100000008007fae */ /* 0x0003e20008141d46 */
[----:B------:R-:W-:Y:S03]  /*9400*/  ISETP.NE.U32.AND P0, PT, R5, RZ, PT ;  /* 0x000000ff0500720c */ /* 0x000fe60003f05070 */
[----:B------:R1:W-:Y:S10]  /*9410*/  LDGSTS.E.BYPASS.LTC128B.128.ZFILL [R0+0x3000], [R6.64], P1 ;  /* 0x0300000006007fae */ /* 0x0003f40008941d46 */
[----:B------:R1:W-:Y:S02]  /*9420*/  LDGSTS.E.BYPASS.LTC128B.128.ZFILL [R0+0x5000], [R2.64], P0 ;  /* 0x0500000002007fae */ /* 0x0003e40008141d46 */
.L_x_1578:
[----:B------:R-:W-:Y:S05]  /*9430*/  BSYNC B0 ;  /* 0x0000000000007941 */ /* 0x000fea0003800000 */
.L_x_1577:
[----:B------:R-:W-:Y:S01]  /*9440*/  ISETP.GE.AND P0, PT, R187, R175, PT ;  /* 0x000000afbb00720c */ /* 0x000fe20003f06270 */
[----:B------:R-:W0:Y:S01]  /*9450*/  LDGDEPBAR ;  /* 0x00000000000079af */ /* 0x000e220000000000 */
[----:B-1----:R-:W-:Y:S01]  /*9460*/  IADD3 R3, R175, -0x1, RZ ;  /* 0xffffffffaf037810 */ /* 0x002fe20007ffe0ff */
[----:B------:R-:W-:Y:S01]  /*9470*/  IMAD.MOV.U32 R102, RZ, RZ, R100 ;  /* 0x000000ffff667224 */ /* 0x000fe200078e0064 */
[C---:B------:R-:W-:Y:S01]  /*9480*/  ISETP.GE.AND P1, PT, R161.reuse, 0x1, PT ;  /* 0x00000001a100780c */ /* 0x040fe20003f26270 */
[----:B------:R-:W-:Y:S01]  /*9490*/  IMAD.MOV.U32 R0, RZ, RZ, R101 ;  /* 0x000000ffff007224 */ /* 0x000fe200078e0065 */
[----:B------:R-:W-:Y:S01]  /*94a0*/  IADD3 R2, R161, 0x1, RZ ;  /* 0x00000001a1027810 */ /* 0x000fe20007ffe0ff */
[----:B------:R-:W-:Y:S03]  /*94b0*/  IMAD.MOV.U32 R175, RZ, RZ, R3 ;  /* 0x000000ffffaf7224 */ /* 0x000fe600078e0003 */
[----:B------:R-:W-:Y:S03]  /*94c0*/  SEL R161, R2, RZ, !P1 ;  /* 0x000000ff02a17207 */ /* 0x000fe60004800000 */
[----:B------:R-:W-:-:S05]  /*94d0*/  @!P0 BRA `(.L_x_1581) ;  /* 0xffffcd8000008947 */ /* 0x000fca000383ffff */
.L_x_1571:
[----:B------:R-:W-:Y:S05]  /*94e0*/  BRA.DIV ~URZ, `(.L_x_1582) ;  /* 0x00005c227f007947 */ /* 0x000fea000b800000 */
[----:B------:R2:W3:Y:S02]  /*94f0*/  SHFL.BFLY PT, R0, R179, 0x2, 0x1f ;  /* 0x0c401f00b3007f89 */ /* 0x0004e400000e0000 */
.L_x_1664:
[----:B---3--:R-:W-:Y:S01]  /*9500*/  FADD.FTZ R0, R0, R179 ;  /* 0x000000b300007221 */ /* 0x008fe20000010000 */
[----:B------:R-:W-:Y:S05]  /*9510*/  BRA.DIV ~URZ, `(.L_x_1583) ;  /* 0x00005c527f007947 */ /* 0x000fea000b800000 */
[----:B-1----:R-:W1:Y:S04]  /*9520*/  SHFL.BFLY PT, R2, R184, 0x2, 0x1f ;  /* 0x0c401f00b8027f89 */ /* 0x002e6800000e0000 */
[----:B------:R-:W3:Y:S01]  /*9530*/  SHFL.BFLY PT, R5, R0, 0x1, 0x1f ;  /* 0x0c201f0000057f89 */ /* 0x000ee200000e0000 */
[----:B-1----:R-:W-:-:S02]  /*9540*/  FADD.FTZ R4, R2, R184 ;  /* 0x000000b802047221 */ /* 0x002fc40000010000 */
[----:B---3--:R-:W-:-:S03]  /*9550*/  FADD.FTZ R0, R0, R5 ;  /* 0x0000000500007221 */ /* 0x008fc60000010000 */
[----:B------:R1:W3:Y:S04]  /*9560*/  SHFL.BFLY PT, R3, R4, 0x1, 0x1f ;  /* 0x0c201f0004037f89 */ /* 0x0002e800000e0000 */
.L_x_1665:
[----:B------:R-:W-:Y:S01]  /*9570*/  FSETP.NE.FTZ.AND P1, PT, R0, RZ, PT ;  /* 0x000000ff0000720b */ /* 0x000fe20003f35000 */
[----:B---3--:R-:W-:Y:S01]  /*9580*/  FADD.FTZ R3, R3, R4 ;  /* 0x0000000403037221 */ /* 0x008fe20000010000 */
[----:B------:R-:W-:Y:S02]  /*9590*/  MOV R2, RZ ;  /* 0x000000ff00027202 */ /* 0x000fe40000000f00 */
[----:B------:R-:W-:Y:S02]  /*95a0*/  MOV R23, 0xff800000 ;  /* 0xff80000000177802 */ /* 0x000fe40000000f00 */
[----:B------:R-:W-:Y:S02]  /*95b0*/  FSETP.NE.FTZ.AND P0, PT, R3, RZ, PT ;  /* 0x000000ff0300720b */ /* 0x000fe40003f15000 */
[----:B------:R-:W-:-:S05]  /*95c0*/  MOV R22, 0xff800000 ;  /* 0xff80000000167802 */ /* 0x000fca0000000f00 */
[----:B------:R-:W3:Y:S01]  /*95d0*/  @P1 MUFU.RCP R2, R0 ;  /* 0x0000000000021308 */ /* 0x000ee20000001000 */
[----:B-1----:R-:W-:-:S05]  /*95e0*/  @P1 MOV R4, 0x3f317218 ;  /* 0x3f31721800041802 */ /* 0x002fca0000000f00 */
[----:B------:R-:W-:Y:S02]  /*95f0*/  @P1 FMUL.FTZ R4, R4, c[0x0][0x2d0] ;  /* 0x0000b40004041a20 */ /* 0x000fe40000410000 */
[----:B------:R1:W4:Y:S01]  /*9600*/  @P1 MUFU.LG2 R5, R0 ;  /* 0x0000000000051308 */ /* 0x0003220000000c00 */
[C---:B---3--:R-:W-:Y:S02]  /*9610*/  FMUL.FTZ R102, R2.reuse, R112 ;  /* 0x0000007002667220 */ /* 0x048fe40000410000 */
[C---:B------:R-:W-:Y:S02]  /*9620*/  FMUL.FTZ R103, R2.reuse, R113 ;  /* 0x0000007102677220 */ /* 0x040fe40000410000 */
[C---:B------:R-:W-:Y:S02]  /*9630*/  FMUL.FTZ R112, R2.reuse, R68 ;  /* 0x0000004402707220 */ /* 0x040fe40000410000 */
[C---:B------:R-:W-:Y:S01]  /*9640*/  FMUL.FTZ R113, R2.reuse, R69 ;  /* 0x0000004502717220 */ /* 0x040fe20000410000 */
[----:B-1----:R-:W-:Y:S01]  /*9650*/  MOV R0, RZ ;  /* 0x000000ff00007202 */ /* 0x002fe20000000f00 */
[----:B------:R-:W-:-:S02]  /*9660*/  FMUL.FTZ R68, R2, R72 ;  /* 0x0000004802447220 */ /* 0x000fc40000410000 */
[C---:B------:R-:W-:Y:S02]  /*9670*/  FMUL.FTZ R69, R2.reuse, R73 ;  /* 0x0000004902457220 */ /* 0x040fe40000410000 */
[C---:B------:R-:W-:Y:S01]  /*9680*/  FMUL.FTZ R72, R2.reuse, R76 ;  /* 0x0000004c02487220 */ /* 0x040fe20000410000 */
[----:B------:R-:W1:Y:S01]  /*9690*/  @P0 MUFU.RCP R0, R3 ;  /* 0x0000000300000308 */ /* 0x000e620000001000 */
        /* <DEDUP_REMOVED lines=41> */
[----:B------:R3:W5:Y:S01]  /*9930*/  @P0 MUFU.LG2 R2, R3 ;  /* 0x0000000300020308 */ /* 0x0007620000000c00 */
[----:B----4-:R-:W-:Y:S02]  /*9940*/  @P1 FMUL.FTZ R5, R5, 0.69314718246459960938 ;  /* 0x3f31721805051820 */ /* 0x010fe40000410000 */
[----:B-1----:R-:W-:Y:S02]  /*9950*/  FMUL.FTZ R124, R0, R38 ;  /* 0x00000026007c7220 */ /* 0x002fe40000410000 */
[----:B------:R-:W-:Y:S01]  /*9960*/  @P1 FFMA.FTZ R23, R4, R101, R5 ;  /* 0x0000006504171223 */ /* 0x000fe20000010005 */
[----:B------:R-:W-:Y:S01]  /*9970*/  MOV R4, 0x1 ;  /* 0x0000000100047802 */ /* 0x000fe20000000f00 */
[C---:B------:R-:W-:Y:S02]  /*9980*/  FMUL.FTZ R125, R0.reuse, R39 ;  /* 0x00000027007d7220 */ /* 0x040fe40000410000 */
[----:B------:R-:W-:-:S02]  /*9990*/  FMUL.FTZ R84, R0, R130 ;  /* 0x0000008200547220 */ /* 0x000fc40000410000 */
[C---:B------:R-:W-:Y:S02]  /*99a0*/  FMUL.FTZ R85, R0.reuse, R131 ;  /* 0x0000008300557220 */ /* 0x040fe40000410000 */
[C---:B------:R-:W-:Y:S02]  /*99b0*/  FMUL.FTZ R38, R0.reuse, R46 ;  /* 0x0000002e00267220 */ /* 0x040fe40000410000 */
[----:B------:R-:W-:Y:S01]  /*99c0*/  FMUL.FTZ R39, R0, R47 ;  /* 0x0000002f00277220 */ /* 0x000fe20000410000 */
[----:B---3--:R-:W-:Y:S01]  /*99d0*/  @P0 MOV R3, 0x3f317218 ;  /* 0x3f31721800030802 */ /* 0x008fe20000000f00 */
[----:B-----5:R-:W-:Y:S02]  /*99e0*/  @P0 FMUL.FTZ R2, R2, 0.69314718246459960938 ;  /* 0x3f31721802020820 */ /* 0x020fe40000410000 */
        /* <DEDUP_REMOVED lines=43> */
[----:B------:R-:W-:Y:S01]  /*9ca0*/  PRMT R0, R4, 0x7610, R0 ;  /* 0x0000761004007816 */ /* 0x000fe20000000000 */
[----:B------:R-:W-:-:S02]  /*9cb0*/  @P0 FFMA.FTZ R22, R3, R100, R2 ;  /* 0x0000006403160223 */ /* 0x000fc40000010002 */
.L_x_1545:
[----:B------:R-:W-:Y:S01]  /*9cc0*/  LOP3.LUT P0, RZ, R172, 0xff, RZ, 0xc0, !PT ;  /* 0x000000ffacff7812 */ /* 0x000fe2000780c0ff */
[----:B------:R-:W-:-:S12]  /*9cd0*/  BSSY B0, `(.L_x_1584) ;  /* 0x000000f000007945 */ /* 0x000fd80003800000 */
        /* <DEDUP_REMOVED lines=14> */
.L_x_1585:
[----:B------:R-:W-:Y:S05]  /*9dc0*/  BSYNC B0 ;  /* 0x0000000000007941 */ /* 0x000fea0003800000 */
.L_x_1584:
[----:B------:R-:W-:Y:S01]  /*9dd0*/  PRMT R0, R0, 0x9910, RZ ;  /* 0x0000991000007816 */ /* 0x000fe200000000ff */
[----:B------:R-:W-:Y:S01]  /*9de0*/  BSSY B1, `(.L_x_1586) ;  /* 0x0000336000017945 */ /* 0x000fe20003800000 */
[----:B------:R-:W-:Y:S02]  /*9df0*/  IMAD.MOV.U32 R82, RZ, RZ, R200 ;  /* 0x000000ffff527224 */ /* 0x000fe400078e00c8 */
[----:B------:R-:W-:-:S13]  /*9e00*/  ISETP.NE.AND P0, PT, R0, RZ, PT ;  /* 0x000000ff0000720c */ /* 0x000fda0003f05270 */
[----:B------:R-:W-:Y:S05]  /*9e10*/  @!P0 BRA `(.L_x_1587) ;  /* 0x000026b000008947 */ /* 0x000fea0003800000 */
[----:B------:R-:W-:Y:S01]  /*9e20*/  WARPSYNC 0xffffffff ;  /* 0xffffffff00007948 */ /* 0x000fe20003800000 */
[----:B------:R-:W-:Y:S01]  /*9e30*/  BAR.SYNC.DEFER_BLOCKING 0x1, 0x100 ;  /* 0x0044000000007b1d */ /* 0x000fe20000010000 */
[----:B------:R-:W-:Y:S01]  /*9e40*/  F2FP.PACK_AB R0, R133, R132 ;  /* 0x000000848500723e */ /* 0x000fe200000000ff */
[----:B------:R-:W-:Y:S01]  /*9e50*/  IMAD.MOV.U32 R14, RZ, RZ, c[0x0][0x388] ;  /* 0x0000e200ff0e7624 */ /* 0x000fe200078e00ff */
        /* <DEDUP_REMOVED lines=10> */
[----:B-1----:R-:W-:-:S02]  /*9f00*/  F2FP.PACK_AB R0, R85, R84 ;  /* 0x000000545500723e */ /* 0x002fc400000000ff */
[----:B---3--:R-:W-:-:S03]  /*9f10*/  F2FP.PACK_AB R2, R29, R28 ;  /* 0x0000001c1d02723e */ /* 0x008fc600000000ff */
[----:B------:R1:W-:Y:S01]  /*9f20*/  STS [R222+0x400], R0 ;  /* 0x00040000de007388 */ /* 0x0003e20000000800 */
[----:B----4-:R-:W-:-:S03]  /*9f30*/  F2FP.PACK_AB R3, R127, R126 ;  /* 0x0000007e7f03723e */ /* 0x010fc600000000ff */
[----:B------:R3:W-:Y:S04]  /*9f40*/  STS [R224], R2 ;  /* 0x00000002e0007388 */ /* 0x0007e80000000800 */
[----:B------:R4:W-:Y:S01]  /*9f50*/  STS [R224+0x400], R3 ;  /* 0x00040003e0007388 */ /* 0x0009e20000000800 */
[----:B-1----:R-:W-:Y:S02]  /*9f60*/  F2FP.PACK_AB R0, R33, R32 ;  /* 0x000000202100723e */ /* 0x002fe400000000ff */
[----:B---3--:R-:W-:-:S03]  /*9f70*/  F2FP.PACK_AB R2, R123, R122 ;  /* 0x0000007a7b02723e */ /* 0x008fc600000000ff */
[----:B------:R1:W-:Y:S01]  /*9f80*/  STS [R223], R0 ;  /* 0x00000000df007388 */ /* 0x0003e20000000800 */
[----:B----4-:R-:W-:-:S03]  /*9f90*/  F2FP.PACK_AB R3, R35, R34 ;  /* 0x000000222303723e */ /* 0x010fc600000000ff */
[----:B------:R3:W-:Y:S04]  /*9fa0*/  STS [R223+0x400], R2 ;  /* 0x00040002df007388 */ /* 0x0007e80000000800 */
[----:B------:R4:W-:Y:S01]  /*9fb0*/  STS [R251], R3 ;  /* 0x00000003fb007388 */ /* 0x0009e20000000800 */
[----:B-1----:R-:W-:Y:S02]  /*9fc0*/  F2FP.PACK_AB R0, R89, R88 ;  /* 0x000000585900723e */ /* 0x002fe400000000ff */
        /* <DEDUP_REMOVED lines=15> */
[----:B------:R3:W-:Y:S04]  /*a0c0*/  STS [R221+0x4000], R2 ;  /* 0x00400002dd007388 */ /* 0x0007e80000000800 */
[----:B------:R4:W-:Y:S01]  /*a0d0*/  STS [R221+0x4400], R3 ;  /* 0x00440003dd007388 */ /* 0x0009e20000000800 */
        /* <DEDUP_REMOVED lines=23> */
[----:B------:R4:W-:Y:S04]  /*a250*/  STS [R250+0x4400], R4 ;  /* 0x00440004fa007388 */ /* 0x0009e80000000800 */
[----:B------:R2:W-:Y:S01]  /*a260*/  STS [R248+0x4000], R2 ;  /* 0x00400002f8007388 */ /* 0x0005e20000000800 */
[----:B-1----:R-:W-:Y:S02]  /*a270*/  F2FP.PACK_AB R0, R67, R66 ;  /* 0x000000424300723e */ /* 0x002fe400000000ff */
[----:B---3--:R-:W-:-:S03]  /*a280*/  F2FP.PACK_AB R3, R51, R50 ;  /* 0x000000323303723e */ /* 0x008fc600000000ff */
[----:B------:R1:W-:Y:S01]  /*a290*/  STS [R248+0x4400], R0 ;  /* 0x00440000f8007388 */ /* 0x0003e20000000800 */
[----:B----4-:R-:W-:-:S03]  /*a2a0*/  F2FP.PACK_AB R4, R113, R112 ;  /* 0x000000707104723e */ /* 0x010fc600000000ff */
[----:B------:R3:W-:Y:S01]  /*a2b0*/  STS [R221+0x8400], R3 ;  /* 0x00840003dd007388 */ /* 0x0007e20000000800 */
[----:B--2---:R-:W-:-:S03]  /*a2c0*/  F2FP.PACK_AB R2, R69, R68 ;  /* 0x000000444502723e */ /* 0x004fc600000000ff */
[----:B------:R2:W-:Y:S04]  /*a2d0*/  STS [R221+0x8000], R4 ;  /* 0x00800004dd007388 */ /* 0x0005e80000000800 */
[----:B------:R4:W-:Y:S01]  /*a2e0*/  STS [R222+0x8000], R2 ;  /* 0x00800002de007388 */ /* 0x0009e20000000800 */
[----:B-1----:R-:W-:Y:S02]  /*a2f0*/  F2FP.PACK_AB R0, R59, R58 ;  /* 0x0000003a3b00723e */ /* 0x002fe400000000ff */
[----:B---3--:R-:W-:-:S03]  /*a300*/  F2FP.PACK_AB R3, R63, R62 ;  /* 0x0000003e3f03723e */ /* 0x008fc600000000ff */
[----:B------:R1:W-:Y:S01]  /*a310*/  STS [R222+0x8400], R0 ;  /* 0x00840000de007388 */ /* 0x0003e20000000800 */
[----:B--2---:R-:W-:-:S03]  /*a320*/  F2FP.PACK_AB R4, R73, R72 ;  /* 0x000000484904723e */ /* 0x004fc600000000ff */
        /* <DEDUP_REMOVED lines=9> */
[----:B------:R2:W-:Y:S01]  /*a3c0*/  STS [R251+0x8400], R4 ;  /* 0x00840004fb007388 */ /* 0x0005e20000000800 */
[----:B-1----:R-:W-:-:S05]  /*a3d0*/  F2FP.PACK_AB R0, R121, R120 ;  /* 0x000000787900723e */ /* 0x002fca00000000ff */
[----:B------:R1:W-:Y:S01]  /*a3e0*/  STS [R251+0x8000], R0 ;  /* 0x00800000fb007388 */ /* 0x0003e20000000800 */
[----:B--2---:R-:W-:-:S03]  /*a3f0*/  @P2 IADD3 R4, P0, R209, c[0x0][0x508], RZ ;  /* 0x00014200d1042a10 */ /* 0x004fc60007f1e0ff */
[----:B------:R2:W-:Y:S01]  /*a400*/  STS [R249+0x8000], R3 ;  /* 0x00800003f9007388 */ /* 0x0005e20000000800 */
[----:B------:R-:W-:-:S03]  /*a410*/  @P2 IADD3.X R5, R210, c[0x0][0x50c], RZ, P0, !PT ;  /* 0x00014300d2052a10 */ /* 0x000fc600007fe4ff */
[----:B------:R3:W-:Y:S01]  /*a420*/  STS [R249+0x8400], R2 ;  /* 0x00840002f9007388 */ /* 0x0007e20000000800 */
[----:B-1----:R-:W-:Y:S02]  /*a430*/  F2FP.PACK_AB R0, R81, R80 ;  /* 0x000000505100723e */ /* 0x002fe400000000ff */
[----:B--2---:R-:W-:-:S03]  /*a440*/  F2FP.PACK_AB R3, R43, R42 ;  /* 0x0000002a2b03723e */ /* 0x004fc600000000ff */
[----:B------:R1:W-:Y:S01]  /*a450*/  STS [R250+0x8000], R0 ;  /* 0x00800000fa007388 */ /* 0x0003e20000000800 */
[----:B---3--:R-:W-:-:S05]  /*a460*/  F2FP.PACK_AB R2, R55, R54 ;  /* 0x000000363702723e */ /* 0x008fca00000000ff */
        /* <DEDUP_REMOVED lines=17> */
.L_x_1588:
[----:B--2---:R-:W2:Y:S01]  /*a580*/  LDL R3, [R1+0xc] ;  /* 0x00000c0001037983 */ /* 0x004ea20000100800 */
[----:B------:R-:W-:Y:S01]  /*a590*/  IMAD.MOV.U32 R2, RZ, RZ, 0x368 ;  /* 0x00000368ff027424 */ /* 0x000fe200078e00ff */
[----:B------:R-:W-:-:S02]  /*a5a0*/  ISETP.GT.AND P2, PT, R5, 0x1, PT ;  /* 0x000000010500780c */ /* 0x000fc40003f44270 */
[----:B------:R-:W3:Y:S01]  /*a5b0*/  LDL R31, [R1+0x8] ;  /* 0x00000800011f7983 */ /* 0x000ee20000100800 */
[----:B------:R-:W-:Y:S02]  /*a5c0*/  ISETP.NE.U32.AND P0, PT, RZ, c[0x0][0x500], PT ;  /* 0x00014000ff007a0c */ /* 0x000fe40003f05070 */
[----:B------:R-:W-:Y:S02]  /*a5d0*/  SEL R2, R2, 0x328, P2 ;  /* 0x0000032802027807 */ /* 0x000fe40001000000 */
[----:B------:R-:W-:Y:S02]  /*a5e0*/  ISETP.NE.AND.EX P0, PT, RZ, c[0x0][0x504], PT, P0 ;  /* 0x00014100ff007a0c */ /* 0x000fe40003f05300 */
[----:B------:R1:W4:Y:S02]  /*a5f0*/  LDC.64 R4, c[0x0][R2+0x170] ;  /* 0x00005c0002047b82 */ /* 0x0003240000000a00 */
[----:B------:R-:W-:-:S06]  /*a600*/  SEL R8, R207, RZ, !P0 ;  /* 0x000000ffcf087207 */ /* 0x000fcc0004000000 */
[----:B------:R1:W4:Y:S08]  /*a610*/  LDC.64 R16, c[0x0][R2+0x168] ;  /* 0x00005a0002107b82 */ /* 0x0003300000000a00 */
[----:B------:R1:W2:Y:S08]  /*a620*/  LDC.64 R18, c[0x0][R2+0x178] ;  /* 0x00005e0002127b82 */ /* 0x0002b00000000a00 */
[----:B------:R1:W2:Y:S01]  /*a630*/  LDC.64 R20, c[0x0][R2+0x160] ;  /* 0x0000580002147b82 */ /* 0x0002a20000000a00 */
[----:B------:R-:W-:Y:S01]  /*a640*/  LOP3.LUT R9, R202, 0xffff, RZ, 0xc0, !PT ;  /* 0x0000ffffca097812 */ /* 0x000fe200078ec0ff */
[----:B-1----:R-:W-:-:S05]  /*a650*/  IMAD.MOV.U32 R2, RZ, RZ, c[0x0][0x4e8] ;  /* 0x00013a00ff027624 */ /* 0x002fca00078e00ff */
[----:B------:R-:W-:Y:S01]  /*a660*/  ISETP.NE.AND P3, PT, R2, 0x1, PT ;  /* 0x000000010200780c */ /* 0x000fe20003f65270 */
[----:B----4-:R-:W-:Y:S02]  /*a670*/  IMAD R2, R5, R8, RZ ;  /* 0x0000000805027224 */ /* 0x010fe400078e02ff */
[----:B------:R-:W-:-:S04]  /*a680*/  IMAD.WIDE.U32 R6, R16, R9, RZ ;  /* 0x0000000910067225 */ /* 0x000fc800078e00ff */
        /* <DEDUP_REMOVED lines=53> */
[----:B------:R-:W-:Y:S01]  /*a9e0*/  IMAD R11, R11, c[0x0][0x3a0], RZ ;  /* 0x0000e8000b0b7a24 */ /* 0x000fe200078e02ff */
[----:B-1----:R-:W-:Y:S01]  /*a9f0*/  LEA R4, R201, R189, 0x7 ;  /* 0x000000bdc9047211 */ /* 0x002fe200078e38ff */
[C---:B------:R-:W-:Y:S01]  /*aa00*/  IMAD.WIDE.U32 R2, R0.reuse, c[0x0][0x3a0], RZ ;  /* 0x0000e80000027a25 */ /* 0x040fe200078e00ff */
[----:B------:R-:W-:Y:S01]  /*aa10*/  SHF.R.S32.HI R5, RZ, 0x1f, R8 ;  /* 0x0000001fff057819 */ /* 0x000fe20000011408 */
[----:B------:R1:W2:Y:S02]  /*aa20*/  LDS.128 R24, [R188+0x80] ;  /* 0x00008000bc187984 */ /* 0x0002a40000000c00 */
[----:B------:R-:W-:-:S02]  /*aa30*/  IMAD R0, R0, c[0x0][0x3a4], R11 ;  /* 0x0000e90000007a24 */ /* 0x000fc400078e020b */
[----:B------:R-:W-:Y:S01]  /*aa40*/  @P3 IMAD.HI.U32 R6, R4, c[0x0][0x4ec], RZ ;  /* 0x00013b0004063a27 */ /* 0x000fe200078e00ff */
[----:B------:R1:W3:Y:S02]  /*aa50*/  LDS.128 R40, [R188+0x1080] ;  /* 0x00108000bc287984 */ /* 0x0002e40000000c00 */
[----:B------:R-:W-:Y:S01]  /*aa60*/  IADD3 R3, R3, R0, RZ ;  /* 0x0000000003037210 */ /* 0x000fe20007ffe0ff */
[----:B------:R-:W-:Y:S01]  /*aa70*/  IMAD R5, R5, c[0x0][0x3f0], RZ ;  /* 0x0000fc0005057a24 */ /* 0x000fe200078e02ff */
[----:B------:R1:W4:Y:S01]  /*aa80*/  LDS.128 R52, [R188+0x2080] ;  /* 0x00208000bc347984 */ /* 0x0003220000000c00 */
[----:B------:R-:W-:Y:S02]  /*aa90*/  MOV R0, R4 ;  /* 0x0000000400007202 */ /* 0x000fe40000000f00 */
[----:B------:R-:W-:Y:S01]  /*aaa0*/  IMAD.WIDE.U32 R2, R9, c[0x0][0x3e8], R2 ;  /* 0x0000fa0009027a25 */ /* 0x000fe200078e0002 */
[----:B------:R1:W1:Y:S01]  /*aab0*/  LDS.128 R60, [R188+0x3080] ;  /* 0x00308000bc3c7984 */ /* 0x0002620000000c00 */
[----:B------:R-:W-:-:S02]  /*aac0*/  @P3 SHF.R.U32.HI R0, RZ, c[0x0][0x4f0], R6 ;  /* 0x00013c00ff003a19 */ /* 0x000fc40000011606 */
[----:B------:R-:W-:Y:S01]  /*aad0*/  IMAD R3, R9, c[0x0][0x3ec], R3 ;  /* 0x0000fb0009037a24 */ /* 0x000fe200078e0203 */
[----:B------:R1:W1:Y:S01]  /*aae0*/  LDS.128 R20, [R188+0x4080] ;  /* 0x00408000bc147984 */ /* 0x0002620000000c00 */
[C---:B------:R-:W-:Y:S01]  /*aaf0*/  IMAD R7, R8.reuse, c[0x0][0x3f4], R5 ;  /* 0x0000fd0008077a24 */ /* 0x040fe200078e0205 */
[----:B------:R-:W-:Y:S01]  /*ab00*/  SHF.R.S32.HI R6, RZ, 0x1f, R0 ;  /* 0x0000001fff067819 */ /* 0x000fe20000011400 */
[----:B------:R-:W-:Y:S01]  /*ab10*/  IMAD.WIDE.U32 R2, R8, c[0x0][0x3f0], R2 ;  /* 0x0000fc0008027a25 */ /* 0x000fe200078e0002 */
[----:B------:R1:W1:Y:S01]  /*ab20*/  LDS.128 R36, [R188+0x5080] ;  /* 0x00508000bc247984 */ /* 0x0002620000000c00 */
[----:B------:R-:W-:Y:S02]  /*ab30*/  IADD3 R5, -R0, RZ, RZ ;  /* 0x000000ff00057210 */ /* 0x000fe40007ffe1ff */
[----:B------:R-:W-:Y:S01]  /*ab40*/  IMAD R6, R6, c[0x0][0x3e0], RZ ;  /* 0x0000f80006067a24 */ /* 0x000fe200078e02ff */
[----:B------:R1:W1:Y:S01]  /*ab50*/  LDS.128 R48, [R188+0x6080] ;  /* 0x00608000bc307984 */ /* 0x0002620000000c00 */
[----:B------:R-:W-:Y:S01]  /*ab60*/  IADD3 R3, R3, R7, RZ ;  /* 0x0000000703037210 */ /* 0x000fe20007ffe0ff */
[----:B------:R-:W-:-:S02]  /*ab70*/  IMAD R4, R5, c[0x0][0x4e8], R4 ;  /* 0x00013a0005047a24 */ /* 0x000fc400078e0204 */
        /* <DEDUP_REMOVED lines=17> */
.L_x_1666:
[----:B------:R-:W-:Y:S05]  /*ac90*/  BRA.DIV ~URZ, `(.L_x_1591) ;  /* 0x000046327f007947 */ /* 0x000fea000b800000 */
[----:B------:R4:W2:Y:S02]  /*aca0*/  SHFL.IDX PT, R0, R11, RZ, 0x181f ;  /* 0x00181fff0b007589 */ /* 0x0008a400000e0000 */
.L_x_1667:
        /* <DEDUP_REMOVED lines=19> */
.L_x_1593:
[----:B------:R-:W-:Y:S05]  /*ade0*/  BSYNC B0 ;  /* 0x0000000000007941 */ /* 0x000fea0003800000 */
.L_x_1592:
[----:B------:R-:W-:Y:S05]  /*adf0*/  BRA.DIV ~URZ, `(.L_x_1594) ;  /* 0x000045427f007947 */ /* 0x000fea000b800000 */
[----:B---3--:R3:W4:Y:S04]  /*ae00*/  SHFL.IDX PT, R4, R5, 0x1, 0x181f ;  /* 0x00381f0005047f89 */ /* 0x00872800000e0000 */
[----:B--2---:R3:W2:Y:S02]  /*ae10*/  SHFL.IDX PT, R0, R11, 0x1, 0x181f ;  /* 0x00381f000b007f89 */ /* 0x0046a400000e0000 */
.L_x_1668:
        /* <DEDUP_REMOVED lines=19> */
.L_x_1596:
[----:B------:R-:W-:Y:S05]  /*af50*/  BSYNC B0 ;  /* 0x0000000000007941 */ /* 0x000fea0003800000 */
.L_x_1595:
[----:B------:R-:W-:Y:S05]  /*af60*/  BRA.DIV ~URZ, `(.L_x_1597) ;  /* 0x000044a27f007947 */ /* 0x000fea000b800000 */
[----:B----4-:R4:W3:Y:S02]  /*af70*/  SHFL.IDX PT, R4, R5, 0x2, 0x181f ;  /* 0x00581f0005047f89 */ /* 0x0108e400000e0000 */
.L_x_1669:
[----:B------:R-:W-:Y:S05]  /*af80*/  BRA.DIV ~URZ, `(.L_x_1598) ;  /* 0x000044f27f007947 */ /* 0x000fea000b800000 */
[----:B--2---:R2:W4:Y:S02]  /*af90*/  SHFL.IDX PT, R0, R11, 0x2, 0x181f ;  /* 0x00581f000b007f89 */ /* 0x00452400000e0000 */
.L_x_1670:
        /* <DEDUP_REMOVED lines=19> */
.L_x_1600:
[----:B------:R-:W-:Y:S05]  /*b0d0*/  BSYNC B0 ;  /* 0x0000000000007941 */ /* 0x000fea0003800000 */
.L_x_1599:
[----:B------:R-:W-:Y:S05]  /*b0e0*/  BRA.DIV ~URZ, `(.L_x_1601) ;  /* 0x000044027f007947 */ /* 0x000fea000b800000 */
[----:B---3--:R3:W2:Y:S04]  /*b0f0*/  SHFL.IDX PT, R6, R5, 0x3, 0x181f ;  /* 0x00781f0005067f89 */ /* 0x0086a800000e0000 */
[----:B----4-:R3:W4:Y:S02]  /*b100*/  SHFL.IDX PT, R0, R11, 0x3, 0x181f ;  /* 0x00781f000b007f89 */ /* 0x01072400000e0000 */
.L_x_1671:
        /* <DEDUP_REMOVED lines=9> */
[-C--:B--23--:R-:W-:Y:S02]  /*b1a0*/  @!P1 LEA.HI.X R5, R177, R6.reuse, R8, 0x1, P3 ;  /* 0x00000006b1059211 */ /* 0x08cfe400018f0c08 */
        /* <DEDUP_REMOVED lines=10> */
.L_x_1589:
        /* <DEDUP_REMOVED lines=32> */
.L_x_1672:
[----:B------:R-:W-:Y:S05]  /*b450*/  BRA.DIV ~URZ, `(.L_x_1604) ;  /* 0x000041d27f007947 */ /* 0x000fea000b800000 */
[----:B------:R3:W4:Y:S02]  /*b460*/  SHFL.IDX PT, R0, R12, RZ, 0x1c1f ;  /* 0x001c1fff0c007589 */ /* 0x00072400000e0000 */
.L_x_1673:
[----:B------:R-:W-:Y:S01]  /*b470*/  BSSY B0, `(.L_x_1605) ;  /* 0x000007a000007945 */ /* 0x000fe20003800000 */
[----:B------:R-:W-:Y:S05]  /*b480*/  @P0 BRA `(.L_x_1606) ;  /* 0x0000078000000947 */ /* 0x000fea0003800000 */
[----:B------:R-:W-:Y:S02]  /*b490*/  ISETP.GE.AND P1, PT, R220, c[0x0][0x3c8], PT ;  /* 0x0000f200dc007a0c */ /* 0x000fe40003f26270 */
[----:B------:R-:W-:Y:S02]  /*b4a0*/  ISETP.GE.AND P0, PT, R247, c[0x0][0x3c8], PT ;  /* 0x0000f200f7007a0c */ /* 0x000fe40003f06270 */
[----:B------:R-:W-:Y:S02]  /*b4b0*/  ISETP.GE.AND P3, PT, R246, c[0x0][0x3c8], PT ;  /* 0x0000f200f6007a0c */ /* 0x000fe40003f66270 */
[----:B------:R-:W-:Y:S02]  /*b4c0*/  ISETP.GE.AND P4, PT, R245, c[0x0][0x3c8], PT ;  /* 0x0000f200f5007a0c */ /* 0x000fe40003f86270 */
[----:B------:R-:W-:-:S02]  /*b4d0*/  SHF.R.S32.HI R8, RZ, 0x1f, R247 ;  /* 0x0000001fff087819 */ /* 0x000fc400000114f7 */
[----:B------:R-:W-:Y:S02]  /*b4e0*/  SHF.R.S32.HI R9, RZ, 0x1f, R246 ;  /* 0x0000001fff097819 */ /* 0x000fe400000114f6 */
[----:B------:R-:W-:Y:S01]  /*b4f0*/  ISETP.GE.AND P6, PT, R230, c[0x0][0x3c8], PT ;  /* 0x0000f200e6007a0c */ /* 0x000fe20003fc6270 */
[----:B----4-:R-:W-:Y:S01]  /*b500*/  @!P1 IMAD.MOV.U32 R6, RZ, RZ, R0 ;  /* 0x000000ffff069224 */ /* 0x010fe200078e0000 */
[----:B------:R-:W-:Y:S01]  /*b510*/  SHF.R.S32.HI R10, RZ, 0x1f, R232 ;  /* 0x0000001fff0a7819 */ /* 0x000fe200000114e8 */
[----:B--2---:R-:W-:Y:S01]  /*b520*/  @!P1 IMAD.MOV.U32 R7, RZ, RZ, R4 ;  /* 0x000000ffff079224 */ /* 0x004fe200078e0004 */
[C---:B------:R-:W-:Y:S02]  /*b530*/  @!P0 LEA R2, P2, R247.reuse, R0, 0x2 ;  /* 0x00000000f7028211 */ /* 0x040fe400078410ff */
[----:B------:R-:W-:Y:S01]  /*b540*/  SHF.R.S32.HI R11, RZ, 0x1f, R231 ;  /* 0x0000001fff0b7819 */ /* 0x000fe200000114e7 */
[----:B------:R-:W-:Y:S01]  /*b550*/  @!P1 IMAD.WIDE R6, R220, 0x4, R6 ;  /* 0x00000004dc069825 */ /* 0x000fe200078e0206 */
[----:B------:R-:W-:-:S02]  /*b560*/  @!P0 LEA.HI.X R3, R247, R4, R8, 0x2, P2 ;  /* 0x00000004f7038211 */ /* 0x000fc400010f1408 */
[----:B------:R-:W-:Y:S02]  /*b570*/  ISETP.GE.AND P2, PT, R244, c[0x0][0x3c8], PT ;  /* 0x0000f200f4007a0c */ /* 0x000fe40003f46270 */
[----:B------:R2:W-:Y:S01]  /*b580*/  @!P1 ST.E.64 [R6.64], R132 ;  /* 0x0000008406009985 */ /* 0x0005e2000c101b06 */
[----:B------:R-:W-:Y:S02]  /*b590*/  ISETP.GE.AND P1, PT, R243, c[0x0][0x3c8], PT ;  /* 0x0000f200f3007a0c */ /* 0x000fe40003f26270 */
[----:B------:R-:W-:Y:S01]  /*b5a0*/  SHF.R.S32.HI R8, RZ, 0x1f, R245 ;  /* 0x0000001fff087819 */ /* 0x000fe200000114f5 */
[----:B------:R4:W-:Y:S01]  /*b5b0*/  @!P0 ST.E.64 [R2.64], R26 ;  /* 0x0000001a02008985 */ /* 0x0009e2000c101b06 */
[----:B------:R-:W-:Y:S02]  /*b5c0*/  SHF.R.S32.HI R14, RZ, 0x1f, R228 ;  /* 0x0000001fff0e7819 */ /* 0x000fe400000114e4 */
[----:B------:R-:W-:Y:S02]  /*b5d0*/  SHF.R.S32.HI R16, RZ, 0x1f, R227 ;  /* 0x0000001fff107819 */ /* 0x000fe400000114e3 */
[----:B------:R-:W-:-:S02]  /*b5e0*/  SHF.R.S32.HI R15, RZ, 0x1f, R226 ;  /* 0x0000001fff0f7819 */ /* 0x000fc400000114e2 */
        /* <DEDUP_REMOVED lines=64> */
[----:B------:R-:W-:Y:S01]  /*b9f0*/  @!P2 LEA R8, P0, R232, R0, 0x2 ;  /* 0x00000000e808a211 */ /* 0x000fe200078010ff */
[----:B------:R2:W-:Y:S01]  /*ba00*/  @!P3 ST.E.64 [R6.64], R60 ;  /* 0x0000003c0600b985 */ /* 0x0005e2000c101b06 */
[----:B------:R-:W-:-:S02]  /*ba10*/  ISETP.GE.AND P5, PT, R229, c[0x0][0x3c8], PT ;  /* 0x0000f200e5007a0c */ /* 0x000fc40003fa6270 */
[----:B------:R-:W-:Y:S01]  /*ba20*/  @!P2 LEA.HI.X R9, R232, R4, R10, 0x2, P0 ;  /* 0x00000004e809a211 */ /* 0x000fe200000f140a */
[----:B------:R4:W-:Y:S01]  /*ba30*/  @!P4 ST.E.64 [R2.64], R64 ;  /* 0x000000400200c985 */ /* 0x0009e2000c101b06 */
[----:B------:R-:W-:Y:S02]  /*ba40*/  SHF.R.S32.HI R10, RZ, 0x1f, R230 ;  /* 0x0000001fff0a7819 */ /* 0x000fe400000114e6 */
[----:B------:R-:W-:Y:S01]  /*ba50*/  ISETP.GE.AND P4, PT, R228, c[0x0][0x3c8], PT ;  /* 0x0000f200e4007a0c */ /* 0x000fe20003f86270 */
[----:B------:R-:W-:Y:S01]  /*ba60*/  @!P2 ST.E.64 [R8.64], R112 ;  /* 0x000000700800a985 */ /* 0x000fe2000c101b06 */
[----:B------:R-:W-:Y:S02]  /*ba70*/  ISETP.GE.AND P2, PT, R227, c[0x0][0x3c8], PT ;  /* 0x0000f200e3007a0c */ /* 0x000fe40003f46270 */
[-C--:B--2---:R-:W-:Y:S02]  /*ba80*/  @!P6 LEA R6, P0, R230, R0.reuse, 0x2 ;  /* 0x00000000e606e211 */ /* 0x084fe400078010ff */
[----:B----4-:R-:W-:-:S02]  /*ba90*/  @!P1 LEA R2, P3, R231, R0, 0x2 ;  /* 0x00000000e7029211 */ /* 0x010fc400078610ff */
[-C--:B------:R-:W-:Y:S02]  /*baa0*/  @!P6 LEA.HI.X R7, R230, R4.reuse, R10, 0x2, P0 ;  /* 0x00000004e607e211 */ /* 0x080fe400000f140a */
[----:B------:R-:W-:Y:S02]  /*bab0*/  @!P1 LEA.HI.X R3, R231, R4, R11, 0x2, P3 ;  /* 0x00000004e7039211 */ /* 0x000fe400018f140b */
[----:B------:R-:W-:Y:S02]  /*bac0*/  ISETP.GE.AND P0, PT, R225, c[0x0][0x3c8], PT ;  /* 0x0000f200e1007a0c */ /* 0x000fe40003f06270 */
[----:B------:R-:W-:Y:S01]  /*bad0*/  SHF.R.S32.HI R10, RZ, 0x1f, R229 ;  /* 0x0000001fff0a7819 */ /* 0x000fe200000114e5 */
        /* <DEDUP_REMOVED lines=19> */
.L_x_1606:
[----:B------:R-:W-:Y:S05]  /*bc10*/  BSYNC B0 ;  /* 0x0000000000007941 */ /* 0x000fea0003800000 */
.L_x_1605:
[----:B------:R-:W-:Y:S05]  /*bc20*/  BRA.DIV ~URZ, `(.L_x_1607) ;  /* 0x00003a727f007947 */ /* 0x000fea000b800000 */
[----:B--2---:R2:W1:Y:S04]  /*bc30*/  SHFL.IDX PT, R4, R5, 0x1, 0x1c1f ;  /* 0x003c1f0005047f89 */ /* 0x00446800000e0000 */
[----:B----4-:R2:W4:Y:S02]  /*bc40*/  SHFL.IDX PT, R0, R12, 0x1, 0x1c1f ;  /* 0x003c1f000c007f89 */ /* 0x01052400000e0000 */
.L_x_1674:
[----:B------:R-:W-:-:S13]  /*bc50*/  ISETP.NE.AND P0, PT, R13, RZ, PT ;  /* 0x000000ff0d00720c */ /* 0x000fda0003f05270 */
[----:B------:R-:W-:Y:S05]  /*bc60*/  @P0 BRA `(.L_x_1602) ;  /* 0x000014d000000947 */ /* 0x000fea0003800000 */
[----:B------:R-:W-:Y:S02]  /*bc70*/  ISETP.GE.AND P4, PT, R220, c[0x0][0x3c8], PT ;  /* 0x0000f200dc007a0c */ /* 0x000fe40003f86270 */
[----:B------:R-:W-:Y:S02]  /*bc80*/  ISETP.GE.AND P1, PT, R245, c[0x0][0x3c8], PT ;  /* 0x0000f200f5007a0c */ /* 0x000fe40003f26270 */
[----:B------:R-:W-:Y:S02]  /*bc90*/  ISETP.GE.AND P3, PT, R247, c[0x0][0x3c8], PT ;  /* 0x0000f200f7007a0c */ /* 0x000fe40003f66270 */
[----:B------:R-:W-:Y:S02]  /*bca0*/  ISETP.GE.AND P2, PT, R246, c[0x0][0x3c8], PT ;  /* 0x0000f200f6007a0c */ /* 0x000fe40003f46270 */
[----:B-12---:R-:W-:Y:S02]  /*bcb0*/  SHF.R.S32.HI R5, RZ, 0x1f, R247 ;  /* 0x0000001fff057819 */ /* 0x006fe400000114f7 */
[----:B------:R-:W-:-:S02]  /*bcc0*/  ISETP.GE.AND P0, PT, R244, c[0x0][0x3c8], PT ;  /* 0x0000f200f4007a0c */ /* 0x000fc40003f06270 */
[----:B------:R-:W-:Y:S01]  /*bcd0*/  SHF.R.S32.HI R10, RZ, 0x1f, R245 ;  /* 0x0000001fff0a7819 */ /* 0x000fe200000114f5 */
[----:B----4-:R-:W-:Y:S01]  /*bce0*/  @!P4 IMAD.MOV.U32 R6, RZ, RZ, R0 ;  /* 0x000000ffff06c224 */ /* 0x010fe200078e0000 */
[----:B------:R-:W-:Y:S01]  /*bcf0*/  SHF.R.S32.HI R13, RZ, 0x1f, R228 ;  /* 0x0000001fff0d7819 */ /* 0x000fe200000114e4 */
[----:B------:R-:W-:Y:S01]  /*bd00*/  @!P4 IMAD.MOV.U32 R7, RZ, RZ, R4 ;  /* 0x000000ffff07c224 */ /* 0x000fe200078e0004 */
[----:B---3--:R-:W-:Y:S02]  /*bd10*/  SHF.R.S32.HI R12, RZ, 0x1f, R227 ;  /* 0x0000001fff0c7819 */ /* 0x008fe400000114e3 */
[----:B------:R-:W-:Y:S01]  /*bd20*/  @!P3 LEA R2, P5, R247, R0, 0x2 ;  /* 0x00000000f702b211 */ /* 0x000fe200078a10ff */
[----:B------:R-:W-:-:S03]  /*bd30*/  @!P4 IMAD.WIDE R6, R220, 0x4, R6 ;  /* 0x00000004dc06c825 */ /* 0x000fc600078e0206 */
[----:B------:R-:W-:Y:S02]  /*bd40*/  @!P3 LEA.HI.X R3, R247, R4, R5, 0x2, P5 ;  /* 0x00000004f703b211 */ /* 0x000fe400028f1405 */
[----:B------:R1:W-:Y:S01]  /*bd50*/  @!P4 ST.E.64 [R6.64], R92 ;  /* 0x0000005c0600c985 */ /* 0x0003e2000c101b06 */
[----:B------:R-:W-:Y:S02]  /*bd60*/  SHF.R.S32.HI R5, RZ, 0x1f, R246 ;  /* 0x0000001fff057819 */ /* 0x000fe400000114f6 */
[----:B------:R-:W-:Y:S01]  /*bd70*/  ISETP.GE.AND P5, PT, R243, c[0x0][0x3c8], PT ;  /* 0x0000f200f3007a0c */ /* 0x000fe20003fa6270 */
[----:B------:R2:W-:Y:S01]  /*bd80*/  @!P3 ST.E.64 [R2.64], R84 ;  /* 0x000000540200b985 */ /* 0x0005e2000c101b06 */
[----:B------:R-:W-:Y:S02]  /*bd90*/  @!P2 LEA R8, P3, R246, R0, 0x2 ;  /* 0x00000000f608a211 */ /* 0x000fe400078610ff */
[----:B------:R-:W-:Y:S02]  /*bda0*/  ISETP.GE.AND P4, PT, R242, c[0x0][0x3c8], PT ;  /* 0x0000f200f2007a0c */ /* 0x000fe40003f86270 */
[----:B------:R-:W-:-:S02]  /*bdb0*/  @!P2 LEA.HI.X R9, R246, R4, R5, 0x2, P3 ;  /* 0x00000004f609a211 */ /* 0x000fc400018f1405 */
[----:B------:R-:W-:-:S03]  /*bdc0*/  SHF.R.S32.HI R5, RZ, 0x1f, R244 ;  /* 0x0000001fff057819 */ /* 0x000fc600000114f4 */
        /* <DEDUP_REMOVED lines=94> */
[C---:B------:R-:W-:Y:S02]  /*c3b0*/  @!P1 LEA R6, P5, R227.reuse, R0, 0x2 ;  /* 0x00000000e3069211 */ /* 0x040fe400078a10ff */
        /* <DEDUP_REMOVED lines=17> */
.L_x_1587:
        /* <DEDUP_REMOVED lines=17> */
[----:B-1-3--:R-:W4:Y:S02]  /*c5e0*/  LDG.E R2, [R2.64+0x4] ;  /* 0x0000040602027981 */ /* 0x00af24000c1e1900 */
[----:B----45:R-:W-:Y:S02]  /*c5f0*/  IADD3 R20, -R0, R2, RZ ;  /* 0x0000000200147210 */ /* 0x030fe40007ffe1ff */
.L_x_1608:
[----:B------:R-:W-:Y:S01]  /*c600*/  ISETP.GT.AND P0, PT, R172, 0x7f, PT ;  /* 0x0000007fac00780c */ /* 0x000fe20003f04270 */
[----:B------:R-:W-:Y:S01]  /*c610*/  BSSY B0, `(.L_x_1609) ;  /* 0x0000035000007945 */ /* 0x000fe20003800000 */
[----:B------:R-:W-:Y:S02]  /*c620*/  LOP3.LUT R14, R202, 0xffff, RZ, 0xc0, !PT ;  /* 0x0000ffffca0e7812 */ /* 0x000fe400078ec0ff */
[----:B------:R-:W-:-:S02]  /*c630*/  SEL R15, R207, RZ, !P3 ;  /* 0x000000ffcf0f7207 */ /* 0x000fc40005800000 */
[----:B------:R-:W-:Y:S02]  /*c640*/  SEL R21, R218, RZ, !P3 ;  /* 0x000000ffda157207 */ /* 0x000fe40005800000 */
[----:B-----5:R-:W-:-:S05]  /*c650*/  SHF.R.S32.HI R18, RZ, 0x1f, R8 ;  /* 0x0000001fff127819 */ /* 0x020fca0000011408 */
        /* <DEDUP_REMOVED lines=8> */
[----:B------:R3:W4:Y:S08]  /*c6e0*/  LDC.64 R6, c[0x0][R0+0x170] ;  /* 0x00005c0000067b82 */ /* 0x0007300000000a00 */
[----:B-1----:R3:W1:Y:S08]  /*c6f0*/  LDC.64 R4, c[0x0][R0+0x168] ;  /* 0x00005a0000047b82 */ /* 0x0026700000000a00 */
[----:B------:R3:W5:Y:S08]  /*c700*/  LDC.64 R12, c[0x0][R0+0x178] ;  /* 0x00005e00000c7b82 */ /* 0x0007700000000a00 */
[----:B------:R3:W2:Y:S02]  /*c710*/  LDC.64 R10, c[0x0][R0+0x160] ;  /* 0x00005800000a7b82 */ /* 0x0006a40000000a00 */
[----:B---3--:R-:W-:-:S02]  /*c720*/  IMAD.MOV.U32 R0, RZ, RZ, c[0x0][0x4e8] ;  /* 0x00013a00ff007624 */ /* 0x008fc400078e00ff */
[-C--:B----4-:R-:W-:Y:S02]  /*c730*/  IMAD R7, R7, R15.reuse, RZ ;  /* 0x0000000f07077224 */ /* 0x090fe400078e02ff */
[----:B------:R-:W-:Y:S01]  /*c740*/  IMAD.WIDE.U32 R2, R6, R15, RZ ;  /* 0x0000000f06027225 */ /* 0x000fe200078e00ff */
[----:B------:R-:W-:Y:S02]  /*c750*/  ISETP.NE.AND P0, PT, R0, 0x1, PT ;  /* 0x000000010000780c */ /* 0x000fe40003f05270 */
[----:B------:R-:W-:Y:S01]  /*c760*/  MOV R0, R9 ;  /* 0x0000000900007202 */ /* 0x000fe20000000f00 */
[----:B------:R-:W-:Y:S01]  /*c770*/  IMAD R7, R6, R21, R7 ;  /* 0x0000001506077224 */ /* 0x000fe200078e0207 */
[----:B------:R-:W-:Y:S01]  /*c780*/  SEL R6, R219, RZ, P2 ;  /* 0x000000ffdb067207 */ /* 0x000fe20001000000 */
[-C--:B-1----:R-:W-:Y:S02]  /*c790*/  IMAD R16, R5, R14.reuse, RZ ;  /* 0x0000000e05107224 */ /* 0x082fe400078e02ff */
        /* <DEDUP_REMOVED lines=15> */
[----:B--2---:R-:W-:Y:S01]  /*c890*/  IMAD R0, R11, R2, RZ ;  /* 0x000000020b007224 */ /* 0x004fe200078e02ff */
        /* <DEDUP_REMOVED lines=12> */
.L_x_1610:
[----:B------:R-:W-:Y:S05]  /*c960*/  BSYNC B0 ;  /* 0x0000000000007941 */ /* 0x000fea0003800000 */
.L_x_1609:
[----:B------:R-:W-:-:S13]  /*c970*/  ISETP.GT.AND P0, PT, R19, 0x1, PT ;  /* 0x000000011300780c */ /* 0x000fda0003f04270 */
[----:B------:R-:W-:Y:S05]  /*c980*/  @P0 BRA `(.L_x_1602) ;  /* 0x000007b000000947 */ /* 0x000fea0003800000 */
[----:B-1----:R-:W-:Y:S01]  /*c990*/  MOV R2, c[0x0][0x4e8] ;  /* 0x00013a0000027a02 */ /* 0x002fe20000000f00 */
[----:B------:R-:W-:Y:S01]  /*c9a0*/  IMAD R0, R18, c[0x0][0x3a0], RZ ;  /* 0x0000e80012007a24 */ /* 0x000fe200078e02ff */
[----:B------:R-:W-:Y:S01]  /*c9b0*/  LEA R4, R201, R189, 0x7 ;  /* 0x000000bdc9047211 */ /* 0x000fe200078e38ff */
[----:B------:R-:W-:Y:S01]  /*c9c0*/  IMAD R5, R21, c[0x0][0x3f0], RZ ;  /* 0x0000fc0015057a24 */ /* 0x000fe200078e02ff */
[----:B------:R-:W-:Y:S01]  /*c9d0*/  ISETP.NE.AND P0, PT, R2, 0x1, PT ;  /* 0x000000010200780c */ /* 0x000fe20003f05270 */
[----:B------:R-:W-:-:S04]  /*c9e0*/  IMAD.WIDE.U32 R2, R8, c[0x0][0x3a0], RZ ;  /* 0x0000e80008027a25 */ /* 0x000fc800078e00ff */
[----:B------:R-:W-:Y:S01]  /*c9f0*/  IMAD R8, R8, c[0x0][0x3a4], R0 ;  /* 0x0000e90008087a24 */ /* 0x000fe200078e0200 */
[----:B------:R-:W-:Y:S01]  /*ca00*/  MOV R0, R4 ;  /* 0x0000000400007202 */ /* 0x000fe20000000f00 */
[----:B------:R-:W-:-:S03]  /*ca10*/  IMAD R7, R15, c[0x0][0x3f4], R5 ;  /* 0x0000fd000f077a24 */ /* 0x000fc600078e0205 */
[----:B------:R-:W-:-:S03]  /*ca20*/  IADD3 R3, R3, R8, RZ ;  /* 0x0000000803037210 */ /* 0x000fc60007ffe0ff */
        /* <DEDUP_REMOVED lines=21> */
[----:B------:R1:W3:Y:S02]  /*cb80*/  SHFL.IDX PT, R4, R5, RZ, 0x181f ;  /* 0x00181fff05047589 */ /* 0x0002e400000e0000 */
.L_x_1675:
[----:B------:R-:W-:Y:S05]  /*cb90*/  BRA.DIV ~URZ, `(.L_x_1612) ;  /* 0x00002c427f007947 */ /* 0x000fea000b800000 */
[----:B------:R4:W1:Y:S02]  /*cba0*/  SHFL.IDX PT, R0, R12, RZ, 0x181f ;  /* 0x00181fff0c007589 */ /* 0x00086400000e0000 */
.L_x_1676:
        /* <DEDUP_REMOVED lines=14> */
[-C--:B---3--:R-:W-:Y:S02]  /*cc90*/  @!P2 LEA.HI.X R9, R177, R4.reuse, R15, 0x1, P5 ;  /* 0x00000004b109a211 */ /* 0x088fe400028f0c0f */
[-C--:B------:R-:W-:Y:S02]  /*cca0*/  @!P1 LEA.HI.X R7, R185, R4.reuse, R14, 0x1, P4 ;  /* 0x00000004b9079211 */ /* 0x080fe400020f0c0e */
[----:B------:R-:W-:Y:S01]  /*ccb0*/  @!P0 LEA.HI.X R3, R186, R4, R13, 0x1, P3 ;  /* 0x00000004ba038211 */ /* 0x000fe200018f0c0d */
[----:B------:R1:W-:Y:S04]  /*ccc0*/  @!P2 ST.E.128 [R8.64], RZ ;  /* 0x000000ff0800a985 */ /* 0x0003e8000c101d06 */
[----:B------:R1:W-:Y:S04]  /*ccd0*/  @!P1 ST.E.128 [R6.64], RZ ;  /* 0x000000ff06009985 */ /* 0x0003e8000c101d06 */
[----:B------:R1:W-:Y:S02]  /*cce0*/  @!P0 ST.E.128 [R2.64], RZ ;  /* 0x000000ff02008985 */ /* 0x0003e4000c101d06 */
.L_x_1614:
[----:B------:R-:W-:Y:S05]  /*ccf0*/  BSYNC B0 ;  /* 0x0000000000007941 */ /* 0x000fea0003800000 */
.L_x_1613:
[----:B------:R-:W-:Y:S05]  /*cd00*/  BRA.DIV ~URZ, `(.L_x_1615) ;  /* 0x00002b427f007947 */ /* 0x000fea000b800000 */
[----:B---3--:R3:W2:Y:S04]  /*cd10*/  SHFL.IDX PT, R4, R5, 0x1, 0x181f ;  /* 0x00381f0005047f89 */ /* 0x0086a800000e0000 */
[----:B-1----:R3:W1:Y:S02]  /*cd20*/  SHFL.IDX PT, R0, R12, 0x1, 0x181f ;  /* 0x00381f000c007f89 */ /* 0x00266400000e0000 */
.L_x_1677:
        /* <DEDUP_REMOVED lines=19> */
.L_x_1617:
[----:B------:R-:W-:Y:S05]  /*ce60*/  BSYNC B0 ;  /* 0x0000000000007941 */ /* 0x000fea0003800000 */
.L_x_1616:
[----:B------:R-:W-:Y:S05]  /*ce70*/  BRA.DIV ~URZ, `(.L_x_1618) ;  /* 0x00002aa27f007947 */ /* 0x000fea000b800000 */
[----:B--2---:R2:W3:Y:S02]  /*ce80*/  SHFL.IDX PT, R4, R5, 0x2, 0x181f ;  /* 0x00581f0005047f89 */ /* 0x0044e400000e0000 */
.L_x_1678:
[----:B------:R-:W-:Y:S05]  /*ce90*/  BRA.DIV ~URZ, `(.L_x_1619) ;  /* 0x00002af27f007947 */ /* 0x000fea000b800000 */
[----:B-1----:R1:W2:Y:S02]  /*cea0*/  SHFL.IDX PT, R0, R12, 0x2, 0x181f ;  /* 0x00581f000c007f89 */ /* 0x0022a400000e0000 */
.L_x_1679:
        /* <DEDUP_REMOVED lines=19> */
.L_x_1621:
[----:B------:R-:W-:Y:S05]  /*cfe0*/  BSYNC B0 ;  /* 0x0000000000007941 */ /* 0x000fea0003800000 */
.L_x_1620:
[----:B------:R-:W-:Y:S05]  /*cff0*/  BRA.DIV ~URZ, `(.L_x_1622) ;  /* 0x00002a027f007947 */ /* 0x000fea000b800000 */
[----:B---3--:R3:W1:Y:S04]  /*d000*/  SHFL.IDX PT, R4, R5, 0x3, 0x181f ;  /* 0x00781f0005047f89 */ /* 0x00866800000e0000 */
[----:B--2---:R3:W2:Y:S02]  /*d010*/  SHFL.IDX PT, R0, R12, 0x3, 0x181f ;  /* 0x00781f000c007f89 */ /* 0x0046a400000e0000 */
.L_x_1680:
[----:B------:R-:W-:-:S04]  /*d020*/  IADD3 R2, R10, 0x60, RZ ;  /* 0x000000600a027810 */ /* 0x000fc80007ffe0ff */
[----:B------:R-:W-:-:S13]  /*d030*/  ISETP.GE.AND P0, PT, R2, R11, PT ;  /* 0x0000000b0200720c */ /* 0x000fda0003f06270 */
[----:B------:R-:W-:Y:S05]  /*d040*/  @P0 BRA `(.L_x_1602) ;  /* 0x000000f000000947 */ /* 0x000fea0003800000 */
[----:B------:R-:W-:Y:S02]  /*d050*/  ISETP.GE.AND P2, PT, R177, c[0x0][0x3c8], PT ;  /* 0x0000f200b1007a0c */ /* 0x000fe40003f46270 */
[----:B------:R-:W-:Y:S02]  /*d060*/  ISETP.GE.AND P1, PT, R185, c[0x0][0x3c8], PT ;  /* 0x0000f200b9007a0c */ /* 0x000fe40003f26270 */
[----:B------:R-:W-:Y:S02]  /*d070*/  ISETP.GE.AND P0, PT, R186, c[0x0][0x3c8], PT ;  /* 0x0000f200ba007a0c */ /* 0x000fe40003f06270 */
[----:B------:R-:W-:Y:S02]  /*d080*/  SHF.R.S32.HI R13, RZ, 0x1f, R177 ;  /* 0x0000001fff0d7819 */ /* 0x000fe400000114b1 */
[----:B-1-34-:R-:W-:Y:S02]  /*d090*/  SHF.R.S32.HI R12, RZ, 0x1f, R185 ;  /* 0x0000001fff0c7819 */ /* 0x01afe400000114b9 */
[----:B------:R-:W-:-:S03]  /*d0a0*/  SHF.R.S32.HI R5, RZ, 0x1f, R186 ;  /* 0x0000001fff057819 */ /* 0x000fc600000114ba */
[-C--:B--2---:R-:W-:Y:S02]  /*d0b0*/  @!P2 LEA R8, P5, R177, R0.reuse, 0x1 ;  /* 0x00000000b108a211 */ /* 0x084fe400078a08ff */
        /* <DEDUP_REMOVED lines=8> */
.L_x_1602:
[----:B------:R-:W-:Y:S05]  /*d140*/  BSYNC B1 ;  /* 0x0000000000017941 */ /* 0x000fea0003800000 */
.L_x_1586:
[----:B-12-4-:R-:W2:Y:S02]  /*d150*/  LDL R0, [R1+0x4] ;  /* 0x0000040001007983 */ /* 0x016ea40000100800 */
[----:B--2---:R-:W-:-:S13]  /*d160*/  ISETP.NE.AND P0, PT, R0, RZ, PT ;  /* 0x000000ff0000720c */ /* 0x004fda0003f05270 */
[----:B------:R-:W-:Y:S01]  /*d170*/  @P0 WARPSYNC 0xffffffff ;  /* 0xffffffff00000948 */ /* 0x000fe20003800000 */
[----:B------:R-:W-:Y:S06]  /*d180*/  @P0 BAR.SYNC.DEFER_BLOCKING 0x5, 0x100 ;  /* 0x0144000000000b1d */ /* 0x000fec0000010000 */
[----:B------:R-:W1:Y:S04]  /*d190*/  @P0 LDS.128 R200, [0x24100] ;  /* 0x02410000ffc80984 */ /* 0x000e680000000c00 */
[----:B------:R-:W-:Y:S06]  /*d1a0*/  @P0 BAR.ARV 0x4, 0x100 ;  /* 0x0104000000000b1d */ /* 0x000fec0000002000 */
[----:B------:R-:W-:Y:S05]  /*d1b0*/  @P0 BRA `(.L_x_1623) ;  /* 0x00000ac000000947 */ /* 0x000fea0003800000 */
[----:B------:R-:W-:Y:S01]  /*d1c0*/  LOP3.LUT R13, R172, 0x1f, RZ, 0xc0, !PT ;  /* 0x0000001fac0d7812 */ /* 0x000fe200078ec0ff */
[----:B------:R-:W-:-:S03]  /*d1d0*/  IMAD.MOV.U32 R7, RZ, RZ, RZ ;  /* 0x000000ffff077224 */ /* 0x000fc600078e00ff */
[----:B------:R-:W-:Y:S01]  /*d1e0*/  ISETP.NE.AND P6, PT, R13, 0x1f, PT ;  /* 0x0000001f0d00780c */ /* 0x000fe20003fc5270 */
[----:B------:R-:W-:Y:S10]  /*d1f0*/  BRA.DIV ~URZ, `(.L_x_1624) ;  /* 0x000028d27f007947 */ /* 0x000ff4000b800000 */
[----:B------:R2:W4:Y:S02]  /*d200*/  SHFL.IDX PT, R9, R82, RZ, 0x1f ;  /* 0x00001fff52097589 */ /* 0x00052400000e0000 */
.L_x_1681:
[----:B------:R-:W-:Y:S05]  /*d210*/  BRA.DIV ~URZ, `(.L_x_1625) ;  /* 0x000029227f007947 */ /* 0x000fea000b800000 */
[----:B------:R2:W3:Y:S02]  /*d220*/  SHFL.IDX PT, R8, R82, 0x1, 0x1f ;  /* 0x00201f0052087f89 */ /* 0x0004e400000e0000 */
.L_x_1682:
[----:B-1----:R-:W-:Y:S02]  /*d230*/  IMAD.IADD R0, R203, 0x1, R13 ;  /* 0x00000001cb007824 */ /* 0x002fe400078e020d */
[----:B------:R-:W-:-:S03]  /*d240*/  IMAD.MOV.U32 R6, RZ, RZ, RZ ;  /* 0x000000ffff067224 */ /* 0x000fc600078e00ff */
[----:B------:R-:W-:-:S13]  /*d250*/  ISETP.GE.OR P0, PT, R0, c[0x0][0x53c], !P6 ;  /* 0x00014f0000007a0c */ /* 0x000fda0007706670 */
[----:B------:R-:W-:Y:S01]  /*d260*/  @!P0 IMAD.MOV.U32 R2, RZ, RZ, 0x4 ;  /* 0x00000004ff028424 */ /* 0x000fe200078e00ff */
[----:B------:R-:W-:-:S03]  /*d270*/  @!P0 MOV R3, 0x4 ;  /* 0x0000000400038802 */ /* 0x000fc60000000f00 */
[----:B---3--:R-:W-:-:S04]  /*d280*/  @!P0 IMAD.WIDE R4, R0, R2, c[0x0][0x580] ;  /* 0x0001600000048625 */ /* 0x008fc800078e0202 */
[----:B------:R-:W-:Y:S01]  /*d290*/  @!P0 IMAD.WIDE R2, R0, R3, c[0x0][0x578] ;  /* 0x00015e0000028625 */ /* 0x000fe200078e0203 */
[----:B------:R-:W3:Y:S04]  /*d2a0*/  @!P0 LDG.E R6, [R4.64] ;  /* 0x0000000604068981 */ /* 0x000ee8000c1e1900 */
[----:B------:R-:W3:Y:S01]  /*d2b0*/  @!P0 LDG.E R7, [R2.64] ;  /* 0x0000000602078981 */ /* 0x000ee2000c1e1900 */
[C---:B------:R-:W-:Y:S02]  /*d2c0*/  ISETP.GE.U32.AND P4, PT, R13.reuse, 0x10, PT ;  /* 0x000000100d00780c */ /* 0x040fe40003f86070 */
[C---:B------:R-:W-:Y:S02]  /*d2d0*/  ISETP.GE.U32.AND P3, PT, R13.reuse, 0x8, PT ;  /* 0x000000080d00780c */ /* 0x040fe40003f66070 */
[----:B------:R-:W-:-:S02]  /*d2e0*/  ISETP.GE.U32.AND P2, PT, R13, 0x4, PT ;  /* 0x000000040d00780c */ /* 0x000fc40003f46070 */
[C---:B------:R-:W-:Y:S02]  /*d2f0*/  ISETP.GE.U32.AND P1, PT, R13.reuse, 0x2, PT ;  /* 0x000000020d00780c */ /* 0x040fe40003f26070 */
[----:B------:R-:W-:Y:S02]  /*d300*/  ISETP.NE.AND P5, PT, R13, RZ, PT ;  /* 0x000000ff0d00720c */ /* 0x000fe40003fa5270 */
[----:B------:R-:W-:Y:S01]  /*d310*/  MOV R10, RZ ;  /* 0x000000ff000a7202 */ /* 0x000fe20000000f00 */
[----:B---3--:R-:W-:Y:S01]  /*d320*/  IMAD R0, R7, R6, RZ ;  /* 0x0000000607007224 */ /* 0x008fe200078e02ff */
[----:B------:R-:W-:Y:S07]  /*d330*/  BRA.DIV ~URZ, `(.L_x_1626) ;  /* 0x000028727f007947 */ /* 0x000fee000b800000 */
[----:B------:R1:W3:Y:S02]  /*d340*/  SHFL.UP PT, R4, R0, 0x1, RZ ;  /* 0x0420000000047989 */ /* 0x0002e400000e00ff */
.L_x_1683:
        /* <DEDUP_REMOVED lines=16> */
.L_x_1684:
[----:B---3--:R-:W-:Y:S01]  /*d450*/  IMAD R0, R0, c[0x0][0x538], RZ ;  /* 0x00014e0000007a24 */ /* 0x008fe200078e02ff */
[----:B------:R-:W-:Y:S04]  /*d460*/  BSSY B1, `(.L_x_1628) ;  /* 0x000007c000017945 */ /* 0x000fe80003800000 */
[----:B------:R-:W-:-:S04]  /*d470*/  IADD3 R8, R0, R8, RZ ;  /* 0x0000000800087210 */ /* 0x000fc80007ffe0ff */
[----:B----4-:R-:W-:-:S13]  /*d480*/  ISETP.GT.AND P0, PT, R8, R9, PT ;  /* 0x000000090800720c */ /* 0x010fda0003f04270 */
[----:B------:R-:W-:Y:S05]  /*d490*/  @P0 BRA `(.L_x_1629) ;  /* 0x0000024000000947 */ /* 0x000fea0003800000 */
.L_x_1633:
        /* <DEDUP_REMOVED lines=11> */
[----:B------:R-:W3:Y:S04]  /*d550*/  @!P0 LDG.E R6, [R4.64] ;  /* 0x0000000604068981 */ /* 0x000ee8000c1e1900 */
[----:B------:R-:W3:Y:S02]  /*d560*/  @!P0 LDG.E R7, [R2.64] ;  /* 0x0000000602078981 */ /* 0x000ee4000c1e1900 */
[----:B---3--:R-:W-:Y:S01]  /*d570*/  IMAD R0, R7, R6, RZ ;  /* 0x0000000607007224 */ /* 0x008fe200078e02ff */
[----:B------:R-:W-:Y:S05]  /*d580*/  BRA.DIV ~URZ, `(.L_x_1631) ;  /* 0x000028127f007947 */ /* 0x000fea000b800000 */
[----:B------:R1:W3:Y:S02]  /*d590*/  SHFL.UP PT, R2, R0, 0x1, RZ ;  /* 0x0420000000027989 */ /* 0x0002e400000e00ff */
.L_x_1685:
        /* <DEDUP_REMOVED lines=16> */
.L_x_1686:
[----:B---3--:R-:W-:-:S05]  /*d6a0*/  IMAD R0, R0, c[0x0][0x538], RZ ;  /* 0x00014e0000007a24 */ /* 0x008fca00078e02ff */
[----:B------:R-:W-:-:S04]  /*d6b0*/  IADD3 R8, R0, R8, RZ ;  /* 0x0000000800087210 */ /* 0x000fc80007ffe0ff */
[----:B------:R-:W-:-:S13]  /*d6c0*/  ISETP.GT.AND P0, PT, R8, R9, PT ;  /* 0x000000090800720c */ /* 0x000fda0003f04270 */
[----:B-12---:R-:W-:Y:S05]  /*d6d0*/  @!P0 BRA `(.L_x_1633) ;  /* 0xfffffdc000008947 */ /* 0x006fea000383ffff */
.L_x_1629:
[----:B------:R-:W-:-:S05]  /*d6e0*/  IADD3 R8, -R0, R8, RZ ;  /* 0x0000000800087210 */ /* 0x000fca0007ffe1ff */
[----:B------:R-:W-:-:S05]  /*d6f0*/  IMAD R0, R4, c[0x0][0x538], R8 ;  /* 0x00014e0004007a24 */ /* 0x000fca00078e0208 */
[----:B------:R-:W-:Y:S01]  /*d700*/  ISETP.GT.AND P0, PT, R0, R9, PT ;  /* 0x000000090000720c */ /* 0x000fe20003f04270 */
[----:B------:R-:W-:-:S12]  /*d710*/  BRA.DIV ~URZ, `(.L_x_1634) ;  /* 0x000028827f007947 */ /* 0x000fd8000b800000 */
[----:B------:R-:W-:-:S04]  /*d720*/  VOTE.ANY R0, PT, !P0 ;  /* 0x0000000000007806 */ /* 0x000fc800040e0100 */
.L_x_1687:
[----:B------:R3:W4:Y:S01]  /*d730*/  POPC R11, R0 ;  /* 0x00000000000b7309 */ /* 0x0007220000000000 */
[----:B------:R-:W-:Y:S05]  /*d740*/  BRA.DIV ~URZ, `(.L_x_1635) ;  /* 0x000028927f007947 */ /* 0x000fea000b800000 */
[----:B----4-:R4:W1:Y:S04]  /*d750*/  SHFL.IDX PT, R6, R6, R11, 0x1f ;  /* 0x00001f0b06067589 */ /* 0x01086800000e0000 */
[----:B------:R4:W2:Y:S02]  /*d760*/  SHFL.IDX PT, R7, R7, R11, 0x1f ;  /* 0x00001f0b07077589 */ /* 0x0008a400000e0000 */
.L_x_1688:
[----:B------:R-:W-:Y:S01]  /*d770*/  ISETP.NE.AND P0, PT, R0, RZ, PT ;  /* 0x000000ff0000720c */ /* 0x000fe20003f05270 */
[----:B------:R-:W-:-:S12]  /*d780*/  BSSY B0, `(.L_x_1636) ;  /* 0x0000005000007945 */ /* 0x000fd80003800000 */
[----:B------:R-:W-:Y:S05]  /*d790*/  @!P0 BRA `(.L_x_1637) ;  /* 0x0000003000008947 */ /* 0x000fea0003800000 */
[----:B---3--:R-:W-:Y:S01]  /*d7a0*/  IADD3 R0, R11, -0x1, RZ ;  /* 0xffffffff0b007810 */ /* 0x008fe20007ffe0ff */
[----:B------:R-:W-:Y:S05]  /*d7b0*/  BRA.DIV ~URZ, `(.L_x_1638) ;  /* 0x000028f27f007947 */ /* 0x000fea000b800000 */
[----:B------:R3:W4:Y:S02]  /*d7c0*/  SHFL.IDX PT, R10, R4, R0, 0x1f ;  /* 0x00001f00040a7589 */ /* 0x00072400000e0000 */
.L_x_1637:
[----:B------:R-:W-:Y:S05]  /*d7d0*/  BSYNC B0 ;  /* 0x0000000000007941 */ /* 0x000fea0003800000 */
.L_x_1636:
[-C--:B-1-3--:R-:W-:Y:S01]  /*d7e0*/  IABS R4, R6.reuse ;  /* 0x0000000600047213 */ /* 0x08afe20000000000 */
[----:B----4-:R-:W-:Y:S01]  /*d7f0*/  IMAD R200, R10, c[0x0][0x538], R8 ;  /* 0x00014e000ac87a24 */ /* 0x010fe200078e0208 */
[----:B--2---:R-:W-:Y:S01]  /*d800*/  IABS R0, R7 ;  /* 0x0000000700007213 */ /* 0x004fe20000000000 */
        /* <DEDUP_REMOVED lines=61> */
.L_x_1630:
[----:B------:R-:W-:Y:S01]  /*dbe0*/  IMAD.MOV.U32 R200, RZ, RZ, R9 ;  /* 0x000000ffffc87224 */ /* 0x000fe200078e0009 */
[----:B------:R-:W-:Y:S01]  /*dbf0*/  MOV R202, RZ ;  /* 0x000000ff00ca7202 */ /* 0x000fe20000000f00 */
[----:B------:R-:W-:Y:S01]  /*dc00*/  IMAD.MOV.U32 R201, RZ, RZ, RZ ;  /* 0x000000ffffc97224 */ /* 0x000fe200078e00ff */
[----:B------:R-:W-:Y:S02]  /*dc10*/  MOV R203, c[0x0][0x53c] ;  /* 0x00014f0000cb7a02 */ /* 0x000fe40000000f00 */
.L_x_1639:
[----:B------:R-:W-:Y:S05]  /*dc20*/  BSYNC B1 ;  /* 0x0000000000017941 */ /* 0x000fea0003800000 */
.L_x_1628:
[----:B------:R-:W-:Y:S01]  /*dc30*/  WARPSYNC 0xffffffff ;  /* 0xffffffff00007948 */ /* 0x000fe20003800000 */
[----:B------:R-:W-:Y:S01]  /*dc40*/  BAR.SYNC.DEFER_BLOCKING 0x4, 0x100 ;  /* 0x0104000000007b1d */ /* 0x000fe20000010000 */
[----:B------:R-:W-:-:S13]  /*dc50*/  ISETP.NE.AND P0, PT, R13, RZ, PT ;  /* 0x000000ff0d00720c */ /* 0x000fda0003f05270 */
[----:B------:R3:W-:Y:S04]  /*dc60*/  @!P0 STS.128 [0x24100], R200 ;  /* 0x024100c8ff008388 */ /* 0x0007e80000000c00 */
[----:B------:R-:W-:Y:S06]  /*dc70*/  BAR.ARV 0x5, 0x100 ;  /* 0x0144000000007b1d */ /* 0x000fec0000002000 */
.L_x_1623:
[----:B-1----:R-:W-:-:S13]  /*dc80*/  ISETP.GE.AND P0, PT, R203, c[0x0][0x53c], PT ;  /* 0x00014f00cb007a0c */ /* 0x002fda0003f06270 */
[----:B--23--:R-:W-:Y:S01]  /*dc90*/  @P0 CALL.REL.NOINC `(.L_x_1640) ;  /* 0x0000001000000944 */ /* 0x00cfe20003c00000 */
[----:B------:R-:W-:Y:S05]  /*dca0*/  BRA `(.L_x_1641) ;  /* 0xffff38f000007947 */ /* 0x000fea000383ffff */
.L_x_1640:
[----:B------:R-:W-:Y:S05]  /*dcb0*/  EXIT ;  /* 0x000000000000794d */ /* 0x000fea0003800000 */
.L_x_1531:
[----:B------:R-:W-:Y:S01]  /*dcc0*/  IMAD.MOV.U32 R0, RZ, RZ, R5 ;  /* 0x000000ffff007224 */ /* 0x000fe200078e0005 */
[----:B------:R-:W-:Y:S02]  /*dcd0*/  MOV R2, 0x1 ;  /* 0x0000000100027802 */ /* 0x000fe40000000f00 */
[----:B------:R-:W-:Y:S02]  /*dce0*/  MOV R3, 0xdd00 ;  /* 0x0000dd0000037802 */ /* 0x000fe40000000f00 */
[----:B--2---:R-:W-:Y:S05]  /*dcf0*/  CALL.REL.NOINC `($__internal_28_$__cuda_sm70_shflsync_up_p) ;  /* 0x000024d000007944 */ /* 0x004fea0003c00000 */
[----:B------:R-:W-:Y:S01]  /*dd00*/  MOV R0, R4 ;  /* 0x0000000400007202 */ /* 0x000fe20000000f00 */
[----:B------:R-:W-:Y:S05]  /*dd10*/  BRA `(.L_x_1642) ;  /* 0xffff273000007947 */ /* 0x000fea000383ffff */
.L_x_1532:
[----:B------:R-:W-:Y:S01]  /*dd20*/  IMAD.MOV.U32 R0, RZ, RZ, R5 ;  /* 0x000000ffff007224 */ /* 0x000fe200078e0005 */
[----:B------:R-:W-:Y:S02]  /*dd30*/  MOV R2, 0x2 ;  /* 0x0000000200027802 */ /* 0x000fe40000000f00 */
[----:B------:R-:W-:Y:S02]  /*dd40*/  MOV R3, 0xdd60 ;  /* 0x0000dd6000037802 */ /* 0x000fe40000000f00 */
[----:B--2---:R-:W-:Y:S05]  /*dd50*/  CALL.REL.NOINC `($__internal_28_$__cuda_sm70_shflsync_up_p) ;  /* 0x0000247000007944 */ /* 0x004fea0003c00000 */
[----:B------:R-:W-:Y:S01]  /*dd60*/  SEL R0, R4, RZ, P4 ;  /* 0x000000ff04007207 */ /* 0x000fe20002000000 */
[----:B------:R-:W-:Y:S01]  /*dd70*/  IMAD.MOV.U32 R2, RZ, RZ, 0x4 ;  /* 0x00000004ff027424 */ /* 0x000fe200078e00ff */
[----:B------:R-:W-:-:S03]  /*dd80*/  MOV R3, 0xddb0 ;  /* 0x0000ddb000037802 */ /* 0x000fc60000000f00 */
[----:B------:R-:W-:Y:S02]  /*dd90*/  IMAD.IADD R0, R5, 0x1, R0 ;  /* 0x0000000105007824 */ /* 0x000fe400078e0200 */
[----:B------:R-:W-:Y:S05]  /*dda0*/  CALL.REL.NOINC `($__internal_28_$__cuda_sm70_shflsync_up_p) ;  /* 0x0000242000007944 */ /* 0x000fea0003c00000 */
        /* <DEDUP_REMOVED lines=12> */
[----:B------:R-:W-:Y:S02]  /*de70*/  MOV R3, 0x1f ;  /* 0x0000001f00037802 */ /* 0x000fe40000000f00 */
[----:B------:R-:W-:Y:S01]  /*de80*/  MOV R2, 0xdec0 ;  /* 0x0000dec000027802 */ /* 0x000fe20000000f00 */
[----:B------:R-:W-:-:S04]  /*de90*/  IMAD.IADD R4, R0, 0x1, R4 ;  /* 0x0000000100047824 */ /* 0x000fc800078e0204 */
[----:B------:R-:W-:Y:S02]  /*dea0*/  IMAD.MOV.U32 R31, RZ, RZ, R4 ;  /* 0x000000ffff1f7224 */ /* 0x000fe400078e0004 */
[----:B------:R-:W-:Y:S05]  /*deb0*/  CALL.REL.NOINC `($__internal_27_$__cuda_sm70_shflsync_idx_p) ;  /* 0x000022c000007944 */ /* 0x000fea0003c00000 */
[----:B------:R-:W-:Y:S01]  /*dec0*/  MOV R0, R30 ;  /* 0x0000001e00007202 */ /* 0x000fe20000000f00 */
[----:B------:R-:W-:Y:S05]  /*ded0*/  BRA `(.L_x_1643) ;  /* 0xffff267000007947 */ /* 0x000fea000383ffff */
.L_x_1534:
[----:B------:R-:W-:Y:S02]  /*dee0*/  SEL R0, RZ, 0x1, P0 ;  /* 0x00000001ff007807 */ /* 0x000fe40000000000 */
[----:B------:R-:W-:Y:S02]  /*def0*/  MOV R2, 0xdf10 ;  /* 0x0000df1000027802 */ /* 0x000fe40000000f00 */
[----:B------:R-:W-:Y:S05]  /*df00*/  CALL.REL.NOINC `($__internal_29_$__cuda_sm70_votesync_ballot) ;  /* 0x0000233000007944 */ /* 0x000fea0003c00000 */
[----:B------:R-:W-:Y:S05]  /*df10*/  BRA `(.L_x_1644) ;  /* 0xffff26c000007947 */ /* 0x000fea000383ffff */
.L_x_1535:
[----:B------:R-:W-:Y:S01]  /*df20*/  IMAD.MOV.U32 R31, RZ, RZ, R8 ;  /* 0x000000ffff1f7224 */ /* 0x000fe200078e0008 */
[----:B--2---:R-:W-:Y:S01]  /*df30*/  MOV R30, R203 ;  /* 0x000000cb001e7202 */ /* 0x004fe20000000f00 */
[----:B------:R-:W-:Y:S01]  /*df40*/  IMAD.MOV.U32 R3, RZ, RZ, 0x1f ;  /* 0x0000001fff037424 */ /* 0x000fe200078e00ff */
[----:B------:R-:W-:Y:S02]  /*df50*/  MOV R2, 0xdf70 ;  /* 0x0000df7000027802 */ /* 0x000fe40000000f00 */
[----:B-1----:R-:W-:Y:S05]  /*df60*/  CALL.REL.NOINC `($__internal_27_$__cuda_sm70_shflsync_idx_p) ;  /* 0x0000221000007944 */ /* 0x002fea0003c00000 */
[----:B------:R-:W-:Y:S01]  /*df70*/  IMAD.MOV.U32 R11, RZ, RZ, R30 ;  /* 0x000000ffff0b7224 */ /* 0x000fe200078e001e */
[----:B------:R-:W-:Y:S01]  /*df80*/  MOV R31, R7 ;  /* 0x00000007001f7202 */ /* 0x000fe20000000f00 */
[----:B------:R-:W-:Y:S01]  /*df90*/  IMAD.MOV.U32 R5, RZ, RZ, RZ ;  /* 0x000000ffff057224 */ /* 0x000fe200078e00ff */
[----:B------:R-:W-:Y:S01]  /*dfa0*/  MOV R30, R203 ;  /* 0x000000cb001e7202 */ /* 0x000fe20000000f00 */
[----:B------:R-:W-:Y:S01]  /*dfb0*/  IMAD.MOV.U32 R3, RZ, RZ, 0x1f ;  /* 0x0000001fff037424 */ /* 0x000fe200078e00ff */
[----:B------:R-:W-:-:S02]  /*dfc0*/  MOV R2, 0xdfe0 ;  /* 0x0000dfe000027802 */ /* 0x000fc40000000f00 */
[----:B------:R-:W-:Y:S05]  /*dfd0*/  CALL.REL.NOINC `($__internal_27_$__cuda_sm70_shflsync_idx_p) ;  /* 0x000021a000007944 */ /* 0x000fea0003c00000 */
[----:B------:R-:W-:Y:S01]  /*dfe0*/  MOV R10, R30 ;  /* 0x0000001e000a7202 */ /* 0x000fe20000000f00 */
[----:B------:R-:W-:Y:S05]  /*dff0*/  BRA `(.L_x_1645) ;  /* 0xffff263000007947 */ /* 0x000fea000383ffff */
.L_x_1538:
[----:B------:R-:W-:Y:S01]  /*e000*/  IMAD.MOV.U32 R31, RZ, RZ, R4 ;  /* 0x000000ffff1f7224 */ /* 0x000fe200078e0004 */
[----:B------:R-:W-:-:S02]  /*e010*/  MOV R3, 0x1f ;  /* 0x0000001f00037802 */ /* 0x000fc40000000f00 */
[----:B------:R-:W-:Y:S02]  /*e020*/  MOV R2, 0xe040 ;  /* 0x0000e04000027802 */ /* 0x000fe40000000f00 */
[----:B-1234-:R-:W-:Y:S05]  /*e030*/  CALL.REL.NOINC `($__internal_27_$__cuda_sm70_shflsync_idx_p) ;  /* 0x0000214000007944 */ /* 0x01efea0003c00000 */
[----:B------:R-:W-:Y:S01]  /*e040*/  MOV R5, R30 ;  /* 0x0000001e00057202 */ /* 0x000fe20000000f00 */
[----:B------:R-:W-:Y:S05]  /*e050*/  BRA `(.L_x_1537) ;  /* 0xffff263000007947 */ /* 0x000fea000383ffff */
.L_x_1546:
[----:B------:R-:W-:Y:S01]  /*e060*/  IMAD.MOV.U32 R31, RZ, RZ, R5 ;  /* 0x000000ffff1f7224 */ /* 0x000fe200078e0005 */
[----:B------:R-:W-:Y:S01]  /*e070*/  MOV R30, RZ ;  /* 0x000000ff001e7202 */ /* 0x000fe20000000f00 */
[----:B------:R-:W-:Y:S01]  /*e080*/  IMAD.MOV.U32 R3, RZ, RZ, 0x181f ;  /* 0x0000181fff037424 */ /* 0x000fe200078e00ff */
[----:B------:R-:W-:Y:S02]  /*e090*/  MOV R2, 0xe0b0 ;  /* 0x0000e0b000027802 */ /* 0x000fe40000000f00 */
[----:B-----5:R-:W-:Y:S05]  /*e0a0*/  CALL.REL.NOINC `($__internal_27_$__cuda_sm70_shflsync_idx_p) ;  /* 0x000020d000007944 */ /* 0x020fea0003c00000 */
[----:B------:R-:W-:Y:S01]  /*e0b0*/  MOV R4, R30 ;  /* 0x0000001e00047202 */ /* 0x000fe20000000f00 */
[----:B------:R-:W-:Y:S05]  /*e0c0*/  BRA `(.L_x_1646) ;  /* 0xffff40d000007947 */ /* 0x000fea000383ffff */
.L_x_1547:
[----:B------:R-:W-:Y:S01]  /*e0d0*/  IMAD.MOV.U32 R31, RZ, RZ, R12 ;  /* 0x000000ffff1f7224 */ /* 0x000fe200078e000c */
[----:B------:R-:W-:Y:S01]  /*e0e0*/  MOV R30, RZ ;  /* 0x000000ff001e7202 */ /* 0x000fe20000000f00 */
[----:B------:R-:W-:Y:S01]  /*e0f0*/  IMAD.MOV.U32 R3, RZ, RZ, 0x181f ;  /* 0x0000181fff037424 */ /* 0x000fe200078e00ff */
[----:B------:R-:W-:Y:S02]  /*e100*/  MOV R2, 0xe120 ;  /* 0x0000e12000027802 */ /* 0x000fe40000000f00 */
[----:B-12--5:R-:W-:Y:S05]  /*e110*/  CALL.REL.NOINC `($__internal_27_$__cuda_sm70_shflsync_idx_p) ;  /* 0x0000206000007944 */ /* 0x026fea0003c00000 */
[----:B------:R-:W-:Y:S01]  /*e120*/  MOV R0, R30 ;  /* 0x0000001e00007202 */ /* 0x000fe20000000f00 */
[----:B------:R-:W-:Y:S05]  /*e130*/  BRA `(.L_x_1647) ;  /* 0xffff408000007947 */ /* 0x000fea000383ffff */
.L_x_1550:
[----:B------:R-:W-:Y:S01]  /*e140*/  IMAD.MOV.U32 R31, RZ, RZ, R5 ;  /* 0x000000ffff1f7224 */ /* 0x000fe200078e0005 */
[----:B------:R-:W-:Y:S01]  /*e150*/  MOV R30, 0x1 ;  /* 0x00000001001e7802 */ /* 0x000fe20000000f00 */
[----:B--2---:R-:W-:Y:S01]  /*e160*/  IMAD.MOV.U32 R3, RZ, RZ, 0x181f ;  /* 0x0000181fff037424 */ /* 0x004fe200078e00ff */
[----:B------:R-:W-:-:S02]  /*e170*/  MOV R2, 0xe190 ;  /* 0x0000e19000027802 */ /* 0x000fc40000000f00 */
[----:B-1-345:R-:W-:Y:S05]  /*e180*/  CALL.REL.NOINC `($__internal_27_$__cuda_sm70_shflsync_idx_p) ;  /* 0x00001ff000007944 */ /* 0x03afea0003c00000 */
[----:B------:R-:W-:Y:S01]  /*e190*/  IMAD.MOV.U32 R4, RZ, RZ, R30 ;  /* 0x000000ffff047224 */ /* 0x000fe200078e001e */
[----:B------:R-:W-:Y:S01]  /*e1a0*/  MOV R30, 0x1 ;  /* 0x00000001001e7802 */ /* 0x000fe20000000f00 */
[----:B------:R-:W-:Y:S01]  /*e1b0*/  IMAD.MOV.U32 R31, RZ, RZ, R12 ;  /* 0x000000ffff1f7224 */ /* 0x000fe200078e000c */
[----:B------:R-:W-:-:S02]  /*e1c0*/  MOV R3, 0x181f ;  /* 0x0000181f00037802 */ /* 0x000fc40000000f00 */
[----:B------:R-:W-:Y:S02]  /*e1d0*/  MOV R2, 0xe1f0 ;  /* 0x0000e1f000027802 */ /* 0x000fe40000000f00 */
[----:B------:R-:W-:Y:S05]  /*e1e0*/  CALL.REL.NOINC `($__internal_27_$__cuda_sm70_shflsync_idx_p) ;  /* 0x00001f9000007944 */ /* 0x000fea0003c00000 */
[----:B------:R-:W-:Y:S01]  /*e1f0*/  MOV R0, R30 ;  /* 0x0000001e00007202 */ /* 0x000fe20000000f00 */
[----:B------:R-:W-:Y:S05]  /*e200*/  BRA `(.L_x_1648) ;  /* 0xffff413000007947 */ /* 0x000fea000383ffff */
.L_x_1553:
[----:B------:R-:W-:Y:S01]  /*e210*/  IMAD.MOV.U32 R31, RZ, RZ, R5 ;  /* 0x000000ffff1f7224 */ /* 0x000fe200078e0005 */
[----:B------:R-:W-:Y:S01]  /*e220*/  MOV R30, 0x2 ;  /* 0x00000002001e7802 */ /* 0x000fe20000000f00 */
[----:B-1----:R-:W-:Y:S01]  /*e230*/  IMAD.MOV.U32 R3, RZ, RZ, 0x181f ;  /* 0x0000181fff037424 */ /* 0x002fe200078e00ff */
[----:B------:R-:W-:Y:S02]  /*e240*/  MOV R2, 0xe260 ;  /* 0x0000e26000027802 */ /* 0x000fe40000000f00 */
[----:B--2345:R-:W-:Y:S05]  /*e250*/  CALL.REL.NOINC `($__internal_27_$__cuda_sm70_shflsync_idx_p) ;  /* 0x00001f2000007944 */ /* 0x03cfea0003c00000 */
[----:B------:R-:W-:Y:S01]  /*e260*/  MOV R4, R30 ;  /* 0x0000001e00047202 */ /* 0x000fe20000000f00 */
[----:B------:R-:W-:Y:S05]  /*e270*/  BRA `(.L_x_1649) ;  /* 0xffff422000007947 */ /* 0x000fea000383ffff */
.L_x_1554:
[----:B------:R-:W-:Y:S01]  /*e280*/  IMAD.MOV.U32 R31, RZ, RZ, R12 ;  /* 0x000000ffff1f7224 */ /* 0x000fe200078e000c */
[----:B------:R-:W-:Y:S01]  /*e290*/  MOV R30, 0x2 ;  /* 0x00000002001e7802 */ /* 0x000fe20000000f00 */
[----:B------:R-:W-:Y:S01]  /*e2a0*/  IMAD.MOV.U32 R3, RZ, RZ, 0x181f ;  /* 0x0000181fff037424 */ /* 0x000fe200078e00ff */
[----:B------:R-:W-:Y:S02]  /*e2b0*/  MOV R2, 0xe2d0 ;  /* 0x0000e2d000027802 */ /* 0x000fe40000000f00 */
[----:B-12345:R-:W-:Y:S05]  /*e2c0*/  CALL.REL.NOINC `($__internal_27_$__cuda_sm70_shflsync_idx_p) ;  /* 0x00001eb000007944 */ /* 0x03efea0003c00000 */
[----:B------:R-:W-:Y:S01]  /*e2d0*/  MOV R0, R30 ;  /* 0x0000001e00007202 */ /* 0x000fe20000000f00 */
[----:B------:R-:W-:Y:S05]  /*e2e0*/  BRA `(.L_x_1650) ;  /* 0xffff41d000007947 */ /* 0x000fea000383ffff */
.L_x_1557:
[----:B------:R-:W-:Y:S01]  /*e2f0*/  IMAD.MOV.U32 R31, RZ, RZ, R5 ;  /* 0x000000ffff1f7224 */ /* 0x000fe200078e0005 */
[----:B------:R-:W-:Y:S01]  /*e300*/  MOV R30, 0x3 ;  /* 0x00000003001e7802 */ /* 0x000fe20000000f00 */
[----:B-1----:R-:W-:Y:S01]  /*e310*/  IMAD.MOV.U32 R3, RZ, RZ, 0x181f ;  /* 0x0000181fff037424 */ /* 0x002fe200078e00ff */
[----:B------:R-:W-:-:S02]  /*e320*/  MOV R2, 0xe340 ;  /* 0x0000e34000027802 */ /* 0x000fc40000000f00 */
[----:B--2345:R-:W-:Y:S05]  /*e330*/  CALL.REL.NOINC `($__internal_27_$__cuda_sm70_shflsync_idx_p) ;  /* 0x00001e4000007944 */ /* 0x03cfea0003c00000 */
        /* <DEDUP_REMOVED lines=8> */
.L_x_1560:
[----:B------:R-:W-:Y:S01]  /*e3c0*/  IMAD.MOV.U32 R31, RZ, RZ, R5 ;  /* 0x000000ffff1f7224 */ /* 0x000fe200078e0005 */
[----:B------:R-:W-:Y:S01]  /*e3d0*/  MOV R30, RZ ;  /* 0x000000ff001e7202 */ /* 0x000fe20000000f00 */
[----:B------:R-:W-:Y:S01]  /*e3e0*/  IMAD.MOV.U32 R3, RZ, RZ, 0x181f ;  /* 0x0000181fff037424 */ /* 0x000fe200078e00ff */
[----:B------:R-:W-:Y:S02]  /*e3f0*/  MOV R2, 0xe410 ;  /* 0x0000e41000027802 */ /* 0x000fe40000000f00 */
[----:B------:R-:W-:Y:S05]  /*e400*/  CALL.REL.NOINC `($__internal_27_$__cuda_sm70_shflsync_idx_p) ;  /* 0x00001d7000007944 */ /* 0x000fea0003c00000 */
[----:B------:R-:W-:Y:S01]  /*e410*/  MOV R4, R30 ;  /* 0x0000001e00047202 */ /* 0x000fe20000000f00 */
[----:B------:R-:W-:Y:S05]  /*e420*/  BRA `(.L_x_1652) ;  /* 0xffff4cc000007947 */ /* 0x000fea000383ffff */
.L_x_1561:
[----:B------:R-:W-:Y:S01]  /*e430*/  IMAD.MOV.U32 R31, RZ, RZ, R10 ;  /* 0x000000ffff1f7224 */ /* 0x000fe200078e000a */
[----:B------:R-:W-:Y:S01]  /*e440*/  MOV R30, RZ ;  /* 0x000000ff001e7202 */ /* 0x000fe20000000f00 */
[----:B------:R-:W-:Y:S01]  /*e450*/  IMAD.MOV.U32 R3, RZ, RZ, 0x181f ;  /* 0x0000181fff037424 */ /* 0x000fe200078e00ff */
[----:B------:R-:W-:Y:S02]  /*e460*/  MOV R2, 0xe480 ;  /* 0x0000e48000027802 */ /* 0x000fe40000000f00 */
[----:B-12---:R-:W-:Y:S05]  /*e470*/  CALL.REL.NOINC `($__internal_27_$__cuda_sm70_shflsync_idx_p) ;  /* 0x00001d0000007944 */ /* 0x006fea0003c00000 */
[----:B------:R-:W-:Y:S02]  /*e480*/  IADD3 R8, P0, R30, R20, RZ ;  /* 0x000000141e087210 */ /* 0x000fe40007f1e0ff */
[----:B------:R-:W-:-:S02]  /*e490*/  MOV R31, R5 ;  /* 0x00000005001f7202 */ /* 0x000fc40000000f00 */
[----:B------:R-:W-:Y:S01]  /*e4a0*/  SEL R12, RZ, 0x10, P5 ;  /* 0x00000010ff0c7807 */ /* 0x000fe20002800000 */
[----:B------:R-:W-:Y:S01]  /*e4b0*/  IMAD.X R9, R4, 0x1, R16, P0 ;  /* 0x0000000104097824 */ /* 0x000fe200000e0610 */
[----:B------:R-:W-:Y:S02]  /*e4c0*/  IADD3 R6, P0, R30, R19, RZ ;  /* 0x000000131e067210 */ /* 0x000fe40007f1e0ff */
[----:B------:R-:W-:Y:S02]  /*e4d0*/  SEL R11, RZ, 0x10, P4 ;  /* 0x00000010ff0b7807 */ /* 0x000fe40002000000 */
[----:B------:R-:W-:Y:S01]  /*e4e0*/  @!PT LDS RZ, [RZ] ;  /* 0x00000000fffff984 */ /* 0x000fe20000000800 */
[----:B------:R-:W-:Y:S01]  /*e4f0*/  @!PT LDS RZ, [RZ] ;  /* 0x00000000fffff984 */ /* 0x000fe20000000800 */
[----:B------:R-:W-:Y:S01]  /*e500*/  @!PT LDS RZ, [RZ] ;  /* 0x00000000fffff984 */ /* 0x000fe20000000800 */
[----:B------:R1:W-:Y:S01]  /*e510*/  LDGSTS.E.BYPASS.LTC128B.128 [R188+0x12100], [R8.64], !P5 ;  /* 0x1210000008bc7fae */ /* 0x0003e2000e901d46 */
[----:B------:R-:W-:Y:S01]  /*e520*/  IMAD.X R7, R4, 0x1, R13, P0 ;  /* 0x0000000104077824 */ /* 0x000fe200000e060d */
[----:B------:R-:W-:Y:S01]  /*e530*/  IADD3 R2, P0, R30, R17, RZ ;  /* 0x000000111e027210 */ /* 0x000fe20007f1e0ff */
[----:B------:R-:W-:-:S03]  /*e540*/  IMAD.MOV.U32 R30, RZ, RZ, 0x1 ;  /* 0x00000001ff1e7424 */ /* 0x000fc600078e00ff */
[----:B------:R2:W-:Y:S01]  /*e550*/  LDGSTS.E.BYPASS.LTC128B.128 [R188+0x14100], [R6.64], !P4 ;  /* 0x1410000006bc7fae */ /* 0x0005e2000e101d46 */
[----:B------:R-:W-:-:S05]  /*e560*/  IMAD.X R3, R4, 0x1, R15, P0 ;  /* 0x0000000104037824 */ /* 0x000fca00000e060f */
[----:B------:R3:W-:Y:S01]  /*e570*/  LDGSTS.E.BYPASS.LTC128B.128 [R188+0x16100], [R2.64], !P6 ;  /* 0x1610000002bc7fae */ /* 0x0007e2000f101d46 */
[----:B-1----:R-:W-:Y:S01]  /*e580*/  IMAD.MOV.U32 R9, RZ, RZ, R252 ;  /* 0x000000ffff097224 */ /* 0x002fe200078e00fc */
[----:B---3--:R-:W-:Y:S02]  /*e590*/  MOV R3, 0x181f ;  /* 0x0000181f00037802 */ /* 0x008fe40000000f00 */
[----:B------:R-:W-:Y:S02]  /*e5a0*/  MOV R2, 0xe5c0 ;  /* 0x0000e5c000027802 */ /* 0x000fe40000000f00 */
[----:B--2---:R-:W-:Y:S05]  /*e5b0*/  CALL.REL.NOINC `($__internal_27_$__cuda_sm70_shflsync_idx_p) ;  /* 0x00001bc000007944 */ /* 0x004fea0003c00000 */
[----:B------:R-:W-:Y:S01]  /*e5c0*/  IMAD.MOV.U32 R8, RZ, RZ, R30 ;  /* 0x000000ffff087224 */ /* 0x000fe200078e001e */
[----:B------:R-:W-:Y:S01]  /*e5d0*/  MOV R30, 0x1 ;  /* 0x00000001001e7802 */ /* 0x000fe20000000f00 */
[----:B------:R-:W-:Y:S01]  /*e5e0*/  IMAD.MOV.U32 R31, RZ, RZ, R10 ;  /* 0x000000ffff1f7224 */ /* 0x000fe200078e000a */
[----:B------:R-:W-:Y:S02]  /*e5f0*/  MOV R3, 0x181f ;  /* 0x0000181f00037802 */ /* 0x000fe40000000f00 */
[----:B------:R-:W-:Y:S02]  /*e600*/  MOV R2, 0xe620 ;  /* 0x0000e62000027802 */ /* 0x000fe40000000f00 */
[----:B------:R-:W-:Y:S05]  /*e610*/  CALL.REL.NOINC `($__internal_27_$__cuda_sm70_shflsync_idx_p) ;  /* 0x00001b6000007944 */ /* 0x000fea0003c00000 */
[----:B------:R-:W-:Y:S01]  /*e620*/  MOV R0, R30 ;  /* 0x0000001e00007202 */ /* 0x000fe20000000f00 */
[----:B------:R-:W-:Y:S05]  /*e630*/  BRA `(.L_x_1653) ;  /* 0xffff4bd000007947 */ /* 0x000fea000383ffff */
.L_x_1564:
[----:B------:R-:W-:Y:S01]  /*e640*/  IMAD.MOV.U32 R31, RZ, RZ, R13 ;  /* 0x000000ffff1f7224 */ /* 0x000fe200078e000d */
[----:B------:R-:W-:Y:S01]  /*e650*/  MOV R30, RZ ;  /* 0x000000ff001e7202 */ /* 0x000fe20000000f00 */
[----:B------:R-:W-:Y:S01]  /*e660*/  IMAD.MOV.U32 R3, RZ, RZ, 0x181f ;  /* 0x0000181fff037424 */ /* 0x000fe200078e00ff */
[----:B------:R-:W-:-:S02]  /*e670*/  MOV R2, 0xe690 ;  /* 0x0000e69000027802 */ /* 0x000fc40000000f00 */
[----:B-1234-:R-:W-:Y:S05]  /*e680*/  CALL.REL.NOINC `($__internal_27_$__cuda_sm70_shflsync_idx_p) ;  /* 0x00001af000007944 */ /* 0x01efea0003c00000 */
[----:B------:R-:W-:Y:S01]  /*e690*/  MOV R12, R30 ;  /* 0x0000001e000c7202 */ /* 0x000fe20000000f00 */
[----:B------:R-:W-:Y:S05]  /*e6a0*/  BRA `(.L_x_1654) ;  /* 0xffff4f9000007947 */ /* 0x000fea000383ffff */
.L_x_1565:
[----:B------:R-:W-:Y:S01]  /*e6b0*/  IMAD.MOV.U32 R31, RZ, RZ, R20 ;  /* 0x000000ffff1f7224 */ /* 0x000fe200078e0014 */
[----:B------:R-:W-:Y:S01]  /*e6c0*/  MOV R30, RZ ;  /* 0x000000ff001e7202 */ /* 0x000fe20000000f00 */
[----:B------:R-:W-:Y:S01]  /*e6d0*/  IMAD.MOV.U32 R3, RZ, RZ, 0x181f ;  /* 0x0000181fff037424 */ /* 0x000fe200078e00ff */
[----:B------:R-:W-:-:S02]  /*e6e0*/  MOV R2, 0xe700 ;  /* 0x0000e70000027802 */ /* 0x000fc40000000f00 */
[----:B-1234-:R-:W-:Y:S05]  /*e6f0*/  CALL.REL.NOINC `($__internal_27_$__cuda_sm70_shflsync_idx_p) ;  /* 0x00001a8000007944 */ /* 0x01efea0003c00000 */
[C---:B------:R-:W-:Y:S02]  /*e700*/  IADD3 R16, P0, R30.reuse, R25, RZ ;  /* 0x000000191e107210 */ /* 0x040fe40007f1e0ff */
[----:B------:R-:W-:-:S02]  /*e710*/  IADD3 R14, P1, R30, R26, RZ ;  /* 0x0000001a1e0e7210 */ /* 0x000fc40007f3e0ff */
[----:B------:R-:W-:Y:S01]  /*e720*/  MOV R31, R13 ;  /* 0x0000000d001f7202 */ /* 0x000fe20000000f00 */
[----:B------:R-:W-:Y:S01]  /*e730*/  IMAD.X R17, R12, 0x1, R21, P0 ;  /* 0x000000010c117824 */ /* 0x000fe200000e0615 */
[----:B------:R-:W-:Y:S01]  /*e740*/  IADD3 R2, P0, R30, R27, RZ ;  /* 0x0000001b1e027210 */ /* 0x000fe20007f1e0ff */
[C---:B------:R-:W-:Y:S01]  /*e750*/  IMAD.X R15, R12.reuse, 0x1, R22, P1 ;  /* 0x000000010c0f7824 */ /* 0x040fe200008e0616 */
[----:B------:R-:W-:Y:S01]  /*e760*/  SEL R19, RZ, 0x10, P5 ;  /* 0x00000010ff137807 */ /* 0x000fe20002800000 */
[----:B------:R-:W-:Y:S01]  /*e770*/  IMAD.MOV.U32 R30, RZ, RZ, 0x1 ;  /* 0x00000001ff1e7424 */ /* 0x000fe200078e00ff */
[----:B------:R-:W-:Y:S01]  /*e780*/  @!PT LDS RZ, [RZ] ;  /* 0x00000000fffff984 */ /* 0x000fe20000000800 */
[----:B------:R-:W-:Y:S01]  /*e790*/  @!PT LDS RZ, [RZ] ;  /* 0x00000000fffff984 */ /* 0x000fe20000000800 */
[----:B------:R-:W-:Y:S01]  /*e7a0*/  @!PT LDS RZ, [RZ] ;  /* 0x00000000fffff984 */ /* 0x000fe20000000800 */
[----:B------:R1:W-:Y:S01]  /*e7b0*/  LDGSTS.E.BYPASS.LTC128B.128 [R188+0x6100], [R16.64], !P5 ;  /* 0x0610000010bc7fae */ /* 0x0003e2000e901d46 */
[----:B------:R-:W-:Y:S01]  /*e7c0*/  IMAD.X R3, R12, 0x1, R23, P0 ;  /* 0x000000010c037824 */ /* 0x000fe200000e0617 */
[----:B------:R-:W-:Y:S02]  /*e7d0*/  SEL R18, RZ, 0x10, P4 ;  /* 0x00000010ff127807 */ /* 0x000fe40002000000 */
[----:B------:R2:W-:Y:S04]  /*e7e0*/  LDGSTS.E.BYPASS.LTC128B.128 [R188+0x8100], [R14.64], !P4 ;  /* 0x081000000ebc7fae */ /* 0x0005e8000e101d46 */
[----:B------:R3:W-:Y:S01]  /*e7f0*/  LDGSTS.E.BYPASS.LTC128B.128 [R188+0xa100], [R2.64], !P6 ;  /* 0x0a10000002bc7fae */ /* 0x0007e2000f101d46 */
[----:B-1----:R-:W-:Y:S01]  /*e800*/  IMAD.MOV.U32 R17, RZ, RZ, R252 ;  /* 0x000000ffff117224 */ /* 0x002fe200078e00fc */
[----:B---3--:R-:W-:-:S02]  /*e810*/  MOV R3, 0x181f ;  /* 0x0000181f00037802 */ /* 0x008fc40000000f00 */
        /* <DEDUP_REMOVED lines=10> */
.L_x_1566:
[----:B------:R-:W-:Y:S01]  /*e8c0*/  IMAD.MOV.U32 R4, RZ, RZ, R0 ;  /* 0x000000ffff047224 */ /* 0x000fe200078e0000 */
[----:B------:R-:W-:Y:S02]  /*e8d0*/  MOV R3, 0x2 ;  /* 0x0000000200037802 */ /* 0x000fe40000000f00 */
[----:B------:R-:W-:Y:S02]  /*e8e0*/  MOV R2, 0xe900 ;  /* 0x0000e90000027802 */ /* 0x000fe40000000f00 */
[----:B------:R-:W-:Y:S05]  /*e8f0*/  CALL.REL.NOINC `($__internal_26_$__cuda_sm70_shflsync_bfly_p) ;  /* 0x0000182000007944 */ /* 0x000fea0003c00000 */
[----:B------:R-:W-:Y:S01]  /*e900*/  MOV R2, R16 ;  /* 0x0000001000027202 */ /* 0x000fe20000000f00 */
[----:B------:R-:W-:Y:S05]  /*e910*/  BRA `(.L_x_1656) ;  /* 0xffff625000007947 */ /* 0x000fea000383ffff */
.L_x_1569:
[----:B------:R-:W-:Y:S01]  /*e920*/  IMAD.MOV.U32 R31, RZ, RZ, R10 ;  /* 0x000000ffff1f7224 */ /* 0x000fe200078e000a */
[----:B------:R-:W-:Y:S01]  /*e930*/  MOV R30, RZ ;  /* 0x000000ff001e7202 */ /* 0x000fe20000000f00 */
[----:B------:R-:W-:Y:S01]  /*e940*/  IMAD.MOV.U32 R3, RZ, RZ, 0x181f ;  /* 0x0000181fff037424 */ /* 0x000fe200078e00ff */
[----:B------:R-:W-:-:S02]  /*e950*/  MOV R2, 0xe970 ;  /* 0x0000e97000027802 */ /* 0x000fc40000000f00 */
[----:B------:R-:W-:Y:S05]  /*e960*/  CALL.REL.NOINC `($__internal_27_$__cuda_sm70_shflsync_idx_p) ;  /* 0x0000181000007944 */ /* 0x000fea0003c00000 */
[----:B------:R-:W-:Y:S01]  /*e970*/  MOV R4, R30 ;  /* 0x0000001e00047202 */ /* 0x000fe20000000f00 */
[----:B------:R-:W-:Y:S05]  /*e980*/  BRA `(.L_x_1657) ;  /* 0xffff75d000007947 */ /* 0x000fea000383ffff */
.L_x_1570:
[----:B------:R-:W-:Y:S01]  /*e990*/  IMAD.MOV.U32 R31, RZ, RZ, R12 ;  /* 0x000000ffff1f7224 */ /* 0x000fe200078e000c */
[----:B------:R-:W-:Y:S01]  /*e9a0*/  MOV R30, RZ ;  /* 0x000000ff001e7202 */ /* 0x000fe20000000f00 */
[----:B------:R-:W-:Y:S01]  /*e9b0*/  IMAD.MOV.U32 R3, RZ, RZ, 0x181f ;  /* 0x0000181fff037424 */ /* 0x000fe200078e00ff */
[----:B------:R-:W-:-:S02]  /*e9c0*/  MOV R2, 0xe9e0 ;  /* 0x0000e9e000027802 */ /* 0x000fc40000000f00 */
[----:B-12---:R-:W-:Y:S05]  /*e9d0*/  CALL.REL.NOINC `($__internal_27_$__cuda_sm70_shflsync_idx_p) ;  /* 0x000017a000007944 */ /* 0x006fea0003c00000 */
[----:B------:R-:W-:Y:S01]  /*e9e0*/  IADD3 R6, P0, R30, R16, RZ ;  /* 0x000000101e067210 */ /* 0x000fe20007f1e0ff */
[----:B------:R-:W-:Y:S01]  /*e9f0*/  IMAD.MOV.U32 R31, RZ, RZ, R10 ;  /* 0x000000ffff1f7224 */ /* 0x000fe200078e000a */
        /* <DEDUP_REMOVED lines=9> */
[----:B------:R-:W-:-:S05]  /*ea90*/  IMAD.X R3, R4, 0x1, R14, P0 ;  /* 0x0000000104037824 */ /* 0x000fca00000e060e */
[----:B------:R2:W-:Y:S02]  /*eaa0*/  LDGSTS.E.BYPASS.LTC128B.128 [R188+0xe100], [R2.64], !P4 ;  /* 0x0e10000002bc7fae */ /* 0x0005e4000e101d46 */
[----:B--2---:R-:W-:Y:S01]  /*eab0*/  IADD3 R2, P0, R30, R18, RZ ;  /* 0x000000121e027210 */ /* 0x004fe20007f1e0ff */
[----:B------:R-:W-:-:S04]  /*eac0*/  IMAD.MOV.U32 R30, RZ, RZ, 0x1 ;  /* 0x00000001ff1e7424 */ /* 0x000fc800078e00ff */
[----:B------:R-:W-:-:S05]  /*ead0*/  IMAD.X R3, R4, 0x1, R15, P0 ;  /* 0x0000000104037824 */ /* 0x000fca00000e060f */
[----:B------:R2:W-:Y:S02]  /*eae0*/  LDGSTS.E.BYPASS.LTC128B.128 [R188+0x10100], [R2.64], !P6 ;  /* 0x1010000002bc7fae */ /* 0x0005e4000f101d46 */
[----:B--2---:R-:W-:Y:S02]  /*eaf0*/  MOV R3, 0x181f ;  /* 0x0000181f00037802 */ /* 0x004fe40000000f00 */
[----:B------:R-:W-:Y:S02]  /*eb00*/  MOV R2, 0xeb20 ;  /* 0x0000eb2000027802 */ /* 0x000fe40000000f00 */
[----:B-1----:R-:W-:Y:S05]  /*eb10*/  CALL.REL.NOINC `($__internal_27_$__cuda_sm70_shflsync_idx_p) ;  /* 0x0000166000007944 */ /* 0x002fea0003c00000 */
        /* <DEDUP_REMOVED lines=8> */
.L_x_1574:
[----:B------:R-:W-:Y:S01]  /*eba0*/  MOV R30, RZ ;  /* 0x000000ff001e7202 */ /* 0x000fe20000000f00 */
[----:B------:R-:W-:Y:S01]  /*ebb0*/  IMAD.MOV.U32 R31, RZ, RZ, R12 ;  /* 0x000000ffff1f7224 */ /* 0x000fe200078e000c */
[----:B------:R-:W-:Y:S01]  /*ebc0*/  MOV R2, 0xebf0 ;  /* 0x0000ebf000027802 */ /* 0x000fe20000000f00 */
[----:B------:R-:W-:Y:S02]  /*ebd0*/  IMAD.MOV.U32 R3, RZ, RZ, 0x181f ;  /* 0x0000181fff037424 */ /* 0x000fe400078e00ff */
[----:B-1234-:R-:W-:Y:S05]  /*ebe0*/  CALL.REL.NOINC `($__internal_27_$__cuda_sm70_shflsync_idx_p) ;  /* 0x0000159000007944 */ /* 0x01efea0003c00000 */
[----:B------:R-:W-:Y:S01]  /*ebf0*/  MOV R5, R30 ;  /* 0x0000001e00057202 */ /* 0x000fe20000000f00 */
[----:B------:R-:W-:-:S05]  /*ec00*/  BRA `(.L_x_1659) ;  /* 0xffff790000007947 */ /* 0x000fca000383ffff */
.L_x_1575:
[----:B------:R-:W-:Y:S01]  /*ec10*/  MOV R30, RZ ;  /* 0x000000ff001e7202 */ /* 0x000fe20000000f00 */
[----:B------:R-:W-:Y:S01]  /*ec20*/  IMAD.MOV.U32 R31, RZ, RZ, R13 ;  /* 0x000000ffff1f7224 */ /* 0x000fe200078e000d */
[----:B------:R-:W-:Y:S01]  /*ec30*/  MOV R2, 0xec60 ;  /* 0x0000ec6000027802 */ /* 0x000fe20000000f00 */
[----:B------:R-:W-:Y:S02]  /*ec40*/  IMAD.MOV.U32 R3, RZ, RZ, 0x181f ;  /* 0x0000181fff037424 */ /* 0x000fe400078e00ff */
[----:B-1234-:R-:W-:Y:S05]  /*ec50*/  CALL.REL.NOINC `($__internal_27_$__cuda_sm70_shflsync_idx_p) ;  /* 0x0000152000007944 */ /* 0x01efea0003c00000 */
[----:B------:R-:W-:Y:S01]  /*ec60*/  IMAD R4, R176, 0x6000, R204 ;  /* 0x00006000b0047824 */ /* 0x000fe200078e02cc */
[C---:B------:R-:W-:Y:S01]  /*ec70*/  IADD3 R2, P0, R30.reuse, R23, RZ ;  /* 0x000000171e027210 */ /* 0x040fe20007f1e0ff */
[----:B------:R-:W-:Y:S01]  /*ec80*/  IMAD.MOV.U32 R31, RZ, RZ, R12 ;  /* 0x000000ffff1f7224 */ /* 0x000fe200078e000c */
[----:B------:R-:W-:Y:S02]  /*ec90*/  SEL R15, RZ, 0x10, P4 ;  /* 0x00000010ff0f7807 */ /* 0x000fe40002000000 */
[----:B------:R-:W-:Y:S01]  /*eca0*/  SEL R14, RZ, 0x10, P6 ;  /* 0x00000010ff0e7807 */ /* 0x000fe20003000000 */
[C---:B------:R-:W-:Y:S01]  /*ecb0*/  IMAD.X R3, R5.reuse, 0x1, R20, P0 ;  /* 0x0000000105037824 */ /* 0x040fe200000e0614 */
[C---:B------:R-:W-:Y:S04]  /*ecc0*/  IADD3 R6, P0, R30.reuse, R28, RZ ;  /* 0x0000001c1e067210 */ /* 0x040fe80007f1e0ff */
[----:B------:R-:W-:Y:S01]  /*ecd0*/  @!PT LDS RZ, [RZ] ;  /* 0x00000000fffff984 */ /* 0x000fe20000000800 */
[----:B------:R-:W-:Y:S01]  /*ece0*/  @!PT LDS RZ, [RZ] ;  /* 0x00000000fffff984 */ /* 0x000fe20000000800 */
[----:B------:R-:W-:Y:S01]  /*ecf0*/  @!PT LDS RZ, [RZ] ;  /* 0x00000000fffff984 */ /* 0x000fe20000000800 */
[----:B------:R1:W-:Y:S01]  /*ed00*/  LDGSTS.E.BYPASS.LTC128B.128 [R4], [R2.64], !P5 ;  /* 0x0000000002047fae */ /* 0x0003e2000e901d46 */
[C---:B------:R-:W-:Y:S05]  /*ed10*/  IMAD.X R7, R5.reuse, 0x1, R21, P0 ;  /* 0x0000000105077824 */ /* 0x040fea00000e0615 */
[----:B------:R2:W-:Y:S01]  /*ed20*/  LDGSTS.E.BYPASS.LTC128B.128 [R4+0x2000], [R6.64], !P4 ;  /* 0x0200000006047fae */ /* 0x0005e2000e101d46 */
[----:B-1----:R-:W-:Y:S01]  /*ed30*/  IADD3 R2, P0, R30, R29, RZ ;  /* 0x0000001d1e027210 */ /* 0x002fe20007f1e0ff */
[----:B------:R-:W-:Y:S04]  /*ed40*/  IMAD.MOV.U32 R30, RZ, RZ, 0x1 ;  /* 0x00000001ff1e7424 */ /* 0x000fe800078e00ff */
[----:B------:R-:W-:Y:S01]  /*ed50*/  IMAD.X R3, R5, 0x1, R22, P0 ;  /* 0x0000000105037824 */ /* 0x000fe200000e0616 */
[----:B--2---:R-:W-:Y:S04]  /*ed60*/  SEL R6, RZ, 0x10, P5 ;  /* 0x00000010ff067807 */ /* 0x004fe80002800000 */
[----:B------:R1:W-:Y:S02]  /*ed70*/  LDGSTS.E.BYPASS.LTC128B.128 [R4+0x4000], [R2.64], !P6 ;  /* 0x0400000002047fae */ /* 0x0003e4000f101d46 */
[----:B-1----:R-:W-:Y:S01]  /*ed80*/  MOV R2, 0xedb0 ;  /* 0x0000edb000027802 */ /* 0x002fe20000000f00 */
[----:B------:R-:W-:Y:S02]  /*ed90*/  IMAD.MOV.U32 R3, RZ, RZ, 0x181f ;  /* 0x0000181fff037424 */ /* 0x000fe400078e00ff */
[----:B------:R-:W-:Y:S05]  /*eda0*/  CALL.REL.NOINC `($__internal_27_$__cuda_sm70_shflsync_idx_p) ;  /* 0x000013d000007944 */ /* 0x000fea0003c00000 */
[----:B------:R-:W-:Y:S01]  /*edb0*/  MOV R3, 0x181f ;  /* 0x0000181f00037802 */ /* 0x000fe20000000f00 */
[----:B------:R-:W-:Y:S01]  /*edc0*/  IMAD.MOV.U32 R5, RZ, RZ, R30 ;  /* 0x000000ffff057224 */ /* 0x000fe200078e001e */
[----:B------:R-:W-:Y:S01]  /*edd0*/  MOV R30, 0x1 ;  /* 0x00000001001e7802 */ /* 0x000fe20000000f00 */
[----:B------:R-:W-:Y:S01]  /*ede0*/  IMAD.MOV.U32 R31, RZ, RZ, R13 ;  /* 0x000000ffff1f7224 */ /* 0x000fe200078e000d */
[----:B------:R-:W-:Y:S02]  /*edf0*/  MOV R2, 0xee10 ;  /* 0x0000ee1000027802 */ /* 0x000fe40000000f00 */
[----:B------:R-:W-:Y:S05]  /*ee00*/  CALL.REL.NOINC `($__internal_27_$__cuda_sm70_shflsync_idx_p) ;  /* 0x0000137000007944 */ /* 0x000fea0003c00000 */
[----:B------:R-:W-:Y:S01]  /*ee10*/  MOV R2, R30 ;  /* 0x0000001e00027202 */ /* 0x000fe20000000f00 */
[----:B------:R-:W-:-:S05]  /*ee20*/  BRA `(.L_x_1660) ;  /* 0xffff781000007947 */ /* 0x000fca000383ffff */
.L_x_1576:
[----:B------:R-:W-:Y:S02]  /*ee30*/  MOV R3, 0x2 ;  /* 0x0000000200037802 */ /* 0x000fe40000000f00 */
[----:B------:R-:W-:Y:S02]  /*ee40*/  MOV R2, 0xee60 ;  /* 0x0000ee6000027802 */ /* 0x000fe40000000f00 */
[----:B------:R-:W-:Y:S05]  /*ee50*/  CALL.REL.NOINC `($__internal_26_$__cuda_sm70_shflsync_bfly_p) ;  /* 0x000012c000007944 */ /* 0x000fea0003c00000 */
[----:B------:R-:W-:Y:S01]  /*ee60*/  MOV R2, R16 ;  /* 0x0000001000027202 */ /* 0x000fe20000000f00 */
[----:B------:R-:W-:-:S05]  /*ee70*/  BRA `(.L_x_1661) ;  /* 0xffff892000007947 */ /* 0x000fca000383ffff */
.L_x_1579:
[----:B------:R-:W-:Y:S01]  /*ee80*/  MOV R30, RZ ;  /* 0x000000ff001e7202 */ /* 0x000fe20000000f00 */
[----:B------:R-:W-:Y:S01]  /*ee90*/  IMAD.MOV.U32 R31, RZ, RZ, R5 ;  /* 0x000000ffff1f7224 */ /* 0x000fe200078e0005 */
[----:B------:R-:W-:Y:S01]  /*eea0*/  MOV R2, 0xeed0 ;  /* 0x0000eed000027802 */ /* 0x000fe20000000f00 */
[----:B------:R-:W-:Y:S02]  /*eeb0*/  IMAD.MOV.U32 R3, RZ, RZ, 0x181f ;  /* 0x0000181fff037424 */ /* 0x000fe400078e00ff */
[----:B------:R-:W-:Y:S05]  /*eec0*/  CALL.REL.NOINC `($__internal_27_$__cuda_sm70_shflsync_idx_p) ;  /* 0x000012b000007944 */ /* 0x000fea0003c00000 */
[----:B------:R-:W-:Y:S01]  /*eed0*/  MOV R4, R30 ;  /* 0x0000001e00047202 */ /* 0x000fe20000000f00 */
[----:B------:R-:W-:-:S05]  /*eee0*/  BRA `(.L_x_1662) ;  /* 0xffffa2c000007947 */ /* 0x000fca000383ffff */
.L_x_1580:
[----:B------:R-:W-:Y:S01]  /*eef0*/  MOV R30, RZ ;  /* 0x000000ff001e7202 */ /* 0x000fe20000000f00 */
[----:B------:R-:W-:Y:S01]  /*ef00*/  IMAD.MOV.U32 R31, RZ, RZ, R12 ;  /* 0x000000ffff1f7224 */ /* 0x000fe200078e000c */
[----:B------:R-:W-:Y:S01]  /*ef10*/  MOV R2, 0xef40 ;  /* 0x0000ef4000027802 */ /* 0x000fe20000000f00 */
[----:B------:R-:W-:Y:S02]  /*ef20*/  IMAD.MOV.U32 R3, RZ, RZ, 0x181f ;  /* 0x0000181fff037424 */ /* 0x000fe400078e00ff */
[----:B-12---:R-:W-:Y:S05]  /*ef30*/  CALL.REL.NOINC `($__internal_27_$__cuda_sm70_shflsync_idx_p) ;  /* 0x0000124000007944 */ /* 0x006fea0003c00000 */
[----:B------:R-:W-:Y:S01]  /*ef40*/  IMAD R0, R176, 0x6000, R205 ;  /* 0x00006000b0007824 */ /* 0x000fe200078e02cd */
[----:B------:R-:W-:Y:S01]  /*ef50*/  IADD3 R2, P0, R30, R16, RZ ;  /* 0x000000101e027210 */ /* 0x000fe20007f1e0ff */
[----:B------:R-:W-:Y:S01]  /*ef60*/  IMAD.MOV.U32 R31, RZ, RZ, R5 ;  /* 0x000000ffff1f7224 */ /* 0x000fe200078e0005 */
[----:B------:R-:W-:Y:S02]  /*ef70*/  SEL R11, RZ, 0x10, P5 ;  /* 0x00000010ff0b7807 */ /* 0x000fe40002800000 */
[----:B------:R-:W-:Y:S01]  /*ef80*/  SEL R10, RZ, 0x10, P4 ;  /* 0x00000010ff0a7807 */ /* 0x000fe20002000000 */
[----:B------:R-:W-:Y:S01]  /*ef90*/  IMAD.X R3, R4, 0x1, R13, P0 ;  /* 0x0000000104037824 */ /* 0x000fe200000e060d */
[----:B------:R-:W-:Y:S02]  /*efa0*/  IADD3 R6, P0, R30, R17, RZ ;  /* 0x000000111e067210 */ /* 0x000fe40007f1e0ff */
[----:B------:R-:W-:Y:S02]  /*efb0*/  SEL R5, RZ, 0x10, P6 ;  /* 0x00000010ff057807 */ /* 0x000fe40003000000 */
[----:B------:R-:W-:Y:S01]  /*efc0*/  @!PT LDS RZ, [RZ] ;  /* 0x00000000fffff984 */ /* 0x000fe20000000800 */
[----:B------:R-:W-:Y:S01]  /*efd0*/  @!PT LDS RZ, [RZ] ;  /* 0x00000000fffff984 */ /* 0x000fe20000000800 */
[----:B------:R-:W-:Y:S01]  /*efe0*/  @!PT LDS RZ, [RZ] ;  /* 0x00000000fffff984 */ /* 0x000fe20000000800 */
[----:B------:R1:W-:Y:S01]  /*eff0*/  LDGSTS.E.BYPASS.LTC128B.128 [R0], [R2.64], !P5 ;  /* 0x0000000002007fae */ /* 0x0003e2000e901d46 */
        /* <DEDUP_REMOVED lines=8> */
[----:B--2---:R-:W-:Y:S05]  /*f080*/  CALL.REL.NOINC `($__internal_27_$__cuda_sm70_shflsync_idx_p) ;  /* 0x000010f000007944 */ /* 0x004fea0003c00000 */
        /* <DEDUP_REMOVED lines=8> */
.L_x_1582:
[----:B------:R-:W-:Y:S01]  /*f110*/  IMAD.MOV.U32 R4, RZ, RZ, R179 ;  /* 0x000000ffff047224 */ /* 0x000fe200078e00b3 */
[----:B-1----:R-:W-:-:S02]  /*f120*/  MOV R3, 0x2 ;  /* 0x0000000200037802 */ /* 0x002fc40000000f00 */
[----:B------:R-:W-:Y:S02]  /*f130*/  MOV R2, 0xf150 ;  /* 0x0000f15000027802 */ /* 0x000fe40000000f00 */
[----:B------:R-:W-:Y:S05]  /*f140*/  CALL.REL.NOINC `($__internal_26_$__cuda_sm70_shflsync_bfly_p) ;  /* 0x00000fd000007944 */ /* 0x000fea0003c00000 */
[----:B------:R-:W-:Y:S01]  /*f150*/  MOV R0, R16 ;  /* 0x0000001000007202 */ /* 0x000fe20000000f00 */
[----:B------:R-:W-:Y:S05]  /*f160*/  BRA `(.L_x_1664) ;  /* 0xffffa39000007947 */ /* 0x000fea000383ffff */
.L_x_1583:
[----:B------:R-:W-:Y:S01]  /*f170*/  IMAD.MOV.U32 R4, RZ, RZ, R0 ;  /* 0x000000ffff047224 */ /* 0x000fe200078e0000 */
[----:B-1----:R-:W-:Y:S02]  /*f180*/  MOV R3, 0x1 ;  /* 0x0000000100037802 */ /* 0x002fe40000000f00 */
[----:B------:R-:W-:Y:S02]  /*f190*/  MOV R2, 0xf1b0 ;  /* 0x0000f1b000027802 */ /* 0x000fe40000000f00 */
[----:B--2---:R-:W-:Y:S05]  /*f1a0*/  CALL.REL.NOINC `($__internal_26_$__cuda_sm70_shflsync_bfly_p) ;  /* 0x00000f7000007944 */ /* 0x004fea0003c00000 */
[----:B------:R-:W-:Y:S01]  /*f1b0*/  FADD.FTZ R0, R0, R16 ;  /* 0x0000001000007221 */ /* 0x000fe20000010000 */
[----:B------:R-:W-:Y:S02]  /*f1c0*/  MOV R4, R184 ;  /* 0x000000b800047202 */ /* 0x000fe40000000f00 */
[----:B------:R-:W-:Y:S02]  /*f1d0*/  MOV R3, 0x2 ;  /* 0x0000000200037802 */ /* 0x000fe40000000f00 */
[----:B------:R-:W-:Y:S02]  /*f1e0*/  MOV R2, 0xf200 ;  /* 0x0000f20000027802 */ /* 0x000fe40000000f00 */
[----:B------:R-:W-:Y:S05]  /*f1f0*/  CALL.REL.NOINC `($__internal_26_$__cuda_sm70_shflsync_bfly_p) ;  /* 0x00000f2000007944 */ /* 0x000fea0003c00000 */
[----:B------:R-:W-:Y:S01]  /*f200*/  FADD.FTZ R4, R184, R16 ;  /* 0x00000010b8047221 */ /* 0x000fe20000010000 */
[----:B------:R-:W-:-:S02]  /*f210*/  MOV R3, 0x1 ;  /* 0x0000000100037802 */ /* 0x000fc40000000f00 */
[----:B------:R-:W-:Y:S02]  /*f220*/  MOV R2, 0xf240 ;  /* 0x0000f24000027802 */ /* 0x000fe40000000f00 */
[----:B------:R-:W-:Y:S05]  /*f230*/  CALL.REL.NOINC `($__internal_26_$__cuda_sm70_shflsync_bfly_p) ;  /* 0x00000ee000007944 */ /* 0x000fea0003c00000 */
[----:B------:R-:W-:Y:S01]  /*f240*/  MOV R3, R16 ;  /* 0x0000001000037202 */ /* 0x000fe20000000f00 */
[----:B------:R-:W-:Y:S05]  /*f250*/  BRA `(.L_x_1665) ;  /* 0xffffa31000007947 */ /* 0x000fea000383ffff */
.L_x_1590:
[----:B--234-:R-:W-:Y:S01]  /*f260*/  IMAD.MOV.U32 R31, RZ, RZ, R5 ;  /* 0x000000ffff1f7224 */ /* 0x01cfe200078e0005 */
[----:B------:R-:W-:Y:S01]  /*f270*/  MOV R30, RZ ;  /* 0x000000ff001e7202 */ /* 0x000fe20000000f00 */
[----:B------:R-:W-:Y:S01]  /*f280*/  IMAD.MOV.U32 R3, RZ, RZ, 0x181f ;  /* 0x0000181fff037424 */ /* 0x000fe200078e00ff */
[----:B------:R-:W-:Y:S02]  /*f290*/  MOV R2, 0xf2b0 ;  /* 0x0000f2b000027802 */ /* 0x000fe40000000f00 */
[----:B-1----:R-:W-:Y:S05]  /*f2a0*/  CALL.REL.NOINC `($__internal_27_$__cuda_sm70_shflsync_idx_p) ;  /* 0x00000ed000007944 */ /* 0x002fea0003c00000 */
[----:B------:R-:W-:Y:S01]  /*f2b0*/  MOV R4, R30 ;  /* 0x0000001e00047202 */ /* 0x000fe20000000f00 */
[----:B------:R-:W-:Y:S05]  /*f2c0*/  BRA `(.L_x_1666) ;  /* 0xffffb9c000007947 */ /* 0x000fea000383ffff */
.L_x_1591:
[----:B------:R-:W-:Y:S01]  /*f2d0*/  IMAD.MOV.U32 R31, RZ, RZ, R11 ;  /* 0x000000ffff1f7224 */ /* 0x000fe200078e000b */
[----:B------:R-:W-:Y:S01]  /*f2e0*/  MOV R30, RZ ;  /* 0x000000ff001e7202 */ /* 0x000fe20000000f00 */
[----:B------:R-:W-:Y:S01]  /*f2f0*/  IMAD.MOV.U32 R3, RZ, RZ, 0x181f ;  /* 0x0000181fff037424 */ /* 0x000fe200078e00ff */
[----:B------:R-:W-:Y:S02]  /*f300*/  MOV R2, 0xf320 ;  /* 0x0000f32000027802 */ /* 0x000fe40000000f00 */
[----:B-123--:R-:W-:Y:S05]  /*f310*/  CALL.REL.NOINC `($__internal_27_$__cuda_sm70_shflsync_idx_p) ;  /* 0x00000e6000007944 */ /* 0x00efea0003c00000 */
[----:B------:R-:W-:Y:S01]  /*f320*/  MOV R0, R30 ;  /* 0x0000001e00007202 */ /* 0x000fe20000000f00 */
[----:B------:R-:W-:Y:S05]  /*f330*/  BRA `(.L_x_1667) ;  /* 0xffffb97000007947 */ /* 0x000fea000383ffff */
.L_x_1594:
[----:B------:R-:W-:Y:S01]  /*f340*/  IMAD.MOV.U32 R31, RZ, RZ, R5 ;  /* 0x000000ffff1f7224 */ /* 0x000fe200078e0005 */
[----:B------:R-:W-:Y:S01]  /*f350*/  MOV R30, 0x1 ;  /* 0x00000001001e7802 */ /* 0x000fe20000000f00 */
[----:B--2---:R-:W-:Y:S01]  /*f360*/  IMAD.MOV.U32 R3, RZ, RZ, 0x181f ;  /* 0x0000181fff037424 */ /* 0x004fe200078e00ff */
[----:B------:R-:W-:-:S02]  /*f370*/  MOV R2, 0xf390 ;  /* 0x0000f39000027802 */ /* 0x000fc40000000f00 */
[----:B-1-34-:R-:W-:Y:S05]  /*f380*/  CALL.REL.NOINC `($__internal_27_$__cuda_sm70_shflsync_idx_p) ;  /* 0x00000df000007944 */ /* 0x01afea0003c00000 */
        /* <DEDUP_REMOVED lines=8> */
.L_x_1597:
[----:B------:R-:W-:Y:S01]  /*f410*/  IMAD.MOV.U32 R31, RZ, RZ, R5 ;  /* 0x000000ffff1f7224 */ /* 0x000fe200078e0005 */
[----:B------:R-:W-:Y:S01]  /*f420*/  MOV R30, 0x2 ;  /* 0x00000002001e7802 */ /* 0x000fe20000000f00 */
[----:B--2---:R-:W-:Y:S01]  /*f430*/  IMAD.MOV.U32 R3, RZ, RZ, 0x181f ;  /* 0x0000181fff037424 */ /* 0x004fe200078e00ff */
[----:B------:R-:W-:Y:S02]  /*f440*/  MOV R2, 0xf460 ;  /* 0x0000f46000027802 */ /* 0x000fe40000000f00 */
[----:B-1-34-:R-:W-:Y:S05]  /*f450*/  CALL.REL.NOINC `($__internal_27_$__cuda_sm70_shflsync_idx_p) ;  /* 0x00000d2000007944 */ /* 0x01afea0003c00000 */
[----:B------:R-:W-:Y:S01]  /*f460*/  MOV R4, R30 ;  /* 0x0000001e00047202 */ /* 0x000fe20000000f00 */
[----:B------:R-:W-:Y:S05]  /*f470*/  BRA `(.L_x_1669) ;  /* 0xffffbb0000007947 */ /* 0x000fea000383ffff */
.L_x_1598:
[----:B------:R-:W-:Y:S01]  /*f480*/  IMAD.MOV.U32 R31, RZ, RZ, R11 ;  /* 0x000000ffff1f7224 */ /* 0x000fe200078e000b */
[----:B------:R-:W-:Y:S01]  /*f490*/  MOV R30, 0x2 ;  /* 0x00000002001e7802 */ /* 0x000fe20000000f00 */
[----:B--2---:R-:W-:Y:S01]  /*f4a0*/  IMAD.MOV.U32 R3, RZ, RZ, 0x181f ;  /* 0x0000181fff037424 */ /* 0x004fe200078e00ff */
[----:B------:R-:W-:Y:S02]  /*f4b0*/  MOV R2, 0xf4d0 ;  /* 0x0000f4d000027802 */ /* 0x000fe40000000f00 */
[----:B-1-34-:R-:W-:Y:S05]  /*f4c0*/  CALL.REL.NOINC `($__internal_27_$__cuda_sm70_shflsync_idx_p) ;  /* 0x00000cb000007944 */ /* 0x01afea0003c00000 */
[----:B------:R-:W-:Y:S01]  /*f4d0*/  MOV R0, R30 ;  /* 0x0000001e00007202 */ /* 0x000fe20000000f00 */
[----:B------:R-:W-:Y:S05]  /*f4e0*/  BRA `(.L_x_1670) ;  /* 0xffffbab000007947 */ /* 0x000fea000383ffff */
.L_x_1601:
[----:B------:R-:W-:Y:S01]  /*f4f0*/  IMAD.MOV.U32 R31, RZ, RZ, R5 ;  /* 0x000000ffff1f7224 */ /* 0x000fe200078e0005 */
[----:B------:R-:W-:Y:S01]  /*f500*/  MOV R30, 0x3 ;  /* 0x00000003001e7802 */ /* 0x000fe20000000f00 */
[----:B---3--:R-:W-:Y:S01]  /*f510*/  IMAD.MOV.U32 R3, RZ, RZ, 0x181f ;  /* 0x0000181fff037424 */ /* 0x008fe200078e00ff */
        /* <DEDUP_REMOVED lines=10> */
.L_x_1603:
[----:B------:R-:W-:Y:S01]  /*f5c0*/  IMAD.MOV.U32 R31, RZ, RZ, R5 ;  /* 0x000000ffff1f7224 */ /* 0x000fe200078e0005 */
[----:B------:R-:W-:Y:S01]  /*f5d0*/  MOV R30, RZ ;  /* 0x000000ff001e7202 */ /* 0x000fe20000000f00 */
[----:B------:R-:W-:Y:S01]  /*f5e0*/  IMAD.MOV.U32 R3, RZ, RZ, 0x1c1f ;  /* 0x00001c1fff037424 */ /* 0x000fe200078e00ff */
[----:B------:R-:W-:Y:S02]  /*f5f0*/  MOV R2, 0xf610 ;  /* 0x0000f61000027802 */ /* 0x000fe40000000f00 */
[----:B------:R-:W-:Y:S05]  /*f600*/  CALL.REL.NOINC `($__internal_27_$__cuda_sm70_shflsync_idx_p) ;  /* 0x00000b7000007944 */ /* 0x000fea0003c00000 */
[----:B------:R-:W-:Y:S01]  /*f610*/  MOV R4, R30 ;  /* 0x0000001e00047202 */ /* 0x000fe20000000f00 */
[----:B------:R-:W-:Y:S05]  /*f620*/  BRA `(.L_x_1672) ;  /* 0xffffbe2000007947 */ /* 0x000fea000383ffff */
.L_x_1604:
[----:B------:R-:W-:Y:S01]  /*f630*/  IMAD.MOV.U32 R31, RZ, RZ, R12 ;  /* 0x000000ffff1f7224 */ /* 0x000fe200078e000c */
[----:B------:R-:W-:Y:S01]  /*f640*/  MOV R30, RZ ;  /* 0x000000ff001e7202 */ /* 0x000fe20000000f00 */
[----:B------:R-:W-:Y:S01]  /*f650*/  IMAD.MOV.U32 R3, RZ, RZ, 0x1c1f ;  /* 0x00001c1fff037424 */ /* 0x000fe200078e00ff */
[----:B------:R-:W-:Y:S02]  /*f660*/  MOV R2, 0xf680 ;  /* 0x0000f68000027802 */ /* 0x000fe40000000f00 */
[----:B-12---:R-:W-:Y:S05]  /*f670*/  CALL.REL.NOINC `($__internal_27_$__cuda_sm70_shflsync_idx_p) ;  /* 0x00000b0000007944 */ /* 0x006fea0003c00000 */
[----:B------:R-:W-:Y:S01]  /*f680*/  MOV R0, R30 ;  /* 0x0000001e00007202 */ /* 0x000fe20000000f00 */
[----:B------:R-:W-:Y:S05]  /*f690*/  BRA `(.L_x_1673) ;  /* 0xffffbdd000007947 */ /* 0x000fea000383ffff */
.L_x_1607:
[----:B------:R-:W-:Y:S01]  /*f6a0*/  IMAD.MOV.U32 R31, RZ, RZ, R5 ;  /* 0x000000ffff1f7224 */ /* 0x000fe200078e0005 */
[----:B------:R-:W-:Y:S01]  /*f6b0*/  MOV R30, 0x1 ;  /* 0x00000001001e7802 */ /* 0x000fe20000000f00 */
[----:B----4-:R-:W-:Y:S01]  /*f6c0*/  IMAD.MOV.U32 R3, RZ, RZ, 0x1c1f ;  /* 0x00001c1fff037424 */ /* 0x010fe200078e00ff */
[----:B------:R-:W-:-:S02]  /*f6d0*/  MOV R2, 0xf6f0 ;  /* 0x0000f6f000027802 */ /* 0x000fc40000000f00 */
[----:B-123--:R-:W-:Y:S05]  /*f6e0*/  CALL.REL.NOINC `($__internal_27_$__cuda_sm70_shflsync_idx_p) ;  /* 0x00000a9000007944 */ /* 0x00efea0003c00000 */
        /* <DEDUP_REMOVED lines=8> */
.L_x_1611:
[----:B------:R-:W-:Y:S01]  /*f770*/  IMAD.MOV.U32 R31, RZ, RZ, R5 ;  /* 0x000000ffff1f7224 */ /* 0x000fe200078e0005 */
[----:B------:R-:W-:Y:S01]  /*f780*/  MOV R30, RZ ;  /* 0x000000ff001e7202 */ /* 0x000fe20000000f00 */
[----:B------:R-:W-:Y:S01]  /*f790*/  IMAD.MOV.U32 R3, RZ, RZ, 0x181f ;  /* 0x0000181fff037424 */ /* 0x000fe200078e00ff */
[----:B------:R-:W-:Y:S02]  /*f7a0*/  MOV R2, 0xf7c0 ;  /* 0x0000f7c000027802 */ /* 0x000fe40000000f00 */
[----:B--2---:R-:W-:Y:S05]  /*f7b0*/  CALL.REL.NOINC `($__internal_27_$__cuda_sm70_shflsync_idx_p) ;  /* 0x000009c000007944 */ /* 0x004fea0003c00000 */
[----:B------:R-:W-:Y:S01]  /*f7c0*/  MOV R4, R30 ;  /* 0x0000001e00047202 */ /* 0x000fe20000000f00 */
[----:B------:R-:W-:Y:S05]  /*f7d0*/  BRA `(.L_x_1675) ;  /* 0xffffd3b000007947 */ /* 0x000fea000383ffff */
.L_x_1612:
[----:B------:R-:W-:Y:S01]  /*f7e0*/  IMAD.MOV.U32 R31, RZ, RZ, R12 ;  /* 0x000000ffff1f7224 */ /* 0x000fe200078e000c */
[----:B------:R-:W-:Y:S01]  /*f7f0*/  MOV R30, RZ ;  /* 0x000000ff001e7202 */ /* 0x000fe20000000f00 */
[----:B------:R-:W-:Y:S01]  /*f800*/  IMAD.MOV.U32 R3, RZ, RZ, 0x181f ;  /* 0x0000181fff037424 */ /* 0x000fe200078e00ff */
[----:B------:R-:W-:Y:S02]  /*f810*/  MOV R2, 0xf830 ;  /* 0x0000f83000027802 */ /* 0x000fe40000000f00 */
[----:B-123--:R-:W-:Y:S05]  /*f820*/  CALL.REL.NOINC `($__internal_27_$__cuda_sm70_shflsync_idx_p) ;  /* 0x0000095000007944 */ /* 0x00efea0003c00000 */
[----:B------:R-:W-:Y:S01]  /*f830*/  MOV R0, R30 ;  /* 0x0000001e00007202 */ /* 0x000fe20000000f00 */
[----:B------:R-:W-:Y:S05]  /*f840*/  BRA `(.L_x_1676) ;  /* 0xffffd36000007947 */ /* 0x000fea000383ffff */
.L_x_1615:
[----:B------:R-:W-:Y:S01]  /*f850*/  IMAD.MOV.U32 R31, RZ, RZ, R5 ;  /* 0x000000ffff1f7224 */ /* 0x000fe200078e0005 */
[----:B------:R-:W-:Y:S01]  /*f860*/  MOV R30, 0x1 ;  /* 0x00000001001e7802 */ /* 0x000fe20000000f00 */
[----:B-1----:R-:W-:Y:S01]  /*f870*/  IMAD.MOV.U32 R3, RZ, RZ, 0x181f ;  /* 0x0000181fff037424 */ /* 0x002fe200078e00ff */
[----:B------:R-:W-:-:S02]  /*f880*/  MOV R2, 0xf8a0 ;  /* 0x0000f8a000027802 */ /* 0x000fc40000000f00 */
[----:B--234-:R-:W-:Y:S05]  /*f890*/  CALL.REL.NOINC `($__internal_27_$__cuda_sm70_shflsync_idx_p) ;  /* 0x000008e000007944 */ /* 0x01cfea0003c00000 */
        /* <DEDUP_REMOVED lines=8> */
.L_x_1618:
[----:B------:R-:W-:Y:S01]  /*f920*/  IMAD.MOV.U32 R31, RZ, RZ, R5 ;  /* 0x000000ffff1f7224 */ /* 0x000fe200078e0005 */
[----:B------:R-:W-:Y:S01]  /*f930*/  MOV R30, 0x2 ;  /* 0x00000002001e7802 */ /* 0x000fe20000000f00 */
[----:B-1----:R-:W-:Y:S01]  /*f940*/  IMAD.MOV.U32 R3, RZ, RZ, 0x181f ;  /* 0x0000181fff037424 */ /* 0x002fe200078e00ff */
[----:B------:R-:W-:Y:S02]  /*f950*/  MOV R2, 0xf970 ;  /* 0x0000f97000027802 */ /* 0x000fe40000000f00 */
[----:B--234-:R-:W-:Y:S05]  /*f960*/  CALL.REL.NOINC `($__internal_27_$__cuda_sm70_shflsync_idx_p) ;  /* 0x0000081000007944 */ /* 0x01cfea0003c00000 */
[----:B------:R-:W-:Y:S01]  /*f970*/  MOV R4, R30 ;  /* 0x0000001e00047202 */ /* 0x000fe20000000f00 */
[----:B------:R-:W-:Y:S05]  /*f980*/  BRA `(.L_x_1678) ;  /* 0xffffd50000007947 */ /* 0x000fea000383ffff */
.L_x_1619:
[----:B------:R-:W-:Y:S01]  /*f990*/  IMAD.MOV.U32 R31, RZ, RZ, R12 ;  /* 0x000000ffff1f7224 */ /* 0x000fe200078e000c */
[----:B------:R-:W-:Y:S01]  /*f9a0*/  MOV R30, 0x2 ;  /* 0x00000002001e7802 */ /* 0x000fe20000000f00 */
[----:B-1----:R-:W-:Y:S01]  /*f9b0*/  IMAD.MOV.U32 R3, RZ, RZ, 0x181f ;  /* 0x0000181fff037424 */ /* 0x002fe200078e00ff */
[----:B------:R-:W-:Y:S02]  /*f9c0*/  MOV R2, 0xf9e0 ;  /* 0x0000f9e000027802 */ /* 0x000fe40000000f00 */
[----:B--234-:R-:W-:Y:S05]  /*f9d0*/  CALL.REL.NOINC `($__internal_27_$__cuda_sm70_shflsync_idx_p) ;  /* 0x000007a000007944 */ /* 0x01cfea0003c00000 */
[----:B------:R-:W-:Y:S01]  /*f9e0*/  MOV R0, R30 ;  /* 0x0000001e00007202 */ /* 0x000fe20000000f00 */
[----:B------:R-:W-:Y:S05]  /*f9f0*/  BRA `(.L_x_1679) ;  /* 0xffffd4b000007947 */ /* 0x000fea000383ffff */
.L_x_1622:
        /* <DEDUP_REMOVED lines=13> */
.L_x_1624:
[----:B------:R-:W-:Y:S01]  /*fad0*/  IMAD.MOV.U32 R31, RZ, RZ, R82 ;  /* 0x000000ffff1f7224 */ /* 0x000fe200078e0052 */
[----:B------:R-:W-:Y:S01]  /*fae0*/  MOV R30, RZ ;  /* 0x000000ff001e7202 */ /* 0x000fe20000000f00 */
[----:B------:R-:W-:Y:S01]  /*faf0*/  IMAD.MOV.U32 R3, RZ, RZ, 0x1f ;  /* 0x0000001fff037424 */ /* 0x000fe200078e00ff */
[----:B------:R-:W-:Y:S02]  /*fb00*/  MOV R2, 0xfb20 ;  /* 0x0000fb2000027802 */ /* 0x000fe40000000f00 */
[----:B-1-3--:R-:W-:Y:S05]  /*fb10*/  CALL.REL.NOINC `($__internal_27_$__cuda_sm70_shflsync_idx_p) ;  /* 0x0000066000007944 */ /* 0x00afea0003c00000 */
[----:B------:R-:W-:Y:S01]  /*fb20*/  MOV R9, R30 ;  /* 0x0000001e00097202 */ /* 0x000fe20000000f00 */
[----:B------:R-:W-:Y:S05]  /*fb30*/  BRA `(.L_x_1681) ;  /* 0xffffd6d000007947 */ /* 0x000fea000383ffff */
.L_x_1625:
[----:B------:R-:W-:Y:S01]  /*fb40*/  IMAD.MOV.U32 R31, RZ, RZ, R82 ;  /* 0x000000ffff1f7224 */ /* 0x000fe200078e0052 */
[----:B------:R-:W-:Y:S01]  /*fb50*/  MOV R30, 0x1 ;  /* 0x00000001001e7802 */ /* 0x000fe20000000f00 */
[----:B------:R-:W-:Y:S01]  /*fb60*/  IMAD.MOV.U32 R3, RZ, RZ, 0x1f ;  /* 0x0000001fff037424 */ /* 0x000fe200078e00ff */
[----:B------:R-:W-:Y:S02]  /*fb70*/  MOV R2, 0xfb90 ;  /* 0x0000fb9000027802 */ /* 0x000fe40000000f00 */
[----:B-1234-:R-:W-:Y:S05]  /*fb80*/  CALL.REL.NOINC `($__internal_27_$__cuda_sm70_shflsync_idx_p) ;  /* 0x000005f000007944 */ /* 0x01efea0003c00000 */
[----:B------:R-:W-:Y:S01]  /*fb90*/  MOV R8, R30 ;  /* 0x0000001e00087202 */ /* 0x000fe20000000f00 */
[----:B------:R-:W-:Y:S05]  /*fba0*/  BRA `(.L_x_1682) ;  /* 0xffffd68000007947 */ /* 0x000fea000383ffff */
.L_x_1626:
[----:B------:R-:W-:Y:S02]  /*fbb0*/  MOV R2, 0x1 ;  /* 0x0000000100027802 */ /* 0x000fe40000000f00 */
[----:B------:R-:W-:-:S02]  /*fbc0*/  MOV R3, 0xfbe0 ;  /* 0x0000fbe000037802 */ /* 0x000fc40000000f00 */
[----:B--2-4-:R-:W-:Y:S05]  /*fbd0*/  CALL.REL.NOINC `($__internal_28_$__cuda_sm70_shflsync_up_p) ;  /* 0x000005f000007944 */ /* 0x014fea0003c00000 */
[----:B------:R-:W-:Y:S05]  /*fbe0*/  BRA `(.L_x_1683) ;  /* 0xffffd76000007947 */ /* 0x000fea000383ffff */
.L_x_1627:
[----:B------:R-:W-:Y:S02]  /*fbf0*/  MOV R2, 0x2 ;  /* 0x0000000200027802 */ /* 0x000fe40000000f00 */
[----:B------:R-:W-:-:S02]  /*fc00*/  MOV R3, 0xfc20 ;  /* 0x0000fc2000037802 */ /* 0x000fc40000000f00 */
[----:B--2-4-:R-:W-:Y:S05]  /*fc10*/  CALL.REL.NOINC `($__internal_28_$__cuda_sm70_shflsync_up_p) ;  /* 0x000005b000007944 */ /* 0x014fea0003c00000 */
        /* <DEDUP_REMOVED lines=24> */
.L_x_1631:
[----:B------:R-:W-:Y:S02]  /*fda0*/  MOV R2, 0x1 ;  /* 0x0000000100027802 */ /* 0x000fe40000000f00 */
[----:B------:R-:W-:Y:S02]  /*fdb0*/  MOV R3, 0xfdd0 ;  /* 0x0000fdd000037802 */ /* 0x000fe40000000f00 */
[----:B--2---:R-:W-:Y:S05]  /*fdc0*/  CALL.REL.NOINC `($__internal_28_$__cuda_sm70_shflsync_up_p) ;  /* 0x0000040000007944 */ /* 0x004fea0003c00000 */
[----:B------:R-:W-:Y:S01]  /*fdd0*/  MOV R2, R4 ;  /* 0x0000000400027202 */ /* 0x000fe20000000f00 */
[----:B------:R-:W-:Y:S05]  /*fde0*/  BRA `(.L_x_1685) ;  /* 0xffffd7b000007947 */ /* 0x000fea000383ffff */
.L_x_1632:
        /* <DEDUP_REMOVED lines=27> */
.L_x_1634:
[----:B------:R-:W-:Y:S02]  /*ffa0*/  SEL R0, RZ, 0x1, P0 ;  /* 0x00000001ff007807 */ /* 0x000fe40000000000 */
[----:B------:R-:W-:Y:S02]  /*ffb0*/  MOV R2, 0xffd0 ;  /* 0x0000ffd000027802 */ /* 0x000fe40000000f00 */
[----:B-12---:R-:W-:Y:S05]  /*ffc0*/  CALL.REL.NOINC `($__internal_29_$__cuda_sm70_votesync_ballot) ;  /* 0x0000027000007944 */ /* 0x006fea0003c00000 */
[----:B------:R-:W-:Y:S05]  /*ffd0*/  BRA `(.L_x_1687) ;  /* 0xffffd75000007947 */ /* 0x000fea000383ffff */
.L_x_1635:
[----:B------:R-:W-:Y:S01]  /*ffe0*/  IMAD.MOV.U32 R31, RZ, RZ, R6 ;  /* 0x000000ffff1f7224 */ /* 0x000fe200078e0006 */
[----:B----4-:R-:W-:Y:S01]  /*fff0*/  MOV R30, R11 ;  /* 0x0000000b001e7202 */ /* 0x010fe20000000f00 */
[----:B------:R-:W-:Y:S01]  /*10000*/  IMAD.MOV.U32 R3, RZ, RZ, 0x1f ;  /* 0x0000001fff037424 */ /* 0x000fe200078e00ff */
[----:B------:R-:W-:Y:S02]  /*10010*/  MOV R2, 0x10030 ;  /* 0x0001003000027802 */ /* 0x000fe40000000f00 */
[----:B-123--:R-:W-:Y:S05]  /*10020*/  CALL.REL.NOINC `($__internal_27_$__cuda_sm70_shflsync_idx_p) ;  /* 0x0000015000007944 */ /* 0x00efea0003c00000 */
[----:B------:R-:W-:Y:S01]  /*10030*/  IMAD.MOV.U32 R6, RZ, RZ, R30 ;  /* 0x000000ffff067224 */ /* 0x000fe200078e001e */
[----:B------:R-:W-:Y:S01]  /*10040*/  MOV R30, R11 ;  /* 0x0000000b001e7202 */ /* 0x000fe20000000f00 */
[----:B------:R-:W-:Y:S01]  /*10050*/  IMAD.MOV.U32 R31, RZ, RZ, R7 ;  /* 0x000000ffff1f7224 */ /* 0x000fe200078e0007 */
[----:B------:R-:W-:Y:S02]  /*10060*/  MOV R3, 0x1f ;  /* 0x0000001f00037802 */ /* 0x000fe40000000f00 */
[----:B------:R-:W-:-:S02]  /*10070*/  MOV R2, 0x10090 ;  /* 0x0001009000027802 */ /* 0x000fc40000000f00 */
[----:B------:R-:W-:Y:S05]  /*10080*/  CALL.REL.NOINC `($__internal_27_$__cuda_sm70_shflsync_idx_p) ;  /* 0x000000f000007944 */ /* 0x000fea0003c00000 */
[----:B------:R-:W-:Y:S01]  /*10090*/  MOV R7, R30 ;  /* 0x0000001e00077202 */ /* 0x000fe20000000f00 */
[----:B------:R-:W-:Y:S05]  /*100a0*/  BRA `(.L_x_1688) ;  /* 0xffffd6c000007947 */ /* 0x000fea000383ffff */
.L_x_1638:
[----:B------:R-:W-:Y:S01]  /*100b0*/  IMAD.MOV.U32 R31, RZ, RZ, R4 ;  /* 0x000000ffff1f7224 */ /* 0x000fe200078e0004 */
[----:B------:R-:W-:Y:S01]  /*100c0*/  MOV R30, R0 ;  /* 0x00000000001e7202 */ /* 0x000fe20000000f00 */
[----:B------:R-:W-:Y:S01]  /*100d0*/  IMAD.MOV.U32 R3, RZ, RZ, 0x1f ;  /* 0x0000001fff037424 */ /* 0x000fe200078e00ff */
[----:B------:R-:W-:-:S02]  /*100e0*/  MOV R2, 0x10100 ;  /* 0x0001010000027802 */ /* 0x000fc40000000f00 */
[----:B-12-4-:R-:W-:Y:S05]  /*100f0*/  CALL.REL.NOINC `($__internal_27_$__cuda_sm70_shflsync_idx_p) ;  /* 0x0000008000007944 */ /* 0x016fea0003c00000 */
[----:B------:R-:W-:Y:S01]  /*10100*/  MOV R10, R30 ;  /* 0x0000001e000a7202 */ /* 0x000fe20000000f00 */
[----:B------:R-:W-:Y:S05]  /*10110*/  BRA `(.L_x_1637) ;  /* 0xffffd6b000007947 */ /* 0x000fea000383ffff */
        .weak           $__internal_26_$__cuda_sm70_shflsync_bfly_p
        .type           $__internal_26_$__cuda_sm70_shflsync_bfly_p,@function
        .size           $__internal_26_$__cuda_sm70_shflsync_bfly_p,($__internal_27_$__cuda_sm70_shflsync_idx_p - $__internal_26_$__cuda_sm70_shflsync_bfly_p)
$__internal_26_$__cuda_sm70_shflsync_bfly_p:
[----:B------:R-:W-:Y:S02]  /*10120*/  MOV R16, 0x1f ;  /* 0x0000001f00107802 */ /* 0x000fe40000000f00 */
[----:B------:R-:W-:-:S04]  /*10130*/  MOV R24, 0xffffffff ;  /* 0xffffffff00187802 */ /* 0x000fc80000000f00 */
[----:B------:R-:W-:Y:S04]  /*10140*/  WARPSYNC R24 ;  /* 0x0000001800007348 */ /* 0x000fe80003800000 */
[----:B------:R1:W2:Y:S02]  /*10150*/  SHFL.BFLY PT, R16, R4, R3, R16 ;  /* 0x0c00000304107389 */ /* 0x0002a400000e0010 */
[----:B-1----:R-:W-:-:S04]  /*10160*/  MOV R3, 0x0 ;  /* 0x0000000000037802 */ /* 0x002fc80000000f00 */
[----:B--2---:R-:W-:Y:S05]  /*10170*/  RET.REL.NODEC R2 `(_ZN7cutlass13device_kernelIN5flash19enable_sm80_to_sm89INS1_16FlashAttnFwdSm80INS1_25CollectiveMainloopFwdSm80ILi8ELi2ELb0EN4cute5tupleIJNS5_1CILi128EEENS7_ILi64EEENS7_ILi192EEEEEELi192ENS_6half_tEfNS_4arch4Sm80ELb0ELb0ELb1ELb1ELb1ELb0ELb1ELb1EEENS1_21CollectiveEpilogueFwdINS6_IJS8_SA_S9_EEENS6_IJNS7_ILi1EEESI_SI_EEESC_SE_Li256ELb1ELb1ELb1ELb0EEENS1_36VarlenDynamicPersistentTileSchedulerILi128ELi64ELi256ELi256ELb1ELb1ELb0ELb0ELb1ELb1EEEEEEEEEvNT_6ParamsE) ;  /* 0xfffefe8002007950 */ /* 0x004fea0003c3ffff */
        .weak           $__internal_27_$__cuda_sm70_shflsync_idx_p
        .type           $__internal_27_$__cuda_sm70_shflsync_idx_p,@function
        .size           $__internal_27_$__cuda_sm70_shflsync_idx_p,($__internal_28_$__cuda_sm70_shflsync_up_p - $__internal_27_$__cuda_sm70_shflsync_idx_p)
$__internal_27_$__cuda_sm70_shflsync_idx_p:
[----:B------:R-:W-:-:S04]  /*10180*/  MOV R178, 0xffffffff ;  /* 0xffffffff00b27802 */ /* 0x000fc80000000f00 */
[----:B------:R-:W-:Y:S04]  /*10190*/  WARPSYNC R178 ;  /* 0x000000b200007348 */ /* 0x000fe80003800000 */
[----:B------:R1:W2:Y:S02]  /*101a0*/  SHFL.IDX PT, R30, R31, R30, R3 ;  /* 0x0000001e1f1e7389 */ /* 0x0002a400000e0003 */
[----:B-1----:R-:W-:-:S04]  /*101b0*/  MOV R3, 0x0 ;  /* 0x0000000000037802 */ /* 0x002fc80000000f00 */
[----:B--2---:R-:W-:Y:S05]  /*101c0*/  RET.REL.NODEC R2 `(_ZN7cutlass13device_kernelIN5flash19enable_sm80_to_sm89INS1_16FlashAttnFwdSm80INS1_25CollectiveMainloopFwdSm80ILi8ELi2ELb0EN4cute5tupleIJNS5_1CILi128EEENS7_ILi64EEENS7_ILi192EEEEEELi192ENS_6half_tEfNS_4arch4Sm80ELb0ELb0ELb1ELb1ELb1ELb0ELb1ELb1EEENS1_21CollectiveEpilogueFwdINS6_IJS8_SA_S9_EEENS6_IJNS7_ILi1EEESI_SI_EEESC_SE_Li256ELb1ELb1ELb1ELb0EEENS1_36VarlenDynamicPersistentTileSchedulerILi128ELi64ELi256ELi256ELb1ELb1ELb0ELb0ELb1ELb1EEEEEEEEEvNT_6ParamsE) ;  /* 0xfffefe3002007950 */ /* 0x004fea0003c3ffff */
        .weak           $__internal_28_$__cuda_sm70_shflsync_up_p
        .type           $__internal_28_$__cuda_sm70_shflsync_up_p,@function
        .size           $__internal_28_$__cuda_sm70_shflsync_up_p,($__internal_29_$__cuda_sm70_votesync_ballot - $__internal_28_$__cuda_sm70_shflsync_up_p)
$__internal_28_$__cuda_sm70_shflsync_up_p:
[----:B------:R-:W-:Y:S02]  /*101d0*/  IMAD.MOV.U32 R4, RZ, RZ, RZ ;  /* 0x000000ffff047224 */ /* 0x000fe400078e00ff */
[----:B------:R-:W-:-:S04]  /*101e0*/  IMAD.MOV.U32 R11, RZ, RZ, -0x1 ;  /* 0xffffffffff0b7424 */ /* 0x000fc800078e00ff */
[----:B------:R-:W-:Y:S04]  /*101f0*/  WARPSYNC R11 ;  /* 0x0000000b00007348 */ /* 0x000fe80003800000 */
[----:B------:R1:W2:Y:S02]  /*10200*/  SHFL.UP PT, R4, R0, R2, R4 ;  /* 0x0400000200047389 */ /* 0x0002a400000e0004 */
[----:B-1----:R-:W-:Y:S02]  /*10210*/  MOV R2, R3 ;  /* 0x0000000300027202 */ /* 0x002fe40000000f00 */
[----:B------:R-:W-:-:S04]  /*10220*/  MOV R3, 0x0 ;  /* 0x0000000000037802 */ /* 0x000fc80000000f00 */
[----:B--2---:R-:W-:Y:S05]  /*10230*/  RET.REL.NODEC R2 `(_ZN7cutlass13device_kernelIN5flash19enable_sm80_to_sm89INS1_16FlashAttnFwdSm80INS1_25CollectiveMainloopFwdSm80ILi8ELi2ELb0EN4cute5tupleIJNS5_1CILi128EEENS7_ILi64EEENS7_ILi192EEEEEELi192ENS_6half_tEfNS_4arch4Sm80ELb0ELb0ELb1ELb1ELb1ELb0ELb1ELb1EEENS1_21CollectiveEpilogueFwdINS6_IJS8_SA_S9_EEENS6_IJNS7_ILi1EEESI_SI_EEESC_SE_Li256ELb1ELb1ELb1ELb0EEENS1_36VarlenDynamicPersistentTileSchedulerILi128ELi64ELi256ELi256ELb1ELb1ELb0ELb0ELb1ELb1EEEEEEEEEvNT_6ParamsE) ;  /* 0xfffefdc002007950 */ /* 0x004fea0003c3ffff */
        .weak           $__internal_29_$__cuda_sm70_votesync_ballot
        .type           $__internal_29_$__cuda_sm70_votesync_ballot,@function
        .size           $__internal_29_$__cuda_sm70_votesync_ballot,(.L_x_3121 - $__internal_29_$__cuda_sm70_votesync_ballot)
$__internal_29_$__cuda_sm70_votesync_ballot:
[----:B------:R-:W-:Y:S01]  /*10240*/  ISETP.NE.U32.AND P0, PT, R0, 0x1, PT ;  /* 0x000000010000780c */ /* 0x000fe20003f05070 */
[----:B------:R-:W-:-:S04]  /*10250*/  IMAD.MOV.U32 R3, RZ, RZ, -0x1 ;  /* 0xffffffffff037424 */ /* 0x000fc800078e00ff */
[----:B------:R-:W-:Y:S08]  /*10260*/  WARPSYNC R3 ;  /* 0x0000000300007348 */ /* 0x000ff00003800000 */
[----:B------:R-:W-:-:S04]  /*10270*/  VOTE.ANY R0, PT, !P0 ;  /* 0x0000000000007806 */ /* 0x000fc800040e0100 */
[----:B------:R-:W-:Y:S01]  /*10280*/  LOP3.LUT R0, R0, R3, RZ, 0xc0, !PT ;  /* 0x0000000300007212 */ /* 0x000fe200078ec0ff */
[----:B------:R-:W-:-:S04]  /*10290*/  IMAD.MOV.U32 R3, RZ, RZ, 0x0 ;  /* 0x00000000ff037424 */ /* 0x000fc800078e00ff */
[----:B------:R-:W-:Y:S05]  /*102a0*/  RET.REL.NODEC R2 `(_ZN7cutlass13device_kernelIN5flash19enable_sm80_to_sm89INS1_16FlashAttnFwdSm80INS1_25CollectiveMainloopFwdSm80ILi8ELi2ELb0EN4cute5tupleIJNS5_1CILi128EEENS7_ILi64EEENS7_ILi192EEEEEELi192ENS_6half_tEfNS_4arch4Sm80ELb0ELb0ELb1ELb1ELb1ELb0ELb1ELb1EEENS1_21CollectiveEpilogueFwdINS6_IJS8_SA_S9_EEENS6_IJNS7_ILi1EEESI_SI_EEESC_SE_Li256ELb1ELb1ELb1ELb0EEENS1_36VarlenDynamicPersistentTileSchedulerILi128ELi64ELi256ELi256ELb1ELb1ELb0ELb0ELb1ELb1EEEEEEEEEvNT_6ParamsE) ;  /* 0xfffefd5002007950 */ /* 0x000fea0003c3ffff */
.L_x_1689:
        /* <DEDUP_REMOVED lines=13> */
.L_x_3121:


//--------------------- .text._ZN7cutlass13device_kernelIN5flash19enable_sm80_to_sm89INS1_16FlashAttnFwdSm80INS1_25CollectiveMainloopFwdSm80ILi8ELi2ELb0EN4cute5tupleIJNS5_1CILi128EEENS7_ILi64EEENS7_ILi192EEEEEELi192ENS_6half_tEfNS_4arch4Sm80ELb0ELb0ELb1ELb1ELb1ELb1ELb1ELb1EEENS1_21CollectiveEpilogueFwdINS6_IJS8_SA_S9_EEENS6_IJNS7_ILi1EEESI_SI_EEESC_SE_Li256ELb1ELb1ELb1ELb0EEENS1_36VarlenDynamicPersistentTileSchedulerILi128ELi64ELi256ELi256ELb1ELb1ELb0ELb0ELb1ELb1EEEEEEEEEvNT_6ParamsE --------------------------
	.section	.text._ZN7cutlass13device_kernelIN5flash19enable_sm80_to_sm89INS1_16FlashAttnFwdSm80INS1_25CollectiveMainloopFwdSm80ILi8ELi2ELb0EN4cute5tupleIJNS5_1CILi128EEENS7_ILi64EEENS7_ILi192EEEEEELi192ENS_6half_tEfNS_4arch4Sm80ELb0ELb0ELb1ELb1ELb1ELb1ELb1ELb1EEENS1_21CollectiveEpilogueFwdINS6_IJS8_SA_S9_EEENS6_IJNS7_ILi1EEESI_SI_EEESC_SE_Li256ELb1ELb1ELb1ELb0EEENS1_36VarlenDynamicPersistentTileSchedulerILi128ELi64ELi256ELi256ELb1ELb1ELb0ELb0ELb1ELb1EEEEEEEEEvNT_6ParamsE,"ax",@progbits
	.sectioninfo	@"SHI_REGISTERS=255"
	.align	128
.text._ZN7cutlass13device_kernelIN5flash19enable_sm80_to_sm89INS1_16FlashAttnFwdSm80INS1_25CollectiveMainloopFwdSm80ILi8ELi2ELb0EN4cute5tupleIJNS5_1CILi128EEENS7_ILi64EEENS7_ILi192EEEEEELi192ENS_6half_tEfNS_4arch4Sm80ELb0ELb0ELb1ELb1ELb1ELb1ELb1ELb1EEENS1_21CollectiveEpilogueFwdINS6_IJS8_SA_S9_EEENS6_IJNS7_ILi1EEESI_SI_EEESC_SE_Li256ELb1ELb1ELb1ELb0EEENS1_36VarlenDynamicPersistentTileSchedulerILi128ELi64ELi256ELi256ELb1ELb1ELb0ELb0ELb1ELb1EEEEEEEEEvNT_6ParamsE:
        .type           _ZN7cutlass13device_kernelIN5flash19enable_sm80_to_sm89INS1_16FlashAttnFwdSm80INS1_25CollectiveMainloopFwdSm80ILi8ELi2ELb0EN4cute5tupleIJNS5_1CILi128EEENS7_ILi64EEENS7_ILi192EEEEEELi192ENS_6half_tEfNS_4arch4Sm80ELb0ELb0ELb1ELb1ELb1ELb1ELb1ELb1EEENS1_21CollectiveEpilogueFwdINS6_IJS8_SA_S9_EEENS6_IJNS7_ILi1EEESI_SI_EEESC_SE_Li256ELb1ELb1ELb1ELb0EEENS1_36VarlenDynamicPersistentTileSchedulerILi128ELi64ELi256ELi256ELb1ELb1ELb0ELb0ELb1ELb1EEEEEEEEEvNT_6ParamsE,@function
        .size           _ZN7cutlass13device_kernelIN5flash19enable_sm80_to_sm89INS1_16FlashAttnFwdSm80INS1_25CollectiveMainloopFwdSm80ILi8ELi2ELb0EN4cute5tupleIJNS5_1CILi128EEENS7_ILi64EEENS7_ILi192EEEEEELi192ENS_6half_tEfNS_4arch4Sm80ELb0ELb0ELb1ELb1ELb1ELb1ELb1ELb1EEENS1_21CollectiveEpilogueFwdINS6_IJS8_SA_S9_EEENS6_IJNS7_ILi1EEESI_SI_EEESC_SE_Li256ELb1ELb1ELb1ELb0EEENS1_36VarlenDynamicPersistentTileSchedulerILi128ELi64ELi256ELi256ELb1ELb1ELb0ELb0ELb1ELb1EEEEEEEEEvNT_6ParamsE,(.L_x_3126 - _ZN7cutlass13device_kernelIN5flash19enable_sm80_to_sm89INS1_16FlashAttnFwdSm80INS1_25CollectiveMainloopFwdSm80ILi8ELi2ELb0EN4cute5tupleIJNS5_1CILi128EEENS7_ILi64EEENS7_ILi192EEEEEELi192ENS_6half_tEfNS_4arch4Sm80ELb0ELb0ELb1ELb1ELb1ELb1ELb1ELb1EEENS1_21CollectiveEpilogueFwdINS6_IJS8_SA_S9_EEENS6_IJNS7_ILi1EEESI_SI_EEESC_SE_Li256ELb1ELb1ELb1ELb0EEENS1_36VarlenDynamicPersistentTileSchedulerILi128ELi64ELi256ELi256ELb1ELb1ELb0ELb0ELb1ELb1EEEEEEEEEvNT_6ParamsE)
        .other          _ZN7cutlass13device_kernelIN5flash19enable_sm80_to_sm89INS1_16FlashAttnFwdSm80INS1_25CollectiveMainloopFwdSm80ILi8ELi2ELb0EN4cute5tupleIJNS5_1CILi128EEENS7_ILi64EEENS7_ILi192EEEEEELi192ENS_6half_tEfNS_4arch4Sm80ELb0ELb0ELb1ELb1ELb1ELb1ELb1ELb1EEENS1_21CollectiveEpilogueFwdINS6_IJS8_SA_S9_EEENS6_IJNS7_ILi1EEESI_SI_EEESC_SE_Li256ELb1ELb1ELb1ELb0EEENS1_36VarlenDynamicPersistentTileSchedulerILi128ELi64ELi256ELi256ELb1ELb1ELb0ELb0ELb1ELb1EEEEEEEEEvNT_6ParamsE,@"STO_CUDA_ENTRY STV_DEFAULT"
_ZN7cutlass13device_kernelIN5flash19enable_sm80_to_sm89INS1_16FlashAttnFwdSm80INS1_25CollectiveMainloopFwdSm80ILi8ELi2ELb0EN4cute5tupleIJNS5_1CILi128EEENS7_ILi64EEENS7_ILi192EEEEEELi192ENS_6half_tEfNS_4arch4Sm80ELb0ELb0ELb1ELb1ELb1ELb1ELb1ELb1EEENS1_21CollectiveEpilogueFwdINS6_IJS8_SA_S9_EEENS6_IJNS7_ILi1EEESI_SI_EEESC_SE_Li256ELb1ELb1ELb1ELb0EEENS1_36VarlenDynamicPersistentTileSchedulerILi128ELi64ELi256ELi256ELb1ELb1ELb0ELb0ELb1ELb1EEEEEEEEEvNT_6ParamsE:
        /* <DEDUP_REMOVED lines=52> */
.L_x_1695:
        /* <DEDUP_REMOVED lines=17> */
.L_x_1875:
        /* <DEDUP_REMOVED lines=16> */
.L_x_1876:
[----:B---3--:R-:W-:-:S05]  /*0550*/  IMAD R0, R0, c[0x0][0x538], RZ ;  /* 0x00014e0000007a24 */ /* 0x008fca00078e02ff */
[----:B------:R-:W-:-:S04]  /*0560*/  IADD3 R6, R0, R6, RZ ;  /* 0x0000000600067210 */ /* 0x000fc80007ffe0ff */
[----:B------:R-:W-:-:S13]  /*0570*/  ISETP.GT.AND P0, PT, R6, UR4, PT ;  /* 0x0000000406007c0c */ /* 0x000fda000bf04270 */
[----:B-12---:R-:W-:Y:S05]  /*0580*/  @!P0 BRA `(.L_x_1695) ;  /* 0xfffffdb000008947 */ /* 0x006fea000383ffff */
.L_x_1691:
[----:B------:R-:W-:-:S05]  /*0590*/  IADD3 R6, -R0, R6, RZ ;  /* 0x0000000600067210 */ /* 0x000fca0007ffe1ff */
[----:B------:R-:W-:-:S05]  /*05a0*/  IMAD R0, R4, c[0x0][0x538], R6 ;  /* 0x00014e0004007a24 */ /* 0x000fca00078e0206 */
[----:B------:R-:W-:Y:S01]  /*05b0*/  ISETP.GT.AND P0, PT, R0, UR4, PT ;  /* 0x0000000400007c0c */ /* 0x000fe2000bf04270 */
[----:B------:R-:W-:-:S12]  /*05c0*/  BRA.DIV ~URZ, `(.L_x_1696) ;  /* 0x000195b27f007947 */ /* 0x000fd8000b800000 */
[----:B------:R-:W-:-:S04]  /*05d0*/  VOTE.ANY R0, PT, !P0 ;  /* 0x0000000000007806 */ /* 0x000fc800040e0100 */
.L_x_1877:
[----:B------:R1:W3:Y:S01]  /*05e0*/  POPC R12, R0 ;  /* 0x00000000000c7309 */ /* 0x0002e20000000000 */
[----:B------:R-:W-:Y:S05]  /*05f0*/  BRA.DIV ~URZ, `(.L_x_1697) ;  /* 0x000195c27f007947 */ /* 0x000fea000b800000 */
[----:B---3--:R3:W4:Y:S01]  /*0600*/  SHFL.IDX PT, R11, R8, R12, 0x1f ;  /* 0x00001f0c080b7589 */ /* 0x00872200000e0000 */
[----:B------:R-:W-:-:S03]  /*0610*/  MOV R5, RZ ;  /* 0x000000ff00057202 */ /* 0x000fc60000000f00 */
[----:B------:R3:W1:Y:S04]  /*0620*/  SHFL.IDX PT, R10, R7, R12, 0x1f ;  /* 0x00001f0c070a7589 */ /* 0x00066800000e0000 */
.L_x_1878:
[----:B------:R-:W-:Y:S01]  /*0630*/  ISETP.NE.AND P0, PT, R0, RZ, PT ;  /* 0x000000ff0000720c */ /* 0x000fe20003f05270 */
[----:B------:R-:W-:-:S12]  /*0640*/  BSSY B0, `(.L_x_1698) ;  /* 0x0000005000007945 */ /* 0x000fd80003800000 */
[----:B------:R-:W-:Y:S05]  /*0650*/  @!P0 BRA `(.L_x_1699) ;  /* 0x0000003000008947 */ /* 0x000fea0003800000 */
[----:B------:R-:W-:Y:S01]  /*0660*/  IADD3 R32, R12, -0x1, RZ ;  /* 0xffffffff0c207810 */ /* 0x000fe20007ffe0ff */
[----:B------:R-:W-:Y:S05]  /*0670*/  BRA.DIV ~URZ, `(.L_x_1700) ;  /* 0x000196227f007947 */ /* 0x000fea000b800000 */
[----:B------:R3:W4:Y:S02]  /*0680*/  SHFL.IDX PT, R5, R4, R32, 0x1f ;  /* 0x00001f2004057589 */ /* 0x00072400000e0000 */
.L_x_1699:
[----:B------:R-:W-:Y:S05]  /*0690*/  BSYNC B0 ;  /* 0x0000000000007941 */ /* 0x000fea0003800000 */
.L_x_1698:
[-C--:B---34-:R-:W-:Y:S01]  /*06a0*/  IABS R4, R11.reuse ;  /* 0x0000000b00047213 */ /* 0x098fe20000000000 */
[----:B--2---:R-:W-:Y:S01]  /*06b0*/  IMAD R232, R5, c[0x0][0x538], R6 ;  /* 0x00014e0005e87a24 */ /* 0x004fe200078e0206 */
[----:B-1----:R-:W-:Y:S01]  /*06c0*/  IABS R0, R10 ;  /* 0x0000000a00007213 */ /* 0x002fe20000000000 */
        /* <DEDUP_REMOVED lines=62> */
.L_x_1692:
[----:B--2---:R-:W-:Y:S01]  /*0ab0*/  IMAD.MOV.U32 R233, RZ, RZ, RZ ;  /* 0x000000ffffe97224 */ /* 0x004fe200078e00ff */
[----:B------:R-:W-:Y:S01]  /*0ac0*/  MOV R234, RZ ;  /* 0x000000ff00ea7202 */ /* 0x000fe20000000f00 */
[----:B------:R-:W-:Y:S01]  /*0ad0*/  IMAD.U32 R232, RZ, RZ, UR4 ;  /* 0x00000004ffe87e24 */ /* 0x000fe2000f8e00ff */
[----:B------:R-:W-:Y:S02]  /*0ae0*/  MOV R235, c[0x0][0x53c] ;  /* 0x00014f0000eb7a02 */ /* 0x000fe40000000f00 */
.L_x_1701:
[----:B------:R-:W-:Y:S01]  /*0af0*/  ISETP.NE.AND P0, PT, R14, RZ, PT ;  /* 0x000000ff0e00720c */ /* 0x000fe20003f05270 */
[----:B------:R-:W-:-:S12]  /*0b00*/  WARPSYNC 0xffffffff ;  /* 0xffffffff00007948 */ /* 0x000fd80003800000 */
[----:B------:R1:W-:Y:S04]  /*0b10*/  @!P0 STS.128 [0x24100], R232 ;  /* 0x024100e8ff008388 */ /* 0x0003e80000000c00 */
[----:B------:R-:W-:Y:S06]  /*0b20*/  BAR.ARV 0x5, 0x100 ;  /* 0x0144000000007b1d */ /* 0x000fec0000002000 */
.L_x_1690:
[----:B-12---:R-:W-:-:S13]  /*0b30*/  ISETP.GE.AND P0, PT, R235, c[0x0][0x53c], PT ;  /* 0x00014f00eb007a0c */ /* 0x006fda0003f06270 */
[----:B------:R-:W-:Y:S05]  /*0b40*/  @P0 EXIT ;  /* 0x000000000000094d */ /* 0x000fea0003800000 */
[----:B------:R-:W-:Y:S01]  /*0b50*/  SHF.R.S32.HI R12, RZ, 0x1f, R187 ;  /* 0x0000001fff0c7819 */ /* 0x000fe200000114bb */
[----:B------:R-:W-:Y:S01]  /*0b60*/  IMAD.MOV.U32 R18, RZ, RZ, 0x40 ;  /* 0x00000040ff127424 */ /* 0x000fe200078e00ff */
[----:B------:R-:W-:Y:S02]  /*0b70*/  ULDC UR4, c[0x0][0x2ac] ;  /* 0x0000ab0000047ab9 */ /* 0x000fe40000000800 */
[CC--:B------:R-:W-:Y:S01]  /*0b80*/  LEA.HI R9, R12.reuse, R187.reuse, RZ, 0x3 ;  /* 0x000000bb0c097211 */ /* 0x0c0fe200078f18ff */
[----:B------:R-:W-:Y:S01]  /*0b90*/  ULDC UR6, c[0x0][0x1d0] ;  /* 0x0000740000067ab9 */ /* 0x000fe20000000800 */
[----:B------:R-:W-:Y:S01]  /*0ba0*/  LEA.HI R3, R12, R187, RZ, 0x4 ;  /* 0x000000bb0c037211 */ /* 0x000fe200078f20ff */
[----:B------:R-:W-:Y:S01]  /*0bb0*/  UIMAD UR6, UR4, UR6, URZ ;  /* 0x00000006040672a4 */ /* 0x000fe2000f8e023f */
[----:B------:R-:W-:Y:S02]  /*0bc0*/  LOP3.LUT R0, R9, 0xfffffff8, RZ, 0xc0, !PT ;  /* 0xfffffff809007812 */ /* 0x000fe400078ec0ff */
[----:B------:R-:W-:-:S02]  /*0bd0*/  LOP3.LUT R2, R3, 0xfffffff0, RZ, 0xc0, !PT ;  /* 0xfffffff003027812 */ /* 0x000fc400078ec0ff */
[----:B------:R-:W-:Y:S01]  /*0be0*/  SHF.R.S32.HI R237, RZ, 0x3, R9 ;  /* 0x00000003ffed7819 */ /* 0x000fe20000011409 */
[C---:B------:R-:W-:Y:S01]  /*0bf0*/  IMAD.IADD R182, R187.reuse, 0x1, -R0 ;  /* 0x00000001bbb67824 */ /* 0x040fe200078e0a00 */
[----:B------:R-:W-:Y:S01]  /*0c00*/  SHF.R.S32.HI R4, RZ, 0x4, R3 ;  /* 0x00000004ff047819 */ /* 0x000fe20000011403 */
[----:B------:R-:W-:Y:S02]  /*0c10*/  IMAD.IADD R0, R187, 0x1, -R2 ;  /* 0x00000001bb007824 */ /* 0x000fe400078e0a02 */
[----:B------:R-:W-:Y:S01]  /*0c20*/  IMAD.SHL.U32 R5, R237, 0x40, RZ ;  /* 0x00000040ed057824 */ /* 0x000fe200078e00ff */
[----:B------:R-:W-:Y:S01]  /*0c30*/  LEA.HI R3, R3, R4, RZ, 0x1 ;  /* 0x0000000403037211 */ /* 0x000fe200078f08ff */
[C---:B------:R-:W-:Y:S01]  /*0c40*/  IMAD.SHL.U32 R202, R182.reuse, 0x8, RZ ;  /* 0x00000008b6ca7824 */ /* 0x040fe200078e00ff */
[----:B------:R-:W-:Y:S01]  /*0c50*/  SHF.R.S32.HI R8, RZ, 0x1f, R0 ;  /* 0x0000001fff087819 */ /* 0x000fe20000011400 */
[C---:B------:R-:W-:Y:S01]  /*0c60*/  IMAD.SHL.U32 R7, R182.reuse, 0x40, RZ ;  /* 0x00000040b6077824 */ /* 0x040fe200078e00ff */
[----:B------:R-:W-:Y:S01]  /*0c70*/  LOP3.LUT R6, R3, 0xfffffffe, RZ, 0xc0, !PT ;  /* 0xfffffffe03067812 */ /* 0x000fe200078ec0ff */
[----:B------:R-:W-:Y:S01]  /*0c80*/  IMAD R216, R182, 0x20, R237 ;  /* 0x00000020b6d87824 */ /* 0x000fe200078e02ed */
[----:B------:R-:W-:-:S02]  /*0c90*/  LOP3.LUT R2, R5, 0x1c0, RZ, 0xc0, !PT ;  /* 0x000001c005027812 */ /* 0x000fc400078ec0ff */
[----:B------:R-:W-:Y:S01]  /*0ca0*/  LEA.HI R13, R8, R0, RZ, 0x3 ;  /* 0x00000000080d7211 */ /* 0x000fe200078f18ff */
[----:B------:R-:W-:Y:S01]  /*0cb0*/  IMAD.IADD R8, R4, 0x1, -R6 ;  /* 0x0000000104087824 */ /* 0x000fe200078e0a06 */
[----:B------:R-:W-:Y:S02]  /*0cc0*/  SHF.R.U32.HI R5, RZ, 0x3, R2 ;  /* 0x00000003ff057819 */ /* 0x000fe40000011602 */
[----:B------:R-:W-:Y:S02]  /*0cd0*/  LOP3.LUT R3, R2, 0x38, R202, 0xf8, !PT ;  /* 0x0000003802037812 */ /* 0x000fe400078ef8ca */
[----:B------:R-:W-:Y:S02]  /*0ce0*/  LOP3.LUT R2, R7, 0x1c0, RZ, 0xc0, !PT ;  /* 0x000001c007027812 */ /* 0x000fe400078ec0ff */
[----:B------:R-:W-:Y:S02]  /*0cf0*/  LOP3.LUT R4, R13, 0xfffffff8, RZ, 0xc0, !PT ;  /* 0xfffffff80d047812 */ /* 0x000fe400078ec0ff */
[----:B------:R-:W-:-:S02]  /*0d00*/  LOP3.LUT R10, R3, R5, RZ, 0x3c, !PT ;  /* 0x00000005030a7212 */ /* 0x000fc400078e3cff */
[CC--:B------:R-:W-:Y:S02]  /*0d10*/  LEA.HI R6, R12.reuse, R187.reuse, RZ, 0x2 ;  /* 0x000000bb0c067211 */ /* 0x0c0fe400078f10ff */
[----:B------:R-:W-:Y:S02]  /*0d20*/  LEA.HI R5, R12, R187, RZ, 0x5 ;  /* 0x000000bb0c057211 */ /* 0x000fe400078f28ff */
[----:B------:R-:W-:Y:S01]  /*0d30*/  LOP3.LUT R3, R2, 0x8, R9, 0xf8, !PT ;  /* 0x0000000802037812 */ /* 0x000fe200078ef809 */
[----:B------:R-:W-:Y:S01]  /*0d40*/  IMAD.IADD R9, R0, 0x1, -R4 ;  /* 0x0000000100097824 */ /* 0x000fe200078e0a04 */
[----:B------:R-:W-:Y:S02]  /*0d50*/  LOP3.LUT R4, R6, 0xfffffffc, RZ, 0xc0, !PT ;  /* 0xfffffffc06047812 */ /* 0x000fe400078ec0ff */
[----:B------:R-:W-:Y:S02]  /*0d60*/  LOP3.LUT R0, R5, 0xffffffe0, RZ, 0xc0, !PT ;  /* 0xffffffe005007812 */ /* 0x000fe400078ec0ff */
[----:B------:R-:W-:Y:S01]  /*0d70*/  SHF.R.U32.HI R2, RZ, 0x3, R2 ;  /* 0x00000003ff027819 */ /* 0x000fe20000011602 */
[C---:B------:R-:W-:Y:S01]  /*0d80*/  IMAD.IADD R231, R187.reuse, 0x1, -R4 ;  /* 0x00000001bbe77824 */ /* 0x040fe200078e0a04 */
[----:B------:R-:W-:Y:S01]  /*0d90*/  SHF.R.S32.HI R206, RZ, 0x2, R6 ;  /* 0x00000002ffce7819 */ /* 0x000fe20000011406 */
[----:B------:R-:W-:Y:S01]  /*0da0*/  IMAD.IADD R22, R187, 0x1, -R0 ;  /* 0x00000001bb167824 */ /* 0x000fe200078e0a00 */
[----:B------:R-:W-:Y:S01]  /*0db0*/  LOP3.LUT R11, R3, R2, RZ, 0x3c, !PT ;  /* 0x00000002030b7212 */ /* 0x000fe200078e3cff */
[C---:B------:R-:W-:Y:S01]  /*0dc0*/  IMAD.SHL.U32 R108, R231.reuse, 0x4, RZ ;  /* 0x00000004e76c7824 */ /* 0x040fe200078e00ff */
[--C-:B------:R-:W-:Y:S01]  /*0dd0*/  SHF.R.S32.HI R2, RZ, 0x5, R5.reuse ;  /* 0x00000005ff027819 */ /* 0x100fe20000011405 */
[----:B------:R-:W-:Y:S01]  /*0de0*/  IMAD.SHL.U32 R104, R231, 0x8, RZ ;  /* 0x00000008e7687824 */ /* 0x000fe200078e00ff */
[----:B------:R-:W-:-:S02]  /*0df0*/  SHF.R.S32.HI R3, RZ, 0x1f, R5 ;  /* 0x0000001fff037819 */ /* 0x000fc40000011405 */
[----:B------:R-:W-:Y:S01]  /*0e00*/  SHF.R.S32.HI R4, RZ, 0x1f, R22 ;  /* 0x0000001fff047819 */ /* 0x000fe20000011416 */
[----:B------:R-:W-:Y:S01]  /*0e10*/  IMAD.SHL.U32 R148, R2, 0x200, RZ ;  /* 0x0000020002947824 */ /* 0x000fe200078e00ff */
[----:B------:R-:W-:Y:S02]  /*0e20*/  LEA.HI R3, R3, R2, RZ, 0x3 ;  /* 0x0000000203037211 */ /* 0x000fe400078f18ff */
[----:B------:R-:W-:Y:S02]  /*0e30*/  LEA.HI R0, R12, R187, RZ, 0x6 ;  /* 0x000000bb0c007211 */ /* 0x000fe400078f30ff */
[----:B------:R-:W-:Y:S02]  /*0e40*/  IADD3 R111, R108, 0x20, RZ ;  /* 0x000000206c6f7810 */ /* 0x000fe40007ffe0ff */
[----:B------:R-:W-:Y:S01]  /*0e50*/  LOP3.LUT R3, R3, 0xffffff8, RZ, 0xc0, !PT ;  /* 0x0ffffff803037812 */ /* 0x000fe200078ec0ff */
[----:B------:R-:W-:Y:S01]  /*0e60*/  IMAD.SHL.U32 R7, R0, 0x8, RZ ;  /* 0x0000000800077824 */ /* 0x000fe200078e00ff */
[----:B------:R-:W-:Y:S01]  /*0e70*/  LEA.HI R12, R4, R22, RZ, 0x2 ;  /* 0x00000016040c7211 */ /* 0x000fe200078f10ff */
[----:B------:R-:W-:Y:S01]  /*0e80*/  IMAD.IADD R0, R108, 0x1, R111 ;  /* 0x000000016c007824 */ /* 0x000fe200078e026f */
[----:B------:R-:W-:Y:S01]  /*0e90*/  SHF.R.S32.HI R6, RZ, 0x1f, R6 ;  /* 0x0000001fff067819 */ /* 0x000fe20000011406 */
[C---:B------:R-:W-:Y:S01]  /*0ea0*/  IMAD.IADD R5, R2.reuse, 0x1, -R3 ;  /* 0x0000000102057824 */ /* 0x040fe200078e0a03 */
[----:B------:R-:W-:Y:S01]  /*0eb0*/  SHF.R.S32.HI R4, RZ, 0x2, R12 ;  /* 0x00000002ff047819 */ /* 0x000fe2000001140c */
[----:B------:R-:W-:Y:S01]  /*0ec0*/  IMAD.SHL.U32 R2, R2, 0x400, RZ ;  /* 0x0000040002027824 */ /* 0x000fe200078e00ff */
[----:B------:R-:W-:-:S02]  /*0ed0*/  SHF.R.S32.HI R3, RZ, 0x1f, R0 ;  /* 0x0000001fff037819 */ /* 0x000fc40000011400 */
[----:B------:R-:W-:Y:S01]  /*0ee0*/  IADD3 R14, R206, 0x40, RZ ;  /* 0x00000040ce0e7810 */ /* 0x000fe20007ffe0ff */
[----:B------:R-:W-:Y:S01]  /*0ef0*/  IMAD R21, R5, 0x10, R4 ;  /* 0x0000001005157824 */ /* 0x000fe200078e0204 */
[----:B------:R-:W-:Y:S01]  /*0f00*/  LEA.HI R4, R6, R206, RZ, 0x3 ;  /* 0x000000ce06047211 */ /* 0x000fe200078f18ff */
[----:B------:R-:W-:Y:S01]  /*0f10*/  IMAD.SHL.U32 R6, R9, 0x40, RZ ;  /* 0x0000004009067824 */ /* 0x000fe200078e00ff */
[----:B------:R-:W-:Y:S01]  /*0f20*/  LOP3.LUT R107, R10, 0x7ffffe00, R7, 0xf8, !PT ;  /* 0x7ffffe000a6b7812 */ /* 0x000fe200078ef807 */
[----:B------:R-:W-:Y:S01]  /*0f30*/  IMAD.SHL.U32 R10, R8, 0x8, RZ ;  /* 0x00000008080a7824 */ /* 0x000fe200078e00ff */
[CC--:B------:R-:W-:Y:S01]  /*0f40*/  LEA.HI R210, R3.reuse, R0.reuse, RZ, 0x3 ;  /* 0x0000000003d27211 */ /* 0x0c0fe200078f18ff */
[----:B------:R-:W-:Y:S01]  /*0f50*/  STL [R1+0x48], R21 ;  /* 0x0000481501007387 */ /* 0x000fe20000100800 */
[----:B------:R-:W-:Y:S01]  /*0f60*/  LEA.HI R7, R3, R0, RZ, 0x6 ;  /* 0x0000000003077211 */ /* 0x000fe200078f30ff */
[----:B------:R-:W-:Y:S01]  /*0f70*/  IMAD.SHL.U32 R3, R14, 0x40, RZ ;  /* 0x000000400e037824 */ /* 0x000fe200078e00ff */
[----:B------:R-:W-:Y:S01]  /*0f80*/  LOP3.LUT R0, R4, 0xfffffff8, RZ, 0xc0, !PT ;  /* 0xfffffff804007812 */ /* 0x000fe200078ec0ff */
[----:B------:R-:W-:Y:S01]  /*0f90*/  IMAD.SHL.U32 R107, R107, 0x2, RZ ;  /* 0x000000026b6b7824 */ /* 0x000fe200078e00ff */
[----:B------:R-:W-:-:S02]  /*0fa0*/  SHF.R.S32.HI R4, RZ, 0x1f, R14 ;  /* 0x0000001fff047819 */ /* 0x000fc4000001140e */
[----:B------:R-:W-:Y:S01]  /*0fb0*/  IADD3 R110, R108, 0x40, RZ ;  /* 0x000000406c6e7810 */ /* 0x000fe20007ffe0ff */
[----:B------:R-:W-:Y:S01]  /*0fc0*/  IMAD.IADD R236, R206, 0x1, -R0 ;  /* 0x00000001ceec7824 */ /* 0x000fe200078e0a00 */
[----:B------:R-:W-:Y:S01]  /*0fd0*/  LEA.HI R4, R4, R14, RZ, 0x3 ;  /* 0x0000000e04047211 */ /* 0x000fe200078f18ff */
[----:B------:R-:W-:Y:S01]  /*0fe0*/  IMAD R0, R8, 0x200, R11 ;  /* 0x0000020008007824 */ /* 0x000fe200078e020b */
[----:B------:R-:W-:Y:S01]  /*0ff0*/  LOP3.LUT R23, R3, 0x1c0, RZ, 0xc0, !PT ;  /* 0x000001c003177812 */ /* 0x000fe200078ec0ff */
[----:B------:R-:W-:Y:S01]  /*1000*/  IMAD.SHL.U32 R5, R236, 0x40, RZ ;  /* 0x00000040ec057824 */ /* 0x000fe200078e00ff */
[----:B------:R-:W-:Y:S01]  /*1010*/  R2P PR, R9, 0x6 ;  /* 0x0000000609007804 */ /* 0x000fe20000000000 */
[----:B------:R-:W-:Y:S01]  /*1020*/  IMAD.SHL.U32 R4, R4, 0x40, RZ ;  /* 0x0000004004047824 */ /* 0x000fe200078e00ff */
[----:B------:R-:W-:Y:S01]  /*1030*/  SHF.R.U32.HI R20, RZ, 0x3, R23 ;  /* 0x00000003ff147819 */ /* 0x000fe20000011617 */
[----:B------:R-:W-:Y:S01]  /*1040*/  IMAD.IADD R3, R108, 0x1, R110 ;  /* 0x000000016c037824 */ /* 0x000fe200078e026e */
[----:B------:R-:W-:-:S02]  /*1050*/  LOP3.LUT R208, R5, 0x1c0, RZ, 0xc0, !PT ;  /* 0x000001c005d07812 */ /* 0x000fc400078ec0ff */
[----:B------:R-:W-:Y:S02]  /*1060*/  LOP3.LUT R19, R4, 0xfffffe00, RZ, 0xc0, !PT ;  /* 0xfffffe0004137812 */ /* 0x000fe400078ec0ff */
[----:B------:R-:W-:Y:S01]  /*1070*/  LOP3.LUT R4, R6, 0x1c0, RZ, 0xc0, !PT ;  /* 0x000001c006047812 */ /* 0x000fe200078ec0ff */
[----:B------:R-:W-:Y:S01]  /*1080*/  IMAD.SHL.U32 R6, R7, 0x80, RZ ;  /* 0x0000008007067824 */ /* 0x000fe200078e00ff */
[----:B------:R-:W-:Y:S01]  /*1090*/  SHF.R.S32.HI R5, RZ, 0x1f, R3 ;  /* 0x0000001fff057819 */ /* 0x000fe20000011403 */
[----:B------:R-:W-:Y:S01]  /*10a0*/  STL [R1], R19 ;  /* 0x0000001301007387 */ /* 0x000fe20000100800 */
[----:B------:R-:W-:Y:S02]  /*10b0*/  SHF.R.U32.HI R147, RZ, 0x3, R208 ;  /* 0x00000003ff937819 */ /* 0x000fe400000116d0 */
[--C-:B------:R-:W-:Y:S02]  /*10c0*/  LOP3.LUT R8, R208, 0x38, R210.reuse, 0xf8, !PT ;  /* 0x00000038d0087812 */ /* 0x100fe400078ef8d2 */
[----:B------:R-:W-:-:S02]  /*10d0*/  LOP3.LUT R7, R23, 0x38, R210, 0xf8, !PT ;  /* 0x0000003817077812 */ /* 0x000fc400078ef8d2 */
[CC--:B------:R-:W-:Y:S02]  /*10e0*/  LEA.HI R11, R5.reuse, R3.reuse, RZ, 0x3 ;  /* 0x00000003050b7211 */ /* 0x0c0fe400078f18ff */
[----:B------:R-:W-:Y:S02]  /*10f0*/  LOP3.LUT R10, R4, 0x8, R10, 0xf8, !PT ;  /* 0x00000008040a7812 */ /* 0x000fe400078ef80a */
[----:B------:R-:W-:Y:S02]  /*1100*/  SHF.R.U32.HI R9, RZ, 0x3, R4 ;  /* 0x00000003ff097819 */ /* 0x000fe40000011604 */
[----:B------:R-:W-:Y:S02]  /*1110*/  LOP3.LUT R4, R6, 0xffffe000, RZ, 0xc0, !PT ;  /* 0xffffe00006047812 */ /* 0x000fe400078ec0ff */
[----:B------:R-:W-:Y:S02]  /*1120*/  LEA.HI R3, R5, R3, RZ, 0x6 ;  /* 0x0000000305037211 */ /* 0x000fe400078f30ff */
[----:B------:R-:W-:-:S02]  /*1130*/  LOP3.LUT R8, R8, R147, RZ, 0x3c, !PT ;  /* 0x0000009308087212 */ /* 0x000fc400078e3cff */
[----:B------:R-:W-:Y:S01]  /*1140*/  LOP3.LUT R6, R7, R20, RZ, 0x3c, !PT ;  /* 0x0000001407067212 */ /* 0x000fe200078e3cff */
[----:B------:R-:W-:Y:S01]  /*1150*/  IMAD.SHL.U32 R3, R3, 0x80, RZ ;  /* 0x0000008003037824 */ /* 0x000fe200078e00ff */
[-C--:B------:R-:W-:Y:S01]  /*1160*/  IADD3 R17, R8, R4.reuse, R148 ;  /* 0x0000000408117210 */ /* 0x080fe20007ffe094 */
[----:B------:R-:W-:Y:S01]  /*1170*/  IMAD.SHL.U32 R8, R13, 0x40, RZ ;  /* 0x000000400d087824 */ /* 0x000fe200078e00ff */
[----:B------:R-:W-:Y:S02]  /*1180*/  IADD3 R16, R6, R4, R19 ;  /* 0x0000000406107210 */ /* 0x000fe40007ffe013 */
[--C-:B------:R-:W-:Y:S02]  /*1190*/  LOP3.LUT R4, R208, 0x38, R11.reuse, 0xf8, !PT ;  /* 0x00000038d0047812 */ /* 0x100fe400078ef80b */
[----:B------:R-:W-:Y:S02]  /*11a0*/  LOP3.LUT R6, R23, 0x38, R11, 0xf8, !PT ;  /* 0x0000003817067812 */ /* 0x000fe400078ef80b */
[----:B------:R-:W-:-:S02]  /*11b0*/  LOP3.LUT R3, R3, 0xffffe000, RZ, 0xc0, !PT ;  /* 0xffffe00003037812 */ /* 0x000fc400078ec0ff */
[----:B------:R-:W-:Y:S02]  /*11c0*/  LOP3.LUT R7, R4, R147, RZ, 0x3c, !PT ;  /* 0x0000009304077212 */ /* 0x000fe400078e3cff */
[----:B------:R-:W-:Y:S02]  /*11d0*/  LOP3.LUT R6, R6, R20, RZ, 0x3c, !PT ;  /* 0x0000001406067212 */ /* 0x000fe400078e3cff */
[----:B------:R-:W-:Y:S02]  /*11e0*/  LOP3.LUT R5, R10, R9, RZ, 0x3c, !PT ;  /* 0x000000090a057212 */ /* 0x000fe400078e3cff */
[----:B------:R-:W-:Y:S02]  /*11f0*/  LOP3.LUT R4, R8, 0xfffffe00, RZ, 0xc0, !PT ;  /* 0xfffffe0008047812 */ /* 0x000fe400078ec0ff */
[----:B------:R-:W-:Y:S02]  /*1200*/  IADD3 R146, R108, 0x10, RZ ;  /* 0x000000106c927810 */ /* 0x000fe40007ffe0ff */
[----:B------:R-:W-:-:S02]  /*1210*/  IADD3 R15, R7, R3, R148 ;  /* 0x00000003070f7210 */ /* 0x000fc40007ffe094 */
[----:B------:R-:W-:Y:S01]  /*1220*/  IADD3 R14, R6, R3, R19 ;  /* 0x00000003060e7210 */ /* 0x000fe20007ffe013 */
[----:B------:R-:W-:Y:S01]  /*1230*/  IMAD.SHL.U32 R24, R146, 0x2, RZ ;  /* 0x0000000292187824 */ /* 0x000fe200078e00ff */
[CC--:B------:R-:W-:Y:S02]  /*1240*/  IADD3 R2, R5.reuse, R4.reuse, R2 ;  /* 0x0000000405027210 */ /* 0x0c0fe40007ffe002 */
[----:B------:R-:W-:Y:S01]  /*1250*/  LOP3.LUT R3, R5, R4, RZ, 0xfc, !PT ;  /* 0x0000000405037212 */ /* 0x000fe200078efcff */
[----:B------:R-:W-:Y:S01]  /*1260*/  IMAD.MOV.U32 R4, RZ, RZ, 0x20 ;  /* 0x00000020ff047424 */ /* 0x000fe200078e00ff */
[----:B------:R-:W-:Y:S01]  /*1270*/  LEA.HI R5, R231, R231, RZ, 0x1 ;  /* 0x000000e7e7057211 */ /* 0x000fe200078f08ff */
[----:B------:R1:W-:Y:S01]  /*1280*/  STL [R1+0x30], R24 ;  /* 0x0000301801007387 */ /* 0x0003e20000100800 */
[----:B------:R-:W-:Y:S02]  /*1290*/  LOP3.LUT R10, R12, 0x7ffffffc, RZ, 0xc0, !PT ;  /* 0x7ffffffc0c0a7812 */ /* 0x000fe400078ec0ff */
[----:B------:R-:W-:-:S02]  /*12a0*/  IADD3 R145, R108, 0x30, RZ ;  /* 0x000000306c917810 */ /* 0x000fc40007ffe0ff */
[----:B------:R-:W-:Y:S01]  /*12b0*/  LOP3.LUT R12, R23, 0x38, R104, 0xf8, !PT ;  /* 0x00000038170c7812 */ /* 0x000fe200078ef868 */
[----:B------:R-:W-:Y:S01]  /*12c0*/  IMAD.SHL.U32 R23, R111, 0x2, RZ ;  /* 0x000000026f177824 */ /* 0x000fe200078e00ff */
[----:B------:R-:W-:Y:S01]  /*12d0*/  LOP3.LUT R5, R5, 0x1ffffffe, RZ, 0xc0, !PT ;  /* 0x1ffffffe05057812 */ /* 0x000fe200078ec0ff */
[----:B------:R-:W-:Y:S01]  /*12e0*/  IMAD.SHL.U32 R25, R145, 0x2, RZ ;  /* 0x0000000291197824 */ /* 0x000fe200078e00ff */
[----:B------:R-:W-:Y:S01]  /*12f0*/  IADD3 R144, R108, 0x50, RZ ;  /* 0x000000506c907810 */ /* 0x000fe20007ffe0ff */
[----:B------:R-:W-:Y:S01]  /*1300*/  IMAD.IADD R10, R22, 0x1, -R10 ;  /* 0x00000001160a7824 */ /* 0x000fe200078e0a0a */
[----:B------:R-:W-:Y:S01]  /*1310*/  SHF.R.S32.HI R9, RZ, 0x1f, R146 ;  /* 0x0000001fff097819 */ /* 0x000fe20000011492 */
[----:B------:R2:W-:Y:S01]  /*1320*/  STL [R1+0x34], R23 ;  /* 0x0000341701007387 */ /* 0x0005e20000100800 */
[----:B------:R-:W-:Y:S01]  /*1330*/  SHF.R.S32.HI R8, RZ, 0x1f, R111 ;  /* 0x0000001fff087819 */ /* 0x000fe2000001146f */
[----:B------:R-:W-:Y:S01]  /*1340*/  IMAD.IADD R13, R231, 0x1, -R5 ;  /* 0x00000001e70d7824 */ /* 0x000fe200078e0a05 */
[----:B------:R-:W-:Y:S01]  /*1350*/  SHF.R.S32.HI R7, RZ, 0x1f, R145 ;  /* 0x0000001fff077819 */ /* 0x000fe20000011491 */
[----:B------:R-:W-:Y:S01]  /*1360*/  STL [R1+0x38], R25 ;  /* 0x0000381901007387 */ /* 0x000fe20000100800 */
[----:B------:R-:W-:Y:S01]  /*1370*/  SHF.R.S32.HI R6, RZ, 0x1f, R110 ;  /* 0x0000001fff067819 */ /* 0x000fe2000001146e */
[----:B------:R-:W-:Y:S01]  /*1380*/  IMAD.SHL.U32 R246, R10, 0x2, RZ ;  /* 0x000000020af67824 */ /* 0x000fe200078e00ff */
[----:B------:R-:W-:-:S02]  /*1390*/  SHF.R.S32.HI R5, RZ, 0x1f, R144 ;  /* 0x0000001fff057819 */ /* 0x000fc40000011490 */
[----:B------:R-:W-:Y:S02]  /*13a0*/  SHF.L.U64.HI R9, R146, 0x1, R9 ;  /* 0x0000000192097819 */ /* 0x000fe40000010209 */
[----:B------:R-:W-:Y:S01]  /*13b0*/  SHF.L.U64.HI R8, R111, 0x1, R8 ;  /* 0x000000016f087819 */ /* 0x000fe20000010208 */
[C---:B-1----:R-:W-:Y:S01]  /*13c0*/  IMAD.SHL.U32 R24, R110.reuse, 0x2, RZ ;  /* 0x000000026e187824 */ /* 0x042fe200078e00ff */
[----:B------:R-:W-:Y:S02]  /*13d0*/  SHF.L.U64.HI R7, R145, 0x1, R7 ;  /* 0x0000000191077819 */ /* 0x000fe40000010207 */
[----:B------:R-:W-:Y:S02]  /*13e0*/  SHF.L.U64.HI R6, R110, 0x1, R6 ;  /* 0x000000016e067819 */ /* 0x000fe40000010206 */
[----:B------:R1:W-:Y:S01]  /*13f0*/  STL [R1+0x3c], R24 ;  /* 0x00003c1801007387 */ /* 0x0003e20000100800 */
[----:B------:R-:W-:Y:S02]  /*1400*/  SHF.L.U64.HI R5, R144, 0x1, R5 ;  /* 0x0000000190057819 */ /* 0x000fe40000010205 */
[----:B------:R-:W-:-:S02]  /*1410*/  IADD3 R29, R246, 0x8, RZ ;  /* 0x00000008f61d7810 */ /* 0x000fc40007ffe0ff */
[----:B------:R-:W-:Y:S01]  /*1420*/  IADD3 R27, R246, 0x18, RZ ;  /* 0x00000018f61b7810 */ /* 0x000fe20007ffe0ff */
[----:B--2---:R-:W-:Y:S01]  /*1430*/  IMAD.SHL.U32 R23, R144, 0x2, RZ ;  /* 0x0000000290177824 */ /* 0x004fe200078e00ff */
[----:B------:R-:W-:Y:S02]  /*1440*/  IADD3 R26, R246, 0x20, RZ ;  /* 0x00000020f61a7810 */ /* 0x000fe40007ffe0ff */
[----:B------:R-:W-:Y:S02]  /*1450*/  SEL R183, R4, 0xffffffe0, !P1 ;  /* 0xffffffe004b77807 */ /* 0x000fe40004800000 */
[----:B------:R2:W-:Y:S01]  /*1460*/  STL [R1+0x40], R23 ;  /* 0x0000401701007387 */ /* 0x0005e20000100800 */
[----:B------:R-:W-:Y:S02]  /*1470*/  SHF.R.S32.HI R4, RZ, 0x1f, R29 ;  /* 0x0000001fff047819 */ /* 0x000fe4000001141d */
[----:B------:R-:W-:Y:S01]  /*1480*/  IADD3 R252, R246, 0x90, RZ ;  /* 0x00000090f6fc7810 */ /* 0x000fe20007ffe0ff */
[----:B------:R-:W-:Y:S01]  /*1490*/  STL [R1+0x2c], R9 ;  /* 0x00002c0901007387 */ /* 0x000fe20000100800 */
[----:B------:R-:W-:-:S02]  /*14a0*/  SHF.R.S32.HI R4, RZ, 0x1f, R26 ;  /* 0x0000001fff047819 */ /* 0x000fc4000001141a */
[----:B------:R-:W-:Y:S01]  /*14b0*/  LEA R178, R2, 0x18100, 0x1 ;  /* 0x0001810002b27811 */ /* 0x000fe200078e08ff */
[----:B------:R3:W-:Y:S01]  /*14c0*/  STL [R1+0x28], R8 ;  /* 0x0000280801007387 */ /* 0x0007e20000100800 */
[C---:B------:R-:W-:Y:S02]  /*14d0*/  IADD3 R251, R246.reuse, 0x98, RZ ;  /* 0x00000098f6fb7810 */ /* 0x040fe40007ffe0ff */
[C---:B------:R-:W-:Y:S01]  /*14e0*/  IADD3 R249, R246.reuse, 0xa8, RZ ;  /* 0x000000a8f6f97810 */ /* 0x040fe20007ffe0ff */
[----:B------:R4:W-:Y:S01]  /*14f0*/  STL [R1+0x24], R7 ;  /* 0x0000240701007387 */ /* 0x0009e20000100800 */
[----:B-1----:R-:W-:Y:S01]  /*1500*/  IADD3 R24, R246, 0x30, RZ ;  /* 0x00000030f6187810 */ /* 0x002fe20007ffe0ff */
[----:B------:R-:W-:Y:S01]  /*1510*/  IMAD.IADD R179, R178, 0x1, R183 ;  /* 0x00000001b2b37824 */ /* 0x000fe200078e02b7 */
[----:B------:R-:W-:Y:S01]  /*1520*/  LEA R185, R3, 0x100, 0x1 ;  /* 0x0000010003b97811 */ /* 0x000fe200078e08ff */
[----:B------:R1:W-:Y:S01]  /*1530*/  STL [R1+0x20], R6 ;  /* 0x0000200601007387 */ /* 0x0003e20000100800 */
[----:B------:R-:W-:-:S02]  /*1540*/  IADD3 R248, R246, 0xb0, RZ ;  /* 0x000000b0f6f87810 */ /* 0x000fc40007ffe0ff */
[----:B------:R-:W-:Y:S01]  /*1550*/  LEA R184, R0, 0xc100, 0x1 ;  /* 0x0000c10000b87811 */ /* 0x000fe200078e08ff */
[----:B------:R5:W-:Y:S01]  /*1560*/  STL [R1+0x1c], R5 ;  /* 0x00001c0501007387 */ /* 0x000be20000100800 */
[----:B------:R-:W-:Y:S01]  /*1570*/  SEL R0, R18, 0xffffffc0, !P2 ;  /* 0xffffffc012007807 */ /* 0x000fe20005000000 */
[--C-:B------:R-:W-:Y:S01]  /*1580*/  IMAD.IADD R241, R183, 0x1, R185.reuse ;  /* 0x00000001b7f17824 */ /* 0x100fe200078e02b9 */
[----:B------:R-:W-:Y:S02]  /*1590*/  LEA R3, R15, 0x18100, 0x1 ;  /* 0x000181000f037811 */ /* 0x000fe400078e08ff */
[----:B--2---:R-:W-:Y:S01]  /*15a0*/  IADD3 R23, R246, 0x38, RZ ;  /* 0x00000038f6177810 */ /* 0x004fe20007ffe0ff */
[----:B------:R-:W-:Y:S01]  /*15b0*/  IMAD.IADD R186, R0, 0x1, R185 ;  /* 0x0000000100ba7824 */ /* 0x000fe200078e02b9 */
[----:B------:R-:W-:Y:S01]  /*15c0*/  LEA R2, R14, 0x18100, 0x1 ;  /* 0x000181000e027811 */ /* 0x000fe200078e08ff */
[--C-:B------:R-:W-:Y:S01]  /*15d0*/  IMAD.IADD R181, R178, 0x1, R0.reuse ;  /* 0x00000001b2b57824 */ /* 0x100fe200078e0200 */
[----:B------:R-:W-:Y:S01]  /*15e0*/  SHF.R.S32.HI R4, RZ, 0x1f, R23 ;  /* 0x0000001fff047819 */ /* 0x000fe20000011417 */
[----:B------:R-:W-:Y:S01]  /*15f0*/  IMAD.IADD R180, R179, 0x1, R0 ;  /* 0x00000001b3b47824 */ /* 0x000fe200078e0200 */
[----:B------:R-:W-:Y:S01]  /*1600*/  IADD3 R28, R246, 0x10, RZ ;  /* 0x00000010f61c7810 */ /* 0x000fe20007ffe0ff */
[----:B------:R-:W-:Y:S01]  /*1610*/  IMAD.IADD R0, R0, 0x1, R241 ;  /* 0x0000000100007824 */ /* 0x000fe200078e02f1 */
[C---:B---3--:R-:W-:Y:S01]  /*1620*/  IADD3 R8, R246.reuse, 0x78, RZ ;  /* 0x00000078f6087810 */ /* 0x048fe20007ffe0ff */
[----:B------:R-:W-:Y:S01]  /*1630*/  IMAD.IADD R242, R183, 0x1, R186 ;  /* 0x00000001b7f27824 */ /* 0x000fe200078e02ba */
[----:B------:R-:W-:-:S02]  /*1640*/  IADD3 R25, R246, 0x28, RZ ;  /* 0x00000028f6197810 */ /* 0x000fc40007ffe0ff */
[C---:B----4-:R-:W-:Y:S02]  /*1650*/  IADD3 R7, R246.reuse, 0x80, RZ ;  /* 0x00000080f6077810 */ /* 0x050fe40007ffe0ff */
[C---:B------:R-:W-:Y:S01]  /*1660*/  IADD3 R22, R246.reuse, 0x40, RZ ;  /* 0x00000040f6167810 */ /* 0x040fe20007ffe0ff */
[----:B-1----:R-:W-:Y:S01]  /*1670*/  IMAD R6, R13, 0x8, R21 ;  /* 0x000000080d067824 */ /* 0x002fe200078e0215 */
[C---:B------:R-:W-:Y:S02]  /*1680*/  IADD3 R21, R246.reuse, 0x48, RZ ;  /* 0x00000048f6157810 */ /* 0x040fe40007ffe0ff */
[C---:B------:R-:W-:Y:S02]  /*1690*/  IADD3 R13, R246.reuse, 0x60, RZ ;  /* 0x00000060f60d7810 */ /* 0x040fe40007ffe0ff */
[----:B-----5:R-:W-:Y:S01]  /*16a0*/  LOP3.LUT R5, R19, R12, R20, 0xf6, !PT ;  /* 0x0000000c13057212 */ /* 0x020fe200078ef614 */
[----:B------:R1:W-:Y:S01]  /*16b0*/  STL [R1+0x4c], R6 ;  /* 0x00004c0601007387 */ /* 0x0003e20000100800 */
[----:B------:R-:W-:-:S02]  /*16c0*/  IADD3 R20, R246, 0x50, RZ ;  /* 0x00000050f6147810 */ /* 0x000fc40007ffe0ff */
[----:B------:R-:W-:Y:S02]  /*16d0*/  LEA R5, R5, 0x18100, 0x1 ;  /* 0x0001810005057811 */ /* 0x000fe400078e08ff */
[----:B------:R-:W-:Y:S02]  /*16e0*/  IADD3 R12, R246, 0x68, RZ ;  /* 0x00000068f60c7810 */ /* 0x000fe40007ffe0ff */
[----:B------:R-:W-:Y:S01]  /*16f0*/  SHF.R.S32.HI R4, RZ, 0x1f, R20 ;  /* 0x0000001fff047819 */ /* 0x000fe20000011414 */
[----:B------:R2:W-:Y:S01]  /*1700*/  STL [R1+0x18], R5 ;  /* 0x0000180501007387 */ /* 0x0005e20000100800 */
[----:B------:R-:W-:Y:S02]  /*1710*/  SHF.R.S32.HI R4, RZ, 0x1f, R12 ;  /* 0x0000001fff047819 */ /* 0x000fe4000001140c */
[----:B------:R-:W-:Y:S02]  /*1720*/  SHF.R.S32.HI R4, RZ, 0x1f, R7 ;  /* 0x0000001fff047819 */ /* 0x000fe40000011407 */
[----:B------:R-:W-:-:S02]  /*1730*/  SHF.R.S32.HI R4, RZ, 0x1f, R251 ;  /* 0x0000001fff047819 */ /* 0x000fc400000114fb */
[----:B------:R-:W-:Y:S02]  /*1740*/  SHF.R.S32.HI R4, RZ, 0x1f, R248 ;  /* 0x0000001fff047819 */ /* 0x000fe400000114f8 */
[----:B------:R-:W-:Y:S02]  /*1750*/  LEA R4, R16, 0x18100, 0x1 ;  /* 0x0001810010047811 */ /* 0x000fe400078e08ff */
[----:B------:R-:W-:Y:S02]  /*1760*/  IADD3 R250, R246, 0xa0, RZ ;  /* 0x000000a0f6fa7810 */ /* 0x000fe40007ffe0ff */
[C---:B------:R-:W-:Y:S02]  /*1770*/  IADD3 R204, R202.reuse, 0x40, RZ ;  /* 0x00000040cacc7810 */ /* 0x040fe40007ffe0ff */
[----:B------:R-:W-:Y:S02]  /*1780*/  IADD3 R205, R202, 0x80, RZ ;  /* 0x00000080cacd7810 */ /* 0x000fe40007ffe0ff */
[----:B-1----:R-:W-:-:S02]  /*1790*/  IADD3 R6, R246, 0x88, RZ ;  /* 0x00000088f6067810 */ /* 0x002fc40007ffe0ff */
[C---:B------:R-:W-:Y:S02]  /*17a0*/  IADD3 R200, R104.reuse, 0x60, RZ ;  /* 0x0000006068c87810 */ /* 0x040fe40007ffe0ff */
[C---:B------:R-:W-:Y:S02]  /*17b0*/  IADD3 R199, R104.reuse, 0x80, RZ ;  /* 0x0000008068c77810 */ /* 0x040fe40007ffe0ff */
[----:B------:R-:W-:Y:S02]  /*17c0*/  IADD3 R198, R104, 0xa0, RZ ;  /* 0x000000a068c67810 */ /* 0x000fe40007ffe0ff */
[----:B--2---:R-:W-:Y:S02]  /*17d0*/  SHF.R.S32.HI R5, RZ, 0x1f, R27 ;  /* 0x0000001fff057819 */ /* 0x004fe4000001141b */
[----:B------:R-:W-:Y:S02]  /*17e0*/  SHF.R.S32.HI R5, RZ, 0x1f, R24 ;  /* 0x0000001fff057819 */ /* 0x000fe40000011418 */
[----:B------:R-:W-:-:S02]  /*17f0*/  SHF.R.S32.HI R5, RZ, 0x1f, R21 ;  /* 0x0000001fff057819 */ /* 0x000fc40000011415 */
[----:B------:R-:W-:Y:S02]  /*1800*/  SHF.R.S32.HI R5, RZ, 0x1f, R13 ;  /* 0x0000001fff057819 */ /* 0x000fe4000001140d */
[----:B------:R-:W-:Y:S02]  /*1810*/  SHF.R.S32.HI R5, RZ, 0x1f, R8 ;  /* 0x0000001fff057819 */ /* 0x000fe40000011408 */
[----:B------:R-:W-:Y:S02]  /*1820*/  SHF.R.S32.HI R5, RZ, 0x1f, R252 ;  /* 0x0000001fff057819 */ /* 0x000fe400000114fc */
[----:B------:R-:W-:Y:S02]  /*1830*/  SHF.R.S32.HI R5, RZ, 0x1f, R249 ;  /* 0x0000001fff057819 */ /* 0x000fe400000114f9 */
[----:B------:R-:W-:Y:S02]  /*1840*/  LEA R5, R17, 0x18100, 0x1 ;  /* 0x0001810011057811 */ /* 0x000fe400078e08ff */
[----:B------:R-:W-:-:S02]  /*1850*/  IADD3 R19, R246, 0x58, RZ ;  /* 0x00000058f6137810 */ /* 0x000fc40007ffe0ff */
[C---:B------:R-:W-:Y:S01]  /*1860*/  IADD3 R9, R246.reuse, 0x70, RZ ;  /* 0x00000070f6097810 */ /* 0x040fe20007ffe0ff */
[----:B------:R1:W-:Y:S01]  /*1870*/  STL [R1+0x14], R5 ;  /* 0x0000140501007387 */ /* 0x0003e20000100800 */
[----:B------:R-:W-:Y:S02]  /*1880*/  IADD3 R247, R246, 0xb8, RZ ;  /* 0x000000b8f6f77810 */ /* 0x000fe40007ffe0ff */
        /* <DEDUP_REMOVED lines=9> */
[----:B------:R-:W-:Y:S01]  /*1920*/  SHF.R.S32.HI R203, RZ, 0x1f, R202 ;  /* 0x0000001fffcb7819 */ /* 0x000fe200000114ca */
[----:B------:R1:W-:Y:S01]  /*1930*/  STL [R1+0x4], R0 ;  /* 0x0000040001007387 */ /* 0x0003e20000100800 */
[----:B------:R-:W-:Y:S02]  /*1940*/  SHF.R.S32.HI R105, RZ, 0x1f, R104 ;  /* 0x0000001fff697819 */ /* 0x000fe40000011468 */
[----:B------:R-:W-:Y:S02]  /*1950*/  SHF.R.S32.HI R212, RZ, 0x1f, R204 ;  /* 0x0000001fffd47819 */ /* 0x000fe400000114cc */
[----:B------:R-:W-:-:S02]  /*1960*/  SHF.R.S32.HI R211, RZ, 0x1f, R205 ;  /* 0x0000001fffd37819 */ /* 0x000fc400000114cd */
[----:B------:R-:W-:Y:S02]  /*1970*/  SHF.R.S32.HI R215, RZ, 0x1f, R200 ;  /* 0x0000001fffd77819 */ /* 0x000fe400000114c8 */
[----:B------:R-:W-:Y:S02]  /*1980*/  SHF.R.S32.HI R214, RZ, 0x1f, R199 ;  /* 0x0000001fffd67819 */ /* 0x000fe400000114c7 */
[----:B------:R-:W-:Y:S02]  /*1990*/  SHF.R.S32.HI R213, RZ, 0x1f, R198 ;  /* 0x0000001fffd57819 */ /* 0x000fe400000114c6 */
[----:B------:R-:W-:Y:S02]  /*19a0*/  SHF.R.S32.HI R210, RZ, 0x3, R210 ;  /* 0x00000003ffd27819 */ /* 0x000fe400000114d2 */
[C---:B------:R-:W-:Y:S02]  /*19b0*/  IADD3 R11, R107.reuse, 0xc100, RZ ;  /* 0x0000c1006b0b7810 */ /* 0x040fe40007ffe0ff */
[----:B------:R-:W-:-:S02]  /*19c0*/  IADD3 R10, R107, 0x100, RZ ;  /* 0x000001006b0a7810 */ /* 0x000fc40007ffe0ff */
[----:B------:R-:W-:Y:S02]  /*19d0*/  SHF.R.S32.HI R18, RZ, 0x1f, R19 ;  /* 0x0000001fff127819 */ /* 0x000fe40000011413 */
[----:B------:R-:W-:Y:S02]  /*19e0*/  SHF.R.S32.HI R9, RZ, 0x1f, R9 ;  /* 0x0000001fff097819 */ /* 0x000fe40000011409 */
[----:B------:R-:W-:Y:S02]  /*19f0*/  SHF.R.S32.HI R6, RZ, 0x1f, R247 ;  /* 0x0000001fff067819 */ /* 0x000fe400000114f7 */
.L_x_1874:
        /* <DEDUP_REMOVED lines=42> */
.L_x_1702:
[----:B------:R-:W-:-:S04]  /*1ca0*/  ISETP.NE.U32.AND P0, PT, RZ, c[0x0][0x368], PT ;  /* 0x0000da00ff007a0c */ /* 0x000fc80003f05070 */
[----:B------:R-:W-:-:S13]  /*1cb0*/  ISETP.NE.AND.EX P0, PT, RZ, c[0x0][0x36c], PT, P0 ;  /* 0x0000db00ff007a0c */ /* 0x000fda0003f05300 */
[----:B------:R-:W-:Y:S05]  /*1cc0*/  @!P0 BRA `(.L_x_1703) ;  /* 0x0000004000008947 */ /* 0x000fea0003800000 */
[----:B---3--:R-:W-:-:S04]  /*1cd0*/  IADD3 R4, P0, R238, c[0x0][0x368], RZ ;  /* 0x0000da00ee047a10 */ /* 0x008fc80007f1e0ff */
[----:B------:R-:W-:-:S05]  /*1ce0*/  IADD3.X R5, R239, c[0x0][0x36c], RZ, P0, !PT ;  /* 0x0000db00ef057a10 */ /* 0x000fca00007fe4ff */
[----:B------:R1:W5:Y:S01]  /*1cf0*/  LDG.E R17, [R4.64] ;  /* 0x0000000804117981 */ /* 0x000362000c1e1900 */
[----:B------:R-:W-:Y:S05]  /*1d00*/  BRA `(.L_x_1704) ;  /* 0x0000005000007947 */ /* 0x000fea0003800000 */
.L_x_1703:
[----:B------:R-:W-:Y:S01]  /*1d10*/  MOV R17, UR6 ;  /* 0x0000000600117c02 */ /* 0x000fe20008000f00 */
[----:B------:R-:W-:Y:S05]  /*1d20*/  @!P5 BRA `(.L_x_1704) ;  /* 0x000000300000d947 */ /* 0x000fea0003800000 */
[----:B---3--:R-:W2:Y:S04]  /*1d30*/  LDG.E R6, [R4.64] ;  /* 0x0000000804067981 */ /* 0x008ea8000c1e1900 */
[----:B------:R-:W2:Y:S02]  /*1d40*/  LDG.E R0, [R4.64+0x4] ;  /* 0x0000040804007981 */ /* 0x000ea4000c1e1900 */
[----:B--2---:R-:W-:Y:S02]  /*1d50*/  IADD3 R17, -R6, R0, RZ ;  /* 0x0000000006117210 */ /* 0x004fe40007ffe1ff */
.L_x_1704:
        /* <DEDUP_REMOVED lines=56> */
.L_x_1706:
[----:B------:R-:W-:Y:S05]  /*20e0*/  BSYNC B0 ;  /* 0x0000000000007941 */ /* 0x000fea0003800000 */
.L_x_1705:
[----:B------:R-:W-:-:S04]  /*20f0*/  IMAD R2, R245, R0, RZ ;  /* 0x00000000f5027224 */ /* 0x000fc800078e02ff */
[----:B------:R-:W-:-:S05]  /*2100*/  IMAD.IADD R0, R2, 0x1, R0 ;  /* 0x0000000102007824 */ /* 0x000fca00078e0200 */
[----:B------:R-:W-:Y:S01]  /*2110*/  IMNMX R3, R129, R0, PT ;  /* 0x0000000081037217 */ /* 0x000fe20003800200 */
[----:B------:R-:W-:-:S04]  /*2120*/  IMAD R0, R2, 0x40, -R6 ;  /* 0x0000004002007824 */ /* 0x000fc800078e0a06 */
[----:B------:R-:W-:Y:S01]  /*2130*/  IMAD R2, R3, 0x40, -R6 ;  /* 0x0000004003027824 */ /* 0x000fe200078e0a06 */
[----:B------:R-:W-:-:S04]  /*2140*/  IMNMX R0, RZ, R0, !PT ;  /* 0x00000000ff007217 */ /* 0x000fc80007800200 */
[----:B------:R-:W-:Y:S02]  /*2150*/  IMNMX R2, R2, R78, PT ;  /* 0x0000004e02027217 */ /* 0x000fe40003800200 */
[----:B------:R-:W-:Y:S02]  /*2160*/  SHF.R.U32.HI R35, RZ, 0x6, R0 ;  /* 0x00000006ff237819 */ /* 0x000fe40000011600 */
[----:B------:R-:W-:-:S03]  /*2170*/  ISETP.GT.AND P0, PT, R2, R0, PT ;  /* 0x000000000200720c */ /* 0x000fc60003f04270 */
[----:B------:R-:W-:-:S10]  /*2180*/  IMAD.MOV.U32 R8, RZ, RZ, R35 ;  /* 0x000000ffff087224 */ /* 0x000fd400078e0023 */
[----:B------:R-:W-:-:S04]  /*2190*/  @P0 IADD3 R2, R2, 0x3f, RZ ;  /* 0x0000003f02020810 */ /* 0x000fc80007ffe0ff */
[----:B------:R-:W-:-:S04]  /*21a0*/  @P0 SHF.R.S32.HI R0, RZ, 0x1f, R2 ;  /* 0x0000001fff000819 */ /* 0x000fc80000011402 */
[----:B------:R-:W-:-:S04]  /*21b0*/  @P0 LEA.HI R2, R0, R2, RZ, 0x6 ;  /* 0x0000000200020211 */ /* 0x000fc800078f30ff */
[----:B------:R-:W-:-:S04]  /*21c0*/  @P0 SHF.R.S32.HI R8, RZ, 0x6, R2 ;  /* 0x00000006ff080819 */ /* 0x000fc80000011402 */
[----:B------:R-:W-:-:S13]  /*21d0*/  ISETP.GT.AND P0, PT, R8, R35, PT ;  /* 0x000000230800720c */ /* 0x000fda0003f04270 */
[----:B------:R-:W-:Y:S05]  /*21e0*/  @!P0 BRA `(.L_x_1707) ;  /* 0x0000560000008947 */ /* 0x000fea0003800000 */
[----:B------:R-:W-:Y:S01]  /*21f0*/  SHF.R.S32.HI R2, RZ, 0x1f, R12 ;  /* 0x0000001fff027819 */ /* 0x000fe2000001140c */
[----:B------:R-:W-:Y:S01]  /*2200*/  IMAD.MOV.U32 R9, RZ, RZ, c[0x0][0x238] ;  /* 0x00008e00ff097624 */ /* 0x000fe200078e00ff */
[----:B------:R-:W-:Y:S02]  /*2210*/  IADD3 R0, P0, R237, R12, RZ ;  /* 0x0000000ced007210 */ /* 0x000fe40007f1e0ff */
[----:B------:R-:W-:Y:S01]  /*2220*/  LOP3.LUT R31, R234, 0xffff, RZ, 0xc0, !PT ;  /* 0x0000ffffea1f7812 */ /* 0x000fe200078ec0ff */
[----:B------:R-:W-:Y:S01]  /*2230*/  IMAD.SHL.U32 R137, R9, 0x40, RZ ;  /* 0x0000004009897824 */ /* 0x000fe200078e00ff */
[----:B------:R-:W-:Y:S01]  /*2240*/  LEA.HI.X.SX32 R15, R237, R2, 0x1, P0 ;  /* 0x00000002ed0f7211 */ /* 0x000fe200000f0eff */
[----:B------:R-:W-:Y:S01]  /*2250*/  IMAD.WIDE.U32 R2, R0, c[0x0][0x238], R202 ;  /* 0x00008e0000027a25 */ /* 0x000fe200078e00ca */
[----:B------:R-:W-:Y:S02]  /*2260*/  IADD3 R16, R8, -0x1, RZ ;  /* 0xffffffff08107810 */ /* 0x000fe40007ffe0ff */
[----:B------:R-:W-:Y:S01]  /*2270*/  SEL R14, R243, RZ, !P6 ;  /* 0x000000fff30e7207 */ /* 0x000fe20007000000 */
[----:B------:R-:W-:Y:S01]  /*2280*/  IMAD R4, R15, c[0x0][0x238], RZ ;  /* 0x00008e000f047a24 */ /* 0x000fe200078e02ff */
[----:B------:R-:W-:Y:S01]  /*2290*/  SEL R13, R240, RZ, !P6 ;  /* 0x000000fff00d7207 */ /* 0x000fe20007000000 */
[C---:B------:R-:W-:Y:S01]  /*22a0*/  IMAD.SHL.U32 R138, R9.reuse, 0x20, RZ ;  /* 0x00000020098a7824 */ /* 0x040fe200078e00ff */
[----:B------:R-:W-:Y:S01]  /*22b0*/  MOV R132, 0x6 ;  /* 0x0000000600847802 */ /* 0x000fe20000000f00 */
[----:B------:R-:W-:Y:S01]  /*22c0*/  IMAD R4, R0, c[0x0][0x23c], R4 ;  /* 0x00008f0000047a24 */ /* 0x000fe200078e0204 */
[----:B------:R-:W-:Y:S01]  /*22d0*/  SHF.R.S32.HI R20, RZ, 0x1f, R16 ;  /* 0x0000001fff147819 */ /* 0x000fe20000011410 */
[----:B------:R-:W-:Y:S01]  /*22e0*/  IMAD R5, R14, c[0x0][0x248], RZ ;  /* 0x000092000e057a24 */ /* 0x000fe200078e02ff */
[----:B------:R-:W-:Y:S01]  /*22f0*/  SHF.L.U64.HI R136, R9, R132, c[0x0][0x23c] ;  /* 0x00008f0009887619 */ /* 0x000fe20000010284 */
[----:B------:R-:W-:Y:S01]  /*2300*/  IMAD.IADD R3, R3, 0x1, R4 ;  /* 0x0000000103037824 */ /* 0x000fe200078e0204 */
[----:B------:R-:W-:Y:S01]  /*2310*/  ISETP.NE.U32.AND P0, PT, RZ, c[0x0][0x340], PT ;  /* 0x0000d000ff007a0c */ /* 0x000fe20003f05070 */
[----:B------:R-:W-:Y:S01]  /*2320*/  IMAD.IADD R4, R78, 0x1, -R237 ;  /* 0x000000014e047824 */ /* 0x000fe200078e0aed */
[----:B------:R-:W-:Y:S01]  /*2330*/  MOV R134, 0x5 ;  /* 0x0000000500867802 */ /* 0x000fe20000000f00 */
[----:B------:R-:W-:Y:S01]  /*2340*/  IMAD.WIDE.U32 R2, R31, c[0x0][0x240], R2 ;  /* 0x000090001f027a25 */ /* 0x000fe200078e0002 */
[----:B------:R-:W-:-:S02]  /*2350*/  ISETP.NE.AND.EX P3, PT, RZ, c[0x0][0x344], PT, P0 ;  /* 0x0000d100ff007a0c */ /* 0x000fc40003f65300 */
[----:B------:R-:W-:Y:S01]  /*2360*/  SHF.L.U64.HI R133, R9, R134, c[0x0][0x23c] ;  /* 0x00008f0009857619 */ /* 0x000fe20000010286 */
[----:B------:R-:W-:Y:S01]  /*2370*/  IMAD R4, R16, -0x40, R4 ;  /* 0xffffffc010047824 */ /* 0x000fe200078e0204 */
[----:B------:R-:W-:Y:S01]  /*2380*/  P2R R12, PR, RZ, 0x8 ;  /* 0x00000008ff0c7803 */ /* 0x000fe20000000000 */
[----:B------:R-:W-:Y:S01]  /*2390*/  IMAD R3, R31, c[0x0][0x244], R3 ;  /* 0x000091001f037a24 */ /* 0x000fe200078e0203 */
[----:B------:R-:W-:Y:S01]  /*23a0*/  ISETP.GE.AND P6, PT, R202, c[0x0][0x1d4], PT ;  /* 0x00007500ca007a0c */ /* 0x000fe20003fc6270 */
[C---:B------:R-:W-:Y:S01]  /*23b0*/  IMAD R5, R13.reuse, c[0x0][0x24c], R5 ;  /* 0x000093000d057a24 */ /* 0x040fe200078e0205 */
[C---:B------:R-:W-:Y:S01]  /*23c0*/  ISETP.GE.AND P2, PT, R4.reuse, 0x1, PT ;  /* 0x000000010400780c */ /* 0x040fe20003f46270 */
[----:B------:R-:W-:Y:S01]  /*23d0*/  IMAD.WIDE.U32 R90, R13, c[0x0][0x248], R2 ;  /* 0x000092000d5a7a25 */ /* 0x000fe200078e0002 */
[----:B------:R-:W-:Y:S02]  /*23e0*/  ISETP.GE.AND P1, PT, R4, 0x21, PT ;  /* 0x000000210400780c */ /* 0x000fe40003f26270 */
[----:B------:R-:W-:Y:S01]  /*23f0*/  ISETP.GE.AND P5, PT, R204, c[0x0][0x1d4], PT ;  /* 0x00007500cc007a0c */ /* 0x000fe20003fa6270 */
[----:B------:R-:W-:Y:S01]  /*2400*/  IMAD R3, R136, R16, RZ ;  /* 0x0000001088037224 */ /* 0x000fe200078e02ff */
[----:B------:R-:W-:Y:S01]  /*2410*/  ISETP.GE.AND P4, PT, R205, c[0x0][0x1d4], PT ;  /* 0x00007500cd007a0c */ /* 0x000fe20003f86270 */
[----:B------:R-:W-:-:S02]  /*2420*/  IMAD.IADD R87, R91, 0x1, R5 ;  /* 0x000000015b577824 */ /* 0x000fc400078e0205 */
[----:B------:R-:W-:Y:S02]  /*2430*/  IMAD.MOV.U32 R86, RZ, RZ, R90 ;  /* 0x000000ffff567224 */ /* 0x000fe400078e005a */
[-C--:B------:R-:W-:Y:S02]  /*2440*/  IMAD R3, R20, R137.reuse, R3 ;  /* 0x0000008914037224 */ /* 0x080fe400078e0203 */
[----:B------:R-:W-:-:S05]  /*2450*/  IMAD.WIDE.U32 R6, R16, R137, R86 ;  /* 0x0000008910067225 */ /* 0x000fca00078e0056 */
[----:B------:R-:W-:Y:S02]  /*2460*/  IADD3 R3, R7, R3, RZ ;  /* 0x0000000307037210 */ /* 0x000fe40007ffe0ff */
[----:B------:R-:W-:Y:S02]  /*2470*/  @P2 LEA R4, P3, R6, c[0x0][0x220], 0x1 ;  /* 0x0000880006042a11 */ /* 0x000fe400078608ff */
[----:B------:R-:W-:Y:S02]  /*2480*/  @P1 IADD3 R7, P0, R138, R6, RZ ;  /* 0x000000068a071210 */ /* 0x000fe40007f1e0ff */
[----:B------:R-:W-:Y:S02]  /*2490*/  @P2 LEA.HI.X R5, R6, c[0x0][0x224], R3, 0x1, P3 ;  /* 0x0000890006052a11 */ /* 0x000fe400018f0c03 */
[----:B------:R-:W-:Y:S01]  /*24a0*/  ISETP.NE.AND P3, PT, R12, RZ, PT ;  /* 0x000000ff0c00720c */ /* 0x000fe20003f65270 */
[----:B------:R-:W-:Y:S01]  /*24b0*/  @P1 IMAD.X R9, R3, 0x1, R133, P0 ;  /* 0x0000000103091824 */ /* 0x000fe200000e0685 */
[C---:B------:R-:W-:Y:S01]  /*24c0*/  @P1 LEA R2, P0, R7.reuse, c[0x0][0x220], 0x1 ;  /* 0x0000880007021a11 */ /* 0x040fe200078008ff */
[----:B------:R-:W-:Y:S01]  /*24d0*/  @!PT LDS RZ, [RZ] ;  /* 0x00000000fffff984 */ /* 0x000fe20000000800 */
[----:B------:R-:W-:Y:S01]  /*24e0*/  @!PT LDS RZ, [RZ] ;  /* 0x00000000fffff984 */ /* 0x000fe20000000800 */
[----:B------:R-:W-:Y:S01]  /*24f0*/  @!PT LDS RZ, [RZ] ;  /* 0x00000000fffff984 */ /* 0x000fe20000000800 */
[----:B------:R1:W-:Y:S03]  /*2500*/  @P2 LDGSTS.E.BYPASS.LTC128B.128 [R107+0xc100], [R4.64], !P6 ;  /* 0x0c100000046b2fae */ /* 0x0003e6000f101d48 */
[----:B------:R-:W-:Y:S01]  /*2510*/  @P1 LEA.HI.X R3, R7, c[0x0][0x224], R9, 0x1, P0 ;  /* 0x0000890007031a11 */ /* 0x000fe200000f0c09 */
[----:B------:R1:W-:Y:S04]  /*2520*/  @P2 LDGSTS.E.BYPASS.LTC128B.128 [R107+0xe100], [R4.64+0x80], !P5 ;  /* 0x0e100080046b2fae */ /* 0x0003e8000e901d48 */
[----:B------:R1:W-:Y:S02]  /*2530*/  @P2 LDGSTS.E.BYPASS.LTC128B.128 [R107+0x10100], [R4.64+0x100], !P4 ;  /* 0x10100100046b2fae */ /* 0x0003e4000e101d48 */
[----:B------:R-:W-:-:S02]  /*2540*/  @P3 IADD3 R6, P0, R238, c[0x0][0x340], RZ ;  /* 0x0000d000ee063a10 */ /* 0x000fc40007f1e0ff */
[----:B------:R2:W-:Y:S02]  /*2550*/  @P1 LDGSTS.E.BYPASS.LTC128B.128 [R107+0xd100], [R2.64], !P6 ;  /* 0x0d100000026b1fae */ /* 0x0005e4000f101d48 */
[----:B------:R-:W-:Y:S02]  /*2560*/  @P3 IADD3.X R7, R239, c[0x0][0x344], RZ, P0, !PT ;  /* 0x0000d100ef073a10 */ /* 0x000fe400007fe4ff */
[----:B------:R2:W-:Y:S04]  /*2570*/  @P1 LDGSTS.E.BYPASS.LTC128B.128 [R107+0xf100], [R2.64+0x80], !P5 ;  /* 0x0f100080026b1fae */ /* 0x0005e8000e901d48 */
[----:B------:R2:W-:Y:S04]  /*2580*/  @P1 LDGSTS.E.BYPASS.LTC128B.128 [R107+0x11100], [R2.64+0x100], !P4 ;  /* 0x11100100026b1fae */ /* 0x0005e8000e101d48 */
[----:B------:R-:W0:Y:S04]  /*2590*/  LDGDEPBAR ;  /* 0x00000000000079af */ /* 0x000e280000000000 */
[----:B------:R-:W3:Y:S01]  /*25a0*/  @P3 LDG.E R19, [R6.64] ;  /* 0x0000000806133981 */ /* 0x000ee2000c1e1900 */
[----:B------:R-:W-:Y:S01]  /*25b0*/  MOV R151, c[0x0][0x258] ;  /* 0x0000960000977a02 */ /* 0x000fe20000000f00 */
[----:B------:R-:W-:Y:S01]  /*25c0*/  IMAD.MOV.U32 R130, RZ, RZ, c[0x0][0x27c] ;  /* 0x00009f00ff827624 */ /* 0x000fe200078e00ff */
[----:B------:R-:W-:Y:S01]  /*25d0*/  WARPSYNC 0xffffffff ;  /* 0xffffffff00007948 */ /* 0x000fe20003800000 */
[----:B------:R-:W-:Y:S01]  /*25e0*/  IMAD.WIDE.U32 R80, R31, c[0x0][0x1e8], RZ ;  /* 0x00007a001f507a25 */ /* 0x000fe200078e00ff */
[----:B------:R-:W-:-:S02]  /*25f0*/  SHF.L.U64.HI R134, R151, R134, c[0x0][0x25c] ;  /* 0x0000970097867619 */ /* 0x000fc40000010286 */
[----:B------:R-:W-:Y:S01]  /*2600*/  SHF.L.U64.HI R135, R151, R132, c[0x0][0x25c] ;  /* 0x0000970097877619 */ /* 0x000fe20000010284 */
[----:B-1----:R-:W-:Y:S01]  /*2610*/  IMAD R4, R15, c[0x0][0x258], RZ ;  /* 0x000096000f047a24 */ /* 0x002fe200078e02ff */
[----:B------:R-:W-:Y:S01]  /*2620*/  SHF.R.S32.HI R109, RZ, 0x1f, R108 ;  /* 0x0000001fff6d7819 */ /* 0x000fe2000001146c */
[C---:B------:R-:W-:Y:S01]  /*2630*/  IMAD.SHL.U32 R141, R151.reuse, 0x40, RZ ;  /* 0x00000040978d7824 */ /* 0x040fe200078e00ff */
[----:B------:R-:W-:Y:S01]  /*2640*/  SHF.R.S32.HI R18, RZ, 0x1f, R206 ;  /* 0x0000001fff127819 */ /* 0x000fe200000114ce */
[----:B------:R-:W-:Y:S01]  /*2650*/  IMAD.SHL.U32 R130, R130, 0x2, RZ ;  /* 0x0000000282827824 */ /* 0x000fe200078e00ff */
[----:B------:R-:W-:Y:S01]  /*2660*/  SHF.L.U32 R151, R151, 0x5, RZ ;  /* 0x0000000597977819 */ /* 0x000fe200000006ff */
[----:B------:R-:W-:Y:S02]  /*2670*/  IMAD.MOV.U32 R28, RZ, RZ, R16 ;  /* 0x000000ffff1c7224 */ /* 0x000fe400078e0010 */
[----:B------:R-:W-:Y:S02]  /*2680*/  IMAD R84, R31, c[0x0][0x1ec], R81 ;  /* 0x00007b001f547a24 */ /* 0x000fe400078e0251 */
[----:B--2---:R-:W-:-:S04]  /*2690*/  IMAD.WIDE.U32 R2, R0, c[0x0][0x258], R202 ;  /* 0x0000960000027a25 */ /* 0x004fc800078e00ca */
[----:B------:R-:W-:-:S04]  /*26a0*/  IMAD R0, R0, c[0x0][0x25c], R4 ;  /* 0x0000970000007a24 */ /* 0x000fc800078e0204 */
[----:B------:R-:W-:Y:S02]  /*26b0*/  IMAD.IADD R3, R3, 0x1, R0 ;  /* 0x0000000103037824 */ /* 0x000fe400078e0200 */
[----:B------:R-:W-:Y:S02]  /*26c0*/  IMAD R0, R14, c[0x0][0x268], RZ ;  /* 0x00009a000e007a24 */ /* 0x000fe400078e02ff */
[----:B------:R-:W-:-:S04]  /*26d0*/  IMAD.WIDE.U32 R2, R31, c[0x0][0x260], R2 ;  /* 0x000098001f027a25 */ /* 0x000fc800078e0002 */
[----:B------:R-:W-:Y:S02]  /*26e0*/  IMAD R3, R31, c[0x0][0x264], R3 ;  /* 0x000099001f037a24 */ /* 0x000fe400078e0203 */
[C---:B------:R-:W-:Y:S02]  /*26f0*/  IMAD R0, R13.reuse, c[0x0][0x26c], R0 ;  /* 0x00009b000d007a24 */ /* 0x040fe400078e0200 */
[----:B------:R-:W-:-:S05]  /*2700*/  IMAD.WIDE.U32 R88, R13, c[0x0][0x268], R2 ;  /* 0x00009a000d587a25 */ /* 0x000fca00078e0002 */
[----:B------:R-:W-:Y:S02]  /*2710*/  IADD3 R85, R89, R0, RZ ;  /* 0x0000000059557210 */ /* 0x000fe40007ffe0ff */
[----:B---3--:R-:W-:Y:S01]  /*2720*/  @P3 SHF.R.S32.HI R27, RZ, 0x1f, R19 ;  /* 0x0000001fff1b3819 */ /* 0x008fe20000011413 */
[----:B------:R-:W-:Y:S01]  /*2730*/  @!P3 IMAD.MOV.U32 R27, RZ, RZ, R243 ;  /* 0x000000ffff1bb224 */ /* 0x000fe200078e00f3 */
[----:B------:R-:W-:Y:S02]  /*2740*/  @!P3 MOV R19, R240 ;  /* 0x000000f00013b202 */ /* 0x000fe40000000f00 */
[----:B------:R-:W-:Y:S01]  /*2750*/  BAR.SYNC.DEFER_BLOCKING 0x0 ;  /* 0x0000000000007b1d */ /* 0x000fe20000010000 */
[----:B------:R-:W-:Y:S01]  /*2760*/  ISETP.GT.AND P0, PT, R28, R35, PT ;  /* 0x000000231c00720c */ /* 0x000fe20003f04270 */
[----:B------:R-:W-:Y:S01]  /*2770*/  IMAD R0, R135, R16, RZ ;  /* 0x0000001087007224 */ /* 0x000fe200078e02ff */
[----:B------:R-:W-:Y:S01]  /*2780*/  IADD3 R30, R104, 0x20, RZ ;  /* 0x00000020681e7810 */ /* 0x000fe20007ffe0ff */
[----:B------:R-:W-:Y:S01]  /*2790*/  IMAD.MOV.U32 R2, RZ, RZ, R88 ;  /* 0x000000ffff027224 */ /* 0x000fe200078e0058 */
[----:B------:R-:W-:Y:S01]  /*27a0*/  LOP3.LUT R196, R196, 0xfffffffe, RZ, 0xc0, !PT ;  /* 0xfffffffec4c47812 */ /* 0x000fe200078ec0ff */
[----:B------:R-:W-:Y:S01]  /*27b0*/  IMAD.MOV.U32 R3, RZ, RZ, R85 ;  /* 0x000000ffff037224 */ /* 0x000fe200078e0055 */
[----:B------:R-:W-:Y:S01]  /*27c0*/  IADD3 R29, R104, 0x40, RZ ;  /* 0x00000040681d7810 */ /* 0x000fe20007ffe0ff */
[-C--:B------:R-:W-:Y:S01]  /*27d0*/  IMAD R0, R20, R141.reuse, R0 ;  /* 0x0000008d14007224 */ /* 0x080fe200078e0200 */
[----:B------:R-:W-:Y:S01]  /*27e0*/  ULDC.U8 UR5, c[0x0][0x298] ;  /* 0x0000a60000057ab9 */ /* 0x000fe20000000000 */
[----:B------:R-:W-:-:S04]  /*27f0*/  IMAD.WIDE.U32 R2, R16, R141, R2 ;  /* 0x0000008d10027225 */ /* 0x000fc800078e0002 */
[----:B------:R-:W-:Y:S01]  /*2800*/  IMAD.IADD R3, R3, 0x1, R0 ;  /* 0x0000000103037824 */ /* 0x000fe200078e0200 */
[----:B------:R-:W-:Y:S01]  /*2810*/  @P2 LEA R6, P3, R2, c[0x0][0x250], 0x1 ;  /* 0x0000940002062a11 */ /* 0x000fe200078608ff */
[----:B------:R-:W-:Y:S01]  /*2820*/  IMAD R4, R18, c[0x0][0x290], RZ ;  /* 0x0000a40012047a24 */ /* 0x000fe200078e02ff */
[----:B------:R-:W-:Y:S01]  /*2830*/  @P0 IADD3 R0, R8, -0x2, RZ ;  /* 0xfffffffe08000810 */ /* 0x000fe20007ffe0ff */
[----:B------:R-:W-:Y:S01]  /*2840*/  IMAD.IADD R126, R17, 0x1, R21 ;  /* 0x00000001117e7824 */ /* 0x000fe200078e0215 */
[----:B------:R-:W-:Y:S01]  /*2850*/  @P2 LEA.HI.X R7, R2, c[0x0][0x254], R3, 0x1, P3 ;  /* 0x0000950002072a11 */ /* 0x000fe200018f0c03 */
[----:B------:R-:W-:Y:S01]  /*2860*/  IMAD R16, R206, c[0x0][0x294], R4 ;  /* 0x0000a500ce107a24 */ /* 0x000fe200078e0204 */
[----:B------:R-:W-:Y:S01]  /*2870*/  @P1 IADD3 R2, P3, R151, R2, RZ ;  /* 0x0000000297021210 */ /* 0x000fe20007f7e0ff */
[----:B------:R-:W-:Y:S01]  /*2880*/  @P0 IMAD R5, R136, R0, RZ ;  /* 0x0000000088050224 */ /* 0x000fe200078e02ff */
[----:B------:R-:W-:Y:S01]  /*2890*/  @P0 SHF.R.S32.HI R14, RZ, 0x1f, R0 ;  /* 0x0000001fff0e0819 */ /* 0x000fe20000011400 */
[-C--:B------:R-:W-:Y:S01]  /*28a0*/  @P0 IMAD.WIDE.U32 R8, R0, R137.reuse, R86 ;  /* 0x0000008900080225 */ /* 0x080fe200078e0056 */
[----:B------:R-:W-:Y:S01]  /*28b0*/  @!PT LDS RZ, [RZ] ;  /* 0x00000000fffff984 */ /* 0x000fe20000000800 */
[----:B------:R-:W-:Y:S01]  /*28c0*/  @!PT LDS RZ, [RZ] ;  /* 0x00000000fffff984 */ /* 0x000fe20000000800 */
[----:B------:R-:W-:Y:S01]  /*28d0*/  @!PT LDS RZ, [RZ] ;  /* 0x00000000fffff984 */ /* 0x000fe20000000800 */
[----:B------:R1:W-:Y:S03]  /*28e0*/  @P2 LDGSTS.E.BYPASS.LTC128B.128 [R107+0x100], [R6.64], !P6 ;  /* 0x00100000066b2fae */ /* 0x0003e6000f101d48 */
[----:B------:R-:W-:Y:S01]  /*28f0*/  @P1 IMAD.X R3, R3, 0x1, R134, P3 ;  /* 0x0000000103031824 */ /* 0x000fe200018e0686 */
[----:B------:R-:W-:Y:S01]  /*2900*/  @P1 LEA R4, P3, R2, c[0x0][0x250], 0x1 ;  /* 0x0000940002041a11 */ /* 0x000fe200078608ff */
[----:B------:R-:W-:Y:S01]  /*2910*/  @P0 IMAD R0, R14, R137, R5 ;  /* 0x000000890e000224 */ /* 0x000fe200078e0205 */
[----:B------:R1:W-:Y:S01]  /*2920*/  @P2 LDGSTS.E.BYPASS.LTC128B.128 [R107+0x2100], [R6.64+0x80], !P5 ;  /* 0x02100080066b2fae */ /* 0x0003e2000e901d48 */
[----:B------:R-:W-:Y:S01]  /*2930*/  IMAD.WIDE.U32 R12, R206, c[0x0][0x290], R104 ;  /* 0x0000a400ce0c7a25 */ /* 0x000fe200078e0068 */
[----:B------:R-:W-:-:S02]  /*2940*/  @P1 LEA.HI.X R5, R2, c[0x0][0x254], R3, 0x1, P3 ;  /* 0x0000950002051a11 */ /* 0x000fc400018f0c03 */
[----:B------:R1:W-:Y:S01]  /*2950*/  @P2 LDGSTS.E.BYPASS.LTC128B.128 [R107+0x4100], [R6.64+0x100], !P4 ;  /* 0x04100100066b2fae */ /* 0x0003e2000e101d48 */
[----:B------:R-:W-:Y:S01]  /*2960*/  @P0 IMAD.IADD R0, R9, 0x1, R0 ;  /* 0x0000000109000824 */ /* 0x000fe200078e0200 */
[----:B------:R-:W-:Y:S01]  /*2970*/  ISETP.GE.AND P2, PT, R104, c[0x0][0x27c], PT ;  /* 0x00009f0068007a0c */ /* 0x000fe20003f46270 */
[----:B------:R-:W-:Y:S01]  /*2980*/  IMAD.IADD R15, R13, 0x1, R16 ;  /* 0x000000010d0f7824 */ /* 0x000fe200078e0210 */
[C---:B------:R-:W-:Y:S01]  /*2990*/  @P0 LEA R2, P3, R8.reuse, c[0x0][0x220], 0x1 ;  /* 0x0000880008020a11 */ /* 0x040fe200078608ff */
[----:B------:R2:W-:Y:S01]  /*29a0*/  @P1 LDGSTS.E.BYPASS.LTC128B.128 [R107+0x1100], [R4.64], !P6 ;  /* 0x01100000046b1fae */ /* 0x0005e2000f101d48 */
[----:B------:R-:W-:Y:S02]  /*29b0*/  IMAD.MOV.U32 R14, RZ, RZ, R12 ;  /* 0x000000ffff0e7224 */ /* 0x000fe400078e000c */
[----:B------:R-:W-:Y:S01]  /*29c0*/  @P0 LEA.HI.X R3, R8, c[0x0][0x224], R0, 0x1, P3 ;  /* 0x0000890008030a11 */ /* 0x000fe200018f0c00 */
[----:B------:R-:W-:Y:S01]  /*29d0*/  IMAD R0, R18, c[0x0][0x280], RZ ;  /* 0x0000a00012007a24 */ /* 0x000fe200078e02ff */
[----:B------:R-:W-:Y:S01]  /*29e0*/  ISETP.GE.AND P3, PT, R30, c[0x0][0x27c], PT ;  /* 0x00009f001e007a0c */ /* 0x000fe20003f66270 */
[----:B------:R2:W-:Y:S01]  /*29f0*/  @P1 LDGSTS.E.BYPASS.LTC128B.128 [R107+0x3100], [R4.64+0x80], !P5 ;  /* 0x03100080046b1fae */ /* 0x0005e2000e901d48 */
[----:B------:R-:W-:-:S03]  /*2a00*/  IMAD.WIDE.U32 R8, R206, c[0x0][0x290], R108 ;  /* 0x0000a400ce087a25 */ /* 0x000fc600078e006c */
[----:B------:R-:W-:Y:S01]  /*2a10*/  @P2 LOP3.LUT R196, R196, 0x1, RZ, 0xfc, !PT ;  /* 0x00000001c4c42812 */ /* 0x000fe200078efcff */
[----:B------:R-:W-:Y:S01]  /*2a20*/  IMAD R21, R206, c[0x0][0x284], R0 ;  /* 0x0000a100ce157a24 */ /* 0x000fe200078e0200 */
[----:B------:R-:W-:Y:S01]  /*2a30*/  SEL R0, RZ, c[0x0][0x27c], !P2 ;  /* 0x00009f00ff007a07 */ /* 0x000fe20005000000 */
[----:B------:R2:W-:Y:S01]  /*2a40*/  @P1 LDGSTS.E.BYPASS.LTC128B.128 [R107+0x5100], [R4.64+0x100], !P4 ;  /* 0x05100100046b1fae */ /* 0x0005e2000e101d48 */
[----:B------:R-:W-:Y:S01]  /*2a50*/  ISETP.GE.AND P2, PT, R29, c[0x0][0x27c], PT ;  /* 0x00009f001d007a0c */ /* 0x000fe20003f46270 */
[----:B------:R-:W-:Y:S01]  /*2a60*/  IMAD.IADD R9, R16, 0x1, R9 ;  /* 0x0000000110097824 */ /* 0x000fe200078e0209 */
[----:B------:R-:W-:Y:S01]  /*2a70*/  LOP3.LUT R196, R196, 0xfffffffd, RZ, 0xc0, !PT ;  /* 0xfffffffdc4c47812 */ /* 0x000fe200078ec0ff */
[----:B------:R-:W-:Y:S01]  /*2a80*/  IMAD.IADD R0, R104, 0x1, R0 ;  /* 0x0000000168007824 */ /* 0x000fe200078e0200 */
[----:B------:R-:W-:Y:S01]  /*2a90*/  SEL R17, RZ, c[0x0][0x27c], !P2 ;  /* 0x00009f00ff117a07 */ /* 0x000fe20005000000 */
[----:B------:R-:W0:Y:S01]  /*2aa0*/  LDGDEPBAR ;  /* 0x00000000000079af */ /* 0x000e220000000000 */
[----:B------:R-:W-:Y:S01]  /*2ab0*/  @P3 LOP3.LUT R196, R196, 0x2, RZ, 0xfc, !PT ;  /* 0x00000002c4c43812 */ /* 0x000fe200078efcff */
[----:B------:R-:W-:Y:S01]  /*2ac0*/  IMAD.MOV.U32 R153, RZ, RZ, 0x1 ;  /* 0x00000001ff997424 */ /* 0x000fe200078e00ff */
[----:B------:R-:W-:Y:S01]  /*2ad0*/  SHF.R.S32.HI R16, RZ, 0x1f, R0 ;  /* 0x0000001fff107819 */ /* 0x000fe20000011400 */
[----:B-1----:R-:W-:Y:S01]  /*2ae0*/  IMAD.WIDE.U32 R6, R206, c[0x0][0x280], R104 ;  /* 0x0000a000ce067a25 */ /* 0x002fe200078e0068 */
[----:B------:R1:W-:Y:S01]  /*2af0*/  @P0 LDGSTS.E.BYPASS.LTC128B.128 [R107+0x12100], [R2.64], !P6 ;  /* 0x12100000026b0fae */ /* 0x0003e2000f101d48 */
[----:B------:R-:W-:-:S02]  /*2b00*/  LOP3.LUT R196, R196, 0xfffffffb, RZ, 0xc0, !PT ;  /* 0xfffffffbc4c47812 */ /* 0x000fc400078ec0ff */
[----:B------:R-:W-:Y:S01]  /*2b10*/  IMAD.IADD R13, R7, 0x1, R21 ;  /* 0x00000001070d7824 */ /* 0x000fe200078e0215 */
[----:B------:R-:W-:Y:S01]  /*2b20*/  SEL R7, RZ, c[0x0][0x27c], !P3 ;  /* 0x00009f00ff077a07 */ /* 0x000fe20005800000 */
[----:B------:R-:W-:Y:S01]  /*2b30*/  IMAD.MOV.U32 R12, RZ, RZ, R6 ;  /* 0x000000ffff0c7224 */ /* 0x000fe200078e0006 */
[----:B------:R1:W-:Y:S01]  /*2b40*/  @P0 LDGSTS.E.BYPASS.LTC128B.128 [R107+0x14100], [R2.64+0x80], !P5 ;  /* 0x14100080026b0fae */ /* 0x0003e2000e901d48 */
[----:B------:R-:W-:Y:S01]  /*2b50*/  IMAD.IADD R20, R29, 0x1, R17 ;  /* 0x000000011d147824 */ /* 0x000fe200078e0211 */
[-C--:B------:R-:W-:Y:S01]  /*2b60*/  LEA.HI R18, R16, R0.reuse, RZ, 0x3 ;  /* 0x0000000010127211 */ /* 0x080fe200078f18ff */
[----:B------:R-:W-:Y:S01]  /*2b70*/  IMAD.IADD R6, R30, 0x1, R7 ;  /* 0x000000011e067824 */ /* 0x000fe200078e0207 */
[----:B------:R1:W-:Y:S01]  /*2b80*/  @P0 LDGSTS.E.BYPASS.LTC128B.128 [R107+0x16100], [R2.64+0x100], !P4 ;  /* 0x16100100026b0fae */ /* 0x0003e2000e101d48 */
[----:B------:R-:W-:Y:S01]  /*2b90*/  LEA.HI R16, R16, R0, RZ, 0x6 ;  /* 0x0000000010107211 */ /* 0x000fe200078f30ff */
[----:B------:R-:W-:Y:S01]  /*2ba0*/  IMAD.MOV.U32 R140, RZ, RZ, c[0x0][0x290] ;  /* 0x0000a400ff8c7624 */ /* 0x000fe200078e00ff */
[----:B------:R-:W-:Y:S01]  /*2bb0*/  SHF.R.S32.HI R0, RZ, 0x1f, R20 ;  /* 0x0000001fff007819 */ /* 0x000fe20000011414 */
[----:B------:R-:W-:Y:S01]  /*2bc0*/  IMAD.MOV.U32 R139, RZ, RZ, c[0x0][0x280] ;  /* 0x0000a000ff8b7624 */ /* 0x000fe200078e00ff */
[----:B------:R-:W-:Y:S01]  /*2bd0*/  SHF.R.S32.HI R7, RZ, 0x1f, R6 ;  /* 0x0000001fff077819 */ /* 0x000fe20000011406 */
[----:B------:R-:W-:Y:S01]  /*2be0*/  IMAD.SHL.U32 R22, R16, 0x40, RZ ;  /* 0x0000004010167824 */ /* 0x000fe200078e00ff */
[----:B--2---:R-:W-:Y:S01]  /*2bf0*/  @P0 LEA R4, P1, R138, R2, 0x1 ;  /* 0x000000028a040211 */ /* 0x004fe200078208ff */
[----:B------:R-:W-:Y:S01]  /*2c00*/  IMAD.WIDE.U32 R102, R19, c[0x0][0x2b0], RZ ;  /* 0x0000ac0013667a25 */ /* 0x000fe200078e00ff */
[----:B------:R-:W-:-:S02]  /*2c10*/  LEA.HI R24, R7, R6, RZ, 0x6 ;  /* 0x0000000607187211 */ /* 0x000fc400078f30ff */
[----:B------:R-:W-:Y:S01]  /*2c20*/  @P0 LEA.HI.X R5, R138, R3, R133, 0x1, P1 ;  /* 0x000000038a050211 */ /* 0x000fe200008f0c85 */
[----:B------:R-:W-:Y:S01]  /*2c30*/  IMAD.WIDE.U32 R100, R31, c[0x0][0x210], RZ ;  /* 0x000084001f647a25 */ /* 0x000fe200078e00ff */
[CC--:B------:R-:W-:Y:S02]  /*2c40*/  LEA.HI R16, R0.reuse, R20.reuse, RZ, 0x3 ;  /* 0x0000001400107211 */ /* 0x0c0fe400078f18ff */
[----:B------:R-:W-:Y:S01]  /*2c50*/  LEA.HI R0, R0, R20, RZ, 0x6 ;  /* 0x0000001400007211 */ /* 0x000fe200078f30ff */
[----:B------:R2:W-:Y:S01]  /*2c60*/  @P0 LDGSTS.E.BYPASS.LTC128B.128 [R107+0x13100], [R4.64], !P6 ;  /* 0x13100000046b0fae */ /* 0x0005e2000f101d48 */
[----:B------:R-:W-:Y:S01]  /*2c70*/  @P2 LOP3.LUT R196, R196, 0x4, RZ, 0xfc, !PT ;  /* 0x00000004c4c42812 */ /* 0x000fe200078efcff */
[----:B------:R-:W-:Y:S01]  /*2c80*/  IMAD.SHL.U32 R20, R24, 0x40, RZ ;  /* 0x0000004018147824 */ /* 0x000fe200078e00ff */
[----:B------:R-:W-:Y:S01]  /*2c90*/  LOP3.LUT R23, R208, 0x38, R18, 0xf8, !PT ;  /* 0x00000038d0177812 */ /* 0x000fe200078ef812 */
[----:B------:R2:W-:Y:S01]  /*2ca0*/  @P0 LDGSTS.E.BYPASS.LTC128B.128 [R107+0x15100], [R4.64+0x80], !P5 ;  /* 0x15100080046b0fae */ /* 0x0005e2000e901d48 */
[----:B------:R-:W-:Y:S01]  /*2cb0*/  IMAD.SHL.U32 R0, R0, 0x40, RZ ;  /* 0x0000004000007824 */ /* 0x000fe200078e00ff */
[----:B------:R-:W-:Y:S01]  /*2cc0*/  LOP3.LUT R196, R196, 0xfffffff7, RZ, 0xc0, !PT ;  /* 0xfffffff7c4c47812 */ /* 0x000fe200078ec0ff */
[----:B-----5:R-:W-:Y:S01]  /*2cd0*/  IMAD.WIDE.U32 R98, R142, c[0x0][0x290], R14 ;  /* 0x0000a4008e627a25 */ /* 0x020fe200078e000e */
[----:B------:R2:W-:Y:S01]  /*2ce0*/  @P0 LDGSTS.E.BYPASS.LTC128B.128 [R107+0x17100], [R4.64+0x100], !P4 ;  /* 0x17100100046b0fae */ /* 0x0005e2000e101d48 */
[----:B------:R-:W-:-:S02]  /*2cf0*/  LOP3.LUT P0, RZ, R236, 0x4, RZ, 0xc0, !PT ;  /* 0x00000004ecff7812 */ /* 0x000fc4000780c0ff */
[----:B------:R-:W-:Y:S01]  /*2d00*/  LOP3.LUT R26, R22, 0xfffff000, RZ, 0xc0, !PT ;  /* 0xfffff000161a7812 */ /* 0x000fe200078ec0ff */
[----:B------:R-:W0:Y:S01]  /*2d10*/  LDGDEPBAR ;  /* 0x00000000000079af */ /* 0x000e220000000000 */
[----:B------:R-:W-:Y:S01]  /*2d20*/  LOP3.LUT R22, R208, 0x38, R16, 0xf8, !PT ;  /* 0x00000038d0167812 */ /* 0x000fe200078ef810 */
[C---:B------:R-:W-:Y:S01]  /*2d30*/  IMAD.WIDE.U32 R96, R142.reuse, c[0x0][0x280], R12 ;  /* 0x0000a0008e607a25 */ /* 0x040fe200078e000c */
[-C--:B------:R-:W-:Y:S02]  /*2d40*/  LOP3.LUT R25, R23, R147.reuse, RZ, 0x3c, !PT ;  /* 0x0000009317197212 */ /* 0x080fe400078e3cff */
[----:B------:R-:W-:Y:S01]  /*2d50*/  ISETP.NE.AND P1, PT, R153, c[0x0][0x2b8], PT ;  /* 0x0000ae0099007a0c */ /* 0x000fe20003f25270 */
[----:B------:R-:W-:Y:S01]  /*2d60*/  IMAD.WIDE.U32 R94, R142, c[0x0][0x290], R8 ;  /* 0x0000a4008e5e7a25 */ /* 0x000fe200078e0008 */
[----:B------:R-:W-:Y:S02]  /*2d70*/  LOP3.LUT R23, R20, 0xfffff000, RZ, 0xc0, !PT ;  /* 0xfffff00014177812 */ /* 0x000fe400078ec0ff */
[----:B------:R-:W-:Y:S01]  /*2d80*/  LOP3.LUT R20, R0, 0xfffff000, RZ, 0xc0, !PT ;  /* 0xfffff00000147812 */ /* 0x000fe200078ec0ff */
[----:B------:R-:W-:Y:S01]  /*2d90*/  IMAD R152, R231, 0x40, R206 ;  /* 0x00000040e7987824 */ /* 0x000fe200078e02ce */
[----:B------:R-:W-:Y:S01]  /*2da0*/  @P0 LOP3.LUT R196, R196, 0x8, RZ, 0xfc, !PT ;  /* 0x00000008c4c40812 */ /* 0x000fe200078efcff */
[----:B------:R-:W-:Y:S01]  /*2db0*/  IMAD.MOV.U32 R36, RZ, RZ, RZ ;  /* 0x000000ffff247224 */ /* 0x000fe200078e00ff */
[----:B------:R-:W-:Y:S01]  /*2dc0*/  LEA.HI R17, R7, R6, RZ, 0x3 ;  /* 0x0000000607117211 */ /* 0x000fe200078f18ff */
[----:B------:R-:W-:Y:S01]  /*2dd0*/  IMAD.WIDE.U32 R6, R206, c[0x0][0x280], R108 ;  /* 0x0000a000ce067a25 */ /* 0x000fe200078e006c */
[----:B------:R-:W-:-:S02]  /*2de0*/  LOP3.LUT R0, R22, R147, RZ, 0x3c, !PT ;  /* 0x0000009316007212 */ /* 0x000fc400078e3cff */
[----:B-1----:R-:W-:Y:S01]  /*2df0*/  SHF.R.S32.HI R2, RZ, 0x1f, R142 ;  /* 0x0000001fff027819 */ /* 0x002fe2000001148e */
[----:B------:R-:W-:Y:S01]  /*2e00*/  IMAD.IADD R7, R21, 0x1, R7 ;  /* 0x0000000115077824 */ /* 0x000fe200078e0207 */
[----:B------:R-:W-:Y:S01]  /*2e10*/  ISETP.LE.AND P0, PT, R153, c[0x0][0x27c], PT ;  /* 0x00009f0099007a0c */ /* 0x000fe20003f03270 */
[----:B------:R-:W-:Y:S01]  /*2e20*/  IMAD.MOV.U32 R40, RZ, RZ, 0x1 ;  /* 0x00000001ff287424 */ /* 0x000fe200078e00ff */
[----:B------:R-:W-:Y:S01]  /*2e30*/  LOP3.LUT R196, R196, 0xffffffdf, RZ, 0xc0, !PT ;  /* 0xffffffdfc4c47812 */ /* 0x000fe200078ec0ff */
[----:B------:R-:W-:Y:S01]  /*2e40*/  IMAD R3, R2, c[0x0][0x290], RZ ;  /* 0x0000a40002037a24 */ /* 0x000fe200078e02ff */
[----:B------:R-:W-:Y:S01]  /*2e50*/  IADD3 R123, R0, R20, R148 ;  /* 0x00000014007b7210 */ /* 0x000fe20007ffe094 */
[----:B------:R-:W-:Y:S01]  /*2e60*/  IMAD R0, R27, c[0x0][0x2b0], RZ ;  /* 0x0000ac001b007a24 */ /* 0x000fe200078e02ff */
[----:B------:R-:W-:Y:S01]  /*2e70*/  LOP3.LUT R21, R208, 0x38, R17, 0xf8, !PT ;  /* 0x00000038d0157812 */ /* 0x000fe200078ef811 */
[----:B------:R-:W-:Y:S01]  /*2e80*/  IMAD R2, R2, c[0x0][0x280], RZ ;  /* 0x0000a00002027a24 */ /* 0x000fe200078e02ff */
[----:B------:R-:W-:Y:S01]  /*2e90*/  LOP3.LUT R196, R196, 0xffffffef, RZ, 0xc0, !PT ;  /* 0xffffffefc4c47812 */ /* 0x000fe200078ec0ff */
[----:B--2---:R-:W-:Y:S01]  /*2ea0*/  IMAD R4, R19, c[0x0][0x2b4], R0 ;  /* 0x0000ad0013047a24 */ /* 0x004fe200078e0200 */
[----:B------:R-:W-:Y:S01]  /*2eb0*/  LOP3.LUT R21, R21, R147, RZ, 0x3c, !PT ;  /* 0x0000009315157212 */ /* 0x000fe200078e3cff */
[----:B------:R-:W-:Y:S01]  /*2ec0*/  IMAD R3, R142, c[0x0][0x294], R3 ;  /* 0x0000a5008e037a24 */ /* 0x000fe200078e0203 */
[----:B------:R-:W-:Y:S01]  /*2ed0*/  LOP3.LUT R0, R208, 0x18, R104, 0xf8, !PT ;  /* 0x00000018d0007812 */ /* 0x000fe200078ef868 */
[----:B------:R-:W-:Y:S01]  /*2ee0*/  IMAD R2, R142, c[0x0][0x284], R2 ;  /* 0x0000a1008e027a24 */ /* 0x000fe200078e0202 */
[----:B------:R-:W-:Y:S01]  /*2ef0*/  LOP3.LUT R83, R18, 0xfffffff8, RZ, 0xc0, !PT ;  /* 0xfffffff812537812 */ /* 0x000fe200078ec0ff */
[----:B------:R-:W-:Y:S01]  /*2f00*/  IMAD.WIDE.U32 R92, R142, c[0x0][0x280], R6 ;  /* 0x0000a0008e5c7a25 */ /* 0x000fe200078e0006 */
[----:B------:R-:W-:-:S02]  /*2f10*/  LOP3.LUT R82, R17, 0xfffffff8, RZ, 0xc0, !PT ;  /* 0xfffffff811527812 */ /* 0x000fc400078ec0ff */
[----:B------:R-:W-:Y:S01]  /*2f20*/  LOP3.LUT R79, R16, 0xfffffff8, RZ, 0xc0, !PT ;  /* 0xfffffff8104f7812 */ /* 0x000fe200078ec0ff */
[----:B------:R-:W-:Y:S01]  /*2f30*/  IMAD R122, R31, c[0x0][0x214], R101 ;  /* 0x000085001f7a7a24 */ /* 0x000fe200078e0265 */
[----:B------:R-:W-:Y:S01]  /*2f40*/  @P1 LOP3.LUT R196, R196, 0x10, RZ, 0xfc, !PT ;  /* 0x00000010c4c41812 */ /* 0x000fe200078efcff */
[----:B------:R-:W-:Y:S01]  /*2f50*/  IMAD.IADD R121, R103, 0x1, R4 ;  /* 0x0000000167797824 */ /* 0x000fe200078e0204 */
[CC--:B------:R-:W-:Y:S01]  /*2f60*/  SHF.L.U64.HI R131, R140.reuse, R132.reuse, c[0x0][0x294] ;  /* 0x0000a5008c837619 */ /* 0x0c0fe20000010284 */
[----:B------:R-:W-:Y:S01]  /*2f70*/  IMAD.SHL.U32 R140, R140, 0x40, RZ ;  /* 0x000000408c8c7824 */ /* 0x000fe200078e00ff */
[C---:B------:R-:W-:Y:S01]  /*2f80*/  SHF.L.U64.HI R132, R139.reuse, R132, c[0x0][0x284] ;  /* 0x0000a1008b847619 */ /* 0x040fe20000010284 */
[----:B------:R-:W-:Y:S01]  /*2f90*/  IMAD.SHL.U32 R139, R139, 0x40, RZ ;  /* 0x000000408b8b7824 */ /* 0x000fe200078e00ff */
[--C-:B------:R-:W-:Y:S01]  /*2fa0*/  IADD3 R125, R25, R26, R148.reuse ;  /* 0x0000001a197d7210 */ /* 0x100fe20007ffe094 */
[----:B------:R-:W-:Y:S01]  /*2fb0*/  IMAD.IADD R119, R99, 0x1, R3 ;  /* 0x0000000163777824 */ /* 0x000fe200078e0203 */
[----:B------:R-:W-:Y:S01]  /*2fc0*/  IADD3 R124, R21, R23, R148 ;  /* 0x00000017157c7210 */ /* 0x000fe20007ffe094 */
[----:B------:R-:W-:Y:S01]  /*2fd0*/  IMAD.IADD R117, R3, 0x1, R95 ;  /* 0x0000000103757824 */ /* 0x000fe200078e025f */
[----:B------:R-:W-:Y:S01]  /*2fe0*/  LOP3.LUT R0, R148, R0, R147, 0xf6, !PT ;  /* 0x0000000094007212 */ /* 0x000fe200078ef693 */
        /* <DEDUP_REMOVED lines=8> */
[----:B------:R-:W-:Y:S02]  /*3070*/  @P0 LOP3.LUT R196, R196, 0x20, RZ, 0xfc, !PT ;  /* 0x00000020c4c40812 */ /* 0x000fe400078efcff */
.L_x_1732:
[----:B------:R-:W-:Y:S01]  /*3080*/  ISETP.NE.AND P1, PT, R153, c[0x0][0x2b8], PT ;  /* 0x0000ae0099007a0c */ /* 0x000fe20003f25270 */
[----:B------:R-:W-:Y:S01]  /*3090*/  IMAD.SHL.U32 R8, R28, 0x40, RZ ;  /* 0x000000401c087824 */ /* 0x000fe200078e00ff */
[----:B------:R-:W-:Y:S01]  /*30a0*/  LOP3.LUT P2, RZ, R236, 0x4, RZ, 0xc0, !PT ;  /* 0x00000004ecff7812 */ /* 0x000fe2000784c0ff */
[----:B------:R-:W-:Y:S01]  /*30b0*/  IMAD.MOV.U32 R71, RZ, RZ, RZ ;  /* 0x000000ffff477224 */ /* 0x000fe200078e00ff */
[----:B------:R-:W-:Y:S04]  /*30c0*/  DEPBAR.LE SB0, 0x2 ;  /* 0x000080800000791a */ /* 0x000fe80000000000 */
[----:B-1----:R-:W-:Y:S01]  /*30d0*/  IMAD.IADD R2, R152, 0x1, R8 ;  /* 0x0000000198027824 */ /* 0x002fe200078e0208 */
[----:B------:R-:W-:Y:S01]  /*30e0*/  WARPSYNC 0xffffffff ;  /* 0xffffffff00007948 */ /* 0x000fe20003800000 */
[----:B------:R-:W-:Y:S02]  /*30f0*/  BSSY B1, `(.L_x_1708) ;  /* 0x0000400000017945 */ /* 0x000fe40003800000 */
[----:B------:R-:W-:Y:S01]  /*3100*/  IMAD.IADD R4, R126, 0x1, R2 ;  /* 0x000000017e047824 */ /* 0x000fe200078e0202 */
[----:B------:R-:W-:Y:S03]  /*3110*/  ISETP.GE.AND P0, PT, R2, R78, PT ;  /* 0x0000004e0200720c */ /* 0x000fe60003f06270 */
[----:B------:R-:W-:Y:S01]  /*3120*/  @P1 IMAD.HI.U32 R2, R4, c[0x0][0x2bc], RZ ;  /* 0x0000af0004021a27 */ /* 0x000fe200078e00ff */
[----:B------:R-:W-:Y:S03]  /*3130*/  ISETP.GT.OR P0, PT, R152, 0x3f, P0 ;  /* 0x0000003f9800780c */ /* 0x000fe60000704670 */
[----:B------:R-:W-:Y:S01]  /*3140*/  IMAD.MOV.U32 R3, RZ, RZ, R4 ;  /* 0x000000ffff037224 */ /* 0x000fe200078e0004 */
[----:B------:R-:W-:Y:S09]  /*3150*/  @P1 SHF.R.U32.HI R3, RZ, c[0x0][0x2c0], R2 ;  /* 0x0000b000ff031a19 */ /* 0x000ff20000011602 */
[C---:B------:R-:W-:Y:S04]  /*3160*/  @!P0 IADD3 R2, P1, R3.reuse, R102, RZ ;  /* 0x0000006603028210 */ /* 0x040fe80007f3e0ff */
[----:B------:R-:W-:Y:S01]  /*3170*/  @!P0 LEA.HI.X.SX32 R5, R3, R121, 0x1, P1 ;  /* 0x0000007903058211 */ /* 0x000fe200008f0eff */
[----:B------:R-:W-:Y:S01]  /*3180*/  IMAD.MOV R3, RZ, RZ, -R3 ;  /* 0x000000ffff037224 */ /* 0x000fe200078e0a03 */
[C---:B------:R-:W-:Y:S03]  /*3190*/  @!P0 LEA R6, P1, R2.reuse, c[0x0][0x2a0], 0x2 ;  /* 0x0000a80002068a11 */ /* 0x040fe600078210ff */
[----:B------:R-:W-:Y:S01]  /*31a0*/  IMAD R74, R3, c[0x0][0x2b8], R4 ;  /* 0x0000ae00034a7a24 */ /* 0x000fe200078e0204 */
[----:B------:R-:W-:Y:S01]  /*31b0*/  @!P0 LEA.HI.X R7, R2, c[0x0][0x2a4], R5, 0x2, P1 ;  /* 0x0000a90002078a11 */ /* 0x000fe200008f1405 */
[----:B------:R-:W-:Y:S04]  /*31c0*/  IMAD R2, R36, 0x3000, R0 ;  /* 0x0000300024027824 */ /* 0x000fe800078e0200 */
[----:B------:R1:W5:Y:S01]  /*31d0*/  @!P0 LDG.E R71, [R6.64] ;  /* 0x0000000806478981 */ /* 0x000362000c1e1900 */
[C---:B------:R-:W-:Y:S02]  /*31e0*/  IADD3 R5, R2.reuse, 0x20, RZ ;  /* 0x0000002002057810 */ /* 0x040fe40007ffe0ff */
[C---:B------:R-:W-:Y:S01]  /*31f0*/  @P2 IADD3 R5, R2.reuse, -0x20, RZ ;  /* 0xffffffe002052810 */ /* 0x040fe20007ffe0ff */
[----:B------:R-:W-:Y:S01]  /*3200*/  BAR.SYNC.DEFER_BLOCKING 0x0 ;  /* 0x0000000000007b1d */ /* 0x000fe20000010000 */
[----:B------:R-:W-:Y:S02]  /*3210*/  ISETP.LE.AND P2, PT, R153, c[0x0][0x27c], PT ;  /* 0x00009f0099007a0c */ /* 0x000fe40003f43270 */
[----:B------:R-:W-:Y:S02]  /*3220*/  LEA R72, R2, 0x100, 0x1 ;  /* 0x0000010002487811 */ /* 0x000fe400078e08ff */
[----:B------:R-:W-:Y:S09]  /*3230*/  LEA R73, R5, 0x100, 0x1 ;  /* 0x0000010005497811 */ /* 0x000ff200078e08ff */
[----:B---3--:R-:W-:-:S05]  /*3240*/  @!P2 BRA `(.L_x_1709) ;  /* 0x00003b600000a947 */ /* 0x008fca0003800000 */
[----:B------:R-:W-:Y:S01]  /*3250*/  IMAD.WIDE.U32 R2, R74, c[0x0][0x1e0], RZ ;  /* 0x000078004a027a25 */ /* 0x000fe200078e00ff */
[----:B------:R-:W-:Y:S02]  /*3260*/  SHF.R.S32.HI R76, RZ, 0x1f, R74 ;  /* 0x0000001fff4c7819 */ /* 0x000fe4000001144a */
[----:B-----5:R-:W-:Y:S02]  /*3270*/  SHF.R.S32.HI R77, RZ, 0x1f, R71 ;  /* 0x0000001fff4d7819 */ /* 0x020fe40000011447 */
[----:B------:R-:W-:Y:S01]  /*3280*/  IADD3 R5, -R8, R78, RZ ;  /* 0x0000004e08057210 */ /* 0x000fe20007ffe1ff */
[----:B------:R-:W-:Y:S02]  /*3290*/  IMAD R4, R76, c[0x0][0x1e0], RZ ;  /* 0x000078004c047a24 */ /* 0x000fe400078e02ff */
[----:B------:R-:W-:Y:S01]  /*32a0*/  IMAD.WIDE.U32 R8, R140, R28, RZ ;  /* 0x0000001c8c087225 */ /* 0x000fe200078e00ff */
[----:B------:R-:W-:Y:S03]  /*32b0*/  IMNMX R75, R5, 0x40, PT ;  /* 0x00000040054b7817 */ /* 0x000fe60003800200 */
[----:B------:R-:W-:Y:S05]  /*32c0*/  IMAD R4, R74, c[0x0][0x1e4], R4 ;  /* 0x000079004a047a24 */ /* 0x000fea00078e0204 */
[----:B------:R-:W-:Y:S01]  /*32d0*/  IADD3 R3, R3, R4, RZ ;  /* 0x0000000403037210 */ /* 0x000fe20007ffe0ff */
[----:B------:R-:W-:Y:S04]  /*32e0*/  IMAD R4, R77, c[0x0][0x1f0], RZ ;  /* 0x00007c004d047a24 */ /* 0x000fe800078e02ff */
[C---:B------:R-:W-:Y:S04]  /*32f0*/  IMAD.WIDE.U32 R2, R71.reuse, c[0x0][0x1f0], R2 ;  /* 0x00007c0047027a25 */ /* 0x040fe800078e0002 */
[----:B------:R-:W-:Y:S01]  /*3300*/  IMAD R4, R71, c[0x0][0x1f4], R4 ;  /* 0x00007d0047047a24 */ /* 0x000fe200078e0204 */
[----:B------:R-:W-:Y:S04]  /*3310*/  IADD3 R2, P0, R80, R2, RZ ;  /* 0x0000000250027210 */ /* 0x000fe80007f1e0ff */
[----:B------:R-:W-:Y:S01]  /*3320*/  IADD3.X R3, R84, R3, R4, P0, !PT ;  /* 0x0000000354037210 */ /* 0x000fe200007fe404 */
[-C--:B------:R-:W-:Y:S01]  /*3330*/  IMAD R4, R132, R28.reuse, RZ ;  /* 0x0000001c84047224 */ /* 0x080fe200078e02ff */
[C---:B------:R-:W-:Y:S04]  /*3340*/  LEA R34, P0, R2.reuse, c[0x0][0x1c8], 0x1 ;  /* 0x0000720002227a11 */ /* 0x040fe800078008ff */
[----:B------:R-:W-:Y:S01]  /*3350*/  LEA.HI.X R33, R2, c[0x0][0x1cc], R3, 0x1, P0 ;  /* 0x0000730002217a11 */ /* 0x000fe200000f0c03 */
[----:B------:R-:W-:Y:S01]  /*3360*/  IMAD R3, R131, R28, RZ ;  /* 0x0000001c83037224 */ /* 0x000fe200078e02ff */
[----:B------:R-:W-:Y:S02]  /*3370*/  ISETP.NE.AND P0, PT, RZ, UR5, PT ;  /* 0x00000005ff007c0c */ /* 0x000fe4000bf05270 */
[----:B------:R-:W-:Y:S05]  /*3380*/  SHF.R.S32.HI R2, RZ, 0x1f, R28 ;  /* 0x0000001fff027819 */ /* 0x000fea000001141c */
[C---:B------:R-:W-:Y:S02]  /*3390*/  IMAD R4, R2.reuse, R139, R4 ;  /* 0x0000008b02047224 */ /* 0x040fe400078e0204 */
[----:B-1----:R-:W-:Y:S02]  /*33a0*/  IMAD R6, R2, R140, R3 ;  /* 0x0000008c02067224 */ /* 0x002fe400078e0203 */
        /* <DEDUP_REMOVED lines=63> */
.L_x_1712:
[----:B------:R-:W-:Y:S05]  /*37a0*/  BSYNC B0 ;  /* 0x0000000000007941 */ /* 0x000fea0003800000 */
.L_x_1711:
        /* <DEDUP_REMOVED lines=11> */
[----:B------:R-:W-:Y:S01]  /*3860*/  PRMT R53, R2, 0x5410, R9 ;  /* 0x0000541002357816 */ /* 0x000fe20000000009 */
        /* <DEDUP_REMOVED lines=25> */
[----:B------:R-:W-:Y:S02]  /*3a00*/  PRMT R24, R8, 0x7610, R24 ;  /* 0x0000761008187816 */ /* 0x000fe40000000018 */
[----:B------:R-:W-:Y:S02]  /*3a10*/  PRMT R9, R2, 0x5410, R9 ;  /* 0x0000541002097816 */ /* 0x000fe40000000009 */
[----:B------:R-:W-:Y:S01]  /*3a20*/  PRMT R8, R3, 0x7610, R8 ;  /* 0x0000761003087816 */ /* 0x000fe20000000008 */
[----:B------:R-:W-:-:S05]  /*3a30*/  @P0 BRA `(.L_x_1715) ;  /* 0x0000039000000947 */ /* 0x000fca0003800000 */
[----:B------:R-:W-:Y:S01]  /*3a40*/  ISETP.GE.AND P0, PT, R108, c[0x0][0x27c], PT ;  /* 0x00009f006c007a0c */ /* 0x000fe20003f06270 */
[----:B------:R-:W1:Y:S01]  /*3a50*/  LDS.128 R12, [R72+0xc000] ;  /* 0x00c00000480c7984 */ /* 0x000e620000000c00 */
[----:B------:R-:W-:Y:S02]  /*3a60*/  MOV R3, R4 ;  /* 0x0000000400037202 */ /* 0x000fe40000000f00 */
[----:B------:R-:W-:Y:S09]  /*3a70*/  MOV R32, R38 ;  /* 0x0000002600207202 */ /* 0x000ff20000000f00 */
[----:B------:R-:W-:Y:S02]  /*3a80*/  @!P0 HADD2.F32 R3, -RZ, R3.H0_H0 ;  /* 0x20000003ff038230 */ /* 0x000fe40000004100 */
[----:B------:R-:W-:Y:S01]  /*3a90*/  @!P0 HADD2.F32 R32, -RZ, R32.H0_H0 ;  /* 0x20000020ff208230 */ /* 0x000fe20000004100 */
[----:B-1----:R-:W-:Y:S05]  /*3aa0*/  @!P0 MOV R2, R12 ;  /* 0x0000000c00028202 */ /* 0x002fea0000000f00 */
[--C-:B------:R-:W-:Y:S02]  /*3ab0*/  @!P0 HADD2.F32 R31, -RZ, R2.reuse.H1_H1 ;  /* 0x30000002ff1f8230 */ /* 0x100fe40000004100 */
[----:B------:R-:W-:Y:S03]  /*3ac0*/  @!P0 HADD2.F32 R2, -RZ, R2.H0_H0 ;  /* 0x20000002ff028230 */ /* 0x000fe60000004100 */
[CC--:B--2---:R-:W-:Y:S04]  /*3ad0*/  @!P0 FMUL.FTZ R33, R31.reuse, R3.reuse ;  /* 0x000000031f218220 */ /* 0x0c4fe80000410000 */
[CC--:B------:R-:W-:Y:S02]  /*3ae0*/  @!P0 FFMA.FTZ R33, R2.reuse, R32.reuse, -R33 ;  /* 0x0000002002218223 */ /* 0x0c0fe40000010821 */
[----:B------:R-:W-:Y:S01]  /*3af0*/  @!P0 FMUL.FTZ R2, R2, R3 ;  /* 0x0000000302028220 */ /* 0x000fe20000410000 */
[----:B------:R-:W-:Y:S03]  /*3b00*/  @!P0 SHF.R.U64 R3, R4, 0x10, R5 ;  /* 0x0000001004038819 */ /* 0x000fe60000001205 */
[----:B------:R-:W-:Y:S01]  /*3b10*/  @!P0 FFMA.FTZ R2, R31, R32, R2 ;  /* 0x000000201f028223 */ /* 0x000fe20000010002 */
[----:B------:R-:W-:Y:S01]  /*3b20*/  @!P0 SHF.R.U64 R31, R38, 0x10, R39 ;  /* 0x00000010261f8819 */ /* 0x000fe20000001227 */
[----:B------:R-:W-:Y:S03]  /*3b30*/  @!P0 HADD2.F32 R3, -RZ, R3.H0_H0 ;  /* 0x20000003ff038230 */ /* 0x000fe60000004100 */
[----:B------:R-:W-:Y:S01]  /*3b40*/  @!P0 F2FP.PACK_AB R32, R2, R33 ;  /* 0x000000210220823e */ /* 0x000fe200000000ff */
[----:B------:R-:W-:Y:S01]  /*3b50*/  @!P0 IMAD.MOV.U32 R2, RZ, RZ, R13 ;  /* 0x000000ffff028224 */ /* 0x000fe200078e000d */
[----:B------:R-:W-:Y:S03]  /*3b60*/  @!P0 HADD2.F32 R31, -RZ, R31.H0_H0 ;  /* 0x2000001fff1f8230 */ /* 0x000fe60000004100 */
[----:B------:R-:W-:Y:S01]  /*3b70*/  @!P0 IMAD.MOV.U32 R12, RZ, RZ, R32 ;  /* 0x000000ffff0c8224 */ /* 0x000fe200078e0020 */
[----:B------:R-:W-:Y:S01]  /*3b80*/  MOV R32, R39 ;  /* 0x0000002700207202 */ /* 0x000fe20000000f00 */
[--C-:B------:R-:W-:Y:S02]  /*3b90*/  @!P0 HADD2.F32 R4, -RZ, R2.reuse.H1_H1 ;  /* 0x30000002ff048230 */ /* 0x100fe40000004100 */
[----:B------:R-:W-:Y:S02]  /*3ba0*/  @!P0 HADD2.F32 R2, -RZ, R2.H0_H0 ;  /* 0x20000002ff028230 */ /* 0x000fe40000004100 */
[----:B------:R-:W-:Y:S01]  /*3bb0*/  @!P0 HADD2.F32 R32, -RZ, R32.H0_H0 ;  /* 0x20000020ff208230 */ /* 0x000fe20000004100 */
[----:B------:R-:W-:Y:S04]  /*3bc0*/  @!P0 FMUL.FTZ R33, R4, R3 ;  /* 0x0000000304218220 */ /* 0x000fe80000410000 */
[C---:B------:R-:W-:Y:S02]  /*3bd0*/  @!P0 FFMA.FTZ R33, R2.reuse, R31, -R33 ;  /* 0x0000001f02218223 */ /* 0x040fe40000010821 */
[----:B------:R-:W-:Y:S01]  /*3be0*/  @!P0 FMUL.FTZ R2, R2, R3 ;  /* 0x0000000302028220 */ /* 0x000fe20000410000 */
[----:B------:R-:W-:Y:S03]  /*3bf0*/  MOV R3, R5 ;  /* 0x0000000500037202 */ /* 0x000fe60000000f00 */
[----:B------:R-:W-:Y:S01]  /*3c00*/  @!P0 FFMA.FTZ R2, R4, R31, R2 ;  /* 0x0000001f04028223 */ /* 0x000fe20000010002 */
[----:B------:R-:W-:Y:S01]  /*3c10*/  @!P0 SHF.R.U32.HI R4, RZ, 0x10, R5 ;  /* 0x00000010ff048819 */ /* 0x000fe20000011605 */
[----:B------:R-:W-:Y:S03]  /*3c20*/  @!P0 HADD2.F32 R5, -RZ, R3.H0_H0 ;  /* 0x20000003ff058230 */ /* 0x000fe60000004100 */
[----:B------:R-:W-:Y:S02]  /*3c30*/  @!P0 F2FP.PACK_AB R31, R2, R33 ;  /* 0x00000021021f823e */ /* 0x000fe400000000ff */
[----:B------:R-:W-:Y:S02]  /*3c40*/  @!P0 MOV R2, R14 ;  /* 0x0000000e00028202 */ /* 0x000fe40000000f00 */
[----:B------:R-:W-:Y:S02]  /*3c50*/  @!P0 MOV R13, R31 ;  /* 0x0000001f000d8202 */ /* 0x000fe40000000f00 */
[----:B------:R-:W-:Y:S01]  /*3c60*/  @!P0 SHF.R.U32.HI R33, RZ, 0x10, R39 ;  /* 0x00000010ff218819 */ /* 0x000fe20000011627 */
[--C-:B------:R-:W-:Y:S02]  /*3c70*/  @!P0 HADD2.F32 R31, -RZ, R2.reuse.H1_H1 ;  /* 0x30000002ff1f8230 */ /* 0x100fe40000004100 */
[----:B------:R-:W-:Y:S03]  /*3c80*/  @!P0 HADD2.F32 R3, -RZ, R2.H0_H0 ;  /* 0x20000002ff038230 */ /* 0x000fe60000004100 */
[-C--:B------:R-:W-:Y:S02]  /*3c90*/  @!P0 FMUL.FTZ R34, R31, R5.reuse ;  /* 0x000000051f228220 */ /* 0x080fe40000410000 */
[C---:B------:R-:W-:Y:S01]  /*3ca0*/  @!P0 FMUL.FTZ R2, R3.reuse, R5 ;  /* 0x0000000503028220 */ /* 0x040fe20000410000 */
[----:B------:R-:W-:Y:S01]  /*3cb0*/  @!P0 HADD2.F32 R5, -RZ, R4.H0_H0 ;  /* 0x20000004ff058230 */ /* 0x000fe20000004100 */
[-C--:B------:R-:W-:Y:S02]  /*3cc0*/  @!P0 FFMA.FTZ R34, R3, R32.reuse, -R34 ;  /* 0x0000002003228223 */ /* 0x080fe40000010822 */
[----:B------:R-:W-:Y:S02]  /*3cd0*/  @!P0 IMAD.MOV.U32 R3, RZ, RZ, R15 ;  /* 0x000000ffff038224 */ /* 0x000fe400078e000f */
[----:B------:R-:W-:Y:S01]  /*3ce0*/  @!P0 FFMA.FTZ R2, R31, R32, R2 ;  /* 0x000000201f028223 */ /* 0x000fe20000010002 */
[----:B------:R-:W-:Y:S02]  /*3cf0*/  @!P0 HADD2.F32 R32, -RZ, R33.H0_H0 ;  /* 0x20000021ff208230 */ /* 0x000fe40000004100 */
[--C-:B------:R-:W-:Y:S02]  /*3d00*/  @!P0 HADD2.F32 R4, -RZ, R3.reuse.H0_H0 ;  /* 0x20000003ff048230 */ /* 0x100fe40000004100 */
[----:B------:R-:W-:Y:S01]  /*3d10*/  @!P0 F2FP.PACK_AB R2, R2, R34 ;  /* 0x000000220202823e */ /* 0x000fe200000000ff */
[----:B------:R-:W-:Y:S02]  /*3d20*/  @!P0 HADD2.F32 R31, -RZ, R3.H1_H1 ;  /* 0x30000003ff1f8230 */ /* 0x000fe40000004100 */
[CC--:B------:R-:W-:Y:S01]  /*3d30*/  @!P0 FMUL.FTZ R3, R4.reuse, R5.reuse ;  /* 0x0000000504038220 */ /* 0x0c0fe20000410000 */
[----:B------:R-:W-:Y:S02]  /*3d40*/  @!P0 MOV R14, R2 ;  /* 0x00000002000e8202 */ /* 0x000fe40000000f00 */
[C---:B------:R-:W-:Y:S02]  /*3d50*/  @!P0 FMUL.FTZ R33, R31.reuse, R5 ;  /* 0x000000051f218220 */ /* 0x040fe40000410000 */
[-C--:B------:R-:W-:Y:S02]  /*3d60*/  @!P0 FFMA.FTZ R3, R31, R32.reuse, R3 ;  /* 0x000000201f038223 */ /* 0x080fe40000010003 */
[----:B------:R-:W-:Y:S01]  /*3d70*/  @!P0 FFMA.FTZ R33, R4, R32, -R33 ;  /* 0x0000002004218223 */ /* 0x000fe20000010821 */
[C---:B----4-:R-:W-:Y:S04]  /*3d80*/  LEA R4, P1, R104.reuse, R56, 0x1 ;  /* 0x0000003868047211 */ /* 0x050fe800078208ff */
[----:B------:R-:W-:Y:S02]  /*3d90*/  @!P0 F2FP.PACK_AB R3, R3, R33 ;  /* 0x000000210303823e */ /* 0x000fe400000000ff */
[----:B---3--:R-:W-:Y:S02]  /*3da0*/  LEA.HI.X R5, R104, R57, R105, 0x1, P1 ;  /* 0x0000003968057211 */ /* 0x008fe400008f0c69 */
[----:B------:R-:W-:Y:S05]  /*3db0*/  @!P0 MOV R15, R3 ;  /* 0x00000003000f8202 */ /* 0x000fea0000000f00 */
[----:B------:R1:W-:Y:S02]  /*3dc0*/  ST.E.128 [R4.64], R12 ;  /* 0x0000000c04007985 */ /* 0x0003e4000c101d08 */
.L_x_1715:
[----:B------:R-:W-:Y:S05]  /*3dd0*/  BSYNC B0 ;  /* 0x0000000000007941 */ /* 0x000fea0003800000 */
.L_x_1714:
        /* <DEDUP_REMOVED lines=8> */
[--C-:B------:R-:W-:Y:S01]  /*3e60*/  @!P0 SHF.R.U64 R6, R6, 0x10, R7.reuse ;  /* 0x0000001006068819 */ /* 0x100fe20000001207 */
[----:B------:R-:W-:Y:S01]  /*3e70*/  @!P0 HADD2.F32 R32, -RZ, R27.H1_H1 ;  /* 0x3000001bff208230 */ /* 0x000fe20000004100 */
[----:B------:R-:W-:Y:S02]  /*3e80*/  @!P0 SHF.R.U32.HI R8, RZ, 0x10, R7 ;  /* 0x00000010ff088819 */ /* 0x000fe40000011607 */
[--C-:B--2---:R-:W-:Y:S01]  /*3e90*/  @!P0 SHF.R.U32.HI R34, RZ, 0x10, R43.reuse ;  /* 0x00000010ff228819 */ /* 0x104fe2000001162b */
[----:B------:R-:W-:Y:S01]  /*3ea0*/  @!P0 HADD2.F32 R6, -RZ, R6.H0_H0 ;  /* 0x20000006ff068230 */ /* 0x000fe20000004100 */
[----:B-1----:R-:W-:Y:S02]  /*3eb0*/  @!P0 MOV R2, R12 ;  /* 0x0000000c00028202 */ /* 0x002fe40000000f00 */
[----:B------:R-:W-:Y:S03]  /*3ec0*/  @!P0 MOV R3, R13 ;  /* 0x0000000d00038202 */ /* 0x000fe60000000f00 */
[--C-:B------:R-:W-:Y:S02]  /*3ed0*/  @!P0 HADD2.F32 R31, -RZ, R2.reuse.H1_H1 ;  /* 0x30000002ff1f8230 */ /* 0x100fe40000004100 */
[----:B------:R-:W-:Y:S03]  /*3ee0*/  @!P0 HADD2.F32 R5, -RZ, R2.H0_H0 ;  /* 0x20000002ff058230 */ /* 0x000fe60000004100 */
[-C--:B------:R-:W-:Y:S02]  /*3ef0*/  @!P0 FMUL.FTZ R33, R31, R4.reuse ;  /* 0x000000041f218220 */ /* 0x080fe40000410000 */
[C---:B------:R-:W-:Y:S01]  /*3f00*/  @!P0 FMUL.FTZ R2, R5.reuse, R4 ;  /* 0x0000000405028220 */ /* 0x040fe20000410000 */
[----:B------:R-:W-:Y:S01]  /*3f10*/  @!P0 SHF.R.U64 R4, R42, 0x10, R43 ;  /* 0x000000102a048819 */ /* 0x000fe2000000122b */
[-C--:B------:R-:W-:Y:S01]  /*3f20*/  @!P0 FFMA.FTZ R55, R5, R32.reuse, -R33 ;  /* 0x0000002005378223 */ /* 0x080fe20000010821 */
[--C-:B------:R-:W-:Y:S01]  /*3f30*/  @!P0 HADD2.F32 R33, -RZ, R3.reuse.H1_H1 ;  /* 0x30000003ff218230 */ /* 0x100fe20000004100 */
[----:B------:R-:W-:Y:S01]  /*3f40*/  @!P0 FFMA.FTZ R2, R31, R32, R2 ;  /* 0x000000201f028223 */ /* 0x000fe20000010002 */
[----:B------:R-:W-:Y:S02]  /*3f50*/  @!P0 HADD2.F32 R5, -RZ, R3.H0_H0 ;  /* 0x20000003ff058230 */ /* 0x000fe40000004100 */
[----:B------:R-:W-:Y:S01]  /*3f60*/  @!P0 HADD2.F32 R31, -RZ, R4.H0_H0 ;  /* 0x20000004ff1f8230 */ /* 0x000fe20000004100 */
[----:B------:R-:W-:Y:S01]  /*3f70*/  @!P0 FMUL.FTZ R7, R33, R6 ;  /* 0x0000000621078220 */ /* 0x000fe20000410000 */
[----:B------:R-:W-:Y:S01]  /*3f80*/  @!P0 MOV R4, R14 ;  /* 0x0000000e00048202 */ /* 0x000fe20000000f00 */
[C---:B------:R-:W-:Y:S02]  /*3f90*/  @!P0 FMUL.FTZ R3, R5.reuse, R6 ;  /* 0x0000000605038220 */ /* 0x040fe40000410000 */
[-C--:B------:R-:W-:Y:S01]  /*3fa0*/  @!P0 FFMA.FTZ R39, R5, R31.reuse, -R7 ;  /* 0x0000001f05278223 */ /* 0x080fe20000010807 */
[----:B------:R-:W-:Y:S01]  /*3fb0*/  @!P0 HADD2.F32 R7, -RZ, R9.H0_H0 ;  /* 0x20000009ff078230 */ /* 0x000fe20000004100 */
[----:B------:R-:W-:Y:S01]  /*3fc0*/  @!P0 FFMA.FTZ R3, R33, R31, R3 ;  /* 0x0000001f21038223 */ /* 0x000fe20000010003 */
[--C-:B------:R-:W-:Y:S01]  /*3fd0*/  @!P0 HADD2.F32 R32, -RZ, R4.reuse.H1_H1 ;  /* 0x30000004ff208230 */ /* 0x100fe20000004100 */
[----:B------:R-:W-:Y:S01]  /*3fe0*/  @!P0 IMAD.MOV.U32 R6, RZ, RZ, R15 ;  /* 0x000000ffff068224 */ /* 0x000fe200078e000f */
[----:B------:R-:W-:Y:S02]  /*3ff0*/  @!P0 HADD2.F32 R5, -RZ, R4.H0_H0 ;  /* 0x20000004ff058230 */ /* 0x000fe40000004100 */
[----:B------:R-:W-:Y:S01]  /*4000*/  @!P0 HADD2.F32 R31, -RZ, R37.H0_H0 ;  /* 0x20000025ff1f8230 */ /* 0x000fe20000004100 */
[CC--:B------:R-:W-:Y:S02]  /*4010*/  @!P0 FMUL.FTZ R33, R32.reuse, R7.reuse ;  /* 0x0000000720218220 */ /* 0x0c0fe40000410000 */
[C---:B------:R-:W-:Y:S01]  /*4020*/  @!P0 FMUL.FTZ R4, R5.reuse, R7 ;  /* 0x0000000705048220 */ /* 0x040fe20000410000 */
[----:B------:R-:W-:Y:S01]  /*4030*/  @!P0 HADD2.F32 R7, -RZ, R6.H1_H1 ;  /* 0x30000006ff078230 */ /* 0x000fe20000004100 */
[-C--:B------:R-:W-:Y:S01]  /*4040*/  @!P0 FFMA.FTZ R38, R5, R31.reuse, -R33 ;  /* 0x0000001f05268223 */ /* 0x080fe20000010821 */
[----:B------:R-:W-:Y:S01]  /*4050*/  @!P0 HADD2.F32 R5, -RZ, R8.H0_H0 ;  /* 0x20000008ff058230 */ /* 0x000fe20000004100 */
[----:B------:R-:W-:Y:S01]  /*4060*/  @!P0 FFMA.FTZ R4, R32, R31, R4 ;  /* 0x0000001f20048223 */ /* 0x000fe20000010004 */
[----:B------:R-:W-:Y:S01]  /*4070*/  SHF.L.U32 R31, R210, 0x3, RZ ;  /* 0x00000003d21f7819 */ /* 0x000fe200000006ff */
[----:B------:R-:W-:Y:S02]  /*4080*/  @!P0 HADD2.F32 R6, -RZ, R6.H0_H0 ;  /* 0x20000006ff068230 */ /* 0x000fe40000004100 */
[----:B------:R-:W-:Y:S01]  /*4090*/  @!P0 HADD2.F32 R8, -RZ, R34.H0_H0 ;  /* 0x20000022ff088230 */ /* 0x000fe20000004100 */
[-C--:B------:R-:W-:Y:S02]  /*40a0*/  @!P0 FMUL.FTZ R32, R7, R5.reuse ;  /* 0x0000000507208220 */ /* 0x080fe40000410000 */
[C---:B------:R-:W-:Y:S02]  /*40b0*/  @!P0 FMUL.FTZ R5, R6.reuse, R5 ;  /* 0x0000000506058220 */ /* 0x040fe40000410000 */
[-C--:B------:R-:W-:Y:S01]  /*40c0*/  @!P0 FFMA.FTZ R34, R6, R8.reuse, -R32 ;  /* 0x0000000806228223 */ /* 0x080fe20000010820 */
[----:B------:R-:W-:Y:S01]  /*40d0*/  @!P0 F2FP.PACK_AB R6, R3, R39 ;  /* 0x000000270306823e */ /* 0x000fe200000000ff */
[----:B------:R-:W-:Y:S01]  /*40e0*/  @!P0 FFMA.FTZ R5, R7, R8, R5 ;  /* 0x0000000807058223 */ /* 0x000fe20000010005 */
[----:B----4-:R-:W-:Y:S02]  /*40f0*/  LEA R32, P1, R31, R56, 0x1 ;  /* 0x000000381f207211 */ /* 0x010fe400078208ff */
[----:B------:R-:W-:Y:S01]  /*4100*/  @!P0 F2FP.PACK_AB R7, R2, R55 ;  /* 0x000000370207823e */ /* 0x000fe200000000ff */
[----:B------:R-:W-:Y:S01]  /*4110*/  @!P0 IMAD.MOV.U32 R13, RZ, RZ, R6 ;  /* 0x000000ffff0d8224 */ /* 0x000fe200078e0006 */
[----:B------:R-:W-:Y:S02]  /*4120*/  @!P0 F2FP.PACK_AB R3, R4, R38 ;  /* 0x000000260403823e */ /* 0x000fe400000000ff */
[----:B------:R-:W-:Y:S02]  /*4130*/  @!P0 F2FP.PACK_AB R2, R5, R34 ;  /* 0x000000220502823e */ /* 0x000fe400000000ff */
[----:B---3--:R-:W-:Y:S02]  /*4140*/  LEA.HI.X.SX32 R33, R31, R57, 0x1, P1 ;  /* 0x000000391f217211 */ /* 0x008fe400008f0eff */
[----:B------:R-:W-:Y:S02]  /*4150*/  @!P0 MOV R12, R7 ;  /* 0x00000007000c8202 */ /* 0x000fe40000000f00 */
[----:B------:R-:W-:Y:S02]  /*4160*/  @!P0 MOV R14, R3 ;  /* 0x00000003000e8202 */ /* 0x000fe40000000f00 */
[----:B------:R-:W-:Y:S05]  /*4170*/  @!P0 MOV R15, R2 ;  /* 0x00000002000f8202 */ /* 0x000fea0000000f00 */
[----:B------:R1:W-:Y:S02]  /*4180*/  ST.E.128 [R32.64], R12 ;  /* 0x0000000c20007985 */ /* 0x0003e4000c101d08 */
.L_x_1717:
[----:B------:R-:W-:Y:S05]  /*4190*/  BSYNC B0 ;  /* 0x0000000000007941 */ /* 0x000fea0003800000 */
.L_x_1716:
[----:B------:R-:W-:Y:S01]  /*41a0*/  ISETP.GE.AND P0, PT, R29, c[0x0][0x1d4], PT ;  /* 0x000075001d007a0c */ /* 0x000fe20003f06270 */
[----:B------:R-:W-:Y:S01]  /*41b0*/  @!UPT UIADD3 URZ, URZ, URZ, URZ ;  /* 0x0000003f3f3ff290 */ /* 0x000fe2000fffe03f */
[----:B------:R-:W-:Y:S11]  /*41c0*/  BSSY B0, `(.L_x_1718) ;  /* 0x000003b000007945 */ /* 0x000ff60003800000 */
[----:B------:R-:W-:-:S05]  /*41d0*/  @P0 BRA `(.L_x_1719) ;  /* 0x0000039000000947 */ /* 0x000fca0003800000 */
[----:B---3--:R-:W-:Y:S01]  /*41e0*/  IMAD.MOV.U32 R3, RZ, RZ, R57 ;  /* 0x000000ffff037224 */ /* 0x008fe200078e0039 */
[----:B-1----:R-:W-:Y:S01]  /*41f0*/  SHF.L.U32 R4, R209, 0x3, RZ ;  /* 0x00000003d1047819 */ /* 0x002fe200000006ff */
[----:B------:R-:W1:Y:S01]  /*4200*/  LDS.128 R12, [R72+0xe000] ;  /* 0x00e00000480c7984 */ /* 0x000e620000000c00 */
[----:B----4-:R-:W-:Y:S04]  /*4210*/  MOV R2, R56 ;  /* 0x0000003800027202 */ /* 0x010fe80000000f00 */
[C---:B------:R-:W-:Y:S04]  /*4220*/  LEA R38, P0, R4.reuse, R2, 0x1 ;  /* 0x0000000204267211 */ /* 0x040fe800078008ff */
[----:B------:R-:W-:Y:S02]  /*4230*/  LEA.HI.X.SX32 R39, R4, R3, 0x1, P0 ;  /* 0x0000000304277211 */ /* 0x000fe400000f0eff */
[----:B------:R-:W-:Y:S11]  /*4240*/  ISETP.GE.AND P0, PT, R111, c[0x0][0x27c], PT ;  /* 0x00009f006f007a0c */ /* 0x000ff60003f06270 */
[----:B------:R-:W-:Y:S02]  /*4250*/  @!UPT UIADD3 URZ, URZ, URZ, URZ ;  /* 0x0000003f3f3ff290 */ /* 0x000fe4000fffe03f */
[----:B------:R-:W-:Y:S01]  /*4260*/  @!P0 SHF.R.U64 R5, R16, 0x10, R17 ;  /* 0x0000001010058819 */ /* 0x000fe20000001211 */
[----:B------:R-:W-:Y:S01]  /*4270*/  @!P0 HADD2.F32 R2, -RZ, R9.H1_H1 ;  /* 0x30000009ff028230 */ /* 0x000fe20000004100 */
[----:B------:R-:W-:Y:S01]  /*4280*/  @!P0 SHF.R.U64 R16, R44, 0x10, R45 ;  /* 0x000000102c108819 */ /* 0x000fe2000000122d */
[----:B------:R-:W-:Y:S01]  /*4290*/  @!P0 HADD2.F32 R8, -RZ, R37.H1_H1 ;  /* 0x30000025ff088230 */ /* 0x000fe20000004100 */
[----:B------:R-:W-:Y:S01]  /*42a0*/  @!P0 SHF.R.U32.HI R7, RZ, 0x10, R17 ;  /* 0x00000010ff078819 */ /* 0x000fe20000011611 */
[----:B------:R-:W-:Y:S01]  /*42b0*/  @!P0 HADD2.F32 R5, -RZ, R5.H0_H0 ;  /* 0x20000005ff058230 */ /* 0x000fe20000004100 */
[----:B--2---:R-:W-:Y:S01]  /*42c0*/  @!P0 SHF.R.U32.HI R33, RZ, 0x10, R45 ;  /* 0x00000010ff218819 */ /* 0x004fe2000001162d */
        /* <DEDUP_REMOVED lines=13> */
[----:B------:R-:W-:Y:S01]  /*43a0*/  @!P0 HADD2.F32 R8, -RZ, R7.H0_H0 ;  /* 0x20000007ff088230 */ /* 0x000fe20000004100 */
[----:B------:R-:W-:Y:S02]  /*43b0*/  @!P0 IMAD.MOV.U32 R6, RZ, RZ, R14 ;  /* 0x000000ffff068224 */ /* 0x000fe400078e000e */
        /* <DEDUP_REMOVED lines=8> */
[--C-:B------:R-:W-:Y:S02]  /*4440*/  @!P0 HADD2.F32 R6, -RZ, R5.reuse.H0_H0 ;  /* 0x20000005ff068230 */ /* 0x100fe40000004100 */
[----:B------:R-:W-:Y:S01]  /*4450*/  @!P0 HADD2.F32 R32, -RZ, R5.H1_H1 ;  /* 0x30000005ff208230 */ /* 0x000fe20000004100 */
[-C--:B------:R-:W-:Y:S02]  /*4460*/  @!P0 FMUL.FTZ R5, R17, R4.reuse ;  /* 0x0000000411058220 */ /* 0x080fe40000410000 */
[C---:B------:R-:W-:Y:S02]  /*4470*/  @!P0 FMUL.FTZ R4, R7.reuse, R4 ;  /* 0x0000000407048220 */ /* 0x040fe40000410000 */
[----:B------:R-:W-:Y:S01]  /*4480*/  @!P0 FFMA.FTZ R37, R7, R31, -R5 ;  /* 0x0000001f07258223 */ /* 0x000fe20000010805 */
[----:B------:R-:W-:Y:S01]  /*4490*/  @!P0 F2FP.PACK_AB R7, R2, R43 ;  /* 0x0000002b0207823e */ /* 0x000fe200000000ff */
[-C--:B------:R-:W-:Y:S02]  /*44a0*/  @!P0 FMUL.FTZ R5, R6, R8.reuse ;  /* 0x0000000806058220 */ /* 0x080fe40000410000 */
[----:B------:R-:W-:Y:S01]  /*44b0*/  @!P0 FMUL.FTZ R34, R32, R8 ;  /* 0x0000000820228220 */ /* 0x000fe20000410000 */
[----:B------:R-:W-:Y:S01]  /*44c0*/  @!P0 MOV R12, R7 ;  /* 0x00000007000c8202 */ /* 0x000fe20000000f00 */
[----:B------:R-:W-:Y:S02]  /*44d0*/  @!P0 FFMA.FTZ R4, R17, R31, R4 ;  /* 0x0000001f11048223 */ /* 0x000fe40000010004 */
[-C--:B------:R-:W-:Y:S01]  /*44e0*/  @!P0 FFMA.FTZ R34, R6, R33.reuse, -R34 ;  /* 0x0000002106228223 */ /* 0x080fe20000010822 */
[----:B------:R-:W-:Y:S01]  /*44f0*/  @!P0 F2FP.PACK_AB R6, R3, R42 ;  /* 0x0000002a0306823e */ /* 0x000fe200000000ff */
[----:B------:R-:W-:Y:S01]  /*4500*/  @!P0 FFMA.FTZ R5, R32, R33, R5 ;  /* 0x0000002120058223 */ /* 0x000fe20000010005 */
[----:B------:R-:W-:Y:S03]  /*4510*/  @!P0 F2FP.PACK_AB R3, R4, R37 ;  /* 0x000000250403823e */ /* 0x000fe600000000ff */
[----:B------:R-:W-:Y:S01]  /*4520*/  @!P0 IMAD.MOV.U32 R13, RZ, RZ, R6 ;  /* 0x000000ffff0d8224 */ /* 0x000fe200078e0006 */
[----:B------:R-:W-:Y:S02]  /*4530*/  @!P0 F2FP.PACK_AB R2, R5, R34 ;  /* 0x000000220502823e */ /* 0x000fe400000000ff */
[----:B------:R-:W-:Y:S02]  /*4540*/  @!P0 MOV R14, R3 ;  /* 0x00000003000e8202 */ /* 0x000fe40000000f00 */
[----:B------:R-:W-:Y:S05]  /*4550*/  @!P0 MOV R15, R2 ;  /* 0x00000002000f8202 */ /* 0x000fea0000000f00 */
[----:B------:R1:W-:Y:S02]  /*4560*/  ST.E.128 [R38.64], R12 ;  /* 0x0000000c26007985 */ /* 0x0003e4000c101d08 */
.L_x_1719:
[----:B------:R-:W-:Y:S05]  /*4570*/  BSYNC B0 ;  /* 0x0000000000007941 */ /* 0x000fea0003800000 */
.L_x_1718:
[----:B------:R-:W-:Y:S01]  /*4580*/  ISETP.GE.AND P0, PT, R200, c[0x0][0x1d4], PT ;  /* 0x00007500c8007a0c */ /* 0x000fe20003f06270 */
[----:B------:R-:W-:Y:S01]  /*4590*/  @!UPT UIADD3 URZ, URZ, URZ, URZ ;  /* 0x0000003f3f3ff290 */ /* 0x000fe2000fffe03f */
[----:B------:R-:W-:Y:S11]  /*45a0*/  BSSY B0, `(.L_x_1720) ;  /* 0x0000038000007945 */ /* 0x000ff60003800000 */
[----:B------:R-:W-:-:S05]  /*45b0*/  @P0 BRA `(.L_x_1721) ;  /* 0x0000036000000947 */ /* 0x000fca0003800000 */
[C---:B-1--4-:R-:W-:Y:S01]  /*45c0*/  LEA R32, P0, R200.reuse, R56, 0x1 ;  /* 0x00000038c8207211 */ /* 0x052fe200078008ff */
[----:B------:R-:W1:Y:S03]  /*45d0*/  LDS.128 R12, [R73+0xe000] ;  /* 0x00e00000490c7984 */ /* 0x000e660000000c00 */
[----:B--23--:R-:W-:Y:S02]  /*45e0*/  LEA.HI.X R33, R200, R57, R215, 0x1, P0 ;  /* 0x00000039c8217211 */ /* 0x00cfe400000f0cd7 */
[----:B------:R-:W-:Y:S11]  /*45f0*/  ISETP.GE.AND P0, PT, R145, c[0x0][0x27c], PT ;  /* 0x00009f0091007a0c */ /* 0x000ff60003f06270 */
[----:B------:R-:W-:Y:S02]  /*4600*/  @!UPT UIADD3 URZ, URZ, URZ, URZ ;  /* 0x0000003f3f3ff290 */ /* 0x000fe4000fffe03f */
[----:B------:R-:W-:Y:S01]  /*4610*/  @!P0 HADD2.F32 R2, -RZ, R24.H1_H1 ;  /* 0x30000018ff028230 */ /* 0x000fe20000004100 */
[----:B------:R-:W-:Y:S01]  /*4620*/  @!P0 SHF.R.U64 R5, R18, 0x10, R19 ;  /* 0x0000001012058819 */ /* 0x000fe20000001213 */
[----:B------:R-:W-:Y:S01]  /*4630*/  @!P0 HADD2.F32 R8, -RZ, R41.H1_H1 ;  /* 0x30000029ff088230 */ /* 0x000fe20000004100 */
[----:B------:R-:W-:Y:S01]  /*4640*/  @!P0 SHF.R.U64 R16, R46, 0x10, R47 ;  /* 0x000000102e108819 */ /* 0x000fe2000000122f */
[----:B------:R-:W-:Y:S01]  /*4650*/  @!P0 HADD2.F32 R18, -RZ, R52.H0_H0 ;  /* 0x20000034ff128230 */ /* 0x000fe20000004100 */
[----:B------:R-:W-:Y:S01]  /*4660*/  @!P0 SHF.R.U32.HI R7, RZ, 0x10, R19 ;  /* 0x00000010ff078819 */ /* 0x000fe20000011613 */
[----:B------:R-:W-:Y:S01]  /*4670*/  @!P0 HADD2.F32 R5, -RZ, R5.H0_H0 ;  /* 0x20000005ff058230 */ /* 0x000fe20000004100 */
[----:B------:R-:W-:Y:S01]  /*4680*/  @!P0 SHF.R.U32.HI R24, RZ, 0x10, R47 ;  /* 0x00000010ff188819 */ /* 0x000fe2000001162f */
[----:B------:R-:W-:Y:S04]  /*4690*/  @!P0 HADD2.F32 R16, -RZ, R16.H0_H0 ;  /* 0x20000010ff108230 */ /* 0x000fe80000004100 */
        /* <DEDUP_REMOVED lines=12> */
[CC--:B------:R-:W-:Y:S01]  /*4760*/  @!P0 FMUL.FTZ R17, R9.reuse, R5.reuse ;  /* 0x0000000509118220 */ /* 0x0c0fe20000410000 */
[----:B------:R-:W-:Y:S01]  /*4770*/  @!P0 HADD2.F32 R8, -RZ, R7.H0_H0 ;  /* 0x20000007ff088230 */ /* 0x000fe20000004100 */
        /* <DEDUP_REMOVED lines=13> */
[CC--:B------:R-:W-:Y:S02]  /*4850*/  @!P0 FMUL.FTZ R5, R6.reuse, R8.reuse ;  /* 0x0000000806058220 */ /* 0x0c0fe40000410000 */
[----:B------:R-:W-:Y:S01]  /*4860*/  @!P0 FMUL.FTZ R31, R19, R8 ;  /* 0x00000008131f8220 */ /* 0x000fe20000410000 */
[----:B------:R-:W-:Y:S01]  /*4870*/  @!P0 MOV R12, R7 ;  /* 0x00000007000c8202 */ /* 0x000fe20000000f00 */
        /* <DEDUP_REMOVED lines=10> */
.L_x_1721:
[----:B------:R-:W-:Y:S05]  /*4920*/  BSYNC B0 ;  /* 0x0000000000007941 */ /* 0x000fea0003800000 */
.L_x_1720:
        /* <DEDUP_REMOVED lines=58> */
.L_x_1723:
[----:B------:R-:W-:Y:S05]  /*4cd0*/  BSYNC B0 ;  /* 0x0000000000007941 */ /* 0x000fea0003800000 */
.L_x_1722:
[----:B------:R-:W-:Y:S11]  /*4ce0*/  ISETP.GE.AND P0, PT, R198, c[0x0][0x1d4], PT ;  /* 0x00007500c6007a0c */ /* 0x000ff60003f06270 */
[----:B------:R-:W-:Y:S02]  /*4cf0*/  @!UPT UIADD3 URZ, URZ, URZ, URZ ;  /* 0x0000003f3f3ff290 */ /* 0x000fe4000fffe03f */
[----:B------:R-:W-:-:S05]  /*4d00*/  @P0 BRA `(.L_x_1713) ;  /* 0x000023e000000947 */ /* 0x000fca0003800000 */
[C---:B----4-:R-:W-:Y:S01]  /*4d10*/  LEA R24, P0, R198.reuse, R56, 0x1 ;  /* 0x00000038c6187211 */ /* 0x050fe200078008ff */
[----:B-1----:R-:W1:Y:S03]  /*4d20*/  LDS.128 R12, [R73+0x10000] ;  /* 0x01000000490c7984 */ /* 0x002e660000000c00 */
[----:B---3--:R-:W-:Y:S02]  /*4d30*/  LEA.HI.X R25, R198, R57, R213, 0x1, P0 ;  /* 0x00000039c6197211 */ /* 0x008fe400000f0cd5 */
        /* <DEDUP_REMOVED lines=52> */
.L_x_1710:
        /* <DEDUP_REMOVED lines=31> */
[----:B------:R-:W-:Y:S01]  /*5270*/  LEA.HI.X R5, R2, c[0x0][0x274], R5, 0x1, P0 ;  /* 0x00009d0002057a11 */ /* 0x000fe200000f0c05 */
[----:B------:R-:W-:Y:S01]  /*5280*/  CS2R R24, SRZ ;  /* 0x0000000000187805 */ /* 0x000fe2000001ff00 */
[C---:B------:R-:W-:Y:S04]  /*5290*/  LEA R2, P0, R3.reuse, c[0x0][0x288], 0x1 ;  /* 0x0000a20003027a11 */ /* 0x040fe800078008ff */
[----:B------:R-:W-:Y:S02]  /*52a0*/  LEA.HI.X R3, R3, c[0x0][0x28c], R6, 0x1, P0 ;  /* 0x0000a30003037a11 */ /* 0x000fe400000f0c06 */
[----:B------:R-:W-:Y:S11]  /*52b0*/  ISETP.GE.AND P0, PT, R104, c[0x0][0x27c], PT ;  /* 0x00009f0068007a0c */ /* 0x000ff60003f06270 */
[----:B------:R-:W-:Y:S02]  /*52c0*/  @!UPT UIADD3 URZ, URZ, URZ, URZ ;  /* 0x0000003f3f3ff290 */ /* 0x000fe4000fffe03f */
        /* <DEDUP_REMOVED lines=10> */
.L_x_1725:
[----:B------:R-:W-:Y:S05]  /*5370*/  BSYNC B0 ;  /* 0x0000000000007941 */ /* 0x000fea0003800000 */
.L_x_1724:
[----:B------:R2:W3:Y:S04]  /*5380*/  SHFL.IDX PT, R65, R33, RZ, 0x1c1f ;  /* 0x001c1fff21417589 */ /* 0x0004e800000e0000 */
[----:B------:R2:W4:Y:S01]  /*5390*/  SHFL.IDX PT, R64, R34, RZ, 0x1c1f ;  /* 0x001c1fff22407589 */ /* 0x00052200000e0000 */
[----:B------:R-:W-:-:S05]  /*53a0*/  @P1 BRA `(.L_x_1713) ;  /* 0x00001d4000001947 */ /* 0x000fca0003800000 */
[----:B-1---5:R-:W-:Y:S01]  /*53b0*/  MOV R2, R57 ;  /* 0x0000003900027202 */ /* 0x022fe20000000f00 */
[----:B------:R-:W-:Y:S01]  /*53c0*/  IMAD.MOV.U32 R5, RZ, RZ, R58 ;  /* 0x000000ffff057224 */ /* 0x000fe200078e003a */
[----:B------:R-:W-:Y:S01]  /*53d0*/  ISETP.GE.AND P0, PT, R104, c[0x0][0x1d4], PT ;  /* 0x0000750068007a0c */ /* 0x000fe20003f06270 */
[----:B------:R-:W-:Y:S01]  /*53e0*/  IMAD.MOV.U32 R4, RZ, RZ, R59 ;  /* 0x000000ffff047224 */ /* 0x000fe200078e003b */
[----:B------:R-:W-:Y:S01]  /*53f0*/  IADD3 R127, -R130, c[0x0][0x1d4], RZ ;  /* 0x00007500827f7a10 */ /* 0x000fe20007ffe1ff */
[----:B------:R-:W-:Y:S01]  /*5400*/  IMAD.MOV.U32 R3, RZ, RZ, R56 ;  /* 0x000000ffff037224 */ /* 0x000fe200078e0038 */
[----:B------:R-:W-:Y:S01]  /*5410*/  BSSY B0, `(.L_x_1726) ;  /* 0x0000099000007945 */ /* 0x000fe20003800000 */
[----:B------:R-:W-:Y:S01]  /*5420*/  IMAD R66, R36, 0x3000, RZ ;  /* 0x0000300024427824 */ /* 0x000fe200078e02ff */
        /* <DEDUP_REMOVED lines=12> */
[----:B--2---:R-:W-:Y:S01]  /*54f0*/  PRMT R34, R4, 0x5410, R5 ;  /* 0x0000541004227816 */ /* 0x004fe20000000005 */
[----:B------:R-:W-:Y:S01]  /*5500*/  IMAD.MOV.U32 R4, RZ, RZ, R23 ;  /* 0x000000ffff047224 */ /* 0x000fe200078e0017 */
[----:B------:R-:W-:Y:S01]  /*5510*/  PRMT R33, R3, 0x5410, R2 ;  /* 0x0000541003217816 */ /* 0x000fe20000000002 */
[----:B------:R-:W-:Y:S01]  /*5520*/  IMAD.MOV.U32 R3, RZ, RZ, R20 ;  /* 0x000000ffff037224 */ /* 0x000fe200078e0014 */
[----:B------:R-:W-:Y:S02]  /*5530*/  MOV R5, R22 ;  /* 0x0000001600057202 */ /* 0x000fe40000000f00 */
[----:B------:R-:W-:Y:S02]  /*5540*/  MOV R2, R21 ;  /* 0x0000001500027202 */ /* 0x000fe40000000f00 */
[----:B------:R-:W-:Y:S02]  /*5550*/  PRMT R32, R5, 0x5410, R4 ;  /* 0x0000541005207816 */ /* 0x000fe40000000004 */
[----:B------:R-:W-:Y:S01]  /*5560*/  PRMT R31, R3, 0x5410, R2 ;  /* 0x00005410031f7816 */ /* 0x000fe20000000002 */
[----:B------:R-:W-:-:S05]  /*5570*/  @P0 BRA `(.L_x_1727) ;  /* 0x0000082000000947 */ /* 0x000fca0003800000 */
[----:B------:R-:W-:Y:S01]  /*5580*/  IMAD.MOV.U32 R8, RZ, RZ, R44 ;  /* 0x000000ffff087224 */ /* 0x000fe200078e002c */
[----:B------:R-:W-:Y:S02]  /*5590*/  LOP3.LUT P2, RZ, R196, 0x1, RZ, 0xc0, !PT ;  /* 0x00000001c4ff7812 */ /* 0x000fe4000784c0ff */
[----:B------:R-:W-:Y:S02]  /*55a0*/  ISETP.GE.AND P0, PT, R104, c[0x0][0x27c], PT ;  /* 0x00009f0068007a0c */ /* 0x000fe40003f06270 */
[----:B------:R-:W-:Y:S02]  /*55b0*/  SEL R2, R130, R127, !P2 ;  /* 0x0000007f82027207 */ /* 0x000fe40005000000 */
[----:B------:R-:W-:Y:S02]  /*55c0*/  MOV R6, R13 ;  /* 0x0000000d00067202 */ /* 0x000fe40000000f00 */
[----:B------:R-:W-:Y:S04]  /*55d0*/  SHF.R.S32.HI R3, RZ, 0x1f, R2 ;  /* 0x0000001fff037819 */ /* 0x000fe80000011402 */
[----:B------:R-:W-:Y:S03]  /*55e0*/  LEA.HI R2, R3, R2, RZ, 0x4 ;  /* 0x0000000203027211 */ /* 0x000fe600078f20ff */
[----:B------:R-:W-:Y:S01]  /*55f0*/  @!P0 HADD2.F32 R8, -RZ, R8.H0_H0 ;  /* 0x20000008ff088230 */ /* 0x000fe20000004100 */
[----:B------:R-:W-:Y:S01]  /*5600*/  LEA.HI.SX32 R2, R2, R120, 0x1c ;  /* 0x0000007802027211 */ /* 0x000fe200078fe2ff */
[----:B------:R-:W-:Y:S01]  /*5610*/  @!P0 HADD2.F32 R6, -RZ, R6.H0_H0 ;  /* 0x20000006ff068230 */ /* 0x000fe20000004100 */
        /* <DEDUP_REMOVED lines=9> */
[----:B------:R-:W-:Y:S03]  /*56b0*/  IADD3 R3, R125, R66, RZ ;  /* 0x000000427d037210 */ /* 0x000fe60007ffe0ff */
[----:B------:R-:W-:Y:S01]  /*56c0*/  IMAD.IADD R2, R66, 0x1, R2 ;  /* 0x0000000142027824 */ /* 0x000fe200078e0202 */
[----:B------:R-:W-:Y:S03]  /*56d0*/  SHF.L.U32 R3, R3, 0x1, RZ ;  /* 0x0000000103037819 */ /* 0x000fe600000006ff */
[----:B------:R-:W-:Y:S02]  /*56e0*/  IMAD.SHL.U32 R2, R2, 0x2, RZ ;  /* 0x0000000202027824 */ /* 0x000fe400078e00ff */
[----:B------:R-:W1:Y:S08]  /*56f0*/  LDS.128 R16, [R3+0xc100] ;  /* 0x00c1000003107984 */ /* 0x000e700000000c00 */
[----:B------:R2:W5:Y:S02]  /*5700*/  LDS.128 R52, [R2+0xc100] ;  /* 0x00c1000002347984 */ /* 0x0005640000000c00 */
[----:B--2---:R-:W-:Y:S05]  /*5710*/  MOV R2, R12 ;  /* 0x0000000c00027202 */ /* 0x004fea0000000f00 */
[----:B------:R-:W-:Y:S01]  /*5720*/  @!P0 HADD2.F32 R3, -RZ, R2.H0_H0 ;  /* 0x20000002ff038230 */ /* 0x000fe20000004100 */
[----:B-1----:R-:W-:Y:S05]  /*5730*/  @!P0 IMAD.MOV.U32 R5, RZ, RZ, R16 ;  /* 0x000000ffff058224 */ /* 0x002fea00078e0010 */
[----:B------:R-:W-:Y:S01]  /*5740*/  @!P0 HADD2.F32 R4, -RZ, R5.H0_H0 ;  /* 0x20000005ff048230 */ /* 0x000fe20000004100 */
[----:B-----5:R-:W-:Y:S01]  /*5750*/  @!P0 IMAD.MOV.U32 R39, RZ, RZ, R54 ;  /* 0x000000ffff278224 */ /* 0x020fe200078e0036 */
[----:B------:R-:W-:Y:S03]  /*5760*/  @!P0 MOV R9, R52 ;  /* 0x0000003400098202 */ /* 0x000fe60000000f00 */
[----:B------:R-:W-:Y:S01]  /*5770*/  @!P0 FMUL.FTZ R2, R4, R3 ;  /* 0x0000000304028220 */ /* 0x000fe20000410000 */
[----:B------:R-:W-:Y:S01]  /*5780*/  @!P0 MOV R41, R53 ;  /* 0x0000003500298202 */ /* 0x000fe20000000f00 */
[--C-:B------:R-:W-:Y:S05]  /*5790*/  @!P0 HADD2.F32 R7, -RZ, R9.reuse.H0_H0 ;  /* 0x20000009ff078230 */ /* 0x100fea0000004100 */
[C---:B------:R-:W-:Y:S01]  /*57a0*/  @!P0 FMUL.FTZ R37, R7.reuse, R3 ;  /* 0x0000000307258220 */ /* 0x040fe20000410000 */
[----:B------:R-:W-:Y:S01]  /*57b0*/  @!P0 SHF.R.U64 R3, R12, 0x10, R13 ;  /* 0x000000100c038819 */ /* 0x000fe2000000120d */
[-C--:B------:R-:W-:Y:S01]  /*57c0*/  @!P0 FFMA.FTZ R2, R7, R8.reuse, R2 ;  /* 0x0000000807028223 */ /* 0x080fe20000010002 */
[----:B------:R-:W-:Y:S01]  /*57d0*/  @!P0 HADD2.F32 R7, -RZ, R9.H1_H1 ;  /* 0x30000009ff078230 */ /* 0x000fe20000004100 */
[----:B------:R-:W-:Y:S01]  /*57e0*/  @!P0 FFMA.FTZ R70, R4, R8, -R37 ;  /* 0x0000000804468223 */ /* 0x000fe20000010825 */
[----:B------:R-:W-:Y:S01]  /*57f0*/  @!P0 SHF.R.U64 R8, R44, 0x10, R45 ;  /* 0x000000102c088819 */ /* 0x000fe2000000122d */
[----:B------:R-:W-:Y:S01]  /*5800*/  @!P0 IMAD.MOV.U32 R9, RZ, RZ, R17 ;  /* 0x000000ffff098224 */ /* 0x000fe200078e0011 */
[----:B------:R-:W-:Y:S01]  /*5810*/  @!P0 HADD2.F32 R3, -RZ, R3.H0_H0 ;  /* 0x20000003ff038230 */ /* 0x000fe20000004100 */
[----:B------:R-:W-:Y:S01]  /*5820*/  IMAD.MOV.U32 R37, RZ, RZ, R45 ;  /* 0x000000ffff257224 */ /* 0x000fe200078e002d */
[----:B------:R-:W-:Y:S01]  /*5830*/  @!P0 HADD2.F32 R4, -RZ, R5.H1_H1 ;  /* 0x30000005ff048230 */ /* 0x000fe20000004100 */
[----:B------:R-:W-:Y:S01]  /*5840*/  @!P0 SHF.R.U32.HI R12, RZ, 0x10, R13 ;  /* 0x00000010ff0c8819 */ /* 0x000fe2000001160d */
[----:B------:R-:W-:Y:S01]  /*5850*/  @!P0 HADD2.F32 R8, -RZ, R8.H0_H0 ;  /* 0x20000008ff088230 */ /* 0x000fe20000004100 */
[-C--:B------:R-:W-:Y:S01]  /*5860*/  @!P0 FMUL.FTZ R38, R7, R3.reuse ;  /* 0x0000000307268220 */ /* 0x080fe20000410000 */
[----:B------:R-:W-:Y:S01]  /*5870*/  @!P0 HADD2.F32 R13, -RZ, R41.H0_H0 ;  /* 0x20000029ff0d8230 */ /* 0x000fe20000004100 */
[C---:B------:R-:W-:Y:S01]  /*5880*/  @!P0 FMUL.FTZ R3, R4.reuse, R3 ;  /* 0x0000000304038220 */ /* 0x040fe20000410000 */
[----:B------:R-:W-:Y:S01]  /*5890*/  @!P0 HADD2.F32 R5, -RZ, R9.H0_H0 ;  /* 0x20000009ff058230 */ /* 0x000fe20000004100 */
[----:B------:R-:W-:Y:S01]  /*58a0*/  @!P0 FFMA.FTZ R69, R4, R8, -R38 ;  /* 0x0000000804458223 */ /* 0x000fe20000010826 */
[----:B------:R-:W-:Y:S01]  /*58b0*/  @!P0 HADD2.F32 R37, -RZ, R37.H0_H0 ;  /* 0x20000025ff258230 */ /* 0x000fe20000004100 */
[-C--:B------:R-:W-:Y:S02]  /*58c0*/  @!P0 FMUL.FTZ R38, R13, R6.reuse ;  /* 0x000000060d268220 */ /* 0x080fe40000410000 */
[----:B------:R-:W-:Y:S01]  /*58d0*/  @!P0 FMUL.FTZ R4, R5, R6 ;  /* 0x0000000605048220 */ /* 0x000fe20000410000 */
[----:B------:R-:W-:Y:S01]  /*58e0*/  MOV R6, R14 ;  /* 0x0000000e00067202 */ /* 0x000fe20000000f00 */
[----:B------:R-:W-:Y:S02]  /*58f0*/  @!P0 FFMA.FTZ R3, R7, R8, R3 ;  /* 0x0000000807038223 */ /* 0x000fe40000010003 */
[-C--:B------:R-:W-:Y:S01]  /*5900*/  @!P0 FFMA.FTZ R44, R5, R37.reuse, -R38 ;  /* 0x00000025052c8223 */ /* 0x080fe20000010826 */
[----:B------:R-:W-:Y:S01]  /*5910*/  MOV R5, R46 ;  /* 0x0000002e00057202 */ /* 0x000fe20000000f00 */
[----:B------:R-:W-:Y:S01]  /*5920*/  @!P0 IMAD.MOV.U32 R8, RZ, RZ, R18 ;  /* 0x000000ffff088224 */ /* 0x000fe200078e0012 */
[----:B------:R-:W-:Y:S01]  /*5930*/  @!P0 HADD2.F32 R6, -RZ, R6.H0_H0 ;  /* 0x20000006ff068230 */ /* 0x000fe20000004100 */
[----:B------:R-:W-:Y:S01]  /*5940*/  @!P0 FFMA.FTZ R4, R13, R37, R4 ;  /* 0x000000250d048223 */ /* 0x000fe20000010004 */
[----:B------:R-:W-:Y:S01]  /*5950*/  @!P0 HADD2.F32 R37, -RZ, R39.H0_H0 ;  /* 0x20000027ff258230 */ /* 0x000fe20000004100 */
[----:B------:R-:W-:Y:S01]  /*5960*/  @!P0 SHF.R.U32.HI R13, RZ, 0x10, R45 ;  /* 0x00000010ff0d8819 */ /* 0x000fe2000001162d */
[----:B------:R-:W-:Y:S02]  /*5970*/  @!P0 HADD2.F32 R38, -RZ, R5.H0_H0 ;  /* 0x20000005ff268230 */ /* 0x000fe40000004100 */
[--C-:B------:R-:W-:Y:S01]  /*5980*/  @!P0 HADD2.F32 R5, -RZ, R8.reuse.H0_H0 ;  /* 0x20000008ff058230 */ /* 0x100fe20000004100 */
[----:B------:R-:W-:Y:S01]  /*5990*/  @!P0 FMUL.FTZ R7, R37, R6 ;  /* 0x0000000625078220 */ /* 0x000fe20000410000 */
[----:B------:R-:W-:Y:S03]  /*59a0*/  @!P0 HADD2.F32 R13, -RZ, R13.H0_H0 ;  /* 0x2000000dff0d8230 */ /* 0x000fe60000004100 */
[C---:B------:R-:W-:Y:S01]  /*59b0*/  @!P0 FFMA.FTZ R68, R5.reuse, R38, -R7 ;  /* 0x0000002605448223 */ /* 0x040fe20000010807 */
[----:B------:R-:W-:Y:S01]  /*59c0*/  @!P0 SHF.R.U64 R7, R14, 0x10, R15 ;  /* 0x000000100e078819 */ /* 0x000fe2000000120f */
[----:B------:R-:W-:Y:S01]  /*59d0*/  @!P0 FMUL.FTZ R6, R5, R6 ;  /* 0x0000000605068220 */ /* 0x000fe20000410000 */
[----:B------:R-:W-:Y:S01]  /*59e0*/  @!P0 SHF.R.U64 R5, R46, 0x10, R47 ;  /* 0x000000102e058819 */ /* 0x000fe2000000122f */
[----:B------:R-:W-:Y:S02]  /*59f0*/  @!P0 HADD2.F32 R14, -RZ, R39.H1_H1 ;  /* 0x30000027ff0e8230 */ /* 0x000fe40000004100 */
[----:B------:R-:W-:Y:S02]  /*5a00*/  @!P0 HADD2.F32 R7, -RZ, R7.H0_H0 ;  /* 0x20000007ff078230 */ /* 0x000fe40000004100 */
[----:B------:R-:W-:Y:S02]  /*5a10*/  @!P0 HADD2.F32 R39, -RZ, R5.H0_H0 ;  /* 0x20000005ff278230 */ /* 0x000fe40000004100 */
[----:B------:R-:W-:Y:S01]  /*5a20*/  @!P0 HADD2.F32 R5, -RZ, R8.H1_H1 ;  /* 0x30000008ff058230 */ /* 0x000fe20000004100 */
[----:B------:R-:W-:Y:S01]  /*5a30*/  @!P0 FMUL.FTZ R42, R14, R7 ;  /* 0x000000070e2a8220 */ /* 0x000fe20000410000 */
[----:B------:R-:W-:Y:S02]  /*5a40*/  @!P0 HADD2.F32 R8, -RZ, R12.H0_H0 ;  /* 0x2000000cff088230 */ /* 0x000fe40000004100 */
[----:B------:R-:W-:Y:S01]  /*5a50*/  @!P0 HADD2.F32 R12, -RZ, R41.H1_H1 ;  /* 0x30000029ff0c8230 */ /* 0x000fe20000004100 */
[C---:B------:R-:W-:Y:S01]  /*5a60*/  @!P0 FFMA.FTZ R46, R5.reuse, R39, -R42 ;  /* 0x00000027052e8223 */ /* 0x040fe2000001082a */
[----:B------:R-:W-:Y:S01]  /*5a70*/  @!P0 MOV R41, R55 ;  /* 0x0000003700298202 */ /* 0x000fe20000000f00 */
[----:B------:R-:W-:Y:S01]  /*5a80*/  @!P0 FMUL.FTZ R7, R5, R7 ;  /* 0x0000000705078220 */ /* 0x000fe20000410000 */
[----:B------:R-:W-:Y:S01]  /*5a90*/  @!P0 HADD2.F32 R5, -RZ, R9.H1_H1 ;  /* 0x30000009ff058230 */ /* 0x000fe20000004100 */
[CC--:B------:R-:W-:Y:S01]  /*5aa0*/  @!P0 FMUL.FTZ R9, R12.reuse, R8.reuse ;  /* 0x000000080c098220 */ /* 0x0c0fe20000410000 */
[----:B------:R-:W-:Y:S03]  /*5ab0*/  MOV R42, R47 ;  /* 0x0000002f002a7202 */ /* 0x000fe60000000f00 */
[CC--:B------:R-:W-:Y:S02]  /*5ac0*/  @!P0 FFMA.FTZ R9, R5.reuse, R13.reuse, -R9 ;  /* 0x0000000d05098223 */ /* 0x0c0fe40000010809 */
[----:B------:R-:W-:Y:S02]  /*5ad0*/  @!P0 FMUL.FTZ R5, R5, R8 ;  /* 0x0000000805058220 */ /* 0x000fe40000410000 */
[----:B------:R-:W-:Y:S01]  /*5ae0*/  IMAD.MOV.U32 R8, RZ, RZ, R15 ;  /* 0x000000ffff087224 */ /* 0x000fe200078e000f */
[----:B------:R-:W-:Y:S01]  /*5af0*/  @!P0 F2FP.PACK_AB R45, R9, R44 ;  /* 0x0000002c092d823e */ /* 0x000fe200000000ff */
[----:B------:R-:W-:Y:S01]  /*5b00*/  @!P0 IMAD.MOV.U32 R9, RZ, RZ, R19 ;  /* 0x000000ffff098224 */ /* 0x000fe200078e0013 */
[----:B------:R-:W-:Y:S01]  /*5b10*/  @!P0 F2FP.PACK_AB R44, R69, R70 ;  /* 0x00000046452c823e */ /* 0x000fe200000000ff */
[----:B------:R-:W-:Y:S01]  /*5b20*/  @!P0 FFMA.FTZ R5, R12, R13, R5 ;  /* 0x0000000d0c058223 */ /* 0x000fe20000010005 */
[----:B------:R-:W-:Y:S01]  /*5b30*/  @!P0 SHF.R.U32.HI R12, RZ, 0x10, R15 ;  /* 0x00000010ff0c8819 */ /* 0x000fe2000001160f */
[----:B------:R-:W-:Y:S01]  /*5b40*/  @!P0 FFMA.FTZ R6, R37, R38, R6 ;  /* 0x0000002625068223 */ /* 0x000fe20000010006 */
[----:B------:R-:W-:Y:S01]  /*5b50*/  @!P0 MOV R16, R44 ;  /* 0x0000002c00108202 */ /* 0x000fe20000000f00 */
[----:B------:R-:W-:Y:S01]  /*5b60*/  @!P0 FFMA.FTZ R7, R14, R39, R7 ;  /* 0x000000270e078223 */ /* 0x000fe20000010007 */
[----:B------:R-:W-:Y:S01]  /*5b70*/  @!P0 F2FP.PACK_AB R4, R5, R4 ;  /* 0x000000040504823e */ /* 0x000fe200000000ff */
[----:B------:R-:W-:Y:S01]  /*5b80*/  @!P0 IMAD.MOV.U32 R17, RZ, RZ, R45 ;  /* 0x000000ffff118224 */ /* 0x000fe200078e002d */
[----:B------:R-:W-:Y:S02]  /*5b90*/  @!P0 HADD2.F32 R13, -RZ, R8.H0_H0 ;  /* 0x20000008ff0d8230 */ /* 0x000fe40000004100 */
[----:B------:R-:W-:Y:S01]  /*5ba0*/  @!P0 HADD2.F32 R15, -RZ, R41.H0_H0 ;  /* 0x20000029ff0f8230 */ /* 0x000fe20000004100 */
[----:B------:R-:W-:Y:S01]  /*5bb0*/  @!P0 IMAD.MOV.U32 R53, RZ, RZ, R4 ;  /* 0x000000ffff358224 */ /* 0x000fe200078e0004 */
[----:B------:R-:W-:Y:S02]  /*5bc0*/  @!P0 HADD2.F32 R37, -RZ, R42.H0_H0 ;  /* 0x2000002aff258230 */ /* 0x000fe40000004100 */
[----:B------:R-:W-:Y:S01]  /*5bd0*/  @!P0 HADD2.F32 R8, -RZ, R9.H0_H0 ;  /* 0x20000009ff088230 */ /* 0x000fe20000004100 */
[C---:B------:R-:W-:Y:S01]  /*5be0*/  @!P0 FMUL.FTZ R42, R15.reuse, R13 ;  /* 0x0000000d0f2a8220 */ /* 0x040fe20000410000 */
[----:B------:R-:W-:Y:S02]  /*5bf0*/  @!P0 HADD2.F32 R12, -RZ, R12.H0_H0 ;  /* 0x2000000cff0c8230 */ /* 0x000fe40000004100 */
[----:B------:R-:W-:Y:S01]  /*5c00*/  @!P0 HADD2.F32 R38, -RZ, R41.H1_H1 ;  /* 0x30000029ff268230 */ /* 0x000fe20000004100 */
[C---:B------:R-:W-:Y:S01]  /*5c10*/  @!P0 FFMA.FTZ R42, R8.reuse, R37, -R42 ;  /* 0x00000025082a8223 */ /* 0x040fe2000001082a */
[----:B------:R-:W-:Y:S01]  /*5c20*/  @!P0 HADD2.F32 R9, -RZ, R9.H1_H1 ;  /* 0x30000009ff098230 */ /* 0x000fe20000004100 */
[----:B------:R-:W-:Y:S01]  /*5c30*/  @!P0 FMUL.FTZ R8, R8, R13 ;  /* 0x0000000d08088220 */ /* 0x000fe20000410000 */
[----:B------:R-:W-:Y:S01]  /*5c40*/  @!P0 HADD2.F32 R13, -RZ, R43.H0_H0 ;  /* 0x2000002bff0d8230 */ /* 0x000fe20000004100 */
[----:B------:R-:W-:Y:S02]  /*5c50*/  @!P0 FMUL.FTZ R41, R38, R12 ;  /* 0x0000000c26298220 */ /* 0x000fe40000410000 */
[----:B------:R-:W-:Y:S02]  /*5c60*/  @!P0 FFMA.FTZ R8, R15, R37, R8 ;  /* 0x000000250f088223 */ /* 0x000fe40000010008 */
[CC--:B------:R-:W-:Y:S01]  /*5c70*/  @!P0 FFMA.FTZ R43, R9.reuse, R13.reuse, -R41 ;  /* 0x0000000d092b8223 */ /* 0x0c0fe20000010829 */
[----:B------:R-:W-:Y:S01]  /*5c80*/  @!P0 F2FP.PACK_AB R41, R46, R68 ;  /* 0x000000442e29823e */ /* 0x000fe200000000ff */
[----:B------:R-:W-:Y:S01]  /*5c90*/  @!P0 FMUL.FTZ R9, R9, R12 ;  /* 0x0000000c09098220 */ /* 0x000fe20000410000 */
[----:B------:R-:W-:Y:S02]  /*5ca0*/  @!P0 F2FP.PACK_AB R12, R3, R2 ;  /* 0x00000002030c823e */ /* 0x000fe400000000ff */
[----:B------:R-:W-:Y:S01]  /*5cb0*/  @!P0 F2FP.PACK_AB R3, R7, R6 ;  /* 0x000000060703823e */ /* 0x000fe200000000ff */
[----:B------:R-:W-:Y:S01]  /*5cc0*/  @!P0 FFMA.FTZ R9, R38, R13, R9 ;  /* 0x0000000d26098223 */ /* 0x000fe20000010009 */
[----:B------:R-:W-:Y:S02]  /*5cd0*/  @!P0 F2FP.PACK_AB R13, R43, R42 ;  /* 0x0000002a2b0d823e */ /* 0x000fe400000000ff */
[----:B------:R-:W-:Y:S02]  /*5ce0*/  @!P0 MOV R18, R41 ;  /* 0x0000002900128202 */ /* 0x000fe40000000f00 */
[----:B------:R-:W-:Y:S01]  /*5cf0*/  @!P0 F2FP.PACK_AB R2, R9, R8 ;  /* 0x000000080902823e */ /* 0x000fe200000000ff */
[----:B------:R-:W-:Y:S01]  /*5d00*/  @!P0 IMAD.MOV.U32 R19, RZ, RZ, R13 ;  /* 0x000000ffff138224 */ /* 0x000fe200078e000d */
        /* <DEDUP_REMOVED lines=9> */
.L_x_1727:
[----:B------:R-:W-:Y:S05]  /*5da0*/  BSYNC B0 ;  /* 0x0000000000007941 */ /* 0x000fea0003800000 */
.L_x_1726:
[----:B------:R-:W-:Y:S01]  /*5db0*/  ISETP.GE.AND P0, PT, R30, c[0x0][0x1d4], PT ;  /* 0x000075001e007a0c */ /* 0x000fe20003f06270 */
[----:B------:R-:W-:Y:S01]  /*5dc0*/  @!UPT UIADD3 URZ, URZ, URZ, URZ ;  /* 0x0000003f3f3ff290 */ /* 0x000fe2000fffe03f */
[----:B------:R-:W-:Y:S11]  /*5dd0*/  BSSY B0, `(.L_x_1728) ;  /* 0x000007c000007945 */ /* 0x000ff60003800000 */
[----:B------:R-:W-:-:S05]  /*5de0*/  @P0 BRA `(.L_x_1729) ;  /* 0x000007a000000947 */ /* 0x000fca0003800000 */
[----:B------:R-:W-:Y:S02]  /*5df0*/  LOP3.LUT P1, RZ, R196, 0x2, RZ, 0xc0, !PT ;  /* 0x00000002c4ff7812 */ /* 0x000fe4000782c0ff */
[----:B------:R-:W-:Y:S02]  /*5e00*/  ISETP.GE.AND P0, PT, R30, c[0x0][0x27c], PT ;  /* 0x00009f001e007a0c */ /* 0x000fe40003f06270 */
[----:B-1----:R-:W-:Y:S04]  /*5e10*/  SEL R2, R130, R127, !P1 ;  /* 0x0000007f82027207 */ /* 0x002fe80004800000 */
[----:B------:R-:W-:Y:S04]  /*5e20*/  SHF.R.S32.HI R3, RZ, 0x1f, R2 ;  /* 0x0000001fff037819 */ /* 0x000fe80000011402 */
[----:B------:R-:W-:Y:S03]  /*5e30*/  LEA.HI R2, R3, R2, RZ, 0x4 ;  /* 0x0000000203027211 */ /* 0x000fe600078f20ff */
[--C-:B------:R-:W-:Y:S01]  /*5e40*/  @!P0 HADD2.F32 R9, -RZ, R60.reuse.H0_H0 ;  /* 0x2000003cff098230 */ /* 0x100fe20000004100 */
[----:B------:R-:W-:Y:S01]  /*5e50*/  LEA.HI.SX32 R2, R2, R116, 0x1c ;  /* 0x0000007402027211 */ /* 0x000fe200078fe2ff */
[----:B------:R-:W-:Y:S01]  /*5e60*/  @!P0 HADD2.F32 R17, -RZ, R60.H1_H1 ;  /* 0x3000003cff118230 */ /* 0x000fe20000004100 */
[----:B------:R-:W-:Y:S02]  /*5e70*/  @!P0 SHF.R.U32.HI R8, RZ, 0x10, R21 ;  /* 0x00000010ff088819 */ /* 0x000fe40000011615 */
[----:B------:R-:W-:Y:S02]  /*5e80*/  SHF.R.S32.HI R3, RZ, 0x1f, R2 ;  /* 0x0000001fff037819 */ /* 0x000fe40000011402 */
[----:B------:R-:W-:Y:S01]  /*5e90*/  SHF.L.U32 R39, R2, 0x3, RZ ;  /* 0x0000000302277819 */ /* 0x000fe200000006ff */
[----:B------:R-:W-:Y:S01]  /*5ea0*/  @!P0 HADD2.F32 R8, -RZ, R8.H0_H0 ;  /* 0x20000008ff088230 */ /* 0x000fe20000004100 */
[----:B------:R-:W-:Y:S02]  /*5eb0*/  LEA.HI R2, R3, R2, RZ, 0x3 ;  /* 0x0000000203027211 */ /* 0x000fe400078f18ff */
[----:B------:R-:W-:Y:S02]  /*5ec0*/  @!P0 SHF.R.U32.HI R19, RZ, 0x10, R49 ;  /* 0x00000010ff138819 */ /* 0x000fe40000011631 */
[----:B------:R-:W-:Y:S01]  /*5ed0*/  @!P0 SHF.R.U64 R7, R20, 0x10, R21 ;  /* 0x0000001014078819 */ /* 0x000fe20000001215 */
[----:B------:R-:W-:Y:S01]  /*5ee0*/  IMAD.SHL.U32 R2, R2, 0x200, RZ ;  /* 0x0000020002027824 */ /* 0x000fe200078e00ff */
[----:B------:R-:W-:Y:S01]  /*5ef0*/  LOP3.LUT R3, R208, 0x38, R39, 0xf8, !PT ;  /* 0x00000038d0037812 */ /* 0x000fe200078ef827 */
[----:B------:R-:W-:Y:S01]  /*5f00*/  @!P0 HADD2.F32 R19, -RZ, R19.H0_H0 ;  /* 0x20000013ff138230 */ /* 0x000fe20000004100 */
[----:B------:R-:W-:Y:S01]  /*5f10*/  @!P0 SHF.R.U64 R38, R48, 0x10, R49 ;  /* 0x0000001030268819 */ /* 0x000fe20000001231 */
[----:B------:R-:W-:Y:S01]  /*5f20*/  @!P0 HADD2.F32 R7, -RZ, R7.H0_H0 ;  /* 0x20000007ff078230 */ /* 0x000fe20000004100 */
[----:B------:R-:W-:Y:S02]  /*5f30*/  LOP3.LUT R3, R3, R147, RZ, 0x3c, !PT ;  /* 0x0000009303037212 */ /* 0x000fe400078e3cff */
[----:B------:R-:W-:Y:S04]  /*5f40*/  LOP3.LUT R2, R2, 0x7ffff000, RZ, 0xc0, !PT ;  /* 0x7ffff00002027812 */ /* 0x000fe800078ec0ff */
[----:B------:R-:W-:Y:S02]  /*5f50*/  IADD3 R2, R3, R2, R148 ;  /* 0x0000000203027210 */ /* 0x000fe40007ffe094 */
[----:B------:R-:W-:Y:S03]  /*5f60*/  IADD3 R3, R124, R66, RZ ;  /* 0x000000427c037210 */ /* 0x000fe60007ffe0ff */
[----:B------:R-:W-:Y:S01]  /*5f70*/  IMAD.IADD R2, R66, 0x1, R2 ;  /* 0x0000000142027824 */ /* 0x000fe200078e0202 */
[----:B------:R-:W-:Y:S03]  /*5f80*/  SHF.L.U32 R3, R3, 0x1, RZ ;  /* 0x0000000103037819 */ /* 0x000fe600000006ff */
[----:B------:R-:W-:Y:S02]  /*5f90*/  IMAD.SHL.U32 R2, R2, 0x2, RZ ;  /* 0x0000000202027824 */ /* 0x000fe400078e00ff */
[----:B------:R1:W-:Y:S08]  /*5fa0*/  LDS.128 R12, [R3+0xc100] ;  /* 0x00c10000030c7984 */ /* 0x0003f00000000c00 */
[----:B------:R-:W2:Y:S01]  /*5fb0*/  LDS.128 R44, [R2+0xc100] ;  /* 0x00c10000022c7984 */ /* 0x000ea20000000c00 */
[----:B-1----:R-:W-:Y:S01]  /*5fc0*/  @!P0 HADD2.F32 R3, -RZ, R31.H0_H0 ;  /* 0x2000001fff038230 */ /* 0x002fe20000004100 */
[----:B--2---:R-:W-:Y:S01]  /*5fd0*/  @!P0 IMAD.MOV.U32 R37, RZ, RZ, R44 ;  /* 0x000000ffff258224 */ /* 0x004fe200078e002c */
[----:B------:R-:W-:Y:S02]  /*5fe0*/  @!P0 MOV R6, R12 ;  /* 0x0000000c00068202 */ /* 0x000fe40000000f00 */
[----:B------:R-:W-:Y:S02]  /*5ff0*/  @!P0 MOV R18, R45 ;  /* 0x0000002d00128202 */ /* 0x000fe40000000f00 */
[----:B------:R-:W-:Y:S02]  /*6000*/  @!P0 HADD2.F32 R5, -RZ, R37.H0_H0 ;  /* 0x20000025ff058230 */ /* 0x000fe40000004100 */
[----:B------:R-:W-:Y:S02]  /*6010*/  @!P0 HADD2.F32 R4, -RZ, R6.H0_H0 ;  /* 0x20000006ff048230 */ /* 0x000fe40000004100 */
[--C-:B------:R-:W-:Y:S02]  /*6020*/  @!P0 HADD2.F32 R16, -RZ, R18.reuse.H0_H0 ;  /* 0x20000012ff108230 */ /* 0x100fe40000004100 */
[----:B------:R-:W-:Y:S01]  /*6030*/  @!P0 HADD2.F32 R18, -RZ, R18.H1_H1 ;  /* 0x30000012ff128230 */ /* 0x000fe20000004100 */
[CC--:B------:R-:W-:Y:S02]  /*6040*/  @!P0 FMUL.FTZ R2, R4.reuse, R3.reuse ;  /* 0x0000000304028220 */ /* 0x0c0fe40000410000 */
[C---:B------:R-:W-:Y:S02]  /*6050*/  @!P0 FMUL.FTZ R3, R5.reuse, R3 ;  /* 0x0000000305038220 */ /* 0x040fe40000410000 */
[-C--:B------:R-:W-:Y:S02]  /*6060*/  @!P0 FFMA.FTZ R2, R5, R9.reuse, R2 ;  /* 0x0000000905028223 */ /* 0x080fe40000010002 */
[----:B------:R-:W-:Y:S02]  /*6070*/  @!P0 IMAD.MOV.U32 R5, RZ, RZ, R13 ;  /* 0x000000ffff058224 */ /* 0x000fe400078e000d */
[----:B------:R-:W-:Y:S01]  /*6080*/  @!P0 FFMA.FTZ R41, R4, R9, -R3 ;  /* 0x0000000904298223 */ /* 0x000fe20000010803 */
[----:B------:R-:W-:Y:S01]  /*6090*/  @!P0 HADD2.F32 R3, -RZ, R31.H1_H1 ;  /* 0x3000001fff038230 */ /* 0x000fe20000004100 */
[----:B------:R-:W-:Y:S01]  /*60a0*/  @!P0 MOV R31, R46 ;  /* 0x0000002e001f8202 */ /* 0x000fe20000000f00 */
[----:B------:R-:W-:Y:S03]  /*60b0*/  @!P0 HADD2.F32 R4, -RZ, R5.H0_H0 ;  /* 0x20000005ff048230 */ /* 0x000fe60000004100 */
[----:B------:R-:W-:Y:S04]  /*60c0*/  @!P0 FMUL.FTZ R9, R16, R3 ;  /* 0x0000000310098220 */ /* 0x000fe80000410000 */
[C---:B------:R-:W-:Y:S01]  /*60d0*/  @!P0 FFMA.FTZ R20, R4.reuse, R17, -R9 ;  /* 0x0000001104148223 */ /* 0x040fe20000010809 */
[----:B------:R-:W-:Y:S01]  /*60e0*/  @!P0 HADD2.F32 R9, -RZ, R37.H1_H1 ;  /* 0x30000025ff098230 */ /* 0x000fe20000004100 */
[----:B------:R-:W-:Y:S01]  /*60f0*/  @!P0 FMUL.FTZ R4, R4, R3 ;  /* 0x0000000304048220 */ /* 0x000fe20000410000 */
[----:B------:R-:W-:Y:S01]  /*6100*/  @!P0 HADD2.F32 R3, -RZ, R5.H1_H1 ;  /* 0x30000005ff038230 */ /* 0x000fe20000004100 */
[-C--:B------:R-:W-:Y:S04]  /*6110*/  @!P0 FMUL.FTZ R5, R18, R8.reuse ;  /* 0x0000000812058220 */ /* 0x080fe80000410000 */
[C---:B------:R-:W-:Y:S02]  /*6120*/  @!P0 FFMA.FTZ R21, R3.reuse, R19, -R5 ;  /* 0x0000001303158223 */ /* 0x040fe40000010805 */
[----:B------:R-:W-:Y:S01]  /*6130*/  @!P0 FMUL.FTZ R5, R3, R8 ;  /* 0x0000000803058220 */ /* 0x000fe20000410000 */
[----:B------:R-:W-:Y:S02]  /*6140*/  @!P0 HADD2.F32 R8, -RZ, R38.H0_H0 ;  /* 0x20000026ff088230 */ /* 0x000fe40000004100 */
[----:B------:R-:W-:Y:S01]  /*6150*/  @!P0 HADD2.F32 R3, -RZ, R6.H1_H1 ;  /* 0x30000006ff038230 */ /* 0x000fe20000004100 */
[----:B------:R-:W-:Y:S01]  /*6160*/  @!P0 FMUL.FTZ R6, R9, R7 ;  /* 0x0000000709068220 */ /* 0x000fe20000410000 */
[----:B------:R-:W-:Y:S03]  /*6170*/  @!P0 F2FP.PACK_AB R21, R21, R20 ;  /* 0x000000141515823e */ /* 0x000fe600000000ff */
[CC--:B------:R-:W-:Y:S01]  /*6180*/  @!P0 FFMA.FTZ R6, R3.reuse, R8.reuse, -R6 ;  /* 0x0000000803068223 */ /* 0x0c0fe20000010806 */
[----:B------:R-:W-:Y:S01]  /*6190*/  @!P0 MOV R13, R21 ;  /* 0x00000015000d8202 */ /* 0x000fe20000000f00 */
[----:B------:R-:W-:Y:S01]  /*61a0*/  @!P0 FMUL.FTZ R3, R3, R7 ;  /* 0x0000000703038220 */ /* 0x000fe20000410000 */
[----:B------:R-:W-:Y:S02]  /*61b0*/  @!P0 HADD2.F32 R21, -RZ, R61.H1_H1 ;  /* 0x3000003dff158230 */ /* 0x000fe40000004100 */
[----:B------:R-:W-:Y:S01]  /*61c0*/  @!P0 F2FP.PACK_AB R20, R6, R41 ;  /* 0x000000290614823e */ /* 0x000fe200000000ff */
[----:B------:R-:W-:Y:S01]  /*61d0*/  @!P0 FFMA.FTZ R3, R9, R8, R3 ;  /* 0x0000000809038223 */ /* 0x000fe20000010003 */
[----:B------:R-:W-:Y:S01]  /*61e0*/  @!P0 HADD2.F32 R6, -RZ, R32.H0_H0 ;  /* 0x20000020ff068230 */ /* 0x000fe20000004100 */
[----:B------:R-:W-:Y:S01]  /*61f0*/  @!P0 FFMA.FTZ R4, R16, R17, R4 ;  /* 0x0000001110048223 */ /* 0x000fe20000010004 */
[----:B------:R-:W-:Y:S01]  /*6200*/  @!P0 HADD2.F32 R8, -RZ, R31.H0_H0 ;  /* 0x2000001fff088230 */ /* 0x000fe20000004100 */
[----:B------:R-:W-:Y:S01]  /*6210*/  @!P0 IMAD.MOV.U32 R16, RZ, RZ, R14 ;  /* 0x000000ffff108224 */ /* 0x000fe200078e000e */
[----:B------:R-:W-:Y:S01]  /*6220*/  @!P0 HADD2.F32 R9, -RZ, R61.H0_H0 ;  /* 0x2000003dff098230 */ /* 0x000fe20000004100 */
[----:B------:R-:W-:Y:S01]  /*6230*/  @!P0 FFMA.FTZ R5, R18, R19, R5 ;  /* 0x0000001312058223 */ /* 0x000fe20000010005 */
[--C-:B------:R-:W-:Y:S01]  /*6240*/  @!P0 SHF.R.U64 R18, R22, 0x10, R23.reuse ;  /* 0x0000001016128819 */ /* 0x100fe20000001217 */
[CC--:B------:R-:W-:Y:S01]  /*6250*/  @!P0 FMUL.FTZ R19, R8.reuse, R6.reuse ;  /* 0x0000000608138220 */ /* 0x0c0fe20000410000 */
[----:B------:R-:W-:Y:S01]  /*6260*/  @!P0 HADD2.F32 R7, -RZ, R16.H0_H0 ;  /* 0x20000010ff078230 */ /* 0x000fe20000004100 */
[----:B------:R-:W-:Y:S01]  /*6270*/  @!P0 IMAD.MOV.U32 R12, RZ, RZ, R20 ;  /* 0x000000ffff0c8224 */ /* 0x000fe200078e0014 */
[----:B------:R-:W-:Y:S02]  /*6280*/  @!P0 MOV R22, R47 ;  /* 0x0000002f00168202 */ /* 0x000fe40000000f00 */
[----:B------:R-:W-:Y:S01]  /*6290*/  @!P0 SHF.R.U32.HI R17, RZ, 0x10, R23 ;  /* 0x00000010ff118819 */ /* 0x000fe20000011617 */
[C---:B------:R-:W-:Y:S01]  /*62a0*/  @!P0 FMUL.FTZ R6, R7.reuse, R6 ;  /* 0x0000000607068220 */ /* 0x040fe20000410000 */
[----:B------:R-:W-:Y:S01]  /*62b0*/  @!P0 SHF.R.U32.HI R23, RZ, 0x10, R51 ;  /* 0x00000010ff178819 */ /* 0x000fe20000011633 */
[-C--:B------:R-:W-:Y:S01]  /*62c0*/  @!P0 FFMA.FTZ R38, R7, R9.reuse, -R19 ;  /* 0x0000000907268223 */ /* 0x080fe20000010813 */
[----:B------:R-:W-:Y:S01]  /*62d0*/  @!P0 HADD2.F32 R7, -RZ, R32.H1_H1 ;  /* 0x30000020ff078230 */ /* 0x000fe20000004100 */
[----:B------:R-:W-:Y:S01]  /*62e0*/  @!P0 FFMA.FTZ R6, R8, R9, R6 ;  /* 0x0000000908068223 */ /* 0x000fe20000010006 */
[--C-:B------:R-:W-:Y:S01]  /*62f0*/  @!P0 HADD2.F32 R20, -RZ, R22.reuse.H0_H0 ;  /* 0x20000016ff148230 */ /* 0x100fe20000004100 */
[----:B------:R-:W-:Y:S01]  /*6300*/  @!P0 IMAD.MOV.U32 R9, RZ, RZ, R15 ;  /* 0x000000ffff098224 */ /* 0x000fe200078e000f */
[----:B------:R-:W-:Y:S01]  /*6310*/  @!P0 HADD2.F32 R19, -RZ, R17.H0_H0 ;  /* 0x20000011ff138230 */ /* 0x000fe20000004100 */
[----:B------:R-:W-:Y:S01]  /*6320*/  @!P0 SHF.R.U64 R32, R50, 0x10, R51 ;  /* 0x0000001032208819 */ /* 0x000fe20000001233 */
[----:B------:R-:W-:Y:S01]  /*6330*/  @!P0 HADD2.F32 R22, -RZ, R22.H1_H1 ;  /* 0x30000016ff168230 */ /* 0x000fe20000004100 */
[----:B------:R-:W-:Y:S01]  /*6340*/  @!P0 FMUL.FTZ R37, R20, R7 ;  /* 0x0000000714258220 */ /* 0x000fe20000410000 */
[----:B------:R-:W-:Y:S01]  /*6350*/  @!P0 HADD2.F32 R8, -RZ, R9.H0_H0 ;  /* 0x20000009ff088230 */ /* 0x000fe20000004100 */
[----:B------:R-:W-:Y:S01]  /*6360*/  @!P0 F2FP.PACK_AB R4, R5, R4 ;  /* 0x000000040504823e */ /* 0x000fe200000000ff */
[----:B------:R-:W-:Y:S02]  /*6370*/  @!P0 HADD2.F32 R23, -RZ, R23.H0_H0 ;  /* 0x20000017ff178230 */ /* 0x000fe40000004100 */
[----:B------:R-:W-:Y:S01]  /*6380*/  @!P0 HADD2.F32 R17, -RZ, R18.H0_H0 ;  /* 0x20000012ff118230 */ /* 0x000fe20000004100 */
[C---:B------:R-:W-:Y:S01]  /*6390*/  @!P0 FFMA.FTZ R37, R8.reuse, R21, -R37 ;  /* 0x0000001508258223 */ /* 0x040fe20000010825 */
[----:B------:R-:W-:Y:S01]  /*63a0*/  @!P0 HADD2.F32 R18, -RZ, R31.H1_H1 ;  /* 0x3000001fff128230 */ /* 0x000fe20000004100 */
[----:B------:R-:W-:Y:S01]  /*63b0*/  @!P0 FMUL.FTZ R8, R8, R7 ;  /* 0x0000000708088220 */ /* 0x000fe20000410000 */
[----:B------:R-:W-:Y:S01]  /*63c0*/  @!P0 HADD2.F32 R7, -RZ, R9.H1_H1 ;  /* 0x30000009ff078230 */ /* 0x000fe20000004100 */
[----:B------:R-:W-:Y:S02]  /*63d0*/  @!P0 FMUL.FTZ R9, R22, R19 ;  /* 0x0000001316098220 */ /* 0x000fe40000410000 */
[----:B------:R-:W-:Y:S02]  /*63e0*/  @!P0 IMAD.MOV.U32 R45, RZ, RZ, R4 ;  /* 0x000000ffff2d8224 */ /* 0x000fe400078e0004 */
        /* <DEDUP_REMOVED lines=26> */
.L_x_1729:
[----:B------:R-:W-:Y:S05]  /*6590*/  BSYNC B0 ;  /* 0x0000000000007941 */ /* 0x000fea0003800000 */
.L_x_1728:
[----:B------:R-:W-:Y:S11]  /*65a0*/  ISETP.GE.AND P0, PT, R29, c[0x0][0x1d4], PT ;  /* 0x000075001d007a0c */ /* 0x000ff60003f06270 */
[----:B------:R-:W-:Y:S02]  /*65b0*/  @!UPT UIADD3 URZ, URZ, URZ, URZ ;  /* 0x0000003f3f3ff290 */ /* 0x000fe4000fffe03f */
[----:B------:R-:W-:-:S05]  /*65c0*/  @P0 BRA `(.L_x_1713) ;  /* 0x00000b2000000947 */ /* 0x000fca0003800000 */
[----:B------:R-:W-:Y:S02]  /*65d0*/  LOP3.LUT P1, RZ, R196, 0x4, RZ, 0xc0, !PT ;  /* 0x00000004c4ff7812 */ /* 0x000fe4000782c0ff */
[C---:B----4-:R-:W-:Y:S02]  /*65e0*/  LEA R48, P0, R79.reuse, R64, 0x1 ;  /* 0x000000404f307211 */ /* 0x050fe400078008ff */
[----:B-1----:R-:W-:Y:S02]  /*65f0*/  SEL R2, R130, R127, !P1 ;  /* 0x0000007f82027207 */ /* 0x002fe40004800000 */
[----:B---3--:R-:W-:Y:S02]  /*6600*/  LEA.HI.X R49, R79, R65, R106, 0x1, P0 ;  /* 0x000000414f317211 */ /* 0x008fe400000f0c6a */
[----:B------:R-:W-:Y:S02]  /*6610*/  SHF.R.S32.HI R3, RZ, 0x1f, R2 ;  /* 0x0000001fff037819 */ /* 0x000fe40000011402 */
[----:B------:R-:W-:Y:S02]  /*6620*/  ISETP.GE.AND P0, PT, R29, c[0x0][0x27c], PT ;  /* 0x00009f001d007a0c */ /* 0x000fe40003f06270 */
[----:B------:R-:W-:Y:S04]  /*6630*/  LEA.HI R2, R3, R2, RZ, 0x4 ;  /* 0x0000000203027211 */ /* 0x000fe800078f20ff */
[----:B------:R-:W-:Y:S04]  /*6640*/  LEA.HI.SX32 R2, R2, R114, 0x1c ;  /* 0x0000007202027211 */ /* 0x000fe800078fe2ff */
[----:B------:R-:W-:Y:S02]  /*6650*/  SHF.R.S32.HI R3, RZ, 0x1f, R2 ;  /* 0x0000001fff037819 */ /* 0x000fe40000011402 */
[----:B------:R-:W-:Y:S01]  /*6660*/  SHF.L.U32 R38, R2, 0x3, RZ ;  /* 0x0000000302267819 */ /* 0x000fe200000006ff */
[--C-:B------:R-:W-:Y:S01]  /*6670*/  @!P0 HADD2.F32 R9, -RZ, R62.reuse.H0_H0 ;  /* 0x2000003eff098230 */ /* 0x100fe20000004100 */
[----:B------:R-:W-:Y:S01]  /*6680*/  LEA.HI R2, R3, R2, RZ, 0x3 ;  /* 0x0000000203027211 */ /* 0x000fe200078f18ff */
[----:B------:R-:W-:Y:S01]  /*6690*/  @!P0 HADD2.F32 R20, -RZ, R62.H1_H1 ;  /* 0x3000003eff148230 */ /* 0x000fe20000004100 */
[----:B------:R-:W-:Y:S02]  /*66a0*/  LOP3.LUT R3, R208, 0x38, R38, 0xf8, !PT ;  /* 0x00000038d0037812 */ /* 0x000fe400078ef826 */
[----:B------:R-:W-:Y:S01]  /*66b0*/  @!P0 SHF.R.U64 R15, R56, 0x10, R57 ;  /* 0x00000010380f8819 */ /* 0x000fe20000001239 */
[----:B------:R-:W-:Y:S01]  /*66c0*/  IMAD.SHL.U32 R2, R2, 0x200, RZ ;  /* 0x0000020002027824 */ /* 0x000fe200078e00ff */
[----:B------:R-:W-:Y:S02]  /*66d0*/  LOP3.LUT R3, R3, R147, RZ, 0x3c, !PT ;  /* 0x0000009303037212 */ /* 0x000fe400078e3cff */
[--C-:B------:R-:W-:Y:S02]  /*66e0*/  @!P0 SHF.R.U64 R6, R24, 0x10, R25.reuse ;  /* 0x0000001018068819 */ /* 0x100fe40000001219 */
[----:B------:R-:W-:Y:S02]  /*66f0*/  LOP3.LUT R2, R2, 0x7ffff000, RZ, 0xc0, !PT ;  /* 0x7ffff00002027812 */ /* 0x000fe400078ec0ff */
[----:B------:R-:W-:Y:S02]  /*6700*/  @!P0 SHF.R.U32.HI R8, RZ, 0x10, R25 ;  /* 0x00000010ff088819 */ /* 0x000fe40000011619 */
[----:B------:R-:W-:Y:S02]  /*6710*/  IADD3 R2, R3, R2, R148 ;  /* 0x0000000203027210 */ /* 0x000fe40007ffe094 */
[----:B------:R-:W-:Y:S02]  /*6720*/  IADD3 R3, R123, R66, RZ ;  /* 0x000000427b037210 */ /* 0x000fe40007ffe0ff */
[----:B------:R-:W-:Y:S01]  /*6730*/  @!P0 SHF.R.U32.HI R22, RZ, 0x10, R57 ;  /* 0x00000010ff168819 */ /* 0x000fe20000011639 */
[----:B------:R-:W-:Y:S01]  /*6740*/  IMAD.IADD R2, R66, 0x1, R2 ;  /* 0x0000000142027824 */ /* 0x000fe200078e0202 */
[----:B------:R-:W-:Y:S02]  /*6750*/  SHF.L.U32 R3, R3, 0x1, RZ ;  /* 0x0000000103037819 */ /* 0x000fe400000006ff */
[--C-:B------:R-:W-:Y:S01]  /*6760*/  @!P0 SHF.R.U64 R14, R26, 0x10, R27.reuse ;  /* 0x000000101a0e8819 */ /* 0x100fe2000000121b */
[----:B------:R-:W-:Y:S01]  /*6770*/  IMAD.SHL.U32 R2, R2, 0x2, RZ ;  /* 0x0000000202027824 */ /* 0x000fe200078e00ff */
[----:B------:R-:W-:Y:S01]  /*6780*/  @!P0 HADD2.F32 R22, -RZ, R22.H0_H0 ;  /* 0x20000016ff168230 */ /* 0x000fe20000004100 */
[----:B------:R1:W-:Y:S01]  /*6790*/  LDS.128 R16, [R3+0xc100] ;  /* 0x00c1000003107984 */ /* 0x0003e20000000c00 */
[----:B------:R-:W-:Y:S01]  /*67a0*/  @!P0 SHF.R.U32.HI R13, RZ, 0x10, R27 ;  /* 0x00000010ff0d8819 */ /* 0x000fe2000001161b */
[--C-:B------:R-:W-:Y:S01]  /*67b0*/  @!P0 HADD2.F32 R27, -RZ, R63.reuse.H0_H0 ;  /* 0x2000003fff1b8230 */ /* 0x100fe20000004100 */
[--C-:B------:R-:W-:Y:S02]  /*67c0*/  @!P0 SHF.R.U32.HI R24, RZ, 0x10, R59.reuse ;  /* 0x00000010ff188819 */ /* 0x100fe4000001163b */
[----:B------:R-:W-:Y:S03]  /*67d0*/  @!P0 SHF.R.U64 R37, R58, 0x10, R59 ;  /* 0x000000103a258819 */ /* 0x000fe6000000123b */
[----:B------:R-:W2:Y:S01]  /*67e0*/  LDS.128 R44, [R2+0xc100] ;  /* 0x00c10000022c7984 */ /* 0x000ea20000000c00 */
[----:B------:R-:W-:Y:S02]  /*67f0*/  @!P0 HADD2.F32 R32, -RZ, R24.H0_H0 ;  /* 0x20000018ff208230 */ /* 0x000fe40000004100 */
[----:B------:R-:W-:Y:S02]  /*6800*/  @!P0 HADD2.F32 R24, -RZ, R63.H1_H1 ;  /* 0x3000003fff188230 */ /* 0x000fe40000004100 */
[----:B-1----:R-:W-:Y:S01]  /*6810*/  @!P0 HADD2.F32 R3, -RZ, R33.H0_H0 ;  /* 0x20000021ff038230 */ /* 0x002fe20000004100 */
[----:B--2---:R-:W-:Y:S01]  /*6820*/  @!P0 IMAD.MOV.U32 R12, RZ, RZ, R44 ;  /* 0x000000ffff0c8224 */ /* 0x004fe200078e002c */
[----:B------:R-:W-:Y:S02]  /*6830*/  @!P0 MOV R5, R16 ;  /* 0x0000001000058202 */ /* 0x000fe40000000f00 */
[----:B------:R-:W-:Y:S02]  /*6840*/  @!P0 MOV R21, R45 ;  /* 0x0000002d00158202 */ /* 0x000fe40000000f00 */
[--C-:B------:R-:W-:Y:S02]  /*6850*/  @!P0 HADD2.F32 R7, -RZ, R12.reuse.H0_H0 ;  /* 0x2000000cff078230 */ /* 0x100fe40000004100 */
[--C-:B------:R-:W-:Y:S02]  /*6860*/  @!P0 HADD2.F32 R4, -RZ, R5.reuse.H0_H0 ;  /* 0x20000005ff048230 */ /* 0x100fe40000004100 */
[----:B------:R-:W-:Y:S03]  /*6870*/  @!P0 HADD2.F32 R5, -RZ, R5.H1_H1 ;  /* 0x30000005ff058230 */ /* 0x000fe60000004100 */
[CC--:B------:R-:W-:Y:S02]  /*6880*/  @!P0 FMUL.FTZ R2, R4.reuse, R3.reuse ;  /* 0x0000000304028220 */ /* 0x0c0fe40000410000 */
[C---:B------:R-:W-:Y:S02]  /*6890*/  @!P0 FMUL.FTZ R3, R7.reuse, R3 ;  /* 0x0000000307038220 */ /* 0x040fe40000410000 */
[-C--:B------:R-:W-:Y:S02]  /*68a0*/  @!P0 FFMA.FTZ R2, R7, R9.reuse, R2 ;  /* 0x0000000907028223 */ /* 0x080fe40000010002 */
[----:B------:R-:W-:Y:S02]  /*68b0*/  @!P0 IMAD.MOV.U32 R7, RZ, RZ, R17 ;  /* 0x000000ffff078224 */ /* 0x000fe400078e0011 */
[----:B------:R-:W-:Y:S01]  /*68c0*/  @!P0 FFMA.FTZ R51, R4, R9, -R3 ;  /* 0x0000000904338223 */ /* 0x000fe20000010803 */
[----:B------:R-:W-:Y:S02]  /*68d0*/  @!P0 HADD2.F32 R4, -RZ, R33.H1_H1 ;  /* 0x30000021ff048230 */ /* 0x000fe40000004100 */
[----:B------:R-:W-:Y:S02]  /*68e0*/  @!P0 HADD2.F32 R9, -RZ, R12.H1_H1 ;  /* 0x3000000cff098230 */ /* 0x000fe40000004100 */
[----:B------:R-:W-:Y:S02]  /*68f0*/  @!P0 HADD2.F32 R12, -RZ, R15.H0_H0 ;  /* 0x2000000fff0c8230 */ /* 0x000fe40000004100 */
[----:B------:R-:W-:Y:S02]  /*6900*/  @!P0 HADD2.F32 R15, -RZ, R21.H0_H0 ;  /* 0x20000015ff0f8230 */ /* 0x000fe40000004100 */
[----:B------:R-:W-:Y:S02]  /*6910*/  @!P0 HADD2.F32 R3, -RZ, R6.H0_H0 ;  /* 0x20000006ff038230 */ /* 0x000fe40000004100 */
[--C-:B------:R-:W-:Y:S01]  /*6920*/  @!P0 HADD2.F32 R6, -RZ, R7.reuse.H0_H0 ;  /* 0x20000007ff068230 */ /* 0x100fe20000004100 */
[----:B------:R-:W-:Y:S01]  /*6930*/  @!P0 FMUL.FTZ R23, R15, R4 ;  /* 0x000000040f178220 */ /* 0x000fe20000410000 */
[----:B------:R-:W-:Y:S01]  /*6940*/  @!P0 HADD2.F32 R7, -RZ, R7.H1_H1 ;  /* 0x30000007ff078230 */ /* 0x000fe20000004100 */
[-C--:B------:R-:W-:Y:S01]  /*6950*/  @!P0 FMUL.FTZ R25, R9, R3.reuse ;  /* 0x0000000309198220 */ /* 0x080fe20000410000 */
[----:B------:R-:W-:Y:S01]  /*6960*/  @!P0 HADD2.F32 R21, -RZ, R21.H1_H1 ;  /* 0x30000015ff158230 */ /* 0x000fe20000004100 */
[C---:B------:R-:W-:Y:S02]  /*6970*/  @!P0 FMUL.FTZ R3, R5.reuse, R3 ;  /* 0x0000000305038220 */ /* 0x040fe40000410000 */
[C---:B------:R-:W-:Y:S01]  /*6980*/  @!P0 FFMA.FTZ R43, R6.reuse, R20, -R23 ;  /* 0x00000014062b8223 */ /* 0x040fe20000010817 */
[----:B------:R-:W-:Y:S01]  /*6990*/  @!P0 MOV R23, R47 ;  /* 0x0000002f00178202 */ /* 0x000fe20000000f00 */
[-C--:B------:R-:W-:Y:S01]  /*69a0*/  @!P0 FFMA.FTZ R50, R5, R12.reuse, -R25 ;  /* 0x0000000c05328223 */ /* 0x080fe20000010819 */
[----:B------:R-:W-:Y:S01]  /*69b0*/  @!P0 HADD2.F32 R5, -RZ, R8.H0_H0 ;  /* 0x20000008ff058230 */ /* 0x000fe20000004100 */
[----:B------:R-:W-:Y:S02]  /*69c0*/  @!P0 FFMA.FTZ R3, R9, R12, R3 ;  /* 0x0000000c09038223 */ /* 0x000fe40000010003 */
[----:B------:R-:W-:Y:S01]  /*69d0*/  @!P0 IMAD.MOV.U32 R12, RZ, RZ, R19 ;  /* 0x000000ffff0c8224 */ /* 0x000fe200078e0013 */
[--C-:B------:R-:W-:Y:S01]  /*69e0*/  @!P0 HADD2.F32 R26, -RZ, R23.reuse.H0_H0 ;  /* 0x20000017ff1a8230 */ /* 0x100fe20000004100 */
[----:B------:R-:W-:Y:S01]  /*69f0*/  @!P0 FMUL.FTZ R4, R6, R4 ;  /* 0x0000000406048220 */ /* 0x000fe20000410000 */
[----:B------:R-:W-:Y:S01]  /*6a00*/  @!P0 HADD2.F32 R6, -RZ, R34.H0_H0 ;  /* 0x20000022ff068230 */ /* 0x000fe20000004100 */
[-C--:B------:R-:W-:Y:S01]  /*6a10*/  @!P0 FMUL.FTZ R8, R21, R5.reuse ;  /* 0x0000000515088220 */ /* 0x080fe20000410000 */
[--C-:B------:R-:W-:Y:S01]  /*6a20*/  @!P0 HADD2.F32 R9, -RZ, R12.reuse.H0_H0 ;  /* 0x2000000cff098230 */ /* 0x100fe20000004100 */
[C---:B------:R-:W-:Y:S01]  /*6a30*/  @!P0 FMUL.FTZ R5, R7.reuse, R5 ;  /* 0x0000000507058220 */ /* 0x040fe20000410000 */
[----:B------:R-:W-:Y:S01]  /*6a40*/  @!P0 HADD2.F32 R31, -RZ, R23.H1_H1 ;  /* 0x30000017ff1f8230 */ /* 0x000fe20000004100 */
[----:B------:R-:W-:Y:S02]  /*6a50*/  @!P0 FMUL.FTZ R25, R26, R6 ;  /* 0x000000061a198220 */ /* 0x000fe40000410000 */
[----:B------:R-:W-:Y:S01]  /*6a60*/  @!P0 FFMA.FTZ R42, R7, R22, -R8 ;  /* 0x00000016072a8223 */ /* 0x000fe20000010808 */
[----:B------:R-:W-:Y:S01]  /*6a70*/  @!P0 HADD2.F32 R7, -RZ, R12.H1_H1 ;  /* 0x3000000cff078230 */ /* 0x000fe20000004100 */
[C---:B------:R-:W-:Y:S01]  /*6a80*/  @!P0 FMUL.FTZ R8, R9.reuse, R6 ;  /* 0x0000000609088220 */ /* 0x040fe20000410000 */
[----:B------:R-:W-:Y:S01]  /*6a90*/  @!P0 HADD2.F32 R6, -RZ, R34.H1_H1 ;  /* 0x30000022ff068230 */ /* 0x000fe20000004100 */
[----:B------:R-:W-:Y:S01]  /*6aa0*/  @!P0 FFMA.FTZ R41, R9, R27, -R25 ;  /* 0x0000001b09298223 */ /* 0x000fe20000010819 */
[----:B------:R-:W-:Y:S01]  /*6ab0*/  @!P0 HADD2.F32 R9, -RZ, R13.H0_H0 ;  /* 0x2000000dff098230 */ /* 0x000fe20000004100 */
[----:B------:R-:W-:Y:S01]  /*6ac0*/  @!P0 IMAD.MOV.U32 R12, RZ, RZ, R18 ;  /* 0x000000ffff0c8224 */ /* 0x000fe200078e0012 */
[----:B------:R-:W-:Y:S01]  /*6ad0*/  @!P0 MOV R25, R46 ;  /* 0x0000002e00198202 */ /* 0x000fe20000000f00 */
[----:B------:R-:W-:Y:S01]  /*6ae0*/  @!P0 FFMA.FTZ R4, R15, R20, R4 ;  /* 0x000000140f048223 */ /* 0x000fe20000010004 */
[----:B------:R-:W-:Y:S01]  /*6af0*/  @!P0 F2FP.PACK_AB R20, R50, R51 ;  /* 0x000000333214823e */ /* 0x000fe200000000ff */
[-C--:B------:R-:W-:Y:S02]  /*6b00*/  @!P0 FMUL.FTZ R13, R31, R9.reuse ;  /* 0x000000091f0d8220 */ /* 0x080fe40000410000 */
[C---:B------:R-:W-:Y:S01]  /*6b10*/  @!P0 FMUL.FTZ R9, R7.reuse, R9 ;  /* 0x0000000907098220 */ /* 0x040fe20000410000 */
[--C-:B------:R-:W-:Y:S01]  /*6b20*/  @!P0 HADD2.F32 R23, -RZ, R25.reuse.H0_H0 ;  /* 0x20000019ff178230 */ /* 0x100fe20000004100 */
[----:B------:R-:W-:Y:S01]  /*6b30*/  @!P0 FFMA.FTZ R34, R7, R32, -R13 ;  /* 0x0000002007228223 */ /* 0x000fe2000001080d */
[----:B------:R-:W-:Y:S01]  /*6b40*/  @!P0 HADD2.F32 R7, -RZ, R12.H0_H0 ;  /* 0x2000000cff078230 */ /* 0x000fe20000004100 */
[----:B------:R-:W-:Y:S01]  /*6b50*/  @!P0 FFMA.FTZ R5, R21, R22, R5 ;  /* 0x0000001615058223 */ /* 0x000fe20000010005 */
[----:B------:R-:W-:Y:S01]  /*6b60*/  @!P0 MOV R16, R20 ;  /* 0x0000001400108202 */ /* 0x000fe20000000f00 */
[-C--:B------:R-:W-:Y:S01]  /*6b70*/  @!P0 FMUL.FTZ R33, R23, R6.reuse ;  /* 0x0000000617218220 */ /* 0x080fe20000410000 */
[----:B------:R-:W-:Y:S01]  /*6b80*/  @!P0 F2FP.PACK_AB R15, R34, R41 ;  /* 0x00000029220f823e */ /* 0x000fe200000000ff */
[----:B------:R-:W-:Y:S01]  /*6b90*/  @!P0 FMUL.FTZ R6, R7, R6 ;  /* 0x0000000607068220 */ /* 0x000fe20000410000 */
[----:B------:R-:W-:Y:S01]  /*6ba0*/  @!P0 F2FP.PACK_AB R4, R5, R4 ;  /* 0x000000040504823e */ /* 0x000fe200000000ff */
[-C--:B------:R-:W-:Y:S01]  /*6bb0*/  @!P0 FFMA.FTZ R39, R7, R24.reuse, -R33 ;  /* 0x0000001807278223 */ /* 0x080fe20000010821 */
[----:B------:R-:W-:Y:S01]  /*6bc0*/  @!P0 HADD2.F32 R13, -RZ, R14.H0_H0 ;  /* 0x2000000eff0d8230 */ /* 0x000fe20000004100 */
[----:B------:R-:W-:Y:S01]  /*6bd0*/  @!P0 FFMA.FTZ R6, R23, R24, R6 ;  /* 0x0000001817068223 */ /* 0x000fe20000010006 */
[----:B------:R-:W-:Y:S01]  /*6be0*/  @!P0 HADD2.F32 R14, -RZ, R25.H1_H1 ;  /* 0x30000019ff0e8230 */ /* 0x000fe20000004100 */
[----:B------:R-:W-:Y:S01]  /*6bf0*/  @!P0 IMAD.MOV.U32 R19, RZ, RZ, R15 ;  /* 0x000000ffff138224 */ /* 0x000fe200078e000f */
[----:B------:R-:W-:Y:S01]  /*6c00*/  @!P0 HADD2.F32 R12, -RZ, R12.H1_H1 ;  /* 0x3000000cff0c8230 */ /* 0x000fe20000004100 */
[----:B------:R-:W-:Y:S01]  /*6c10*/  @!P0 IMAD.MOV.U32 R45, RZ, RZ, R4 ;  /* 0x000000ffff2d8224 */ /* 0x000fe200078e0004 */
[----:B------:R-:W-:Y:S01]  /*6c20*/  @!P0 HADD2.F32 R25, -RZ, R37.H0_H0 ;  /* 0x20000025ff198230 */ /* 0x000fe20000004100 */
[-C--:B------:R-:W-:Y:S02]  /*6c30*/  @!P0 FMUL.FTZ R33, R14, R13.reuse ;  /* 0x0000000d0e218220 */ /* 0x080fe40000410000 */
[C---:B------:R-:W-:Y:S02]  /*6c40*/  @!P0 FMUL.FTZ R7, R12.reuse, R13 ;  /* 0x0000000d0c078220 */ /* 0x040fe40000410000 */
[----:B------:R-:W-:Y:S01]  /*6c50*/  @!P0 FFMA.FTZ R13, R12, R25, -R33 ;  /* 0x000000190c0d8223 */ /* 0x000fe20000010821 */
[----:B------:R-:W-:Y:S01]  /*6c60*/  @!P0 F2FP.PACK_AB R33, R42, R43 ;  /* 0x0000002b2a21823e */ /* 0x000fe200000000ff */
[----:B------:R-:W-:Y:S01]  /*6c70*/  @!P0 FFMA.FTZ R7, R14, R25, R7 ;  /* 0x000000190e078223 */ /* 0x000fe20000010007 */
[----:B------:R-:W-:Y:S01]  /*6c80*/  @!P0 F2FP.PACK_AB R12, R3, R2 ;  /* 0x00000002030c823e */ /* 0x000fe200000000ff */
[----:B------:R-:W-:Y:S01]  /*6c90*/  @!P0 FFMA.FTZ R8, R26, R27, R8 ;  /* 0x0000001b1a088223 */ /* 0x000fe20000010008 */
[----:B------:R-:W-:Y:S01]  /*6ca0*/  @!P0 F2FP.PACK_AB R13, R13, R39 ;  /* 0x000000270d0d823e */ /* 0x000fe200000000ff */
[----:B------:R-:W-:Y:S01]  /*6cb0*/  @!P0 IMAD.MOV.U32 R17, RZ, RZ, R33 ;  /* 0x000000ffff118224 */ /* 0x000fe200078e0021 */
[----:B------:R-:W-:Y:S01]  /*6cc0*/  @!P0 F2FP.PACK_AB R3, R7, R6 ;  /* 0x000000060703823e */ /* 0x000fe200000000ff */
[----:B------:R-:W-:Y:S01]  /*6cd0*/  @!P0 FFMA.FTZ R9, R31, R32, R9 ;  /* 0x000000201f098223 */ /* 0x000fe20000010009 */
[----:B------:R-:W-:Y:S02]  /*6ce0*/  @!P0 MOV R18, R13 ;  /* 0x0000000d00128202 */ /* 0x000fe40000000f00 */
[----:B------:R-:W-:Y:S02]  /*6cf0*/  @!P0 MOV R44, R12 ;  /* 0x0000000c002c8202 */ /* 0x000fe40000000f00 */
[----:B------:R-:W-:Y:S01]  /*6d00*/  @!P0 F2FP.PACK_AB R2, R9, R8 ;  /* 0x000000080902823e */ /* 0x000fe200000000ff */
[----:B------:R1:W-:Y:S01]  /*6d10*/  ST.E.128 [R48.64], R16 ;  /* 0x0000001030007985 */ /* 0x0003e2000c101d08 */
[----:B------:R-:W-:Y:S02]  /*6d20*/  @!P0 MOV R46, R3 ;  /* 0x00000003002e8202 */ /* 0x000fe40000000f00 */
[----:B------:R-:W-:Y:S02]  /*6d30*/  @!P0 MOV R47, R2 ;  /* 0x00000002002f8202 */ /* 0x000fe40000000f00 */
[----:B------:R-:W-:Y:S11]  /*6d40*/  ISETP.GE.AND P0, PT, R38, c[0x0][0x1d4], PT ;  /* 0x0000750026007a0c */ /* 0x000ff60003f06270 */
[----:B------:R-:W-:Y:S02]  /*6d50*/  @!UPT UIADD3 URZ, URZ, URZ, URZ ;  /* 0x0000003f3f3ff290 */ /* 0x000fe4000fffe03f */
[----:B------:R-:W-:-:S05]  /*6d60*/  @P0 BRA `(.L_x_1713) ;  /* 0x0000038000000947 */ /* 0x000fca0003800000 */
[C---:B------:R-:W-:Y:S04]  /*6d70*/  LEA R2, P0, R38.reuse, R64, 0x1 ;  /* 0x0000004026027211 */ /* 0x040fe800078008ff */
[----:B------:R-:W-:Y:S05]  /*6d80*/  LEA.HI.X.SX32 R3, R38, R65, 0x1, P0 ;  /* 0x0000004126037211 */ /* 0x000fea00000f0eff */
[----:B------:R2:W-:Y:S01]  /*6d90*/  ST.E.128 [R2.64], R44 ;  /* 0x0000002c02007985 */ /* 0x0005e2000c101d08 */
[----:B------:R-:W-:-:S05]  /*6da0*/  BRA `(.L_x_1713) ;  /* 0x0000034000007947 */ /* 0x000fca0003800000 */
.L_x_1709:
[----:B------:R-:W-:Y:S01]  /*6db0*/  IMAD.WIDE.U32 R2, R74, c[0x0][0x1e0], RZ ;  /* 0x000078004a027a25 */ /* 0x000fe200078e00ff */
[----:B------:R-:W-:Y:S02]  /*6dc0*/  SHF.R.S32.HI R76, RZ, 0x1f, R74 ;  /* 0x0000001fff4c7819 */ /* 0x000fe4000001144a */
[----:B-----5:R-:W-:Y:S03]  /*6dd0*/  SHF.R.S32.HI R77, RZ, 0x1f, R71 ;  /* 0x0000001fff4d7819 */ /* 0x020fe60000011447 */
[----:B------:R-:W-:Y:S04]  /*6de0*/  IMAD R4, R76, c[0x0][0x1e0], RZ ;  /* 0x000078004c047a24 */ /* 0x000fe800078e02ff */
[----:B------:R-:W-:Y:S04]  /*6df0*/  IMAD R4, R74, c[0x0][0x1e4], R4 ;  /* 0x000079004a047a24 */ /* 0x000fe800078e0204 */
[----:B------:R-:W-:Y:S02]  /*6e00*/  IMAD.IADD R3, R3, 0x1, R4 ;  /* 0x0000000103037824 */ /* 0x000fe400078e0204 */
[----:B------:R-:W-:Y:S02]  /*6e10*/  IMAD R4, R77, c[0x0][0x1f0], RZ ;  /* 0x00007c004d047a24 */ /* 0x000fe400078e02ff */
[C---:B------:R-:W-:Y:S04]  /*6e20*/  IMAD.WIDE.U32 R2, R71.reuse, c[0x0][0x1f0], R2 ;  /* 0x00007c0047027a25 */ /* 0x040fe800078e0002 */
[----:B------:R-:W-:Y:S01]  /*6e30*/  IMAD R4, R71, c[0x0][0x1f4], R4 ;  /* 0x00007d0047047a24 */ /* 0x000fe200078e0204 */
[----:B------:R-:W-:Y:S04]  /*6e40*/  IADD3 R2, P0, R80, R2, RZ ;  /* 0x0000000250027210 */ /* 0x000fe80007f1e0ff */
[----:B------:R-:W-:Y:S02]  /*6e50*/  IADD3.X R4, R84, R3, R4, P0, !PT ;  /* 0x0000000354047210 */ /* 0x000fe400007fe404 */
[C---:B------:R-:W-:Y:S04]  /*6e60*/  LEA R3, P0, R2.reuse, c[0x0][0x1c8], 0x1 ;  /* 0x0000720002037a11 */ /* 0x040fe800078008ff */
[----:B------:R-:W-:Y:S02]  /*6e70*/  LEA.HI.X R4, R2, c[0x0][0x1cc], R4, 0x1, P0 ;  /* 0x0000730002047a11 */ /* 0x000fe400000f0c04 */
[----:B------:R-:W2:Y:S08]  /*6e80*/  SHFL.IDX PT, R2, R3, RZ, 0x1c1f ;  /* 0x001c1fff03027589 */ /* 0x000eb000000e0000 */
[----:B------:R3:W4:Y:S02]  /*6e90*/  SHFL.IDX PT, R3, R4, RZ, 0x1c1f ;  /* 0x001c1fff04037589 */ /* 0x00072400000e0000 */
[----:B---3--:R-:W-:Y:S05]  /*6ea0*/  IMAD.IADD R4, R78, 0x1, -R8 ;  /* 0x000000014e047824 */ /* 0x008fea00078e0a08 */
[----:B------:R-:W-:Y:S04]  /*6eb0*/  IMNMX R75, R4, 0x40, PT ;  /* 0x00000040044b7817 */ /* 0x000fe80003800200 */
[----:B------:R-:W-:Y:S11]  /*6ec0*/  ISETP.GT.AND P0, PT, R75, R206, PT ;  /* 0x000000ce4b00720c */ /* 0x000ff60003f04270 */
[----:B------:R-:W-:Y:S02]  /*6ed0*/  @!UPT UIADD3 URZ, URZ, URZ, URZ ;  /* 0x0000003f3f3ff290 */ /* 0x000fe4000fffe03f */
[----:B------:R-:W-:-:S05]  /*6ee0*/  @!P0 BRA `(.L_x_1713) ;  /* 0x0000020000008947 */ /* 0x000fca0003800000 */
[----:B--2-4-:R-:W-:Y:S02]  /*6ef0*/  ISETP.GE.AND P1, PT, R104, c[0x0][0x1d4], PT ;  /* 0x0000750068007a0c */ /* 0x014fe40003f26270 */
[----:B------:R-:W-:Y:S02]  /*6f00*/  ISETP.GE.AND P3, PT, R200, c[0x0][0x1d4], PT ;  /* 0x00007500c8007a0c */ /* 0x000fe40003f66270 */
[C---:B------:R-:W-:Y:S09]  /*6f10*/  ISETP.GE.AND P2, PT, R199.reuse, c[0x0][0x1d4], PT ;  /* 0x00007500c7007a0c */ /* 0x040ff20003f46270 */
[----:B------:R-:W2:Y:S01]  /*6f20*/  @!P1 LDS.128 R12, [R72+0xc000] ;  /* 0x00c00000480c9984 */ /* 0x000ea20000000c00 */
[CC--:B------:R-:W-:Y:S04]  /*6f30*/  @!P1 LEA R4, P0, R104.reuse, R2.reuse, 0x1 ;  /* 0x0000000268049211 */ /* 0x0c0fe800078008ff */
[-C--:B------:R-:W-:Y:S02]  /*6f40*/  @!P1 LEA.HI.X R5, R104, R3.reuse, R105, 0x1, P0 ;  /* 0x0000000368059211 */ /* 0x080fe400000f0c69 */
[CC--:B------:R-:W-:Y:S04]  /*6f50*/  @!P3 LEA R8, P0, R200.reuse, R2.reuse, 0x1 ;  /* 0x00000002c808b211 */ /* 0x0c0fe800078008ff */
[-C--:B------:R-:W-:Y:S02]  /*6f60*/  @!P3 LEA.HI.X R9, R200, R3.reuse, R215, 0x1, P0 ;  /* 0x00000003c809b211 */ /* 0x080fe400000f0cd7 */
[CC--:B-1----:R-:W-:Y:S04]  /*6f70*/  @!P2 LEA R6, P0, R199.reuse, R2.reuse, 0x1 ;  /* 0x00000002c706a211 */ /* 0x0c2fe800078008ff */
[-C--:B------:R-:W-:Y:S02]  /*6f80*/  @!P2 LEA.HI.X R7, R199, R3.reuse, R214, 0x1, P0 ;  /* 0x00000003c707a211 */ /* 0x080fe400000f0cd6 */
[----:B------:R-:W-:Y:S01]  /*6f90*/  ISETP.GE.AND P0, PT, R30, c[0x0][0x1d4], PT ;  /* 0x000075001e007a0c */ /* 0x000fe20003f06270 */
[----:B--2---:R1:W-:Y:S11]  /*6fa0*/  @!P1 ST.E.128 [R4.64], R12 ;  /* 0x0000000c04009985 */ /* 0x0043f6000c101d08 */
[----:B------:R-:W-:Y:S01]  /*6fb0*/  @!UPT UIADD3 URZ, URZ, URZ, URZ ;  /* 0x0000003f3f3ff290 */ /* 0x000fe2000fffe03f */
[----:B------:R-:W2:Y:S01]  /*6fc0*/  @!P0 LDS.128 R12, [R73+0xc000] ;  /* 0x00c00000490c8984 */ /* 0x000ea20000000c00 */
[----:B-1----:R-:W-:Y:S04]  /*6fd0*/  @!P0 IMAD.SHL.U32 R4, R210, 0x8, RZ ;  /* 0x00000008d2048824 */ /* 0x002fe800078e00ff */
[--C-:B------:R-:W-:Y:S05]  /*6fe0*/  @!P0 IMAD.WIDE R4, R4, 0x2, R2.reuse ;  /* 0x0000000204048825 */ /* 0x100fea00078e0202 */
[----:B--2---:R1:W-:Y:S01]  /*6ff0*/  @!P0 ST.E.128 [R4.64], R12 ;  /* 0x0000000c04008985 */ /* 0x0043e2000c101d08 */
[----:B------:R-:W-:Y:S11]  /*7000*/  ISETP.GE.AND P0, PT, R29, c[0x0][0x1d4], PT ;  /* 0x000075001d007a0c */ /* 0x000ff60003f06270 */
[----:B------:R-:W-:Y:S02]  /*7010*/  @!UPT UIADD3 URZ, URZ, URZ, URZ ;  /* 0x0000003f3f3ff290 */ /* 0x000fe4000fffe03f */
[----:B------:R-:W2:Y:S01]  /*7020*/  @!P0 LDS.128 R16, [R72+0xe000] ;  /* 0x00e0000048108984 */ /* 0x000ea20000000c00 */
[----:B-1----:R-:W-:Y:S04]  /*7030*/  @!P0 IMAD.SHL.U32 R4, R209, 0x8, RZ ;  /* 0x00000008d1048824 */ /* 0x002fe800078e00ff */
[----:B------:R-:W-:Y:S05]  /*7040*/  @!P0 IMAD.WIDE R4, R4, 0x2, R2 ;  /* 0x0000000204048825 */ /* 0x000fea00078e0202 */
        /* <DEDUP_REMOVED lines=10> */
.L_x_1713:
[----:B--2-4-:R-:W-:Y:S05]  /*70f0*/  BSYNC B1 ;  /* 0x0000000000017941 */ /* 0x014fea0003800000 */
.L_x_1708:
[----:B------:R-:W-:Y:S01]  /*7100*/  ISETP.GT.AND P0, PT, R28, R35, PT ;  /* 0x000000231c00720c */ /* 0x000fe20003f04270 */
[----:B-1----:R-:W-:Y:S01]  /*7110*/  IMAD R8, R77, c[0x0][0x218], RZ ;  /* 0x000086004d087a24 */ /* 0x002fe200078e02ff */
[C---:B------:R-:W-:Y:S01]  /*7120*/  ISETP.GE.AND P1, PT, R40.reuse, 0x1, PT ;  /* 0x000000012800780c */ /* 0x040fe20003f26270 */
[----:B------:R-:W-:Y:S01]  /*7130*/  BSSY B0, `(.L_x_1730) ;  /* 0x000004a000007945 */ /* 0x000fe20003800000 */
[C---:B------:R-:W-:Y:S01]  /*7140*/  IADD3 R3, R40.reuse, 0x1, RZ ;  /* 0x0000000128037810 */ /* 0x040fe20007ffe0ff */
[----:B------:R-:W-:Y:S08]  /*7150*/  IMAD R8, R71, c[0x0][0x21c], R8 ;  /* 0x0000870047087a24 */ /* 0x000ff000078e0208 */
[----:B------:R-:W-:Y:S01]  /*7160*/  @P0 IMAD R2, R40, 0x6000, R10 ;  /* 0x0000600028020824 */ /* 0x000fe200078e020a */
[----:B------:R-:W-:Y:S01]  /*7170*/  SEL R40, R3, RZ, !P1 ;  /* 0x000000ff03287207 */ /* 0x000fe20004800000 */
[----:B-----5:R-:W-:Y:S01]  /*7180*/  @P0 IMAD.MOV.U32 R6, RZ, RZ, R88 ;  /* 0x000000ffff060224 */ /* 0x020fe200078e0058 */
[----:B------:R-:W-:Y:S01]  /*7190*/  @P0 IADD3 R3, R28, -0x1, RZ ;  /* 0xffffffff1c030810 */ /* 0x000fe20007ffe0ff */
[----:B------:R-:W-:Y:S03]  /*71a0*/  @P0 IMAD.MOV.U32 R7, RZ, RZ, R85 ;  /* 0x000000ffff070224 */ /* 0x000fe600078e0055 */
[----:B------:R-:W-:Y:S01]  /*71b0*/  @P0 SHF.R.S32.HI R5, RZ, 0x1f, R3 ;  /* 0x0000001fff050819 */ /* 0x000fe20000011403 */
[----:B------:R-:W-:Y:S02]  /*71c0*/  @P0 IMAD R4, R135, R3, RZ ;  /* 0x0000000387040224 */ /* 0x000fe400078e02ff */
[-C--:B------:R-:W-:Y:S04]  /*71d0*/  @P0 IMAD.WIDE.U32 R6, R3, R141.reuse, R6 ;  /* 0x0000008d03060225 */ /* 0x080fe800078e0006 */
[----:B------:R-:W-:Y:S01]  /*71e0*/  @P0 IMAD R3, R5, R141, R4 ;  /* 0x0000008d05030224 */ /* 0x000fe200078e0204 */
[C---:B------:R-:W-:Y:S03]  /*71f0*/  @P0 LEA R4, P1, R6.reuse, c[0x0][0x250], 0x1 ;  /* 0x0000940006040a11 */ /* 0x040fe600078208ff */
[----:B------:R-:W-:Y:S05]  /*7200*/  @P0 IMAD.IADD R3, R7, 0x1, R3 ;  /* 0x0000000107030824 */ /* 0x000fea00078e0203 */
[----:B------:R-:W-:Y:S01]  /*7210*/  @P0 LEA.HI.X R5, R6, c[0x0][0x254], R3, 0x1, P1 ;  /* 0x0000950006050a11 */ /* 0x000fe200008f0c03 */
[----:B------:R-:W-:Y:S02]  /*7220*/  IMAD R3, R76, c[0x0][0x208], RZ ;  /* 0x000082004c037a24 */ /* 0x000fe400078e02ff */
[C---:B------:R-:W-:Y:S02]  /*7230*/  IMAD.WIDE.U32 R6, R74.reuse, c[0x0][0x208], RZ ;  /* 0x000082004a067a25 */ /* 0x040fe400078e00ff */
[----:B------:R-:W-:Y:S01]  /*7240*/  @!PT LDS RZ, [RZ] ;  /* 0x00000000fffff984 */ /* 0x000fe20000000800 */
[----:B------:R-:W-:Y:S01]  /*7250*/  @!PT LDS RZ, [RZ] ;  /* 0x00000000fffff984 */ /* 0x000fe20000000800 */
[----:B------:R-:W-:Y:S01]  /*7260*/  @!PT LDS RZ, [RZ] ;  /* 0x00000000fffff984 */ /* 0x000fe20000000800 */
[----:B------:R1:W-:Y:S02]  /*7270*/  @P0 LDGSTS.E.BYPASS.LTC128B.128 [R2], [R4.64], !P6 ;  /* 0x0000000004020fae */ /* 0x0003e4000f101d48 */
[----:B------:R-:W-:Y:S02]  /*7280*/  IMAD R3, R74, c[0x0][0x20c], R3 ;  /* 0x000083004a037a24 */ /* 0x000fe400078e0203 */
[----:B------:R1:W-:Y:S02]  /*7290*/  @P0 LDGSTS.E.BYPASS.LTC128B.128 [R2+0x2000], [R4.64+0x80], !P5 ;  /* 0x0200008004020fae */ /* 0x0003e4000e901d48 */
[----:B------:R-:W-:Y:S02]  /*72a0*/  IMAD.IADD R7, R7, 0x1, R3 ;  /* 0x0000000107077824 */ /* 0x000fe400078e0203 */
[----:B------:R1:W-:Y:S02]  /*72b0*/  @P0 LDGSTS.E.BYPASS.LTC128B.128 [R2+0x4000], [R4.64+0x100], !P4 ;  /* 0x0400010004020fae */ /* 0x0003e4000e101d48 */
[----:B------:R-:W-:Y:S05]  /*72c0*/  IMAD.WIDE.U32 R6, R71, c[0x0][0x218], R6 ;  /* 0x0000860047067a25 */ /* 0x000fea00078e0006 */
[----:B------:R-:W-:Y:S04]  /*72d0*/  IADD3 R3, P1, R100, R6, RZ ;  /* 0x0000000664037210 */ /* 0x000fe80007f3e0ff */
[----:B------:R-:W-:Y:S02]  /*72e0*/  IADD3.X R8, R122, R7, R8, P1, !PT ;  /* 0x000000077a087210 */ /* 0x000fe40000ffe408 */
[C---:B------:R-:W-:Y:S04]  /*72f0*/  @P0 LEA R6, P1, R151.reuse, R4, 0x1 ;  /* 0x0000000497060211 */ /* 0x040fe800078208ff */
[----:B------:R-:W-:Y:S02]  /*7300*/  @P0 LEA.HI.X R7, R151, R5, R134, 0x1, P1 ;  /* 0x0000000597070211 */ /* 0x000fe400008f0c86 */
[C---:B------:R-:W-:Y:S03]  /*7310*/  LEA R9, P1, R3.reuse, c[0x0][0x1f8], 0x1 ;  /* 0x00007e0003097a11 */ /* 0x040fe600078208ff */
[----:B------:R2:W-:Y:S01]  /*7320*/  @P0 LDGSTS.E.BYPASS.LTC128B.128 [R2+0x1000], [R6.64], !P6 ;  /* 0x0100000006020fae */ /* 0x0005e2000f101d48 */
[----:B------:R-:W-:Y:S03]  /*7330*/  LEA.HI.X R3, R3, c[0x0][0x1fc], R8, 0x1, P1 ;  /* 0x00007f0003037a11 */ /* 0x000fe600008f0c08 */
[----:B------:R2:W-:Y:S04]  /*7340*/  @P0 LDGSTS.E.BYPASS.LTC128B.128 [R2+0x3000], [R6.64+0x80], !P5 ;  /* 0x0300008006020fae */ /* 0x0005e8000e901d48 */
[----:B------:R2:W-:Y:S01]  /*7350*/  @P0 LDGSTS.E.BYPASS.LTC128B.128 [R2+0x5000], [R6.64+0x100], !P4 ;  /* 0x0500010006020fae */ /* 0x0005e2000e101d48 */
[----:B------:R-:W-:Y:S03]  /*7360*/  ISETP.GT.AND P0, PT, R75, R206, PT ;  /* 0x000000ce4b00720c */ /* 0x000fe60003f04270 */
[----:B------:R-:W0:Y:S04]  /*7370*/  LDGDEPBAR ;  /* 0x00000000000079af */ /* 0x000e280000000000 */
[----:B-1----:R2:W1:Y:S04]  /*7380*/  SHFL.IDX PT, R4, R9, RZ, 0x1c1f ;  /* 0x001c1fff09047589 */ /* 0x00246800000e0000 */
[----:B------:R2:W4:Y:S01]  /*7390*/  SHFL.IDX PT, R5, R3, RZ, 0x1c1f ;  /* 0x001c1fff03057589 */ /* 0x00052200000e0000 */
[----:B------:R-:W-:Y:S04]  /*73a0*/  DEPBAR.LE SB0, 0x2 ;  /* 0x000080800000791a */ /* 0x000fe80000000000 */
[----:B------:R-:W-:Y:S06]  /*73b0*/  BAR.SYNC.DEFER_BLOCKING 0x0 ;  /* 0x0000000000007b1d */ /* 0x000fec0000010000 */
[----:B------:R-:W-:-:S05]  /*73c0*/  @!P0 BRA `(.L_x_1731) ;  /* 0x0000020000008947 */ /* 0x000fca0003800000 */
[----:B-12-4-:R-:W-:Y:S02]  /*73d0*/  ISETP.GE.AND P1, PT, R104, c[0x0][0x1d4], PT ;  /* 0x0000750068007a0c */ /* 0x016fe40003f26270 */
[----:B------:R-:W-:Y:S02]  /*73e0*/  ISETP.GE.AND P3, PT, R200, c[0x0][0x1d4], PT ;  /* 0x00007500c8007a0c */ /* 0x000fe40003f66270 */
[C---:B------:R-:W-:Y:S09]  /*73f0*/  ISETP.GE.AND P2, PT, R199.reuse, c[0x0][0x1d4], PT ;  /* 0x00007500c7007a0c */ /* 0x040ff20003f46270 */
[----:B------:R-:W1:Y:S01]  /*7400*/  @!P1 LDS.128 R12, [R72] ;  /* 0x00000000480c9984 */ /* 0x000e620000000c00 */
[CC--:B------:R-:W-:Y:S04]  /*7410*/  @!P1 LEA R2, P0, R104.reuse, R4.reuse, 0x1 ;  /* 0x0000000468029211 */ /* 0x0c0fe800078008ff */
[-C--:B------:R-:W-:Y:S02]  /*7420*/  @!P1 LEA.HI.X R3, R104, R5.reuse, R105, 0x1, P0 ;  /* 0x0000000568039211 */ /* 0x080fe400000f0c69 */
[CC--:B------:R-:W-:Y:S04]  /*7430*/  @!P3 LEA R8, P0, R200.reuse, R4.reuse, 0x1 ;  /* 0x00000004c808b211 */ /* 0x0c0fe800078008ff */
[-C--:B------:R-:W-:Y:S02]  /*7440*/  @!P3 LEA.HI.X R9, R200, R5.reuse, R215, 0x1, P0 ;  /* 0x00000005c809b211 */ /* 0x080fe400000f0cd7 */
[CC--:B------:R-:W-:Y:S04]  /*7450*/  @!P2 LEA R6, P0, R199.reuse, R4.reuse, 0x1 ;  /* 0x00000004c706a211 */ /* 0x0c0fe800078008ff */
[-C--:B------:R-:W-:Y:S02]  /*7460*/  @!P2 LEA.HI.X R7, R199, R5.reuse, R214, 0x1, P0 ;  /* 0x00000005c707a211 */ /* 0x080fe400000f0cd6 */
[----:B------:R-:W-:Y:S01]  /*7470*/  ISETP.GE.AND P0, PT, R30, c[0x0][0x1d4], PT ;  /* 0x000075001e007a0c */ /* 0x000fe20003f06270 */
[----:B-1----:R1:W-:Y:S11]  /*7480*/  @!P1 ST.E.128 [R2.64], R12 ;  /* 0x0000000c02009985 */ /* 0x0023f6000c101d08 */
[----:B------:R-:W-:Y:S01]  /*7490*/  @!UPT UIADD3 URZ, URZ, URZ, URZ ;  /* 0x0000003f3f3ff290 */ /* 0x000fe2000fffe03f */
[----:B------:R-:W2:Y:S01]  /*74a0*/  @!P0 LDS.128 R12, [R73] ;  /* 0x00000000490c8984 */ /* 0x000ea20000000c00 */
        /* <DEDUP_REMOVED lines=8> */
[----:B--2---:R1:W-:Y:S01]  /*7530*/  @!P0 ST.E.128 [R2.64], R16 ;  /* 0x0000001002008985 */ /* 0x0043e2000c101d08 */
[C---:B------:R-:W-:Y:S03]  /*7540*/  ISETP.GE.AND P0, PT, R198.reuse, c[0x0][0x1d4], PT ;  /* 0x00007500c6007a0c */ /* 0x040fe60003f06270 */
[----:B------:R-:W2:Y:S10]  /*7550*/  @!P3 LDS.128 R12, [R73+0x2000] ;  /* 0x00200000490cb984 */ /* 0x000eb40000000c00 */
[C---:B-1----:R-:W-:Y:S04]  /*7560*/  @!P0 LEA R2, P1, R198.reuse, R4, 0x1 ;  /* 0x00000004c6028211 */ /* 0x042fe800078208ff */
[----:B------:R-:W-:Y:S01]  /*7570*/  @!P0 LEA.HI.X R3, R198, R5, R213, 0x1, P1 ;  /* 0x00000005c6038211 */ /* 0x000fe200008f0cd5 */
[----:B--2---:R-:W-:Y:S04]  /*7580*/  @!P3 ST.E.128 [R8.64], R12 ;  /* 0x0000000c0800b985 */ /* 0x004fe8000c101d08 */
[----:B------:R-:W1:Y:S04]  /*7590*/  @!P2 LDS.128 R12, [R72+0x4000] ;  /* 0x00400000480ca984 */ /* 0x000e680000000c00 */
[----:B-1----:R-:W-:Y:S04]  /*75a0*/  @!P2 ST.E.128 [R6.64], R12 ;  /* 0x0000000c0600a985 */ /* 0x002fe8000c101d08 */
[----:B------:R-:W1:Y:S04]  /*75b0*/  @!P0 LDS.128 R4, [R73+0x4000] ;  /* 0x0040000049048984 */ /* 0x000e680000000c00 */
[----:B-1----:R1:W-:Y:S02]  /*75c0*/  @!P0 ST.E.128 [R2.64], R4 ;  /* 0x0000000402008985 */ /* 0x0023e4000c101d08 */
.L_x_1731:
[----:B-12-4-:R-:W-:Y:S05]  /*75d0*/  BSYNC B0 ;  /* 0x0000000000007941 */ /* 0x016fea0003800000 */
.L_x_1730:
[C---:B------:R-:W-:Y:S02]  /*75e0*/  ISETP.GE.AND P0, PT, R36.reuse, 0x1, PT ;  /* 0x000000012400780c */ /* 0x040fe40003f06270 */
[----:B------:R-:W-:Y:S04]  /*75f0*/  IADD3 R2, R36, 0x1, RZ ;  /* 0x0000000124027810 */ /* 0x000fe80007ffe0ff */
[----:B------:R-:W-:Y:S02]  /*7600*/  SEL R36, R2, RZ, !P0 ;  /* 0x000000ff02247207 */ /* 0x000fe40004000000 */
[----:B------:R-:W-:Y:S04]  /*7610*/  IADD3 R2, R28, -0x2, RZ ;  /* 0xfffffffe1c027810 */ /* 0x000fe80007ffe0ff */
[----:B------:R-:W-:Y:S11]  /*7620*/  ISETP.GE.AND P0, PT, R2, R35, PT ;  /* 0x000000230200720c */ /* 0x000ff60003f06270 */
[----:B------:R-:W-:Y:S02]  /*7630*/  @!UPT UIADD3 URZ, URZ, URZ, URZ ;  /* 0x0000003f3f3ff290 */ /* 0x000fe4000fffe03f */
[----:B------:R-:W-:Y:S01]  /*7640*/  @P0 SHF.R.S32.HI R6, RZ, 0x1f, R2 ;  /* 0x0000001fff060819 */ /* 0x000fe20000011402 */
[----:B------:R-:W-:Y:S02]  /*7650*/  @P0 IMAD.MOV.U32 R4, RZ, RZ, R90 ;  /* 0x000000ffff040224 */ /* 0x000fe400078e005a */
[----:B------:R-:W-:Y:S02]  /*7660*/  @P0 IMAD.MOV.U32 R5, RZ, RZ, R87 ;  /* 0x000000ffff050224 */ /* 0x000fe400078e0057 */
[----:B------:R-:W-:Y:S04]  /*7670*/  @P0 IMAD R3, R136, R2, RZ ;  /* 0x0000000288030224 */ /* 0x000fe800078e02ff */
[-C--:B------:R-:W-:Y:S02]  /*7680*/  @P0 IMAD R6, R6, R137.reuse, R3 ;  /* 0x0000008906060224 */ /* 0x080fe400078e0203 */
[----:B------:R-:W-:Y:S04]  /*7690*/  @P0 IMAD.WIDE.U32 R2, R2, R137, R4 ;  /* 0x0000008902020225 */ /* 0x000fe800078e0004 */
[----:B------:R-:W-:Y:S01]  /*76a0*/  @P0 IMAD.IADD R3, R3, 0x1, R6 ;  /* 0x0000000103030824 */ /* 0x000fe200078e0206 */
[C---:B------:R-:W-:Y:S04]  /*76b0*/  @P0 LEA R4, P1, R2.reuse, c[0x0][0x220], 0x1 ;  /* 0x0000880002040a11 */ /* 0x040fe800078208ff */
[----:B------:R-:W-:Y:S01]  /*76c0*/  @P0 LEA.HI.X R5, R2, c[0x0][0x224], R3, 0x1, P1 ;  /* 0x0000890002050a11 */ /* 0x000fe200008f0c03 */
[----:B------:R-:W-:Y:S01]  /*76d0*/  @P0 IMAD R2, R40, 0x6000, R11 ;  /* 0x0000600028020824 */ /* 0x000fe200078e020b */
[C---:B------:R-:W-:Y:S04]  /*76e0*/  @P0 LEA R6, P1, R138.reuse, R4, 0x1 ;  /* 0x000000048a060211 */ /* 0x040fe800078208ff */
[----:B------:R-:W-:Y:S01]  /*76f0*/  @!PT LDS RZ, [RZ] ;  /* 0x00000000fffff984 */ /* 0x000fe20000000800 */
[----:B------:R-:W-:Y:S01]  /*7700*/  @!PT LDS RZ, [RZ] ;  /* 0x00000000fffff984 */ /* 0x000fe20000000800 */
[----:B------:R-:W-:Y:S01]  /*7710*/  @!PT LDS RZ, [RZ] ;  /* 0x00000000fffff984 */ /* 0x000fe20000000800 */
[----:B------:R1:W-:Y:S01]  /*7720*/  @P0 LDGSTS.E.BYPASS.LTC128B.128 [R2], [R4.64], !P6 ;  /* 0x0000000004020fae */ /* 0x0003e2000f101d48 */
[----:B------:R-:W-:Y:S03]  /*7730*/  @P0 LEA.HI.X R7, R138, R5, R133, 0x1, P1 ;  /* 0x000000058a070211 */ /* 0x000fe600008f0c85 */
[----:B------:R1:W-:Y:S04]  /*7740*/  @P0 LDGSTS.E.BYPASS.LTC128B.128 [R2+0x2000], [R4.64+0x80], !P5 ;  /* 0x0200008004020fae */ /* 0x0003e8000e901d48 */
[----:B------:R1:W-:Y:S04]  /*7750*/  @P0 LDGSTS.E.BYPASS.LTC128B.128 [R2+0x4000], [R4.64+0x100], !P4 ;  /* 0x0400010004020fae */ /* 0x0003e8000e101d48 */
[----:B------:R1:W-:Y:S04]  /*7760*/  @P0 LDGSTS.E.BYPASS.LTC128B.128 [R2+0x1000], [R6.64], !P6 ;  /* 0x0100000006020fae */ /* 0x0003e8000f101d48 */
[----:B------:R1:W-:Y:S04]  /*7770*/  @P0 LDGSTS.E.BYPASS.LTC128B.128 [R2+0x3000], [R6.64+0x80], !P5 ;  /* 0x0300008006020fae */ /* 0x0003e8000e901d48 */
[----:B------:R1:W-:Y:S01]  /*7780*/  @P0 LDGSTS.E.BYPASS.LTC128B.128 [R2+0x5000], [R6.64+0x100], !P4 ;  /* 0x0500010006020fae */ /* 0x0003e2000e101d48 */
[C---:B------:R-:W-:Y:S02]  /*7790*/  ISETP.GT.AND P0, PT, R28.reuse, R35, PT ;  /* 0x000000231c00720c */ /* 0x040fe40003f04270 */
[----:B------:R-:W-:Y:S01]  /*77a0*/  IADD3 R28, R28, -0x1, RZ ;  /* 0xffffffff1c1c7810 */ /* 0x000fe20007ffe0ff */
[----:B------:R-:W0:Y:S10]  /*77b0*/  LDGDEPBAR ;  /* 0x00000000000079af */ /* 0x000e340000000000 */
[----:B------:R-:W-:-:S05]  /*77c0*/  @P0 BRA `(.L_x_1732) ;  /* 0xffffb8b000000947 */ /* 0x000fca000383ffff */
[----:B------:R-:W-:Y:S01]  /*77d0*/  WARPSYNC 0xffffffff ;  /* 0xffffffff00007948 */ /* 0x000fe20003800000 */
[----:B------:R-:W-:Y:S06]  /*77e0*/  BAR.SYNC.DEFER_BLOCKING 0x0 ;  /* 0x0000000000007b1d */ /* 0x000fec0000010000 */
.L_x_1707:
        /* <DEDUP_REMOVED lines=32> */
.L_x_1734:
[----:B------:R-:W-:Y:S05]  /*79f0*/  BSYNC B0 ;  /* 0x0000000000007941 */ /* 0x000fea0003800000 */
.L_x_1733:
        /* <DEDUP_REMOVED lines=26> */
[----:B---3--:R-:W-:Y:S01]  /*7ba0*/  CS2R R64, SRZ ;  /* 0x0000000000407805 */ /* 0x008fe2000001ff00 */
        /* <DEDUP_REMOVED lines=34> */
[----:B------:R-:W-:Y:S01]  /*7dd0*/  IMAD.MOV.U32 R4, RZ, RZ, 0x1 ;  /* 0x00000001ff047424 */ /* 0x000fe200078e00ff */
[----:B------:R-:W-:Y:S02]  /*7de0*/  SHF.R.S32.HI R0, RZ, 0x1f, R149 ;  /* 0x0000001fff007819 */ /* 0x000fe40000011495 */
[----:B------:R-:W-:Y:S02]  /*7df0*/  ISETP.NE.U32.AND P0, PT, RZ, c[0x0][0x348], PT ;  /* 0x0000d200ff007a0c */ /* 0x000fe40003f05070 */
[----:B------:R-:W-:Y:S01]  /*7e00*/  ISETP.NE.AND P1, PT, R4, c[0x0][0x2c4], PT ;  /* 0x0000b10004007a0c */ /* 0x000fe20003f25270 */
        /* <DEDUP_REMOVED lines=40> */
.L_x_1879:
[----:B------:R-:W-:Y:S05]  /*8090*/  BRA.DIV ~URZ, `(.L_x_1737) ;  /* 0x00011cd27f007947 */ /* 0x000fea000b800000 */
[----:B------:R3:W4:Y:S02]  /*80a0*/  SHFL.IDX PT, R0, R13, RZ, 0x181f ;  /* 0x00181fff0d007589 */ /* 0x00072400000e0000 */
.L_x_1880:
[----:B------:R-:W-:Y:S01]  /*80b0*/  IMAD R50, R150, c[0x0][0x2c4], RZ ;  /* 0x0000b10096327a24 */ /* 0x000fe200078e02ff */
[----:B------:R-:W-:Y:S04]  /*80c0*/  BSSY B0, `(.L_x_1738) ;  /* 0x000000f000007945 */ /* 0x000fe80003800000 */
[----:B------:R-:W-:-:S13]  /*80d0*/  ISETP.GE.AND P0, PT, R5, R50, PT ;  /* 0x000000320500720c */ /* 0x000fda0003f06270 */
[----:B------:R-:W-:Y:S05]  /*80e0*/  @P0 BRA `(.L_x_1739) ;  /* 0x000000c000000947 */ /* 0x000fea0003800000 */
[-C--:B----4-:R-:W-:Y:S02]  /*80f0*/  LEA R8, P2, R202, R0.reuse, 0x1 ;  /* 0x00000000ca087211 */ /* 0x090fe400078408ff */
[-C--:B------:R-:W-:Y:S02]  /*8100*/  LEA R6, P1, R204, R0.reuse, 0x1 ;  /* 0x00000000cc067211 */ /* 0x080fe400078208ff */
[C---:B------:R-:W-:Y:S02]  /*8110*/  LEA R2, P0, R205.reuse, R0, 0x1 ;  /* 0x00000000cd027211 */ /* 0x040fe400078008ff */
        /* <DEDUP_REMOVED lines=9> */
.L_x_1739:
[----:B------:R-:W-:Y:S05]  /*81b0*/  BSYNC B0 ;  /* 0x0000000000007941 */ /* 0x000fea0003800000 */
.L_x_1738:
[----:B------:R-:W-:Y:S05]  /*81c0*/  BRA.DIV ~URZ, `(.L_x_1740) ;  /* 0x00011c127f007947 */ /* 0x000fea000b800000 */
[----:B--2---:R2:W1:Y:S04]  /*81d0*/  SHFL.IDX PT, R4, R12, 0x1, 0x181f ;  /* 0x00381f000c047f89 */ /* 0x00446800000e0000 */
[----:B----4-:R2:W4:Y:S02]  /*81e0*/  SHFL.IDX PT, R0, R13, 0x1, 0x181f ;  /* 0x00381f000d007f89 */ /* 0x01052400000e0000 */
.L_x_1881:
[----:B------:R-:W-:Y:S01]  /*81f0*/  IADD3 R2, R5, 0x20, RZ ;  /* 0x0000002005027810 */ /* 0x000fe20007ffe0ff */
[----:B------:R-:W-:Y:S03]  /*8200*/  BSSY B0, `(.L_x_1741) ;  /* 0x000000f000007945 */ /* 0x000fe60003800000 */
[----:B------:R-:W-:-:S13]  /*8210*/  ISETP.GE.AND P0, PT, R2, R50, PT ;  /* 0x000000320200720c */ /* 0x000fda0003f06270 */
[----:B------:R-:W-:Y:S05]  /*8220*/  @P0 BRA `(.L_x_1742) ;  /* 0x000000c000000947 */ /* 0x000fea0003800000 */
[-C--:B----4-:R-:W-:Y:S02]  /*8230*/  LEA R8, P2, R202, R0.reuse, 0x1 ;  /* 0x00000000ca087211 */ /* 0x090fe400078408ff */
[-C--:B------:R-:W-:Y:S02]  /*8240*/  LEA R6, P1, R204, R0.reuse, 0x1 ;  /* 0x00000000cc067211 */ /* 0x080fe400078208ff */
[C---:B------:R-:W-:Y:S02]  /*8250*/  LEA R2, P0, R205.reuse, R0, 0x1 ;  /* 0x00000000cd027211 */ /* 0x040fe400078008ff */
        /* <DEDUP_REMOVED lines=9> */
.L_x_1742:
[----:B------:R-:W-:Y:S05]  /*82f0*/  BSYNC B0 ;  /* 0x0000000000007941 */ /* 0x000fea0003800000 */
.L_x_1741:
[----:B------:R-:W-:Y:S05]  /*8300*/  BRA.DIV ~URZ, `(.L_x_1743) ;  /* 0x00011ba27f007947 */ /* 0x000fea000b800000 */
[----:B-1----:R1:W2:Y:S02]  /*8310*/  SHFL.IDX PT, R4, R12, 0x2, 0x181f ;  /* 0x00581f000c047f89 */ /* 0x0022a400000e0000 */
.L_x_1882:
[----:B------:R-:W-:Y:S05]  /*8320*/  BRA.DIV ~URZ, `(.L_x_1744) ;  /* 0x00011bf27f007947 */ /* 0x000fea000b800000 */
[----:B----4-:R4:W1:Y:S02]  /*8330*/  SHFL.IDX PT, R0, R13, 0x2, 0x181f ;  /* 0x00581f000d007f89 */ /* 0x01086400000e0000 */
.L_x_1883:
[----:B------:R-:W-:Y:S01]  /*8340*/  IADD3 R2, R5, 0x40, RZ ;  /* 0x0000004005027810 */ /* 0x000fe20007ffe0ff */
[----:B------:R-:W-:Y:S03]  /*8350*/  BSSY B0, `(.L_x_1745) ;  /* 0x000000f000007945 */ /* 0x000fe60003800000 */
[----:B------:R-:W-:-:S13]  /*8360*/  ISETP.GE.AND P0, PT, R2, R50, PT ;  /* 0x000000320200720c */ /* 0x000fda0003f06270 */
[----:B------:R-:W-:Y:S05]  /*8370*/  @P0 BRA `(.L_x_1746) ;  /* 0x000000c000000947 */ /* 0x000fea0003800000 */
[-C--:B-1----:R-:W-:Y:S02]  /*8380*/  LEA R8, P2, R202, R0.reuse, 0x1 ;  /* 0x00000000ca087211 */ /* 0x082fe400078408ff */
        /* <DEDUP_REMOVED lines=11> */
.L_x_1746:
[----:B------:R-:W-:Y:S05]  /*8440*/  BSYNC B0 ;  /* 0x0000000000007941 */ /* 0x000fea0003800000 */
.L_x_1745:
[----:B------:R-:W-:Y:S05]  /*8450*/  BRA.DIV ~URZ, `(.L_x_1747) ;  /* 0x00011b327f007947 */ /* 0x000fea000b800000 */
[----:B--2---:R2:W3:Y:S04]  /*8460*/  SHFL.IDX PT, R4, R12, 0x3, 0x181f ;  /* 0x00781f000c047f89 */ /* 0x0044e800000e0000 */
[----:B-1----:R2:W1:Y:S02]  /*8470*/  SHFL.IDX PT, R0, R13, 0x3, 0x181f ;  /* 0x00781f000d007f89 */ /* 0x00246400000e0000 */
.L_x_1884:
[----:B------:R-:W-:Y:S01]  /*8480*/  IADD3 R2, R5, 0x60, RZ ;  /* 0x0000006005027810 */ /* 0x000fe20007ffe0ff */
[----:B-----5:R-:W-:Y:S01]  /*8490*/  IMAD.WIDE.U32 R220, R15, c[0x0][0x2b0], RZ ;  /* 0x0000ac000fdc7a25 */ /* 0x020fe200078e00ff */
[----:B------:R-:W-:-:S02]  /*84a0*/  LOP3.LUT R196, R196, 0xfffffffd, RZ, 0xc0, !PT ;  /* 0xfffffffdc4c47812 */ /* 0x000fc400078ec0ff */
[----:B------:R-:W-:-:S13]  /*84b0*/  ISETP.GE.AND P0, PT, R2, R50, PT ;  /* 0x000000320200720c */ /* 0x000fda0003f06270 */
[-C--:B-1----:R-:W-:Y:S02]  /*84c0*/  @!P0 LEA R8, P3, R202, R0.reuse, 0x1 ;  /* 0x00000000ca088211 */ /* 0x082fe400078608ff */
[----:B------:R-:W-:Y:S02]  /*84d0*/  @!P0 LEA R6, P2, R204, R0, 0x1 ;  /* 0x00000000cc068211 */ /* 0x000fe400078408ff */
[CC--:B---3--:R-:W-:Y:S02]  /*84e0*/  @!P0 LEA.HI.X R9, R202.reuse, R4.reuse, R203, 0x1, P3 ;  /* 0x00000004ca098211 */ /* 0x0c8fe400018f0ccb */
[----:B------:R-:W-:Y:S02]  /*84f0*/  ISETP.GE.AND P3, PT, R202, c[0x0][0x1d4], PT ;  /* 0x00007500ca007a0c */ /* 0x000fe40003f66270 */
[----:B------:R-:W-:Y:S01]  /*8500*/  @!P0 LEA.HI.X R7, R204, R4, R212, 0x1, P2 ;  /* 0x00000004cc078211 */ /* 0x000fe200010f0cd4 */
[----:B------:R-:W-:Y:S01]  /*8510*/  @!PT LDS RZ, [RZ] ;  /* 0x00000000fffff984 */ /* 0x000fe20000000800 */
[----:B------:R-:W-:Y:S01]  /*8520*/  @!PT LDS RZ, [RZ] ;  /* 0x00000000fffff984 */ /* 0x000fe20000000800 */
[----:B------:R-:W-:Y:S01]  /*8530*/  @!PT LDS RZ, [RZ] ;  /* 0x00000000fffff984 */ /* 0x000fe20000000800 */
[----:B------:R1:W-:Y:S01]  /*8540*/  @!P0 LDGSTS.E.BYPASS.LTC128B.128 [R107+0x1b100], [R8.64], !P6 ;  /* 0x1b100000086b8fae */ /* 0x0003e2000f101d48 */
[----:B------:R-:W-:-:S02]  /*8550*/  @!P0 LEA R2, P1, R205, R0, 0x1 ;  /* 0x00000000cd028211 */ /* 0x000fc400078208ff */
[----:B------:R-:W-:Y:S01]  /*8560*/  SHF.R.S32.HI R0, RZ, 0x1f, R15 ;  /* 0x0000001fff007819 */ /* 0x000fe2000001140f */
[----:B------:R1:W-:Y:S01]  /*8570*/  @!P0 LDGSTS.E.BYPASS.LTC128B.128 [R107+0x1f100], [R6.64], !P5 ;  /* 0x1f100000066b8fae */ /* 0x0003e2000e901d48 */
[----:B------:R-:W-:Y:S02]  /*8580*/  ISETP.GE.AND P5, PT, R204, c[0x0][0x1d4], PT ;  /* 0x00007500cc007a0c */ /* 0x000fe40003fa6270 */
[C---:B------:R-:W-:Y:S01]  /*8590*/  ISETP.GE.AND P6, PT, R205.reuse, c[0x0][0x1d4], PT ;  /* 0x00007500cd007a0c */ /* 0x040fe20003fc6270 */
[----:B------:R-:W-:Y:S01]  /*85a0*/  IMAD R0, R0, c[0x0][0x2b0], RZ ;  /* 0x0000ac0000007a24 */ /* 0x000fe200078e02ff */
[----:B------:R-:W-:Y:S02]  /*85b0*/  @!P0 LEA.HI.X R3, R205, R4, R211, 0x1, P1 ;  /* 0x00000004cd038211 */ /* 0x000fe400008f0cd3 */
[----:B------:R-:W-:Y:S01]  /*85c0*/  @P3 LOP3.LUT R196, R196, 0x2, RZ, 0xfc, !PT ;  /* 0x00000002c4c43812 */ /* 0x000fe200078efcff */
[----:B------:R-:W-:Y:S01]  /*85d0*/  IMAD R0, R15, c[0x0][0x2b4], R0 ;  /* 0x0000ad000f007a24 */ /* 0x000fe200078e0200 */
[----:B------:R-:W-:Y:S01]  /*85e0*/  SEL R149, RZ, 0x10, P6 ;  /* 0x00000010ff957807 */ /* 0x000fe20003000000 */
[----:B------:R1:W-:Y:S01]  /*85f0*/  @!P0 LDGSTS.E.BYPASS.LTC128B.128 [R107+0x23100], [R2.64], !P4 ;  /* 0x23100000026b8fae */ /* 0x0003e2000e101d48 */
[----:B------:R-:W-:Y:S01]  /*8600*/  LOP3.LUT R196, R196, 0xfffffffe, RZ, 0xc0, !PT ;  /* 0xfffffffec4c47812 */ /* 0x000fe200078ec0ff */
[----:B------:R-:W-:-:S02]  /*8610*/  IMAD.IADD R228, R221, 0x1, R0 ;  /* 0x00000001dde47824 */ /* 0x000fc400078e0200 */
[----:B------:R-:W0:Y:S01]  /*8620*/  LDGDEPBAR ;  /* 0x00000000000079af */ /* 0x000e220000000000 */
[----:B------:R-:W-:Y:S01]  /*8630*/  @P5 LOP3.LUT R196, R196, 0x1, RZ, 0xfc, !PT ;  /* 0x00000001c4c45812 */ /* 0x000fe200078efcff */
[----:B------:R-:W-:Y:S03]  /*8640*/  WARPSYNC 0xffffffff ;  /* 0xffffffff00007948 */ /* 0x000fe60003800000 */
[----:B------:R-:W-:-:S04]  /*8650*/  LOP3.LUT R196, R196, 0xfffffffb, RZ, 0xc0, !PT ;  /* 0xfffffffbc4c47812 */ /* 0x000fc800078ec0ff */
[----:B------:R-:W-:Y:S02]  /*8660*/  @P6 LOP3.LUT R196, R196, 0x4, RZ, 0xfc, !PT ;  /* 0x00000004c4c46812 */ /* 0x000fe400078efcff */
[----:B------:R-:W-:Y:S01]  /*8670*/  IMAD.MOV.U32 R0, RZ, RZ, c[0x0][0x2b8] ;  /* 0x0000ae00ff007624 */ /* 0x000fe200078e00ff */
[----:B------:R-:W-:Y:S01]  /*8680*/  BAR.SYNC.DEFER_BLOCKING 0x0 ;  /* 0x0000000000007b1d */ /* 0x000fe20000010000 */
[----:B-1----:R-:W-:Y:S01]  /*8690*/  IMAD R2, R22, 0x40, R216 ;  /* 0x0000004016027824 */ /* 0x002fe200078e02d8 */
[----:B------:R-:W-:Y:S01]  /*86a0*/  LOP3.LUT R196, R196, 0xfffffff7, RZ, 0xc0, !PT ;  /* 0xfffffff7c4c47812 */ /* 0x000fe200078ec0ff */
[----:B------:R-:W-:Y:S01]  /*86b0*/  IMAD.MOV.U32 R189, RZ, RZ, RZ ;  /* 0x000000ffffbd7224 */ /* 0x000fe200078e00ff */
[----:B------:R-:W-:Y:S02]  /*86c0*/  ISETP.NE.AND P4, PT, R0, 0x1, PT ;  /* 0x000000010000780c */ /* 0x000fe40003f85270 */
        /* <DEDUP_REMOVED lines=15> */
[----:B------:R-:W-:Y:S01]  /*87c0*/  SHF.L.U64.HI R18, R204, 0x1, R212 ;  /* 0x00000001cc127819 */ /* 0x000fe200000102d4 */
[----:B------:R-:W-:Y:S02]  /*87d0*/  BSSY B0, `(.L_x_1748) ;  /* 0x00000a8000007945 */ /* 0x000fe40003800000 */
[----:B------:R-:W-:Y:S02]  /*87e0*/  IMAD R191, R0, c[0x0][0x2b8], R2 ;  /* 0x0000ae0000bf7a24 */ /* 0x000fe400078e0202 */
[----:B------:R-:W-:Y:S02]  /*87f0*/  IMAD R217, R14, c[0x0][0x1ec], R219 ;  /* 0x00007b000ed97a24 */ /* 0x000fe400078e02db */
[----:B------:R-:W-:Y:S01]  /*8800*/  IMAD.WIDE.U32 R2, R191, c[0x0][0x1e0], RZ ;  /* 0x00007800bf027a25 */ /* 0x000fe200078e00ff */
[----:B------:R-:W-:-:S03]  /*8810*/  SHF.R.S32.HI R6, RZ, 0x1f, R191 ;  /* 0x0000001fff067819 */ /* 0x000fc600000114bf */
[----:B------:R-:W-:Y:S02]  /*8820*/  IMAD R143, R22, -0x40, R143 ;  /* 0xffffffc0168f7824 */ /* 0x000fe400078e028f */
[C---:B------:R-:W-:Y:S02]  /*8830*/  IMAD R0, R6.reuse, c[0x0][0x1e0], RZ ;  /* 0x0000780006007a24 */ /* 0x040fe400078e02ff */
        /* <DEDUP_REMOVED lines=14> */
[C---:B------:R-:W-:Y:S01]  /*8920*/  IMAD R4, R189.reuse, c[0x0][0x1f4], R0 ;  /* 0x00007d00bd047a24 */ /* 0x040fe200078e0200 */
[----:B------:R-:W-:Y:S01]  /*8930*/  IADD3 R0, P0, R2, R218, RZ ;  /* 0x000000da02007210 */ /* 0x000fe20007f1e0ff */
[----:B------:R-:W-:-:S03]  /*8940*/  IMAD R16, R189, c[0x0][0x21c], R7 ;  /* 0x00008700bd107a24 */ /* 0x000fc600078e0207 */
[----:B------:R-:W-:Y:S02]  /*8950*/  IADD3.X R2, R217, R3, R4, P0, !PT ;  /* 0x00000003d9027210 */ /* 0x000fe400007fe404 */
[----:B------:R-:W-:-:S04]  /*8960*/  LEA R5, P0, R0, c[0x0][0x1c8], 0x1 ;  /* 0x0000720000057a11 */ /* 0x000fc800078008ff */
[----:B------:R-:W-:Y:S01]  /*8970*/  LEA.HI.X R8, R0, c[0x0][0x1cc], R2, 0x1, P0 ;  /* 0x0000730000087a11 */ /* 0x000fe200000f0c02 */
[----:B------:R-:W-:Y:S01]  /*8980*/  IMAD.WIDE.U32 R2, R191, c[0x0][0x208], RZ ;  /* 0x00008200bf027a25 */ /* 0x000fe200078e00ff */
[----:B------:R-:W1:Y:S03]  /*8990*/  SHFL.IDX PT, R0, R5, RZ, 0x181f ;  /* 0x00181fff05007589 */ /* 0x000e6600000e0000 */
[----:B------:R-:W-:Y:S01]  /*89a0*/  IMAD.IADD R3, R3, 0x1, R6 ;  /* 0x0000000103037824 */ /* 0x000fe200078e0206 */
[----:B------:R-:W3:Y:S03]  /*89b0*/  SHFL.IDX PT, R4, R8, RZ, 0x181f ;  /* 0x00181fff08047589 */ /* 0x000ee600000e0000 */
[----:B------:R-:W-:Y:S01]  /*89c0*/  IMAD.WIDE.U32 R2, R189, c[0x0][0x218], R2 ;  /* 0x00008600bd027a25 */ /* 0x000fe200078e0002 */
[----:B------:R-:W5:Y:S04]  /*89d0*/  SHFL.IDX PT, R5, R5, 0x1, 0x181f ;  /* 0x00381f0005057f89 */ /* 0x000f6800000e0000 */
[----:B------:R2:W4:Y:S02]  /*89e0*/  SHFL.IDX PT, R14, R8, 0x1, 0x181f ;  /* 0x00381f00080e7f89 */ /* 0x00052400000e0000 */
[----:B-12---:R-:W-:-:S02]  /*89f0*/  @P1 LEA R12, P0, R202, R0, 0x1 ;  /* 0x00000000ca0c1211 */ /* 0x006fc400078008ff */
[----:B------:R-:W-:Y:S02]  /*8a00*/  @P1 LEA R6, P2, R204, R0, 0x1 ;  /* 0x00000000cc061211 */ /* 0x000fe400078408ff */
[-C--:B---34-:R-:W-:Y:S02]  /*8a10*/  @P1 LEA.HI.X R13, R202, R4.reuse, R203, 0x1, P0 ;  /* 0x00000004ca0d1211 */ /* 0x098fe400000f0ccb */
[----:B------:R-:W-:-:S03]  /*8a20*/  @P1 LEA.HI.X R7, R204, R4, R212, 0x1, P2 ;  /* 0x00000004cc071211 */ /* 0x000fc600010f0cd4 */
[----:B------:R1:W-:Y:S01]  /*8a30*/  @P1 LDGSTS.E.BYPASS.LTC128B.128 [R107+0xc100], [R12.64], !P3 ;  /* 0x0c1000000c6b1fae */ /* 0x0003e2000d901d48 */
[C---:B------:R-:W-:Y:S02]  /*8a40*/  @P1 LEA R8, P0, R205.reuse, R0, 0x1 ;  /* 0x00000000cd081211 */ /* 0x040fe400078008ff */
[----:B------:R-:W-:Y:S01]  /*8a50*/  IADD3 R0, P2, R2, R222, RZ ;  /* 0x000000de02007210 */ /* 0x000fe20007f5e0ff */
[----:B------:R2:W-:Y:S01]  /*8a60*/  @P1 LDGSTS.E.BYPASS.LTC128B.128 [R107+0xe100], [R6.64], !P5 ;  /* 0x0e100000066b1fae */ /* 0x0005e2000e901d48 */
[----:B------:R-:W-:Y:S02]  /*8a70*/  @P1 LEA.HI.X R9, R205, R4, R211, 0x1, P0 ;  /* 0x00000004cd091211 */ /* 0x000fe400000f0cd3 */
[----:B------:R-:W-:Y:S02]  /*8a80*/  ISETP.GE.AND P0, PT, R15, 0x21, PT ;  /* 0x000000210f00780c */ /* 0x000fe40003f06270 */
[----:B------:R-:W-:Y:S01]  /*8a90*/  IADD3.X R2, R229, R3, R16, P2, !PT ;  /* 0x00000003e5027210 */ /* 0x000fe200017fe410 */
[----:B------:R3:W-:Y:S01]  /*8aa0*/  @P1 LDGSTS.E.BYPASS.LTC128B.128 [R107+0x10100], [R8.64], !P6 ;  /* 0x10100000086b1fae */ /* 0x0007e2000f101d48 */
[----:B------:R-:W-:-:S04]  /*8ab0*/  LEA R16, P2, R0, c[0x0][0x1f8], 0x1 ;  /* 0x00007e0000107a11 */ /* 0x000fc800078408ff */
[----:B------:R-:W-:Y:S02]  /*8ac0*/  LEA.HI.X R19, R0, c[0x0][0x1fc], R2, 0x1, P2 ;  /* 0x00007f0000137a11 */ /* 0x000fe400010f0c02 */
[----:B------:R-:W-:Y:S03]  /*8ad0*/  SHFL.IDX PT, R0, R16, 0x1, 0x181f ;  /* 0x00381f0010007f89 */ /* 0x000fe600000e0000 */
[-C--:B-----5:R-:W-:Y:S02]  /*8ae0*/  @P0 LEA R4, P2, R204, R5.reuse, 0x1 ;  /* 0x00000005cc040211 */ /* 0x0a0fe400078408ff */
[CC--:B------:R-:W-:Y:S01]  /*8af0*/  @P0 LEA R2, P1, R205.reuse, R5.reuse, 0x1 ;  /* 0x00000005cd020211 */ /* 0x0c0fe200078208ff */
[----:B-1----:R1:W4:Y:S03]  /*8b00*/  SHFL.IDX PT, R12, R16, RZ, 0x181f ;  /* 0x00181fff100c7589 */ /* 0x00232600000e0000 */
[----:B------:R-:W-:Y:S01]  /*8b10*/  @P0 LEA.HI.X R3, R205, R14, R211, 0x1, P1 ;  /* 0x0000000ecd030211 */ /* 0x000fe200008f0cd3 */
[----:B------:R-:W5:Y:S01]  /*8b20*/  SHFL.IDX PT, R13, R19, RZ, 0x181f ;  /* 0x00181fff130d7589 */ /* 0x000f6200000e0000 */
[----:B--2---:R-:W-:-:S02]  /*8b30*/  @P0 LEA R6, P3, R202, R5, 0x1 ;  /* 0x00000005ca060211 */ /* 0x004fc400078608ff */
[-C--:B------:R-:W-:Y:S02]  /*8b40*/  @P0 LEA.HI.X R5, R204, R14.reuse, R212, 0x1, P2 ;  /* 0x0000000ecc050211 */ /* 0x080fe400010f0cd4 */
[----:B------:R-:W-:Y:S02]  /*8b50*/  @P0 LEA.HI.X R7, R202, R14, R203, 0x1, P3 ;  /* 0x0000000eca070211 */ /* 0x000fe400018f0ccb */
[----:B------:R-:W-:Y:S02]  /*8b60*/  LOP3.LUT P3, RZ, R196, 0x2, RZ, 0xc0, !PT ;  /* 0x00000002c4ff7812 */ /* 0x000fe4000786c0ff */
[----:B------:R-:W-:Y:S02]  /*8b70*/  ISETP.GE.AND P2, PT, R204, c[0x0][0x1d4], PT ;  /* 0x00007500cc007a0c */ /* 0x000fe40003f46270 */
[----:B------:R-:W-:Y:S02]  /*8b80*/  LOP3.LUT R196, R196, 0xffffffef, RZ, 0xc0, !PT ;  /* 0xffffffefc4c47812 */ /* 0x000fe400078ec0ff */
[----:B-1----:R-:W-:-:S07]  /*8b90*/  SHF.L.U64.HI R16, R205, 0x1, R211 ;  /* 0x00000001cd107819 */ /* 0x002fce00000102d3 */
[----:B------:R1:W-:Y:S01]  /*8ba0*/  @P0 LDGSTS.E.BYPASS.LTC128B.128 [R107+0xd100], [R6.64], !P3 ;  /* 0x0d100000066b0fae */ /* 0x0003e2000d901d48 */
[----:B------:R-:W-:-:S03]  /*8bb0*/  ISETP.GE.AND P3, PT, R202, c[0x0][0x1d4], PT ;  /* 0x00007500ca007a0c */ /* 0x000fc60003f66270 */
[----:B------:R2:W-:Y:S01]  /*8bc0*/  @P0 LDGSTS.E.BYPASS.LTC128B.128 [R107+0xf100], [R4.64], !P5 ;  /* 0x0f100000046b0fae */ /* 0x0005e2000e901d48 */
[----:B------:R-:W-:Y:S02]  /*8bd0*/  ISETP.LT.OR P1, PT, R15, 0x1, P3 ;  /* 0x000000010f00780c */ /* 0x000fe40001f21670 */
[----:B------:R-:W-:Y:S01]  /*8be0*/  ISETP.GT.AND P5, PT, R22, R207, PT ;  /* 0x000000cf1600720c */ /* 0x000fe20003fa4270 */
[----:B------:R4:W-:Y:S01]  /*8bf0*/  @P0 LDGSTS.E.BYPASS.LTC128B.128 [R107+0x11100], [R2.64], !P6 ;  /* 0x11100000026b0fae */ /* 0x0009e2000f101d48 */
[----:B------:R-:W-:-:S03]  /*8c00*/  ISETP.GT.AND P6, PT, R216, 0x3f, PT ;  /* 0x0000003fd800780c */ /* 0x000fc60003fc4270 */
[----:B------:R-:W0:Y:S08]  /*8c10*/  LDGDEPBAR ;  /* 0x00000000000079af */ /* 0x000e300000000000 */
[----:B------:R-:W-:Y:S01]  /*8c20*/  @P5 LOP3.LUT R196, R196, 0x10, RZ, 0xfc, !PT ;  /* 0x00000010c4c45812 */ /* 0x000fe200078efcff */
[----:B-1----:R1:W3:Y:S01]  /*8c30*/  SHFL.IDX PT, R6, R19, 0x1, 0x181f ;  /* 0x00381f0013067f89 */ /* 0x0022e200000e0000 */
[----:B----4-:R-:W-:-:S05]  /*8c40*/  IADD3 R2, P0, R12, R21, RZ ;  /* 0x000000150c027210 */ /* 0x010fca0007f1e0ff */
[----:B-----5:R-:W-:Y:S01]  /*8c50*/  IMAD.X R3, R13, 0x1, R20, P0 ;  /* 0x000000010d037824 */ /* 0x020fe200000e0614 */
[----:B--2---:R-:W-:-:S04]  /*8c60*/  IADD3 R4, P0, R12, R17, RZ ;  /* 0x000000110c047210 */ /* 0x004fc80007f1e0ff */
[----:B------:R2:W-:Y:S01]  /*8c70*/  LDGSTS.E.BYPASS.LTC128B.128 [R107+0x100], [R2.64], !P1 ;  /* 0x00100000026b7fae */ /* 0x0005e2000c901d48 */
[----:B------:R-:W-:Y:S01]  /*8c80*/  IMAD.X R5, R13, 0x1, R18, P0 ;  /* 0x000000010d057824 */ /* 0x000fe200000e0612 */
[----:B------:R-:W-:Y:S02]  /*8c90*/  ISETP.LT.OR P0, PT, R15, 0x1, P2 ;  /* 0x000000010f00780c */ /* 0x000fe40001701670 */
[C---:B------:R-:W-:Y:S01]  /*8ca0*/  ISETP.GE.AND P1, PT, R205.reuse, c[0x0][0x1d4], PT ;  /* 0x00007500cd007a0c */ /* 0x040fe20003f26270 */
[----:B-1----:R-:W-:Y:S01]  /*8cb0*/  IMAD.SHL.U32 R19, R205, 0x2, RZ ;  /* 0x00000002cd137824 */ /* 0x002fe200078e00ff */
[----:B------:R-:W-:-:S09]  /*8cc0*/  ISETP.LT.OR P2, PT, R15, 0x21, P2 ;  /* 0x000000210f00780c */ /* 0x000fd20001741670 */
[----:B------:R1:W-:Y:S02]  /*8cd0*/  LDGSTS.E.BYPASS.LTC128B.128 [R107+0x2100], [R4.64], !P0 ;  /* 0x02100000046b7fae */ /* 0x0003e4000c101d48 */
[----:B-1----:R-:W-:-:S05]  /*8ce0*/  IADD3 R4, P0, R12, R19, RZ ;  /* 0x000000130c047210 */ /* 0x002fca0007f1e0ff */
[----:B------:R-:W-:Y:S01]  /*8cf0*/  IMAD.X R5, R13, 0x1, R16, P0 ;  /* 0x000000010d057824 */ /* 0x000fe200000e0610 */
[----:B--2---:R-:W-:-:S05]  /*8d00*/  IADD3 R2, P0, R0, R21, RZ ;  /* 0x0000001500027210 */ /* 0x004fca0007f1e0ff */
[----:B---3--:R-:W-:Y:S01]  /*8d10*/  IMAD.X R3, R6, 0x1, R20, P0 ;  /* 0x0000000106037824 */ /* 0x008fe200000e0614 */
[C---:B------:R-:W-:Y:S02]  /*8d20*/  ISETP.LT.OR P0, PT, R15.reuse, 0x1, P1 ;  /* 0x000000010f00780c */ /* 0x040fe40000f01670 */
[----:B------:R-:W-:-:S11]  /*8d30*/  ISETP.LT.OR P1, PT, R15, 0x21, P1 ;  /* 0x000000210f00780c */ /* 0x000fd60000f21670 */
[----:B------:R1:W-:Y:S01]  /*8d40*/  LDGSTS.E.BYPASS.LTC128B.128 [R107+0x4100], [R4.64], !P0 ;  /* 0x04100000046b7fae */ /* 0x0003e2000c101d48 */
[----:B------:R-:W-:-:S13]  /*8d50*/  ISETP.LT.OR P0, PT, R15, 0x21, P3 ;  /* 0x000000210f00780c */ /* 0x000fda0001f01670 */
[----:B------:R2:W-:Y:S01]  /*8d60*/  LDGSTS.E.BYPASS.LTC128B.128 [R107+0x1100], [R2.64], !P0 ;  /* 0x01100000026b7fae */ /* 0x0005e2000c101d48 */
[----:B-1----:R-:W-:-:S05]  /*8d70*/  IADD3 R4, P0, R0, R17, RZ ;  /* 0x0000001100047210 */ /* 0x002fca0007f1e0ff */
[----:B------:R-:W-:-:S05]  /*8d80*/  IMAD.X R5, R6, 0x1, R18, P0 ;  /* 0x0000000106057824 */ /* 0x000fca00000e0612 */
[----:B------:R1:W-:Y:S01]  /*8d90*/  LDGSTS.E.BYPASS.LTC128B.128 [R107+0x3100], [R4.64], !P2 ;  /* 0x03100000046b7fae */ /* 0x0003e2000d101d48 */
[----:B--2---:R-:W-:-:S05]  /*8da0*/  IADD3 R2, P0, R0, R19, RZ ;  /* 0x0000001300027210 */ /* 0x004fca0007f1e0ff */
[----:B------:R-:W-:-:S05]  /*8db0*/  IMAD.X R3, R6, 0x1, R16, P0 ;  /* 0x0000000106037824 */ /* 0x000fca00000e0610 */
[----:B------:R1:W-:Y:S04]  /*8dc0*/  LDGSTS.E.BYPASS.LTC128B.128 [R107+0x5100], [R2.64], !P1 ;  /* 0x05100000026b7fae */ /* 0x0003e8000c901d48 */
[----:B------:R-:W0:Y:S01]  /*8dd0*/  LDGDEPBAR ;  /* 0x00000000000079af */ /* 0x000e220000000000 */
[----:B------:R-:W-:Y:S05]  /*8de0*/  @!P5 BRA `(.L_x_1749) ;  /* 0x000004600000d947 */ /* 0x000fea0003800000 */
[----:B-1----:R-:W-:Y:S01]  /*8df0*/  IMAD R2, R22, 0x40, R230 ;  /* 0x0000004016027824 */ /* 0x002fe200078e02e6 */
[----:B------:R-:W-:-:S04]  /*8e00*/  MOV R189, RZ ;  /* 0x000000ff00bd7202 */ /* 0x000fc80000000f00 */
        /* <DEDUP_REMOVED lines=26> */
.L_x_1885:
[----:B------:R-:W-:Y:S05]  /*8fb0*/  BRA.DIV ~URZ, `(.L_x_1751) ;  /* 0x000111127f007947 */ /* 0x000fea000b800000 */
[----:B------:R-:W3:Y:S01]  /*8fc0*/  SHFL.IDX PT, R0, R14, RZ, 0x181f ;  /* 0x00181fff0e007589 */ /* 0x000ee200000e0000 */
[C---:B------:R-:W-:Y:S02]  /*8fd0*/  LOP3.LUT P2, RZ, R196.reuse, 0x2, RZ, 0xc0, !PT ;  /* 0x00000002c4ff7812 */ /* 0x040fe4000784c0ff */
[C---:B------:R-:W-:Y:S02]  /*8fe0*/  LOP3.LUT P1, RZ, R196.reuse, 0x1, RZ, 0xc0, !PT ;  /* 0x00000001c4ff7812 */ /* 0x040fe4000782c0ff */
[----:B------:R-:W-:Y:S02]  /*8ff0*/  LOP3.LUT P3, RZ, R196, 0x4, RZ, 0xc0, !PT ;  /* 0x00000004c4ff7812 */ /* 0x000fe4000786c0ff */
[----:B------:R-:W-:Y:S02]  /*9000*/  SEL R13, RZ, 0x10, P2 ;  /* 0x00000010ff0d7807 */ /* 0x000fe40001000000 */
[----:B------:R-:W-:-:S02]  /*9010*/  SEL R12, RZ, 0x10, P1 ;  /* 0x00000010ff0c7807 */ /* 0x000fc40000800000 */
        /* <DEDUP_REMOVED lines=14> */
.L_x_1886:
        /* <DEDUP_REMOVED lines=21> */
.L_x_1749:
[----:B------:R-:W-:Y:S05]  /*9250*/  BSYNC B0 ;  /* 0x0000000000007941 */ /* 0x000fea0003800000 */
.L_x_1748:
[----:B------:R-:W-:Y:S01]  /*9260*/  ISETP.LT.AND P0, PT, RZ, c[0x0][0x27c], PT ;  /* 0x00009f00ff007a0c */ /* 0x000fe20003f01270 */
[----:B------:R-:W0:Y:S01]  /*9270*/  LDGDEPBAR ;  /* 0x00000000000079af */ /* 0x000e220000000000 */
[----:B------:R-:W-:Y:S11]  /*9280*/  BSSY B2, `(.L_x_1752) ;  /* 0x000058f000027945 */ /* 0x000ff60003800000 */
[----:B------:R-:W-:Y:S05]  /*9290*/  @P0 BRA `(.L_x_1753) ;  /* 0x0000002000000947 */ /* 0x000fea0003800000 */
[----:B------:R-:W-:-:S04]  /*92a0*/  DEPBAR.LE SB0, 0x3 ;  /* 0x000080c00000791a */ /* 0x000fc80000000000 */
[----:B------:R-:W-:Y:S05]  /*92b0*/  BRA `(.L_x_1754) ;  /* 0x000058b000007947 */ /* 0x000fea0003800000 */
.L_x_1753:
[----:B------:R-:W-:Y:S01]  /*92c0*/  SHF.R.S32.HI R0, RZ, 0x1f, R142 ;  /* 0x0000001fff007819 */ /* 0x000fe2000001148e */
[----:B-1----:R-:W-:Y:S01]  /*92d0*/  IMAD.WIDE.U32 R4, R142, c[0x0][0x280], RZ ;  /* 0x0000a0008e047a25 */ /* 0x002fe200078e00ff */
[----:B------:R-:W-:-:S03]  /*92e0*/  ULDC.U8 UR4, c[0x0][0x298] ;  /* 0x0000a60000047ab9 */ /* 0x000fc60000000000 */
[----:B------:R-:W-:Y:S01]  /*92f0*/  IMAD R2, R0, c[0x0][0x280], RZ ;  /* 0x0000a00000027a24 */ /* 0x000fe200078e02ff */
[----:B------:R-:W-:Y:S01]  /*9300*/  LEA R6, P0, R4, c[0x0][0x270], 0x1 ;  /* 0x00009c0004067a11 */ /* 0x000fe200078008ff */
[----:B------:R-:W-:Y:S02]  /*9310*/  IMAD R0, R0, c[0x0][0x290], RZ ;  /* 0x0000a40000007a24 */ /* 0x000fe400078e02ff */
[C---:B------:R-:W-:Y:S02]  /*9320*/  IMAD R7, R142.reuse, c[0x0][0x284], R2 ;  /* 0x0000a1008e077a24 */ /* 0x040fe400078e0202 */
[----:B------:R-:W-:-:S03]  /*9330*/  IMAD.WIDE.U32 R2, R142, c[0x0][0x290], RZ ;  /* 0x0000a4008e027a25 */ /* 0x000fc600078e00ff */
[----:B------:R-:W-:Y:S01]  /*9340*/  IADD3 R7, R7, R5, RZ ;  /* 0x0000000507077210 */ /* 0x000fe20007ffe0ff */
[----:B------:R-:W-:-:S03]  /*9350*/  IMAD R5, R142, c[0x0][0x294], R0 ;  /* 0x0000a5008e057a24 */ /* 0x000fc600078e0200 */
[----:B------:R-:W-:Y:S02]  /*9360*/  LEA.HI.X R0, R4, c[0x0][0x274], R7, 0x1, P0 ;  /* 0x00009d0004007a11 */ /* 0x000fe400000f0c07 */
[C---:B------:R-:W-:Y:S02]  /*9370*/  LEA R12, P0, R2.reuse, c[0x0][0x288], 0x1 ;  /* 0x0000a200020c7a11 */ /* 0x040fe400078008ff */
[----:B------:R-:W-:Y:S02]  /*9380*/  IADD3 R3, R5, R3, RZ ;  /* 0x0000000305037210 */ /* 0x000fe40007ffe0ff */
[----:B------:R-:W-:Y:S02]  /*9390*/  LEA R7, R233, R206, 0x7 ;  /* 0x000000cee9077211 */ /* 0x000fe400078e38ff */
[----:B------:R-:W-:Y:S02]  /*93a0*/  LEA.HI.X R5, R2, c[0x0][0x28c], R3, 0x1, P0 ;  /* 0x0000a30002057a11 */ /* 0x000fe400000f0c03 */
[----:B------:R-:W-:-:S13]  /*93b0*/  ISETP.NE.AND P0, PT, RZ, UR4, PT ;  /* 0x00000004ff007c0c */ /* 0x000fda000bf05270 */
[----:B------:R-:W-:Y:S05]  /*93c0*/  @!P0 BRA `(.L_x_1755) ;  /* 0x00002b5000008947 */ /* 0x000fea0003800000 */
[----:B------:R-:W-:Y:S05]  /*93d0*/  BRA.DIV ~URZ, `(.L_x_1756) ;  /* 0x00010f327f007947 */ /* 0x000fea000b800000 */
[----:B------:R1:W2:Y:S02]  /*93e0*/  SHFL.IDX PT, R8, R0, RZ, 0x1c1f ;  /* 0x001c1fff00087589 */ /* 0x0002a400000e0000 */
.L_x_1887:
[----:B------:R-:W-:Y:S05]  /*93f0*/  BRA.DIV ~URZ, `(.L_x_1757) ;  /* 0x00010f827f007947 */ /* 0x000fea000b800000 */
[----:B------:R-:W3:Y:S04]  /*9400*/  SHFL.IDX PT, R4, R6, RZ, 0x1c1f ;  /* 0x001c1fff06047589 */ /* 0x000ee800000e0000 */
[----:B-1----:R-:W1:Y:S04]  /*9410*/  SHFL.IDX PT, R0, R12, RZ, 0x1c1f ;  /* 0x001c1fff0c007589 */ /* 0x002e6800000e0000 */
[----:B------:R4:W2:Y:S02]  /*9420*/  SHFL.IDX PT, R30, R5, RZ, 0x1c1f ;  /* 0x001c1fff051e7589 */ /* 0x0008a400000e0000 */
[----:B--2-4-:R-:W-:-:S02]  /*9430*/  MOV R5, R8 ;  /* 0x0000000800057202 */ /* 0x014fc40000000f00 */
.L_x_1888:
[----:B-1-3--:R-:W-:Y:S01]  /*9440*/  ISETP.GE.AND P0, PT, R7, R50, PT ;  /* 0x000000320700720c */ /* 0x00afe20003f06270 */
        /* <DEDUP_REMOVED lines=14> */
[----:B------:R-:W2:Y:S04]  /*9530*/  LDL R42, [R1+0x30] ;  /* 0x00003000012a7983 */ /* 0x000ea80000100800 */
[----:B------:R-:W3:Y:S04]  /*9540*/  LDL R41, [R1+0x2c] ;  /* 0x00002c0001297983 */ /* 0x000ee80000100800 */
[----:B------:R-:W4:Y:S04]  /*9550*/  LDL R40, [R1+0x34] ;  /* 0x0000340001287983 */ /* 0x000f280000100800 */
[----:B------:R-:W4:Y:S04]  /*9560*/  LDL R39, [R1+0x28] ;  /* 0x0000280001277983 */ /* 0x000f280000100800 */
        /* <DEDUP_REMOVED lines=9> */
[----:B------:R-:W-:Y:S01]  /*9600*/  CS2R R2, SRZ ;  /* 0x0000000000027805 */ /* 0x000fe2000001ff00 */
[----:B------:R-:W-:-:S02]  /*9610*/  ISETP.GE.AND P2, PT, R145, c[0x0][0x27c], PT ;  /* 0x00009f0091007a0c */ /* 0x000fc40003f46270 */
[----:B------:R-:W-:Y:S01]  /*9620*/  ISETP.GE.AND P1, PT, R110, c[0x0][0x27c], PT ;  /* 0x00009f006e007a0c */ /* 0x000fe20003f26270 */
[----:B------:R-:W-:Y:S01]  /*9630*/  CS2R R20, SRZ ;  /* 0x0000000000147805 */ /* 0x000fe2000001ff00 */
[----:B------:R-:W-:Y:S01]  /*9640*/  CS2R R22, SRZ ;  /* 0x0000000000167805 */ /* 0x000fe2000001ff00 */
[----:B------:R-:W-:Y:S01]  /*9650*/  CS2R R24, SRZ ;  /* 0x0000000000187805 */ /* 0x000fe2000001ff00 */
[----:B------:R-:W-:Y:S01]  /*9660*/  CS2R R26, SRZ ;  /* 0x00000000001a7805 */ /* 0x000fe2000001ff00 */
[----:B------:R-:W-:Y:S02]  /*9670*/  CS2R R28, SRZ ;  /* 0x00000000001c7805 */ /* 0x000fe4000001ff00 */
[----:B--2---:R-:W-:-:S05]  /*9680*/  @!P4 IADD3 R8, P0, R4, R42, RZ ;  /* 0x0000002a0408c210 */ /* 0x004fca0007f1e0ff */
[----:B---3--:R-:W-:Y:S01]  /*9690*/  @!P4 IMAD.X R9, R5, 0x1, R41, P0 ;  /* 0x000000010509c824 */ /* 0x008fe200000e0629 */
[----:B----4-:R-:W-:-:S04]  /*96a0*/  @!P3 IADD3 R12, P0, R4, R40, RZ ;  /* 0x00000028040cb210 */ /* 0x010fc80007f1e0ff */
[----:B------:R1:W5:Y:S01]  /*96b0*/  @!P4 LD.E.64 R20, [R8.64] ;  /* 0x000000080814c980 */ /* 0x000362000c101b00 */
[----:B------:R-:W-:Y:S01]  /*96c0*/  @!P3 IMAD.X R13, R5, 0x1, R39, P0 ;  /* 0x00000001050db824 */ /* 0x000fe200000e0627 */
[----:B------:R-:W-:-:S04]  /*96d0*/  @!P2 IADD3 R14, P0, R4, R38, RZ ;  /* 0x00000026040ea210 */ /* 0x000fc80007f1e0ff */
[----:B------:R2:W5:Y:S01]  /*96e0*/  @!P3 LD.E.64 R22, [R12.64] ;  /* 0x000000080c16b980 */ /* 0x000562000c101b00 */
[----:B------:R-:W-:Y:S01]  /*96f0*/  @!P2 IMAD.X R15, R5, 0x1, R37, P0 ;  /* 0x00000001050fa824 */ /* 0x000fe200000e0625 */
[----:B------:R-:W-:-:S04]  /*9700*/  @!P1 IADD3 R16, P0, R4, R36, RZ ;  /* 0x0000002404109210 */ /* 0x000fc80007f1e0ff */
[----:B------:R3:W5:Y:S01]  /*9710*/  @!P2 LD.E.64 R24, [R14.64] ;  /* 0x000000080e18a980 */ /* 0x000762000c101b00 */
[----:B------:R-:W-:Y:S01]  /*9720*/  @!P1 IMAD.X R17, R5, 0x1, R35, P0 ;  /* 0x0000000105119824 */ /* 0x000fe200000e0623 */
[----:B------:R-:W-:-:S04]  /*9730*/  ISETP.GE.AND P0, PT, R144, c[0x0][0x27c], PT ;  /* 0x00009f0090007a0c */ /* 0x000fc80003f06270 */
[----:B------:R4:W5:Y:S09]  /*9740*/  @!P1 LD.E.64 R26, [R16.64] ;  /* 0x00000008101a9980 */ /* 0x000972000c101b00 */
[----:B------:R-:W-:-:S05]  /*9750*/  @!P0 IADD3 R32, P5, R4, R34, RZ ;  /* 0x0000002204208210 */ /* 0x000fca0007fbe0ff */
[----:B------:R-:W-:Y:S01]  /*9760*/  @!P0 IMAD.X R33, R5, 0x1, R31, P5 ;  /* 0x0000000105218824 */ /* 0x000fe200028e061f */
[----:B------:R-:W-:Y:S01]  /*9770*/  ISETP.GE.AND P5, PT, R108, c[0x0][0x27c], PT ;  /* 0x00009f006c007a0c */ /* 0x000fe20003fa6270 */
[----:B-1----:R-:W-:Y:S01]  /*9780*/  CS2R R8, SRZ ;  /* 0x0000000000087805 */ /* 0x002fe2000001ff00 */
[----:B--2---:R-:W-:Y:S01]  /*9790*/  CS2R R12, SRZ ;  /* 0x00000000000c7805 */ /* 0x004fe2000001ff00 */
[----:B---3--:R-:W-:Y:S01]  /*97a0*/  CS2R R14, SRZ ;  /* 0x00000000000e7805 */ /* 0x008fe2000001ff00 */
[----:B------:R1:W5:Y:S09]  /*97b0*/  @!P0 LD.E.64 R28, [R32.64] ;  /* 0x00000008201c8980 */ /* 0x000372000c101b00 */
[----:B------:R-:W-:-:S02]  /*97c0*/  @!P5 IMAD.MOV.U32 R6, RZ, RZ, R4 ;  /* 0x000000ffff06d224 */ /* 0x000fc400078e0004 */
[----:B------:R-:W-:Y:S02]  /*97d0*/  @!P5 IMAD.MOV.U32 R7, RZ, RZ, R5 ;  /* 0x000000ffff07d224 */ /* 0x000fe400078e0005 */
[----:B------:R-:W-:Y:S02]  /*97e0*/  @!P5 IMAD.MOV.U32 R4, RZ, RZ, R0 ;  /* 0x000000ffff04d224 */ /* 0x000fe400078e0000 */
[----:B------:R-:W-:Y:S02]  /*97f0*/  @!P5 IMAD.MOV.U32 R5, RZ, RZ, R30 ;  /* 0x000000ffff05d224 */ /* 0x000fe400078e001e */
[----:B------:R-:W-:-:S04]  /*9800*/  @!P5 IMAD.WIDE R6, R108, 0x2, R6 ;  /* 0x000000026c06d825 */ /* 0x000fc800078e0206 */
[----:B------:R-:W-:Y:S01]  /*9810*/  @!P5 IMAD.WIDE R4, R108, 0x2, R4 ;  /* 0x000000026c04d825 */ /* 0x000fe200078e0204 */
[----:B------:R2:W5:Y:S04]  /*9820*/  @!P5 LD.E.64 R18, [R6.64] ;  /* 0x000000080612d980 */ /* 0x000568000c101b00 */
[----:B------:R3:W5:Y:S01]  /*9830*/  @!P5 LD.E.64 R2, [R4.64] ;  /* 0x000000080402d980 */ /* 0x000762000c101b00 */
[----:B--2---:R-:W-:Y:S01]  /*9840*/  CS2R R6, SRZ ;  /* 0x0000000000067805 */ /* 0x004fe2000001ff00 */
[----:B---3--:R-:W-:-:S05]  /*9850*/  @!P4 IADD3 R4, P5, R0, R42, RZ ;  /* 0x0000002a0004c210 */ /* 0x008fca0007fbe0ff */
[----:B------:R-:W-:-:S05]  /*9860*/  @!P4 IMAD.X R5, R30, 0x1, R41, P5 ;  /* 0x000000011e05c824 */ /* 0x000fca00028e0629 */
[----:B------:R2:W5:Y:S02]  /*9870*/  @!P4 LD.E.64 R6, [R4.64] ;  /* 0x000000080406c980 */ /* 0x000564000c101b00 */
[----:B--2---:R-:W-:-:S05]  /*9880*/  @!P3 IADD3 R4, P4, R0, R40, RZ ;  /* 0x000000280004b210 */ /* 0x004fca0007f9e0ff */
[----:B------:R-:W-:-:S05]  /*9890*/  @!P3 IMAD.X R5, R30, 0x1, R39, P4 ;  /* 0x000000011e05b824 */ /* 0x000fca00020e0627 */
[----:B------:R2:W5:Y:S02]  /*98a0*/  @!P3 LD.E.64 R8, [R4.64] ;  /* 0x000000080408b980 */ /* 0x000564000c101b00 */
[----:B--2---:R-:W-:-:S05]  /*98b0*/  @!P2 IADD3 R4, P3, R0, R38, RZ ;  /* 0x000000260004a210 */ /* 0x004fca0007f7e0ff */
[----:B------:R-:W-:-:S05]  /*98c0*/  @!P2 IMAD.X R5, R30, 0x1, R37, P3 ;  /* 0x000000011e05a824 */ /* 0x000fca00018e0625 */
[----:B------:R2:W5:Y:S01]  /*98d0*/  @!P2 LD.E.64 R12, [R4.64] ;  /* 0x00000008040ca980 */ /* 0x000562000c101b00 */
[----:B----4-:R-:W-:Y:S01]  /*98e0*/  CS2R R16, SRZ ;  /* 0x0000000000107805 */ /* 0x010fe2000001ff00 */
[----:B--2---:R-:W-:-:S05]  /*98f0*/  @!P1 IADD3 R4, P2, R0, R36, RZ ;  /* 0x0000002400049210 */ /* 0x004fca0007f5e0ff */
[----:B------:R-:W-:-:S05]  /*9900*/  @!P1 IMAD.X R5, R30, 0x1, R35, P2 ;  /* 0x000000011e059824 */ /* 0x000fca00010e0623 */
[----:B------:R2:W5:Y:S02]  /*9910*/  @!P1 LD.E.64 R14, [R4.64] ;  /* 0x00000008040e9980 */ /* 0x000564000c101b00 */
[----:B--2---:R-:W-:-:S05]  /*9920*/  @!P0 IADD3 R4, P1, R0, R34, RZ ;  /* 0x0000002200048210 */ /* 0x004fca0007f3e0ff */
[----:B------:R-:W-:-:S05]  /*9930*/  @!P0 IMAD.X R5, R30, 0x1, R31, P1 ;  /* 0x000000011e058824 */ /* 0x000fca00008e061f */
[----:B------:R1:W5:Y:S03]  /*9940*/  @!P0 LD.E.64 R16, [R4.64] ;  /* 0x0000000804108980 */ /* 0x000366000c101b00 */
.L_x_1759:
[----:B------:R-:W-:Y:S05]  /*9950*/  BSYNC B0 ;  /* 0x0000000000007941 */ /* 0x000fea0003800000 */
.L_x_1758:
[----:B-----5:R-:W-:Y:S01]  /*9960*/  IMAD.MOV.U32 R47, RZ, RZ, R22 ;  /* 0x000000ffff2f7224 */ /* 0x020fe200078e0016 */
[--C-:B-1----:R-:W-:Y:S01]  /*9970*/  SHF.R.U64 R32, R28, 0x10, R29.reuse ;  /* 0x000000101c207819 */ /* 0x102fe2000000121d */
[----:B------:R-:W-:Y:S01]  /*9980*/  IMAD.MOV.U32 R34, RZ, RZ, R29 ;  /* 0x000000ffff227224 */ /* 0x000fe200078e001d */
[----:B------:R-:W-:Y:S01]  /*9990*/  SHF.R.U64 R48, R20, 0x10, R21 ;  /* 0x0000001014307819 */ /* 0x000fe20000001215 */
[----:B------:R-:W-:Y:S01]  /*99a0*/  IMAD.MOV.U32 R54, RZ, RZ, R19 ;  /* 0x000000ffff367224 */ /* 0x000fe200078e0013 */
[----:B------:R-:W-:Y:S01]  /*99b0*/  SHF.R.U32.HI R29, RZ, 0x10, R29 ;  /* 0x00000010ff1d7819 */ /* 0x000fe2000001161d */
[----:B------:R-:W-:Y:S01]  /*99c0*/  IMAD.MOV.U32 R35, RZ, RZ, R28 ;  /* 0x000000ffff237224 */ /* 0x000fe200078e001c */
[----:B------:R-:W-:Y:S01]  /*99d0*/  SHF.R.U64 R44, R22, 0x10, R23 ;  /* 0x00000010162c7819 */ /* 0x000fe20000001217 */
[----:B------:R-:W-:Y:S01]  /*99e0*/  IMAD.MOV.U32 R43, RZ, RZ, R24 ;  /* 0x000000ffff2b7224 */ /* 0x000fe200078e0018 */
[--C-:B------:R-:W-:Y:S01]  /*99f0*/  SHF.R.U32.HI R33, RZ, 0x10, R27.reuse ;  /* 0x00000010ff217819 */ /* 0x100fe2000001161b */
[----:B------:R-:W-:Y:S01]  /*9a00*/  IMAD.MOV.U32 R38, RZ, RZ, R27 ;  /* 0x000000ffff267224 */ /* 0x000fe200078e001b */
[----:B------:R-:W-:Y:S01]  /*9a10*/  PRMT R29, R29, 0x5410, R48 ;  /* 0x000054101d1d7816 */ /* 0x000fe20000000030 */
[----:B------:R-:W-:Y:S01]  /*9a20*/  IMAD.MOV.U32 R22, RZ, RZ, R14 ;  /* 0x000000ffff167224 */ /* 0x000fe200078e000e */
[----:B------:R-:W-:Y:S01]  /*9a30*/  PRMT R34, R34, 0x5410, R47 ;  /* 0x0000541022227816 */ /* 0x000fe2000000002f */
[----:B------:R-:W-:Y:S01]  /*9a40*/  IMAD.MOV.U32 R55, RZ, RZ, R18 ;  /* 0x000000ffff377224 */ /* 0x000fe200078e0012 */
[----:B------:R-:W-:Y:S01]  /*9a50*/  SHF.R.U32.HI R0, RZ, 0x10, R9 ;  /* 0x00000010ff007819 */ /* 0x000fe20000011609 */
[----:B------:R-:W-:Y:S01]  /*9a60*/  IMAD.MOV.U32 R31, RZ, RZ, R2 ;  /* 0x000000ffff1f7224 */ /* 0x000fe200078e0002 */
[----:B------:R-:W-:Y:S01]  /*9a70*/  PRMT R33, R33, 0x5410, R44 ;  /* 0x0000541021217816 */ /* 0x000fe2000000002c */
[----:B------:R-:W-:Y:S01]  /*9a80*/  IMAD.MOV.U32 R52, RZ, RZ, R20 ;  /* 0x000000ffff347224 */ /* 0x000fe200078e0014 */
[----:B------:R-:W-:Y:S01]  /*9a90*/  PRMT R44, R29, 0x5410, R34 ;  /* 0x000054101d2c7816 */ /* 0x000fe20000000022 */
[--C-:B------:R-:W-:Y:S01]  /*9aa0*/  IMAD.MOV.U32 R30, RZ, RZ, R3.reuse ;  /* 0x000000ffff1e7224 */ /* 0x100fe200078e0003 */
[----:B------:R-:W-:Y:S01]  /*9ab0*/  SHF.R.U64 R28, R2, 0x10, R3 ;  /* 0x00000010021c7819 */ /* 0x000fe20000001203 */
[----:B------:R-:W-:Y:S01]  /*9ac0*/  IMAD.MOV.U32 R2, RZ, RZ, R13 ;  /* 0x000000ffff027224 */ /* 0x000fe200078e000d */
[----:B------:R-:W-:Y:S01]  /*9ad0*/  PRMT R29, R0, 0x7610, R29 ;  /* 0x00007610001d7816 */ /* 0x000fe2000000001d */
[----:B------:R-:W-:Y:S01]  /*9ae0*/  IMAD.MOV.U32 R42, RZ, RZ, R25 ;  /* 0x000000ffff2a7224 */ /* 0x000fe200078e0019 */
[----:B------:R-:W-:Y:S01]  /*9af0*/  LOP3.LUT R0, R208, 0x18, R104, 0xf8, !PT ;  /* 0x00000018d0007812 */ /* 0x000fe200078ef868 */
[----:B------:R-:W-:Y:S01]  /*9b00*/  IMAD.MOV.U32 R20, RZ, RZ, R9 ;  /* 0x000000ffff147224 */ /* 0x000fe200078e0009 */
[----:B------:R-:W-:Y:S01]  /*9b10*/  SHF.R.U64 R53, R18, 0x10, R19 ;  /* 0x0000001012357819 */ /* 0x000fe20000001213 */
[--C-:B------:R-:W-:Y:S01]  /*9b20*/  IMAD.MOV.U32 R46, RZ, RZ, R23.reuse ;  /* 0x000000ffff2e7224 */ /* 0x100fe200078e0017 */
[----:B------:R-:W-:Y:S01]  /*9b30*/  SHF.R.U32.HI R41, RZ, 0x10, R23 ;  /* 0x00000010ff297819 */ /* 0x000fe20000011617 */
[----:B------:R-:W-:Y:S01]  /*9b40*/  IMAD.MOV.U32 R39, RZ, RZ, R26 ;  /* 0x000000ffff277224 */ /* 0x000fe200078e001a */
[----:B------:R-:W-:Y:S01]  /*9b50*/  PRMT R28, R28, 0x5410, R54 ;  /* 0x000054101c1c7816 */ /* 0x000fe20000000036 */
[----:B------:R-:W-:Y:S01]  /*9b60*/  IMAD.MOV.U32 R51, RZ, RZ, R21 ;  /* 0x000000ffff337224 */ /* 0x000fe200078e0015 */
[----:B------:R-:W-:Y:S01]  /*9b70*/  SHF.R.U64 R18, R8, 0x10, R9 ;  /* 0x0000001008127819 */ /* 0x000fe20000001209 */
[----:B------:R-:W-:Y:S01]  /*9b80*/  IMAD.MOV.U32 R9, RZ, RZ, R12 ;  /* 0x000000ffff097224 */ /* 0x000fe200078e000c */
[----:B------:R-:W-:Y:S01]  /*9b90*/  PRMT R38, R38, 0x5410, R43 ;  /* 0x0000541026267816 */ /* 0x000fe2000000002b */
[----:B------:R-:W-:-:S04]  /*9ba0*/  DEPBAR.LE SB0, 0x3 ;  /* 0x000080c00000791a */ /* 0x000fc80000000000 */
[----:B------:R-:W-:Y:S01]  /*9bb0*/  LOP3.LUT R0, R148, R0, R147, 0xf6, !PT ;  /* 0x0000000094007212 */ /* 0x000fe200078ef693 */
[----:B------:R-:W-:Y:S01]  /*9bc0*/  WARPSYNC 0xffffffff ;  /* 0xffffffff00007948 */ /* 0x000fe20003800000 */
[----:B------:R-:W-:Y:S01]  /*9bd0*/  LOP3.LUT P0, RZ, R236, 0x4, RZ, 0xc0, !PT ;  /* 0x00000004ecff7812 */ /* 0x000fe2000780c0ff */
[----:B------:R-:W-:Y:S01]  /*9be0*/  BSSY B1, `(.L_x_1760) ;  /* 0x0000135000017945 */ /* 0x000fe20003800000 */
[--C-:B------:R-:W-:Y:S02]  /*9bf0*/  SHF.R.U64 R40, R24, 0x10, R25.reuse ;  /* 0x0000001018287819 */ /* 0x100fe40000001219 */
[----:B------:R-:W-:Y:S02]  /*9c00*/  SHF.R.U32.HI R37, RZ, 0x10, R25 ;  /* 0x00000010ff257819 */ /* 0x000fe40000011619 */
[----:B------:R-:W-:Y:S02]  /*9c10*/  SHF.R.U32.HI R25, RZ, 0x10, R3 ;  /* 0x00000010ff197819 */ /* 0x000fe40000011603 */
[----:B------:R-:W-:-:S02]  /*9c20*/  PRMT R35, R35, 0x5410, R41 ;  /* 0x0000541023237816 */ /* 0x000fc40000000029 */
[----:B------:R-:W-:Y:S02]  /*9c30*/  PRMT R22, R22, 0x5410, R28 ;  /* 0x0000541016167816 */ /* 0x000fe4000000001c */
[----:B------:R-:W-:Y:S02]  /*9c40*/  PRMT R41, R33, 0x5410, R38 ;  /* 0x0000541021297816 */ /* 0x000fe40000000026 */
[----:B------:R-:W-:Y:S01]  /*9c50*/  PRMT R28, R18, 0x7610, R28 ;  /* 0x00007610121c7816 */ /* 0x000fe2000000001c */
[----:B------:R-:W-:Y:S01]  /*9c60*/  IMAD.SHL.U32 R18, R0, 0x2, RZ ;  /* 0x0000000200127824 */ /* 0x000fe200078e00ff */
[----:B------:R-:W-:Y:S02]  /*9c70*/  SHF.R.U64 R24, R6, 0x10, R7 ;  /* 0x0000001006187819 */ /* 0x000fe40000001207 */
[----:B------:R-:W-:Y:S02]  /*9c80*/  PRMT R30, R30, 0x5410, R52 ;  /* 0x000054101e1e7816 */ /* 0x000fe40000000034 */
[----:B------:R-:W-:Y:S01]  /*9c90*/  PRMT R33, R2, 0x7610, R33 ;  /* 0x0000761002217816 */ /* 0x000fe20000000021 */
[----:B------:R-:W-:Y:S01]  /*9ca0*/  IMAD R2, R233, -0x80, R50 ;  /* 0xffffff80e9027824 */ /* 0x000fe200078e0232 */
[----:B------:R-:W-:-:S02]  /*9cb0*/  SHF.R.U32.HI R49, RZ, 0x10, R19 ;  /* 0x00000010ff317819 */ /* 0x000fc40000011613 */
[----:B------:R-:W-:Y:S02]  /*9cc0*/  SHF.R.U64 R23, R12, 0x10, R13 ;  /* 0x000000100c177819 */ /* 0x000fe4000000120d */
[----:B------:R-:W-:Y:S02]  /*9cd0*/  PRMT R25, R25, 0x5410, R53 ;  /* 0x0000541019197816 */ /* 0x000fe40000000035 */
[----:B------:R-:W-:Y:S02]  /*9ce0*/  SHF.R.U32.HI R19, RZ, 0x10, R7 ;  /* 0x00000010ff137819 */ /* 0x000fe40000011607 */
[--C-:B------:R-:W-:Y:S02]  /*9cf0*/  PRMT R24, R24, 0x5410, R30.reuse ;  /* 0x0000541018187816 */ /* 0x100fe4000000001e */
[----:B------:R-:W-:Y:S02]  /*9d00*/  PRMT R30, R20, 0x7610, R30 ;  /* 0x00007610141e7816 */ /* 0x000fe4000000001e */
[----:B------:R-:W-:-:S02]  /*9d10*/  IADD3 R0, R18, 0x18100, RZ ;  /* 0x0001810012007810 */ /* 0x000fc40007ffe0ff */
[--C-:B------:R-:W-:Y:S02]  /*9d20*/  PRMT R23, R23, 0x5410, R25.reuse ;  /* 0x0000541017177816 */ /* 0x100fe40000000019 */
[----:B------:R-:W-:Y:S02]  /*9d30*/  IMNMX R20, R2, 0x80, PT ;  /* 0x0000008002147817 */ /* 0x000fe40003800200 */
[----:B------:R-:W-:Y:S02]  /*9d40*/  PRMT R25, R19, 0x7610, R25 ;  /* 0x0000761013197816 */ /* 0x000fe40000000019 */
[----:B------:R-:W-:Y:S02]  /*9d50*/  IADD3 R19, R18, 0x18140, RZ ;  /* 0x0001814012137810 */ /* 0x000fe40007ffe0ff */
[----:B------:R-:W-:Y:S02]  /*9d60*/  @P0 IADD3 R19, R0, -0x40, RZ ;  /* 0xffffffc000130810 */ /* 0x000fe40007ffe0ff */
[----:B------:R-:W-:-:S02]  /*9d70*/  ISETP.GE.AND P0, PT, R206, R20, PT ;  /* 0x00000014ce00720c */ /* 0x000fc40003f06270 */
        /* <DEDUP_REMOVED lines=8> */
[----:B------:R-:W-:Y:S01]  /*9e00*/  PRMT R39, R39, 0x5410, R42 ;  /* 0x0000541027277816 */ /* 0x000fe2000000002a */
[----:B------:R-:W-:Y:S01]  /*9e10*/  IMAD.MOV.U32 R7, RZ, RZ, R16 ;  /* 0x000000ffff077224 */ /* 0x000fe200078e0010 */
[----:B------:R-:W-:Y:S01]  /*9e20*/  PRMT R32, R32, 0x5410, R51 ;  /* 0x0000541020207816 */ /* 0x000fe20000000033 */
[----:B------:R-:W-:Y:S01]  /*9e30*/  IMAD.MOV.U32 R6, RZ, RZ, R17 ;  /* 0x000000ffff067224 */ /* 0x000fe200078e0011 */
[----:B------:R-:W-:-:S02]  /*9e40*/  PRMT R31, R31, 0x5410, R45 ;  /* 0x000054101f1f7816 */ /* 0x000fc4000000002d */
[----:B------:R-:W-:Y:S02]  /*9e50*/  PRMT R36, R36, 0x5410, R46 ;  /* 0x0000541024247816 */ /* 0x000fe4000000002e */
[--C-:B------:R-:W-:Y:S02]  /*9e60*/  SHF.R.U64 R12, R14, 0x10, R15.reuse ;  /* 0x000000100e0c7819 */ /* 0x100fe4000000120f */
[----:B------:R-:W-:Y:S02]  /*9e70*/  SHF.R.U32.HI R5, RZ, 0x10, R15 ;  /* 0x00000010ff057819 */ /* 0x000fe4000001160f */
[----:B------:R-:W-:Y:S02]  /*9e80*/  SHF.R.U32.HI R3, RZ, 0x10, R17 ;  /* 0x00000010ff037819 */ /* 0x000fe40000011611 */
        /* <DEDUP_REMOVED lines=57> */
.L_x_1763:
[----:B------:R-:W-:Y:S05]  /*a220*/  BSYNC B0 ;  /* 0x0000000000007941 */ /* 0x000fea0003800000 */
.L_x_1762:
[----:B------:R-:W-:Y:S01]  /*a230*/  ISETP.GE.AND P0, PT, R146, c[0x0][0x27c], PT ;  /* 0x00009f0092007a0c */ /* 0x000fe20003f06270 */
[----:B------:R-:W-:-:S12]  /*a240*/  BSSY B0, `(.L_x_1764) ;  /* 0x0000028000007945 */ /* 0x000fd80003800000 */
[----:B------:R-:W-:Y:S05]  /*a250*/  @P0 BRA `(.L_x_1765) ;  /* 0x0000026000000947 */ /* 0x000fea0003800000 */
[----:B-1----:R-:W1:Y:S01]  /*a260*/  LDS.128 R4, [R19] ;  /* 0x0000000013047984 */ /* 0x002e620000000c00 */
        /* <DEDUP_REMOVED lines=36> */
[----:B------:R1:W-:Y:S02]  /*a4b0*/  STS.128 [R19], R4 ;  /* 0x0000000413007388 */ /* 0x0003e40000000c00 */
.L_x_1765:
[----:B------:R-:W-:Y:S05]  /*a4c0*/  BSYNC B0 ;  /* 0x0000000000007941 */ /* 0x000fea0003800000 */
.L_x_1764:
        /* <DEDUP_REMOVED lines=41> */
.L_x_1767:
[----:B------:R-:W-:Y:S05]  /*a760*/  BSYNC B0 ;  /* 0x0000000000007941 */ /* 0x000fea0003800000 */
.L_x_1766:
        /* <DEDUP_REMOVED lines=41> */
.L_x_1769:
[----:B------:R-:W-:Y:S05]  /*aa00*/  BSYNC B0 ;  /* 0x0000000000007941 */ /* 0x000fea0003800000 */
.L_x_1768:
[----:B------:R-:W-:Y:S01]  /*aa10*/  ISETP.GE.AND P0, PT, R110, c[0x0][0x27c], PT ;  /* 0x00009f006e007a0c */ /* 0x000fe20003f06270 */
[----:B------:R-:W-:-:S12]  /*aa20*/  BSSY B0, `(.L_x_1770) ;  /* 0x0000028000007945 */ /* 0x000fd80003800000 */
        /* <DEDUP_REMOVED lines=39> */
.L_x_1771:
[----:B------:R-:W-:Y:S05]  /*aca0*/  BSYNC B0 ;  /* 0x0000000000007941 */ /* 0x000fea0003800000 */
.L_x_1770:
[----:B------:R-:W-:-:S13]  /*acb0*/  ISETP.GE.AND P0, PT, R144, c[0x0][0x27c], PT ;  /* 0x00009f0090007a0c */ /* 0x000fda0003f06270 */
[----:B------:R-:W-:Y:S05]  /*acc0*/  @P0 BRA `(.L_x_1761) ;  /* 0x0000026000000947 */ /* 0x000fea0003800000 */
[----:B-1----:R-:W1:Y:S01]  /*acd0*/  LDS.128 R4, [R19+0x8000] ;  /* 0x0080000013047984 */ /* 0x002e620000000c00 */
[----:B------:R-:W-:Y:S02]  /*ace0*/  HADD2.F32 R9, -RZ, R38.H0_H0 ;  /* 0x20000026ff097230 */ /* 0x000fe40000004100 */
[----:B------:R-:W-:Y:S02]  /*acf0*/  HADD2.F32 R0, -RZ, R40.H1_H1 ;  /* 0x30000028ff007230 */ /* 0x000fe40000004100 */
[--C-:B------:R-:W-:Y:S02]  /*ad00*/  HADD2.F32 R3, -RZ, R43.reuse.H1_H1 ;  /* 0x3000002bff037230 */ /* 0x100fe40000004100 */
        /* <DEDUP_REMOVED lines=34> */
.L_x_1761:
[----:B------:R-:W-:Y:S05]  /*af30*/  BSYNC B1 ;  /* 0x0000000000017941 */ /* 0x000fea0003800000 */
.L_x_1760:
[----:B------:R-:W-:-:S04]  /*af40*/  IADD3 R0, R206, 0x40, RZ ;  /* 0x00000040ce007810 */ /* 0x000fc80007ffe0ff */
[----:B------:R-:W-:-:S13]  /*af50*/  ISETP.GE.AND P0, PT, R0, R20, PT ;  /* 0x000000140000720c */ /* 0x000fda0003f06270 */
[----:B------:R-:W-:Y:S05]  /*af60*/  @P0 BRA `(.L_x_1754) ;  /* 0x00003c0000000947 */ /* 0x000fea0003800000 */
        /* <DEDUP_REMOVED lines=41> */
.L_x_1773:
[----:B------:R-:W-:Y:S05]  /*b200*/  BSYNC B0 ;  /* 0x0000000000007941 */ /* 0x000fea0003800000 */
.L_x_1772:
        /* <DEDUP_REMOVED lines=41> */
.L_x_1775:
[----:B------:R-:W-:Y:S05]  /*b4a0*/  BSYNC B0 ;  /* 0x0000000000007941 */ /* 0x000fea0003800000 */
.L_x_1774:
        /* <DEDUP_REMOVED lines=41> */
.L_x_1777:
[----:B------:R-:W-:Y:S05]  /*b740*/  BSYNC B0 ;  /* 0x0000000000007941 */ /* 0x000fea0003800000 */
.L_x_1776:
        /* <DEDUP_REMOVED lines=41> */
.L_x_1779:
[----:B------:R-:W-:Y:S05]  /*b9e0*/  BSYNC B0 ;  /* 0x0000000000007941 */ /* 0x000fea0003800000 */
.L_x_1778:
        /* <DEDUP_REMOVED lines=41> */
.L_x_1781:
[----:B------:R-:W-:Y:S05]  /*bc80*/  BSYNC B0 ;  /* 0x0000000000007941 */ /* 0x000fea0003800000 */
.L_x_1780:
        /* <DEDUP_REMOVED lines=41> */
.L_x_1755:
[----:B------:R-:W-:Y:S05]  /*bf20*/  BRA.DIV ~URZ, `(.L_x_1782) ;  /* 0x0000e5927f007947 */ /* 0x000fea000b800000 */
[----:B------:R-:W1:Y:S02]  /*bf30*/  SHFL.IDX PT, R0, R0, RZ, 0x1c1f ;  /* 0x001c1fff00007589 */ /* 0x000e6400000e0000 */
.L_x_1889:
[----:B------:R-:W-:Y:S05]  /*bf40*/  BRA.DIV ~URZ, `(.L_x_1783) ;  /* 0x0000e5e27f007947 */ /* 0x000fea000b800000 */
[----:B------:R2:W3:Y:S01]  /*bf50*/  SHFL.IDX PT, R8, R6, RZ, 0x1c1f ;  /* 0x001c1fff06087589 */ /* 0x0004e200000e0000 */
[----:B-1----:R-:W-:-:S03]  /*bf60*/  MOV R9, R0 ;  /* 0x0000000000097202 */ /* 0x002fc60000000f00 */
[----:B------:R2:W1:Y:S04]  /*bf70*/  SHFL.IDX PT, R35, R5, RZ, 0x1c1f ;  /* 0x001c1fff05237589 */ /* 0x00046800000e0000 */
[----:B------:R2:W4:Y:S02]  /*bf80*/  SHFL.IDX PT, R32, R12, RZ, 0x1c1f ;  /* 0x001c1fff0c207589 */ /* 0x00052400000e0000 */
.L_x_1890:
        /* <DEDUP_REMOVED lines=11> */
[----:B--2---:R-:W-:Y:S01]  /*c040*/  CS2R R12, SRZ ;  /* 0x00000000000c7805 */ /* 0x004fe2000001ff00 */
[----:B------:R-:W-:Y:S01]  /*c050*/  CS2R R6, SRZ ;  /* 0x0000000000067805 */ /* 0x000fe2000001ff00 */
[----:B------:R-:W-:Y:S01]  /*c060*/  CS2R R4, SRZ ;  /* 0x0000000000047805 */ /* 0x000fe2000001ff00 */
[----:B------:R-:W-:Y:S05]  /*c070*/  @P0 BRA `(.L_x_1785) ;  /* 0x0000025000000947 */ /* 0x000fea0003800000 */
[----:B------:R-:W-:Y:S01]  /*c080*/  ISETP.GE.AND P0, PT, R104, c[0x0][0x27c], PT ;  /* 0x00009f0068007a0c */ /* 0x000fe20003f06270 */
[----:B------:R-:W-:Y:S01]  /*c090*/  CS2R R22, SRZ ;  /* 0x0000000000167805 */ /* 0x000fe2000001ff00 */
[----:B------:R-:W-:Y:S01]  /*c0a0*/  CS2R R20, SRZ ;  /* 0x0000000000147805 */ /* 0x000fe2000001ff00 */
[----:B------:R-:W-:Y:S01]  /*c0b0*/  CS2R R6, SRZ ;  /* 0x0000000000067805 */ /* 0x000fe2000001ff00 */
[----:B------:R-:W-:-:S09]  /*c0c0*/  CS2R R4, SRZ ;  /* 0x0000000000047805 */ /* 0x000fd2000001ff00 */
[C---:B------:R-:W-:Y:S01]  /*c0d0*/  @!P0 IMAD.SHL.U32 R0, R104.reuse, 0x2, RZ ;  /* 0x0000000268008824 */ /* 0x040fe200078e00ff */
[----:B------:R-:W-:-:S04]  /*c0e0*/  @!P0 SHF.L.U64.HI R3, R104, 0x1, R105 ;  /* 0x0000000168038819 */ /* 0x000fc80000010269 */
[----:B---3--:R-:W-:-:S05]  /*c0f0*/  @!P0 IADD3 R12, P1, R8, R0, RZ ;  /* 0x00000000080c8210 */ /* 0x008fca0007f3e0ff */
[----:B------:R-:W-:Y:S01]  /*c100*/  @!P0 IMAD.X R13, R9, 0x1, R3, P1 ;  /* 0x00000001090d8824 */ /* 0x000fe200008e0603 */
[----:B----4-:R-:W-:Y:S02]  /*c110*/  @!P0 IADD3 R2, P1, R32, R0, RZ ;  /* 0x0000000020028210 */ /* 0x010fe40007f3e0ff */
[----:B------:R-:W-:Y:S02]  /*c120*/  IADD3 R0, R104, 0x20, RZ ;  /* 0x0000002068007810 */ /* 0x000fe40007ffe0ff */
[----:B-1----:R-:W-:Y:S01]  /*c130*/  @!P0 IADD3.X R3, R35, R3, RZ, P1, !PT ;  /* 0x0000000323038210 */ /* 0x002fe20000ffe4ff */
[----:B------:R1:W5:Y:S04]  /*c140*/  @!P0 LD.E.128 R20, [R12.64] ;  /* 0x000000080c148980 */ /* 0x000368000c101d00 */
[----:B------:R2:W5:Y:S01]  /*c150*/  @!P0 LD.E.128 R4, [R2.64] ;  /* 0x0000000802048980 */ /* 0x000562000c101d00 */
[----:B------:R-:W-:Y:S01]  /*c160*/  ISETP.GE.AND P0, PT, R0, c[0x0][0x27c], PT ;  /* 0x00009f0000007a0c */ /* 0x000fe20003f06270 */
[----:B------:R-:W-:Y:S01]  /*c170*/  CS2R R26, SRZ ;  /* 0x00000000001a7805 */ /* 0x000fe2000001ff00 */
[----:B------:R-:W-:Y:S01]  /*c180*/  CS2R R24, SRZ ;  /* 0x0000000000187805 */ /* 0x000fe2000001ff00 */
[----:B------:R-:W-:-:S10]  /*c190*/  CS2R R14, SRZ ;  /* 0x00000000000e7805 */ /* 0x000fd4000001ff00 */
[----:B------:R-:W-:-:S04]  /*c1a0*/  @!P0 IMAD.SHL.U32 R0, R210, 0x8, RZ ;  /* 0x00000008d2008824 */ /* 0x000fc800078e00ff */
[----:B------:R-:W-:Y:S01]  /*c1b0*/  @!P0 IMAD.WIDE R18, R0, 0x2, R8 ;  /* 0x0000000200128825 */ /* 0x000fe200078e0208 */
[----:B-1----:R-:W-:-:S04]  /*c1c0*/  CS2R R12, SRZ ;  /* 0x00000000000c7805 */ /* 0x002fc8000001ff00 */
[----:B------:R1:W5:Y:S01]  /*c1d0*/  @!P0 LD.E.128 R24, [R18.64] ;  /* 0x0000000812188980 */ /* 0x000362000c101d00 */
[----:B--2---:R-:W-:Y:S01]  /*c1e0*/  MOV R3, R35 ;  /* 0x0000002300037202 */ /* 0x004fe20000000f00 */
[----:B------:R-:W-:-:S04]  /*c1f0*/  IMAD.MOV.U32 R2, RZ, RZ, R32 ;  /* 0x000000ffff027224 */ /* 0x000fc800078e0020 */
[----:B------:R-:W-:Y:S01]  /*c200*/  @!P0 IMAD.WIDE R16, R0, 0x2, R2 ;  /* 0x0000000200108825 */ /* 0x000fe200078e0202 */
[----:B------:R-:W-:-:S04]  /*c210*/  IADD3 R0, R104, 0x40, RZ ;  /* 0x0000004068007810 */ /* 0x000fc80007ffe0ff */
[----:B------:R2:W5:Y:S01]  /*c220*/  @!P0 LD.E.128 R12, [R16.64] ;  /* 0x00000008100c8980 */ /* 0x000562000c101d00 */
[----:B------:R-:W-:Y:S01]  /*c230*/  ISETP.GE.AND P0, PT, R0, c[0x0][0x27c], PT ;  /* 0x00009f0000007a0c */ /* 0x000fe20003f06270 */
[----:B------:R-:W-:Y:S01]  /*c240*/  CS2R R30, SRZ ;  /* 0x00000000001e7805 */ /* 0x000fe2000001ff00 */
[----:B------:R-:W-:-:S11]  /*c250*/  CS2R R28, SRZ ;  /* 0x00000000001c7805 */ /* 0x000fd6000001ff00 */
[----:B------:R-:W-:Y:S01]  /*c260*/  @!P0 SHF.L.U32 R0, R209, 0x3, RZ ;  /* 0x00000003d1008819 */ /* 0x000fe200000006ff */
[----:B-1----:R-:W-:-:S04]  /*c270*/  CS2R R18, SRZ ;  /* 0x0000000000127805 */ /* 0x002fc8000001ff00 */
[----:B------:R-:W-:-:S04]  /*c280*/  @!P0 IMAD.WIDE R8, R0, 0x2, R8 ;  /* 0x0000000200088825 */ /* 0x000fc800078e0208 */
[----:B------:R-:W-:Y:S01]  /*c290*/  @!P0 IMAD.WIDE R2, R0, 0x2, R2 ;  /* 0x0000000200028825 */ /* 0x000fe200078e0202 */
[----:B------:R1:W5:Y:S01]  /*c2a0*/  @!P0 LD.E.128 R28, [R8.64] ;  /* 0x00000008081c8980 */ /* 0x000362000c101d00 */
[----:B--2---:R-:W-:-:S06]  /*c2b0*/  CS2R R16, SRZ ;  /* 0x0000000000107805 */ /* 0x004fcc000001ff00 */
[----:B------:R1:W5:Y:S02]  /*c2c0*/  @!P0 LD.E.128 R16, [R2.64] ;  /* 0x0000000802108980 */ /* 0x000364000c101d00 */
.L_x_1785:
[----:B------:R-:W-:Y:S05]  /*c2d0*/  BSYNC B0 ;  /* 0x0000000000007941 */ /* 0x000fea0003800000 */
.L_x_1784:
[--C-:B-----5:R-:W-:Y:S01]  /*c2e0*/  IMAD.MOV.U32 R56, RZ, RZ, R21.reuse ;  /* 0x000000ffff387224 */ /* 0x120fe200078e0015 */
[----:B------:R-:W-:Y:S01]  /*c2f0*/  SHF.R.U64 R55, R20, 0x10, R21 ;  /* 0x0000001014377819 */ /* 0x000fe20000001215 */
[----:B------:R-:W-:Y:S01]  /*c300*/  IMAD.MOV.U32 R48, RZ, RZ, R25 ;  /* 0x000000ffff307224 */ /* 0x000fe200078e0019 */
[----:B------:R-:W-:Y:S01]  /*c310*/  SHF.R.U32.HI R47, RZ, 0x10, R23 ;  /* 0x00000010ff2f7819 */ /* 0x000fe20000011617 */
[----:B------:R-:W-:Y:S01]  /*c320*/  IMAD.MOV.U32 R41, RZ, RZ, R28 ;  /* 0x000000ffff297224 */ /* 0x000fe200078e001c */
[----:B------:R-:W-:Y:S01]  /*c330*/  SHF.R.U32.HI R43, RZ, 0x10, R25 ;  /* 0x00000010ff2b7819 */ /* 0x000fe20000011619 */
[----:B------:R-:W-:Y:S01]  /*c340*/  IMAD.MOV.U32 R57, RZ, RZ, R20 ;  /* 0x000000ffff397224 */ /* 0x000fe200078e0014 */
[----:B------:R-:W-:Y:S01]  /*c350*/  PRMT R48, R48, 0x5410, R56 ;  /* 0x0000541030307816 */ /* 0x000fe20000000038 */
[----:B------:R-:W-:Y:S01]  /*c360*/  IMAD.MOV.U32 R49, RZ, RZ, R24 ;  /* 0x000000ffff317224 */ /* 0x000fe200078e0018 */
[----:B-1----:R-:W-:Y:S01]  /*c370*/  SHF.R.U64 R2, R12, 0x10, R13 ;  /* 0x000000100c027819 */ /* 0x002fe2000000120d */
[----:B------:R-:W-:Y:S01]  /*c380*/  IMAD.MOV.U32 R54, RZ, RZ, R22 ;  /* 0x000000ffff367224 */ /* 0x000fe200078e0016 */
[----:B------:R-:W-:Y:S01]  /*c390*/  PRMT R47, R47, 0x5410, R55 ;  /* 0x000054102f2f7816 */ /* 0x000fe20000000037 */
[----:B------:R-:W-:Y:S01]  /*c3a0*/  IMAD.MOV.U32 R45, RZ, RZ, R26 ;  /* 0x000000ffff2d7224 */ /* 0x000fe200078e001a */
[----:B------:R-:W-:Y:S01]  /*c3b0*/  PRMT R55, R48, 0x5410, R43 ;  /* 0x0000541030377816 */ /* 0x000fe2000000002b */
[----:B------:R-:W-:Y:S01]  /*c3c0*/  IMAD.MOV.U32 R44, RZ, RZ, R27 ;  /* 0x000000ffff2c7224 */ /* 0x000fe200078e001b */
[----:B------:R-:W-:Y:S01]  /*c3d0*/  PRMT R48, R2, 0x7610, R48 ;  /* 0x0000761002307816 */ /* 0x000fe20000000030 */
[----:B------:R-:W-:Y:S01]  /*c3e0*/  IMAD R2, R233, -0x80, R50 ;  /* 0xffffff80e9027824 */ /* 0x000fe200078e0232 */
[--C-:B------:R-:W-:Y:S01]  /*c3f0*/  SHF.R.U64 R38, R28, 0x10, R29.reuse ;  /* 0x000000101c267819 */ /* 0x100fe2000000121d */
[----:B------:R-:W-:Y:S01]  /*c400*/  IMAD.MOV.U32 R40, RZ, RZ, R29 ;  /* 0x000000ffff287224 */ /* 0x000fe200078e001d */
[----:B------:R-:W-:Y:S01]  /*c410*/  SHF.R.U32.HI R52, RZ, 0x10, R21 ;  /* 0x00000010ff347819 */ /* 0x000fe20000011615 */
[----:B------:R-:W-:Y:S01]  /*c420*/  IMAD.MOV.U32 R37, RZ, RZ, R30 ;  /* 0x000000ffff257224 */ /* 0x000fe200078e001e */
[----:B------:R-:W-:Y:S01]  /*c430*/  PRMT R62, R41, 0x5410, R38 ;  /* 0x00005410293e7816 */ /* 0x000fe20000000026 */
[----:B------:R-:W-:Y:S01]  /*c440*/  IMAD.MOV.U32 R53, RZ, RZ, R23 ;  /* 0x000000ffff357224 */ /* 0x000fe200078e0017 */
[----:B------:R-:W-:Y:S01]  /*c450*/  IMNMX R41, R2, 0x80, PT ;  /* 0x0000008002297817 */ /* 0x000fe20003800200 */
[----:B----4-:R-:W-:Y:S01]  /*c460*/  IMAD.MOV.U32 R32, RZ, RZ, R5 ;  /* 0x000000ffff207224 */ /* 0x010fe200078e0005 */
[----:B------:R-:W-:Y:S01]  /*c470*/  SHF.R.U64 R46, R24, 0x10, R25 ;  /* 0x00000010182e7819 */ /* 0x000fe20000001219 */
[----:B------:R-:W-:Y:S01]  /*c480*/  IMAD.MOV.U32 R25, RZ, RZ, R12 ;  /* 0x000000ffff197224 */ /* 0x000fe200078e000c */
[----:B------:R-:W-:Y:S01]  /*c490*/  ISETP.GE.AND P0, PT, R206, R41, PT ;  /* 0x00000029ce00720c */ /* 0x000fe20003f06270 */
[----:B------:R-:W-:Y:S01]  /*c4a0*/  IMAD.MOV.U32 R36, RZ, RZ, R31 ;  /* 0x000000ffff247224 */ /* 0x000fe200078e001f */
[--C-:B------:R-:W-:Y:S01]  /*c4b0*/  SHF.R.U64 R42, R26, 0x10, R27.reuse ;  /* 0x000000101a2a7819 */ /* 0x100fe2000000121b */
[----:B------:R-:W-:Y:S01]  /*c4c0*/  IMAD.MOV.U32 R33, RZ, RZ, R4 ;  /* 0x000000ffff217224 */ /* 0x000fe200078e0004 */
[----:B------:R-:W-:Y:S01]  /*c4d0*/  SHF.R.U32.HI R39, RZ, 0x10, R27 ;  /* 0x00000010ff277819 */ /* 0x000fe2000001161b */
[----:B------:R-:W-:Y:S01]  /*c4e0*/  IMAD.MOV.U32 R28, RZ, RZ, R7 ;  /* 0x000000ffff1c7224 */ /* 0x000fe200078e0007 */
[----:B------:R-:W-:Y:S01]  /*c4f0*/  SHF.R.U32.HI R35, RZ, 0x10, R29 ;  /* 0x00000010ff237819 */ /* 0x000fe2000001161d */
[----:B------:R-:W-:Y:S01]  /*c500*/  IMAD.MOV.U32 R29, RZ, RZ, R6 ;  /* 0x000000ffff1d7224 */ /* 0x000fe200078e0006 */
[----:B------:R-:W-:Y:S01]  /*c510*/  SHF.R.U64 R34, R30, 0x10, R31 ;  /* 0x000000101e227819 */ /* 0x000fe2000000121f */
        /* <DEDUP_REMOVED lines=10> */
[----:B------:R-:W-:Y:S01]  /*c5c0*/  IMAD.MOV.U32 R6, RZ, RZ, R18 ;  /* 0x000000ffff067224 */ /* 0x000fe200078e0012 */
[----:B------:R-:W-:Y:S01]  /*c5d0*/  SHF.R.U32.HI R20, RZ, 0x10, R13 ;  /* 0x00000010ff147819 */ /* 0x000fe2000001160d */
[----:B------:R-:W-:Y:S01]  /*c5e0*/  IMAD.MOV.U32 R5, RZ, RZ, R19 ;  /* 0x000000ffff057224 */ /* 0x000fe200078e0013 */
[----:B------:R-:W-:Y:S01]  /*c5f0*/  PRMT R46, R46, 0x5410, R57 ;  /* 0x000054102e2e7816 */ /* 0x000fe20000000039 */
[----:B------:R-:W-:-:S04]  /*c600*/  DEPBAR.LE SB0, 0x3 ;  /* 0x000080c00000791a */ /* 0x000fc80000000000 */
[----:B------:R-:W-:Y:S01]  /*c610*/  PRMT R49, R49, 0x5410, R52 ;  /* 0x0000541031317816 */ /* 0x000fe20000000034 */
[----:B------:R-:W-:Y:S01]  /*c620*/  WARPSYNC 0xffffffff ;  /* 0xffffffff00007948 */ /* 0x000fe20003800000 */
[----:B------:R-:W-:Y:S01]  /*c630*/  SHF.R.U32.HI R31, RZ, 0x10, R31 ;  /* 0x00000010ff1f7819 */ /* 0x000fe2000001161f */
[----:B------:R-:W-:Y:S01]  /*c640*/  BSSY B1, `(.L_x_1786) ;  /* 0x0000133000017945 */ /* 0x000fe20003800000 */
[--C-:B------:R-:W-:Y:S02]  /*c650*/  SHF.R.U64 R13, R14, 0x10, R15.reuse ;  /* 0x000000100e0d7819 */ /* 0x100fe4000000120f */
[----:B---3--:R-:W-:Y:S02]  /*c660*/  SHF.R.U32.HI R8, RZ, 0x10, R15 ;  /* 0x00000010ff087819 */ /* 0x008fe4000001160f */
[--C-:B------:R-:W-:Y:S02]  /*c670*/  SHF.R.U64 R7, R16, 0x10, R17.reuse ;  /* 0x0000001010077819 */ /* 0x100fe40000001211 */
[----:B------:R-:W-:-:S02]  /*c680*/  SHF.R.U32.HI R4, RZ, 0x10, R17 ;  /* 0x00000010ff047819 */ /* 0x000fc40000011611 */
[--C-:B------:R-:W-:Y:S02]  /*c690*/  SHF.R.U64 R3, R18, 0x10, R19.reuse ;  /* 0x0000001012037819 */ /* 0x100fe40000001213 */
[----:B------:R-:W-:Y:S02]  /*c6a0*/  SHF.R.U32.HI R0, RZ, 0x10, R19 ;  /* 0x00000010ff007819 */ /* 0x000fe40000011613 */
        /* <DEDUP_REMOVED lines=25> */
[----:B------:R-:W-:Y:S02]  /*c840*/  MOV R3, c[0x0][0x27c] ;  /* 0x00009f0000037a02 */ /* 0x000fe40000000f00 */
[----:B------:R-:W-:Y:S02]  /*c850*/  LOP3.LUT R2, R208, 0x38, R104, 0xf8, !PT ;  /* 0x00000038d0027812 */ /* 0x000fe400078ef868 */
[----:B------:R-:W-:-:S04]  /*c860*/  LEA.HI R3, R3, R231, RZ, 0x1d ;  /* 0x000000e703037211 */ /* 0x000fc800078fe8ff */
[----:B------:R-:W-:Y:S02]  /*c870*/  SHF.R.S32.HI R4, RZ, 0x1f, R3 ;  /* 0x0000001fff047819 */ /* 0x000fe40000011403 */
[----:B------:R-:W-:Y:S02]  /*c880*/  SHF.L.U32 R0, R3, 0x3, RZ ;  /* 0x0000000303007819 */ /* 0x000fe400000006ff */
[----:B------:R-:W-:Y:S02]  /*c890*/  LEA.HI R3, R4, R3, RZ, 0x3 ;  /* 0x0000000304037211 */ /* 0x000fe400078f18ff */
[----:B------:R-:W-:Y:S02]  /*c8a0*/  LOP3.LUT R4, R148, R2, R147, 0xf6, !PT ;  /* 0x0000000294047212 */ /* 0x000fe400078ef693 */
[----:B------:R-:W-:Y:S02]  /*c8b0*/  LOP3.LUT R2, R208, 0x38, R0, 0xf8, !PT ;  /* 0x00000038d0027812 */ /* 0x000fe400078ef800 */
[----:B------:R-:W-:-:S02]  /*c8c0*/  SHF.L.U32 R0, R3, 0xa, RZ ;  /* 0x0000000a03007819 */ /* 0x000fc400000006ff */
[----:B------:R-:W-:Y:S02]  /*c8d0*/  LOP3.LUT R2, R2, R147, RZ, 0x3c, !PT ;  /* 0x0000009302027212 */ /* 0x000fe400078e3cff */
[----:B------:R-:W-:Y:S02]  /*c8e0*/  LOP3.LUT R0, R0, 0x7fffe000, RZ, 0xc0, !PT ;  /* 0x7fffe00000007812 */ /* 0x000fe400078ec0ff */
[----:B------:R-:W-:Y:S02]  /*c8f0*/  SHF.L.U32 R32, R4, 0x1, RZ ;  /* 0x0000000104207819 */ /* 0x000fe400000006ff */
[----:B------:R-:W-:Y:S01]  /*c900*/  IADD3 R0, R2, R0, R148 ;  /* 0x0000000002007210 */ /* 0x000fe20007ffe094 */
[--C-:B------:R-:W-:Y:S02]  /*c910*/  HADD2.F32 R2, -RZ, R42.reuse.H0_H0 ;  /* 0x2000002aff027230 */ /* 0x100fe40000004100 */
[----:B------:R-:W1:Y:S01]  /*c920*/  LDS.128 R4, [R32+0x18100] ;  /* 0x0181000020047984 */ /* 0x000e620000000c00 */
[----:B------:R-:W-:Y:S01]  /*c930*/  SHF.L.U32 R29, R0, 0x1, RZ ;  /* 0x00000001001d7819 */ /* 0x000fe200000006ff */
[----:B------:R-:W-:-:S04]  /*c940*/  HADD2.F32 R0, -RZ, R42.H1_H1 ;  /* 0x3000002aff007230 */ /* 0x000fc80000004100 */
[----:B------:R-:W2:Y:S01]  /*c950*/  LDS.128 R12, [R29+0x18100] ;  /* 0x018100001d0c7984 */ /* 0x000ea20000000c00 */
[--C-:B-1----:R-:W-:Y:S02]  /*c960*/  HADD2.F32 R21, -RZ, R4.reuse.H0_H0 ;  /* 0x20000004ff157230 */ /* 0x102fe40000004100 */
[----:B------:R-:W-:Y:S02]  /*c970*/  HADD2.F32 R18, -RZ, R4.H1_H1 ;  /* 0x30000004ff127230 */ /* 0x000fe40000004100 */
[----:B------:R-:W-:Y:S02]  /*c980*/  HADD2.F32 R23, -RZ, R6.H0_H0 ;  /* 0x20000006ff177230 */ /* 0x000fe40000004100 */
[----:B--2---:R-:W-:Y:S02]  /*c990*/  HADD2.F32 R4, -RZ, R12.H0_H0 ;  /* 0x2000000cff047230 */ /* 0x004fe40000004100 */
[----:B------:R-:W-:Y:S02]  /*c9a0*/  HADD2.F32 R22, -RZ, R6.H1_H1 ;  /* 0x30000006ff167230 */ /* 0x000fe40000004100 */
[--C-:B------:R-:W-:Y:S01]  /*c9b0*/  HADD2.F32 R25, -RZ, R7.reuse.H0_H0 ;  /* 0x20000007ff197230 */ /* 0x100fe20000004100 */
[-C--:B------:R-:W-:Y:S01]  /*c9c0*/  FMUL.FTZ R37, R4, R2.reuse ;  /* 0x0000000204257220 */ /* 0x080fe20000410000 */
[----:B------:R-:W-:Y:S01]  /*c9d0*/  HADD2.F32 R24, -RZ, R7.H1_H1 ;  /* 0x30000007ff187230 */ /* 0x000fe20000004100 */
[----:B------:R-:W-:Y:S01]  /*c9e0*/  FMUL.FTZ R7, R21, R2 ;  /* 0x0000000215077220 */ /* 0x000fe20000410000 */
[--C-:B------:R-:W-:Y:S01]  /*c9f0*/  HADD2.F32 R6, -RZ, R13.reuse.H0_H0 ;  /* 0x2000000dff067230 */ /* 0x100fe20000004100 */
[----:B------:R-:W-:Y:S01]  /*ca00*/  FMUL.FTZ R2, R18, R0 ;  /* 0x0000000012027220 */ /* 0x000fe20000410000 */
[----:B------:R-:W-:-:S02]  /*ca10*/  HADD2.F32 R9, -RZ, R13.H1_H1 ;  /* 0x3000000dff097230 */ /* 0x000fc40000004100 */
[--C-:B------:R-:W-:Y:S02]  /*ca20*/  HADD2.F32 R17, -RZ, R15.reuse.H0_H0 ;  /* 0x2000000fff117230 */ /* 0x100fe40000004100 */
[----:B------:R-:W-:Y:S02]  /*ca30*/  HADD2.F32 R16, -RZ, R15.H1_H1 ;  /* 0x3000000fff107230 */ /* 0x000fe40000004100 */
[--C-:B------:R-:W-:Y:S02]  /*ca40*/  HADD2.F32 R20, -RZ, R5.reuse.H0_H0 ;  /* 0x20000005ff147230 */ /* 0x100fe40000004100 */
[----:B------:R-:W-:Y:S02]  /*ca50*/  HADD2.F32 R19, -RZ, R5.H1_H1 ;  /* 0x30000005ff137230 */ /* 0x000fe40000004100 */
[----:B------:R-:W-:Y:S02]  /*ca60*/  HADD2.F32 R3, -RZ, R12.H1_H1 ;  /* 0x3000000cff037230 */ /* 0x000fe40000004100 */
[----:B------:R-:W-:-:S02]  /*ca70*/  HADD2.F32 R15, -RZ, R46.H1_H1 ;  /* 0x3000002eff0f7230 */ /* 0x000fc40000004100 */
[----:B------:R-:W-:Y:S01]  /*ca80*/  HADD2.F32 R13, -RZ, R47.H1_H1 ;  /* 0x3000002fff0d7230 */ /* 0x000fe20000004100 */
[C---:B------:R-:W-:Y:S01]  /*ca90*/  FMUL.FTZ R36, R3.reuse, R0 ;  /* 0x0000000003247220 */ /* 0x040fe20000410000 */
[--C-:B------:R-:W-:Y:S01]  /*caa0*/  HADD2.F32 R5, -RZ, R43.reuse.H0_H0 ;  /* 0x2000002bff057230 */ /* 0x100fe20000004100 */
[----:B------:R-:W-:Y:S01]  /*cab0*/  FFMA.FTZ R40, R4, R15, R7 ;  /* 0x0000000f04287223 */ /* 0x000fe20000010007 */
[----:B------:R-:W-:Y:S01]  /*cac0*/  HADD2.F32 R12, -RZ, R48.H1_H1 ;  /* 0x30000030ff0c7230 */ /* 0x000fe20000004100 */
[----:B------:R-:W-:Y:S01]  /*cad0*/  FFMA.FTZ R39, R3, R13, R2 ;  /* 0x0000000d03277223 */ /* 0x000fe20000010002 */
[----:B------:R-:W-:Y:S01]  /*cae0*/  HADD2.F32 R2, -RZ, R43.H1_H1 ;  /* 0x3000002bff027230 */ /* 0x000fe20000004100 */
[-C--:B------:R-:W-:Y:S01]  /*caf0*/  FMUL.FTZ R4, R20, R5.reuse ;  /* 0x0000000514047220 */ /* 0x080fe20000410000 */
[----:B------:R-:W-:Y:S01]  /*cb00*/  HADD2.F32 R0, -RZ, R44.H0_H0 ;  /* 0x2000002cff007230 */ /* 0x000fe20000004100 */
[C---:B------:R-:W-:Y:S01]  /*cb10*/  FMUL.FTZ R34, R6.reuse, R5 ;  /* 0x0000000506227220 */ /* 0x040fe20000410000 */
[----:B------:R-:W-:Y:S01]  /*cb20*/  HADD2.F32 R7, -RZ, R49.H1_H1 ;  /* 0x30000031ff077230 */ /* 0x000fe20000004100 */
[----:B------:R-:W-:Y:S01]  /*cb30*/  FFMA.FTZ R38, R6, R12, R4 ;  /* 0x0000000c06267223 */ /* 0x000fe20000010004 */
[----:B------:R-:W-:Y:S01]  /*cb40*/  HADD2.F32 R8, -RZ, R14.H0_H0 ;  /* 0x2000000eff087230 */ /* 0x000fe20000004100 */
[----:B------:R-:W-:Y:S01]  /*cb50*/  FMUL.FTZ R5, R19, R2 ;  /* 0x0000000213057220 */ /* 0x000fe20000410000 */
[--C-:B------:R-:W-:Y:S01]  /*cb60*/  HADD2.F32 R6, -RZ, R51.reuse.H1_H1 ;  /* 0x30000033ff067230 */ /* 0x100fe20000004100 */
[----:B------:R-:W-:Y:S01]  /*cb70*/  FMUL.FTZ R4, R23, R0 ;  /* 0x0000000017047220 */ /* 0x000fe20000410000 */
[----:B------:R-:W-:Y:S01]  /*cb80*/  HADD2.F32 R3, -RZ, R44.H1_H1 ;  /* 0x3000002cff037230 */ /* 0x000fe20000004100 */
[C---:B------:R-:W-:Y:S01]  /*cb90*/  FFMA.FTZ R35, R9.reuse, R7, R5 ;  /* 0x0000000709237223 */ /* 0x040fe20000010005 */
[----:B------:R-:W-:Y:S01]  /*cba0*/  HADD2.F32 R14, -RZ, R14.H1_H1 ;  /* 0x3000000eff0e7230 */ /* 0x000fe20000004100 */
[----:B------:R-:W-:Y:S01]  /*cbb0*/  FFMA.FTZ R33, R8, R6, R4 ;  /* 0x0000000608217223 */ /* 0x000fe20000010004 */
[----:B------:R-:W-:Y:S01]  /*cbc0*/  HADD2.F32 R5, -RZ, R51.H0_H0 ;  /* 0x20000033ff057230 */ /* 0x000fe20000004100 */
[----:B------:R-:W-:Y:S01]  /*cbd0*/  FMUL.FTZ R31, R9, R2 ;  /* 0x00000002091f7220 */ /* 0x000fe20000410000 */
[----:B------:R-:W-:Y:S01]  /*cbe0*/  HADD2.F32 R2, -RZ, R45.H1_H1 ;  /* 0x3000002dff027230 */ /* 0x000fe20000004100 */
[----:B------:R-:W-:-:S02]  /*cbf0*/  FMUL.FTZ R4, R22, R3 ;  /* 0x0000000316047220 */ /* 0x000fc40000410000 */
[----:B------:R-:W-:Y:S01]  /*cc00*/  FMUL.FTZ R28, R8, R0 ;  /* 0x00000000081c7220 */ /* 0x000fe20000410000 */
[----:B------:R-:W-:Y:S01]  /*cc10*/  HADD2.F32 R0, -RZ, R45.H0_H0 ;  /* 0x2000002dff007230 */ /* 0x000fe20000004100 */
[C---:B------:R-:W-:Y:S01]  /*cc20*/  FFMA.FTZ R30, R14.reuse, R5, R4 ;  /* 0x000000050e1e7223 */ /* 0x040fe20000010004 */
[----:B------:R-:W-:Y:S01]  /*cc30*/  HADD2.F32 R4, -RZ, R53.H0_H0 ;  /* 0x20000035ff047230 */ /* 0x000fe20000004100 */
[----:B------:R-:W-:Y:S02]  /*cc40*/  FMUL.FTZ R9, R25, R2 ;  /* 0x0000000219097220 */ /* 0x000fe40000410000 */
[----:B------:R-:W-:Y:S01]  /*cc50*/  FMUL.FTZ R27, R14, R3 ;  /* 0x000000030e1b7220 */ /* 0x000fe20000410000 */
[----:B------:R-:W-:Y:S01]  /*cc60*/  HADD2.F32 R3, -RZ, R47.H0_H0 ;  /* 0x2000002fff037230 */ /* 0x000fe20000004100 */
[----:B------:R-:W-:Y:S02]  /*cc70*/  FMUL.FTZ R8, R24, R0 ;  /* 0x0000000018087220 */ /* 0x000fe40000410000 */
[----:B------:R-:W-:-:S02]  /*cc80*/  FMUL.FTZ R26, R17, R2 ;  /* 0x00000002111a7220 */ /* 0x000fc40000410000 */
[----:B------:R-:W-:Y:S02]  /*cc90*/  FFMA.FTZ R17, R17, R4, R9 ;  /* 0x0000000411117223 */ /* 0x000fe40000010009 */
[C---:B------:R-:W-:Y:S02]  /*cca0*/  FMUL.FTZ R9, R16.reuse, R0 ;  /* 0x0000000010097220 */ /* 0x040fe40000410000 */
        /* <DEDUP_REMOVED lines=14> */
[----:B------:R-:W-:-:S02]  /*cd90*/  F2FP.PACK_AB R5, R35, R38 ;  /* 0x000000262305723e */ /* 0x000fc400000000ff */
[----:B------:R-:W-:Y:S02]  /*cda0*/  F2FP.PACK_AB R15, R3, R0 ;  /* 0x00000000030f723e */ /* 0x000fe400000000ff */
[----:B------:R-:W-:-:S03]  /*cdb0*/  F2FP.PACK_AB R7, R16, R17 ;  /* 0x000000111007723e */ /* 0x000fc600000000ff */
[----:B------:R1:W-:Y:S04]  /*cdc0*/  STS.128 [R32+0x18100], R12 ;  /* 0x0181000c20007388 */ /* 0x0003e80000000c00 */
[----:B------:R1:W-:Y:S02]  /*cdd0*/  STS.128 [R29+0x18100], R4 ;  /* 0x018100041d007388 */ /* 0x0003e40000000c00 */
.L_x_1789:
[----:B------:R-:W-:Y:S05]  /*cde0*/  BSYNC B0 ;  /* 0x0000000000007941 */ /* 0x000fea0003800000 */
.L_x_1788:
[----:B------:R-:W-:Y:S01]  /*cdf0*/  IADD3 R0, R104, 0x20, RZ ;  /* 0x0000002068007810 */ /* 0x000fe20007ffe0ff */
[----:B------:R-:W-:Y:S03]  /*ce00*/  BSSY B0, `(.L_x_1790) ;  /* 0x000005b000007945 */ /* 0x000fe60003800000 */
[----:B------:R-:W-:-:S13]  /*ce10*/  ISETP.GE.AND P0, PT, R0, c[0x0][0x27c], PT ;  /* 0x00009f0000007a0c */ /* 0x000fda0003f06270 */
        /* <DEDUP_REMOVED lines=13> */
[----:B-1----:R-:W-:Y:S01]  /*cef0*/  SHF.L.U32 R29, R0, 0x1, RZ ;  /* 0x00000001001d7819 */ /* 0x002fe200000006ff */
[----:B------:R-:W-:-:S04]  /*cf00*/  HADD2.F32 R0, -RZ, R48.H0_H0 ;  /* 0x20000030ff007230 */ /* 0x000fc80000004100 */
[----:B------:R-:W1:Y:S02]  /*cf10*/  LDS.128 R12, [R29+0x18100] ;  /* 0x018100001d0c7984 */ /* 0x000e640000000c00 */
[----:B-1----:R-:W-:Y:S02]  /*cf20*/  HADD2.F32 R9, -RZ, R13.H1_H1 ;  /* 0x3000000dff097230 */ /* 0x002fe40000004100 */
[--C-:B------:R-:W-:Y:S02]  /*cf30*/  HADD2.F32 R17, -RZ, R15.reuse.H0_H0 ;  /* 0x2000000fff117230 */ /* 0x100fe40000004100 */
[----:B------:R-:W-:Y:S02]  /*cf40*/  HADD2.F32 R16, -RZ, R15.H1_H1 ;  /* 0x3000000fff107230 */ /* 0x000fe40000004100 */
[----:B------:R-:W-:Y:S02]  /*cf50*/  HADD2.F32 R3, -RZ, R12.H1_H1 ;  /* 0x3000000cff037230 */ /* 0x000fe40000004100 */
[----:B------:R-:W-:-:S02]  /*cf60*/  HADD2.F32 R15, -RZ, R54.H0_H0 ;  /* 0x20000036ff0f7230 */ /* 0x000fc40000004100 */
[--C-:B------:R-:W-:Y:S01]  /*cf70*/  HADD2.F32 R8, -RZ, R14.reuse.H0_H0 ;  /* 0x2000000eff087230 */ /* 0x100fe20000004100 */
[----:B------:R-:W-:Y:S01]  /*cf80*/  FMUL.FTZ R35, R3, R0 ;  /* 0x0000000003237220 */ /* 0x000fe20000410000 */
[----:B------:R-:W-:Y:S01]  /*cf90*/  HADD2.F32 R14, -RZ, R14.H1_H1 ;  /* 0x3000000eff0e7230 */ /* 0x000fe20000004100 */
[----:B--2---:R-:W1:Y:S02]  /*cfa0*/  LDS.128 R4, [R40] ;  /* 0x0000000028047984 */ /* 0x004e640000000c00 */
[--C-:B-1----:R-:W-:Y:S02]  /*cfb0*/  HADD2.F32 R21, -RZ, R4.reuse.H0_H0 ;  /* 0x20000004ff157230 */ /* 0x102fe40000004100 */
[----:B------:R-:W-:Y:S02]  /*cfc0*/  HADD2.F32 R18, -RZ, R4.H1_H1 ;  /* 0x30000004ff127230 */ /* 0x000fe40000004100 */
[----:B------:R-:W-:Y:S02]  /*cfd0*/  HADD2.F32 R4, -RZ, R12.H0_H0 ;  /* 0x2000000cff047230 */ /* 0x000fe40000004100 */
[----:B------:R-:W-:-:S02]  /*cfe0*/  HADD2.F32 R23, -RZ, R6.H0_H0 ;  /* 0x20000006ff177230 */ /* 0x000fc40000004100 */
[----:B------:R-:W-:Y:S01]  /*cff0*/  HADD2.F32 R22, -RZ, R6.H1_H1 ;  /* 0x30000006ff167230 */ /* 0x000fe20000004100 */
[-C--:B------:R-:W-:Y:S01]  /*d000*/  FMUL.FTZ R36, R4, R2.reuse ;  /* 0x0000000204247220 */ /* 0x080fe20000410000 */
[--C-:B------:R-:W-:Y:S02]  /*d010*/  HADD2.F32 R25, -RZ, R7.reuse.H0_H0 ;  /* 0x20000007ff197230 */ /* 0x100fe40000004100 */
[----:B------:R-:W-:Y:S01]  /*d020*/  HADD2.F32 R24, -RZ, R7.H1_H1 ;  /* 0x30000007ff187230 */ /* 0x000fe20000004100 */
[C---:B------:R-:W-:Y:S01]  /*d030*/  FMUL.FTZ R7, R21.reuse, R2 ;  /* 0x0000000215077220 */ /* 0x040fe20000410000 */
[----:B------:R-:W-:Y:S01]  /*d040*/  HADD2.F32 R6, -RZ, R13.H0_H0 ;  /* 0x2000000dff067230 */ /* 0x000fe20000004100 */
[----:B------:R-:W-:Y:S01]  /*d050*/  FMUL.FTZ R2, R18, R0 ;  /* 0x0000000012027220 */ /* 0x000fe20000410000 */
[--C-:B------:R-:W-:Y:S01]  /*d060*/  HADD2.F32 R20, -RZ, R5.reuse.H0_H0 ;  /* 0x20000005ff147230 */ /* 0x100fe20000004100 */
[-C--:B------:R-:W-:Y:S01]  /*d070*/  FFMA.FTZ R39, R4, R15.reuse, R7 ;  /* 0x0000000f04277223 */ /* 0x080fe20000010007 */
[----:B------:R-:W-:Y:S01]  /*d080*/  HADD2.F32 R19, -RZ, R5.H1_H1 ;  /* 0x30000005ff137230 */ /* 0x000fe20000004100 */
[----:B------:R-:W-:Y:S01]  /*d090*/  FFMA.FTZ R15, R21, R15, -R36 ;  /* 0x0000000f150f7223 */ /* 0x000fe20000010824 */
[----:B------:R-:W-:-:S02]  /*d0a0*/  HADD2.F32 R13, -RZ, R54.H1_H1 ;  /* 0x30000036ff0d7230 */ /* 0x000fc40000004100 */
[----:B------:R-:W-:Y:S02]  /*d0b0*/  HADD2.F32 R5, -RZ, R49.H0_H0 ;  /* 0x20000031ff057230 */ /* 0x000fe40000004100 */
[--C-:B------:R-:W-:Y:S01]  /*d0c0*/  HADD2.F32 R12, -RZ, R55.reuse.H0_H0 ;  /* 0x20000037ff0c7230 */ /* 0x100fe20000004100 */
[----:B------:R-:W-:Y:S01]  /*d0d0*/  FFMA.FTZ R38, R3, R13, R2 ;  /* 0x0000000d03267223 */ /* 0x000fe20000010002 */
[--C-:B------:R-:W-:Y:S01]  /*d0e0*/  HADD2.F32 R2, -RZ, R50.reuse.H0_H0 ;  /* 0x20000032ff027230 */ /* 0x100fe20000004100 */
[-C--:B------:R-:W-:Y:S01]  /*d0f0*/  FMUL.FTZ R4, R20, R5.reuse ;  /* 0x0000000514047220 */ /* 0x080fe20000410000 */
[----:B------:R-:W-:Y:S01]  /*d100*/  HADD2.F32 R0, -RZ, R50.H1_H1 ;  /* 0x30000032ff007230 */ /* 0x000fe20000004100 */
[C---:B------:R-:W-:Y:S01]  /*d110*/  FMUL.FTZ R33, R6.reuse, R5 ;  /* 0x0000000506217220 */ /* 0x040fe20000410000 */
[----:B------:R-:W-:Y:S01]  /*d120*/  HADD2.F32 R7, -RZ, R55.H1_H1 ;  /* 0x30000037ff077230 */ /* 0x000fe20000004100 */
[----:B------:R-:W-:Y:S01]  /*d130*/  FFMA.FTZ R37, R6, R12, R4 ;  /* 0x0000000c06257223 */ /* 0x000fe20000010004 */
[----:B------:R-:W-:Y:S01]  /*d140*/  HADD2.F32 R6, -RZ, R56.H0_H0 ;  /* 0x20000038ff067230 */ /* 0x000fe20000004100 */
[----:B------:R-:W-:Y:S01]  /*d150*/  FMUL.FTZ R5, R19, R2 ;  /* 0x0000000213057220 */ /* 0x000fe20000410000 */
[----:B------:R-:W-:Y:S01]  /*d160*/  HADD2.F32 R3, -RZ, R52.H0_H0 ;  /* 0x20000034ff037230 */ /* 0x000fe20000004100 */
[----:B------:R-:W-:-:S02]  /*d170*/  FMUL.FTZ R4, R23, R0 ;  /* 0x0000000017047220 */ /* 0x000fc40000410000 */
[C---:B------:R-:W-:Y:S01]  /*d180*/  FFMA.FTZ R34, R9.reuse, R7, R5 ;  /* 0x0000000709227223 */ /* 0x040fe20000010005 */
[----:B------:R-:W-:Y:S01]  /*d190*/  HADD2.F32 R5, -RZ, R56.H1_H1 ;  /* 0x30000038ff057230 */ /* 0x000fe20000004100 */
[----:B------:R-:W-:Y:S02]  /*d1a0*/  FFMA.FTZ R32, R8, R6, R4 ;  /* 0x0000000608207223 */ /* 0x000fe40000010004 */
[----:B------:R-:W-:Y:S01]  /*d1b0*/  FMUL.FTZ R31, R9, R2 ;  /* 0x00000002091f7220 */ /* 0x000fe20000410000 */
[----:B------:R-:W-:Y:S01]  /*d1c0*/  HADD2.F32 R2, -RZ, R53.H1_H1 ;  /* 0x30000035ff027230 */ /* 0x000fe20000004100 */
[----:B------:R-:W-:Y:S02]  /*d1d0*/  FMUL.FTZ R4, R22, R3 ;  /* 0x0000000316047220 */ /* 0x000fe40000410000 */
[----:B------:R-:W-:Y:S01]  /*d1e0*/  FMUL.FTZ R28, R8, R0 ;  /* 0x00000000081c7220 */ /* 0x000fe20000410000 */
[----:B------:R-:W-:Y:S01]  /*d1f0*/  HADD2.F32 R0, -RZ, R52.H1_H1 ;  /* 0x30000034ff007230 */ /* 0x000fe20000004100 */
[----:B------:R-:W-:Y:S01]  /*d200*/  FFMA.FTZ R30, R14, R5, R4 ;  /* 0x000000050e1e7223 */ /* 0x000fe20000010004 */
[----:B------:R-:W-:Y:S01]  /*d210*/  HADD2.F32 R4, -RZ, R57.H1_H1 ;  /* 0x30000039ff047230 */ /* 0x000fe20000004100 */
[----:B------:R-:W-:-:S02]  /*d220*/  FMUL.FTZ R9, R25, R2 ;  /* 0x0000000219097220 */ /* 0x000fc40000410000 */
[----:B------:R-:W-:Y:S01]  /*d230*/  FMUL.FTZ R27, R14, R3 ;  /* 0x000000030e1b7220 */ /* 0x000fe20000410000 */
[----:B------:R-:W-:Y:S01]  /*d240*/  HADD2.F32 R3, -RZ, R57.H0_H0 ;  /* 0x20000039ff037230 */ /* 0x000fe20000004100 */
[----:B------:R-:W-:Y:S02]  /*d250*/  FMUL.FTZ R8, R24, R0 ;  /* 0x0000000018087220 */ /* 0x000fe40000410000 */
[C---:B------:R-:W-:Y:S02]  /*d260*/  FMUL.FTZ R26, R17.reuse, R2 ;  /* 0x00000002111a7220 */ /* 0x040fe40000410000 */
[----:B------:R-:W-:Y:S02]  /*d270*/  FFMA.FTZ R17, R17, R4, R9 ;  /* 0x0000000411117223 */ /* 0x000fe40000010009 */
[C---:B------:R-:W-:Y:S02]  /*d280*/  FMUL.FTZ R9, R16.reuse, R0 ;  /* 0x0000000010097220 */ /* 0x040fe40000410000 */
[----:B------:R-:W-:-:S02]  /*d290*/  FFMA.FTZ R16, R16, R3, R8 ;  /* 0x0000000310107223 */ /* 0x000fc40000010008 */
        /* <DEDUP_REMOVED lines=11> */
[----:B------:R-:W-:-:S02]  /*d350*/  F2FP.PACK_AB R14, R2, R7 ;  /* 0x00000007020e723e */ /* 0x000fc400000000ff */
[----:B------:R-:W-:Y:S02]  /*d360*/  F2FP.PACK_AB R5, R34, R37 ;  /* 0x000000252205723e */ /* 0x000fe400000000ff */
[----:B------:R-:W-:Y:S02]  /*d370*/  F2FP.PACK_AB R15, R3, R0 ;  /* 0x00000000030f723e */ /* 0x000fe400000000ff */
[----:B------:R-:W-:-:S03]  /*d380*/  F2FP.PACK_AB R7, R16, R17 ;  /* 0x000000111007723e */ /* 0x000fc600000000ff */
[----:B------:R1:W-:Y:S04]  /*d390*/  STS.128 [R40], R12 ;  /* 0x0000000c28007388 */ /* 0x0003e80000000c00 */
[----:B------:R1:W-:Y:S02]  /*d3a0*/  STS.128 [R29+0x18100], R4 ;  /* 0x018100041d007388 */ /* 0x0003e40000000c00 */
.L_x_1791:
[----:B------:R-:W-:Y:S05]  /*d3b0*/  BSYNC B0 ;  /* 0x0000000000007941 */ /* 0x000fea0003800000 */
.L_x_1790:
[----:B------:R-:W-:-:S04]  /*d3c0*/  IADD3 R0, R104, 0x40, RZ ;  /* 0x0000004068007810 */ /* 0x000fc80007ffe0ff */
[----:B------:R-:W-:-:S13]  /*d3d0*/  ISETP.GE.AND P0, PT, R0, c[0x0][0x27c], PT ;  /* 0x00009f0000007a0c */ /* 0x000fda0003f06270 */
[----:B------:R-:W-:Y:S05]  /*d3e0*/  @P0 BRA `(.L_x_1787) ;  /* 0x0000058000000947 */ /* 0x000fea0003800000 */
[----:B-1----:R-:W2:Y:S01]  /*d3f0*/  LDL R40, [R1+0xc] ;  /* 0x00000c0001287983 */ /* 0x002ea20000100800 */
        /* <DEDUP_REMOVED lines=40> */
[----:B------:R-:W-:Y:S01]  /*d680*/  HADD2.F32 R12, -RZ, R63.H0_H0 ;  /* 0x2000003fff0c7230 */ /* 0x000fe20000004100 */
        /* <DEDUP_REMOVED lines=9> */
[----:B------:R-:W-:Y:S01]  /*d720*/  HADD2.F32 R3, -RZ, R60.H1_H1 ;  /* 0x3000003cff037230 */ /* 0x000fe20000004100 */
[----:B------:R-:W-:-:S02]  /*d730*/  FMUL.FTZ R4, R23, R0 ;  /* 0x0000000017047220 */ /* 0x000fc40000410000 */
[C---:B------:R-:W-:Y:S01]  /*d740*/  FFMA.FTZ R34, R9.reuse, R7, R5 ;  /* 0x0000000709227223 */ /* 0x040fe20000010005 */
[----:B------:R-:W-:Y:S01]  /*d750*/  HADD2.F32 R5, -RZ, R64.H1_H1 ;  /* 0x30000040ff057230 */ /* 0x000fe20000004100 */
[----:B------:R-:W-:Y:S02]  /*d760*/  FFMA.FTZ R32, R8, R6, R4 ;  /* 0x0000000608207223 */ /* 0x000fe40000010004 */
[----:B------:R-:W-:Y:S01]  /*d770*/  FMUL.FTZ R31, R9, R2 ;  /* 0x00000002091f7220 */ /* 0x000fe20000410000 */
[--C-:B------:R-:W-:Y:S01]  /*d780*/  HADD2.F32 R2, -RZ, R61.reuse.H1_H1 ;  /* 0x3000003dff027230 */ /* 0x100fe20000004100 */
[----:B------:R-:W-:Y:S02]  /*d790*/  FMUL.FTZ R4, R22, R3 ;  /* 0x0000000316047220 */ /* 0x000fe40000410000 */
[----:B------:R-:W-:Y:S01]  /*d7a0*/  FMUL.FTZ R28, R8, R0 ;  /* 0x00000000081c7220 */ /* 0x000fe20000410000 */
[----:B------:R-:W-:Y:S01]  /*d7b0*/  HADD2.F32 R0, -RZ, R61.H0_H0 ;  /* 0x2000003dff007230 */ /* 0x000fe20000004100 */
        /* <DEDUP_REMOVED lines=27> */
.L_x_1787:
[----:B------:R-:W-:Y:S05]  /*d970*/  BSYNC B1 ;  /* 0x0000000000017941 */ /* 0x000fea0003800000 */
.L_x_1786:
[----:B------:R-:W-:-:S04]  /*d980*/  IADD3 R0, R206, 0x40, RZ ;  /* 0x00000040ce007810 */ /* 0x000fc80007ffe0ff */
[----:B------:R-:W-:-:S13]  /*d990*/  ISETP.GE.AND P0, PT, R0, R41, PT ;  /* 0x000000290000720c */ /* 0x000fda0003f06270 */
[----:B------:R-:W-:Y:S05]  /*d9a0*/  @P0 BRA `(.L_x_1754) ;  /* 0x000011c000000947 */ /* 0x000fea0003800000 */
[----:B------:R2:W5:Y:S01]  /*d9b0*/  LDL R66, [R1] ;  /* 0x0000000001427983 */ /* 0x0005620000100800 */
        /* <DEDUP_REMOVED lines=10> */
[----:B-1----:R-:W3:Y:S01]  /*da60*/  LDL R40, [R1+0x18] ;  /* 0x0000180001287983 */ /* 0x002ee20000100800 */
        /* <DEDUP_REMOVED lines=18> */
[----:B------:R-:W-:-:S02]  /*db90*/  HADD2.F32 R15, -RZ, R46.H1_H1 ;  /* 0x3000002eff0f7230 */ /* 0x000fc40000004100 */
[--C-:B------:R-:W-:Y:S01]  /*dba0*/  HADD2.F32 R8, -RZ, R14.reuse.H0_H0 ;  /* 0x2000000eff087230 */ /* 0x100fe20000004100 */
[----:B------:R-:W-:Y:S01]  /*dbb0*/  FMUL.FTZ R35, R0, R3 ;  /* 0x0000000300237220 */ /* 0x000fe20000410000 */
[----:B------:R-:W-:Y:S01]  /*dbc0*/  HADD2.F32 R14, -RZ, R14.H1_H1 ;  /* 0x3000000eff0e7230 */ /* 0x000fe20000004100 */
[----:B---3--:R-:W1:Y:S02]  /*dbd0*/  LDS.128 R4, [R40] ;  /* 0x0000000028047984 */ /* 0x008e640000000c00 */
[--C-:B-1----:R-:W-:Y:S02]  /*dbe0*/  HADD2.F32 R21, -RZ, R4.reuse.H0_H0 ;  /* 0x20000004ff157230 */ /* 0x102fe40000004100 */
[----:B------:R-:W-:Y:S02]  /*dbf0*/  HADD2.F32 R18, -RZ, R4.H1_H1 ;  /* 0x30000004ff127230 */ /* 0x000fe40000004100 */
[----:B------:R-:W-:Y:S02]  /*dc00*/  HADD2.F32 R4, -RZ, R12.H0_H0 ;  /* 0x2000000cff047230 */ /* 0x000fe40000004100 */
[----:B------:R-:W-:-:S02]  /*dc10*/  HADD2.F32 R23, -RZ, R6.H0_H0 ;  /* 0x20000006ff177230 */ /* 0x000fc40000004100 */
[----:B------:R-:W-:Y:S01]  /*dc20*/  HADD2.F32 R22, -RZ, R6.H1_H1 ;  /* 0x30000006ff167230 */ /* 0x000fe20000004100 */
[C---:B------:R-:W-:Y:S01]  /*dc30*/  FMUL.FTZ R36, R2.reuse, R4 ;  /* 0x0000000402247220 */ /* 0x040fe20000410000 */
[--C-:B------:R-:W-:Y:S02]  /*dc40*/  HADD2.F32 R25, -RZ, R7.reuse.H0_H0 ;  /* 0x20000007ff197230 */ /* 0x100fe40000004100 */
[----:B------:R-:W-:Y:S01]  /*dc50*/  HADD2.F32 R24, -RZ, R7.H1_H1 ;  /* 0x30000007ff187230 */ /* 0x000fe20000004100 */
[-C--:B------:R-:W-:Y:S01]  /*dc60*/  FMUL.FTZ R7, R2, R21.reuse ;  /* 0x0000001502077220 */ /* 0x080fe20000410000 */
[----:B------:R-:W-:Y:S01]  /*dc70*/  HADD2.F32 R6, -RZ, R13.H0_H0 ;  /* 0x2000000dff067230 */ /* 0x000fe20000004100 */
[----:B------:R-:W-:Y:S01]  /*dc80*/  FMUL.FTZ R2, R0, R18 ;  /* 0x0000001200027220 */ /* 0x000fe20000410000 */
[--C-:B------:R-:W-:Y:S01]  /*dc90*/  HADD2.F32 R20, -RZ, R5.reuse.H0_H0 ;  /* 0x20000005ff147230 */ /* 0x100fe20000004100 */
[C---:B------:R-:W-:Y:S01]  /*dca0*/  FFMA.FTZ R39, R15.reuse, R4, R7 ;  /* 0x000000040f277223 */ /* 0x040fe20000010007 */
[----:B------:R-:W-:Y:S01]  /*dcb0*/  HADD2.F32 R19, -RZ, R5.H1_H1 ;  /* 0x30000005ff137230 */ /* 0x000fe20000004100 */
[----:B------:R-:W-:Y:S01]  /*dcc0*/  FFMA.FTZ R15, R15, R21, -R36 ;  /* 0x000000150f0f7223 */ /* 0x000fe20000010824 */
[----:B------:R-:W-:-:S02]  /*dcd0*/  HADD2.F32 R13, -RZ, R47.H1_H1 ;  /* 0x3000002fff0d7230 */ /* 0x000fc40000004100 */
[--C-:B------:R-:W-:Y:S02]  /*dce0*/  HADD2.F32 R5, -RZ, R43.reuse.H0_H0 ;  /* 0x2000002bff057230 */ /* 0x100fe40000004100 */
[----:B------:R-:W-:Y:S01]  /*dcf0*/  HADD2.F32 R12, -RZ, R48.H1_H1 ;  /* 0x30000030ff0c7230 */ /* 0x000fe20000004100 */
[----:B------:R-:W-:Y:S01]  /*dd00*/  FFMA.FTZ R38, R13, R3, R2 ;  /* 0x000000030d267223 */ /* 0x000fe20000010002 */
[----:B------:R-:W-:Y:S01]  /*dd10*/  HADD2.F32 R2, -RZ, R43.H1_H1 ;  /* 0x3000002bff027230 */ /* 0x000fe20000004100 */
[C---:B------:R-:W-:Y:S01]  /*dd20*/  FMUL.FTZ R4, R5.reuse, R20 ;  /* 0x0000001405047220 */ /* 0x040fe20000410000 */
[--C-:B------:R-:W-:Y:S01]  /*dd30*/  HADD2.F32 R0, -RZ, R44.reuse.H0_H0 ;  /* 0x2000002cff007230 */ /* 0x100fe20000004100 */
[-C--:B------:R-:W-:Y:S01]  /*dd40*/  FMUL.FTZ R33, R5, R6.reuse ;  /* 0x0000000605217220 */ /* 0x080fe20000410000 */
[----:B------:R-:W-:Y:S01]  /*dd50*/  HADD2.F32 R7, -RZ, R49.H1_H1 ;  /* 0x30000031ff077230 */ /* 0x000fe20000004100 */
[----:B------:R-:W-:Y:S01]  /*dd60*/  FFMA.FTZ R37, R12, R6, R4 ;  /* 0x000000060c257223 */ /* 0x000fe20000010004 */
[----:B------:R-:W-:Y:S01]  /*dd70*/  HADD2.F32 R6, -RZ, R51.H1_H1 ;  /* 0x30000033ff067230 */ /* 0x000fe20000004100 */
[----:B------:R-:W-:Y:S01]  /*dd80*/  FMUL.FTZ R5, R2, R19 ;  /* 0x0000001302057220 */ /* 0x000fe20000410000 */
[----:B------:R-:W-:Y:S01]  /*dd90*/  HADD2.F32 R3, -RZ, R44.H1_H1 ;  /* 0x3000002cff037230 */ /* 0x000fe20000004100 */
[----:B------:R-:W-:-:S02]  /*dda0*/  FMUL.FTZ R4, R0, R23 ;  /* 0x0000001700047220 */ /* 0x000fc40000410000 */
[-C--:B------:R-:W-:Y:S01]  /*ddb0*/  FFMA.FTZ R34, R7, R9.reuse, R5 ;  /* 0x0000000907227223 */ /* 0x080fe20000010005 */
[----:B------:R-:W-:Y:S01]  /*ddc0*/  HADD2.F32 R5, -RZ, R51.H0_H0 ;  /* 0x20000033ff057230 */ /* 0x000fe20000004100 */
[----:B------:R-:W-:Y:S02]  /*ddd0*/  FFMA.FTZ R32, R6, R8, R4 ;  /* 0x0000000806207223 */ /* 0x000fe40000010004 */
[----:B------:R-:W-:Y:S01]  /*dde0*/  FMUL.FTZ R31, R2, R9 ;  /* 0x00000009021f7220 */ /* 0x000fe20000410000 */
[--C-:B------:R-:W-:Y:S01]  /*ddf0*/  HADD2.F32 R2, -RZ, R45.reuse.H1_H1 ;  /* 0x3000002dff027230 */ /* 0x100fe20000004100 */
[----:B------:R-:W-:Y:S02]  /*de00*/  FMUL.FTZ R4, R3, R22 ;  /* 0x0000001603047220 */ /* 0x000fe40000410000 */
[----:B------:R-:W-:Y:S01]  /*de10*/  FMUL.FTZ R28, R0, R8 ;  /* 0x00000008001c7220 */ /* 0x000fe20000410000 */
[----:B------:R-:W-:Y:S01]  /*de20*/  HADD2.F32 R0, -RZ, R45.H0_H0 ;  /* 0x2000002dff007230 */ /* 0x000fe20000004100 */
[----:B------:R-:W-:Y:S01]  /*de30*/  FFMA.FTZ R30, R5, R14, R4 ;  /* 0x0000000e051e7223 */ /* 0x000fe20000010004 */
[----:B------:R-:W-:Y:S01]  /*de40*/  HADD2.F32 R4, -RZ, R53.H0_H0 ;  /* 0x20000035ff047230 */ /* 0x000fe20000004100 */
[----:B------:R-:W-:-:S02]  /*de50*/  FMUL.FTZ R9, R2, R25 ;  /* 0x0000001902097220 */ /* 0x000fc40000410000 */
[----:B------:R-:W-:Y:S01]  /*de60*/  FMUL.FTZ R27, R3, R14 ;  /* 0x0000000e031b7220 */ /* 0x000fe20000410000 */
[----:B------:R-:W-:Y:S01]  /*de70*/  HADD2.F32 R3, -RZ, R47.H0_H0 ;  /* 0x2000002fff037230 */ /* 0x000fe20000004100 */
[----:B------:R-:W-:Y:S02]  /*de80*/  FMUL.FTZ R8, R0, R24 ;  /* 0x0000001800087220 */ /* 0x000fe40000410000 */
[-C--:B------:R-:W-:Y:S02]  /*de90*/  FMUL.FTZ R26, R2, R17.reuse ;  /* 0x00000011021a7220 */ /* 0x080fe40000410000 */
[----:B------:R-:W-:Y:S02]  /*dea0*/  FFMA.FTZ R17, R4, R17, R9 ;  /* 0x0000001104117223 */ /* 0x000fe40000010009 */
[-C--:B------:R-:W-:Y:S02]  /*deb0*/  FMUL.FTZ R9, R0, R16.reuse ;  /* 0x0000001000097220 */ /* 0x080fe40000410000 */
        /* <DEDUP_REMOVED lines=18> */
.L_x_1793:
[----:B------:R-:W-:Y:S05]  /*dfe0*/  BSYNC B0 ;  /* 0x0000000000007941 */ /* 0x000fea0003800000 */
.L_x_1792:
[----:B------:R-:W-:Y:S01]  /*dff0*/  IADD3 R0, R104, 0x20, RZ ;  /* 0x0000002068007810 */ /* 0x000fe20007ffe0ff */
[----:B------:R-:W-:Y:S03]  /*e000*/  BSSY B0, `(.L_x_1794) ;  /* 0x000005b000007945 */ /* 0x000fe60003800000 */
[----:B------:R-:W-:-:S13]  /*e010*/  ISETP.GE.AND P0, PT, R0, c[0x0][0x27c], PT ;  /* 0x00009f0000007a0c */ /* 0x000fda0003f06270 */
        /* <DEDUP_REMOVED lines=41> */
[----:B------:R-:W-:Y:S02]  /*e2b0*/  HADD2.F32 R5, -RZ, R49.H0_H0 ;  /* 0x20000031ff057230 */ /* 0x000fe40000004100 */
[--C-:B------:R-:W-:Y:S01]  /*e2c0*/  HADD2.F32 R12, -RZ, R55.reuse.H0_H0 ;  /* 0x20000037ff0c7230 */ /* 0x100fe20000004100 */
[----:B------:R-:W-:Y:S01]  /*e2d0*/  FFMA.FTZ R38, R13, R3, R2 ;  /* 0x000000030d267223 */ /* 0x000fe20000010002 */
[--C-:B------:R-:W-:Y:S01]  /*e2e0*/  HADD2.F32 R2, -RZ, R50.reuse.H0_H0 ;  /* 0x20000032ff027230 */ /* 0x100fe20000004100 */
[C---:B------:R-:W-:Y:S01]  /*e2f0*/  FMUL.FTZ R4, R5.reuse, R20 ;  /* 0x0000001405047220 */ /* 0x040fe20000410000 */
[----:B------:R-:W-:Y:S01]  /*e300*/  HADD2.F32 R0, -RZ, R50.H1_H1 ;  /* 0x30000032ff007230 */ /* 0x000fe20000004100 */
[-C--:B------:R-:W-:Y:S01]  /*e310*/  FMUL.FTZ R33, R5, R6.reuse ;  /* 0x0000000605217220 */ /* 0x080fe20000410000 */
[----:B------:R-:W-:Y:S01]  /*e320*/  HADD2.F32 R7, -RZ, R55.H1_H1 ;  /* 0x30000037ff077230 */ /* 0x000fe20000004100 */
[----:B------:R-:W-:Y:S01]  /*e330*/  FFMA.FTZ R37, R12, R6, R4 ;  /* 0x000000060c257223 */ /* 0x000fe20000010004 */
[----:B------:R-:W-:Y:S01]  /*e340*/  HADD2.F32 R6, -RZ, R56.H0_H0 ;  /* 0x20000038ff067230 */ /* 0x000fe20000004100 */
[----:B------:R-:W-:Y:S01]  /*e350*/  FMUL.FTZ R5, R2, R19 ;  /* 0x0000001302057220 */ /* 0x000fe20000410000 */
[----:B------:R-:W-:Y:S01]  /*e360*/  HADD2.F32 R3, -RZ, R52.H0_H0 ;  /* 0x20000034ff037230 */ /* 0x000fe20000004100 */
[----:B------:R-:W-:-:S02]  /*e370*/  FMUL.FTZ R4, R0, R23 ;  /* 0x0000001700047220 */ /* 0x000fc40000410000 */
[-C--:B------:R-:W-:Y:S01]  /*e380*/  FFMA.FTZ R34, R7, R9.reuse, R5 ;  /* 0x0000000907227223 */ /* 0x080fe20000010005 */
        /* <DEDUP_REMOVED lines=34> */
.L_x_1795:
[----:B------:R-:W-:Y:S05]  /*e5b0*/  BSYNC B0 ;  /* 0x0000000000007941 */ /* 0x000fea0003800000 */
.L_x_1794:
[----:B------:R-:W-:-:S04]  /*e5c0*/  IADD3 R0, R104, 0x40, RZ ;  /* 0x0000004068007810 */ /* 0x000fc80007ffe0ff */
        /* <DEDUP_REMOVED lines=43> */
[----:B------:R-:W-:Y:S01]  /*e880*/  HADD2.F32 R12, -RZ, R63.H0_H0 ;  /* 0x2000003fff0c7230 */ /* 0x000fe20000004100 */
[----:B------:R-:W-:Y:S01]  /*e890*/  FFMA.FTZ R38, R13, R3, R2 ;  /* 0x000000030d267223 */ /* 0x000fe20000010002 */
[----:B------:R-:W-:Y:S01]  /*e8a0*/  HADD2.F32 R2, -RZ, R59.H1_H1 ;  /* 0x3000003bff027230 */ /* 0x000fe20000004100 */
[C---:B------:R-:W-:Y:S01]  /*e8b0*/  FMUL.FTZ R4, R5.reuse, R20 ;  /* 0x0000001405047220 */ /* 0x040fe20000410000 */
[----:B------:R-:W-:Y:S01]  /*e8c0*/  HADD2.F32 R0, -RZ, R60.H0_H0 ;  /* 0x2000003cff007230 */ /* 0x000fe20000004100 */
[-C--:B------:R-:W-:Y:S01]  /*e8d0*/  FMUL.FTZ R33, R5, R6.reuse ;  /* 0x0000000605217220 */ /* 0x080fe20000410000 */
[----:B------:R-:W-:Y:S01]  /*e8e0*/  HADD2.F32 R7, -RZ, R63.H1_H1 ;  /* 0x3000003fff077230 */ /* 0x000fe20000004100 */
[----:B------:R-:W-:Y:S01]  /*e8f0*/  FFMA.FTZ R37, R12, R6, R4 ;  /* 0x000000060c257223 */ /* 0x000fe20000010004 */
[----:B------:R-:W-:Y:S01]  /*e900*/  HADD2.F32 R6, -RZ, R64.H0_H0 ;  /* 0x20000040ff067230 */ /* 0x000fe20000004100 */
[----:B------:R-:W-:Y:S01]  /*e910*/  FMUL.FTZ R5, R2, R19 ;  /* 0x0000001302057220 */ /* 0x000fe20000410000 */
[----:B------:R-:W-:Y:S01]  /*e920*/  HADD2.F32 R3, -RZ, R60.H1_H1 ;  /* 0x3000003cff037230 */ /* 0x000fe20000004100 */
[----:B------:R-:W-:-:S02]  /*e930*/  FMUL.FTZ R4, R0, R23 ;  /* 0x0000001700047220 */ /* 0x000fc40000410000 */
[-C--:B------:R-:W-:Y:S01]  /*e940*/  FFMA.FTZ R34, R7, R9.reuse, R5 ;  /* 0x0000000907227223 */ /* 0x080fe20000010005 */
        /* <DEDUP_REMOVED lines=34> */
.L_x_1754:
[----:B------:R-:W-:Y:S05]  /*eb70*/  BSYNC B2 ;  /* 0x0000000000027941 */ /* 0x000fea0003800000 */
.L_x_1752:
[----:B------:R-:W-:-:S04]  /*eb80*/  DEPBAR.LE SB0, 0x2 ;  /* 0x000080800000791a */ /* 0x000fc80000000000 */
[----:B------:R-:W-:Y:S01]  /*eb90*/  WARPSYNC 0xffffffff ;  /* 0xffffffff00007948 */ /* 0x000fe20003800000 */
[----:B------:R-:W-:Y:S01]  /*eba0*/  BAR.SYNC.DEFER_BLOCKING 0x0 ;  /* 0x0000000000007b1d */ /* 0x000fe20000010000 */
[----:B------:R-:W-:Y:S01]  /*ebb0*/  IMAD.MOV.U32 R0, RZ, RZ, 0x20 ;  /* 0x00000020ff007424 */ /* 0x000fe200078e00ff */
[----:B------:R-:W-:Y:S02]  /*ebc0*/  LOP3.LUT P0, RZ, R182, 0x2, RZ, 0xc0, !PT ;  /* 0x00000002b6ff7812 */ /* 0x000fe4000780c0ff */
[----:B------:R-:W-:Y:S02]  /*ebd0*/  LOP3.LUT P1, RZ, R196, 0x10, RZ, 0xc0, !PT ;  /* 0x00000010c4ff7812 */ /* 0x000fe4000782c0ff */
[----:B------:R-:W-:Y:S01]  /*ebe0*/  SEL R177, R0, 0xffffffe0, !P0 ;  /* 0xffffffe000b17807 */ /* 0x000fe20004000000 */
[----:B------:R-:W-:Y:S04]  /*ebf0*/  BSSY B0, `(.L_x_1796) ;  /* 0x000004b000007945 */ /* 0x000fe80003800000 */
[----:B------:R-:W-:Y:S01]  /*ec00*/  IMAD.IADD R8, R184, 0x1, R177 ;  /* 0x00000001b8087824 */ /* 0x000fe200078e02b1 */
[----:B-1----:R1:W3:Y:S04]  /*ec10*/  LDSM.16.M88.4 R12, [R178] ;  /* 0x00000000b20c783b */ /* 0x0022e80000000200 */
[----:B------:R1:W4:Y:S04]  /*ec20*/  LDSM.16.M88.4 R36, [R184] ;  /* 0x00000000b824783b */ /* 0x0003280000000200 */
[----:B------:R1:W2:Y:S04]  /*ec30*/  LDSM.16.M88.4 R48, [R184+0x800] ;  /* 0x00080000b830783b */ /* 0x0002a80000000200 */
[----:B------:R1:W1:Y:S04]  /*ec40*/  LDSM.16.M88.4 R40, [R184+0x1000] ;  /* 0x00100000b828783b */ /* 0x0002680000000200 */
[----:B------:R1:W1:Y:S04]  /*ec50*/  LDSM.16.M88.4 R52, [R184+0x1800] ;  /* 0x00180000b834783b */ /* 0x0002680000000200 */
[----:B------:R1:W1:Y:S04]  /*ec60*/  LDSM.16.M88.4 R4, [R179] ;  /* 0x00000000b304783b */ /* 0x0002680000000200 */
[----:B------:R1:W1:Y:S04]  /*ec70*/  LDSM.16.M88.4 R60, [R8] ;  /* 0x00000000083c783b */ /* 0x0002680000000200 */
[----:B-----5:R1:W1:Y:S04]  /*ec80*/  LDSM.16.M88.4 R64, [R8+0x800] ;  /* 0x000800000840783b */ /* 0x0202680000000200 */
[----:B------:R1:W1:Y:S04]  /*ec90*/  LDSM.16.M88.4 R72, [R8+0x1000] ;  /* 0x001000000848783b */ /* 0x0002680000000200 */
[----:B------:R1:W1:Y:S01]  /*eca0*/  LDSM.16.M88.4 R80, [R8+0x1800] ;  /* 0x001800000850783b */ /* 0x0002620000000200 */
[----:B------:R-:W-:Y:S05]  /*ecb0*/  @!P1 BRA `(.L_x_1797) ;  /* 0x000003e000009947 */ /* 0x000fea0003800000 */
[----:B------:R-:W-:Y:S01]  /*ecc0*/  SHF.R.S32.HI R0, RZ, 0x1f, R191 ;  /* 0x0000001fff007819 */ /* 0x000fe200000114bf */
[----:B------:R-:W-:Y:S01]  /*ecd0*/  IMAD.WIDE.U32 R2, R191, c[0x0][0x208], RZ ;  /* 0x00008200bf027a25 */ /* 0x000fe200078e00ff */
[----:B------:R-:W-:-:S02]  /*ece0*/  SHF.R.S32.HI R9, RZ, 0x1f, R189 ;  /* 0x0000001fff097819 */ /* 0x000fc400000114bd */
[C---:B------:R-:W-:Y:S01]  /*ecf0*/  SHF.L.U64.HI R29, R205.reuse, 0x1, R211 ;  /* 0x00000001cd1d7819 */ /* 0x040fe200000102d3 */
[----:B------:R-:W-:Y:S01]  /*ed00*/  IMAD R0, R0, c[0x0][0x208], RZ ;  /* 0x0000820000007a24 */ /* 0x000fe200078e02ff */
[C---:B------:R-:W-:Y:S01]  /*ed10*/  SHF.L.U64.HI R27, R204.reuse, 0x1, R212 ;  /* 0x00000001cc1b7819 */ /* 0x040fe200000102d4 */
[----:B------:R-:W-:Y:S01]  /*ed20*/  IMAD.SHL.U32 R28, R205, 0x2, RZ ;  /* 0x00000002cd1c7824 */ /* 0x000fe200078e00ff */
[----:B------:R-:W-:Y:S01]  /*ed30*/  SHF.L.U32 R26, R204, 0x1, RZ ;  /* 0x00000001cc1a7819 */ /* 0x000fe200000006ff */
[----:B------:R-:W-:Y:S01]  /*ed40*/  IMAD R0, R191, c[0x0][0x20c], R0 ;  /* 0x00008300bf007a24 */ /* 0x000fe200078e0200 */
[C---:B------:R-:W-:Y:S01]  /*ed50*/  SHF.L.U64.HI R25, R202.reuse, 0x1, R203 ;  /* 0x00000001ca197819 */ /* 0x040fe200000102cb */
[----:B------:R-:W-:Y:S02]  /*ed60*/  IMAD.SHL.U32 R23, R202, 0x2, RZ ;  /* 0x00000002ca177824 */ /* 0x000fe400078e00ff */
[----:B------:R-:W-:Y:S02]  /*ed70*/  IMAD.IADD R3, R3, 0x1, R0 ;  /* 0x0000000103037824 */ /* 0x000fe400078e0200 */
[----:B------:R-:W-:-:S02]  /*ed80*/  IMAD R0, R9, c[0x0][0x218], RZ ;  /* 0x0000860009007a24 */ /* 0x000fc400078e02ff */
[----:B------:R-:W-:-:S04]  /*ed90*/  IMAD.WIDE.U32 R2, R189, c[0x0][0x218], R2 ;  /* 0x00008600bd027a25 */ /* 0x000fc800078e0002 */
[----:B------:R-:W-:Y:S01]  /*eda0*/  IMAD R9, R189, c[0x0][0x21c], R0 ;  /* 0x00008700bd097a24 */ /* 0x000fe200078e0200 */
[----:B------:R-:W-:-:S04]  /*edb0*/  IADD3 R0, P0, R222, R2, RZ ;  /* 0x00000002de007210 */ /* 0x000fc80007f1e0ff */
[----:B------:R-:W-:Y:S02]  /*edc0*/  IADD3.X R2, R229, R3, R9, P0, !PT ;  /* 0x00000003e5027210 */ /* 0x000fe400007fe409 */
[----:B------:R-:W-:-:S04]  /*edd0*/  LEA R24, P0, R0, c[0x0][0x1f8], 0x1 ;  /* 0x00007e0000187a11 */ /* 0x000fc800078008ff */
[----:B------:R-:W-:Y:S01]  /*ede0*/  LEA.HI.X R20, R0, c[0x0][0x1fc], R2, 0x1, P0 ;  /* 0x00007f0000147a11 */ /* 0x000fe200000f0c02 */
[----:B------:R-:W-:Y:S06]  /*edf0*/  BRA.DIV ~URZ, `(.L_x_1798) ;  /* 0x0000b8727f007947 */ /* 0x000fec000b800000 */
[----:B------:R4:W3:Y:S02]  /*ee00*/  SHFL.IDX PT, R9, R20, RZ, 0x181f ;  /* 0x00181fff14097589 */ /* 0x0008e400000e0000 */
.L_x_1891:
[----:B------:R-:W-:Y:S05]  /*ee10*/  BRA.DIV ~URZ, `(.L_x_1799) ;  /* 0x0000b8c27f007947 */ /* 0x000fea000b800000 */
[----:B------:R-:W5:Y:S01]  /*ee20*/  SHFL.IDX PT, R0, R24, RZ, 0x181f ;  /* 0x00181fff18007589 */ /* 0x000f6200000e0000 */
[C---:B------:R-:W-:Y:S02]  /*ee30*/  LOP3.LUT P3, RZ, R196.reuse, 0x2, RZ, 0xc0, !PT ;  /* 0x00000002c4ff7812 */ /* 0x040fe4000786c0ff */
[C---:B------:R-:W-:Y:S02]  /*ee40*/  LOP3.LUT P2, RZ, R196.reuse, 0x1, RZ, 0xc0, !PT ;  /* 0x00000001c4ff7812 */ /* 0x040fe4000784c0ff */
[----:B------:R-:W-:Y:S02]  /*ee50*/  LOP3.LUT P4, RZ, R196, 0x4, RZ, 0xc0, !PT ;  /* 0x00000004c4ff7812 */ /* 0x000fe4000788c0ff */
[----:B------:R-:W-:Y:S02]  /*ee60*/  SEL R22, RZ, 0x10, P3 ;  /* 0x00000010ff167807 */ /* 0x000fe40001800000 */
[----:B------:R-:W-:-:S02]  /*ee70*/  SEL R21, RZ, 0x10, P2 ;  /* 0x00000010ff157807 */ /* 0x000fc40001000000 */
[C---:B-----5:R-:W-:Y:S02]  /*ee80*/  IADD3 R2, P0, R0.reuse, R23, RZ ;  /* 0x0000001700027210 */ /* 0x060fe40007f1e0ff */
[----:B------:R-:W-:-:S03]  /*ee90*/  IADD3 R18, P1, R0, R26, RZ ;  /* 0x0000001a00127210 */ /* 0x000fc60007f3e0ff */
[C---:B---3--:R-:W-:Y:S01]  /*eea0*/  IMAD.X R3, R9.reuse, 0x1, R25, P0 ;  /* 0x0000000109037824 */ /* 0x048fe200000e0619 */
[----:B------:R-:W-:Y:S01]  /*eeb0*/  IADD3 R16, P0, R0, R28, RZ ;  /* 0x0000001c00107210 */ /* 0x000fe20007f1e0ff */
[C---:B------:R-:W-:Y:S01]  /*eec0*/  IMAD.X R19, R9.reuse, 0x1, R27, P1 ;  /* 0x0000000109137824 */ /* 0x040fe200008e061b */
[----:B------:R-:W3:Y:S03]  /*eed0*/  SHFL.IDX PT, R0, R24, 0x1, 0x181f ;  /* 0x00381f0018007f89 */ /* 0x000ee600000e0000 */
[----:B------:R-:W-:Y:S01]  /*eee0*/  IMAD.X R17, R9, 0x1, R29, P0 ;  /* 0x0000000109117824 */ /* 0x000fe200000e061d */
[----:B------:R-:W-:Y:S01]  /*eef0*/  @!PT LDS RZ, [RZ] ;  /* 0x00000000fffff984 */ /* 0x000fe20000000800 */
[----:B------:R4:W-:Y:S04]  /*ef00*/  LDGSTS.E.BYPASS.LTC128B.128 [R107+0x6100], [R2.64], !P3 ;  /* 0x06100000026b7fae */ /* 0x0009e8000d901d48 */
[----:B------:R4:W-:Y:S04]  /*ef10*/  LDGSTS.E.BYPASS.LTC128B.128 [R107+0x8100], [R18.64], !P2 ;  /* 0x08100000126b7fae */ /* 0x0009e8000d101d48 */
[----:B------:R4:W-:Y:S04]  /*ef20*/  LDGSTS.E.BYPASS.LTC128B.128 [R107+0xa100], [R16.64], !P4 ;  /* 0x0a100000106b7fae */ /* 0x0009e8000e101d48 */
[----:B------:R5:W2:Y:S02]  /*ef30*/  SHFL.IDX PT, R9, R20, 0x1, 0x181f ;  /* 0x00381f0014097f89 */ /* 0x000aa400000e0000 */
[----:B----45:R-:W-:-:S02]  /*ef40*/  IMAD.MOV.U32 R20, RZ, RZ, R149 ;  /* 0x000000ffff147224 */ /* 0x030fc400078e0095 */
.L_x_1892:
[----:B---3--:R-:W-:Y:S02]  /*ef50*/  IADD3 R2, -R22, 0x10, RZ ;  /* 0x0000001016027810 */ /* 0x008fe40007ffe1ff */
[----:B------:R-:W-:-:S02]  /*ef60*/  IADD3 R3, -R21, 0x10, RZ ;  /* 0x0000001015037810 */ /* 0x000fc40007ffe1ff */
[----:B------:R-:W-:-:S04]  /*ef70*/  LOP3.LUT R2, R2, 0xf, RZ, 0xc0, !PT ;  /* 0x0000000f02027812 */ /* 0x000fc800078ec0ff */
[-C--:B------:R-:W-:Y:S02]  /*ef80*/  IADD3 R18, P1, P0, R2, R0.reuse, R23 ;  /* 0x0000000002127210 */ /* 0x080fe4000783e017 */
[----:B------:R-:W-:Y:S02]  /*ef90*/  LOP3.LUT R2, R3, 0xf, RZ, 0xc0, !PT ;  /* 0x0000000f03027812 */ /* 0x000fe400078ec0ff */
[----:B------:R-:W-:Y:S02]  /*efa0*/  IADD3 R3, -R20, 0x10, RZ ;  /* 0x0000001014037810 */ /* 0x000fe40007ffe1ff */
[----:B--2---:R-:W-:Y:S02]  /*efb0*/  IADD3.X R19, RZ, R9, R25, P1, P0 ;  /* 0x00000009ff137210 */ /* 0x004fe40000fe0419 */
        /* <DEDUP_REMOVED lines=14> */
.L_x_1797:
[----:B------:R-:W-:Y:S05]  /*f0a0*/  BSYNC B0 ;  /* 0x0000000000007941 */ /* 0x000fea0003800000 */
.L_x_1796:
        /* <DEDUP_REMOVED lines=13> */
[C---:B------:R-:W-:Y:S01]  /*f180*/  HMMA.16816.F32 R24, R12.reuse, R36, RZ ;  /* 0x000000240c18723c */ /* 0x040fe200000018ff */
[----:B------:R-:W2:Y:S04]  /*f190*/  LDSM.16.M88.4 R84, [R2+0x1800] ;  /* 0x001800000254783b */ /* 0x000ea80000000200 */
[----:B------:R-:W-:Y:S03]  /*f1a0*/  LDSM.16.M88.4 R88, [R184+0x3000] ;  /* 0x00300000b858783b */ /* 0x000fe60000000200 */
[C---:B------:R-:W-:Y:S01]  /*f1b0*/  HMMA.16816.F32 R48, R12.reuse, R50, RZ ;  /* 0x000000320c30723c */ /* 0x040fe200000018ff */
[----:B------:R-:W-:Y:S04]  /*f1c0*/  LDSM.16.M88.4 R92, [R0+0x2000] ;  /* 0x00200000005c783b */ /* 0x000fe80000000200 */
[----:B------:R-:W-:Y:S03]  /*f1d0*/  LDSM.16.M88.4 R96, [R0+0x2800] ;  /* 0x002800000060783b */ /* 0x000fe60000000200 */
[C---:B-1----:R-:W-:Y:S01]  /*f1e0*/  HMMA.16816.F32 R44, R12.reuse, R40, RZ ;  /* 0x000000280c2c723c */ /* 0x042fe200000018ff */
[----:B------:R-:W5:Y:S01]  /*f1f0*/  LDL R150, [R1+0x4] ;  /* 0x0000040001967983 */ /* 0x000f620000100800 */
[----:B------:R-:W-:Y:S06]  /*f200*/  BSSY B0, `(.L_x_1800) ;  /* 0x000027f000007945 */ /* 0x000fec0003800000 */
[C---:B------:R-:W-:Y:S08]  /*f210*/  HMMA.16816.F32 R40, R12.reuse, R42, RZ ;  /* 0x0000002a0c28723c */ /* 0x040ff000000018ff */
[C---:B------:R-:W-:Y:S08]  /*f220*/  HMMA.16816.F32 R36, R12.reuse, R52, RZ ;  /* 0x000000340c24723c */ /* 0x040ff000000018ff */
[----:B------:R-:W-:Y:S08]  /*f230*/  HMMA.16816.F32 R28, R12, R54, RZ ;  /* 0x000000360c1c723c */ /* 0x000ff000000018ff */
[C---:B------:R-:W-:Y:S08]  /*f240*/  HMMA.16816.F32 R52, R4.reuse, R62, R20 ;  /* 0x0000003e0434723c */ /* 0x040ff00000001814 */
[C---:B------:R-:W-:Y:S01]  /*f250*/  HMMA.16816.F32 R20, R4.reuse, R60, R24 ;  /* 0x0000003c0414723c */ /* 0x040fe20000001818 */
[----:B------:R-:W-:Y:S07]  /*f260*/  LDSM.16.M88.4 R24, [R0] ;  /* 0x000000000018783b */ /* 0x000fee0000000200 */
[C---:B------:R-:W-:Y:S08]  /*f270*/  HMMA.16816.F32 R12, R4.reuse, R64, R32 ;  /* 0x00000040040c723c */ /* 0x040ff00000001820 */
[C---:B------:R-:W-:Y:S08]  /*f280*/  HMMA.16816.F32 R48, R4.reuse, R66, R48 ;  /* 0x000000420430723c */ /* 0x040ff00000001830 */
[C---:B------:R-:W-:Y:S08]  /*f290*/  HMMA.16816.F32 R60, R4.reuse, R74, R40 ;  /* 0x0000004a043c723c */ /* 0x040ff00000001828 */
[C---:B------:R-:W-:Y:S01]  /*f2a0*/  HMMA.16816.F32 R64, R4.reuse, R72, R44 ;  /* 0x000000480440723c */ /* 0x040fe2000000182c */
[----:B------:R-:W-:Y:S04]  /*f2b0*/  LDSM.16.M88.4 R44, [R0+0x800] ;  /* 0x00080000002c783b */ /* 0x000fe80000000200 */
[----:B------:R-:W-:Y:S03]  /*f2c0*/  LDSM.16.M88.4 R72, [R0+0x1800] ;  /* 0x001800000048783b */ /* 0x000fe60000000200 */
[C---:B------:R-:W-:Y:S08]  /*f2d0*/  HMMA.16816.F32 R40, R4.reuse, R80, R36 ;  /* 0x000000500428723c */ /* 0x040ff00000001824 */
[----:B------:R-:W-:Y:S01]  /*f2e0*/  HMMA.16816.F32 R36, R4, R82, R28 ;  /* 0x000000520424723c */ /* 0x000fe2000000181c */
[----:B------:R-:W1:Y:S04]  /*f2f0*/  LDSM.16.M88.4 R4, [R180] ;  /* 0x00000000b404783b */ /* 0x000e680000000200 */
[----:B------:R-:W-:Y:S03]  /*f300*/  LDSM.16.M88.4 R80, [R184+0x2000] ;  /* 0x00200000b850783b */ /* 0x000fe60000000200 */
[C---:B--2---:R-:W-:Y:S08]  /*f310*/  HMMA.16816.F32 R32, R16.reuse, R56, R20 ;  /* 0x000000381020723c */ /* 0x044ff00000001814 */
[C---:B---3--:R-:W-:Y:S01]  /*f320*/  HMMA.16816.F32 R20, R16.reuse, R68, R12 ;  /* 0x000000441014723c */ /* 0x048fe2000000180c */
[----:B------:R-:W-:Y:S07]  /*f330*/  LDSM.16.M88.4 R12, [R178+0x4000] ;  /* 0x00400000b20c783b */ /* 0x000fee0000000200 */
[C---:B------:R-:W-:Y:S01]  /*f340*/  HMMA.16816.F32 R48, R16.reuse, R70, R48 ;  /* 0x000000461030723c */ /* 0x040fe20000001830 */
[----:B------:R-:W2:Y:S07]  /*f350*/  LDSM.16.M88.4 R68, [R0+0x1000] ;  /* 0x001000000044783b */ /* 0x000eae0000000200 */
[C---:B------:R-:W-:Y:S08]  /*f360*/  HMMA.16816.F32 R28, R16.reuse, R58, R52 ;  /* 0x0000003a101c723c */ /* 0x040ff00000001834 */
[C---:B----4-:R-:W-:Y:S01]  /*f370*/  HMMA.16816.F32 R52, R16.reuse, R76, R64 ;  /* 0x0000004c1034723c */ /* 0x050fe20000001840 */
[----:B------:R-:W-:Y:S07]  /*f380*/  LDSM.16.M88.4 R64, [R184+0x3800] ;  /* 0x00380000b840783b */ /* 0x000fee0000000200 */
[C---:B------:R-:W-:Y:S08]  /*f390*/  HMMA.16816.F32 R40, R16.reuse, R84, R40 ;  /* 0x000000541028723c */ /* 0x040ff00000001828 */
[C---:B------:R-:W-:Y:S01]  /*f3a0*/  HMMA.16816.F32 R56, R16.reuse, R78, R60 ;  /* 0x0000004e1038723c */ /* 0x040fe2000000183c */
[----:B------:R-:W-:Y:S07]  /*f3b0*/  LDSM.16.M88.4 R60, [R8+0x2000] ;  /* 0x00200000083c783b */ /* 0x000fee0000000200 */
[----:B------:R-:W-:Y:S01]  /*f3c0*/  HMMA.16816.F32 R36, R16, R86, R36 ;  /* 0x000000561024723c */ /* 0x000fe20000001824 */
[----:B------:R-:W3:Y:S07]  /*f3d0*/  LDSM.16.M88.4 R84, [R184+0x2800] ;  /* 0x00280000b854783b */ /* 0x000eee0000000200 */
[C---:B-1----:R-:W-:Y:S08]  /*f3e0*/  HMMA.16816.F32 R32, R4.reuse, R24, R32 ;  /* 0x000000180420723c */ /* 0x042ff00000001820 */
[C---:B------:R-:W-:Y:S08]  /*f3f0*/  HMMA.16816.F32 R28, R4.reuse, R26, R28 ;  /* 0x0000001a041c723c */ /* 0x040ff0000000181c */
[C---:B------:R-:W-:Y:S08]  /*f400*/  HMMA.16816.F32 R24, R4.reuse, R44, R20 ;  /* 0x0000002c0418723c */ /* 0x040ff00000001814 */
[C---:B--2---:R-:W-:Y:S08]  /*f410*/  HMMA.16816.F32 R16, R4.reuse, R68, R52 ;  /* 0x000000440410723c */ /* 0x044ff00000001834 */
[C---:B------:R-:W-:Y:S08]  /*f420*/  HMMA.16816.F32 R76, R4.reuse, R72, R40 ;  /* 0x00000048044c723c */ /* 0x040ff00000001828 */
[C---:B------:R-:W-:Y:S01]  /*f430*/  HMMA.16816.F32 R20, R4.reuse, R46, R48 ;  /* 0x0000002e0414723c */ /* 0x040fe20000001830 */
[----:B------:R-:W-:Y:S07]  /*f440*/  LDSM.16.M88.4 R44, [R8+0x2800] ;  /* 0x00280000082c783b */ /* 0x000fee0000000200 */
[C---:B------:R-:W-:Y:S08]  /*f450*/  HMMA.16816.F32 R68, R4.reuse, R70, R56 ;  /* 0x000000460444723c */ /* 0x040ff00000001838 */
[----:B------:R-:W-:Y:S01]  /*f460*/  HMMA.16816.F32 R72, R4, R74, R36 ;  /* 0x0000004a0448723c */ /* 0x000fe20000001824 */
[----:B------:R-:W1:Y:S04]  /*f470*/  LDSM.16.M88.4 R4, [R179+0x4000] ;  /* 0x00400000b304783b */ /* 0x000e680000000200 */
[----:B------:R-:W-:Y:S03]  /*f480*/  LDSM.16.M88.4 R36, [R8+0x3000] ;  /* 0x003000000824783b */ /* 0x000fe60000000200 */
[C---:B------:R-:W-:Y:S08]  /*f490*/  HMMA.16816.F32 R52, R12.reuse, R80, R32 ;  /* 0x000000500c34723c */ /* 0x040ff00000001820 */
[C---:B---3--:R-:W-:Y:S01]  /*f4a0*/  HMMA.16816.F32 R48, R12.reuse, R84, R24 ;  /* 0x000000540c30723c */ /* 0x048fe20000001818 */
[----:B------:R-:W-:Y:S07]  /*f4b0*/  LDSM.16.M88.4 R24, [R180+0x4000] ;  /* 0x00400000b418783b */ /* 0x000fee0000000200 */
[C---:B------:R-:W-:Y:S01]  /*f4c0*/  HMMA.16816.F32 R40, R12.reuse, R86, R20 ;  /* 0x000000560c28723c */ /* 0x040fe20000001814 */
[----:B------:R-:W-:Y:S07]  /*f4d0*/  LDSM.16.M88.4 R84, [R2+0x2000] ;  /* 0x002000000254783b */ /* 0x000fee0000000200 */
[C---:B------:R-:W-:Y:S01]  /*f4e0*/  HMMA.16816.F32 R32, R12.reuse, R88, R16 ;  /* 0x000000580c20723c */ /* 0x040fe20000001810 */
[----:B------:R-:W2:Y:S07]  /*f4f0*/  LDSM.16.M88.4 R16, [R181+0x4000] ;  /* 0x00400000b510783b */ /* 0x000eae0000000200 */
[----:B------:R-:W-:Y:S08]  /*f500*/  HMMA.16816.F32 R56, R12, R82, R28 ;  /* 0x000000520c38723c */ /* 0x000ff0000000181c */
[----:B-1----:R-:W-:Y:S08]  /*f510*/  HMMA.16816.F32 R20, R4, R60, R52 ;  /* 0x0000003c0414723c */ /* 0x002ff00000001834 */
[C---:B------:R-:W-:Y:S01]  /*f520*/  HMMA.16816.F32 R28, R12.reuse, R90, R68 ;  /* 0x0000005a0c1c723c */ /* 0x040fe20000001844 */
[----:B------:R-:W1:Y:S07]  /*f530*/  LDSM.16.M88.4 R88, [R8+0x3800] ;  /* 0x003800000858783b */ /* 0x000e6e0000000200 */
[C---:B------:R-:W-:Y:S01]  /*f540*/  HMMA.16816.F32 R52, R12.reuse, R64, R76 ;  /* 0x000000400c34723c */ /* 0x040fe2000000184c */
[----:B------:R-:W-:Y:S07]  /*f550*/  LDSM.16.M88.4 R76, [R2+0x3800] ;  /* 0x00380000024c783b */ /* 0x000fee0000000200 */
[----:B------:R-:W-:Y:S01]  /*f560*/  HMMA.16816.F32 R80, R12, R66, R72 ;  /* 0x000000420c50723c */ /* 0x000fe20000001848 */
[----:B------:R-:W-:Y:S07]  /*f570*/  LDSM.16.M88.4 R64, [R184+0x4000] ;  /* 0x00400000b840783b */ /* 0x000fee0000000200 */
[----:B------:R-:W-:Y:S08]  /*f580*/  HMMA.16816.F32 R60, R4, R62, R56 ;  /* 0x0000003e043c723c */ /* 0x000ff00000001838 */
[----:B--2---:R-:W-:Y:S01]  /*f590*/  HMMA.16816.F32 R12, R16, R84, R20 ;  /* 0x00000054100c723c */ /* 0x004fe20000001814 */
[----:B------:R-:W2:Y:S07]  /*f5a0*/  LDSM.16.M88.4 R20, [R178+0x8000] ;  /* 0x00800000b214783b */ /* 0x000eae0000000200 */
[C---:B------:R-:W-:Y:S01]  /*f5b0*/  HMMA.16816.F32 R68, R4.reuse, R46, R40 ;  /* 0x0000002e0444723c */ /* 0x040fe20000001828 */
[----:B------:R-:W3:Y:S07]  /*f5c0*/  LDSM.16.M88.4 R40, [R2+0x2800] ;  /* 0x002800000228783b */ /* 0x000eee0000000200 */
[C---:B------:R-:W-:Y:S08]  /*f5d0*/  HMMA.16816.F32 R72, R4.reuse, R44, R48 ;  /* 0x0000002c0448723c */ /* 0x040ff00000001830 */
[C---:B------:R-:W-:Y:S08]  /*f5e0*/  HMMA.16816.F32 R56, R4.reuse, R36, R32 ;  /* 0x000000240438723c */ /* 0x040ff00000001820 */
[----:B------:R-:W-:Y:S01]  /*f5f0*/  HMMA.16816.F32 R48, R4, R38, R28 ;  /* 0x000000260430723c */ /* 0x000fe2000000181c */
[----:B------:R-:W4:Y:S07]  /*f600*/  LDSM.16.M88.4 R36, [R2+0x3000] ;  /* 0x003000000224783b */ /* 0x000f2e0000000200 */
[----:B------:R-:W-:Y:S01]  /*f610*/  HMMA.16816.F32 R32, R16, R86, R60 ;  /* 0x000000561020723c */ /* 0x000fe2000000183c */
[----:B------:R-:W-:Y:S04]  /*f620*/  LDSM.16.M88.4 R84, [R8+0x4000] ;  /* 0x004000000854783b */ /* 0x000fe80000000200 */
[----:B------:R-:W-:Y:S03]  /*f630*/  LDSM.16.M88.4 R60, [R0+0x3800] ;  /* 0x00380000003c783b */ /* 0x000fe60000000200 */
[----:B------:R-:W-:Y:S01]  /*f640*/  HMMA.16816.F32 R28, R24, R92, R12 ;  /* 0x0000005c181c723c */ /* 0x000fe2000000180c */
[----:B------:R-:W4:Y:S07]  /*f650*/  LDSM.16.M88.4 R12, [R179+0x8000] ;  /* 0x00800000b30c783b */ /* 0x000f2e0000000200 */
[----:B-1----:R-:W-:Y:S08]  /*f660*/  HMMA.16816.F32 R52, R4, R88, R52 ;  /* 0x000000580434723c */ /* 0x002ff00000001834 */
[----:B------:R-:W-:Y:S01]  /*f670*/  HMMA.16816.F32 R32, R24, R94, R32 ;  /* 0x0000005e1820723c */ /* 0x000fe20000001820 */
[----:B------:R-:W-:Y:S07]  /*f680*/  LDSM.16.M88.4 R92, [R8+0x4800] ;  /* 0x00480000085c783b */ /* 0x000fee0000000200 */
[----:B--2---:R-:W-:Y:S08]  /*f690*/  HMMA.16816.F32 R28, R20, R64, R28 ;  /* 0x00000040141c723c */ /* 0x004ff0000000181c */
[C---:B---3--:R-:W-:Y:S08]  /*f6a0*/  HMMA.16816.F32 R44, R16.reuse, R40, R72 ;  /* 0x00000028102c723c */ /* 0x048ff00000001848 */
[----:B------:R-:W-:Y:S08]  /*f6b0*/  HMMA.16816.F32 R72, R16, R42, R68 ;  /* 0x0000002a1048723c */ /* 0x000ff00000001844 */
[----:B------:R-:W-:Y:S01]  /*f6c0*/  HMMA.16816.F32 R80, R4, R90, R80 ;  /* 0x0000005a0450723c */ /* 0x000fe20000001850 */
[----:B------:R-:W-:Y:S04]  /*f6d0*/  LDSM.16.M88.4 R4, [R181+0x8000] ;  /* 0x00800000b504783b */ /* 0x000fe80000000200 */
[----:B------:R-:W-:Y:S03]  /*f6e0*/  LDSM.16.M88.4 R88, [R0+0x4000] ;  /* 0x004000000058783b */ /* 0x000fe60000000200 */
[C---:B------:R-:W-:Y:S01]  /*f6f0*/  HMMA.16816.F32 R68, R16.reuse, R76, R52 ;  /* 0x0000004c1044723c */ /* 0x040fe20000001834 */
[----:B------:R-:W1:Y:S07]  /*f700*/  LDSM.16.M88.4 R52, [R2+0x4000] ;  /* 0x004000000234783b */ /* 0x000e6e0000000200 */
[----:B----4-:R-:W-:Y:S01]  /*f710*/  HMMA.16816.F32 R100, R16, R36, R56 ;  /* 0x000000241064723c */ /* 0x010fe20000001838 */
[----:B------:R-:W2:Y:S07]  /*f720*/  LDSM.16.M88.4 R56, [R184+0x4800] ;  /* 0x00480000b838783b */ /* 0x000eae0000000200 */
[----:B------:R-:W-:Y:S08]  /*f730*/  HMMA.16816.F32 R32, R20, R66, R32 ;  /* 0x000000421420723c */ /* 0x000ff00000001820 */
[----:B------:R-:W-:Y:S08]  /*f740*/  HMMA.16816.F32 R28, R12, R84, R28 ;  /* 0x000000540c1c723c */ /* 0x000ff0000000181c */
[----:B------:R-:W-:Y:S01]  /*f750*/  HMMA.16816.F32 R112, R16, R38, R48 ;  /* 0x000000261070723c */ /* 0x000fe20000001830 */
[----:B------:R-:W3:Y:S07]  /*f760*/  LDSM.16.M88.4 R48, [R0+0x3000] ;  /* 0x003000000030783b */ /* 0x000eee0000000200 */
[----:B------:R-:W-:Y:S08]  /*f770*/  HMMA.16816.F32 R40, R24, R96, R44 ;  /* 0x000000601828723c */ /* 0x000ff0000000182c */
[----:B------:R-:W-:Y:S01]  /*f780*/  HMMA.16816.F32 R64, R16, R78, R80 ;  /* 0x0000004e1040723c */ /* 0x000fe20000001850 */
[----:B------:R-:W4:Y:S04]  /*f790*/  LDSM.16.M88.4 R16, [R180+0x8000] ;  /* 0x00800000b410783b */ /* 0x000f280000000200 */
[----:B------:R-:W4:Y:S03]  /*f7a0*/  LDSM.16.M88.4 R76, [R184+0x5000] ;  /* 0x00500000b84c783b */ /* 0x000f260000000200 */
[----:B------:R-:W-:Y:S01]  /*f7b0*/  HMMA.16816.F32 R44, R24, R98, R72 ;  /* 0x00000062182c723c */ /* 0x000fe20000001848 */
[----:B------:R-:W4:Y:S04]  /*f7c0*/  LDSM.16.M88.4 R80, [R2+0x4800] ;  /* 0x004800000250783b */ /* 0x000f280000000200 */
[----:B------:R-:W4:Y:S03]  /*f7d0*/  LDSM.16.M88.4 R72, [R8+0x5000] ;  /* 0x005000000848783b */ /* 0x000f260000000200 */
[----:B------:R-:W-:Y:S08]  /*f7e0*/  HMMA.16816.F32 R36, R12, R86, R32 ;  /* 0x000000560c24723c */ /* 0x000ff00000001820 */
[----:B-1----:R-:W-:Y:S08]  /*f7f0*/  HMMA.16816.F32 R28, R4, R52, R28 ;  /* 0x00000034041c723c */ /* 0x002ff0000000181c */
[----:B--2---:R-:W-:Y:S08]  /*f800*/  HMMA.16816.F32 R40, R20, R56, R40 ;  /* 0x000000381428723c */ /* 0x004ff00000001828 */
[----:B---3--:R-:W-:Y:S08]  /*f810*/  HMMA.16816.F32 R32, R24, R48, R100 ;  /* 0x000000301820723c */ /* 0x008ff00000001864 */
[----:B------:R-:W-:Y:S01]  /*f820*/  HMMA.16816.F32 R44, R20, R58, R44 ;  /* 0x0000003a142c723c */ /* 0x000fe2000000182c */
[----:B------:R-:W-:Y:S07]  /*f830*/  LDSM.16.M88.4 R56, [R2+0x5000] ;  /* 0x005000000238783b */ /* 0x000fee0000000200 */
[----:B------:R-:W-:Y:S08]  /*f840*/  HMMA.16816.F32 R36, R4, R54, R36 ;  /* 0x000000360424723c */ /* 0x000ff00000001824 */
[----:B----4-:R-:W-:Y:S08]  /*f850*/  HMMA.16816.F32 R52, R16, R88, R28 ;  /* 0x000000581034723c */ /* 0x010ff0000000181c */
[----:B------:R-:W-:Y:S08]  /*f860*/  HMMA.16816.F32 R40, R12, R92, R40 ;  /* 0x0000005c0c28723c */ /* 0x000ff00000001828 */
[C---:B------:R-:W-:Y:S08]  /*f870*/  HMMA.16816.F32 R84, R24.reuse, R50, R112 ;  /* 0x000000321854723c */ /* 0x040ff00000001870 */
[----:B------:R-:W-:Y:S01]  /*f880*/  HMMA.16816.F32 R100, R24, R60, R68 ;  /* 0x0000003c1864723c */ /* 0x000fe20000001844 */
[----:B------:R-:W1:Y:S01]  /*f890*/  LDSM.16.M88.4 R68, [R184+0x5800] ;  /* 0x00580000b844783b */ /* 0x000e620000000200 */
[----:B------:R-:W-:-:S06]  /*f8a0*/  FMUL.FTZ R3, R52, c[0x0][0x320] ;  /* 0x0000c80034037a20 */ /* 0x000fcc0000410000 */
[----:B------:R-:W-:Y:S08]  /*f8b0*/  HMMA.16816.F32 R28, R20, R76, R32 ;  /* 0x0000004c141c723c */ /* 0x000ff00000001820 */
[----:B------:R-:W-:Y:S01]  /*f8c0*/  HMMA.16816.F32 R96, R24, R62, R64 ;  /* 0x0000003e1860723c */ /* 0x000fe20000001840 */
[----:B------:R-:W2:Y:S04]  /*f8d0*/  LDSM.16.M88.4 R60, [R0+0x4800] ;  /* 0x00480000003c783b */ /* 0x000ea80000000200 */
[----:B------:R-:W3:Y:S03]  /*f8e0*/  LDSM.16.M88.4 R64, [R0+0x5000] ;  /* 0x005000000040783b */ /* 0x000ee60000000200 */
[----:B------:R-:W-:Y:S08]  /*f8f0*/  HMMA.16816.F32 R24, R12, R94, R44 ;  /* 0x0000005e0c18723c */ /* 0x000ff0000000182c */
[----:B------:R-:W-:Y:S08]  /*f900*/  HMMA.16816.F32 R48, R16, R90, R36 ;  /* 0x0000005a1030723c */ /* 0x000ff00000001824 */
[----:B------:R-:W-:Y:S01]  /*f910*/  HMMA.16816.F32 R32, R4, R80, R40 ;  /* 0x000000500420723c */ /* 0x000fe20000001828 */
[----:B------:R4:W-:Y:S07]  /*f920*/  MUFU.TANH R80, R3 ;  /* 0x0000000300507308 */ /* 0x0009ee0000002400 */
[----:B------:R-:W-:Y:S08]  /*f930*/  HMMA.16816.F32 R40, R20, R78, R84 ;  /* 0x0000004e1428723c */ /* 0x000ff00000001854 */
[----:B------:R-:W-:Y:S01]  /*f940*/  HMMA.16816.F32 R36, R12, R72, R28 ;  /* 0x000000480c24723c */ /* 0x000fe2000000181c */
[----:B----4-:R-:W-:-:S04]  /*f950*/  FMUL.FTZ R3, R53, c[0x0][0x320] ;  /* 0x0000c80035037a20 */ /* 0x010fc80000410000 */
[----:B------:R4:W-:Y:S03]  /*f960*/  MUFU.TANH R77, R3 ;  /* 0x00000003004d7308 */ /* 0x0009e60000002400 */
[----:B------:R-:W-:Y:S08]  /*f970*/  HMMA.16816.F32 R24, R4, R82, R24 ;  /* 0x000000520418723c */ /* 0x000ff00000001818 */
[----:B-1----:R-:W-:Y:S01]  /*f980*/  HMMA.16816.F32 R28, R20, R68, R100 ;  /* 0x00000044141c723c */ /* 0x002fe20000001864 */
[----:B----4-:R-:W-:-:S07]  /*f990*/  FMUL.FTZ R3, R54, c[0x0][0x320] ;  /* 0x0000c80036037a20 */ /* 0x010fce0000410000 */
[----:B--2---:R-:W-:Y:S01]  /*f9a0*/  HMMA.16816.F32 R44, R16, R60, R32 ;  /* 0x0000003c102c723c */ /* 0x004fe20000001820 */
[----:B------:R1:W2:Y:S07]  /*f9b0*/  MUFU.TANH R76, R3 ;  /* 0x00000003004c7308 */ /* 0x0002ae0000002400 */
[----:B------:R-:W-:Y:S08]  /*f9c0*/  HMMA.16816.F32 R32, R12, R74, R40 ;  /* 0x0000004a0c20723c */ /* 0x000ff00000001828 */
[----:B------:R-:W-:Y:S01]  /*f9d0*/  HMMA.16816.F32 R36, R4, R56, R36 ;  /* 0x000000380424723c */ /* 0x000fe20000001824 */
[----:B-1----:R-:W-:-:S02]  /*f9e0*/  FMUL.FTZ R3, R55, c[0x0][0x320] ;  /* 0x0000c80037037a20 */ /* 0x002fc40000410000 */
[----:B------:R-:W1:Y:S02]  /*f9f0*/  LDSM.16.M88.4 R52, [R8+0x5800] ;  /* 0x005800000834783b */ /* 0x000e640000000200 */
[----:B------:R4:W1:Y:S03]  /*fa00*/  MUFU.TANH R73, R3 ;  /* 0x0000000300497308 */ /* 0x0008660000002400 */
[----:B------:R-:W-:Y:S08]  /*fa10*/  HMMA.16816.F32 R40, R16, R62, R24 ;  /* 0x0000003e1028723c */ /* 0x000ff00000001818 */
[----:B------:R-:W-:Y:S01]  /*fa20*/  HMMA.16816.F32 R20, R20, R70, R96 ;  /* 0x000000461414723c */ /* 0x000fe20000001860 */
[----:B----4-:R-:W-:-:S07]  /*fa30*/  FMUL.FTZ R3, R48, c[0x0][0x320] ;  /* 0x0000c80030037a20 */ /* 0x010fce0000410000 */
[----:B---3--:R-:W-:Y:S01]  /*fa40*/  HMMA.16816.F32 R36, R16, R64, R36 ;  /* 0x000000401024723c */ /* 0x008fe20000001824 */
[----:B------:R3:W4:Y:S02]  /*fa50*/  MUFU.TANH R72, R3 ;  /* 0x0000000300487308 */ /* 0x0007240000002400 */
[----:B---3--:R-:W-:-:S05]  /*fa60*/  FMUL.FTZ R3, R49, c[0x0][0x320] ;  /* 0x0000c80031037a20 */ /* 0x008fca0000410000 */
[----:B-1----:R-:W-:Y:S01]  /*fa70*/  HMMA.16816.F32 R24, R12, R52, R28 ;  /* 0x000000340c18723c */ /* 0x002fe2000000181c */
[----:B------:R1:W-:Y:S07]  /*fa80*/  MUFU.TANH R68, R3 ;  /* 0x0000000300447308 */ /* 0x0003ee0000002400 */
[----:B------:R-:W-:Y:S01]  /*fa90*/  HMMA.16816.F32 R28, R4, R58, R32 ;  /* 0x0000003a041c723c */ /* 0x000fe20000001820 */
[----:B------:R3:W-:Y:S07]  /*faa0*/  LDSM.16.M88.4 R32, [R0+0x5800] ;  /* 0x005800000020783b */ /* 0x0007ee0000000200 */
[----:B------:R-:W-:Y:S01]  /*fab0*/  HMMA.16816.F32 R12, R12, R54, R20 ;  /* 0x000000360c0c723c */ /* 0x000fe20000001814 */
[----:B-1----:R-:W-:-:S04]  /*fac0*/  FMUL.FTZ R3, R50, c[0x0][0x320] ;  /* 0x0000c80032037a20 */ /* 0x002fc80000410000 */
[----:B------:R1:W1:Y:S01]  /*fad0*/  MUFU.TANH R61, R3 ;  /* 0x00000003003d7308 */ /* 0x0002620000002400 */
[----:B---3--:R-:W-:Y:S02]  /*fae0*/  FMUL.FTZ R0, R40, c[0x0][0x320] ;  /* 0x0000c80028007a20 */ /* 0x008fe40000410000 */
[----:B-1----:R-:W-:Y:S02]  /*faf0*/  FMUL.FTZ R3, R51, c[0x0][0x320] ;  /* 0x0000c80033037a20 */ /* 0x002fe40000410000 */
[----:B------:R1:W3:Y:S01]  /*fb00*/  LDSM.16.M88.4 R48, [R2+0x5800] ;  /* 0x005800000230783b */ /* 0x0002e20000000200 */
[----:B------:R-:W-:-:S04]  /*fb10*/  DEPBAR.LE SB0, 0x2 ;  /* 0x000080800000791a */ /* 0x000fc80000000000 */
[----:B------:R2:W1:Y:S02]  /*fb20*/  MUFU.TANH R60, R3 ;  /* 0x00000003003c7308 */ /* 0x0004640000002400 */
[----:B--2---:R-:W-:Y:S02]  /*fb30*/  FMUL.FTZ R3, R44, c[0x0][0x320] ;  /* 0x0000c8002c037a20 */ /* 0x004fe40000410000 */
[----:B-1----:R-:W-:-:S04]  /*fb40*/  FMUL.FTZ R2, R45, c[0x0][0x320] ;  /* 0x0000c8002d027a20 */ /* 0x002fc80000410000 */
[----:B------:R1:W-:Y:S08]  /*fb50*/  MUFU.TANH R45, R0 ;  /* 0x00000000002d7308 */ /* 0x0003f00000002400 */
[----:B------:R2:W-:Y:S01]  /*fb60*/  MUFU.TANH R56, R2 ;  /* 0x0000000200387308 */ /* 0x0005e20000002400 */
[----:B---3--:R-:W-:Y:S01]  /*fb70*/  HMMA.16816.F32 R20, R4, R48, R24 ;  /* 0x000000300414723c */ /* 0x008fe20000001818 */
[----:B-1----:R-:W-:-:S06]  /*fb80*/  FMUL.FTZ R0, R41, c[0x0][0x320] ;  /* 0x0000c80029007a20 */ /* 0x002fcc0000410000 */
[----:B------:R-:W1:Y:S01]  /*fb90*/  MUFU.TANH R57, R3 ;  /* 0x0000000300397308 */ /* 0x000e620000002400 */
[----:B------:R-:W-:Y:S01]  /*fba0*/  HMMA.16816.F32 R24, R16, R66, R28 ;  /* 0x000000421018723c */ /* 0x000fe2000000181c */
[----:B--2---:R-:W-:-:S06]  /*fbb0*/  FMUL.FTZ R2, R46, c[0x0][0x320] ;  /* 0x0000c8002e027a20 */ /* 0x004fcc0000410000 */
[----:B------:R2:W-:Y:S01]  /*fbc0*/  MUFU.TANH R46, R0 ;  /* 0x00000000002e7308 */ /* 0x0005e20000002400 */
[----:B------:R-:W-:Y:S01]  /*fbd0*/  HMMA.16816.F32 R12, R4, R50, R12 ;  /* 0x00000032040c723c */ /* 0x000fe2000000180c */
[----:B------:R-:W-:Y:S06]  /*fbe0*/  BAR.SYNC.DEFER_BLOCKING 0x0 ;  /* 0x0000000000007b1d */ /* 0x000fec0000010000 */
[----:B------:R3:W1:Y:S01]  /*fbf0*/  MUFU.TANH R52, R2 ;  /* 0x0000000200347308 */ /* 0x0006620000002400 */
[----:B------:R-:W-:Y:S01]  /*fc00*/  HMMA.16816.F32 R4, R16, R32, R20 ;  /* 0x000000201004723c */ /* 0x000fe20000001814 */
[----:B--2---:R-:W-:-:S06]  /*fc10*/  FMUL.FTZ R0, R42, c[0x0][0x320] ;  /* 0x0000c8002a007a20 */ /* 0x004fcc0000410000 */
[----:B------:R2:W-:Y:S01]  /*fc20*/  MUFU.TANH R44, R0 ;  /* 0x00000000002c7308 */ /* 0x0005e20000002400 */
[----:B---3--:R-:W-:-:S08]  /*fc30*/  FMUL.FTZ R2, R47, c[0x0][0x320] ;  /* 0x0000c8002f027a20 */ /* 0x008fd00000410000 */
[----:B------:R-:W-:Y:S01]  /*fc40*/  HMMA.16816.F32 R12, R16, R34, R12 ;  /* 0x00000022100c723c */ /* 0x000fe2000000180c */
[----:B------:R-:W-:Y:S01]  /*fc50*/  LDSM.16.MT88.4 R48, [R186] ;  /* 0x00000000ba30783b */ /* 0x000fe20000004200 */
[----:B------:R3:W1:Y:S01]  /*fc60*/  MUFU.TANH R47, R2 ;  /* 0x00000002002f7308 */ /* 0x0006620000002400 */
[----:B--2---:R-:W-:-:S05]  /*fc70*/  FMUL.FTZ R0, R43, c[0x0][0x320] ;  /* 0x0000c8002b007a20 */ /* 0x004fca0000410000 */
[----:B------:R-:W-:Y:S02]  /*fc80*/  FMUL.FTZ R3, R4, c[0x0][0x320] ;  /* 0x0000c80004037a20 */ /* 0x000fe40000410000 */
[----:B------:R2:W1:Y:S01]  /*fc90*/  MUFU.TANH R42, R0 ;  /* 0x00000000002a7308 */ /* 0x0004620000002400 */
[----:B------:R-:W-:Y:S02]  /*fca0*/  FMUL.FTZ R4, R5, c[0x0][0x320] ;  /* 0x0000c80005047a20 */ /* 0x000fe40000410000 */
[----:B------:R-:W-:Y:S02]  /*fcb0*/  FMUL.FTZ R8, R6, c[0x0][0x320] ;  /* 0x0000c80006087a20 */ /* 0x000fe40000410000 */
[----:B------:R-:W-:Y:S02]  /*fcc0*/  FMUL.FTZ R9, R7, c[0x0][0x320] ;  /* 0x0000c80007097a20 */ /* 0x000fe40000410000 */
[----:B---3--:R-:W-:Y:S01]  /*fcd0*/  FMUL.FTZ R2, R26, c[0x0][0x320] ;  /* 0x0000c8001a027a20 */ /* 0x008fe20000410000 */
[----:B------:R3:W-:Y:S01]  /*fce0*/  MUFU.TANH R31, R3 ;  /* 0x00000003001f7308 */ /* 0x0007e20000002400 */
[----:B--2---:R-:W-:-:S07]  /*fcf0*/  FMUL.FTZ R0, R36, c[0x0][0x320] ;  /* 0x0000c80024007a20 */ /* 0x004fce0000410000 */
[----:B------:R2:W-:Y:S08]  /*fd00*/  MUFU.TANH R30, R2 ;  /* 0x00000002001e7308 */ /* 0x0005f00000002400 */
[----:B------:R1:W1:Y:S01]  /*fd10*/  MUFU.TANH R41, R0 ;  /* 0x0000000000297308 */ /* 0x0002620000002400 */
[----:B---3--:R-:W-:Y:S02]  /*fd20*/  FMUL.FTZ R3, R12, c[0x0][0x320] ;  /* 0x0000c8000c037a20 */ /* 0x008fe40000410000 */
[----:B--2---:R-:W-:-:S05]  /*fd30*/  FMUL.FTZ R2, R27, c[0x0][0x320] ;  /* 0x0000c8001b027a20 */ /* 0x004fca0000410000 */
[----:B------:R-:W-:Y:S01]  /*fd40*/  MUFU.TANH R29, R8 ;  /* 0x00000008001d7308 */ /* 0x000fe20000002400 */
[----:B-1----:R-:W-:-:S07]  /*fd50*/  FMUL.FTZ R0, R37, c[0x0][0x320] ;  /* 0x0000c80025007a20 */ /* 0x002fce0000410000 */
[----:B------:R-:W-:Y:S08]  /*fd60*/  MUFU.TANH R28, R2 ;  /* 0x00000002001c7308 */ /* 0x000ff00000002400 */
[----:B------:R1:W-:Y:S08]  /*fd70*/  MUFU.TANH R40, R0 ;  /* 0x0000000000287308 */ /* 0x0003f00000002400 */
[----:B------:R-:W-:Y:S01]  /*fd80*/  MUFU.TANH R8, R3 ;  /* 0x0000000300087308 */ /* 0x000fe20000002400 */
[----:B-1----:R-:W-:-:S07]  /*fd90*/  FMUL.FTZ R0, R38, c[0x0][0x320] ;  /* 0x0000c80026007a20 */ /* 0x002fce0000410000 */
[----:B------:R1:W-:Y:S08]  /*fda0*/  MUFU.TANH R32, R4 ;  /* 0x0000000400207308 */ /* 0x0003f00000002400 */
[----:B------:R2:W3:Y:S01]  /*fdb0*/  MUFU.TANH R38, R0 ;  /* 0x0000000000267308 */ /* 0x0004e20000002400 */
[----:B-1----:R-:W-:-:S07]  /*fdc0*/  FMUL.FTZ R4, R13, c[0x0][0x320] ;  /* 0x0000c8000d047a20 */ /* 0x002fce0000410000 */
[----:B------:R-:W-:Y:S01]  /*fdd0*/  MUFU.TANH R27, R9 ;  /* 0x00000009001b7308 */ /* 0x000fe20000002400 */
[----:B--2---:R-:W-:-:S07]  /*fde0*/  FMUL.FTZ R0, R39, c[0x0][0x320] ;  /* 0x0000c80027007a20 */ /* 0x004fce0000410000 */
[----:B------:R1:W-:Y:S08]  /*fdf0*/  MUFU.TANH R9, R4 ;  /* 0x0000000400097308 */ /* 0x0003f00000002400 */
[----:B------:R2:W2:Y:S01]  /*fe00*/  MUFU.TANH R33, R0 ;  /* 0x0000000000217308 */ /* 0x0004a20000002400 */
[----:B-1----:R-:W-:Y:S02]  /*fe10*/  FMUL.FTZ R4, R14, c[0x0][0x320] ;  /* 0x0000c8000e047a20 */ /* 0x002fe40000410000 */
[----:B--2---:R-:W-:-:S05]  /*fe20*/  FMUL.FTZ R0, R24, c[0x0][0x320] ;  /* 0x0000c80018007a20 */ /* 0x004fca0000410000 */
[----:B------:R1:W2:Y:S02]  /*fe30*/  MUFU.TANH R36, R0 ;  /* 0x0000000000247308 */ /* 0x0002a40000002400 */
[----:B-1----:R-:W-:-:S06]  /*fe40*/  FMUL.FTZ R0, R25, c[0x0][0x320] ;  /* 0x0000c80019007a20 */ /* 0x002fcc0000410000 */
        /* <DEDUP_REMOVED lines=10> */
[----:B----4-:R-:W-:Y:S02]  /*fef0*/  FSEL R7, R72, -INF , P0 ;  /* 0xff80000048077808 */ /* 0x010fe40000000000 */
[----:B------:R-:W-:Y:S02]  /*ff00*/  FMNMX.FTZ R2, R5, R6, !PT ;  /* 0x0000000605027209 */ /* 0x000fe40007810000 */
[----:B------:R-:W-:Y:S02]  /*ff10*/  FSEL R20, R61, -INF , P0 ;  /* 0xff8000003d147808 */ /* 0x000fe40000000000 */
[----:B------:R-:W-:-:S02]  /*ff20*/  ISETP.GT.AND P0, PT, R0, 0x10, PT ;  /* 0x000000100000780c */ /* 0x000fc40003f04270 */
[----:B------:R-:W-:Y:S02]  /*ff30*/  FSEL R16, R68, -INF , P1 ;  /* 0xff80000044107808 */ /* 0x000fe40000800000 */
[----:B------:R-:W-:Y:S01]  /*ff40*/  FMNMX.FTZ R2, R7, R2, !PT ;  /* 0x0000000207027209 */ /* 0x000fe20007810000 */
[----:B------:R-:W-:Y:S01]  /*ff50*/  LDSM.16.MT88.4 R68, [R185+0x2800] ;  /* 0x00280000b944783b */ /* 0x000fe20000004200 */
[----:B------:R-:W-:Y:S02]  /*ff60*/  FSEL R21, R60, -INF , P1 ;  /* 0xff8000003c157808 */ /* 0x000fe40000800000 */
[----:B------:R-:W-:Y:S01]  /*ff70*/  ISETP.GT.AND P1, PT, R0, 0x11, PT ;  /* 0x000000110000780c */ /* 0x000fe20003f24270 */
[----:B------:R-:W-:Y:S01]  /*ff80*/  LDSM.16.MT88.4 R60, [R185+0x2000] ;  /* 0x00200000b93c783b */ /* 0x000fe20000004200 */
[----:B------:R-:W-:Y:S02]  /*ff90*/  FSEL R17, R57, -INF , P0 ;  /* 0xff80000039117808 */ /* 0x000fe40000000000 */
[----:B------:R-:W-:-:S02]  /*ffa0*/  FMNMX.FTZ R2, R16, R2, !PT ;  /* 0x0000000210027209 */ /* 0x000fc40007810000 */
[----:B------:R-:W-:Y:S02]  /*ffb0*/  FSEL R25, R52, -INF , P0 ;  /* 0xff80000034197808 */ /* 0x000fe40000000000 */
[----:B------:R-:W-:Y:S01]  /*ffc0*/  ISETP.GT.AND P0, PT, R0, 0x18, PT ;  /* 0x000000180000780c */ /* 0x000fe20003f04270 */
[----:B------:R-:W-:Y:S01]  /*ffd0*/  LDSM.16.MT88.4 R52, [R186+0x800] ;  /* 0x00080000ba34783b */ /* 0x000fe20000004200 */
[----:B------:R-:W-:Y:S02]  /*ffe0*/  FSEL R22, R56, -INF , P1 ;  /* 0xff80000038167808 */ /* 0x000fe40000800000 */
[----:B------:R-:W-:Y:S02]  /*fff0*/  FMNMX.FTZ R2, R17, R2, !PT ;  /* 0x0000000211027209 */ /* 0x000fe40007810000 */
[----:B------:R-:W-:Y:S02]  /*10000*/  FSEL R26, R47, -INF , P1 ;  /* 0xff8000002f1a7808 */ /* 0x000fe40000800000 */
[----:B------:R-:W-:-:S02]  /*10010*/  ISETP.GT.AND P1, PT, R0, 0x19, PT ;  /* 0x000000190000780c */ /* 0x000fc40003f24270 */
[----:B------:R-:W-:Y:S02]  /*10020*/  FSEL R23, R45, -INF , P0 ;  /* 0xff8000002d177808 */ /* 0x000fe40000000000 */
[----:B------:R-:W-:Y:S02]  /*10030*/  FMNMX.FTZ R2, R22, R2, !PT ;  /* 0x0000000216027209 */ /* 0x000fe40007810000 */
[----:B------:R-:W-:Y:S02]  /*10040*/  FSEL R56, R44, -INF , P0 ;  /* 0xff8000002c387808 */ /* 0x000fe40000000000 */
[----:B------:R-:W-:Y:S02]  /*10050*/  ISETP.GT.AND P0, PT, R0, 0x20, PT ;  /* 0x000000200000780c */ /* 0x000fe40003f04270 */
[----:B------:R-:W-:Y:S02]  /*10060*/  FSEL R24, R46, -INF , P1 ;  /* 0xff8000002e187808 */ /* 0x000fe40000800000 */
[----:B------:R-:W-:-:S02]  /*10070*/  FMNMX.FTZ R2, R23, R2, !PT ;  /* 0x0000000217027209 */ /* 0x000fc40007810000 */
[----:B------:R-:W-:Y:S02]  /*10080*/  FSEL R57, R42, -INF , P1 ;  /* 0xff8000002a397808 */ /* 0x000fe40000800000 */
[----:B------:R-:W-:Y:S02]  /*10090*/  ISETP.GT.AND P1, PT, R0, 0x21, PT ;  /* 0x000000210000780c */ /* 0x000fe40003f24270 */
[----:B------:R-:W-:Y:S02]  /*100a0*/  FSEL R93, R41, -INF , P0 ;  /* 0xff800000295d7808 */ /* 0x000fe40000000000 */
[----:B------:R-:W-:Y:S02]  /*100b0*/  FMNMX.FTZ R2, R24, R2, !PT ;  /* 0x0000000218027209 */ /* 0x000fe40007810000 */
[----:B------:R-:W-:Y:S02]  /*100c0*/  FMNMX.FTZ R3, R18, R19, !PT ;  /* 0x0000001312037209 */ /* 0x000fe40007810000 */
[----:B---3--:R-:W-:-:S02]  /*100d0*/  FSEL R98, R38, -INF , P0 ;  /* 0xff80000026627808 */ /* 0x008fc40000000000 */
[----:B------:R-:W-:Y:S02]  /*100e0*/  ISETP.GT.AND P0, PT, R0, 0x28, PT ;  /* 0x000000280000780c */ /* 0x000fe40003f04270 */
[----:B------:R-:W-:Y:S02]  /*100f0*/  FSEL R92, R40, -INF , P1 ;  /* 0xff800000285c7808 */ /* 0x000fe40000800000 */
[----:B------:R-:W-:Y:S01]  /*10100*/  FMNMX.FTZ R2, R93, R2, !PT ;  /* 0x000000025d027209 */ /* 0x000fe20007810000 */
[----:B-----5:R-:W-:Y:S01]  /*10110*/  LDSM.16.MT88.4 R40, [R150] ;  /* 0x000000009628783b */ /* 0x020fe20000004200 */
[----:B------:R-:W-:Y:S02]  /*10120*/  FMNMX.FTZ R3, R20, R3, !PT ;  /* 0x0000000314037209 */ /* 0x000fe40007810000 */
[----:B------:R-:W-:Y:S02]  /*10130*/  FSEL R99, R33, -INF , P1 ;  /* 0xff80000021637808 */ /* 0x000fe40000800000 */
[----:B------:R-:W-:-:S02]  /*10140*/  ISETP.GT.AND P1, PT, R0, 0x29, PT ;  /* 0x000000290000780c */ /* 0x000fc40003f24270 */
[----:B--2---:R-:W-:Y:S02]  /*10150*/  FSEL R89, R36, -INF , P0 ;  /* 0xff80000024597808 */ /* 0x004fe40000000000 */
[----:B------:R-:W-:Y:S02]  /*10160*/  FMNMX.FTZ R2, R92, R2, !PT ;  /* 0x000000025c027209 */ /* 0x000fe40007810000 */
[----:B------:R-:W-:Y:S02]  /*10170*/  FMNMX.FTZ R3, R21, R3, !PT ;  /* 0x0000000315037209 */ /* 0x000fe40007810000 */
[----:B------:R-:W-:Y:S02]  /*10180*/  FSEL R97, R30, -INF , P0 ;  /* 0xff8000001e617808 */ /* 0x000fe40000000000 */
[----:B------:R-:W-:Y:S02]  /*10190*/  ISETP.GT.AND P0, PT, R0, 0x30, PT ;  /* 0x000000300000780c */ /* 0x000fe40003f04270 */
[----:B------:R-:W-:-:S02]  /*101a0*/  FSEL R88, R37, -INF , P1 ;  /* 0xff80000025587808 */ /* 0x000fc40000800000 */
[----:B------:R-:W-:Y:S01]  /*101b0*/  FMNMX.FTZ R2, R89, R2, !PT ;  /* 0x0000000259027209 */ /* 0x000fe20007810000 */
[----:B------:R-:W-:Y:S01]  /*101c0*/  LDSM.16.MT88.4 R36, [R185+0x800] ;  /* 0x00080000b924783b */ /* 0x000fe20000004200 */
[----:B------:R-:W-:Y:S02]  /*101d0*/  FMNMX.FTZ R3, R25, R3, !PT ;  /* 0x0000000319037209 */ /* 0x000fe40007810000 */
[----:B------:R-:W-:Y:S02]  /*101e0*/  ISETP.GT.AND P2, PT, R0, 0x31, PT ;  /* 0x000000310000780c */ /* 0x000fe40003f44270 */
[----:B------:R-:W-:Y:S02]  /*101f0*/  FSEL R87, R31, -INF , P0 ;  /* 0xff8000001f577808 */ /* 0x000fe40000000000 */
[----:B------:R-:W-:Y:S02]  /*10200*/  FMNMX.FTZ R2, R88, R2, !PT ;  /* 0x0000000258027209 */ /* 0x000fe40007810000 */
[----:B------:R-:W-:-:S02]  /*10210*/  FMNMX.FTZ R3, R26, R3, !PT ;  /* 0x000000031a037209 */ /* 0x000fc40007810000 */
[----:B------:R-:W-:Y:S02]  /*10220*/  FSEL R96, R28, -INF , P1 ;  /* 0xff8000001c607808 */ /* 0x000fe40000800000 */
[----:B------:R-:W-:Y:S02]  /*10230*/  FSEL R95, R29, -INF , P0 ;  /* 0xff8000001d5f7808 */ /* 0x000fe40000000000 */
[C---:B------:R-:W-:Y:S02]  /*10240*/  ISETP.GT.AND P1, PT, R0.reuse, 0x38, PT ;  /* 0x000000380000780c */ /* 0x040fe40003f24270 */
[----:B------:R-:W-:Y:S02]  /*10250*/  ISETP.GT.AND P0, PT, R0, 0x39, PT ;  /* 0x000000390000780c */ /* 0x000fe40003f04270 */
[----:B------:R-:W-:Y:S02]  /*10260*/  FSEL R86, R32, -INF , P2 ;  /* 0xff80000020567808 */ /* 0x000fe40001000000 */
[----:B------:R-:W-:Y:S01]  /*10270*/  FMNMX.FTZ R0, R87, R2, !PT ;  /* 0x0000000257007209 */ /* 0x000fe20007810000 */
[----:B------:R-:W-:Y:S01]  /*10280*/  LDSM.16.MT88.4 R32, [R241+0x800] ;  /* 0x00080000f120783b */ /* 0x000fe20000004200 */
[----:B------:R-:W-:-:S02]  /*10290*/  FMNMX.FTZ R3, R56, R3, !PT ;  /* 0x0000000338037209 */ /* 0x000fc40007810000 */
[----:B------:R-:W-:Y:S02]  /*102a0*/  FSEL R85, R8, -INF , P1 ;  /* 0xff80000008557808 */ /* 0x000fe40000800000 */
[----:B------:R-:W-:Y:S01]  /*102b0*/  FMNMX.FTZ R0, R86, R0, !PT ;  /* 0x0000000056007209 */ /* 0x000fe20007810000 */
[----:B------:R-:W1:Y:S01]  /*102c0*/  MUFU.TANH R8, R4 ;  /* 0x0000000400087308 */ /* 0x000e620000002400 */
[----:B------:R-:W-:Y:S01]  /*102d0*/  FMNMX.FTZ R2, R57, R3, !PT ;  /* 0x0000000339027209 */ /* 0x000fe20007810000 */
[----:B------:R-:W-:Y:S01]  /*102e0*/  FMUL.FTZ R3, R15, c[0x0][0x320] ;  /* 0x0000c8000f037a20 */ /* 0x000fe20000410000 */
[----:B------:R-:W-:Y:S01]  /*102f0*/  FSEL R84, R9, -INF , P0 ;  /* 0xff80000009547808 */ /* 0x000fe20000000000 */
[----:B------:R-:W-:Y:S01]  /*10300*/  LDSM.16.MT88.4 R12, [R185] ;  /* 0x00000000b90c783b */ /* 0x000fe20000004200 */
[----:B------:R-:W-:Y:S02]  /*10310*/  FMNMX.FTZ R0, R85, R0, !PT ;  /* 0x0000000055007209 */ /* 0x000fe40007810000 */
[----:B------:R-:W-:Y:S01]  /*10320*/  FMNMX.FTZ R2, R98, R2, !PT ;  /* 0x0000000262027209 */ /* 0x000fe20007810000 */
[----:B------:R2:W3:Y:S01]  /*10330*/  MUFU.TANH R4, R3 ;  /* 0x0000000300047308 */ /* 0x0004e20000002400 */
[----:B------:R-:W-:-:S02]  /*10340*/  FMNMX.FTZ R0, R84, R0, !PT ;  /* 0x0000000054007209 */ /* 0x000fc40007810000 */
[----:B------:R-:W-:Y:S02]  /*10350*/  FMNMX.FTZ R2, R99, R2, !PT ;  /* 0x0000000263027209 */ /* 0x000fe40007810000 */
[----:B------:R-:W-:Y:S02]  /*10360*/  FSEL R94, R27, -INF , P2 ;  /* 0xff8000001b5e7808 */ /* 0x000fe40001000000 */
[----:B------:R-:W-:Y:S02]  /*10370*/  FMNMX.FTZ R2, R97, R2, !PT ;  /* 0x0000000261027209 */ /* 0x000fe40007810000 */
[----:B-1----:R-:W-:Y:S02]  /*10380*/  FSEL R91, R8, -INF , P1 ;  /* 0xff800000085b7808 */ /* 0x002fe40000800000 */
[----:B------:R-:W-:-:S04]  /*10390*/  FMNMX.FTZ R2, R96, R2, !PT ;  /* 0x0000000260027209 */ /* 0x000fc80007810000 */
[----:B------:R-:W-:Y:S01]  /*103a0*/  FMNMX.FTZ R2, R95, R2, !PT ;  /* 0x000000025f027209 */ /* 0x000fe20007810000 */
[----:B--2---:R-:W1:Y:S01]  /*103b0*/  SHFL.BFLY PT, R3, R0, 0x2, 0x1f ;  /* 0x0c401f0000037f89 */ /* 0x004e6200000e0000 */
[----:B---3--:R-:W-:Y:S02]  /*103c0*/  FSEL R90, R4, -INF , P0 ;  /* 0xff800000045a7808 */ /* 0x008fe40000000000 */
[----:B------:R-:W-:-:S04]  /*103d0*/  FMNMX.FTZ R2, R94, R2, !PT ;  /* 0x000000025e027209 */ /* 0x000fc80007810000 */
[----:B------:R-:W-:-:S04]  /*103e0*/  FMNMX.FTZ R2, R91, R2, !PT ;  /* 0x000000025b027209 */ /* 0x000fc80007810000 */
[----:B------:R-:W-:Y:S02]  /*103f0*/  FMNMX.FTZ R2, R90, R2, !PT ;  /* 0x000000025a027209 */ /* 0x000fe40007810000 */
[----:B-1----:R-:W-:-:S03]  /*10400*/  FMNMX.FTZ R0, R0, R3, !PT ;  /* 0x0000000300007209 */ /* 0x002fc60007810000 */
[----:B------:R-:W1:Y:S04]  /*10410*/  SHFL.BFLY PT, R3, R2, 0x2, 0x1f ;  /* 0x0c401f0002037f89 */ /* 0x000e6800000e0000 */
[----:B------:R-:W2:Y:S01]  /*10420*/  SHFL.BFLY PT, R4, R0, 0x1, 0x1f ;  /* 0x0c201f0000047f89 */ /* 0x000ea200000e0000 */
[----:B-1----:R-:W-:Y:S02]  /*10430*/  FMNMX.FTZ R3, R2, R3, !PT ;  /* 0x0000000302037209 */ /* 0x002fe40007810000 */
[----:B--2---:R-:W-:-:S03]  /*10440*/  FMNMX.FTZ R9, R0, R4, !PT ;  /* 0x0000000400097209 */ /* 0x004fc60007810000 */
[----:B------:R-:W1:Y:S01]  /*10450*/  SHFL.BFLY PT, R4, R3, 0x1, 0x1f ;  /* 0x0c201f0003047f89 */ /* 0x000e6200000e0000 */
[C---:B------:R-:W-:Y:S01]  /*10460*/  FSETP.NEU.FTZ.AND P0, PT, R9.reuse, -INF , PT ;  /* 0xff8000000900780b */ /* 0x040fe20003f1d000 */
[----:B------:R-:W-:-:S05]  /*10470*/  FMUL.FTZ R2, R9, c[0x0][0x2d0] ;  /* 0x0000b40009027a20 */ /* 0x000fca0000410000 */
[----:B------:R-:W-:-:S05]  /*10480*/  FSEL R2, R2, RZ, P0 ;  /* 0x000000ff02027208 */ /* 0x000fca0000000000 */
[----:B------:R-:W-:-:S04]  /*10490*/  FFMA.FTZ R0, R5, c[0x0][0x2d0], -R2 ;  /* 0x0000b40005007a23 */ /* 0x000fc80000010802 */
[----:B------:R2:W-:Y:S01]  /*104a0*/  MUFU.EX2 R67, R0 ;  /* 0x0000000000437308 */ /* 0x0005e20000000800 */
[----:B-1----:R-:W-:Y:S01]  /*104b0*/  FMNMX.FTZ R8, R3, R4, !PT ;  /* 0x0000000403087209 */ /* 0x002fe20007810000 */
[----:B------:R-:W-:-:S03]  /*104c0*/  FFMA.FTZ R3, R16, c[0x0][0x2d0], -R2 ;  /* 0x0000b40010037a23 */ /* 0x000fc60000010802 */
[----:B------:R-:W-:-:S03]  /*104d0*/  FSETP.NEU.FTZ.AND P0, PT, R8, -INF , PT ;  /* 0xff8000000800780b */ /* 0x000fc60003f1d000 */
[----:B------:R1:W-:Y:S01]  /*104e0*/  MUFU.EX2 R77, R3 ;  /* 0x00000003004d7308 */ /* 0x0003e20000000800 */
[----:B--2---:R-:W-:-:S07]  /*104f0*/  FFMA.FTZ R0, R6, c[0x0][0x2d0], -R2 ;  /* 0x0000b40006007a23 */ /* 0x004fce0000010802 */
[----:B------:R2:W3:Y:S01]  /*10500*/  MUFU.EX2 R66, R0 ;  /* 0x0000000000427308 */ /* 0x0004e20000000800 */
[----:B-1----:R-:W-:-:S07]  /*10510*/  FFMA.FTZ R3, R17, c[0x0][0x2d0], -R2 ;  /* 0x0000b40011037a23 */ /* 0x002fce0000010802 */
[----:B------:R-:W-:Y:S01]  /*10520*/  MUFU.EX2 R78, R3 ;  /* 0x00000003004e7308 */ /* 0x000fe20000000800 */
[----:B--2---:R-:W-:Y:S01]  /*10530*/  FFMA.FTZ R0, R7, c[0x0][0x2d0], -R2 ;  /* 0x0000b40007007a23 */ /* 0x004fe20000010802 */
[----:B---3--:R-:W-:Y:S01]  /*10540*/  F2FP.PACK_AB R16, R66, R67 ;  /* 0x000000434210723e */ /* 0x008fe200000000ff */
[----:B------:R-:W1:Y:S05]  /*10550*/  LDSM.16.MT88.4 R4, [R241] ;  /* 0x00000000f104783b */ /* 0x000e6a0000004200 */
[----:B------:R2:W3:Y:S02]  /*10560*/  MUFU.EX2 R74, R0 ;  /* 0x00000000004a7308 */ /* 0x0004e40000000800 */
[----:B--2---:R-:W-:-:S05]  /*10570*/  FMUL.FTZ R0, R8, c[0x0][0x2d0] ;  /* 0x0000b40008007a20 */ /* 0x004fca0000410000 */
[----:B------:R-:W-:-:S05]  /*10580*/  FSEL R0, R0, RZ, P0 ;  /* 0x000000ff00007208 */ /* 0x000fca0000000000 */
[----:B------:R-:W-:Y:S01]  /*10590*/  FFMA.FTZ R3, R18, c[0x0][0x2d0], -R0 ;  /* 0x0000b40012037a23 */ /* 0x000fe20000010800 */
[----:B---3--:R-:W-:-:S03]  /*105a0*/  F2FP.PACK_AB R18, R77, R74 ;  /* 0x0000004a4d12723e */ /* 0x008fc600000000ff */
        /* <DEDUP_REMOVED lines=10> */
[----:B------:R2:W3:Y:S02]  /*10650*/  MUFU.EX2 R79, R3 ;  /* 0x00000003004f7308 */ /* 0x0004e40000000800 */
[C---:B------:R-:W-:Y:S08]  /*10660*/  HMMA.16816.F32 R44, R16.reuse, R12, RZ ;  /* 0x0000000c102c723c */ /* 0x040ff000000018ff */
[----:B------:R-:W-:Y:S01]  /*10670*/  HMMA.16816.F32 R28, R16, R14, RZ ;  /* 0x0000000e101c723c */ /* 0x000fe200000018ff */
[----:B--2---:R-:W-:Y:S01]  /*10680*/  FFMA.FTZ R3, R23, c[0x0][0x2d0], -R2 ;  /* 0x0000b40017037a23 */ /* 0x004fe20000010802 */
[----:B---3--:R-:W-:-:S03]  /*10690*/  F2FP.PACK_AB R12, R79, R78 ;  /* 0x0000004e4f0c723e */ /* 0x008fc600000000ff */
[----:B------:R2:W-:Y:S03]  /*106a0*/  MUFU.EX2 R82, R3 ;  /* 0x0000000300527308 */ /* 0x0005e60000000800 */
[----:B-1----:R-:W-:Y:S01]  /*106b0*/  HMMA.16816.F32 R20, R16, R6, RZ ;  /* 0x000000061014723c */ /* 0x002fe200000018ff */
[----:B--2---:R-:W-:-:S04]  /*106c0*/  FFMA.FTZ R3, R24, c[0x0][0x2d0], -R2 ;  /* 0x0000b40018037a23 */ /* 0x004fc80000010802 */
[----:B------:R1:W2:Y:S02]  /*106d0*/  MUFU.EX2 R83, R3 ;  /* 0x0000000300537308 */ /* 0x0002a40000000800 */
[----:B-1----:R-:W-:Y:S01]  /*106e0*/  FFMA.FTZ R3, R25, c[0x0][0x2d0], -R0 ;  /* 0x0000b40019037a23 */ /* 0x002fe20000010800 */
[----:B--2---:R-:W-:-:S05]  /*106f0*/  F2FP.PACK_AB R14, R83, R82 ;  /* 0x00000052530e723e */ /* 0x004fca00000000ff */
[----:B------:R1:W-:Y:S02]  /*10700*/  MUFU.EX2 R72, R3 ;  /* 0x0000000300487308 */ /* 0x0003e40000000800 */
[--C-:B-1----:R-:W-:Y:S02]  /*10710*/  FFMA.FTZ R3, R26, c[0x0][0x2d0], -R0.reuse ;  /* 0x0000b4001a037a23 */ /* 0x102fe40000010800 */
[C---:B------:R-:W-:Y:S04]  /*10720*/  HMMA.16816.F32 R24, R16.reuse, R4, RZ ;  /* 0x000000041018723c */ /* 0x040fe800000018ff */
[----:B------:R1:W2:Y:S04]  /*10730*/  MUFU.EX2 R76, R3 ;  /* 0x00000003004c7308 */ /* 0x0002a80000000800 */
[----:B------:R-:W-:Y:S01]  /*10740*/  HMMA.16816.F32 R4, R16, R48, RZ ;  /* 0x000000301004723c */ /* 0x000fe200000018ff */
[----:B-1----:R-:W-:Y:S01]  /*10750*/  FFMA.FTZ R3, R56, c[0x0][0x2d0], -R0 ;  /* 0x0000b40038037a23 */ /* 0x002fe20000010800 */
[----:B--2---:R-:W-:-:S03]  /*10760*/  F2FP.PACK_AB R13, R76, R72 ;  /* 0x000000484c0d723e */ /* 0x004fc600000000ff */
[----:B------:R1:W-:Y:S02]  /*10770*/  MUFU.EX2 R81, R3 ;  /* 0x0000000300517308 */ /* 0x0003e40000000800 */
[----:B-1----:R-:W-:Y:S02]  /*10780*/  FFMA.FTZ R3, R57, c[0x0][0x2d0], -R0 ;  /* 0x0000b40039037a23 */ /* 0x002fe40000010800 */
[----:B------:R-:W1:Y:S04]  /*10790*/  LDSM.16.MT88.4 R56, [R242+0x800] ;  /* 0x00080000f238783b */ /* 0x000e680000004200 */
[----:B------:R-:W2:Y:S02]  /*107a0*/  MUFU.EX2 R80, R3 ;  /* 0x0000000300507308 */ /* 0x000ea40000000800 */
[----:B--2---:R-:W-:Y:S01]  /*107b0*/  F2FP.PACK_AB R15, R80, R81 ;  /* 0x00000051500f723e */ /* 0x004fe200000000ff */
[----:B------:R-:W-:-:S04]  /*107c0*/  FADD.FTZ R3, R67, R66 ;  /* 0x0000004243037221 */ /* 0x000fc80000010000 */
[----:B------:R-:W-:Y:S02]  /*107d0*/  FADD.FTZ R3, R74, R3 ;  /* 0x000000034a037221 */ /* 0x000fe40000010000 */
[C---:B------:R-:W-:Y:S08]  /*107e0*/  HMMA.16816.F32 R224, R12.reuse, R32, R24 ;  /* 0x000000200ce0723c */ /* 0x040ff00000001818 */
[----:B------:R-:W-:Y:S01]  /*107f0*/  HMMA.16816.F32 R124, R12, R34, R20 ;  /* 0x000000220c7c723c */ /* 0x000fe20000001814 */
[----:B------:R-:W-:Y:S07]  /*10800*/  LDSM.16.MT88.4 R32, [R241+0x2800] ;  /* 0x00280000f120783b */ /* 0x000fee0000004200 */
[C---:B------:R-:W-:Y:S08]  /*10810*/  HMMA.16816.F32 R24, R16.reuse, R40, RZ ;  /* 0x000000281018723c */ /* 0x040ff000000018ff */
[----:B------:R-:W-:Y:S01]  /*10820*/  HMMA.16816.F32 R20, R16, R42, RZ ;  /* 0x0000002a1014723c */ /* 0x000fe200000018ff */
[----:B------:R-:W2:Y:S07]  /*10830*/  LDSM.16.MT88.4 R40, [R241+0x2000] ;  /* 0x00200000f128783b */ /* 0x000eae0000004200 */
[C---:B------:R-:W-:Y:S01]  /*10840*/  HMMA.16816.F32 R140, R12.reuse, R36, R44 ;  /* 0x000000240c8c723c */ /* 0x040fe2000000182c */
[----:B------:R-:W3:Y:S07]  /*10850*/  LDSM.16.MT88.4 R44, [R186+0x2000] ;  /* 0x00200000ba2c783b */ /* 0x000eee0000004200 */
[----:B------:R-:W-:Y:S08]  /*10860*/  HMMA.16816.F32 R192, R12, R52, R4 ;  /* 0x000000340cc0723c */ /* 0x000ff00000001804 */
[----:B------:R-:W-:Y:S08]  /*10870*/  HMMA.16816.F32 R4, R16, R60, RZ ;  /* 0x0000003c1004723c */ /* 0x000ff000000018ff */
[C---:B------:R-:W-:Y:S01]  /*10880*/  HMMA.16816.F32 R132, R12.reuse, R38, R28 ;  /* 0x000000260c84723c */ /* 0x040fe2000000181c */
[----:B------:R-:W4:Y:S07]  /*10890*/  LDSM.16.MT88.4 R36, [R186+0x2800] ;  /* 0x00280000ba24783b */ /* 0x000f2e0000004200 */
[C---:B-1----:R-:W-:Y:S08]  /*108a0*/  HMMA.16816.F32 R172, R12.reuse, R56, R24 ;  /* 0x000000380cac723c */ /* 0x042ff00000001818 */
[----:B------:R-:W-:Y:S08]  /*108b0*/  HMMA.16816.F32 R164, R12, R58, R20 ;  /* 0x0000003a0ca4723c */ /* 0x000ff00000001814 */
[C---:B--2---:R-:W-:Y:S08]  /*108c0*/  HMMA.16816.F32 R24, R16.reuse, R40, RZ ;  /* 0x000000281018723c */ /* 0x044ff000000018ff */
[----:B------:R-:W-:Y:S01]  /*108d0*/  HMMA.16816.F32 R20, R16, R42, RZ ;  /* 0x0000002a1014723c */ /* 0x000fe200000018ff */
[----:B------:R-:W1:Y:S07]  /*108e0*/  LDSM.16.MT88.4 R40, [R242+0x2000] ;  /* 0x00200000f228783b */ /* 0x000e6e0000004200 */
[----:B------:R-:W-:Y:S08]  /*108f0*/  HMMA.16816.F32 R168, R12, R68, R4 ;  /* 0x000000440ca8723c */ /* 0x000ff00000001804 */
[C---:B---3--:R-:W-:Y:S08]  /*10900*/  HMMA.16816.F32 R4, R16.reuse, R44, RZ ;  /* 0x0000002c1004723c */ /* 0x048ff000000018ff */
[----:B------:R-:W-:Y:S08]  /*10910*/  HMMA.16816.F32 R28, R16, R50, RZ ;  /* 0x00000032101c723c */ /* 0x000ff000000018ff */
[C---:B------:R-:W-:Y:S01]  /*10920*/  HMMA.16816.F32 R56, R12.reuse, R32, R24 ;  /* 0x000000200c38723c */ /* 0x040fe20000001818 */
[----:B------:R-:W2:Y:S06]  /*10930*/  LDSM.16.MT88.4 R24, [R242+0x2800] ;  /* 0x00280000f218783b */ /* 0x000eac0000004200 */
[--C-:B------:R-:W-:Y:S01]  /*10940*/  FFMA.FTZ R32, R89, c[0x0][0x2d0], -R2.reuse ;  /* 0x0000b40059207a23 */ /* 0x100fe20000010802 */
[----:B----4-:R-:W-:Y:S01]  /*10950*/  HMMA.16816.F32 R160, R12, R36, R4 ;  /* 0x000000240ca0723c */ /* 0x010fe20000001804 */
[----:B------:R-:W-:-:S06]  /*10960*/  FFMA.FTZ R33, R88, c[0x0][0x2d0], -R2 ;  /* 0x0000b40058217a23 */ /* 0x000fcc0000010802 */
[--C-:B------:R-:W-:Y:S01]  /*10970*/  FFMA.FTZ R37, R95, c[0x0][0x2d0], -R0.reuse ;  /* 0x0000b4005f257a23 */ /* 0x100fe20000010800 */
[----:B------:R-:W-:Y:S01]  /*10980*/  HMMA.16816.F32 R116, R12, R54, R28 ;  /* 0x000000360c74723c */ /* 0x000fe2000000181c */
[----:B------:R-:W-:-:S07]  /*10990*/  FFMA.FTZ R36, R94, c[0x0][0x2d0], -R0 ;  /* 0x0000b4005e247a23 */ /* 0x000fce0000010800 */
[C---:B-1----:R-:W-:Y:S07]  /*109a0*/  HMMA.16816.F32 R4, R16.reuse, R40, RZ ;  /* 0x000000281004723c */ /* 0x042fee00000018ff */
[--C-:B------:R-:W-:Y:S01]  /*109b0*/  FFMA.FTZ R40, R87, c[0x0][0x2d0], -R2.reuse ;  /* 0x0000b40057287a23 */ /* 0x100fe20000010802 */
[----:B------:R-:W-:Y:S01]  /*109c0*/  HMMA.16816.F32 R28, R16, R62, RZ ;  /* 0x0000003e101c723c */ /* 0x000fe200000018ff */
[----:B------:R-:W-:-:S07]  /*109d0*/  FFMA.FTZ R41, R86, c[0x0][0x2d0], -R2 ;  /* 0x0000b40056297a23 */ /* 0x000fce0000010802 */
[C---:B------:R-:W-:Y:S07]  /*109e0*/  HMMA.16816.F32 R60, R12.reuse, R34, R20 ;  /* 0x000000220c3c723c */ /* 0x040fee0000001814 */
[--C-:B------:R-:W-:Y:S01]  /*109f0*/  FFMA.FTZ R35, R97, c[0x0][0x2d0], -R0.reuse ;  /* 0x0000b40061237a23 */ /* 0x100fe20000010800 */
[----:B--2---:R-:W-:Y:S01]  /*10a00*/  HMMA.16816.F32 R156, R12, R24, R4 ;  /* 0x000000180c9c723c */ /* 0x004fe20000001804 */
[----:B------:R-:W-:-:S07]  /*10a10*/  FFMA.FTZ R34, R96, c[0x0][0x2d0], -R0 ;  /* 0x0000b40060227a23 */ /* 0x000fce0000010800 */
[----:B------:R-:W-:Y:S01]  /*10a20*/  HMMA.16816.F32 R48, R12, R70, R28 ;  /* 0x000000460c30723c */ /* 0x000fe2000000181c */
[----:B------:R-:W1:Y:S07]  /*10a30*/  LDSM.16.MT88.4 R28, [R185+0x4000] ;  /* 0x00400000b91c783b */ /* 0x000e6e0000004200 */
[C---:B------:R-:W-:Y:S07]  /*10a40*/  HMMA.16816.F32 R4, R16.reuse, R42, RZ ;  /* 0x0000002a1004723c */ /* 0x040fee00000018ff */
[--C-:B------:R-:W-:Y:S01]  /*10a50*/  FFMA.FTZ R42, R85, c[0x0][0x2d0], -R2.reuse ;  /* 0x0000b400552a7a23 */ /* 0x100fe20000010802 */
[----:B------:R-:W-:Y:S01]  /*10a60*/  HMMA.16816.F32 R20, R16, R46, RZ ;  /* 0x0000002e1014723c */ /* 0x000fe200000018ff */
[----:B------:R-:W-:-:S02]  /*10a70*/  FFMA.FTZ R43, R84, c[0x0][0x2d0], -R2 ;  /* 0x0000b400542b7a23 */ /* 0x000fc40000010802 */
[----:B------:R-:W-:Y:S11]  /*10a80*/  LDSM.16.MT88.4 R84, [R241+0x5800] ;  /* 0x00580000f154783b */ /* 0x000ff60000004200 */
[----:B------:R-:W-:Y:S02]  /*10a90*/  @!UPT UIADD3 URZ, URZ, URZ, URZ ;  /* 0x0000003f3f3ff290 */ /* 0x000fe4000fffe03f */
[C---:B------:R-:W-:Y:S01]  /*10aa0*/  HMMA.16816.F32 R128, R12.reuse, R26, R4 ;  /* 0x0000001a0c80723c */ /* 0x040fe20000001804 */
[----:B------:R-:W2:Y:S07]  /*10ab0*/  LDSM.16.MT88.4 R24, [R185+0x4800] ;  /* 0x00480000b918783b */ /* 0x000eae0000004200 */
[----:B------:R-:W-:Y:S07]  /*10ac0*/  HMMA.16816.F32 R136, R12, R38, R20 ;  /* 0x000000260c88723c */ /* 0x000fee0000001814 */
[----:B------:R-:W-:Y:S01]  /*10ad0*/  FADD.FTZ R21, R65, R64 ;  /* 0x0000004041157221 */ /* 0x000fe20000010000 */
[----:B-1----:R-:W-:Y:S01]  /*10ae0*/  HMMA.16816.F32 R4, R16, R28, RZ ;  /* 0x0000001c1004723c */ /* 0x002fe200000018ff */
[----:B------:R-:W-:-:S02]  /*10af0*/  FADD.FTZ R20, R77, R3 ;  /* 0x000000034d147221 */ /* 0x000fc40000010000 */
[----:B------:R-:W-:Y:S02]  /*10b00*/  FADD.FTZ R21, R73, R21 ;  /* 0x0000001549157221 */ /* 0x000fe40000010000 */
[----:B------:R-:W-:Y:S02]  /*10b10*/  FFMA.FTZ R39, R91, c[0x0][0x2d0], -R0 ;  /* 0x0000b4005b277a23 */ /* 0x000fe40000010800 */
[----:B------:R-:W-:Y:S02]  /*10b20*/  FADD.FTZ R3, R75, R21 ;  /* 0x000000154b037221 */ /* 0x000fe40000010000 */
[----:B------:R-:W-:Y:S02]  /*10b30*/  FFMA.FTZ R28, R93, c[0x0][0x2d0], -R2 ;  /* 0x0000b4005d1c7a23 */ /* 0x000fe40000010802 */
[----:B------:R-:W-:Y:S02]  /*10b40*/  FADD.FTZ R3, R72, R3 ;  /* 0x0000000348037221 */ /* 0x000fe40000010000 */
[----:B------:R-:W-:-:S11]  /*10b50*/  FFMA.FTZ R38, R90, c[0x0][0x2d0], -R0 ;  /* 0x0000b4005a267a23 */ /* 0x000fd60000010800 */
[----:B--2---:R-:W-:Y:S08]  /*10b60*/  HMMA.16816.F32 R120, R12, R24, R4 ;  /* 0x000000180c78723c */ /* 0x004ff00000001804 */
[----:B------:R-:W-:Y:S07]  /*10b70*/  HMMA.16816.F32 R4, R16, R30, RZ ;  /* 0x0000001e1004723c */ /* 0x000fee00000018ff */
[----:B------:R-:W-:-:S02]  /*10b80*/  FFMA.FTZ R30, R92, c[0x0][0x2d0], -R2 ;  /* 0x0000b4005c1e7a23 */ /* 0x000fc40000010802 */
[----:B------:R-:W-:Y:S02]  /*10b90*/  FADD.FTZ R31, R76, R3 ;  /* 0x000000034c1f7221 */ /* 0x000fe40000010000 */
[----:B------:R-:W1:Y:S08]  /*10ba0*/  MUFU.EX2 R3, R28 ;  /* 0x0000001c00037308 */ /* 0x000e700000000800 */
[----:B------:R2:W3:Y:S05]  /*10bb0*/  MUFU.EX2 R2, R30 ;  /* 0x0000001e00027308 */ /* 0x0004ea0000000800 */
[----:B------:R-:W-:Y:S01]  /*10bc0*/  HMMA.16816.F32 R112, R12, R26, R4 ;  /* 0x0000001a0c70723c */ /* 0x000fe20000001804 */
[----:B------:R-:W-:Y:S06]  /*10bd0*/  LDSM.16.MT88.4 R24, [R241+0x4800] ;  /* 0x00480000f118783b */ /* 0x000fec0000004200 */
[----:B------:R-:W-:-:S02]  /*10be0*/  FADD.FTZ R4, R78, R20 ;  /* 0x000000144e047221 */ /* 0x000fc40000010000 */
[----:B------:R-:W4:Y:S02]  /*10bf0*/  LDSM.16.MT88.4 R20, [R241+0x4000] ;  /* 0x00400000f114783b */ /* 0x000f240000004200 */
[----:B------:R-:W-:Y:S02]  /*10c00*/  FADD.FTZ R29, R79, R4 ;  /* 0x000000044f1d7221 */ /* 0x000fe40000010000 */
[----:B----4-:R-:W-:Y:S01]  /*10c10*/  HMMA.16816.F32 R4, R16, R20, RZ ;  /* 0x000000141004723c */ /* 0x010fe200000018ff */
[----:B------:R-:W4:Y:S11]  /*10c20*/  MUFU.EX2 R20, R32 ;  /* 0x0000002000147308 */ /* 0x000f360000000800 */
[----:B------:R-:W-:Y:S11]  /*10c30*/  @!UPT UIADD3 URZ, URZ, URZ, URZ ;  /* 0x0000003f3f3ff290 */ /* 0x000ff6000fffe03f */
[----:B------:R-:W-:Y:S01]  /*10c40*/  @!UPT UIADD3 URZ, URZ, URZ, URZ ;  /* 0x0000003f3f3ff290 */ /* 0x000fe2000fffe03f */
[----:B------:R-:W-:Y:S08]  /*10c50*/  HMMA.16816.F32 R68, R12, R24, R4 ;  /* 0x000000180c44723c */ /* 0x000ff00000001804 */
[----:B------:R-:W-:Y:S11]  /*10c60*/  HMMA.16816.F32 R4, R16, R22, RZ ;  /* 0x000000161004723c */ /* 0x000ff600000018ff */
[----:B------:R-:W-:Y:S11]  /*10c70*/  @!UPT UIADD3 URZ, URZ, URZ, URZ ;  /* 0x0000003f3f3ff290 */ /* 0x000ff6000fffe03f */
[----:B------:R-:W-:Y:S02]  /*10c80*/  @!UPT UIADD3 URZ, URZ, URZ, URZ ;  /* 0x0000003f3f3ff290 */ /* 0x000fe4000fffe03f */
[----:B------:R-:W-:Y:S01]  /*10c90*/  HMMA.16816.F32 R152, R12, R26, R4 ;  /* 0x0000001a0c98723c */ /* 0x000fe20000001804 */
[----:B------:R-:W-:Y:S01]  /*10ca0*/  MUFU.EX2 R7, R33 ;  /* 0x0000002100077308 */ /* 0x000fe20000000800 */
[----:B------:R-:W-:Y:S05]  /*10cb0*/  LDSM.16.MT88.4 R24, [R186+0x4800] ;  /* 0x00480000ba18783b */ /* 0x000fea0000004200 */
[----:B------:R-:W-:Y:S02]  /*10cc0*/  FADD.FTZ R4, R82, R29 ;  /* 0x0000001d52047221 */ /* 0x000fe40000010000 */
[----:B------:R-:W-:Y:S02]  /*10cd0*/  FADD.FTZ R5, R81, R31 ;  /* 0x0000001f51057221 */ /* 0x000fe40000010000 */
[----:B--2---:R-:W2:Y:S01]  /*10ce0*/  LDSM.16.MT88.4 R28, [R186+0x4000] ;  /* 0x00400000ba1c783b */ /* 0x004ea20000004200 */
[----:B------:R-:W-:-:S02]  /*10cf0*/  FFMA.FTZ R6, R98, c[0x0][0x2d0], -R0 ;  /* 0x0000b40062067a23 */ /* 0x000fc40000010800 */
[----:B------:R-:W-:Y:S02]  /*10d00*/  FADD.FTZ R22, R80, R5 ;  /* 0x0000000550167221 */ /* 0x000fe40000010000 */
[----:B------:R-:W-:Y:S02]  /*10d10*/  FFMA.FTZ R5, R99, c[0x0][0x2d0], -R0 ;  /* 0x0000b40063057a23 */ /* 0x000fe40000010800 */
[----:B------:R-:W5:Y:S01]  /*10d20*/  MUFU.EX2 R6, R6 ;  /* 0x0000000600067308 */ /* 0x000f620000000800 */
[----:B------:R-:W-:-:S04]  /*10d30*/  FADD.FTZ R4, R83, R4 ;  /* 0x0000000453047221 */ /* 0x000fc80000010000 */
[----:B-1----:R-:W-:-:S03]  /*10d40*/  FADD.FTZ R4, R3, R4 ;  /* 0x0000000403047221 */ /* 0x002fc60000010000 */
[----:B------:R-:W1:Y:S01]  /*10d50*/  MUFU.EX2 R5, R5 ;  /* 0x0000000500057308 */ /* 0x000e620000000800 */
[C---:B---3--:R-:W-:Y:S01]  /*10d60*/  FADD.FTZ R21, R2.reuse, R4 ;  /* 0x0000000402157221 */ /* 0x048fe20000010000 */
[----:B------:R-:W-:-:S03]  /*10d70*/  F2FP.PACK_AB R4, R2, R3 ;  /* 0x000000030204723e */ /* 0x000fc600000000ff */
[----:B----4-:R-:W-:Y:S02]  /*10d80*/  FADD.FTZ R2, R20, R21 ;  /* 0x0000001514027221 */ /* 0x010fe40000010000 */
[----:B-----5:R-:W-:Y:S01]  /*10d90*/  FADD.FTZ R0, R6, R22 ;  /* 0x0000001606007221 */ /* 0x020fe20000010000 */
[----:B------:R-:W-:Y:S01]  /*10da0*/  MUFU.EX2 R3, R41 ;  /* 0x0000002900037308 */ /* 0x000fe20000000800 */
[----:B------:R-:W-:Y:S02]  /*10db0*/  FADD.FTZ R32, R7, R2 ;  /* 0x0000000207207221 */ /* 0x000fe40000010000 */
[C---:B-1----:R-:W-:Y:S01]  /*10dc0*/  FADD.FTZ R33, R5.reuse, R0 ;  /* 0x0000000005217221 */ /* 0x042fe20000010000 */
[----:B------:R-:W-:-:S04]  /*10dd0*/  F2FP.PACK_AB R5, R5, R6 ;  /* 0x000000060505723e */ /* 0x000fc800000000ff */
[----:B------:R-:W1:Y:S01]  /*10de0*/  MUFU.EX2 R2, R35 ;  /* 0x0000002300027308 */ /* 0x000e620000000800 */
[----:B------:R-:W-:Y:S02]  /*10df0*/  F2FP.PACK_AB R6, R7, R20 ;  /* 0x000000140706723e */ /* 0x000fe400000000ff */
[C---:B--2---:R-:W-:Y:S05]  /*10e00*/  HMMA.16816.F32 R20, R16.reuse, R28, RZ ;  /* 0x0000001c1014723c */ /* 0x044fea00000018ff */
[----:B------:R-:W2:Y:S03]  /*10e10*/  MUFU.EX2 R0, R34 ;  /* 0x0000002200007308 */ /* 0x000ea60000000800 */
[----:B------:R-:W-:Y:S01]  /*10e20*/  HMMA.16816.F32 R28, R16, R30, RZ ;  /* 0x0000001e101c723c */ /* 0x000fe200000018ff */
[----:B-1----:R-:W-:Y:S11]  /*10e30*/  FADD.FTZ R7, R2, R33 ;  /* 0x0000002102077221 */ /* 0x002ff60000010000 */
[----:B------:R-:W-:Y:S04]  /*10e40*/  @!UPT UIADD3 URZ, URZ, URZ, URZ ;  /* 0x0000003f3f3ff290 */ /* 0x000fe8000fffe03f */
[C---:B------:R-:W-:Y:S01]  /*10e50*/  HMMA.16816.F32 R52, R12.reuse, R24, R20 ;  /* 0x000000180c34723c */ /* 0x040fe20000001814 */
[----:B------:R-:W1:Y:S07]  /*10e60*/  MUFU.EX2 R20, R40 ;  /* 0x0000002800147308 */ /* 0x000e6e0000000800 */
[----:B------:R-:W-:Y:S01]  /*10e70*/  HMMA.16816.F32 R44, R12, R26, R28 ;  /* 0x0000001a0c2c723c */ /* 0x000fe2000000181c */
[----:B------:R-:W3:Y:S06]  /*10e80*/  MUFU.EX2 R24, R42 ;  /* 0x0000002a00187308 */ /* 0x000eec0000000800 */
[C---:B--2---:R-:W-:Y:S01]  /*10e90*/  FADD.FTZ R26, R0.reuse, R7 ;  /* 0x00000007001a7221 */ /* 0x044fe20000010000 */
[----:B------:R-:W-:Y:S01]  /*10ea0*/  F2FP.PACK_AB R7, R0, R2 ;  /* 0x000000020007723e */ /* 0x000fe200000000ff */
[----:B------:R-:W2:Y:S01]  /*10eb0*/  MUFU.EX2 R22, R37 ;  /* 0x0000002500167308 */ /* 0x000ea20000000800 */
[----:B-1----:R-:W-:Y:S01]  /*10ec0*/  FADD.FTZ R25, R20, R32 ;  /* 0x0000002014197221 */ /* 0x002fe20000010000 */
[----:B------:R-:W-:-:S03]  /*10ed0*/  F2FP.PACK_AB R100, R3, R20 ;  /* 0x000000140364723e */ /* 0x000fc600000000ff */
[----:B------:R-:W-:-:S03]  /*10ee0*/  FADD.FTZ R2, R3, R25 ;  /* 0x0000001903027221 */ /* 0x000fc60000010000 */
[----:B------:R-:W1:Y:S01]  /*10ef0*/  MUFU.EX2 R21, R36 ;  /* 0x0000002400157308 */ /* 0x000e620000000800 */
[----:B---3--:R-:W-:-:S07]  /*10f00*/  FADD.FTZ R2, R24, R2 ;  /* 0x0000000218027221 */ /* 0x008fce0000010000 */
[----:B------:R-:W3:Y:S01]  /*10f10*/  MUFU.EX2 R23, R43 ;  /* 0x0000002b00177308 */ /* 0x000ee20000000800 */
[----:B--2---:R-:W-:-:S04]  /*10f20*/  FADD.FTZ R0, R22, R26 ;  /* 0x0000001a16007221 */ /* 0x004fc80000010000 */
[C---:B-1----:R-:W-:Y:S01]  /*10f30*/  FADD.FTZ R3, R21.reuse, R0 ;  /* 0x0000000015037221 */ /* 0x042fe20000010000 */
[----:B------:R-:W-:Y:S02]  /*10f40*/  F2FP.PACK_AB R101, R21, R22 ;  /* 0x000000161565723e */ /* 0x000fe400000000ff */
[----:B------:R-:W-:Y:S01]  /*10f50*/  MUFU.EX2 R0, R38 ;  /* 0x0000002600007308 */ /* 0x000fe20000000800 */
[C---:B---3--:R-:W-:Y:S01]  /*10f60*/  FADD.FTZ R201, R23.reuse, R2 ;  /* 0x0000000217c97221 */ /* 0x048fe20000010000 */
[----:B------:R-:W-:-:S06]  /*10f70*/  F2FP.PACK_AB R102, R23, R24 ;  /* 0x000000181766723e */ /* 0x000fcc00000000ff */
[----:B------:R-:W1:Y:S01]  /*10f80*/  MUFU.EX2 R2, R39 ;  /* 0x0000002700027308 */ /* 0x000e620000000800 */
[----:B------:R-:W2:Y:S01]  /*10f90*/  LDSM.16.MT88.4 R20, [R150+0x4000] ;  /* 0x004000009614783b */ /* 0x000ea20000004200 */
[----:B-1----:R-:W-:Y:S01]  /*10fa0*/  F2FP.PACK_AB R103, R0, R2 ;  /* 0x000000020067723e */ /* 0x002fe200000000ff */
[----:B------:R-:W-:-:S04]  /*10fb0*/  FADD.FTZ R3, R2, R3 ;  /* 0x0000000302037221 */ /* 0x000fc80000010000 */
[----:B------:R-:W-:Y:S01]  /*10fc0*/  FADD.FTZ R197, R0, R3 ;  /* 0x0000000300c57221 */ /* 0x000fe20000010000 */
[----:B------:R-:W-:-:S04]  /*10fd0*/  IADD3 R0, R106, -0x3, RZ ;  /* 0xfffffffd6a007810 */ /* 0x000fc80007ffe0ff */
[----:B------:R-:W-:Y:S01]  /*10fe0*/  ISETP.GE.AND P0, PT, R0, R207, PT ;  /* 0x000000cf0000720c */ /* 0x000fe20003f06270 */
[C---:B--2---:R-:W-:Y:S08]  /*10ff0*/  HMMA.16816.F32 R24, R16.reuse, R20, RZ ;  /* 0x000000141018723c */ /* 0x044ff000000018ff */
        /* <DEDUP_REMOVED lines=9> */
[C---:B-1----:R-:W-:Y:S07]  /*11090*/  HMMA.16816.F32 R132, R4.reuse, R12, R224 ;  /* 0x0000000c0484723c */ /* 0x042fee00000018e0 */
[----:B------:R-:W-:Y:S01]  /*110a0*/  IMAD.MOV.U32 R225, RZ, RZ, 0x1f ;  /* 0x0000001fffe17424 */ /* 0x000fe200078e00ff */
[----:B------:R-:W-:Y:S01]  /*110b0*/  HMMA.16816.F32 R28, R4, R14, R124 ;  /* 0x0000000e041c723c */ /* 0x000fe2000000187c */
[----:B------:R-:W1:Y:S01]  /*110c0*/  LDSM.16.MT88.4 R12, [R186+0x1000] ;  /* 0x00100000ba0c783b */ /* 0x000e620000004200 */
[----:B------:R-:W-:-:S06]  /*110d0*/  IMAD.MOV.U32 R224, RZ, RZ, -0x1 ;  /* 0xffffffffffe07424 */ /* 0x000fcc00078e00ff */
        /* <DEDUP_REMOVED lines=18> */
[----:B------:R-:W1:Y:S04]  /*11200*/  LDSM.16.MT88.4 R12, [R185+0x5000] ;  /* 0x00500000b90c783b */ /* 0x000e680000004200 */
[----:B------:R-:W3:Y:S03]  /*11210*/  LDSM.16.MT88.4 R128, [R241+0x1800] ;  /* 0x00180000f180783b */ /* 0x000ee60000004200 */
[C---:B--2---:R-:W-:Y:S08]  /*11220*/  HMMA.16816.F32 R140, R100.reuse, R136, R140 ;  /* 0x00000088648c723c */ /* 0x044ff0000000188c */
[----:B------:R-:W-:Y:S08]  /*11230*/  HMMA.16816.F32 R136, R100, R138, R20 ;  /* 0x0000008a6488723c */ /* 0x000ff00000001814 */
[C---:B-1----:R-:W-:Y:S01]  /*11240*/  HMMA.16816.F32 R88, R4.reuse, R12, R120 ;  /* 0x0000000c0458723c */ /* 0x042fe20000001878 */
[----:B------:R-:W1:Y:S07]  /*11250*/  LDSM.16.MT88.4 R120, [R186+0x1800] ;  /* 0x00180000ba78783b */ /* 0x000e6e0000004200 */
[----:B------:R-:W-:Y:S01]  /*11260*/  HMMA.16816.F32 R92, R4, R14, R112 ;  /* 0x0000000e045c723c */ /* 0x000fe20000001870 */
[----:B------:R-:W2:Y:S04]  /*11270*/  LDSM.16.MT88.4 R12, [R241+0x5000] ;  /* 0x00500000f10c783b */ /* 0x000ea80000004200 */
[----:B------:R-:W4:Y:S03]  /*11280*/  LDSM.16.MT88.4 R112, [R242+0x1800] ;  /* 0x00180000f270783b */ /* 0x000f260000004200 */
[C---:B---3--:R-:W-:Y:S08]  /*11290*/  HMMA.16816.F32 R132, R100.reuse, R128, R132 ;  /* 0x000000806484723c */ /* 0x048ff00000001884 */
[C---:B------:R-:W-:Y:S08]  /*112a0*/  HMMA.16816.F32 R128, R100.reuse, R130, R28 ;  /* 0x000000826480723c */ /* 0x040ff0000000181c */
[----:B-1----:R-:W-:Y:S08]  /*112b0*/  HMMA.16816.F32 R124, R100, R120, R124 ;  /* 0x00000078647c723c */ /* 0x002ff0000000187c */
[C---:B--2---:R-:W-:Y:S01]  /*112c0*/  HMMA.16816.F32 R96, R4.reuse, R12, R68 ;  /* 0x0000000c0460723c */ /* 0x044fe20000001844 */
[----:B------:R-:W-:Y:S07]  /*112d0*/  LDSM.16.MT88.4 R68, [R242+0x3800] ;  /* 0x00380000f244783b */ /* 0x000fee0000004200 */
[----:B------:R-:W-:Y:S01]  /*112e0*/  HMMA.16816.F32 R152, R4, R14, R152 ;  /* 0x0000000e0498723c */ /* 0x000fe20000001898 */
[----:B------:R-:W1:Y:S07]  /*112f0*/  LDSM.16.MT88.4 R12, [R186+0x5000] ;  /* 0x00500000ba0c783b */ /* 0x000e6e0000004200 */
[C---:B----4-:R-:W-:Y:S08]  /*11300*/  HMMA.16816.F32 R116, R100.reuse, R112, R116 ;  /* 0x000000706474723c */ /* 0x050ff00000001874 */
[C---:B------:R-:W-:Y:S08]  /*11310*/  HMMA.16816.F32 R120, R100.reuse, R122, R32 ;  /* 0x0000007a6478723c */ /* 0x040ff00000001820 */
[----:B------:R-:W-:Y:S08]  /*11320*/  HMMA.16816.F32 R112, R100, R114, R36 ;  /* 0x000000726470723c */ /* 0x000ff00000001824 */
[C---:B-1----:R-:W-:Y:S01]  /*11330*/  HMMA.16816.F32 R156, R4.reuse, R14, R44 ;  /* 0x0000000e049c723c */ /* 0x042fe2000000182c */
[----:B------:R-:W1:Y:S07]  /*11340*/  LDSM.16.MT88.4 R44, [R185+0x3800] ;  /* 0x00380000b92c783b */ /* 0x000e6e0000004200 */
[----:B------:R-:W-:Y:S01]  /*11350*/  HMMA.16816.F32 R160, R4, R12, R52 ;  /* 0x0000000c04a0723c */ /* 0x000fe20000001834 */
[----:B------:R-:W2:Y:S04]  /*11360*/  LDSM.16.MT88.4 R52, [R241+0x3800] ;  /* 0x00380000f134783b */ /* 0x000ea80000004200 */
[----:B------:R-:W3:Y:S03]  /*11370*/  LDSM.16.MT88.4 R12, [R242+0x5000] ;  /* 0x00500000f20c783b */ /* 0x000ee60000004200 */
[C---:B-1----:R-:W-:Y:S08]  /*11380*/  HMMA.16816.F32 R40, R100.reuse, R44, R40 ;  /* 0x0000002c6428723c */ /* 0x042ff00000001828 */
[C---:B------:R-:W-:Y:S08]  /*11390*/  HMMA.16816.F32 R44, R100.reuse, R46, R48 ;  /* 0x0000002e642c723c */ /* 0x040ff00000001830 */
[C---:B--2---:R-:W-:Y:S08]  /*113a0*/  HMMA.16816.F32 R48, R100.reuse, R52, R56 ;  /* 0x000000346430723c */ /* 0x044ff00000001838 */
[----:B------:R-:W-:Y:S01]  /*113b0*/  HMMA.16816.F32 R52, R100, R54, R60 ;  /* 0x000000366434723c */ /* 0x000fe2000000183c */
[----:B------:R-:W1:Y:S07]  /*113c0*/  LDSM.16.MT88.4 R60, [R186+0x3800] ;  /* 0x00380000ba3c783b */ /* 0x000e6e0000004200 */
[C---:B---3--:R-:W-:Y:S08]  /*113d0*/  HMMA.16816.F32 R24, R4.reuse, R12, R24 ;  /* 0x0000000c0418723c */ /* 0x048ff00000001818 */
[----:B------:R-:W-:Y:S01]  /*113e0*/  HMMA.16816.F32 R16, R4, R14, R16 ;  /* 0x0000000e0410723c */ /* 0x000fe20000001810 */
[----:B------:R-:W2:Y:S07]  /*113f0*/  LDSM.16.MT88.4 R4, [R242+0x5800] ;  /* 0x00580000f204783b */ /* 0x000eae0000004200 */
[C---:B-1----:R-:W-:Y:S08]  /*11400*/  HMMA.16816.F32 R56, R100.reuse, R60, R64 ;  /* 0x0000003c6438723c */ /* 0x042ff00000001840 */
[C---:B------:R-:W-:Y:S01]  /*11410*/  HMMA.16816.F32 R64, R100.reuse, R68, R76 ;  /* 0x000000446440723c */ /* 0x040fe2000000184c */
[----:B------:R-:W1:Y:S07]  /*11420*/  LDSM.16.MT88.4 R76, [R185+0x5800] ;  /* 0x00580000b94c783b */ /* 0x000e6e0000004200 */
[C---:B------:R-:W-:Y:S08]  /*11430*/  HMMA.16816.F32 R60, R100.reuse, R62, R72 ;  /* 0x0000003e643c723c */ /* 0x040ff00000001848 */
[C---:B------:R-:W-:Y:S08]  /*11440*/  HMMA.16816.F32 R68, R100.reuse, R70, R80 ;  /* 0x000000466444723c */ /* 0x040ff00000001850 */
[C---:B------:R-:W-:Y:S08]  /*11450*/  HMMA.16816.F32 R80, R100.reuse, R84, R96 ;  /* 0x000000546450723c */ /* 0x040ff00000001860 */
[C---:B------:R-:W-:Y:S08]  /*11460*/  HMMA.16816.F32 R84, R100.reuse, R86, R152 ;  /* 0x000000566454723c */ /* 0x040ff00000001898 */
[C---:B--2---:R-:W-:Y:S08]  /*11470*/  HMMA.16816.F32 R96, R100.reuse, R4, R24 ;  /* 0x000000046460723c */ /* 0x044ff00000001818 */
[C---:B-1----:R-:W-:Y:S08]  /*11480*/  HMMA.16816.F32 R72, R100.reuse, R76, R88 ;  /* 0x0000004c6448723c */ /* 0x042ff00000001858 */
[C---:B------:R-:W-:Y:S01]  /*11490*/  HMMA.16816.F32 R76, R100.reuse, R78, R92 ;  /* 0x0000004e644c723c */ /* 0x040fe2000000185c */
[----:B------:R-:W1:Y:S07]  /*114a0*/  LDSM.16.MT88.4 R92, [R186+0x5800] ;  /* 0x00580000ba5c783b */ /* 0x000e6e0000004200 */
[C---:B-1----:R-:W-:Y:S08]  /*114b0*/  HMMA.16816.F32 R88, R100.reuse, R92, R160 ;  /* 0x0000005c6458723c */ /* 0x042ff000000018a0 */
        /* <DEDUP_REMOVED lines=19> */
[C---:B------:R-:W-:Y:S01]  /*115f0*/  SHF.L.U64.HI R18, R205.reuse, 0x1, R211 ;  /* 0x00000001cd127819 */ /* 0x040fe200000102d3 */
[----:B------:R-:W-:Y:S01]  /*11600*/  IMAD.SHL.U32 R17, R205, 0x2, RZ ;  /* 0x00000002cd117824 */ /* 0x000fe200078e00ff */
[----:B------:R-:W-:Y:S01]  /*11610*/  SHF.L.U64.HI R16, R204, 0x1, R212 ;  /* 0x00000001cc107819 */ /* 0x000fe200000102d4 */
[----:B------:R-:W-:Y:S01]  /*11620*/  IMAD R191, R0, c[0x0][0x2b8], R2 ;  /* 0x0000ae0000bf7a24 */ /* 0x000fe200078e0202 */
[----:B------:R-:W-:Y:S01]  /*11630*/  SHF.L.U64.HI R14, R202, 0x1, R203 ;  /* 0x00000001ca0e7819 */ /* 0x000fe200000102cb */
[----:B------:R-:W-:Y:S02]  /*11640*/  IMAD.SHL.U32 R15, R204, 0x2, RZ ;  /* 0x00000002cc0f7824 */ /* 0x000fe400078e00ff */
[----:B------:R-:W-:Y:S01]  /*11650*/  IMAD.WIDE.U32 R2, R191, c[0x0][0x1e0], RZ ;  /* 0x00007800bf027a25 */ /* 0x000fe200078e00ff */
[----:B------:R-:W-:-:S03]  /*11660*/  SHF.R.S32.HI R0, RZ, 0x1f, R191 ;  /* 0x0000001fff007819 */ /* 0x000fc600000114bf */
[----:B------:R-:W-:Y:S02]  /*11670*/  IMAD.SHL.U32 R7, R202, 0x2, RZ ;  /* 0x00000002ca077824 */ /* 0x000fe400078e00ff */
        /* <DEDUP_REMOVED lines=13> */
.L_x_1893:
[----:B------:R-:W-:Y:S05]  /*11750*/  BRA.DIV ~URZ, `(.L_x_1803) ;  /* 0x000092327f007947 */ /* 0x000fea000b800000 */
[----:B------:R-:W3:Y:S01]  /*11760*/  SHFL.IDX PT, R0, R6, RZ, 0x181f ;  /* 0x00181fff06007589 */ /* 0x000ee200000e0000 */
[C---:B------:R-:W-:Y:S01]  /*11770*/  LOP3.LUT P2, RZ, R196.reuse, 0x2, RZ, 0xc0, !PT ;  /* 0x00000002c4ff7812 */ /* 0x040fe2000784c0ff */
[----:B------:R-:W-:Y:S01]  /*11780*/  IMAD.MOV.U32 R12, RZ, RZ, R149 ;  /* 0x000000ffff0c7224 */ /* 0x000fe200078e0095 */
[C---:B------:R-:W-:Y:S02]  /*11790*/  LOP3.LUT P1, RZ, R196.reuse, 0x1, RZ, 0xc0, !PT ;  /* 0x00000001c4ff7812 */ /* 0x040fe4000782c0ff */
[----:B------:R-:W-:Y:S02]  /*117a0*/  LOP3.LUT P3, RZ, R196, 0x4, RZ, 0xc0, !PT ;  /* 0x00000004c4ff7812 */ /* 0x000fe4000786c0ff */
[----:B------:R-:W-:Y:S02]  /*117b0*/  SEL R13, RZ, 0x10, P1 ;  /* 0x00000010ff0d7807 */ /* 0x000fe40000800000 */
[----:B---3--:R-:W-:-:S05]  /*117c0*/  IADD3 R2, P0, R0, R7, RZ ;  /* 0x0000000700027210 */ /* 0x008fca0007f1e0ff */
[----:B--2---:R-:W-:-:S05]  /*117d0*/  IMAD.X R3, R4, 0x1, R14, P0 ;  /* 0x0000000104037824 */ /* 0x004fca00000e060e */
[----:B------:R-:W-:Y:S01]  /*117e0*/  @!PT LDS RZ, [RZ] ;  /* 0x00000000fffff984 */ /* 0x000fe20000000800 */
[----:B------:R-:W-:Y:S01]  /*117f0*/  @!PT LDS RZ, [RZ] ;  /* 0x00000000fffff984 */ /* 0x000fe20000000800 */
[----:B------:R2:W-:Y:S02]  /*11800*/  LDGSTS.E.BYPASS.LTC128B.128 [R107+0xc100], [R2.64], !P2 ;  /* 0x0c100000026b7fae */ /* 0x0005e4000d101d48 */
[----:B--2---:R-:W-:-:S05]  /*11810*/  IADD3 R2, P0, R0, R15, RZ ;  /* 0x0000000f00027210 */ /* 0x004fca0007f1e0ff */
[----:B------:R-:W-:-:S05]  /*11820*/  IMAD.X R3, R4, 0x1, R16, P0 ;  /* 0x0000000104037824 */ /* 0x000fca00000e0610 */
[----:B------:R2:W-:Y:S02]  /*11830*/  LDGSTS.E.BYPASS.LTC128B.128 [R107+0xe100], [R2.64], !P1 ;  /* 0x0e100000026b7fae */ /* 0x0005e4000c901d48 */
[----:B--2---:R-:W-:Y:S02]  /*11840*/  IADD3 R2, P0, R0, R17, RZ ;  /* 0x0000001100027210 */ /* 0x004fe40007f1e0ff */
[----:B------:R-:W2:Y:S03]  /*11850*/  SHFL.IDX PT, R0, R6, 0x1, 0x181f ;  /* 0x00381f0006007f89 */ /* 0x000ea600000e0000 */
[----:B------:R-:W-:Y:S02]  /*11860*/  IMAD.X R3, R4, 0x1, R18, P0 ;  /* 0x0000000104037824 */ /* 0x000fe400000e0612 */
[----:B------:R3:W4:Y:S04]  /*11870*/  SHFL.IDX PT, R4, R5, 0x1, 0x181f ;  /* 0x00381f0005047f89 */ /* 0x00072800000e0000 */
[----:B------:R1:W-:Y:S02]  /*11880*/  LDGSTS.E.BYPASS.LTC128B.128 [R107+0x10100], [R2.64], !P3 ;  /* 0x10100000026b7fae */ /* 0x0003e4000d901d48 */
[----:B-1-3--:R-:W-:-:S04]  /*11890*/  SEL R5, RZ, 0x10, P2 ;  /* 0x00000010ff057807 */ /* 0x00afc80001000000 */
.L_x_1894:
[C---:B--2---:R-:W-:Y:S02]  /*118a0*/  IADD3 R2, -R5.reuse, 0x10, RZ ;  /* 0x0000001005027810 */ /* 0x044fe40007ffe1ff */
[----:B------:R-:W-:-:S02]  /*118b0*/  ISETP.NE.U32.AND P2, PT, R5, RZ, PT ;  /* 0x000000ff0500720c */ /* 0x000fc40003f45070 */
[----:B------:R-:W-:-:S04]  /*118c0*/  LOP3.LUT R2, R2, 0xf, RZ, 0xc0, !PT ;  /* 0x0000000f02027812 */ /* 0x000fc800078ec0ff */
[----:B------:R-:W-:-:S04]  /*118d0*/  IADD3 R2, P1, P0, R2, R0, R7 ;  /* 0x0000000002027210 */ /* 0x000fc8000783e007 */
[----:B----4-:R-:W-:-:S05]  /*118e0*/  IADD3.X R3, RZ, R4, R14, P1, P0 ;  /* 0x00000004ff037210 */ /* 0x010fca0000fe040e */
[----:B------:R-:W-:Y:S01]  /*118f0*/  @!PT LDS RZ, [RZ] ;  /* 0x00000000fffff984 */ /* 0x000fe20000000800 */
[----:B------:R-:W-:Y:S01]  /*11900*/  @!PT LDS RZ, [RZ] ;  /* 0x00000000fffff984 */ /* 0x000fe20000000800 */
[----:B------:R-:W-:Y:S01]  /*11910*/  @!PT LDS RZ, [RZ] ;  /* 0x00000000fffff984 */ /* 0x000fe20000000800 */
[----:B------:R1:W-:Y:S02]  /*11920*/  LDGSTS.E.BYPASS.LTC128B.128.ZFILL [R107+0xd100], [R2.64], P2 ;  /* 0x0d100000026b7fae */ /* 0x0003e40009141d48 */
[----:B-1----:R-:W-:-:S04]  /*11930*/  IADD3 R2, -R13, 0x10, RZ ;  /* 0x000000100d027810 */ /* 0x002fc80007ffe1ff */
[----:B------:R-:W-:-:S04]  /*11940*/  LOP3.LUT R2, R2, 0xf, RZ, 0xc0, !PT ;  /* 0x0000000f02027812 */ /* 0x000fc800078ec0ff */
[----:B------:R-:W-:Y:S02]  /*11950*/  IADD3 R6, P1, P0, R2, R0, R15 ;  /* 0x0000000002067210 */ /* 0x000fe4000783e00f */
[----:B------:R-:W-:Y:S02]  /*11960*/  IADD3 R2, -R12, 0x10, RZ ;  /* 0x000000100c027810 */ /* 0x000fe40007ffe1ff */
[----:B------:R-:W-:Y:S02]  /*11970*/  IADD3.X R7, RZ, R4, R16, P1, P0 ;  /* 0x00000004ff077210 */ /* 0x000fe40000fe0410 */
[----:B------:R-:W-:-:S04]  /*11980*/  LOP3.LUT R2, R2, 0xf, RZ, 0xc0, !PT ;  /* 0x0000000f02027812 */ /* 0x000fc800078ec0ff */
[----:B------:R-:W-:-:S04]  /*11990*/  IADD3 R2, P1, P0, R2, R0, R17 ;  /* 0x0000000002027210 */ /* 0x000fc8000783e011 */
[----:B------:R-:W-:Y:S02]  /*119a0*/  IADD3.X R3, RZ, R4, R18, P1, P0 ;  /* 0x00000004ff037210 */ /* 0x000fe40000fe0412 */
[----:B------:R-:W-:Y:S02]  /*119b0*/  ISETP.NE.U32.AND P1, PT, R13, RZ, PT ;  /* 0x000000ff0d00720c */ /* 0x000fe40003f25070 */
[----:B------:R-:W-:-:S11]  /*119c0*/  ISETP.NE.U32.AND P0, PT, R12, RZ, PT ;  /* 0x000000ff0c00720c */ /* 0x000fd60003f05070 */
[----:B------:R1:W-:Y:S04]  /*119d0*/  LDGSTS.E.BYPASS.LTC128B.128.ZFILL [R107+0xf100], [R6.64], P1 ;  /* 0x0f100000066b7fae */ /* 0x0003e80008941d48 */
[----:B------:R1:W-:Y:S02]  /*119e0*/  LDGSTS.E.BYPASS.LTC128B.128.ZFILL [R107+0x11100], [R2.64], P0 ;  /* 0x11100000026b7fae */ /* 0x0003e40008141d48 */
.L_x_1801:
[----:B------:R-:W-:Y:S05]  /*119f0*/  BSYNC B0 ;  /* 0x0000000000007941 */ /* 0x000fea0003800000 */
.L_x_1800:
        /* <DEDUP_REMOVED lines=9> */
.L_x_1814:
        /* <DEDUP_REMOVED lines=9> */
[----:B------:R2:W4:Y:S04]  /*11b20*/  LDSM.16.M88.4 R12, [R8] ;  /* 0x00000000080c783b */ /* 0x0005280000000200 */
[----:B------:R2:W1:Y:S04]  /*11b30*/  LDSM.16.M88.4 R20, [R8+0x800] ;  /* 0x000800000814783b */ /* 0x0004680000000200 */
        /* <DEDUP_REMOVED lines=8> */
[C---:B------:R-:W-:Y:S01]  /*11bc0*/  IMAD.SHL.U32 R26, R205.reuse, 0x2, RZ ;  /* 0x00000002cd1a7824 */ /* 0x040fe200078e00ff */
[----:B-1----:R-:W-:Y:S01]  /*11bd0*/  SHF.R.S32.HI R2, RZ, 0x1f, R191 ;  /* 0x0000001fff027819 */ /* 0x002fe200000114bf */
[----:B------:R-:W-:Y:S01]  /*11be0*/  IMAD.SHL.U32 R17, R202, 0x2, RZ ;  /* 0x00000002ca117824 */ /* 0x000fe200078e00ff */
[----:B------:R-:W-:Y:S02]  /*11bf0*/  SHF.R.S32.HI R5, RZ, 0x1f, R189 ;  /* 0x0000001fff057819 */ /* 0x000fe400000114bd */
[----:B------:R-:W-:Y:S01]  /*11c00*/  SHF.L.U64.HI R27, R205, 0x1, R211 ;  /* 0x00000001cd1b7819 */ /* 0x000fe200000102d3 */
[----:B------:R-:W-:Y:S01]  /*11c10*/  IMAD R4, R2, c[0x0][0x208], RZ ;  /* 0x0000820002047a24 */ /* 0x000fe200078e02ff */
[C---:B------:R-:W-:Y:S01]  /*11c20*/  SHF.L.U64.HI R25, R204.reuse, 0x1, R212 ;  /* 0x00000001cc197819 */ /* 0x040fe200000102d4 */
[C---:B------:R-:W-:Y:S01]  /*11c30*/  IMAD.WIDE.U32 R2, R191.reuse, c[0x0][0x208], RZ ;  /* 0x00008200bf027a25 */ /* 0x040fe200078e00ff */
[----:B------:R-:W-:Y:S02]  /*11c40*/  SHF.L.U32 R24, R204, 0x1, RZ ;  /* 0x00000001cc187819 */ /* 0x000fe400000006ff */
[----:B------:R-:W-:Y:S01]  /*11c50*/  SHF.L.U64.HI R19, R202, 0x1, R203 ;  /* 0x00000001ca137819 */ /* 0x000fe200000102cb */
        /* <DEDUP_REMOVED lines=10> */
[----:B------:R1:W2:Y:S02]  /*11d00*/  SHFL.IDX PT, R5, R9, RZ, 0x181f ;  /* 0x00181fff09057589 */ /* 0x0002a400000e0000 */
.L_x_1895:
[----:B------:R-:W-:-:S05]  /*11d10*/  BRA.DIV ~URZ, `(.L_x_1808) ;  /* 0x00008f227f007947 */ /* 0x000fca000b800000 */
[----:B------:R-:W5:Y:S01]  /*11d20*/  SHFL.IDX PT, R2, R16, RZ, 0x181f ;  /* 0x00181fff10027589 */ /* 0x000f6200000e0000 */
[----:B------:R-:W-:Y:S01]  /*11d30*/  LOP3.LUT P3, RZ, R196, 0x2, RZ, 0xc0, !PT ;  /* 0x00000002c4ff7812 */ /* 0x000fe2000786c0ff */
[----:B------:R-:W-:Y:S01]  /*11d40*/  IMAD R4, R190, 0x6000, R10 ;  /* 0x00006000be047824 */ /* 0x000fe200078e020a */
[C---:B------:R-:W-:Y:S02]  /*11d50*/  LOP3.LUT P2, RZ, R196.reuse, 0x1, RZ, 0xc0, !PT ;  /* 0x00000001c4ff7812 */ /* 0x040fe4000784c0ff */
[----:B------:R-:W-:Y:S02]  /*11d60*/  LOP3.LUT P1, RZ, R196, 0x4, RZ, 0xc0, !PT ;  /* 0x00000004c4ff7812 */ /* 0x000fe4000782c0ff */
[----:B------:R-:W-:Y:S02]  /*11d70*/  SEL R18, RZ, 0x10, P2 ;  /* 0x00000010ff127807 */ /* 0x000fe40001000000 */
[C---:B-----5:R-:W-:Y:S05]  /*11d80*/  IADD3 R6, P0, R2.reuse, R17, RZ ;  /* 0x0000001102067210 */ /* 0x060fea0007f1e0ff */
[C---:B--2---:R-:W-:Y:S05]  /*11d90*/  IMAD.X R7, R5.reuse, 0x1, R19, P0 ;  /* 0x0000000105077824 */ /* 0x044fea00000e0613 */
[----:B------:R-:W-:Y:S01]  /*11da0*/  @!PT LDS RZ, [RZ] ;  /* 0x00000000fffff984 */ /* 0x000fe20000000800 */
[----:B------:R-:W-:Y:S01]  /*11db0*/  @!PT LDS RZ, [RZ] ;  /* 0x00000000fffff984 */ /* 0x000fe20000000800 */
[----:B------:R2:W-:Y:S02]  /*11dc0*/  LDGSTS.E.BYPASS.LTC128B.128 [R4], [R6.64], !P3 ;  /* 0x0000000006047fae */ /* 0x0005e4000d901d48 */
[C---:B--2---:R-:W-:Y:S05]  /*11dd0*/  IADD3 R6, P0, R2.reuse, R24, RZ ;  /* 0x0000001802067210 */ /* 0x044fea0007f1e0ff */
[C---:B------:R-:W-:Y:S01]  /*11de0*/  IMAD.X R7, R5.reuse, 0x1, R25, P0 ;  /* 0x0000000105077824 */ /* 0x040fe200000e0619 */
[----:B------:R-:W-:Y:S04]  /*11df0*/  IADD3 R2, P0, R2, R26, RZ ;  /* 0x0000001a02027210 */ /* 0x000fe80007f1e0ff */
[----:B------:R2:W-:Y:S01]  /*11e00*/  LDGSTS.E.BYPASS.LTC128B.128 [R4+0x2000], [R6.64], !P2 ;  /* 0x0200000006047fae */ /* 0x0005e2000d101d48 */
[----:B------:R-:W-:Y:S03]  /*11e10*/  IMAD.X R3, R5, 0x1, R27, P0 ;  /* 0x0000000105037824 */ /* 0x000fe600000e061b */
[----:B------:R5:W1:Y:S04]  /*11e20*/  SHFL.IDX PT, R5, R9, 0x1, 0x181f ;  /* 0x00381f0009057f89 */ /* 0x000a6800000e0000 */
[----:B------:R4:W-:Y:S01]  /*11e30*/  LDGSTS.E.BYPASS.LTC128B.128 [R4+0x4000], [R2.64], !P1 ;  /* 0x0400000002047fae */ /* 0x0009e2000c901d48 */
[----:B--2---:R-:W-:Y:S02]  /*11e40*/  SEL R6, RZ, 0x10, P3 ;  /* 0x00000010ff067807 */ /* 0x004fe40001800000 */
[----:B-1---5:R-:W-:Y:S01]  /*11e50*/  SEL R9, RZ, 0x10, P1 ;  /* 0x00000010ff097807 */ /* 0x022fe20000800000 */
[----:B----4-:R1:W2:Y:S04]  /*11e60*/  SHFL.IDX PT, R2, R16, 0x1, 0x181f ;  /* 0x00381f0010027f89 */ /* 0x0102a800000e0000 */
.L_x_1896:
[C---:B------:R-:W-:Y:S02]  /*11e70*/  IADD3 R3, -R6.reuse, 0x10, RZ ;  /* 0x0000001006037810 */ /* 0x040fe40007ffe1ff */
[----:B------:R-:W-:Y:S02]  /*11e80*/  ISETP.NE.U32.AND P2, PT, R6, RZ, PT ;  /* 0x000000ff0600720c */ /* 0x000fe40003f45070 */
[----:B------:R-:W-:Y:S04]  /*11e90*/  LOP3.LUT R3, R3, 0xf, RZ, 0xc0, !PT ;  /* 0x0000000f03037812 */ /* 0x000fe800078ec0ff */
[-C--:B-12---:R-:W-:Y:S02]  /*11ea0*/  IADD3 R16, P1, P0, R3, R2.reuse, R17 ;  /* 0x0000000203107210 */ /* 0x086fe4000783e011 */
[C---:B------:R-:W-:Y:S02]  /*11eb0*/  IADD3 R3, -R18.reuse, 0x10, RZ ;  /* 0x0000001012037810 */ /* 0x040fe40007ffe1ff */
[-C--:B------:R-:W-:Y:S02]  /*11ec0*/  IADD3.X R17, RZ, R5.reuse, R19, P1, P0 ;  /* 0x00000005ff117210 */ /* 0x080fe40000fe0413 */
[----:B------:R-:W-:Y:S03]  /*11ed0*/  LOP3.LUT R3, R3, 0xf, RZ, 0xc0, !PT ;  /* 0x0000000f03037812 */ /* 0x000fe600078ec0ff */
[----:B------:R-:W-:Y:S01]  /*11ee0*/  @!PT LDS RZ, [RZ] ;  /* 0x00000000fffff984 */ /* 0x000fe20000000800 */
[----:B------:R-:W-:Y:S01]  /*11ef0*/  @!PT LDS RZ, [RZ] ;  /* 0x00000000fffff984 */ /* 0x000fe20000000800 */
[----:B------:R-:W-:Y:S01]  /*11f00*/  @!PT LDS RZ, [RZ] ;  /* 0x00000000fffff984 */ /* 0x000fe20000000800 */
[----:B------:R1:W-:Y:S01]  /*11f10*/  LDGSTS.E.BYPASS.LTC128B.128.ZFILL [R4+0x1000], [R16.64], P2 ;  /* 0x0100000010047fae */ /* 0x0003e20009141d48 */
[-C--:B------:R-:W-:Y:S02]  /*11f20*/  IADD3 R6, P1, P0, R3, R2.reuse, R24 ;  /* 0x0000000203067210 */ /* 0x080fe4000783e018 */
[----:B------:R-:W-:Y:S02]  /*11f30*/  IADD3 R3, -R9, 0x10, RZ ;  /* 0x0000001009037810 */ /* 0x000fe40007ffe1ff */
        /* <DEDUP_REMOVED lines=8> */
.L_x_1806:
[----:B------:R-:W-:Y:S05]  /*11fc0*/  BSYNC B0 ;  /* 0x0000000000007941 */ /* 0x000fea0003800000 */
.L_x_1805:
[----:B------:R-:W0:Y:S01]  /*11fd0*/  LDGDEPBAR ;  /* 0x00000000000079af */ /* 0x000e220000000000 */
[----:B------:R-:W-:Y:S01]  /*11fe0*/  WARPSYNC 0xffffffff ;  /* 0xffffffff00007948 */ /* 0x000fe20003800000 */
[C---:B-1-34-:R-:W-:Y:S01]  /*11ff0*/  HMMA.16816.F32 R4, R36.reuse, R12, RZ ;  /* 0x0000000c2404723c */ /* 0x05afe200000018ff */
[----:B------:R-:W-:Y:S02]  /*12000*/  IMAD.MOV.U32 R2, RZ, RZ, 0x40 ;  /* 0x00000040ff027424 */ /* 0x000fe400078e00ff */
[----:B------:R-:W-:Y:S01]  /*12010*/  LOP3.LUT P0, RZ, R182, 0x4, RZ, 0xc0, !PT ;  /* 0x00000004b6ff7812 */ /* 0x000fe2000780c0ff */
[C-C-:B------:R-:W-:Y:S03]  /*12020*/  IMAD.IADD R3, R177.reuse, 0x1, R8.reuse ;  /* 0x00000001b1037824 */ /* 0x140fe600078e0208 */
[----:B------:R-:W-:Y:S01]  /*12030*/  SEL R2, R2, 0xffffffc0, !P0 ;  /* 0xffffffc002027807 */ /* 0x000fe20004000000 */
[C---:B------:R-:W-:Y:S01]  /*12040*/  HMMA.16816.F32 R12, R36.reuse, R14, RZ ;  /* 0x0000000e240c723c */ /* 0x040fe200000018ff */
[----:B------:R-:W-:Y:S03]  /*12050*/  ISETP.GE.AND P0, PT, R190, 0x1, PT ;  /* 0x00000001be00780c */ /* 0x000fe60003f06270 */
[C---:B------:R-:W-:Y:S02]  /*12060*/  IMAD.IADD R9, R2.reuse, 0x1, R8 ;  /* 0x0000000102097824 */ /* 0x040fe400078e0208 */
[----:B------:R-:W-:Y:S01]  /*12070*/  IMAD.IADD R150, R2, 0x1, R149 ;  /* 0x0000000102967824 */ /* 0x000fe200078e0295 */
[----:B------:R-:W-:Y:S01]  /*12080*/  IADD3 R2, R177, R8, R2 ;  /* 0x00000008b1027210 */ /* 0x000fe20007ffe002 */
[C---:B------:R-:W-:Y:S08]  /*12090*/  HMMA.16816.F32 R16, R36.reuse, R20, RZ ;  /* 0x000000142410723c */ /* 0x040ff000000018ff */
        /* <DEDUP_REMOVED lines=20> */
[----:B------:R-:W1:Y:S07]  /*121e0*/  LDSM.16.M88.4 R160, [R9+0x1800] ;  /* 0x0018000009a0783b */ /* 0x000e6e0000000200 */
[C---:B---3--:R-:W-:Y:S08]  /*121f0*/  HMMA.16816.F32 R16, R152.reuse, R156, R16 ;  /* 0x0000009c9810723c */ /* 0x048ff00000001810 */
[C---:B------:R-:W-:Y:S01]  /*12200*/  HMMA.16816.F32 R20, R152.reuse, R158, R20 ;  /* 0x0000009e9814723c */ /* 0x040fe20000001814 */
[----:B------:R-:W-:Y:S07]  /*12210*/  LDSM.16.M88.4 R156, [R180] ;  /* 0x00000000b49c783b */ /* 0x000fee0000000200 */
[C---:B------:R-:W-:Y:S08]  /*12220*/  HMMA.16816.F32 R24, R152.reuse, R164, R24 ;  /* 0x000000a49818723c */ /* 0x040ff00000001818 */
[C---:B------:R-:W-:Y:S01]  /*12230*/  HMMA.16816.F32 R28, R152.reuse, R166, R28 ;  /* 0x000000a6981c723c */ /* 0x040fe2000000181c */
[----:B------:R-:W3:Y:S07]  /*12240*/  LDSM.16.M88.4 R164, [R150] ;  /* 0x0000000096a4783b */ /* 0x000eee0000000200 */
[C---:B-1----:R-:W-:Y:S08]  /*12250*/  HMMA.16816.F32 R32, R152.reuse, R160, R32 ;  /* 0x000000a09820723c */ /* 0x042ff00000001820 */
[----:B------:R-:W-:Y:S01]  /*12260*/  HMMA.16816.F32 R36, R152, R162, R36 ;  /* 0x000000a29824723c */ /* 0x000fe20000001824 */
[----:B------:R-:W1:Y:S08]  /*12270*/  LDSM.16.M88.4 R152, [R150+0x800] ;  /* 0x000800009698783b */ /* 0x000e700000000200 */
[----:B------:R-:W4:Y:S01]  /*12280*/  LDSM.16.M88.4 R160, [R150+0x1000] ;  /* 0x0010000096a0783b */ /* 0x000f220000000200 */
[C---:B---3--:R-:W-:Y:S08]  /*12290*/  HMMA.16816.F32 R4, R156.reuse, R164, R4 ;  /* 0x000000a49c04723c */ /* 0x048ff00000001804 */
[C---:B------:R-:W-:Y:S01]  /*122a0*/  HMMA.16816.F32 R12, R156.reuse, R166, R12 ;  /* 0x000000a69c0c723c */ /* 0x040fe2000000180c */
[----:B------:R-:W-:Y:S07]  /*122b0*/  LDSM.16.M88.4 R164, [R178+0x4000] ;  /* 0x00400000b2a4783b */ /* 0x000fee0000000200 */
[C---:B-1----:R-:W-:Y:S08]  /*122c0*/  HMMA.16816.F32 R16, R156.reuse, R152, R16 ;  /* 0x000000989c10723c */ /* 0x042ff00000001810 */
[C---:B------:R-:W-:Y:S01]  /*122d0*/  HMMA.16816.F32 R20, R156.reuse, R154, R20 ;  /* 0x0000009a9c14723c */ /* 0x040fe20000001814 */
[----:B------:R-:W1:Y:S07]  /*122e0*/  LDSM.16.M88.4 R152, [R150+0x1800] ;  /* 0x001800009698783b */ /* 0x000e6e0000000200 */
[C---:B----4-:R-:W-:Y:S08]  /*122f0*/  HMMA.16816.F32 R24, R156.reuse, R160, R24 ;  /* 0x000000a09c18723c */ /* 0x050ff00000001818 */
[C---:B------:R-:W-:Y:S01]  /*12300*/  HMMA.16816.F32 R28, R156.reuse, R162, R28 ;  /* 0x000000a29c1c723c */ /* 0x040fe2000000181c */
[----:B------:R-:W3:Y:S07]  /*12310*/  LDSM.16.M88.4 R160, [R8+0x2000] ;  /* 0x0020000008a0783b */ /* 0x000eee0000000200 */
[C---:B-1----:R-:W-:Y:S08]  /*12320*/  HMMA.16816.F32 R32, R156.reuse, R152, R32 ;  /* 0x000000989c20723c */ /* 0x042ff00000001820 */
[----:B------:R-:W-:Y:S01]  /*12330*/  HMMA.16816.F32 R36, R156, R154, R36 ;  /* 0x0000009a9c24723c */ /* 0x000fe20000001824 */
[----:B------:R-:W1:Y:S07]  /*12340*/  LDSM.16.M88.4 R152, [R8+0x2800] ;  /* 0x002800000898783b */ /* 0x000e6e0000000200 */
[C---:B---3--:R-:W-:Y:S01]  /*12350*/  HMMA.16816.F32 R4, R164.reuse, R160, R4 ;  /* 0x000000a0a404723c */ /* 0x048fe20000001804 */
[----:B------:R-:W3:Y:S07]  /*12360*/  LDSM.16.M88.4 R156, [R8+0x3000] ;  /* 0x00300000089c783b */ /* 0x000eee0000000200 */
[C---:B------:R-:W-:Y:S01]  /*12370*/  HMMA.16816.F32 R12, R164.reuse, R162, R12 ;  /* 0x000000a2a40c723c */ /* 0x040fe2000000180c */
[----:B------:R-:W4:Y:S07]  /*12380*/  LDSM.16.M88.4 R160, [R8+0x3800] ;  /* 0x0038000008a0783b */ /* 0x000f2e0000000200 */
[C---:B-1----:R-:W-:Y:S08]  /*12390*/  HMMA.16816.F32 R16, R164.reuse, R152, R16 ;  /* 0x00000098a410723c */ /* 0x042ff00000001810 */
        /* <DEDUP_REMOVED lines=8> */
[----:B------:R-:W-:Y:S01]  /*12420*/  LDSM.16.M88.4 R164, [R3+0x3800] ;  /* 0x0038000003a4783b */ /* 0x000fe20000000200 */
[C---:B-1----:R-:W-:Y:S08]  /*12430*/  HMMA.16816.F32 R4, R152.reuse, R156, R4 ;  /* 0x0000009c9804723c */ /* 0x042ff00000001804 */
[C---:B------:R-:W-:Y:S01]  /*12440*/  HMMA.16816.F32 R12, R152.reuse, R158, R12 ;  /* 0x0000009e980c723c */ /* 0x040fe2000000180c */
[----:B------:R-:W1:Y:S07]  /*12450*/  LDSM.16.M88.4 R156, [R3+0x3000] ;  /* 0x00300000039c783b */ /* 0x000e6e0000000200 */
[C---:B---3--:R-:W-:Y:S08]  /*12460*/  HMMA.16816.F32 R16, R152.reuse, R160, R16 ;  /* 0x000000a09810723c */ /* 0x048ff00000001810 */
[C---:B------:R-:W-:Y:S01]  /*12470*/  HMMA.16816.F32 R20, R152.reuse, R162, R20 ;  /* 0x000000a29814723c */ /* 0x040fe20000001814 */
[----:B------:R-:W-:Y:S07]  /*12480*/  LDSM.16.M88.4 R160, [R9+0x2000] ;  /* 0x0020000009a0783b */ /* 0x000fee0000000200 */
[C---:B-1----:R-:W-:Y:S08]  /*12490*/  HMMA.16816.F32 R24, R152.reuse, R156, R24 ;  /* 0x0000009c9818723c */ /* 0x042ff00000001818 */
[C---:B------:R-:W-:Y:S01]  /*124a0*/  HMMA.16816.F32 R28, R152.reuse, R158, R28 ;  /* 0x0000009e981c723c */ /* 0x040fe2000000181c */
[----:B------:R-:W1:Y:S07]  /*124b0*/  LDSM.16.M88.4 R156, [R181+0x4000] ;  /* 0x00400000b59c783b */ /* 0x000e6e0000000200 */
[C---:B------:R-:W-:Y:S08]  /*124c0*/  HMMA.16816.F32 R32, R152.reuse, R164, R32 ;  /* 0x000000a49820723c */ /* 0x040ff00000001820 */
        /* <DEDUP_REMOVED lines=28> */
[----:B------:R-:W4:Y:S01]  /*12690*/  LDSM.16.M88.4 R164, [R8+0x5000] ;  /* 0x0050000008a4783b */ /* 0x000f220000000200 */
[C---:B-1----:R-:W-:Y:S08]  /*126a0*/  HMMA.16816.F32 R4, R156.reuse, R160, R4 ;  /* 0x000000a09c04723c */ /* 0x042ff00000001804 */
[C---:B------:R-:W-:Y:S01]  /*126b0*/  HMMA.16816.F32 R12, R156.reuse, R162, R12 ;  /* 0x000000a29c0c723c */ /* 0x040fe2000000180c */
[----:B------:R-:W1:Y:S07]  /*126c0*/  LDSM.16.M88.4 R160, [R8+0x5800] ;  /* 0x0058000008a0783b */ /* 0x000e6e0000000200 */
[C---:B---3--:R-:W-:Y:S08]  /*126d0*/  HMMA.16816.F32 R16, R156.reuse, R152, R16 ;  /* 0x000000989c10723c */ /* 0x048ff00000001810 */
[C---:B------:R-:W-:Y:S01]  /*126e0*/  HMMA.16816.F32 R20, R156.reuse, R154, R20 ;  /* 0x0000009a9c14723c */ /* 0x040fe20000001814 */
[----:B------:R-:W-:Y:S07]  /*126f0*/  LDSM.16.M88.4 R152, [R179+0x8000] ;  /* 0x00800000b398783b */ /* 0x000fee0000000200 */
[C---:B----4-:R-:W-:Y:S08]  /*12700*/  HMMA.16816.F32 R24, R156.reuse, R164, R24 ;  /* 0x000000a49c18723c */ /* 0x050ff00000001818 */
[C---:B------:R-:W-:Y:S01]  /*12710*/  HMMA.16816.F32 R28, R156.reuse, R166, R28 ;  /* 0x000000a69c1c723c */ /* 0x040fe2000000181c */
[----:B------:R-:W3:Y:S07]  /*12720*/  LDSM.16.M88.4 R164, [R149+0x4000] ;  /* 0x0040000095a4783b */ /* 0x000eee0000000200 */
        /* <DEDUP_REMOVED lines=9> */
[----:B------:R-:W-:Y:S07]  /*127c0*/  LDSM.16.M88.4 R156, [R181+0x8000] ;  /* 0x00800000b59c783b */ /* 0x000fee0000000200 */
[C---:B----4-:R-:W-:Y:S08]  /*127d0*/  HMMA.16816.F32 R24, R152.reuse, R160, R24 ;  /* 0x000000a09818723c */ /* 0x050ff00000001818 */
        /* <DEDUP_REMOVED lines=9> */
[C---:B------:R-:W-:Y:S08]  /*12870*/  HMMA.16816.F32 R16, R156.reuse, R164, R16 ;  /* 0x000000a49c10723c */ /* 0x040ff00000001810 */
[C---:B------:R-:W-:Y:S01]  /*12880*/  HMMA.16816.F32 R20, R156.reuse, R166, R20 ;  /* 0x000000a69c14723c */ /* 0x040fe20000001814 */
[----:B------:R-:W4:Y:S07]  /*12890*/  LDSM.16.M88.4 R164, [R180+0x8000] ;  /* 0x00800000b4a4783b */ /* 0x000f2e0000000200 */
[C---:B---3--:R-:W-:Y:S08]  /*128a0*/  HMMA.16816.F32 R24, R156.reuse, R152, R24 ;  /* 0x000000989c18723c */ /* 0x048ff00000001818 */
[C---:B------:R-:W-:Y:S01]  /*128b0*/  HMMA.16816.F32 R28, R156.reuse, R154, R28 ;  /* 0x0000009a9c1c723c */ /* 0x040fe2000000181c */
[----:B------:R-:W3:Y:S07]  /*128c0*/  LDSM.16.M88.4 R152, [R2+0x4800] ;  /* 0x004800000298783b */ /* 0x000eee0000000200 */
[C---:B-1----:R-:W-:Y:S08]  /*128d0*/  HMMA.16816.F32 R32, R156.reuse, R160, R32 ;  /* 0x000000a09c20723c */ /* 0x042ff00000001820 */
[----:B------:R-:W-:Y:S08]  /*128e0*/  HMMA.16816.F32 R36, R156, R162, R36 ;  /* 0x000000a29c24723c */ /* 0x000ff00000001824 */
[C---:B----4-:R-:W-:Y:S08]  /*128f0*/  HMMA.16816.F32 R4, R164.reuse, R168, R4 ;  /* 0x000000a8a404723c */ /* 0x050ff00000001804 */
[C---:B------:R-:W-:Y:S08]  /*12900*/  HMMA.16816.F32 R12, R164.reuse, R170, R12 ;  /* 0x000000aaa40c723c */ /* 0x040ff0000000180c */
[C---:B---3--:R-:W-:Y:S08]  /*12910*/  HMMA.16816.F32 R16, R164.reuse, R152, R16 ;  /* 0x00000098a410723c */ /* 0x048ff00000001810 */
[----:B------:R-:W-:Y:S01]  /*12920*/  FMUL.FTZ R3, R4, c[0x0][0x320] ;  /* 0x0000c80004037a20 */ /* 0x000fe20000410000 */
[C---:B------:R-:W-:Y:S03]  /*12930*/  HMMA.16816.F32 R20, R164.reuse, R154, R20 ;  /* 0x0000009aa414723c */ /* 0x040fe60000001814 */
[----:B------:R1:W-:Y:S04]  /*12940*/  MUFU.TANH R157, R3 ;  /* 0x00000003009d7308 */ /* 0x0003e80000002400 */
[----:B------:R-:W-:Y:S02]  /*12950*/  FMUL.FTZ R9, R13, c[0x0][0x320] ;  /* 0x0000c8000d097a20 */ /* 0x000fe40000410000 */
[----:B--2---:R-:W-:Y:S04]  /*12960*/  FMUL.FTZ R8, R15, c[0x0][0x320] ;  /* 0x0000c8000f087a20 */ /* 0x004fe80000410000 */
        /* <DEDUP_REMOVED lines=39> */
[----:B------:R-:W-:Y:S01]  /*12be0*/  MUFU.TANH R7, R7 ;  /* 0x0000000700077308 */ /* 0x000fe20000002400 */
[----:B---3--:R-:W-:Y:S09]  /*12bf0*/  FMUL.FTZ R3, R19, c[0x0][0x320] ;  /* 0x0000c80013037a20 */ /* 0x008ff20000410000 */
[----:B------:R1:W3:Y:S01]  /*12c00*/  MUFU.TANH R158, R3 ;  /* 0x00000003009e7308 */ /* 0x0002e20000002400 */
[----:B--2---:R-:W-:Y:S09]  /*12c10*/  FMUL.FTZ R4, R39, c[0x0][0x320] ;  /* 0x0000c80027047a20 */ /* 0x004ff20000410000 */
[----:B------:R2:W-:Y:S10]  /*12c20*/  MUFU.TANH R19, R2 ;  /* 0x0000000200137308 */ /* 0x0005f40000002400 */
[----:B------:R3:W-:Y:S01]  /*12c30*/  MUFU.TANH R12, R4 ;  /* 0x00000004000c7308 */ /* 0x0007e20000002400 */
[----:B-1----:R-:W-:Y:S09]  /*12c40*/  FMUL.FTZ R3, R20, c[0x0][0x320] ;  /* 0x0000c80014037a20 */ /* 0x002ff20000410000 */
[----:B------:R1:W-:Y:S01]  /*12c50*/  MUFU.TANH R150, R3 ;  /* 0x0000000300967308 */ /* 0x0003e20000002400 */
[----:B--2---:R-:W-:Y:S09]  /*12c60*/  FMUL.FTZ R2, R27, c[0x0][0x320] ;  /* 0x0000c8001b027a20 */ /* 0x004ff20000410000 */
[----:B------:R-:W-:Y:S01]  /*12c70*/  MUFU.TANH R6, R6 ;  /* 0x0000000600067308 */ /* 0x000fe20000002400 */
[----:B---3--:R-:W-:Y:S04]  /*12c80*/  IADD3 R4, R190, 0x1, RZ ;  /* 0x00000001be047810 */ /* 0x008fe80007ffe0ff */
[----:B------:R-:W-:Y:S01]  /*12c90*/  SEL R190, R4, RZ, !P0 ;  /* 0x000000ff04be7207 */ /* 0x000fe20004000000 */
[----:B-1----:R-:W-:Y:S04]  /*12ca0*/  FMUL.FTZ R3, R24, c[0x0][0x320] ;  /* 0x0000c80018037a20 */ /* 0x002fe80000410000 */
[----:B------:R1:W2:Y:S10]  /*12cb0*/  MUFU.TANH R24, R2 ;  /* 0x0000000200187308 */ /* 0x0002b40000002400 */
[----:B------:R3:W-:Y:S01]  /*12cc0*/  MUFU.TANH R21, R3 ;  /* 0x0000000300157308 */ /* 0x0007e20000002400 */
[----:B-1----:R-:W-:Y:S09]  /*12cd0*/  FMUL.FTZ R2, R28, c[0x0][0x320] ;  /* 0x0000c8001c027a20 */ /* 0x002ff20000410000 */
[----:B------:R1:W-:Y:S01]  /*12ce0*/  MUFU.TANH R18, R2 ;  /* 0x0000000200127308 */ /* 0x0003e20000002400 */
        /* <DEDUP_REMOVED lines=11> */
[----:B------:R-:W1:Y:S03]  /*12da0*/  MUFU.TANH R20, R2 ;  /* 0x0000000200147308 */ /* 0x000e660000002400 */
[----:B------:R-:W-:Y:S04]  /*12db0*/  FMNMX.FTZ R3, R155, R3, !PT ;  /* 0x000000039b037209 */ /* 0x000fe80007810000 */
[----:B------:R-:W-:Y:S04]  /*12dc0*/  FMNMX.FTZ R3, R154, R3, !PT ;  /* 0x000000039a037209 */ /* 0x000fe80007810000 */
[----:B------:R-:W-:Y:S04]  /*12dd0*/  FMNMX.FTZ R3, R26, R3, !PT ;  /* 0x000000031a037209 */ /* 0x000fe80007810000 */
[----:B--2---:R-:W-:Y:S04]  /*12de0*/  FMNMX.FTZ R3, R24, R3, !PT ;  /* 0x0000000318037209 */ /* 0x004fe80007810000 */
[----:B------:R-:W-:Y:S04]  /*12df0*/  FMNMX.FTZ R3, R23, R3, !PT ;  /* 0x0000000317037209 */ /* 0x000fe80007810000 */
[----:B-1----:R-:W-:Y:S01]  /*12e00*/  FMNMX.FTZ R3, R20, R3, !PT ;  /* 0x0000000314037209 */ /* 0x002fe20007810000 */
[----:B------:R-:W-:Y:S04]  /*12e10*/  FMUL.FTZ R2, R32, c[0x0][0x320] ;  /* 0x0000c80020027a20 */ /* 0x000fe80000410000 */
[----:B------:R1:W-:Y:S02]  /*12e20*/  MUFU.TANH R13, R2 ;  /* 0x00000002000d7308 */ /* 0x0003e40000002400 */
[----:B-1----:R-:W-:Y:S08]  /*12e30*/  FMUL.FTZ R2, R34, c[0x0][0x320] ;  /* 0x0000c80022027a20 */ /* 0x002ff00000410000 */
        /* <DEDUP_REMOVED lines=25> */
.L_x_1897:
        /* <DEDUP_REMOVED lines=11> */
[----:B------:R-:W2:Y:S01]  /*13080*/  MUFU.EX2 R2, R0 ;  /* 0x0000000000027308 */ /* 0x000ea20000000800 */
[--C-:B-1----:R-:W-:Y:S02]  /*13090*/  FFMA.FTZ R4, R161, c[0x0][0x2d0], -R3.reuse ;  /* 0x0000b400a1047a23 */ /* 0x102fe40000010803 */
        /* <DEDUP_REMOVED lines=14> */
[----:B------:R-:W-:Y:S02]  /*13180*/  FFMA.FTZ R193, R6, c[0x0][0x2d0], -R3 ;  /* 0x0000b40006c17a23 */ /* 0x000fe40000010803 */
[C---:B--2---:R-:W-:Y:S01]  /*13190*/  FMUL.FTZ R36, R2.reuse, R112 ;  /* 0x0000007002247220 */ /* 0x044fe20000410000 */
[----:B------:R-:W2:Y:S01]  /*131a0*/  MUFU.EX2 R3, R4 ;  /* 0x0000000400037308 */ /* 0x000ea20000000800 */
[C---:B------:R-:W-:Y:S02]  /*131b0*/  FMUL.FTZ R37, R2.reuse, R113 ;  /* 0x0000007102257220 */ /* 0x040fe40000410000 */
[C---:B------:R-:W-:Y:S02]  /*131c0*/  FMUL.FTZ R21, R2.reuse, R129 ;  /* 0x0000008102157220 */ /* 0x040fe40000410000 */
[C---:B-1----:R-:W-:Y:S02]  /*131d0*/  FFMA.FTZ R0, R2.reuse, R201, R7 ;  /* 0x000000c902007223 */ /* 0x042fe40000010007 */
[C---:B------:R-:W-:Y:S02]  /*131e0*/  FMUL.FTZ R32, R2.reuse, R116 ;  /* 0x0000007402207220 */ /* 0x040fe40000410000 */
[C---:B------:R-:W-:Y:S01]  /*131f0*/  FMUL.FTZ R33, R2.reuse, R117 ;  /* 0x0000007502217220 */ /* 0x040fe20000410000 */
[----:B------:R1:W-:Y:S01]  /*13200*/  MUFU.EX2 R17, R28 ;  /* 0x0000001c00117308 */ /* 0x0003e20000000800 */
[C---:B------:R-:W-:Y:S02]  /*13210*/  FMUL.FTZ R40, R2.reuse, R40 ;  /* 0x0000002802287220 */ /* 0x040fe40000410000 */
[C---:B------:R-:W-:Y:S02]  /*13220*/  FMUL.FTZ R41, R2.reuse, R41 ;  /* 0x0000002902297220 */ /* 0x040fe40000410000 */
[C---:B---3--:R-:W-:Y:S02]  /*13230*/  FMUL.FTZ R25, R2.reuse, R125 ;  /* 0x0000007d02197220 */ /* 0x048fe40000410000 */
[C---:B------:R-:W-:Y:S02]  /*13240*/  FMUL.FTZ R44, R2.reuse, R44 ;  /* 0x0000002c022c7220 */ /* 0x040fe40000410000 */
[C---:B------:R-:W-:Y:S01]  /*13250*/  FMUL.FTZ R45, R2.reuse, R45 ;  /* 0x0000002d022d7220 */ /* 0x040fe20000410000 */
[----:B------:R-:W-:Y:S01]  /*13260*/  MUFU.EX2 R13, R27 ;  /* 0x0000001b000d7308 */ /* 0x000fe20000000800 */
[C---:B------:R-:W-:Y:S02]  /*13270*/  FMUL.FTZ R48, R2.reuse, R48 ;  /* 0x0000003002307220 */ /* 0x040fe40000410000 */
[C---:B------:R-:W-:Y:S01]  /*13280*/  FMUL.FTZ R49, R2.reuse, R49 ;  /* 0x0000003102317220 */ /* 0x040fe20000410000 */
[C---:B--2---:R-:W-:Y:S01]  /*13290*/  F2FP.PACK_AB R152, R3.reuse, R7 ;  /* 0x000000070398723e */ /* 0x044fe200000000ff */
[----:B------:R-:W-:Y:S02]  /*132a0*/  FADD.FTZ R6, R3, R0 ;  /* 0x0000000003067221 */ /* 0x000fe40000010000 */
[----:B------:R-:W2:Y:S01]  /*132b0*/  SHFL.BFLY PT, R0, R5, 0x2, 0x1f ;  /* 0x0c401f0005007f89 */ /* 0x000ea200000e0000 */
[C---:B------:R-:W-:Y:S02]  /*132c0*/  FMUL.FTZ R52, R2.reuse, R52 ;  /* 0x0000003402347220 */ /* 0x040fe40000410000 */
[----:B------:R3:W4:Y:S01]  /*132d0*/  MUFU.EX2 R19, R29 ;  /* 0x0000001d00137308 */ /* 0x0007220000000800 */
[C---:B------:R-:W-:Y:S02]  /*132e0*/  FMUL.FTZ R53, R2.reuse, R53 ;  /* 0x0000003502357220 */ /* 0x040fe40000410000 */
[C---:B------:R-:W-:Y:S02]  /*132f0*/  FMUL.FTZ R56, R2.reuse, R56 ;  /* 0x0000003802387220 */ /* 0x040fe40000410000 */
[C---:B-1----:R-:W-:Y:S02]  /*13300*/  FMUL.FTZ R28, R2.reuse, R120 ;  /* 0x00000078021c7220 */ /* 0x042fe40000410000 */
        /* <DEDUP_REMOVED lines=9> */
[----:B--2---:R-:W-:Y:S01]  /*133a0*/  FMNMX.FTZ R0, R5, R0, !PT ;  /* 0x0000000005007209 */ /* 0x004fe20007810000 */
        /* <DEDUP_REMOVED lines=21> */
[----:B------:R-:W-:Y:S01]  /*13500*/  FADD.FTZ R0, -R8, R106 ;  /* 0x0000006a08007221 */ /* 0x000fe20000010100 */
[----:B------:R-:W-:Y:S01]  /*13510*/  IADD3 R106, R186, R151, RZ ;  /* 0x00000097ba6a7210 */ /* 0x000fe20007ffe0ff */
[--C-:B------:R-:W-:Y:S02]  /*13520*/  FFMA.FTZ R4, R168, c[0x0][0x2d0], -R3.reuse ;  /* 0x0000b400a8047a23 */ /* 0x100fe40000010803 */
        /* <DEDUP_REMOVED lines=11> */
[--C-:B------:R-:W-:Y:S01]  /*135e0*/  FFMA.FTZ R161, R154, c[0x0][0x2d0], -R3.reuse ;  /* 0x0000b4009aa17a23 */ /* 0x100fe20000010803 */
[----:B------:R-:W-:Y:S01]  /*135f0*/  F2FP.PACK_AB R154, R13, R17 ;  /* 0x000000110d9a723e */ /* 0x000fe200000000ff */
[--C-:B------:R-:W-:Y:S02]  /*13600*/  FFMA.FTZ R163, R26, c[0x0][0x2d0], -R3.reuse ;  /* 0x0000b4001aa37a23 */ /* 0x100fe40000010803 */
[--C-:B------:R-:W-:Y:S02]  /*13610*/  FFMA.FTZ R162, R24, c[0x0][0x2d0], -R3.reuse ;  /* 0x0000b40018a27a23 */ /* 0x100fe40000010803 */
[--C-:B------:R-:W-:Y:S01]  /*13620*/  FFMA.FTZ R166, R23, c[0x0][0x2d0], -R3.reuse ;  /* 0x0000b40017a67a23 */ /* 0x100fe20000010803 */
[----:B------:R-:W3:Y:S01]  /*13630*/  MUFU.EX2 R0, R0 ;  /* 0x0000000000007308 */ /* 0x000ee20000000800 */
[--C-:B------:R-:W-:Y:S02]  /*13640*/  FFMA.FTZ R167, R20, c[0x0][0x2d0], -R3.reuse ;  /* 0x0000b40014a77a23 */ /* 0x100fe40000010803 */
[--C-:B------:R-:W-:Y:S02]  /*13650*/  FFMA.FTZ R168, R16, c[0x0][0x2d0], -R3.reuse ;  /* 0x0000b40010a87a23 */ /* 0x100fe40000010803 */
[----:B------:R-:W-:Y:S02]  /*13660*/  FFMA.FTZ R195, R12, c[0x0][0x2d0], -R3 ;  /* 0x0000b4000cc37a23 */ /* 0x000fe40000010803 */
[----:B------:R-:W-:Y:S02]  /*13670*/  FADD.FTZ R3, R17, R6 ;  /* 0x0000000611037221 */ /* 0x000fe40000010000 */
[C---:B-1----:R-:W-:Y:S01]  /*13680*/  FMUL.FTZ R4, R2.reuse, R140 ;  /* 0x0000008c02047220 */ /* 0x042fe20000410000 */
[----:B------:R-:W-:Y:S01]  /*13690*/  MUFU.EX2 R161, R161 ;  /* 0x000000a100a17308 */ /* 0x000fe20000000800 */
[----:B------:R-:W-:Y:S02]  /*136a0*/  FADD.FTZ R3, R13, R3 ;  /* 0x000000030d037221 */ /* 0x000fe40000010000 */
[----:B------:R-:W-:Y:S01]  /*136b0*/  FMUL.FTZ R13, R2, R137 ;  /* 0x00000089020d7220 */ /* 0x000fe20000410000 */
[----:B--2---:R-:W-:Y:S01]  /*136c0*/  F2FP.PACK_AB R153, R14, R15 ;  /* 0x0000000f0e99723e */ /* 0x004fe200000000ff */
[C---:B------:R-:W-:Y:S02]  /*136d0*/  FMUL.FTZ R5, R2.reuse, R141 ;  /* 0x0000008d02057220 */ /* 0x040fe40000410000 */
[C---:B------:R-:W-:Y:S02]  /*136e0*/  FMUL.FTZ R12, R2.reuse, R136 ;  /* 0x00000088020c7220 */ /* 0x040fe40000410000 */
[C---:B------:R-:W-:Y:S01]  /*136f0*/  FMUL.FTZ R16, R2.reuse, R132 ;  /* 0x0000008402107220 */ /* 0x040fe20000410000 */
[----:B------:R1:W-:Y:S01]  /*13700*/  MUFU.EX2 R136, R18 ;  /* 0x0000001200887308 */ /* 0x0003e20000000800 */
[C---:B------:R-:W-:Y:S02]  /*13710*/  FMUL.FTZ R17, R2.reuse, R133 ;  /* 0x0000008502117220 */ /* 0x040fe40000410000 */
[C---:B------:R-:W-:Y:S02]  /*13720*/  FMUL.FTZ R20, R2.reuse, R128 ;  /* 0x0000008002147220 */ /* 0x040fe40000410000 */
[C---:B------:R-:W-:Y:S02]  /*13730*/  FMUL.FTZ R24, R2.reuse, R124 ;  /* 0x0000007c02187220 */ /* 0x040fe40000410000 */
[----:B------:R-:W-:Y:S01]  /*13740*/  FMUL.FTZ R101, R2, R101 ;  /* 0x0000006502657220 */ /* 0x000fe20000410000 */
[----:B------:R-:W-:Y:S01]  /*13750*/  IADD3 R2, R185, R151, RZ ;  /* 0x00000097b9027210 */ /* 0x000fe20007ffe0ff */
[----:B------:R-:W-:Y:S01]  /*13760*/  FADD.FTZ R3, R22, R3 ;  /* 0x0000000316037221 */ /* 0x000fe20000010000 */
[----:B------:R-:W2:Y:S01]  /*13770*/  MUFU.EX2 R133, R7 ;  /* 0x0000000700857308 */ /* 0x000ea20000000800 */
[C---:B---3--:R-:W-:Y:S02]  /*13780*/  FMUL.FTZ R38, R0.reuse, R114 ;  /* 0x0000007200267220 */ /* 0x048fe40000410000 */
[----:B------:R-:W3:Y:S01]  /*13790*/  LDSM.16.MT88.4 R156, [R2] ;  /* 0x00000000029c783b */ /* 0x000ee20000004200 */
[----:B------:R-:W-:Y:S01]  /*137a0*/  FADD.FTZ R117, R19, R3 ;  /* 0x0000000313757221 */ /* 0x000fe20000010000 */
[----:B------:R-:W-:Y:S01]  /*137b0*/  IADD3 R3, R183, R2, RZ ;  /* 0x00000002b7037210 */ /* 0x000fe20007ffe0ff */
[C---:B------:R-:W-:Y:S02]  /*137c0*/  FMUL.FTZ R39, R0.reuse, R115 ;  /* 0x0000007300277220 */ /* 0x040fe40000410000 */
[C---:B------:R-:W-:Y:S02]  /*137d0*/  FFMA.FTZ R6, R0.reuse, R197, R15 ;  /* 0x000000c500067223 */ /* 0x040fe4000001000f */
[----:B------:R-:W-:Y:S01]  /*137e0*/  FMUL.FTZ R15, R0, R139 ;  /* 0x0000008b000f7220 */ /* 0x000fe20000410000 */
[----:B------:R-:W4:Y:S01]  /*137f0*/  LDSM.16.MT88.4 R112, [R3] ;  /* 0x000000000370783b */ /* 0x000f220000004200 */
[----:B------:R-:W-:Y:S01]  /*13800*/  FADD.FTZ R129, R14, R6 ;  /* 0x000000060e817221 */ /* 0x000fe20000010000 */
[----:B------:R-:W-:Y:S01]  /*13810*/  MUFU.EX2 R132, R160 ;  /* 0x000000a000847308 */ /* 0x000fe20000000800 */
[C---:B------:R-:W-:Y:S02]  /*13820*/  FMUL.FTZ R6, R0.reuse, R142 ;  /* 0x0000008e00067220 */ /* 0x040fe40000410000 */
[C---:B------:R-:W-:Y:S02]  /*13830*/  FMUL.FTZ R14, R0.reuse, R138 ;  /* 0x0000008a000e7220 */ /* 0x040fe40000410000 */
[C---:B-1----:R-:W-:Y:S02]  /*13840*/  FMUL.FTZ R18, R0.reuse, R134 ;  /* 0x0000008600127220 */ /* 0x042fe40000410000 */
[C---:B------:R-:W-:Y:S02]  /*13850*/  FMUL.FTZ R19, R0.reuse, R135 ;  /* 0x0000008700137220 */ /* 0x040fe40000410000 */
[----:B------:R-:W-:Y:S01]  /*13860*/  FMUL.FTZ R22, R0, R130 ;  /* 0x0000008200167220 */ /* 0x000fe20000410000 */
[----:B------:R-:W-:Y:S01]  /*13870*/  MUFU.EX2 R124, R170 ;  /* 0x000000aa007c7308 */ /* 0x000fe20000000800 */
[----:B--2---:R-:W-:Y:S01]  /*13880*/  F2FP.PACK_AB R155, R136, R133 ;  /* 0x00000085889b723e */ /* 0x004fe200000000ff */
[C---:B------:R-:W-:Y:S02]  /*13890*/  FMUL.FTZ R7, R0.reuse, R143 ;  /* 0x0000008f00077220 */ /* 0x040fe40000410000 */
[C---:B------:R-:W-:Y:S02]  /*138a0*/  FMUL.FTZ R31, R0.reuse, R123 ;  /* 0x0000007b001f7220 */ /* 0x040fe40000410000 */
[----:B------:R-:W-:Y:S02]  /*138b0*/  FADD.FTZ R129, R133, R129 ;  /* 0x0000008185817221 */ /* 0x000fe40000010000 */
[C---:B------:R-:W-:Y:S02]  /*138c0*/  FMUL.FTZ R23, R0.reuse, R131 ;  /* 0x0000008300177220 */ /* 0x040fe40000410000 */
[----:B------:R-:W-:Y:S01]  /*138d0*/  MUFU.EX2 R130, R150 ;  /* 0x0000009600827308 */ /* 0x000fe20000000800 */
[C---:B------:R-:W-:Y:S02]  /*138e0*/  FMUL.FTZ R26, R0.reuse, R126 ;  /* 0x0000007e001a7220 */ /* 0x040fe40000410000 */
[C---:B------:R-:W-:Y:S02]  /*138f0*/  FMUL.FTZ R27, R0.reuse, R127 ;  /* 0x0000007f001b7220 */ /* 0x040fe40000410000 */
[C---:B------:R-:W-:Y:S02]  /*13900*/  FMUL.FTZ R30, R0.reuse, R122 ;  /* 0x0000007a001e7220 */ /* 0x040fe40000410000 */
[C---:B------:R-:W-:Y:S02]  /*13910*/  FMUL.FTZ R34, R0.reuse, R118 ;  /* 0x0000007600227220 */ /* 0x040fe40000410000 */
[C---:B------:R-:W-:Y:S01]  /*13920*/  FMUL.FTZ R35, R0.reuse, R119 ;  /* 0x0000007700237220 */ /* 0x040fe20000410000 */
[C---:B---3--:R-:W-:Y:S01]  /*13930*/  HMMA.16816.F32 R4, R152.reuse, R156, R4 ;  /* 0x0000009c9804723c */ /* 0x048fe20000001804 */
[----:B------:R-:W-:Y:S04]  /*13940*/  MUFU.EX2 R131, R149 ;  /* 0x0000009500837308 */ /* 0x000fe80000000800 */
[C---:B------:R-:W-:Y:S02]  /*13950*/  FMUL.FTZ R42, R0.reuse, R42 ;  /* 0x0000002a002a7220 */ /* 0x040fe40000410000 */
[C---:B------:R-:W-:Y:S01]  /*13960*/  FMUL.FTZ R43, R0.reuse, R43 ;  /* 0x0000002b002b7220 */ /* 0x040fe20000410000 */
[C---:B------:R-:W-:Y:S03]  /*13970*/  HMMA.16816.F32 R12, R152.reuse, R158, R12 ;  /* 0x0000009e980c723c */ /* 0x040fe6000000180c */
[----:B------:R-:W1:Y:S01]  /*13980*/  MUFU.EX2 R119, R165 ;  /* 0x000000a500777308 */ /* 0x000e620000000800 */
[C---:B------:R-:W-:Y:S02]  /*13990*/  FMUL.FTZ R46, R0.reuse, R46 ;  /* 0x0000002e002e7220 */ /* 0x040fe40000410000 */
[C---:B------:R-:W-:Y:S02]  /*139a0*/  FMUL.FTZ R47, R0.reuse, R47 ;  /* 0x0000002f002f7220 */ /* 0x040fe40000410000 */
[C---:B----4-:R-:W-:Y:S04]  /*139b0*/  HMMA.16816.F32 R16, R152.reuse, R112, R16 ;  /* 0x000000709810723c */ /* 0x050fe80000001810 */
[C---:B------:R-:W-:Y:S01]  /*139c0*/  FMUL.FTZ R50, R0.reuse, R50 ;  /* 0x0000003200327220 */ /* 0x040fe20000410000 */
[----:B------:R-:W2:Y:S01]  /*139d0*/  MUFU.EX2 R118, R164 ;  /* 0x000000a400767308 */ /* 0x000ea20000000800 */
[C---:B------:R-:W-:Y:S02]  /*139e0*/  FMUL.FTZ R51, R0.reuse, R51 ;  /* 0x0000003300337220 */ /* 0x040fe40000410000 */
[C---:B------:R-:W-:Y:S01]  /*139f0*/  HMMA.16816.F32 R20, R152.reuse, R114, R20 ;  /* 0x000000729814723c */ /* 0x040fe20000001814 */
[----:B------:R-:W3:Y:S03]  /*13a00*/  LDSM.16.MT88.4 R112, [R106] ;  /* 0x000000006a70783b */ /* 0x000ee60000004200 */
        /* <DEDUP_REMOVED lines=22> */
[C---:B---3--:R-:W-:Y:S03]  /*13b70*/  HMMA.16816.F32 R24, R152.reuse, R112, R24 ;  /* 0x000000709818723c */ /* 0x048fe60000001818 */
[C---:B------:R-:W-:Y:S02]  /*13b80*/  FMUL.FTZ R90, R0.reuse, R90 ;  /* 0x0000005a005a7220 */ /* 0x040fe40000410000 */
[C---:B------:R-:W-:Y:S01]  /*13b90*/  FMUL.FTZ R91, R0.reuse, R91 ;  /* 0x0000005b005b7220 */ /* 0x040fe20000410000 */
[----:B------:R-:W-:Y:S01]  /*13ba0*/  MUFU.EX2 R127, R174 ;  /* 0x000000ae007f7308 */ /* 0x000fe20000000800 */
[C---:B------:R-:W-:Y:S01]  /*13bb0*/  FMUL.FTZ R94, R0.reuse, R94 ;  /* 0x0000005e005e7220 */ /* 0x040fe20000410000 */
[C---:B------:R-:W-:Y:S04]  /*13bc0*/  HMMA.16816.F32 R28, R152.reuse, R114, R28 ;  /* 0x00000072981c723c */ /* 0x040fe8000000181c */
[C---:B------:R-:W-:Y:S02]  /*13bd0*/  FMUL.FTZ R95, R0.reuse, R95 ;  /* 0x0000005f005f7220 */ /* 0x040fe40000410000 */
[C---:B------:R-:W-:Y:S02]  /*13be0*/  FMUL.FTZ R98, R0.reuse, R98 ;  /* 0x0000006200627220 */ /* 0x040fe40000410000 */
[C---:B------:R-:W-:Y:S01]  /*13bf0*/  FMUL.FTZ R99, R0.reuse, R99 ;  /* 0x0000006300637220 */ /* 0x040fe20000410000 */
[----:B------:R-:W-:Y:S03]  /*13c00*/  MUFU.EX2 R126, R194 ;  /* 0x000000c2007e7308 */ /* 0x000fe60000000800 */
[C---:B------:R-:W-:Y:S02]  /*13c10*/  FMUL.FTZ R102, R0.reuse, R102 ;  /* 0x0000006600667220 */ /* 0x040fe40000410000 */
[----:B------:R-:W-:Y:S01]  /*13c20*/  FMUL.FTZ R103, R0, R103 ;  /* 0x0000006700677220 */ /* 0x000fe20000410000 */
[----:B------:R-:W-:Y:S01]  /*13c30*/  IADD3 R0, R183, R106, RZ ;  /* 0x0000006ab7007210 */ /* 0x000fe20007ffe0ff */
[----:B-1----:R-:W-:Y:S03]  /*13c40*/  FADD.FTZ R117, R119, R117 ;  /* 0x0000007577757221 */ /* 0x002fe60000010000 */
[----:B------:R-:W-:Y:S01]  /*13c50*/  MUFU.EX2 R157, R168 ;  /* 0x000000a8009d7308 */ /* 0x000fe20000000800 */
[----:B------:R-:W1:Y:S01]  /*13c60*/  LDSM.16.MT88.4 R112, [R0] ;  /* 0x000000000070783b */ /* 0x000e620000004200 */
[C---:B--2---:R-:W-:Y:S01]  /*13c70*/  FADD.FTZ R122, R118.reuse, R117 ;  /* 0x00000075767a7221 */ /* 0x044fe20000010000 */
[----:B------:R-:W-:Y:S02]  /*13c80*/  F2FP.PACK_AB R118, R118, R119 ;  /* 0x000000777676723e */ /* 0x000fe400000000ff */
[----:B------:R-:W-:Y:S02]  /*13c90*/  F2FP.PACK_AB R117, R131, R130 ;  /* 0x000000828375723e */ /* 0x000fe400000000ff */
[----:B------:R-:W-:Y:S03]  /*13ca0*/  F2FP.PACK_AB R119, R161, R132 ;  /* 0x00000084a177723e */ /* 0x000fe600000000ff */
[----:B------:R-:W2:Y:S10]  /*13cb0*/  MUFU.EX2 R156, R169 ;  /* 0x000000a9009c7308 */ /* 0x000eb40000000800 */
[----:B------:R-:W-:Y:S10]  /*13cc0*/  MUFU.EX2 R151, R175 ;  /* 0x000000af00977308 */ /* 0x000ff40000000800 */
[----:B------:R-:W3:Y:S01]  /*13cd0*/  MUFU.EX2 R150, R195 ;  /* 0x000000c300967308 */ /* 0x000ee20000000800 */
        /* <DEDUP_REMOVED lines=27> */
[----:B--2---:R-:W-:Y:S02]  /*13e90*/  F2FP.PACK_AB R153, R156, R157 ;  /* 0x0000009d9c99723e */ /* 0x004fe400000000ff */
        /* <DEDUP_REMOVED lines=35> */
[----:B------:R-:W-:Y:S01]  /*140d0*/  FADD.FTZ R112, R121, R122 ;  /* 0x0000007a79707221 */ /* 0x000fe20000010000 */
[----:B------:R-:W-:Y:S01]  /*140e0*/  HMMA.16816.F32 R100, R116, R114, R100 ;  /* 0x000000727464723c */ /* 0x000fe20000001864 */
[----:B------:R-:W1:Y:S03]  /*140f0*/  LDSM.16.MT88.4 R116, [R2+0x1000] ;  /* 0x001000000274783b */ /* 0x000e660000004200 */
[C---:B------:R-:W-:Y:S01]  /*14100*/  FADD.FTZ R113, R120.reuse, R112 ;  /* 0x0000007078717221 */ /* 0x040fe20000010000 */
[----:B------:R-:W-:Y:S02]  /*14110*/  F2FP.PACK_AB R112, R120, R121 ;  /* 0x000000797870723e */ /* 0x000fe400000000ff */
[C---:B------:R-:W-:Y:S01]  /*14120*/  F2FP.PACK_AB R114, R124.reuse, R125 ;  /* 0x0000007d7c72723e */ /* 0x040fe200000000ff */
[----:B------:R-:W-:Y:S01]  /*14130*/  FADD.FTZ R113, R125, R113 ;  /* 0x000000717d717221 */ /* 0x000fe20000010000 */
[----:B------:R-:W2:Y:S01]  /*14140*/  LDSM.16.MT88.4 R120, [R3+0x1000] ;  /* 0x001000000378783b */ /* 0x000ea20000004200 */
[----:B------:R-:W3:Y:S02]  /*14150*/  MUFU.EX2 R125, R193 ;  /* 0x000000c1007d7308 */ /* 0x000ee40000000800 */
[----:B------:R-:W-:Y:S01]  /*14160*/  FADD.FTZ R128, R124, R113 ;  /* 0x000000717c807221 */ /* 0x000fe20000010000 */
[----:B------:R-:W-:Y:S02]  /*14170*/  F2FP.PACK_AB R113, R162, R163 ;  /* 0x000000a3a271723e */ /* 0x000fe400000000ff */
[----:B------:R-:W-:Y:S05]  /*14180*/  F2FP.PACK_AB R115, R159, R158 ;  /* 0x0000009e9f73723e */ /* 0x000fea00000000ff */
[----:B------:R-:W4:Y:S01]  /*14190*/  MUFU.EX2 R124, R192 ;  /* 0x000000c0007c7308 */ /* 0x000f220000000800 */
[----:B---3--:R-:W-:Y:S01]  /*141a0*/  F2FP.PACK_AB R154, R125, R126 ;  /* 0x0000007e7d9a723e */ /* 0x008fe200000000ff */
[C---:B-1----:R-:W-:Y:S05]  /*141b0*/  HMMA.16816.F32 R4, R112.reuse, R116, R4 ;  /* 0x000000747004723c */ /* 0x042fea0000001804 */
[----:B----4-:R-:W-:Y:S03]  /*141c0*/  F2FP.PACK_AB R152, R124, R127 ;  /* 0x0000007f7c98723e */ /* 0x010fe600000000ff */
        /* <DEDUP_REMOVED lines=33> */
[----:B------:R-:W-:Y:S02]  /*143e0*/  FADD.FTZ R117, R130, R117 ;  /* 0x0000007582757221 */ /* 0x000fe40000010000 */
[----:B------:R-:W-:Y:S02]  /*143f0*/  FADD.FTZ R116, R127, R128 ;  /* 0x000000807f747221 */ /* 0x000fe40000010000 */
[C---:B--2---:R-:W-:Y:S04]  /*14400*/  HMMA.16816.F32 R96, R112.reuse, R120, R96 ;  /* 0x000000787060723c */ /* 0x044fe80000001860 */
[----:B------:R-:W-:Y:S02]  /*14410*/  FADD.FTZ R117, R131, R117 ;  /* 0x0000007583757221 */ /* 0x000fe40000010000 */
[----:B------:R-:W2:Y:S01]  /*14420*/  LDSM.16.MT88.4 R128, [R3+0x1800] ;  /* 0x001800000380783b */ /* 0x000ea20000004200 */
[----:B------:R-:W-:Y:S01]  /*14430*/  FADD.FTZ R116, R124, R116 ;  /* 0x000000747c747221 */ /* 0x000fe20000010000 */
[----:B------:R-:W-:Y:S04]  /*14440*/  HMMA.16816.F32 R100, R112, R122, R100 ;  /* 0x0000007a7064723c */ /* 0x000fe80000001864 */
[----:B------:R-:W-:Y:S02]  /*14450*/  FADD.FTZ R116, R126, R116 ;  /* 0x000000747e747221 */ /* 0x000fe40000010000 */
[----:B------:R-:W-:Y:S01]  /*14460*/  FADD.FTZ R149, R132, R117 ;  /* 0x0000007584957221 */ /* 0x000fe20000010000 */
[----:B------:R-:W-:Y:S01]  /*14470*/  LDSM.16.MT88.4 R112, [R0+0x1800] ;  /* 0x001800000070783b */ /* 0x000fe20000004200 */
[----:B------:R-:W-:Y:S07]  /*14480*/  FADD.FTZ R201, R125, R116 ;  /* 0x000000747dc97221 */ /* 0x000fee0000010000 */
[----:B------:R-:W3:Y:S01]  /*14490*/  LDSM.16.MT88.4 R116, [R106+0x1800] ;  /* 0x001800006a74783b */ /* 0x000ee20000004200 */
[C---:B-1----:R-:W-:Y:S07]  /*144a0*/  HMMA.16816.F32 R140, R152.reuse, R136, R4 ;  /* 0x00000088988c723c */ /* 0x042fee0000001804 */
[----:B------:R-:W1:Y:S01]  /*144b0*/  LDSM.16.MT88.4 R4, [R2+0x3800] ;  /* 0x003800000204783b */ /* 0x000e620000004200 */
[C---:B------:R-:W-:Y:S07]  /*144c0*/  HMMA.16816.F32 R136, R152.reuse, R138, R12 ;  /* 0x0000008a9888723c */ /* 0x040fee000000180c */
[----:B------:R-:W4:Y:S01]  /*144d0*/  LDSM.16.MT88.4 R12, [R3+0x3800] ;  /* 0x00380000030c783b */ /* 0x000f220000004200 */
[C---:B--2---:R-:W-:Y:S07]  /*144e0*/  HMMA.16816.F32 R132, R152.reuse, R128, R16 ;  /* 0x000000809884723c */ /* 0x044fee0000001810 */
[----:B------:R-:W2:Y:S01]  /*144f0*/  LDSM.16.MT88.4 R16, [R106+0x3800] ;  /* 0x003800006a10783b */ /* 0x000ea20000004200 */
[C---:B------:R-:W-:Y:S07]  /*14500*/  HMMA.16816.F32 R128, R152.reuse, R130, R20 ;  /* 0x000000829880723c */ /* 0x040fee0000001814 */
[----:B------:R-:W-:Y:S01]  /*14510*/  LDSM.16.MT88.4 R20, [R3+0x5800] ;  /* 0x005800000314783b */ /* 0x000fe20000004200 */
[C---:B---3--:R-:W-:Y:S07]  /*14520*/  HMMA.16816.F32 R124, R152.reuse, R116, R24 ;  /* 0x00000074987c723c */ /* 0x048fee0000001818 */
[----:B------:R-:W-:Y:S01]  /*14530*/  LDSM.16.MT88.4 R24, [R106+0x5800] ;  /* 0x005800006a18783b */ /* 0x000fe20000004200 */
[C---:B------:R-:W-:Y:S08]  /*14540*/  HMMA.16816.F32 R120, R152.reuse, R118, R28 ;  /* 0x000000769878723c */ /* 0x040ff0000000181c */
[C---:B------:R-:W-:Y:S08]  /*14550*/  HMMA.16816.F32 R116, R152.reuse, R112, R32 ;  /* 0x000000709874723c */ /* 0x040ff00000001820 */
[C---:B------:R-:W-:Y:S08]  /*14560*/  HMMA.16816.F32 R112, R152.reuse, R114, R36 ;  /* 0x000000729870723c */ /* 0x040ff00000001824 */
[C---:B-1----:R-:W-:Y:S08]  /*14570*/  HMMA.16816.F32 R40, R152.reuse, R4, R40 ;  /* 0x000000049828723c */ /* 0x042ff00000001828 */
[C---:B------:R-:W-:Y:S01]  /*14580*/  HMMA.16816.F32 R44, R152.reuse, R6, R44 ;  /* 0x00000006982c723c */ /* 0x040fe2000000182c */
[----:B------:R-:W1:Y:S07]  /*14590*/  LDSM.16.MT88.4 R4, [R0+0x3800] ;  /* 0x003800000004783b */ /* 0x000e6e0000004200 */
[C---:B----4-:R-:W-:Y:S08]  /*145a0*/  HMMA.16816.F32 R48, R152.reuse, R12, R48 ;  /* 0x0000000c9830723c */ /* 0x050ff00000001830 */
[C---:B------:R-:W-:Y:S01]  /*145b0*/  HMMA.16816.F32 R52, R152.reuse, R14, R52 ;  /* 0x0000000e9834723c */ /* 0x040fe20000001834 */
[----:B------:R3:W4:Y:S07]  /*145c0*/  LDSM.16.MT88.4 R12, [R2+0x5800] ;  /* 0x00580000020c783b */ /* 0x00072e0000004200 */
[C---:B--2---:R-:W-:Y:S08]  /*145d0*/  HMMA.16816.F32 R56, R152.reuse, R16, R56 ;  /* 0x000000109838723c */ /* 0x044ff00000001838 */
[C---:B------:R-:W-:Y:S01]  /*145e0*/  HMMA.16816.F32 R60, R152.reuse, R18, R60 ;  /* 0x00000012983c723c */ /* 0x040fe2000000183c */
[----:B------:R2:W5:Y:S03]  /*145f0*/  LDSM.16.MT88.4 R16, [R0+0x5800] ;  /* 0x005800000010783b */ /* 0x0005660000004200 */
[----:B---3--:R-:W-:Y:S04]  /*14600*/  IADD3 R2, R188, -0x2, RZ ;  /* 0xfffffffebc027810 */ /* 0x008fe80007ffe0ff */
[C---:B-1----:R-:W-:Y:S03]  /*14610*/  HMMA.16816.F32 R64, R152.reuse, R4, R64 ;  /* 0x000000049840723c */ /* 0x042fe60000001840 */
[----:B------:R-:W-:Y:S05]  /*14620*/  ISETP.GE.AND P0, PT, R2, R207, PT ;  /* 0x000000cf0200720c */ /* 0x000fea0003f06270 */
[C---:B------:R-:W-:Y:S04]  /*14630*/  HMMA.16816.F32 R68, R152.reuse, R6, R68 ;  /* 0x000000069844723c */ /* 0x040fe80000001844 */
[----:B--2---:R-:W-:Y:S04]  /*14640*/  FADD.FTZ R0, R161, R149 ;  /* 0x00000095a1007221 */ /* 0x004fe80000010000 */
        /* <DEDUP_REMOVED lines=12> */
[C---:B-----5:R-:W-:Y:S04]  /*14710*/  HMMA.16816.F32 R96, R152.reuse, R16, R96 ;  /* 0x000000109860723c */ /* 0x060fe80000001860 */
[----:B------:R-:W-:Y:S04]  /*14720*/  FADD.FTZ R0, R151, R0 ;  /* 0x0000000097007221 */ /* 0x000fe80000010000 */
[----:B------:R-:W-:Y:S04]  /*14730*/  HMMA.16816.F32 R100, R152, R18, R100 ;  /* 0x000000129864723c */ /* 0x000fe80000001864 */
[----:B------:R-:W-:Y:S04]  /*14740*/  FADD.FTZ R197, R150, R0 ;  /* 0x0000000096c57221 */ /* 0x000fe80000010000 */
[----:B------:R-:W-:-:S11]  /*14750*/  @!P0 BRA `(.L_x_1811) ;  /* 0x000004f000008947 */ /* 0x000fd60003800000 */
[C---:B------:R-:W-:Y:S01]  /*14760*/  SHF.L.U64.HI R20, R205.reuse, 0x1, R211 ;  /* 0x00000001cd147819 */ /* 0x040fe200000102d3 */
[----:B------:R-:W-:Y:S01]  /*14770*/  IMAD.MOV.U32 R226, RZ, RZ, c[0x0][0x2b8] ;  /* 0x0000ae00ffe27624 */ /* 0x000fe200078e00ff */
[----:B------:R-:W-:Y:S01]  /*14780*/  SHF.L.U64.HI R18, R204, 0x1, R212 ;  /* 0x00000001cc127819 */ /* 0x000fe200000102d4 */
[----:B------:R-:W-:Y:S01]  /*14790*/  IMAD R2, R188, 0x40, R230 ;  /* 0x00000040bc027824 */ /* 0x000fe200078e02e6 */
[----:B------:R-:W-:Y:S01]  /*147a0*/  SHF.L.U32 R17, R204, 0x1, RZ ;  /* 0x00000001cc117819 */ /* 0x000fe200000006ff */
[----:B------:R-:W-:Y:S01]  /*147b0*/  IMAD.MOV.U32 R189, RZ, RZ, RZ ;  /* 0x000000ffffbd7224 */ /* 0x000fe200078e00ff */
[----:B------:R-:W-:Y:S01]  /*147c0*/  ISETP.NE.AND P1, PT, R226, 0x1, PT ;  /* 0x00000001e200780c */ /* 0x000fe20003f25270 */
[----:B------:R-:W-:Y:S01]  /*147d0*/  IMAD.SHL.U32 R19, R205, 0x2, RZ ;  /* 0x00000002cd137824 */ /* 0x000fe200078e00ff */
[----:B------:R-:W-:Y:S01]  /*147e0*/  IADD3 R2, R2, -0x80, R216 ;  /* 0xffffff8002027810 */ /* 0x000fe20007ffe0d8 */
[C---:B------:R-:W-:Y:S01]  /*147f0*/  IMAD.SHL.U32 R13, R202.reuse, 0x2, RZ ;  /* 0x00000002ca0d7824 */ /* 0x040fe200078e00ff */
[----:B------:R-:W-:Y:S03]  /*14800*/  SHF.L.U64.HI R16, R202, 0x1, R203 ;  /* 0x00000001ca107819 */ /* 0x000fe600000102cb */
[--C-:B------:R-:W-:Y:S06]  /*14810*/  IMAD.MOV.U32 R0, RZ, RZ, R2.reuse ;  /* 0x000000ffff007224 */ /* 0x100fec00078e0002 */
[----:B------:R-:W-:Y:S05]  /*14820*/  @P1 IMAD.HI.U32 R3, R2, c[0x0][0x2bc], RZ ;  /* 0x0000af0002031a27 */ /* 0x000fea00078e00ff */
[----:B------:R-:W-:Y:S04]  /*14830*/  @P1 SHF.R.U32.HI R0, RZ, c[0x0][0x2c0], R3 ;  /* 0x0000b000ff001a19 */ /* 0x000fe80000011603 */
[C---:B------:R-:W-:Y:S04]  /*14840*/  @!P6 IADD3 R3, P0, R0.reuse, R220, RZ ;  /* 0x000000dc0003e210 */ /* 0x040fe80007f1e0ff */
[C---:B------:R-:W-:Y:S02]  /*14850*/  @!P6 LEA.HI.X.SX32 R5, R0.reuse, R228, 0x1, P0 ;  /* 0x000000e40005e211 */ /* 0x040fe400000f0eff */
[C---:B------:R-:W-:Y:S02]  /*14860*/  @!P6 LEA R4, P0, R3.reuse, c[0x0][0x2a0], 0x2 ;  /* 0x0000a8000304ea11 */ /* 0x040fe400078010ff */
[----:B------:R-:W-:Y:S02]  /*14870*/  IADD3 R0, -R0, RZ, RZ ;  /* 0x000000ff00007210 */ /* 0x000fe40007ffe1ff */
[----:B------:R-:W-:Y:S03]  /*14880*/  @!P6 LEA.HI.X R5, R3, c[0x0][0x2a4], R5, 0x2, P0 ;  /* 0x0000a9000305ea11 */ /* 0x000fe600000f1405 */
[----:B------:R-:W-:Y:S02]  /*14890*/  IMAD R191, R0, c[0x0][0x2b8], R2 ;  /* 0x0000ae0000bf7a24 */ /* 0x000fe400078e0202 */
[----:B------:R-:W2:Y:S02]  /*148a0*/  @!P6 LDG.E R189, [R4.64] ;  /* 0x0000000804bde981 */ /* 0x000ea4000c1e1900 */
[C---:B------:R-:W-:Y:S01]  /*148b0*/  IMAD.WIDE.U32 R2, R191.reuse, c[0x0][0x1e0], RZ ;  /* 0x00007800bf027a25 */ /* 0x040fe200078e00ff */
[----:B------:R-:W-:Y:S05]  /*148c0*/  SHF.R.S32.HI R0, RZ, 0x1f, R191 ;  /* 0x0000001fff007819 */ /* 0x000fea00000114bf */
        /* <DEDUP_REMOVED lines=13> */
.L_x_1898:
[----:B------:R-:W-:-:S05]  /*149a0*/  BRA.DIV ~URZ, `(.L_x_1813) ;  /* 0x000065a27f007947 */ /* 0x000fca000b800000 */
[----:B------:R-:W3:Y:S01]  /*149b0*/  SHFL.IDX PT, R2, R12, RZ, 0x181f ;  /* 0x00181fff0c027589 */ /* 0x000ee200000e0000 */
[----:B------:R-:W-:Y:S01]  /*149c0*/  LOP3.LUT P3, RZ, R196, 0x2, RZ, 0xc0, !PT ;  /* 0x00000002c4ff7812 */ /* 0x000fe2000786c0ff */
[----:B------:R-:W-:Y:S01]  /*149d0*/  IMAD R0, R190, 0x6000, R11 ;  /* 0x00006000be007824 */ /* 0x000fe200078e020b */
[C---:B------:R-:W-:Y:S02]  /*149e0*/  LOP3.LUT P2, RZ, R196.reuse, 0x1, RZ, 0xc0, !PT ;  /* 0x00000001c4ff7812 */ /* 0x040fe4000784c0ff */
[----:B------:R-:W-:Y:S02]  /*149f0*/  LOP3.LUT P1, RZ, R196, 0x4, RZ, 0xc0, !PT ;  /* 0x00000004c4ff7812 */ /* 0x000fe4000782c0ff */
[----:B------:R-:W-:Y:S02]  /*14a00*/  SEL R15, RZ, 0x10, P2 ;  /* 0x00000010ff0f7807 */ /* 0x000fe40001000000 */
[----:B------:R-:W-:Y:S02]  /*14a10*/  SEL R14, RZ, 0x10, P1 ;  /* 0x00000010ff0e7807 */ /* 0x000fe40000800000 */
[----:B---3--:R-:W-:Y:S05]  /*14a20*/  IADD3 R6, P0, R2, R13, RZ ;  /* 0x0000000d02067210 */ /* 0x008fea0007f1e0ff */
[----:B--2---:R-:W-:Y:S05]  /*14a30*/  IMAD.X R7, R4, 0x1, R16, P0 ;  /* 0x0000000104077824 */ /* 0x004fea00000e0610 */
[----:B------:R-:W-:Y:S01]  /*14a40*/  @!PT LDS RZ, [RZ] ;  /* 0x00000000fffff984 */ /* 0x000fe20000000800 */
[----:B------:R-:W-:Y:S01]  /*14a50*/  @!PT LDS RZ, [RZ] ;  /* 0x00000000fffff984 */ /* 0x000fe20000000800 */
[----:B------:R2:W-:Y:S02]  /*14a60*/  LDGSTS.E.BYPASS.LTC128B.128 [R0], [R6.64], !P3 ;  /* 0x0000000006007fae */ /* 0x0005e4000d901d48 */
[----:B--2---:R-:W-:Y:S05]  /*14a70*/  IADD3 R6, P0, R2, R17, RZ ;  /* 0x0000001102067210 */ /* 0x004fea0007f1e0ff */
[----:B------:R-:W-:Y:S01]  /*14a80*/  IMAD.X R7, R4, 0x1, R18, P0 ;  /* 0x0000000104077824 */ /* 0x000fe200000e0612 */
[----:B------:R-:W-:Y:S04]  /*14a90*/  IADD3 R2, P0, R2, R19, RZ ;  /* 0x0000001302027210 */ /* 0x000fe80007f1e0ff */
[----:B------:R2:W-:Y:S01]  /*14aa0*/  LDGSTS.E.BYPASS.LTC128B.128 [R0+0x2000], [R6.64], !P2 ;  /* 0x0200000006007fae */ /* 0x0005e2000d101d48 */
[----:B------:R-:W-:Y:S03]  /*14ab0*/  IMAD.X R3, R4, 0x1, R20, P0 ;  /* 0x0000000104037824 */ /* 0x000fe600000e0614 */
[----:B------:R3:W4:Y:S04]  /*14ac0*/  SHFL.IDX PT, R4, R5, 0x1, 0x181f ;  /* 0x00381f0005047f89 */ /* 0x00072800000e0000 */
[----:B------:R5:W-:Y:S01]  /*14ad0*/  LDGSTS.E.BYPASS.LTC128B.128 [R0+0x4000], [R2.64], !P1 ;  /* 0x0400000002007fae */ /* 0x000be2000c901d48 */
[----:B-1-3--:R-:W-:Y:S03]  /*14ae0*/  SEL R5, RZ, 0x10, P3 ;  /* 0x00000010ff057807 */ /* 0x00afe60001800000 */
[----:B-----5:R2:W1:Y:S04]  /*14af0*/  SHFL.IDX PT, R2, R12, 0x1, 0x181f ;  /* 0x00381f000c027f89 */ /* 0x02046800000e0000 */
.L_x_1899:
[C---:B----4-:R-:W-:Y:S02]  /*14b00*/  IADD3 R3, -R5.reuse, 0x10, RZ ;  /* 0x0000001005037810 */ /* 0x050fe40007ffe1ff */
[----:B------:R-:W-:Y:S02]  /*14b10*/  ISETP.NE.U32.AND P2, PT, R5, RZ, PT ;  /* 0x000000ff0500720c */ /* 0x000fe40003f45070 */
[----:B------:R-:W-:Y:S04]  /*14b20*/  LOP3.LUT R3, R3, 0xf, RZ, 0xc0, !PT ;  /* 0x0000000f03037812 */ /* 0x000fe800078ec0ff */
[----:B-12---:R-:W-:Y:S02]  /*14b30*/  IADD3 R12, P1, P0, R3, R2, R13 ;  /* 0x00000002030c7210 */ /* 0x006fe4000783e00d */
[----:B------:R-:W-:Y:S02]  /*14b40*/  IADD3 R3, -R15, 0x10, RZ ;  /* 0x000000100f037810 */ /* 0x000fe40007ffe1ff */
[----:B------:R-:W-:Y:S02]  /*14b50*/  IADD3.X R13, RZ, R4, R16, P1, P0 ;  /* 0x00000004ff0d7210 */ /* 0x000fe40000fe0410 */
[----:B------:R-:W-:Y:S03]  /*14b60*/  LOP3.LUT R3, R3, 0xf, RZ, 0xc0, !PT ;  /* 0x0000000f03037812 */ /* 0x000fe600078ec0ff */
[----:B------:R-:W-:Y:S01]  /*14b70*/  @!PT LDS RZ, [RZ] ;  /* 0x00000000fffff984 */ /* 0x000fe20000000800 */
[----:B------:R-:W-:Y:S01]  /*14b80*/  @!PT LDS RZ, [RZ] ;  /* 0x00000000fffff984 */ /* 0x000fe20000000800 */
[----:B------:R-:W-:Y:S01]  /*14b90*/  @!PT LDS RZ, [RZ] ;  /* 0x00000000fffff984 */ /* 0x000fe20000000800 */
[----:B------:R1:W-:Y:S01]  /*14ba0*/  LDGSTS.E.BYPASS.LTC128B.128.ZFILL [R0+0x1000], [R12.64], P2 ;  /* 0x010000000c007fae */ /* 0x0003e20009141d48 */
[----:B------:R-:W-:Y:S02]  /*14bb0*/  IADD3 R6, P1, P0, R3, R2, R17 ;  /* 0x0000000203067210 */ /* 0x000fe4000783e011 */
[C---:B------:R-:W-:Y:S02]  /*14bc0*/  IADD3 R3, -R14.reuse, 0x10, RZ ;  /* 0x000000100e037810 */ /* 0x040fe40007ffe1ff */
[----:B------:R-:W-:Y:S02]  /*14bd0*/  IADD3.X R7, RZ, R4, R18, P1, P0 ;  /* 0x00000004ff077210 */ /* 0x000fe40000fe0412 */
[----:B------:R-:W-:Y:S04]  /*14be0*/  LOP3.LUT R3, R3, 0xf, RZ, 0xc0, !PT ;  /* 0x0000000f03037812 */ /* 0x000fe800078ec0ff */
[----:B------:R-:W-:Y:S04]  /*14bf0*/  IADD3 R2, P1, P0, R3, R2, R19 ;  /* 0x0000000203027210 */ /* 0x000fe8000783e013 */
[----:B------:R-:W-:Y:S02]  /*14c00*/  IADD3.X R3, RZ, R4, R20, P1, P0 ;  /* 0x00000004ff037210 */ /* 0x000fe40000fe0414 */
[----:B------:R-:W-:Y:S02]  /*14c10*/  ISETP.NE.U32.AND P1, PT, R15, RZ, PT ;  /* 0x000000ff0f00720c */ /* 0x000fe40003f25070 */
[----:B------:R-:W-:Y:S11]  /*14c20*/  ISETP.NE.U32.AND P0, PT, R14, RZ, PT ;  /* 0x000000ff0e00720c */ /* 0x000ff60003f05070 */
[----:B------:R1:W-:Y:S04]  /*14c30*/  LDGSTS.E.BYPASS.LTC128B.128.ZFILL [R0+0x3000], [R6.64], P1 ;  /* 0x0300000006007fae */ /* 0x0003e80008941d48 */
[----:B------:R1:W-:Y:S02]  /*14c40*/  LDGSTS.E.BYPASS.LTC128B.128.ZFILL [R0+0x5000], [R2.64], P0 ;  /* 0x0500000002007fae */ /* 0x0003e40008141d48 */
.L_x_1811:
[----:B------:R-:W-:Y:S05]  /*14c50*/  BSYNC B0 ;  /* 0x0000000000007941 */ /* 0x000fea0003800000 */
.L_x_1810:
        /* <DEDUP_REMOVED lines=10> */
.L_x_1804:
[----:B------:R-:W-:Y:S05]  /*14d00*/  BRA.DIV ~URZ, `(.L_x_1815) ;  /* 0x000064927f007947 */ /* 0x000fea000b800000 */
[----:B------:R2:W3:Y:S02]  /*14d10*/  SHFL.BFLY PT, R0, R201, 0x2, 0x1f ;  /* 0x0c401f00c9007f89 */ /* 0x0004e400000e0000 */
.L_x_1900:
[----:B---3--:R-:W-:Y:S01]  /*14d20*/  FADD.FTZ R0, R0, R201 ;  /* 0x000000c900007221 */ /* 0x008fe20000010000 */
[----:B------:R-:W-:Y:S05]  /*14d30*/  BRA.DIV ~URZ, `(.L_x_1816) ;  /* 0x000064c27f007947 */ /* 0x000fea000b800000 */
[----:B-1----:R-:W1:Y:S04]  /*14d40*/  SHFL.BFLY PT, R2, R197, 0x2, 0x1f ;  /* 0x0c401f00c5027f89 */ /* 0x002e6800000e0000 */
[----:B------:R-:W3:Y:S01]  /*14d50*/  SHFL.BFLY PT, R5, R0, 0x1, 0x1f ;  /* 0x0c201f0000057f89 */ /* 0x000ee200000e0000 */
[----:B-1----:R-:W-:-:S02]  /*14d60*/  FADD.FTZ R4, R2, R197 ;  /* 0x000000c502047221 */ /* 0x002fc40000010000 */
[----:B---3--:R-:W-:-:S03]  /*14d70*/  FADD.FTZ R0, R0, R5 ;  /* 0x0000000500007221 */ /* 0x008fc60000010000 */
[----:B------:R1:W3:Y:S04]  /*14d80*/  SHFL.BFLY PT, R3, R4, 0x1, 0x1f ;  /* 0x0c201f0004037f89 */ /* 0x0002e800000e0000 */
.L_x_1901:
[----:B------:R-:W-:Y:S01]  /*14d90*/  FSETP.NE.FTZ.AND P1, PT, R0, RZ, PT ;  /* 0x000000ff0000720b */ /* 0x000fe20003f35000 */
[----:B---3--:R-:W-:Y:S01]  /*14da0*/  FADD.FTZ R3, R3, R4 ;  /* 0x0000000403037221 */ /* 0x008fe20000010000 */
[----:B------:R-:W-:Y:S02]  /*14db0*/  MOV R2, RZ ;  /* 0x000000ff00027202 */ /* 0x000fe40000000f00 */
[----:B------:R-:W-:Y:S02]  /*14dc0*/  MOV R22, 0xff800000 ;  /* 0xff80000000167802 */ /* 0x000fe40000000f00 */
[----:B------:R-:W-:Y:S02]  /*14dd0*/  FSETP.NE.FTZ.AND P0, PT, R3, RZ, PT ;  /* 0x000000ff0300720b */ /* 0x000fe40003f15000 */
[----:B-1----:R-:W-:Y:S02]  /*14de0*/  MOV R4, 0x1 ;  /* 0x0000000100047802 */ /* 0x002fe40000000f00 */
[----:B------:R-:W-:-:S03]  /*14df0*/  MOV R17, 0xff800000 ;  /* 0xff80000000117802 */ /* 0x000fc60000000f00 */
[----:B------:R-:W1:Y:S08]  /*14e00*/  @P1 MUFU.LG2 R5, R0 ;  /* 0x0000000000051308 */ /* 0x000e700000000c00 */
[----:B------:R3:W4:Y:S01]  /*14e10*/  @P1 MUFU.RCP R2, R0 ;  /* 0x0000000000021308 */ /* 0x0007220000001000 */
[----:B-1----:R-:W-:Y:S01]  /*14e20*/  @P1 FMUL.FTZ R5, R5, 0.69314718246459960938 ;  /* 0x3f31721805051820 */ /* 0x002fe20000410000 */
[----:B---3--:R-:W-:Y:S01]  /*14e30*/  @P1 MOV R0, 0x3f317218 ;  /* 0x3f31721800001802 */ /* 0x008fe20000000f00 */
[----:B----4-:R-:W-:-:S02]  /*14e40*/  FMUL.FTZ R38, R2, R124 ;  /* 0x0000007c02267220 */ /* 0x010fc40000410000 */
[----:B------:R-:W-:Y:S02]  /*14e50*/  FMUL.FTZ R39, R2, R125 ;  /* 0x0000007d02277220 */ /* 0x000fe40000410000 */
[----:B------:R-:W-:Y:S02]  /*14e60*/  @P1 FMUL.FTZ R0, R0, c[0x0][0x2d0] ;  /* 0x0000b40000001a20 */ /* 0x000fe40000410000 */
[----:B------:R-:W-:Y:S02]  /*14e70*/  FMUL.FTZ R124, R2, R72 ;  /* 0x00000048027c7220 */ /* 0x000fe40000410000 */
[----:B------:R-:W-:Y:S01]  /*14e80*/  @P1 FFMA.FTZ R22, R0, R9, R5 ;  /* 0x0000000900161223 */ /* 0x000fe20000010005 */
[----:B------:R-:W-:Y:S01]  /*14e90*/  MOV R0, RZ ;  /* 0x000000ff00007202 */ /* 0x000fe20000000f00 */
[C---:B------:R-:W-:Y:S02]  /*14ea0*/  FMUL.FTZ R125, R2.reuse, R73 ;  /* 0x00000049027d7220 */ /* 0x040fe40000410000 */
[----:B------:R-:W-:-:S02]  /*14eb0*/  FMUL.FTZ R72, R2, R76 ;  /* 0x0000004c02487220 */ /* 0x000fc40000410000 */
[C---:B------:R-:W-:Y:S01]  /*14ec0*/  FMUL.FTZ R73, R2.reuse, R77 ;  /* 0x0000004d02497220 */ /* 0x040fe20000410000 */
[----:B------:R-:W1:Y:S01]  /*14ed0*/  @P0 MUFU.RCP R0, R3 ;  /* 0x0000000300000308 */ /* 0x000e620000001000 */
        /* <DEDUP_REMOVED lines=43> */
[C---:B-1----:R-:W-:Y:S02]  /*15190*/  FMUL.FTZ R100, R0.reuse, R114 ;  /* 0x0000007200647220 */ /* 0x042fe40000410000 */
[C---:B------:R-:W-:Y:S02]  /*151a0*/  FMUL.FTZ R101, R0.reuse, R115 ;  /* 0x0000007300657220 */ /* 0x040fe40000410000 */
[C---:B------:R-:W-:Y:S02]  /*151b0*/  FMUL.FTZ R136, R0.reuse, R42 ;  /* 0x0000002a00887220 */ /* 0x040fe40000410000 */
[C---:B------:R-:W-:Y:S02]  /*151c0*/  FMUL.FTZ R137, R0.reuse, R43 ;  /* 0x0000002b00897220 */ /* 0x040fe40000410000 */
[----:B------:R-:W-:-:S02]  /*151d0*/  FMUL.FTZ R114, R0, R46 ;  /* 0x0000002e00727220 */ /* 0x000fc40000410000 */
[C---:B------:R-:W-:Y:S02]  /*151e0*/  FMUL.FTZ R115, R0.reuse, R47 ;  /* 0x0000002f00737220 */ /* 0x040fe40000410000 */
[C---:B------:R-:W-:Y:S02]  /*151f0*/  FMUL.FTZ R88, R0.reuse, R138 ;  /* 0x0000008a00587220 */ /* 0x040fe40000410000 */
[----:B------:R-:W-:Y:S01]  /*15200*/  FMUL.FTZ R89, R0, R139 ;  /* 0x0000008b00597220 */ /* 0x000fe20000410000 */
[----:B---3--:R-:W-:Y:S01]  /*15210*/  @P0 MOV R3, 0x3f317218 ;  /* 0x3f31721800030802 */ /* 0x008fe20000000f00 */
        /* <DEDUP_REMOVED lines=44> */
.L_x_1735:
        /* <DEDUP_REMOVED lines=16> */
.L_x_1818:
[----:B------:R-:W-:Y:S05]  /*155e0*/  BSYNC B0 ;  /* 0x0000000000007941 */ /* 0x000fea0003800000 */
.L_x_1817:
[----:B------:R-:W-:Y:S01]  /*155f0*/  PRMT R0, R0, 0x9910, RZ ;  /* 0x0000991000007816 */ /* 0x000fe200000000ff */
[----:B------:R-:W-:Y:S01]  /*15600*/  BSSY B1, `(.L_x_1819) ;  /* 0x000037c000017945 */ /* 0x000fe20003800000 */
[----:B------:R-:W-:Y:S02]  /*15610*/  IMAD.MOV.U32 R35, RZ, RZ, R232 ;  /* 0x000000ffff237224 */ /* 0x000fe400078e00e8 */
[----:B------:R-:W-:-:S13]  /*15620*/  ISETP.NE.AND P0, PT, R0, RZ, PT ;  /* 0x000000ff0000720c */ /* 0x000fda0003f05270 */
[----:B------:R-:W-:Y:S05]  /*15630*/  @!P0 BRA `(.L_x_1820) ;  /* 0x00002bd000008947 */ /* 0x000fea0003800000 */
[----:B------:R-:W-:Y:S01]  /*15640*/  SHF.R.S32.HI R2, RZ, 0x1f, R187 ;  /* 0x0000001fff027819 */ /* 0x000fe200000114bb */
[----:B------:R-:W-:Y:S01]  /*15650*/  WARPSYNC 0xffffffff ;  /* 0xffffffff00007948 */ /* 0x000fe20003800000 */
[----:B------:R-:W-:Y:S01]  /*15660*/  BAR.SYNC.DEFER_BLOCKING 0x1, 0x100 ;  /* 0x0044000000007b1d */ /* 0x000fe20000010000 */
[----:B------:R-:W-:Y:S01]  /*15670*/  LOP3.LUT R0, R147, R208, RZ, 0xfc, !PT ;  /* 0x000000d093007212 */ /* 0x000fe200078efcff */
[----:B------:R-:W-:Y:S01]  /*15680*/  IMAD.MOV.U32 R6, RZ, RZ, 0x20 ;  /* 0x00000020ff067424 */ /* 0x000fe200078e00ff */
[----:B------:R-:W-:Y:S01]  /*15690*/  LEA.HI R2, R2, R187, RZ, 0x5 ;  /* 0x000000bb02027211 */ /* 0x000fe200078f28ff */
[----:B------:R-:W-:Y:S01]  /*156a0*/  IMAD.MOV.U32 R9, RZ, RZ, 0x40 ;  /* 0x00000040ff097424 */ /* 0x000fe200078e00ff */
[----:B------:R-:W-:Y:S01]  /*156b0*/  F2FP.PACK_AB R5, R89, R88 ;  /* 0x000000585905723e */ /* 0x000fe200000000ff */
[----:B------:R-:W-:Y:S01]  /*156c0*/  IMAD.MOV.U32 R16, RZ, RZ, c[0x0][0x388] ;  /* 0x0000e200ff107624 */ /* 0x000fe200078e00ff */
[----:B------:R-:W-:Y:S02]  /*156d0*/  SHF.R.S32.HI R2, RZ, 0x5, R2 ;  /* 0x00000005ff027819 */ /* 0x000fe40000011402 */
[----:B------:R-:W-:-:S02]  /*156e0*/  F2FP.PACK_AB R7, R39, R38 ;  /* 0x000000262707723e */ /* 0x000fc400000000ff */
[----:B------:R-:W-:Y:S01]  /*156f0*/  F2FP.PACK_AB R8, R117, R116 ;  /* 0x000000747508723e */ /* 0x000fe200000000ff */
[----:B------:R-:W-:Y:S01]  /*15700*/  IMAD.SHL.U32 R2, R2, 0x400, RZ ;  /* 0x0000040002027824 */ /* 0x000fe200078e00ff */
[----:B------:R-:W-:-:S03]  /*15710*/  F2FP.PACK_AB R12, R77, R76 ;  /* 0x0000004c4d0c723e */ /* 0x000fc600000000ff */
[----:B------:R-:W-:Y:S01]  /*15720*/  IMAD R3, R231, 0x2, R2 ;  /* 0x00000002e7037824 */ /* 0x000fe200078e0202 */
[----:B------:R-:W-:-:S03]  /*15730*/  LOP3.LUT R2, R236, 0x1, RZ, 0xc0, !PT ;  /* 0x00000001ec027812 */ /* 0x000fc600078ec0ff */
[----:B------:R-:W-:Y:S01]  /*15740*/  IMAD.IADD R0, R3, 0x1, R0 ;  /* 0x0000000103007824 */ /* 0x000fe200078e0200 */
[----:B------:R-:W-:Y:S02]  /*15750*/  ISETP.NE.U32.AND P0, PT, R2, 0x1, PT ;  /* 0x000000010200780c */ /* 0x000fe40003f05070 */
[----:B------:R-:W-:Y:S01]  /*15760*/  F2FP.PACK_AB R3, R27, R26 ;  /* 0x0000001a1b03723e */ /* 0x000fe200000000ff */
[----:B------:R-:W-:Y:S01]  /*15770*/  IMAD.SHL.U32 R0, R0, 0x2, RZ ;  /* 0x0000000200007824 */ /* 0x000fe200078e00ff */
[----:B------:R-:W-:Y:S02]  /*15780*/  R2P PR, R236, 0x6 ;  /* 0x00000006ec007804 */ /* 0x000fe40000000000 */
[----:B------:R-:W-:Y:S02]  /*15790*/  ISETP.NE.U32.AND P3, PT, RZ, c[0x0][0x500], PT ;  /* 0x00014000ff007a0c */ /* 0x000fe40003f65070 */
[C---:B------:R-:W-:Y:S01]  /*157a0*/  IADD3 R4, R0.reuse, 0x80, RZ ;  /* 0x0000008000047810 */ /* 0x040fe20007ffe0ff */
[----:B------:R1:W-:Y:S01]  /*157b0*/  STS [R0+0x80], R3 ;  /* 0x0000800300007388 */ /* 0x0003e20000000800 */
[----:B------:R-:W-:-:S02]  /*157c0*/  IADD3 R2, R0, 0x70, RZ ;  /* 0x0000007000027810 */ /* 0x000fc40007ffe0ff */
[----:B------:R-:W-:Y:S02]  /*157d0*/  SEL R6, R6, 0xffffffe0, !P1 ;  /* 0xffffffe006067807 */ /* 0x000fe40004800000 */
[----:B------:R-:W-:Y:S02]  /*157e0*/  @P0 IADD3 R2, R4, 0x10, RZ ;  /* 0x0000001004020810 */ /* 0x000fe40007ffe0ff */
[----:B------:R-:W-:Y:S02]  /*157f0*/  F2FP.PACK_AB R4, R97, R96 ;  /* 0x000000606104723e */ /* 0x000fe400000000ff */
[----:B------:R-:W-:Y:S02]  /*15800*/  SEL R9, R9, 0xffffffc0, !P2 ;  /* 0xffffffc009097807 */ /* 0x000fe40005000000 */
[----:B------:R-:W-:Y:S01]  /*15810*/  ISETP.NE.U32.AND P0, PT, RZ, c[0x0][0x508], PT ;  /* 0x00014200ff007a0c */ /* 0x000fe20003f05070 */
[----:B------:R3:W-:Y:S01]  /*15820*/  STS [R0+0x480], R4 ;  /* 0x0004800400007388 */ /* 0x0007e20000000800 */
[----:B------:R-:W-:Y:S01]  /*15830*/  ISETP.NE.AND.EX P3, PT, RZ, c[0x0][0x504], PT, P3 ;  /* 0x00014100ff007a0c */ /* 0x000fe20003f65330 */
[----:B------:R-:W-:Y:S01]  /*15840*/  IMAD.IADD R13, R9, 0x1, R2 ;  /* 0x00000001090d7824 */ /* 0x000fe200078e0202 */
[----:B------:R-:W-:Y:S01]  /*15850*/  ISETP.NE.AND.EX P2, PT, RZ, c[0x0][0x50c], PT, P0 ;  /* 0x00014300ff007a0c */ /* 0x000fe20003f45300 */
[----:B------:R4:W-:Y:S01]  /*15860*/  STS [R2+0x400], R5 ;  /* 0x0004000502007388 */ /* 0x0009e20000000800 */
[----:B-1----:R-:W-:-:S05]  /*15870*/  F2FP.PACK_AB R3, R29, R28 ;  /* 0x0000001c1d03723e */ /* 0x002fca00000000ff */
[----:B------:R1:W-:Y:S01]  /*15880*/  STS [R2], R3 ;  /* 0x0000000302007388 */ /* 0x0003e20000000800 */
[----:B---3--:R-:W-:Y:S02]  /*15890*/  F2FP.PACK_AB R4, R31, R30 ;  /* 0x0000001e1f04723e */ /* 0x008fe400000000ff */
[----:B----4-:R-:W-:Y:S01]  /*158a0*/  F2FP.PACK_AB R5, R37, R36 ;  /* 0x000000242505723e */ /* 0x010fe200000000ff */
[----:B-1----:R-:W-:-:S05]  /*158b0*/  IMAD.IADD R3, R0, 0x1, R6 ;  /* 0x0000000100037824 */ /* 0x002fca00078e0206 */
[----:B------:R1:W-:Y:S02]  /*158c0*/  STS [R3+0x80], R4 ;  /* 0x0000800403007388 */ /* 0x0003e40000000800 */
[----:B-1----:R-:W-:Y:S01]  /*158d0*/  IMAD.IADD R4, R6, 0x1, R2 ;  /* 0x0000000106047824 */ /* 0x002fe200078e0202 */
[----:B------:R-:W-:-:S05]  /*158e0*/  F2FP.PACK_AB R6, R135, R134 ;  /* 0x000000868706723e */ /* 0x000fca00000000ff */
[----:B------:R1:W-:Y:S04]  /*158f0*/  STS [R3+0x480], R6 ;  /* 0x0004800603007388 */ /* 0x0003e80000000800 */
[----:B------:R3:W-:Y:S01]  /*15900*/  STS [R4], R5 ;  /* 0x0000000504007388 */ /* 0x0007e20000000800 */
[----:B-1----:R-:W-:Y:S01]  /*15910*/  IMAD.IADD R6, R0, 0x1, R9 ;  /* 0x0000000100067824 */ /* 0x002fe200078e0209 */
[----:B---3--:R-:W-:-:S05]  /*15920*/  F2FP.PACK_AB R5, R131, R130 ;  /* 0x000000828305723e */ /* 0x008fca00000000ff */
[----:B------:R1:W-:Y:S04]  /*15930*/  STS [R4+0x400], R5 ;  /* 0x0004000504007388 */ /* 0x0003e80000000800 */
[----:B------:R3:W-:Y:S01]  /*15940*/  STS [R6+0x80], R7 ;  /* 0x0000800706007388 */ /* 0x0007e20000000800 */
[----:B-1----:R-:W-:Y:S02]  /*15950*/  F2FP.PACK_AB R5, R93, R92 ;  /* 0x0000005c5d05723e */ /* 0x002fe400000000ff */
[----:B---3--:R-:W-:-:S03]  /*15960*/  F2FP.PACK_AB R7, R121, R120 ;  /* 0x000000787907723e */ /* 0x008fc600000000ff */
[----:B------:R1:W-:Y:S04]  /*15970*/  STS [R6+0x480], R5 ;  /* 0x0004800506007388 */ /* 0x0003e80000000800 */
[----:B------:R3:W-:Y:S01]  /*15980*/  STS [R13], R7 ;  /* 0x000000070d007388 */ /* 0x0007e20000000800 */
[----:B-1----:R-:W-:Y:S02]  /*15990*/  F2FP.PACK_AB R5, R123, R122 ;  /* 0x0000007a7b05723e */ /* 0x002fe400000000ff */
[----:B---3--:R-:W-:-:S03]  /*159a0*/  F2FP.PACK_AB R7, R119, R118 ;  /* 0x000000767707723e */ /* 0x008fc600000000ff */
[----:B------:R1:W-:Y:S02]  /*159b0*/  STS [R13+0x400], R5 ;  /* 0x000400050d007388 */ /* 0x0003e40000000800 */
[----:B-1----:R-:W-:-:S05]  /*159c0*/  IMAD.IADD R5, R9, 0x1, R3 ;  /* 0x0000000109057824 */ /* 0x002fca00078e0203 */
[----:B------:R1:W-:Y:S04]  /*159d0*/  STS [R5+0x80], R8 ;  /* 0x0000800805007388 */ /* 0x0003e80000000800 */
[----:B------:R3:W-:Y:S01]  /*159e0*/  STS [R5+0x480], R7 ;  /* 0x0004800705007388 */ /* 0x0007e20000000800 */
[----:B-1----:R-:W-:Y:S01]  /*159f0*/  F2FP.PACK_AB R8, R101, R100 ;  /* 0x000000646508723e */ /* 0x002fe200000000ff */
[----:B---3--:R-:W-:Y:S01]  /*15a00*/  IMAD.IADD R7, R4, 0x1, R9 ;  /* 0x0000000104077824 */ /* 0x008fe200078e0209 */
[----:B------:R-:W-:-:S04]  /*15a10*/  F2FP.PACK_AB R9, R113, R112 ;  /* 0x000000707109723e */ /* 0x000fc800000000ff */
[----:B------:R1:W-:Y:S04]  /*15a20*/  STS [R7+0x400], R8 ;  /* 0x0004000807007388 */ /* 0x0003e80000000800 */
[----:B------:R3:W-:Y:S01]  /*15a30*/  STS [R7], R9 ;  /* 0x0000000907007388 */ /* 0x0007e20000000800 */
[----:B-1----:R-:W-:Y:S02]  /*15a40*/  F2FP.PACK_AB R8, R137, R136 ;  /* 0x000000888908723e */ /* 0x002fe400000000ff */
[----:B---3--:R-:W-:-:S03]  /*15a50*/  F2FP.PACK_AB R9, R41, R40 ;  /* 0x000000282909723e */ /* 0x008fc600000000ff */
[----:B------:R1:W-:Y:S04]  /*15a60*/  STS [R0+0x4480], R8 ;  /* 0x0044800800007388 */ /* 0x0003e80000000800 */
[----:B------:R3:W-:Y:S01]  /*15a70*/  STS [R0+0x4080], R9 ;  /* 0x0040800900007388 */ /* 0x0007e20000000800 */
        /* <DEDUP_REMOVED lines=35> */
[----:B------:R3:W-:Y:S04]  /*15cb0*/  STS [R2+0x8400], R0 ;  /* 0x0084000002007388 */ /* 0x0007e80000000800 */
[----:B------:R-:W-:Y:S01]  /*15cc0*/  STS [R3+0x8080], R12 ;  /* 0x0080800c03007388 */ /* 0x000fe20000000800 */
[----:B-1----:R-:W-:Y:S02]  /*15cd0*/  F2FP.PACK_AB R8, R67, R66 ;  /* 0x000000424308723e */ /* 0x002fe400000000ff */
[----:B---3--:R-:W-:-:S03]  /*15ce0*/  F2FP.PACK_AB R2, R81, R80 ;  /* 0x000000505102723e */ /* 0x008fc600000000ff */
[----:B------:R1:W-:Y:S01]  /*15cf0*/  STS [R3+0x8480], R8 ;  /* 0x0084800803007388 */ /* 0x0003e20000000800 */
[----:B------:R-:W-:-:S03]  /*15d00*/  F2FP.PACK_AB R0, R83, R82 ;  /* 0x000000525300723e */ /* 0x000fc600000000ff */
[----:B------:R3:W-:Y:S04]  /*15d10*/  STS [R4+0x8000], R2 ;  /* 0x0080000204007388 */ /* 0x0007e80000000800 */
[----:B------:R4:W-:Y:S01]  /*15d20*/  STS [R4+0x8400], R0 ;  /* 0x0084000004007388 */ /* 0x0009e20000000800 */
[C---:B-1----:R-:W-:Y:S02]  /*15d30*/  @P2 IADD3 R8, P0, R238.reuse, c[0x0][0x508], RZ ;  /* 0x00014200ee082a10 */ /* 0x042fe40007f1e0ff */
[----:B---3--:R-:W-:Y:S02]  /*15d40*/  F2FP.PACK_AB R2, R133, R132 ;  /* 0x000000848502723e */ /* 0x008fe400000000ff */
[----:B------:R-:W-:Y:S02]  /*15d50*/  @P2 IADD3.X R9, R239, c[0x0][0x50c], RZ, P0, !PT ;  /* 0x00014300ef092a10 */ /* 0x000fe400007fe4ff */
[----:B----4-:R-:W-:Y:S01]  /*15d60*/  F2FP.PACK_AB R0, R79, R78 ;  /* 0x0000004e4f00723e */ /* 0x010fe200000000ff */
[----:B------:R1:W-:Y:S01]  /*15d70*/  STS [R6+0x8080], R2 ;  /* 0x0080800206007388 */ /* 0x0003e20000000800 */
[----:B------:R-:W-:-:S03]  /*15d80*/  IADD3 R4, P1, R238, c[0x0][0x500], RZ ;  /* 0x00014000ee047a10 */ /* 0x000fc60007f3e0ff */
        /* <DEDUP_REMOVED lines=11> */
[----:B------:R1:W-:Y:S01]  /*15e40*/  STS [R7+0x8400], R2 ;  /* 0x0084000207007388 */ /* 0x0003e20000000800 */
[----:B------:R-:W-:-:S03]  /*15e50*/  IADD3.X R5, R239, c[0x0][0x504], RZ, P1, !PT ;  /* 0x00014100ef057a10 */ /* 0x000fc60000ffe4ff */
[----:B------:R3:W-:Y:S04]  /*15e60*/  STS [R7+0x8000], R0 ;  /* 0x0080000007007388 */ /* 0x0007e80000000800 */
[----:B------:R-:W-:Y:S01]  /*15e70*/  BAR.SYNC.DEFER_BLOCKING 0x1, 0x100 ;  /* 0x0044000000007b1d */ /* 0x000fe20000010000 */
[----:B-1----:R-:W-:-:S05]  /*15e80*/  IMAD.MOV.U32 R2, RZ, RZ, RZ ;  /* 0x000000ffff027224 */ /* 0x002fca00078e00ff */
[----:B------:R1:W5:Y:S04]  /*15e90*/  @P2 LDG.E R16, [R8.64] ;  /* 0x0000000808102981 */ /* 0x000368000c1e1900 */
[----:B------:R1:W5:Y:S01]  /*15ea0*/  @P3 LDG.E R2, [R4.64] ;  /* 0x0000000804023981 */ /* 0x000362000c1e1900 */
[----:B------:R-:W-:-:S04]  /*15eb0*/  ISETP.NE.AND P0, PT, R244, RZ, PT ;  /* 0x000000fff400720c */ /* 0x000fc80003f05270 */
[----:B---3--:R-:W-:Y:S01]  /*15ec0*/  SEL R0, R244, c[0x0][0x3d4], P0 ;  /* 0x0000f500f4007a07 */ /* 0x008fe20000000000 */
[----:B------:R-:W-:Y:S05]  /*15ed0*/  @P2 BRA `(.L_x_1821) ;  /* 0x0000004000002947 */ /* 0x000fea0003800000 */
[----:B------:R-:W-:Y:S05]  /*15ee0*/  @!P3 BRA `(.L_x_1821) ;  /* 0x000000300000b947 */ /* 0x000fea0003800000 */
[----:B-----5:R3:W4:Y:S04]  /*15ef0*/  LDG.E R16, [R4.64] ;  /* 0x0000000804107981 */ /* 0x020728000c1e1900 */
[----:B-1-3--:R-:W4:Y:S02]  /*15f00*/  LDG.E R4, [R4.64+0x4] ;  /* 0x0000040804047981 */ /* 0x00af24000c1e1900 */
[----:B----4-:R-:W-:Y:S02]  /*15f10*/  IADD3 R16, -R16, R4, RZ ;  /* 0x0000000410107210 */ /* 0x010fe40007ffe1ff */
.L_x_1821:
[----:B------:R-:W-:Y:S01]  /*15f20*/  IMAD.MOV.U32 R12, RZ, RZ, 0x368 ;  /* 0x00000368ff0c7424 */ /* 0x000fe200078e00ff */
[----:B------:R-:W-:Y:S01]  /*15f30*/  ISETP.GT.AND P2, PT, R0, 0x1, PT ;  /* 0x000000010000780c */ /* 0x000fe20003f44270 */
        /* <DEDUP_REMOVED lines=9> */
[----:B------:R-:W2:Y:S08]  /*15fd0*/  LDC.64 R20, c[0x0][R12+0x178] ;  /* 0x00005e000c147b82 */ /* 0x000eb00000000a00 */
[----:B------:R1:W2:Y:S01]  /*15fe0*/  LDC.64 R18, c[0x0][R12+0x160] ;  /* 0x000058000c127b82 */ /* 0x0002a20000000a00 */
[----:B----4-:R-:W-:-:S04]  /*15ff0*/  IMAD R3, R7, R0, RZ ;  /* 0x0000000007037224 */ /* 0x010fc800078e02ff */
[C---:B------:R-:W-:Y:S02]  /*16000*/  IMAD R4, R6.reuse, R4, R3 ;  /* 0x0000000406047224 */ /* 0x040fe400078e0203 */
[----:B------:R-:W-:-:S04]  /*16010*/  IMAD.WIDE.U32 R6, R6, R0, RZ ;  /* 0x0000000006067225 */ /* 0x000fc800078e00ff */
[-C--:B-1----:R-:W-:Y:S02]  /*16020*/  IMAD R3, R9, R5.reuse, RZ ;  /* 0x0000000509037224 */ /* 0x082fe400078e02ff */
[----:B------:R-:W-:-:S04]  /*16030*/  IMAD.WIDE.U32 R8, R8, R5, RZ ;  /* 0x0000000508087225 */ /* 0x000fc800078e00ff */
[----:B------:R-:W-:Y:S01]  /*16040*/  IMAD.IADD R13, R9, 0x1, R3 ;  /* 0x00000001090d7824 */ /* 0x000fe200078e0203 */
[----:B-----5:R-:W-:Y:S01]  /*16050*/  IADD3 R14, P4, P3, R6, R8, R2 ;  /* 0x00000008060e7210 */ /* 0x020fe20007b9e002 */
[----:B------:R-:W-:Y:S01]  /*16060*/  IMAD.IADD R15, R7, 0x1, R4 ;  /* 0x00000001070f7824 */ /* 0x000fe200078e0204 */
[----:B------:R-:W-:Y:S01]  /*16070*/  SEL R6, R245, RZ, P2 ;  /* 0x000000fff5067207 */ /* 0x000fe20001000000 */
[----:B------:R-:W-:-:S04]  /*16080*/  IMAD.MOV.U32 R3, RZ, RZ, c[0x0][0x4e8] ;  /* 0x00013a00ff037624 */ /* 0x000fc800078e00ff */
[-C--:B--2---:R-:W-:Y:S01]  /*16090*/  IMAD R9, R21, R6.reuse, RZ ;  /* 0x0000000615097224 */ /* 0x084fe200078e02ff */
[----:B------:R-:W-:Y:S01]  /*160a0*/  ISETP.NE.AND P5, PT, R3, 0x1, PT ;  /* 0x000000010300780c */ /* 0x000fe20003fa5270 */
[----:B------:R-:W-:Y:S02]  /*160b0*/  IMAD.WIDE.U32 R6, R20, R6, RZ ;  /* 0x0000000614067225 */ /* 0x000fe400078e00ff */
[----:B------:R-:W2:Y:S02]  /*160c0*/  LDL R20, [R1+0x48] ;  /* 0x0000480001147983 */ /* 0x000ea40000100800 */
[----:B------:R-:W-:Y:S02]  /*160d0*/  IMAD.IADD R12, R7, 0x1, R9 ;  /* 0x00000001070c7824 */ /* 0x000fe400078e0209 */
[----:B---3--:R-:W-:-:S06]  /*160e0*/  IMAD R3, R233, 0x80, R23 ;  /* 0x00000080e9037824 */ /* 0x008fcc00078e0217 */
[----:B------:R-:W-:-:S04]  /*160f0*/  @P5 IMAD.HI.U32 R8, R3, c[0x0][0x4ec], RZ ;  /* 0x00013b0003085a27 */ /* 0x000fc800078e00ff */
[----:B------:R-:W-:Y:S01]  /*16100*/  IMAD.MOV.U32 R4, RZ, RZ, R3 ;  /* 0x000000ffff047224 */ /* 0x000fe200078e0003 */
[----:B------:R-:W-:Y:S02]  /*16110*/  @P5 SHF.R.U32.HI R4, RZ, c[0x0][0x4f0], R8 ;  /* 0x00013c00ff045a19 */ /* 0x000fe40000011608 */
[----:B------:R-:W-:Y:S02]  /*16120*/  SHF.R.S32.HI R8, RZ, 0x1f, R2 ;  /* 0x0000001fff087819 */ /* 0x000fe40000011402 */
[----:B------:R-:W-:Y:S02]  /*16130*/  IADD3 R6, P1, P0, R4, R14, R6 ;  /* 0x0000000e04067210 */ /* 0x000fe4000783e006 */
[--C-:B------:R-:W-:Y:S01]  /*16140*/  SHF.R.S32.HI R9, RZ, 0x1f, R4.reuse ;  /* 0x0000001fff097819 */ /* 0x100fe20000011404 */
[----:B------:R-:W-:Y:S01]  /*16150*/  IMAD.MOV R4, RZ, RZ, -R4 ;  /* 0x000000ffff047224 */ /* 0x000fe200078e0a04 */
[----:B------:R-:W-:-:S03]  /*16160*/  IADD3.X R7, R15, R13, R8, P4, P3 ;  /* 0x0000000d0f077210 */ /* 0x000fc600027e6408 */
[----:B------:R-:W-:Y:S01]  /*16170*/  IMAD R4, R4, c[0x0][0x4e8], R3 ;  /* 0x00013a0004047a24 */ /* 0x000fe200078e0203 */
[----:B------:R-:W-:-:S03]  /*16180*/  IADD3.X R7, R9, R7, R12, P1, P0 ;  /* 0x0000000709077210 */ /* 0x000fc60000fe040c */
[----:B------:R-:W-:Y:S01]  /*16190*/  IMAD R9, R19, R4, RZ ;  /* 0x0000000413097224 */ /* 0x000fe200078e02ff */
[----:B------:R-:W-:-:S05]  /*161a0*/  SHF.R.S32.HI R12, RZ, 0x1f, R4 ;  /* 0x0000001fff0c7819 */ /* 0x000fca0000011404 */
[C---:B------:R-:W-:Y:S02]  /*161b0*/  IMAD R9, R18.reuse, R12, R9 ;  /* 0x0000000c12097224 */ /* 0x040fe400078e0209 */
[----:B------:R-:W-:Y:S02]  /*161c0*/  IMAD.MOV.U32 R12, RZ, RZ, c[0x0][0x4a8] ;  /* 0x00012a00ff0c7624 */ /* 0x000fe400078e00ff */
[----:B------:R-:W-:Y:S01]  /*161d0*/  IMAD.WIDE.U32 R6, R18, R4, R6 ;  /* 0x0000000412067225 */ /* 0x000fe200078e0006 */
[----:B------:R-:W-:Y:S02]  /*161e0*/  SHF.R.S32.HI R23, RZ, 0x1f, R187 ;  /* 0x0000001fff177819 */ /* 0x000fe400000114bb */
[----:B------:R-:W-:Y:S01]  /*161f0*/  SEL R12, R12, c[0x0][0x450], P2 ;  /* 0x000114000c0c7a07 */ /* 0x000fe20001000000 */
[----:B------:R-:W-:Y:S02]  /*16200*/  IMAD.MOV.U32 R13, RZ, RZ, c[0x0][0x4ac] ;  /* 0x00012b00ff0d7624 */ /* 0x000fe400078e00ff */
[----:B------:R-:W-:Y:S01]  /*16210*/  IMAD.IADD R4, R7, 0x1, R9 ;  /* 0x0000000107047824 */ /* 0x000fe200078e0209 */
[----:B------:R-:W-:-:S02]  /*16220*/  LEA R12, P0, R6, R12, 0x2 ;  /* 0x0000000c060c7211 */ /* 0x000fc400078010ff */
[----:B------:R-:W-:Y:S02]  /*16230*/  SEL R13, R13, c[0x0][0x454], P2 ;  /* 0x000115000d0d7a07 */ /* 0x000fe40001000000 */
[----:B------:R-:W-:Y:S02]  /*16240*/  LEA.HI R23, R23, R187, RZ, 0x5 ;  /* 0x000000bb17177211 */ /* 0x000fe400078f28ff */
[----:B------:R-:W-:Y:S02]  /*16250*/  LEA.HI.X R6, R6, R13, R4, 0x2, P0 ;  /* 0x0000000d06067211 */ /* 0x000fe400000f1404 */
[----:B------:R-:W-:Y:S01]  /*16260*/  LOP3.LUT R23, R23, 0xffffffe0, RZ, 0xc0, !PT ;  /* 0xffffffe017177812 */ /* 0x000fe200078ec0ff */
[----:B------:R-:W-:Y:S04]  /*16270*/  SHFL.IDX PT, R14, R12, RZ, 0x1c1f ;  /* 0x001c1fff0c0e7589 */ /* 0x000fe800000e0000 */
[----:B------:R-:W1:Y:S01]  /*16280*/  SHFL.IDX PT, R15, R6, RZ, 0x1c1f ;  /* 0x001c1fff060f7589 */ /* 0x000e6200000e0000 */
[----:B------:R-:W-:-:S03]  /*16290*/  IMAD.IADD R23, R187, 0x1, -R23 ;  /* 0x00000001bb177824 */ /* 0x000fc600078e0a17 */
[----:B------:R-:W-:Y:S01]  /*162a0*/  SHFL.IDX PT, R12, R12, 0x1, 0x1c1f ;  /* 0x003c1f000c0c7f89 */ /* 0x000fe200000e0000 */
[----:B------:R-:W-:-:S03]  /*162b0*/  IMAD R4, R16, c[0x0][0x4e8], RZ ;  /* 0x00013a0010047a24 */ /* 0x000fc600078e02ff */
[----:B------:R2:W3:Y:S01]  /*162c0*/  SHFL.IDX PT, R13, R6, 0x1, 0x1c1f ;  /* 0x003c1f00060d7f89 */ /* 0x0004e200000e0000 */
[----:B------:R-:W-:Y:S01]  /*162d0*/  LOP3.LUT P0, RZ, R23, 0x3, RZ, 0xc0, !PT ;  /* 0x0000000317ff7812 */ /* 0x000fe2000780c0ff */
[----:B--2---:R-:W-:-:S05]  /*162e0*/  IMAD R6, R233, 0x80, R20 ;  /* 0x00000080e9067824 */ /* 0x004fca00078e0214 */
        /* <DEDUP_REMOVED lines=12> */
[----:B------:R1:W3:Y:S01]  /*163b0*/  LDS.128 R24, [R107+0x80] ;  /* 0x000080006b187984 */ /* 0x0002e20000000c00 */
[C---:B--2---:R-:W-:Y:S02]  /*163c0*/  LEA R12, R233.reuse, R237, 0x7 ;  /* 0x000000ede90c7211 */ /* 0x044fe400078e38ff */
[----:B------:R-:W-:Y:S01]  /*163d0*/  IMAD R2, R2, c[0x0][0x3a4], R8 ;  /* 0x0000e90002027a24 */ /* 0x000fe200078e0208 */
[----:B------:R-:W-:Y:S01]  /*163e0*/  LEA R8, R233, R216, 0x7 ;  /* 0x000000d8e9087211 */ /* 0x000fe200078e38ff */
[----:B------:R1:W2:Y:S03]  /*163f0*/  LDS.128 R40, [R107+0x1080] ;  /* 0x001080006b287984 */ /* 0x0002a60000000c00 */
[----:B------:R-:W-:Y:S01]  /*16400*/  IADD3 R3, R7, R2, RZ ;  /* 0x0000000207037210 */ /* 0x000fe20007ffe0ff */
[----:B------:R1:W4:Y:S01]  /*16410*/  LDS.128 R52, [R107+0x2080] ;  /* 0x002080006b347984 */ /* 0x0003220000000c00 */
        /* <DEDUP_REMOVED lines=30> */
[----:B------:R-:W-:-:S04]  /*16600*/  LEA R14, P0, R2, c[0x0][0x380], 0x1 ;  /* 0x0000e000020e7a11 */ /* 0x000fc800078008ff */
[----:B------:R-:W-:-:S04]  /*16610*/  IADD3 R0, R3, R0, RZ ;  /* 0x0000000003007210 */ /* 0x000fc80007ffe0ff */
[----:B------:R-:W-:Y:S01]  /*16620*/  LEA.HI.X R13, R2, c[0x0][0x384], R0, 0x1, P0 ;  /* 0x0000e100020d7a11 */ /* 0x000fe200000f0c00 */
[----:B------:R-:W-:Y:S05]  /*16630*/  BRA.DIV ~URZ, `(.L_x_1823) ;  /* 0x00004cb27f007947 */ /* 0x000fea000b800000 */
[----:B--234-:R2:W3:Y:S02]  /*16640*/  SHFL.IDX PT, R5, R13, RZ, 0x181f ;  /* 0x00181fff0d057589 */ /* 0x01c4e400000e0000 */
.L_x_1902:
[----:B------:R-:W-:Y:S05]  /*16650*/  BRA.DIV ~URZ, `(.L_x_1824) ;  /* 0x00004d027f007947 */ /* 0x000fea000b800000 */
[----:B------:R4:W2:Y:S02]  /*16660*/  SHFL.IDX PT, R0, R14, RZ, 0x181f ;  /* 0x00181fff0e007589 */ /* 0x0008a400000e0000 */
.L_x_1903:
        /* <DEDUP_REMOVED lines=15> */
.L_x_1826:
[----:B------:R-:W-:Y:S05]  /*16760*/  BSYNC B0 ;  /* 0x0000000000007941 */ /* 0x000fea0003800000 */
.L_x_1825:
[----:B------:R-:W-:Y:S05]  /*16770*/  BRA.DIV ~URZ, `(.L_x_1827) ;  /* 0x00004c527f007947 */ /* 0x000fea000b800000 */
[----:B---3--:R3:W4:Y:S04]  /*16780*/  SHFL.IDX PT, R5, R13, 0x1, 0x181f ;  /* 0x00381f000d057f89 */ /* 0x00872800000e0000 */
[----:B--2---:R3:W2:Y:S02]  /*16790*/  SHFL.IDX PT, R0, R14, 0x1, 0x181f ;  /* 0x00381f000e007f89 */ /* 0x0046a400000e0000 */
.L_x_1904:
        /* <DEDUP_REMOVED lines=16> */
.L_x_1829:
[----:B------:R-:W-:Y:S05]  /*168a0*/  BSYNC B0 ;  /* 0x0000000000007941 */ /* 0x000fea0003800000 */
.L_x_1828:
[----:B------:R-:W-:Y:S05]  /*168b0*/  BRA.DIV ~URZ, `(.L_x_1830) ;  /* 0x00004be27f007947 */ /* 0x000fea000b800000 */
[----:B----4-:R4:W3:Y:S02]  /*168c0*/  SHFL.IDX PT, R5, R13, 0x2, 0x181f ;  /* 0x00581f000d057f89 */ /* 0x0108e400000e0000 */
.L_x_1905:
[----:B------:R-:W-:Y:S05]  /*168d0*/  BRA.DIV ~URZ, `(.L_x_1831) ;  /* 0x00004c327f007947 */ /* 0x000fea000b800000 */
[----:B--2---:R2:W4:Y:S02]  /*168e0*/  SHFL.IDX PT, R0, R14, 0x2, 0x181f ;  /* 0x00581f000e007f89 */ /* 0x00452400000e0000 */
.L_x_1906:
        /* <DEDUP_REMOVED lines=16> */
.L_x_1833:
[----:B------:R-:W-:Y:S05]  /*169f0*/  BSYNC B0 ;  /* 0x0000000000007941 */ /* 0x000fea0003800000 */
.L_x_1832:
[----:B------:R-:W-:Y:S05]  /*16a00*/  BRA.DIV ~URZ, `(.L_x_1834) ;  /* 0x00004b727f007947 */ /* 0x000fea000b800000 */
[----:B---3--:R3:W2:Y:S04]  /*16a10*/  SHFL.IDX PT, R6, R13, 0x3, 0x181f ;  /* 0x00781f000d067f89 */ /* 0x0086a800000e0000 */
[----:B----4-:R3:W4:Y:S02]  /*16a20*/  SHFL.IDX PT, R0, R14, 0x3, 0x181f ;  /* 0x00781f000e007f89 */ /* 0x01072400000e0000 */
.L_x_1907:
[----:B------:R-:W-:-:S04]  /*16a30*/  IADD3 R2, R12, 0x60, RZ ;  /* 0x000000600c027810 */ /* 0x000fc80007ffe0ff */
[----:B------:R-:W-:-:S13]  /*16a40*/  ISETP.GE.AND P0, PT, R2, R4, PT ;  /* 0x000000040200720c */ /* 0x000fda0003f06270 */
[----:B------:R-:W-:Y:S05]  /*16a50*/  @P0 BRA `(.L_x_1835) ;  /* 0x0000236000000947 */ /* 0x000fea0003800000 */
[----:B------:R-:W-:Y:S02]  /*16a60*/  ISETP.GE.AND P1, PT, R202, c[0x0][0x3c8], PT ;  /* 0x0000f200ca007a0c */ /* 0x000fe40003f26270 */
[----:B------:R-:W-:-:S11]  /*16a70*/  ISETP.GE.AND P0, PT, R204, c[0x0][0x3c8], PT ;  /* 0x0000f200cc007a0c */ /* 0x000fd60003f06270 */
        /* <DEDUP_REMOVED lines=12> */
.L_x_1822:
[----:B------:R-:W-:Y:S02]  /*16b40*/  IMAD R8, R8, c[0x0][0x408], RZ ;  /* 0x0001020008087a24 */ /* 0x000fe400078e02ff */
[----:B------:R-:W-:-:S04]  /*16b50*/  IMAD.WIDE.U32 R6, R2, c[0x0][0x408], RZ ;  /* 0x0001020002067a25 */ /* 0x000fc800078e00ff */
[----:B------:R-:W-:-:S05]  /*16b60*/  IMAD R2, R2, c[0x0][0x40c], R8 ;  /* 0x0001030002027a24 */ /* 0x000fca00078e0208 */
[----:B------:R-:W-:Y:S02]  /*16b70*/  IADD3 R7, R7, R2, RZ ;  /* 0x0000000207077210 */ /* 0x000fe40007ffe0ff */
[----:B------:R-:W-:-:S03]  /*16b80*/  SHF.R.S32.HI R2, RZ, 0x1f, R0 ;  /* 0x0000001fff027819 */ /* 0x000fc60000011400 */
[----:B------:R-:W-:-:S04]  /*16b90*/  IMAD.WIDE.U32 R6, R5, c[0x0][0x438], R6 ;  /* 0x00010e0005067a25 */ /* 0x000fc800078e0006 */
[----:B------:R-:W-:Y:S01]  /*16ba0*/  IMAD R2, R2, c[0x0][0x440], RZ ;  /* 0x0001100002027a24 */ /* 0x000fe200078e02ff */
[----:B------:R-:W-:Y:S01]  /*16bb0*/  MOV R4, R6 ;  /* 0x0000000600047202 */ /* 0x000fe20000000f00 */
[----:B------:R-:W-:Y:S02]  /*16bc0*/  IMAD R5, R5, c[0x0][0x43c], R7 ;  /* 0x00010f0005057a24 */ /* 0x000fe400078e0207 */
[----:B------:R-:W-:-:S04]  /*16bd0*/  @P5 IMAD.HI.U32 R7, R3, c[0x0][0x4ec], RZ ;  /* 0x00013b0003075a27 */ /* 0x000fc800078e00ff */
[C---:B------:R-:W-:Y:S02]  /*16be0*/  IMAD R2, R0.reuse, c[0x0][0x444], R2 ;  /* 0x0001110000027a24 */ /* 0x040fe400078e0202 */
[----:B------:R-:W-:Y:S01]  /*16bf0*/  IMAD.WIDE.U32 R4, R0, c[0x0][0x440], R4 ;  /* 0x0001100000047a25 */ /* 0x000fe200078e0004 */
[----:B------:R-:W-:Y:S02]  /*16c00*/  MOV R0, R3 ;  /* 0x0000000300007202 */ /* 0x000fe40000000f00 */
[----:B------:R-:W-:Y:S02]  /*16c10*/  @P5 SHF.R.U32.HI R0, RZ, c[0x0][0x4f0], R7 ;  /* 0x00013c00ff005a19 */ /* 0x000fe40000011607 */
        /* <DEDUP_REMOVED lines=19> */
.L_x_1908:
[----:B------:R-:W-:Y:S05]  /*16d50*/  BRA.DIV ~URZ, `(.L_x_1837) ;  /* 0x000049627f007947 */ /* 0x000fea000b800000 */
[----:B------:R4:W1:Y:S02]  /*16d60*/  SHFL.IDX PT, R0, R14, RZ, 0x1c1f ;  /* 0x001c1fff0e007589 */ /* 0x00086400000e0000 */
.L_x_1909:
[----:B------:R-:W-:Y:S01]  /*16d70*/  BSSY B0, `(.L_x_1838) ;  /* 0x000009c000007945 */ /* 0x000fe20003800000 */
[----:B------:R-:W-:Y:S05]  /*16d80*/  @P0 BRA `(.L_x_1839) ;  /* 0x000009a000000947 */ /* 0x000fea0003800000 */
[C---:B------:R-:W-:Y:S02]  /*16d90*/  IADD3 R9, R246.reuse, 0x8, RZ ;  /* 0x00000008f6097810 */ /* 0x040fe40007ffe0ff */
[C---:B------:R-:W-:Y:S02]  /*16da0*/  ISETP.GE.AND P1, PT, R246.reuse, c[0x0][0x3c8], PT ;  /* 0x0000f200f6007a0c */ /* 0x040fe40003f26270 */
[----:B------:R-:W-:Y:S02]  /*16db0*/  ISETP.GE.AND P0, PT, R9, c[0x0][0x3c8], PT ;  /* 0x0000f20009007a0c */ /* 0x000fe40003f06270 */
[C---:B------:R-:W-:Y:S02]  /*16dc0*/  IADD3 R16, R246.reuse, 0x10, RZ ;  /* 0x00000010f6107810 */ /* 0x040fe40007ffe0ff */
[----:B------:R-:W-:-:S02]  /*16dd0*/  IADD3 R8, R246, 0x18, RZ ;  /* 0x00000018f6087810 */ /* 0x000fc40007ffe0ff */
[----:B------:R-:W-:Y:S02]  /*16de0*/  ISETP.GE.AND P3, PT, R16, c[0x0][0x3c8], PT ;  /* 0x0000f20010007a0c */ /* 0x000fe40003f66270 */
[----:B--2---:R-:W-:Y:S02]  /*16df0*/  IADD3 R13, R246, 0x8, RZ ;  /* 0x00000008f60d7810 */ /* 0x004fe40007ffe0ff */
[----:B------:R-:W-:Y:S01]  /*16e00*/  ISETP.GE.AND P4, PT, R8, c[0x0][0x3c8], PT ;  /* 0x0000f20008007a0c */ /* 0x000fe20003f86270 */
[----:B-1----:R-:W-:Y:S01]  /*16e10*/  @!P1 IMAD.MOV.U32 R6, RZ, RZ, R0 ;  /* 0x000000ffff069224 */ /* 0x002fe200078e0000 */
[----:B------:R-:W-:Y:S01]  /*16e20*/  SHF.R.S32.HI R13, RZ, 0x1f, R13 ;  /* 0x0000001fff0d7819 */ /* 0x000fe2000001140d */
[----:B---3--:R-:W-:Y:S01]  /*16e30*/  @!P1 IMAD.MOV.U32 R7, RZ, RZ, R4 ;  /* 0x000000ffff079224 */ /* 0x008fe200078e0004 */
[C---:B------:R-:W-:Y:S02]  /*16e40*/  @!P0 LEA R2, P2, R9.reuse, R0, 0x2 ;  /* 0x0000000009028211 */ /* 0x040fe400078410ff */
[C---:B------:R-:W-:Y:S01]  /*16e50*/  IADD3 R12, R246.reuse, 0x20, RZ ;  /* 0x00000020f60c7810 */ /* 0x040fe20007ffe0ff */
[----:B------:R-:W-:Y:S01]  /*16e60*/  @!P1 IMAD.WIDE R6, R246, 0x4, R6 ;  /* 0x00000004f6069825 */ /* 0x000fe200078e0206 */
[----:B------:R-:W-:-:S02]  /*16e70*/  @!P0 LEA.HI.X R3, R9, R4, R13, 0x2, P2 ;  /* 0x0000000409038211 */ /* 0x000fc400010f140d */
[C---:B------:R-:W-:Y:S02]  /*16e80*/  IADD3 R17, R246.reuse, 0x10, RZ ;  /* 0x00000010f6117810 */ /* 0x040fe40007ffe0ff */
[----:B------:R-:W-:Y:S01]  /*16e90*/  IADD3 R9, R246, 0x28, RZ ;  /* 0x00000028f6097810 */ /* 0x000fe20007ffe0ff */
[----:B------:R1:W-:Y:S01]  /*16ea0*/  @!P1 ST.E.64 [R6.64], R26 ;  /* 0x0000001a06009985 */ /* 0x0003e2000c101b08 */
[----:B------:R-:W-:Y:S02]  /*16eb0*/  ISETP.GE.AND P2, PT, R12, c[0x0][0x3c8], PT ;  /* 0x0000f2000c007a0c */ /* 0x000fe40003f46270 */
[----:B------:R-:W-:Y:S01]  /*16ec0*/  SHF.R.S32.HI R17, RZ, 0x1f, R17 ;  /* 0x0000001fff117819 */ /* 0x000fe20000011411 */
[----:B------:R2:W-:Y:S01]  /*16ed0*/  @!P0 ST.E.64 [R2.64], R28 ;  /* 0x0000001c02008985 */ /* 0x0005e2000c101b08 */
[----:B------:R-:W-:Y:S02]  /*16ee0*/  IADD3 R13, R246, 0x18, RZ ;  /* 0x00000018f60d7810 */ /* 0x000fe40007ffe0ff */
[----:B------:R-:W-:-:S02]  /*16ef0*/  ISETP.GE.AND P1, PT, R9, c[0x0][0x3c8], PT ;  /* 0x0000f20009007a0c */ /* 0x000fc40003f26270 */
[----:B------:R-:W-:Y:S02]  /*16f00*/  SHF.R.S32.HI R13, RZ, 0x1f, R13 ;  /* 0x0000001fff0d7819 */ /* 0x000fe4000001140d */
[----:B------:R-:W-:Y:S02]  /*16f10*/  ISETP.GE.AND P6, PT, R252, c[0x0][0x3c8], PT ;  /* 0x0000f200fc007a0c */ /* 0x000fe40003fc6270 */
[----:B------:R-:W-:Y:S02]  /*16f20*/  SHF.R.S32.HI R18, RZ, 0x1f, R249 ;  /* 0x0000001fff127819 */ /* 0x000fe400000114f9 */
[-C--:B-1----:R-:W-:Y:S02]  /*16f30*/  @!P3 LEA R6, P5, R16, R0.reuse, 0x2 ;  /* 0x000000001006b211 */ /* 0x082fe400078a10ff */
[----:B--2---:R-:W-:Y:S02]  /*16f40*/  @!P4 LEA R2, P0, R8, R0, 0x2 ;  /* 0x000000000802c211 */ /* 0x004fe400078010ff */
[----:B------:R-:W-:-:S02]  /*16f50*/  @!P3 LEA.HI.X R7, R16, R4, R17, 0x2, P5 ;  /* 0x000000041007b211 */ /* 0x000fc400028f1411 */
[C---:B------:R-:W-:Y:S02]  /*16f60*/  IADD3 R16, R246.reuse, 0x30, RZ ;  /* 0x00000030f6107810 */ /* 0x040fe40007ffe0ff */
[----:B------:R-:W-:Y:S01]  /*16f70*/  IADD3 R17, R246, 0x20, RZ ;  /* 0x00000020f6117810 */ /* 0x000fe20007ffe0ff */
[----:B------:R1:W-:Y:S01]  /*16f80*/  @!P3 ST.E.64 [R6.64], R30 ;  /* 0x0000001e0600b985 */ /* 0x0003e2000c101b08 */
[----:B------:R-:W-:Y:S02]  /*16f90*/  @!P4 LEA.HI.X R3, R8, R4, R13, 0x2, P0 ;  /* 0x000000040803c211 */ /* 0x000fe400000f140d */
[----:B------:R-:W-:Y:S02]  /*16fa0*/  IADD3 R8, R246, 0x38, RZ ;  /* 0x00000038f6087810 */ /* 0x000fe40007ffe0ff */
[----:B------:R-:W-:Y:S01]  /*16fb0*/  ISETP.GE.AND P3, PT, R16, c[0x0][0x3c8], PT ;  /* 0x0000f20010007a0c */ /* 0x000fe20003f66270 */
[----:B------:R2:W-:Y:S01]  /*16fc0*/  @!P4 ST.E.64 [R2.64], R36 ;  /* 0x000000240200c985 */ /* 0x0005e2000c101b08 */
[----:B------:R-:W-:-:S02]  /*16fd0*/  SHF.R.S32.HI R17, RZ, 0x1f, R17 ;  /* 0x0000001fff117819 */ /* 0x000fc40000011411 */
[----:B------:R-:W-:Y:S02]  /*16fe0*/  IADD3 R13, R246, 0x28, RZ ;  /* 0x00000028f60d7810 */ /* 0x000fe40007ffe0ff */
        /* <DEDUP_REMOVED lines=8> */
[C---:B------:R-:W-:Y:S02]  /*17070*/  IADD3 R17, R246.reuse, 0x30, RZ ;  /* 0x00000030f6117810 */ /* 0x040fe40007ffe0ff */
[----:B------:R-:W-:Y:S01]  /*17080*/  IADD3 R9, R246, 0x48, RZ ;  /* 0x00000048f6097810 */ /* 0x000fe20007ffe0ff */
[----:B------:R2:W-:Y:S01]  /*17090*/  @!P1 ST.E.64 [R2.64], R120 ;  /* 0x0000007802009985 */ /* 0x0005e2000c101b08 */
[----:B------:R-:W-:-:S02]  /*170a0*/  ISETP.GE.AND P2, PT, R12, c[0x0][0x3c8], PT ;  /* 0x0000f2000c007a0c */ /* 0x000fc40003f46270 */
[----:B------:R-:W-:Y:S02]  /*170b0*/  SHF.R.S32.HI R17, RZ, 0x1f, R17 ;  /* 0x0000001fff117819 */ /* 0x000fe40000011411 */
[----:B------:R-:W-:Y:S02]  /*170c0*/  IADD3 R13, R246, 0x38, RZ ;  /* 0x00000038f60d7810 */ /* 0x000fe40007ffe0ff */
[----:B------:R-:W-:Y:S02]  /*170d0*/  ISETP.GE.AND P1, PT, R9, c[0x0][0x3c8], PT ;  /* 0x0000f20009007a0c */ /* 0x000fe40003f26270 */
[----:B------:R-:W-:Y:S02]  /*170e0*/  SHF.R.S32.HI R13, RZ, 0x1f, R13 ;  /* 0x0000001fff0d7819 */ /* 0x000fe4000001140d */
[----:B-1----:R-:W-:-:S04]  /*170f0*/  @!P3 LEA R6, P5, R16, R0, 0x2 ;  /* 0x000000001006b211 */ /* 0x002fc800078a10ff */
[----:B------:R-:W-:Y:S02]  /*17100*/  @!P3 LEA.HI.X R7, R16, R4, R17, 0x2, P5 ;  /* 0x000000041007b211 */ /* 0x000fe400028f1411 */
[----:B--2---:R-:W-:Y:S02]  /*17110*/  @!P4 LEA R2, P0, R8, R0, 0x2 ;  /* 0x000000000802c211 */ /* 0x004fe400078010ff */
[C---:B------:R-:W-:Y:S01]  /*17120*/  IADD3 R16, R246.reuse, 0x50, RZ ;  /* 0x00000050f6107810 */ /* 0x040fe20007ffe0ff */
[----:B------:R1:W-:Y:S01]  /*17130*/  @!P3 ST.E.64 [R6.64], R116 ;  /* 0x000000740600b985 */ /* 0x0003e2000c101b08 */
[----:B------:R-:W-:Y:S02]  /*17140*/  IADD3 R17, R246, 0x40, RZ ;  /* 0x00000040f6117810 */ /* 0x000fe40007ffe0ff */
[----:B------:R-:W-:Y:S02]  /*17150*/  @!P4 LEA.HI.X R3, R8, R4, R13, 0x2, P0 ;  /* 0x000000040803c211 */ /* 0x000fe400000f140d */
[----:B------:R-:W-:-:S02]  /*17160*/  IADD3 R8, R246, 0x58, RZ ;  /* 0x00000058f6087810 */ /* 0x000fc40007ffe0ff */
[----:B------:R-:W-:Y:S01]  /*17170*/  ISETP.GE.AND P3, PT, R16, c[0x0][0x3c8], PT ;  /* 0x0000f20010007a0c */ /* 0x000fe20003f66270 */
[----:B------:R2:W-:Y:S01]  /*17180*/  @!P4 ST.E.64 [R2.64], R112 ;  /* 0x000000700200c985 */ /* 0x0005e2000c101b08 */
[----:B------:R-:W-:Y:S02]  /*17190*/  SHF.R.S32.HI R17, RZ, 0x1f, R17 ;  /* 0x0000001fff117819 */ /* 0x000fe40000011411 */
[----:B------:R-:W-:Y:S02]  /*171a0*/  IADD3 R13, R246, 0x48, RZ ;  /* 0x00000048f60d7810 */ /* 0x000fe40007ffe0ff */
[----:B------:R-:W-:Y:S02]  /*171b0*/  ISETP.GE.AND P4, PT, R8, c[0x0][0x3c8], PT ;  /* 0x0000f20008007a0c */ /* 0x000fe40003f86270 */
[----:B------:R-:W-:Y:S02]  /*171c0*/  SHF.R.S32.HI R13, RZ, 0x1f, R13 ;  /* 0x0000001fff0d7819 */ /* 0x000fe4000001140d */
[----:B-1----:R-:W-:-:S04]  /*171d0*/  @!P2 LEA R6, P5, R12, R0, 0x2 ;  /* 0x000000000c06a211 */ /* 0x002fc800078a10ff */
[----:B------:R-:W-:Y:S02]  /*171e0*/  @!P2 LEA.HI.X R7, R12, R4, R17, 0x2, P5 ;  /* 0x000000040c07a211 */ /* 0x000fe400028f1411 */
[C---:B------:R-:W-:Y:S02]  /*171f0*/  IADD3 R12, R246.reuse, 0x60, RZ ;  /* 0x00000060f60c7810 */ /* 0x040fe40007ffe0ff */
[C---:B--2---:R-:W-:Y:S01]  /*17200*/  @!P1 LEA R2, P0, R9.reuse, R0, 0x2 ;  /* 0x0000000009029211 */ /* 0x044fe200078010ff */
[----:B------:R1:W-:Y:S01]  /*17210*/  @!P2 ST.E.64 [R6.64], R40 ;  /* 0x000000280600a985 */ /* 0x0003e2000c101b08 */
[C---:B------:R-:W-:Y:S02]  /*17220*/  IADD3 R17, R246.reuse, 0x50, RZ ;  /* 0x00000050f6117810 */ /* 0x040fe40007ffe0ff */
        /* <DEDUP_REMOVED lines=10> */
[----:B------:R-:W-:Y:S02]  /*172d0*/  IADD3 R17, R246, 0x60, RZ ;  /* 0x00000060f6117810 */ /* 0x000fe40007ffe0ff */
[----:B--2---:R-:W-:Y:S01]  /*172e0*/  @!P4 LEA R2, P0, R8, R0, 0x2 ;  /* 0x000000000802c211 */ /* 0x004fe200078010ff */
[----:B------:R1:W-:Y:S01]  /*172f0*/  @!P3 ST.E.64 [R6.64], R48 ;  /* 0x000000300600b985 */ /* 0x0003e2000c101b08 */
[----:B------:R-:W-:Y:S02]  /*17300*/  IADD3 R16, R246, 0x70, RZ ;  /* 0x00000070f6107810 */ /* 0x000fe40007ffe0ff */
[----:B------:R-:W-:Y:S02]  /*17310*/  @!P4 LEA.HI.X R3, R8, R4, R13, 0x2, P0 ;  /* 0x000000040803c211 */ /* 0x000fe400000f140d */
[----:B------:R-:W-:-:S02]  /*17320*/  IADD3 R8, R246, 0x78, RZ ;  /* 0x00000078f6087810 */ /* 0x000fc40007ffe0ff */
[----:B------:R-:W-:Y:S01]  /*17330*/  SHF.R.S32.HI R17, RZ, 0x1f, R17 ;  /* 0x0000001fff117819 */ /* 0x000fe20000011411 */
[----:B------:R2:W-:Y:S01]  /*17340*/  @!P4 ST.E.64 [R2.64], R52 ;  /* 0x000000340200c985 */ /* 0x0005e2000c101b08 */
[----:B------:R-:W-:Y:S02]  /*17350*/  IADD3 R13, R246, 0x68, RZ ;  /* 0x00000068f60d7810 */ /* 0x000fe40007ffe0ff */
[----:B------:R-:W-:Y:S02]  /*17360*/  ISETP.GE.AND P3, PT, R16, c[0x0][0x3c8], PT ;  /* 0x0000f20010007a0c */ /* 0x000fe40003f66270 */
[----:B------:R-:W-:Y:S02]  /*17370*/  ISETP.GE.AND P4, PT, R8, c[0x0][0x3c8], PT ;  /* 0x0000f20008007a0c */ /* 0x000fe40003f86270 */
[----:B------:R-:W-:Y:S02]  /*17380*/  SHF.R.S32.HI R13, RZ, 0x1f, R13 ;  /* 0x0000001fff0d7819 */ /* 0x000fe4000001140d */
[----:B-1----:R-:W-:-:S04]  /*17390*/  @!P2 LEA R6, P5, R12, R0, 0x2 ;  /* 0x000000000c06a211 */ /* 0x002fc800078a10ff */
[----:B------:R-:W-:Y:S02]  /*173a0*/  @!P2 LEA.HI.X R7, R12, R4, R17, 0x2, P5 ;  /* 0x000000040c07a211 */ /* 0x000fe400028f1411 */
[----:B------:R-:W-:Y:S02]  /*173b0*/  IADD3 R12, R246, 0x80, RZ ;  /* 0x00000080f60c7810 */ /* 0x000fe40007ffe0ff */
[C---:B--2---:R-:W-:Y:S01]  /*173c0*/  @!P1 LEA R2, P0, R9.reuse, R0, 0x2 ;  /* 0x0000000009029211 */ /* 0x044fe200078010ff */
[----:B------:R1:W-:Y:S01]  /*173d0*/  @!P2 ST.E.64 [R6.64], R56 ;  /* 0x000000380600a985 */ /* 0x0003e2000c101b08 */
[----:B------:R-:W-:Y:S02]  /*173e0*/  ISETP.GE.AND P2, PT, R12, c[0x0][0x3c8], PT ;  /* 0x0000f2000c007a0c */ /* 0x000fe40003f46270 */
[----:B------:R-:W-:Y:S02]  /*173f0*/  @!P1 LEA.HI.X R3, R9, R4, R13, 0x2, P0 ;  /* 0x0000000409039211 */ /* 0x000fe400000f140d */
[----:B------:R-:W-:-:S02]  /*17400*/  IADD3 R13, R246, 0x88, RZ ;  /* 0x00000088f60d7810 */ /* 0x000fc40007ffe0ff */
[C---:B------:R-:W-:Y:S01]  /*17410*/  IADD3 R17, R246.reuse, 0x70, RZ ;  /* 0x00000070f6117810 */ /* 0x040fe20007ffe0ff */
[----:B------:R2:W-:Y:S01]  /*17420*/  @!P1 ST.E.64 [R2.64], R60 ;  /* 0x0000003c02009985 */ /* 0x0005e2000c101b08 */
[----:B------:R-:W-:Y:S02]  /*17430*/  IADD3 R9, R246, 0x78, RZ ;  /* 0x00000078f6097810 */ /* 0x000fe40007ffe0ff */
[----:B------:R-:W-:Y:S02]  /*17440*/  ISETP.GE.AND P1, PT, R13, c[0x0][0x3c8], PT ;  /* 0x0000f2000d007a0c */ /* 0x000fe40003f26270 */
[----:B------:R-:W-:Y:S02]  /*17450*/  SHF.R.S32.HI R17, RZ, 0x1f, R17 ;  /* 0x0000001fff117819 */ /* 0x000fe40000011411 */
[----:B------:R-:W-:Y:S02]  /*17460*/  SHF.R.S32.HI R9, RZ, 0x1f, R9 ;  /* 0x0000001fff097819 */ /* 0x000fe40000011409 */
[----:B-1----:R-:W-:-:S04]  /*17470*/  @!P3 LEA R6, P5, R16, R0, 0x2 ;  /* 0x000000001006b211 */ /* 0x002fc800078a10ff */
[----:B------:R-:W-:Y:S02]  /*17480*/  @!P3 LEA.HI.X R7, R16, R4, R17, 0x2, P5 ;  /* 0x000000041007b211 */ /* 0x000fe400028f1411 */
[----:B------:R-:W-:Y:S02]  /*17490*/  IADD3 R17, R246, 0x80, RZ ;  /* 0x00000080f6117810 */ /* 0x000fe40007ffe0ff */
[C---:B--2---:R-:W-:Y:S01]  /*174a0*/  @!P4 LEA R2, P0, R8.reuse, R0, 0x2 ;  /* 0x000000000802c211 */ /* 0x044fe200078010ff */
[----:B------:R1:W-:Y:S01]  /*174b0*/  @!P3 ST.E.64 [R6.64], R64 ;  /* 0x000000400600b985 */ /* 0x0003e2000c101b08 */
[----:B------:R-:W-:Y:S02]  /*174c0*/  SHF.R.S32.HI R17, RZ, 0x1f, R17 ;  /* 0x0000001fff117819 */ /* 0x000fe40000011411 */
[----:B------:R-:W-:Y:S02]  /*174d0*/  @!P4 LEA.HI.X R3, R8, R4, R9, 0x2, P0 ;  /* 0x000000040803c211 */ /* 0x000fe400000f1409 */
[----:B------:R-:W-:-:S02]  /*174e0*/  @!P2 LEA R8, P0, R12, R0, 0x2 ;  /* 0x000000000c08a211 */ /* 0x000fc400078010ff */
[----:B------:R-:W-:Y:S01]  /*174f0*/  IADD3 R16, R246, 0x88, RZ ;  /* 0x00000088f6107810 */ /* 0x000fe20007ffe0ff */
[----:B------:R2:W-:Y:S01]  /*17500*/  @!P4 ST.E.64 [R2.64], R68 ;  /* 0x000000440200c985 */ /* 0x0005e2000c101b08 */
[----:B------:R-:W-:Y:S02]  /*17510*/  ISETP.GE.AND P5, PT, R251, c[0x0][0x3c8], PT ;  /* 0x0000f200fb007a0c */ /* 0x000fe40003fa6270 */
[----:B------:R-:W-:Y:S02]  /*17520*/  SHF.R.S32.HI R16, RZ, 0x1f, R16 ;  /* 0x0000001fff107819 */ /* 0x000fe40000011410 */
[----:B------:R-:W-:Y:S02]  /*17530*/  @!P2 LEA.HI.X R9, R12, R4, R17, 0x2, P0 ;  /* 0x000000040c09a211 */ /* 0x000fe400000f1411 */
[----:B------:R-:W-:Y:S02]  /*17540*/  SHF.R.S32.HI R12, RZ, 0x1f, R252 ;  /* 0x0000001fff0c7819 */ /* 0x000fe400000114fc */
[----:B------:R-:W-:Y:S01]  /*17550*/  ISETP.GE.AND P4, PT, R250, c[0x0][0x3c8], PT ;  /* 0x0000f200fa007a0c */ /* 0x000fe20003f86270 */
[----:B------:R-:W-:Y:S01]  /*17560*/  @!P2 ST.E.64 [R8.64], R124 ;  /* 0x0000007c0800a985 */ /* 0x000fe2000c101b08 */
[----:B------:R-:W-:-:S02]  /*17570*/  ISETP.GE.AND P2, PT, R249, c[0x0][0x3c8], PT ;  /* 0x0000f200f9007a0c */ /* 0x000fc40003f46270 */
[----:B------:R-:W-:Y:S02]  /*17580*/  SHF.R.S32.HI R17, RZ, 0x1f, R248 ;  /* 0x0000001fff117819 */ /* 0x000fe400000114f8 */
[----:B-1----:R-:W-:-:S04]  /*17590*/  @!P6 LEA R6, P0, R252, R0, 0x2 ;  /* 0x00000000fc06e211 */ /* 0x002fc800078010ff */
[----:B------:R-:W-:Y:S02]  /*175a0*/  @!P6 LEA.HI.X R7, R252, R4, R12, 0x2, P0 ;  /* 0x00000004fc07e211 */ /* 0x000fe400000f140c */
[----:B------:R-:W-:Y:S02]  /*175b0*/  ISETP.GE.AND P0, PT, R247, c[0x0][0x3c8], PT ;  /* 0x0000f200f7007a0c */ /* 0x000fe40003f06270 */
[C---:B--2---:R-:W-:Y:S02]  /*175c0*/  @!P1 LEA R2, P3, R13.reuse, R0, 0x2 ;  /* 0x000000000d029211 */ /* 0x044fe400078610ff */
[----:B------:R-:W-:Y:S02]  /*175d0*/  SHF.R.S32.HI R12, RZ, 0x1f, R251 ;  /* 0x0000001fff0c7819 */ /* 0x000fe400000114fb */
[----:B------:R-:W-:Y:S02]  /*175e0*/  @!P1 LEA.HI.X R3, R13, R4, R16, 0x2, P3 ;  /* 0x000000040d039211 */ /* 0x000fe400018f1410 */
[----:B------:R-:W-:-:S03]  /*175f0*/  SHF.R.S32.HI R16, RZ, 0x1f, R250 ;  /* 0x0000001fff107819 */ /* 0x000fc600000114fa */
[----:B------:R1:W-:Y:S01]  /*17600*/  @!P1 ST.E.64 [R2.64], R72 ;  /* 0x0000004802009985 */ /* 0x0003e2000c101b08 */
[----:B------:R-:W-:-:S03]  /*17610*/  ISETP.GE.AND P1, PT, R248, c[0x0][0x3c8], PT ;  /* 0x0000f200f8007a0c */ /* 0x000fc60003f26270 */
[----:B------:R2:W-:Y:S01]  /*17620*/  @!P6 ST.E.64 [R6.64], R76 ;  /* 0x0000004c0600e985 */ /* 0x0005e2000c101b08 */
[----:B-1----:R-:W-:-:S04]  /*17630*/  @!P5 LEA R2, P3, R251, R0, 0x2 ;  /* 0x00000000fb02d211 */ /* 0x002fc800078610ff */
[----:B------:R-:W-:Y:S02]  /*17640*/  @!P5 LEA.HI.X R3, R251, R4, R12, 0x2, P3 ;  /* 0x00000004fb03d211 */ /* 0x000fe400018f140c */
[CC--:B------:R-:W-:Y:S02]  /*17650*/  @!P4 LEA R12, P6, R250.reuse, R0.reuse, 0x2 ;  /* 0x00000000fa0cc211 */ /* 0x0c0fe400078c10ff */
[C---:B------:R-:W-:Y:S01]  /*17660*/  @!P2 LEA R8, P3, R249.reuse, R0, 0x2 ;  /* 0x00000000f908a211 */ /* 0x040fe200078610ff */
[----:B------:R1:W-:Y:S01]  /*17670*/  @!P5 ST.E.64 [R2.64], R80 ;  /* 0x000000500200d985 */ /* 0x0003e2000c101b08 */
[----:B------:R-:W-:Y:S02]  /*17680*/  @!P4 LEA.HI.X R13, R250, R4, R16, 0x2, P6 ;  /* 0x00000004fa0dc211 */ /* 0x000fe400030f1410 */
[----:B--2---:R-:W-:Y:S02]  /*17690*/  @!P1 LEA R6, P5, R248, R0, 0x2 ;  /* 0x00000000f8069211 */ /* 0x004fe400078a10ff */
[----:B------:R-:W-:Y:S01]  /*176a0*/  @!P2 LEA.HI.X R9, R249, R4, R18, 0x2, P3 ;  /* 0x00000004f909a211 */ /* 0x000fe200018f1412 */
[----:B------:R2:W-:Y:S01]  /*176b0*/  @!P4 ST.E.64 [R12.64], R132 ;  /* 0x000000840c00c985 */ /* 0x0005e2000c101b08 */
[----:B------:R-:W-:-:S02]  /*176c0*/  SHF.R.S32.HI R16, RZ, 0x1f, R247 ;  /* 0x0000001fff107819 */ /* 0x000fc400000114f7 */
[----:B------:R-:W-:Y:S01]  /*176d0*/  @!P1 LEA.HI.X R7, R248, R4, R17, 0x2, P5 ;  /* 0x00000004f8079211 */ /* 0x000fe200028f1411 */
[----:B------:R2:W-:Y:S04]  /*176e0*/  @!P2 ST.E.64 [R8.64], R128 ;  /* 0x000000800800a985 */ /* 0x0005e8000c101b08 */
[----:B------:R2:W-:Y:S01]  /*176f0*/  @!P1 ST.E.64 [R6.64], R84 ;  /* 0x0000005406009985 */ /* 0x0005e2000c101b08 */
[----:B-1----:R-:W-:-:S04]  /*17700*/  @!P0 LEA R2, P3, R247, R0, 0x2 ;  /* 0x00000000f7028211 */ /* 0x002fc800078610ff */
[----:B------:R-:W-:-:S05]  /*17710*/  @!P0 LEA.HI.X R3, R247, R4, R16, 0x2, P3 ;  /* 0x00000004f7038211 */ /* 0x000fca00018f1410 */
[----:B------:R2:W-:Y:S04]  /*17720*/  @!P0 ST.E.64 [R2.64], R24 ;  /* 0x0000001802008985 */ /* 0x0005e8000c101b08 */
.L_x_1839:
[----:B------:R-:W-:Y:S05]  /*17730*/  BSYNC B0 ;  /* 0x0000000000007941 */ /* 0x000fea0003800000 */
.L_x_1838:
[----:B------:R-:W-:Y:S05]  /*17740*/  BRA.DIV ~URZ, `(.L_x_1840) ;  /* 0x00003fe27f007947 */ /* 0x000fea000b800000 */
[----:B---3--:R3:W2:Y:S04]  /*17750*/  SHFL.IDX PT, R4, R5, 0x1, 0x1c1f ;  /* 0x003c1f0005047f89 */ /* 0x0086a800000e0000 */
[----:B-1----:R3:W1:Y:S02]  /*17760*/  SHFL.IDX PT, R0, R14, 0x1, 0x1c1f ;  /* 0x003c1f000e007f89 */ /* 0x00266400000e0000 */
.L_x_1910:
        /* <DEDUP_REMOVED lines=8> */
[C---:B------:R-:W-:Y:S01]  /*177f0*/  IADD3 R9, R246.reuse, 0x8, RZ ;  /* 0x00000008f6097810 */ /* 0x040fe20007ffe0ff */
        /* <DEDUP_REMOVED lines=46> */
[----:B------:R-:W-:-:S04]  /*17ae0*/  IADD3 R13, R246, 0x50, RZ ;  /* 0x00000050f60d7810 */ /* 0x000fc80007ffe0ff */
[----:B------:R-:W-:Y:S02]  /*17af0*/  ISETP.GE.AND P0, PT, R13, c[0x0][0x3c8], PT ;  /* 0x0000f2000d007a0c */ /* 0x000fe40003f06270 */
        /* <DEDUP_REMOVED lines=64> */
[----:B------:R-:W-:Y:S02]  /*17f00*/  SHF.R.S32.HI R15, RZ, 0x1f, R15 ;  /* 0x0000001fff0f7819 */ /* 0x000fe4000001140f */
[----:B------:R-:W-:Y:S02]  /*17f10*/  SHF.R.S32.HI R13, RZ, 0x1f, R13 ;  /* 0x0000001fff0d7819 */ /* 0x000fe4000001140d */
        /* <DEDUP_REMOVED lines=9> */
[----:B------:R-:W-:Y:S01]  /*17fb0*/  ISETP.GE.AND P3, PT, R251, c[0x0][0x3c8], PT ;  /* 0x0000f200fb007a0c */ /* 0x000fe20003f66270 */
[----:B------:R1:W-:Y:S01]  /*17fc0*/  @!P1 ST.E.64 [R6.64], R70 ;  /* 0x0000004606009985 */ /* 0x0003e2000c101b08 */
[----:B------:R-:W-:Y:S02]  /*17fd0*/  SHF.R.S32.HI R13, RZ, 0x1f, R13 ;  /* 0x0000001fff0d7819 */ /* 0x000fe4000001140d */
[----:B------:R-:W-:Y:S01]  /*17fe0*/  SHF.R.S32.HI R5, RZ, 0x1f, R252 ;  /* 0x0000001fff057819 */ /* 0x000fe200000114fc */
[----:B------:R2:W-:Y:S01]  /*17ff0*/  @!P0 ST.E.64 [R2.64], R50 ;  /* 0x0000003202008985 */ /* 0x0005e2000c101b08 */
[----:B------:R-:W-:Y:S02]  /*18000*/  ISETP.GE.AND P1, PT, R249, c[0x0][0x3c8], PT ;  /* 0x0000f200f9007a0c */ /* 0x000fe40003f26270 */
[----:B------:R-:W-:Y:S02]  /*18010*/  SHF.R.S32.HI R15, RZ, 0x1f, R250 ;  /* 0x0000001fff0f7819 */ /* 0x000fe400000114fa */
[----:B------:R-:W-:-:S02]  /*18020*/  SHF.R.S32.HI R14, RZ, 0x1f, R249 ;  /* 0x0000001fff0e7819 */ /* 0x000fc400000114f9 */
        /* <DEDUP_REMOVED lines=30> */
.L_x_1820:
        /* <DEDUP_REMOVED lines=16> */
[----:B-1----:R1:W3:Y:S04]  /*18310*/  LDG.E R4, [R2.64] ;  /* 0x0000000802047981 */ /* 0x0022e8000c1e1900 */
[----:B-1----:R-:W3:Y:S02]  /*18320*/  LDG.E R2, [R2.64+0x4] ;  /* 0x0000040802027981 */ /* 0x002ee4000c1e1900 */
[----:B---3-5:R-:W-:Y:S02]  /*18330*/  IADD3 R21, -R4, R2, RZ ;  /* 0x0000000204157210 */ /* 0x028fe40007ffe1ff */
.L_x_1841:
[----:B------:R-:W-:Y:S01]  /*18340*/  ISETP.GT.AND P0, PT, R187, 0x7f, PT ;  /* 0x0000007fbb00780c */ /* 0x000fe20003f04270 */
[----:B------:R-:W-:Y:S01]  /*18350*/  BSSY B0, `(.L_x_1842) ;  /* 0x0000035000007945 */ /* 0x000fe20003800000 */
[----:B------:R-:W-:Y:S02]  /*18360*/  LOP3.LUT R8, R234, 0xffff, RZ, 0xc0, !PT ;  /* 0x0000ffffea087812 */ /* 0x000fe400078ec0ff */
[----:B------:R-:W-:-:S02]  /*18370*/  SEL R9, R240, RZ, !P3 ;  /* 0x000000fff0097207 */ /* 0x000fc40005800000 */
[----:B------:R-:W-:Y:S02]  /*18380*/  SEL R23, R243, RZ, !P3 ;  /* 0x000000fff3177207 */ /* 0x000fe40005800000 */
[----:B-----5:R-:W-:-:S05]  /*18390*/  SHF.R.S32.HI R19, RZ, 0x1f, R0 ;  /* 0x0000001fff137819 */ /* 0x020fca0000011400 */
[----:B------:R-:W-:Y:S05]  /*183a0*/  @P0 BRA `(.L_x_1843) ;  /* 0x000002f000000947 */ /* 0x000fea0003800000 */
[----:B-1----:R-:W-:Y:S01]  /*183b0*/  IMAD R2, R21, c[0x0][0x4e8], RZ ;  /* 0x00013a0015027a24 */ /* 0x002fe200078e02ff */
        /* <DEDUP_REMOVED lines=9> */
[----:B------:R1:W2:Y:S02]  /*18450*/  LDC.64 R14, c[0x0][R2+0x160] ;  /* 0x00005800020e7b82 */ /* 0x0002a40000000a00 */
[----:B-1----:R-:W-:-:S02]  /*18460*/  IMAD.MOV.U32 R2, RZ, RZ, c[0x0][0x4e8] ;  /* 0x00013a00ff027624 */ /* 0x002fc400078e00ff */
[-C--:B---3--:R-:W-:Y:S02]  /*18470*/  IMAD R3, R13, R9.reuse, RZ ;  /* 0x000000090d037224 */ /* 0x088fe400078e02ff */
[----:B------:R-:W-:Y:S01]  /*18480*/  IMAD.WIDE.U32 R4, R12, R9, RZ ;  /* 0x000000090c047225 */ /* 0x000fe200078e00ff */
[----:B------:R-:W-:Y:S02]  /*18490*/  ISETP.NE.AND P0, PT, R2, 0x1, PT ;  /* 0x000000010200780c */ /* 0x000fe40003f05270 */
[----:B------:R-:W-:Y:S01]  /*184a0*/  MOV R2, R18 ;  /* 0x0000001200027202 */ /* 0x000fe20000000f00 */
[----:B------:R-:W-:Y:S01]  /*184b0*/  IMAD R12, R12, R23, R3 ;  /* 0x000000170c0c7224 */ /* 0x000fe200078e0203 */
[----:B------:R-:W-:Y:S01]  /*184c0*/  SEL R3, R245, RZ, P2 ;  /* 0x000000fff5037207 */ /* 0x000fe20001000000 */
[-C--:B----4-:R-:W-:Y:S02]  /*184d0*/  IMAD R13, R7, R8.reuse, RZ ;  /* 0x00000008070d7224 */ /* 0x090fe400078e02ff */
[----:B------:R-:W-:-:S04]  /*184e0*/  IMAD.WIDE.U32 R6, R6, R8, RZ ;  /* 0x0000000806067225 */ /* 0x000fc800078e00ff */
[----:B------:R-:W-:Y:S01]  /*184f0*/  IMAD.IADD R13, R7, 0x1, R13 ;  /* 0x00000001070d7824 */ /* 0x000fe200078e020d */
[----:B------:R-:W-:Y:S01]  /*18500*/  IADD3 R7, R5, R12, RZ ;  /* 0x0000000c05077210 */ /* 0x000fe20007ffe0ff */
[----:B------:R-:W-:-:S04]  /*18510*/  @P0 IMAD.HI.U32 R22, R18, c[0x0][0x4ec], RZ ;  /* 0x00013b0012160a27 */ /* 0x000fc800078e00ff */
[-C--:B-----5:R-:W-:Y:S01]  /*18520*/  IMAD R12, R17, R3.reuse, RZ ;  /* 0x00000003110c7224 */ /* 0x0a0fe200078e02ff */
[----:B------:R-:W-:Y:S02]  /*18530*/  @P0 SHF.R.U32.HI R2, RZ, c[0x0][0x4f0], R22 ;  /* 0x00013c00ff020a19 */ /* 0x000fe40000011616 */
[----:B------:R-:W-:Y:S01]  /*18540*/  IADD3 R22, P1, P0, R4, R6, R0 ;  /* 0x0000000604167210 */ /* 0x000fe2000783e000 */
[----:B------:R-:W-:-:S03]  /*18550*/  IMAD.WIDE.U32 R4, R16, R3, RZ ;  /* 0x0000000310047225 */ /* 0x000fc600078e00ff */
[----:B------:R-:W-:Y:S01]  /*18560*/  IADD3.X R13, R7, R13, R19, P1, P0 ;  /* 0x0000000d070d7210 */ /* 0x000fe20000fe0413 */
[----:B------:R-:W-:Y:S01]  /*18570*/  IMAD.MOV R6, RZ, RZ, -R2 ;  /* 0x000000ffff067224 */ /* 0x000fe200078e0a02 */
[----:B------:R-:W-:Y:S02]  /*18580*/  IADD3 R7, R5, R12, RZ ;  /* 0x0000000c05077210 */ /* 0x000fe40007ffe0ff */
[----:B------:R-:W-:Y:S01]  /*18590*/  IADD3 R4, P1, P0, R2, R22, R4 ;  /* 0x0000001602047210 */ /* 0x000fe2000783e004 */
[----:B------:R-:W-:Y:S01]  /*185a0*/  IMAD R3, R6, c[0x0][0x4e8], R18 ;  /* 0x00013a0006037a24 */ /* 0x000fe200078e0212 */
[----:B------:R-:W-:-:S03]  /*185b0*/  SHF.R.S32.HI R5, RZ, 0x1f, R2 ;  /* 0x0000001fff057819 */ /* 0x000fc60000011402 */
[----:B--2---:R-:W-:Y:S01]  /*185c0*/  IMAD R2, R15, R3, RZ ;  /* 0x000000030f027224 */ /* 0x004fe200078e02ff */
[----:B------:R-:W-:Y:S02]  /*185d0*/  SHF.R.S32.HI R6, RZ, 0x1f, R3 ;  /* 0x0000001fff067819 */ /* 0x000fe40000011403 */
[----:B------:R-:W-:Y:S01]  /*185e0*/  IADD3.X R5, R5, R13, R7, P1, P0 ;  /* 0x0000000d05057210 */ /* 0x000fe20000fe0407 */
[----:B------:R-:W-:Y:S02]  /*185f0*/  IMAD.MOV.U32 R7, RZ, RZ, c[0x0][0x4a8] ;  /* 0x00012a00ff077624 */ /* 0x000fe400078e00ff */
[C---:B------:R-:W-:Y:S02]  /*18600*/  IMAD R6, R14.reuse, R6, R2 ;  /* 0x000000060e067224 */ /* 0x040fe400078e0202 */
[----:B------:R-:W-:Y:S01]  /*18610*/  IMAD.WIDE.U32 R2, R14, R3, R4 ;  /* 0x000000030e027225 */ /* 0x000fe200078e0004 */
[----:B------:R-:W-:Y:S02]  /*18620*/  MOV R5, c[0x0][0x4ac] ;  /* 0x00012b0000057a02 */ /* 0x000fe40000000f00 */
[----:B------:R-:W-:Y:S01]  /*18630*/  SEL R4, R7, c[0x0][0x450], P2 ;  /* 0x0001140007047a07 */ /* 0x000fe20001000000 */
[----:B------:R-:W-:Y:S01]  /*18640*/  IMAD.IADD R3, R3, 0x1, R6 ;  /* 0x0000000103037824 */ /* 0x000fe200078e0206 */
[----:B------:R-:W-:-:S02]  /*18650*/  SEL R5, R5, c[0x0][0x454], P2 ;  /* 0x0001150005057a07 */ /* 0x000fc40001000000 */
[----:B------:R-:W-:-:S04]  /*18660*/  LEA R4, P0, R2, R4, 0x2 ;  /* 0x0000000402047211 */ /* 0x000fc800078010ff */
[----:B------:R-:W-:Y:S02]  /*18670*/  LEA.HI.X R5, R2, R5, R3, 0x2, P0 ;  /* 0x0000000502057211 */ /* 0x000fe400000f1403 */
[----:B------:R-:W-:-:S05]  /*18680*/  MOV R2, 0xff800000 ;  /* 0xff80000000027802 */ /* 0x000fca0000000f00 */
[----:B------:R1:W-:Y:S02]  /*18690*/  STG.E [R4.64], R2 ;  /* 0x0000000204007986 */ /* 0x0003e4000c101908 */
.L_x_1843:
[----:B------:R-:W-:Y:S05]  /*186a0*/  BSYNC B0 ;  /* 0x0000000000007941 */ /* 0x000fea0003800000 */
.L_x_1842:
        /* <DEDUP_REMOVED lines=9> */
[----:B------:R-:W-:Y:S01]  /*18740*/  LEA R4, R233, R216, 0x7 ;  /* 0x000000d8e9047211 */ /* 0x000fe200078e38ff */
        /* <DEDUP_REMOVED lines=25> */
.L_x_1911:
[----:B------:R-:W-:Y:S05]  /*188e0*/  BRA.DIV ~URZ, `(.L_x_1845) ;  /* 0x00002f827f007947 */ /* 0x000fea000b800000 */
[----:B------:R4:W1:Y:S02]  /*188f0*/  SHFL.IDX PT, R0, R14, RZ, 0x181f ;  /* 0x00181fff0e007589 */ /* 0x00086400000e0000 */
.L_x_1912:
[----:B------:R-:W-:Y:S01]  /*18900*/  IMAD R12, R21, c[0x0][0x4e8], RZ ;  /* 0x00013a00150c7a24 */ /* 0x000fe200078e02ff */
[----:B------:R-:W-:Y:S04]  /*18910*/  BSSY B0, `(.L_x_1846) ;  /* 0x000000f000007945 */ /* 0x000fe80003800000 */
        /* <DEDUP_REMOVED lines=14> */
.L_x_1847:
[----:B------:R-:W-:Y:S05]  /*18a00*/  BSYNC B0 ;  /* 0x0000000000007941 */ /* 0x000fea0003800000 */
.L_x_1846:
[----:B------:R-:W-:Y:S05]  /*18a10*/  BRA.DIV ~URZ, `(.L_x_1848) ;  /* 0x00002ec27f007947 */ /* 0x000fea000b800000 */
[----:B---3--:R3:W2:Y:S04]  /*18a20*/  SHFL.IDX PT, R4, R5, 0x1, 0x181f ;  /* 0x00381f0005047f89 */ /* 0x0086a800000e0000 */
[----:B-1----:R3:W1:Y:S02]  /*18a30*/  SHFL.IDX PT, R0, R14, 0x1, 0x181f ;  /* 0x00381f000e007f89 */ /* 0x00266400000e0000 */
.L_x_1913:
        /* <DEDUP_REMOVED lines=16> */
.L_x_1850:
[----:B------:R-:W-:Y:S05]  /*18b40*/  BSYNC B0 ;  /* 0x0000000000007941 */ /* 0x000fea0003800000 */
.L_x_1849:
[----:B------:R-:W-:Y:S05]  /*18b50*/  BRA.DIV ~URZ, `(.L_x_1851) ;  /* 0x00002e527f007947 */ /* 0x000fea000b800000 */
[----:B--2---:R2:W3:Y:S02]  /*18b60*/  SHFL.IDX PT, R4, R5, 0x2, 0x181f ;  /* 0x00581f0005047f89 */ /* 0x0044e400000e0000 */
.L_x_1914:
[----:B------:R-:W-:Y:S05]  /*18b70*/  BRA.DIV ~URZ, `(.L_x_1852) ;  /* 0x00002ea27f007947 */ /* 0x000fea000b800000 */
[----:B-1----:R1:W2:Y:S02]  /*18b80*/  SHFL.IDX PT, R0, R14, 0x2, 0x181f ;  /* 0x00581f000e007f89 */ /* 0x0022a400000e0000 */
.L_x_1915:
        /* <DEDUP_REMOVED lines=16> */
.L_x_1854:
[----:B------:R-:W-:Y:S05]  /*18c90*/  BSYNC B0 ;  /* 0x0000000000007941 */ /* 0x000fea0003800000 */
.L_x_1853:
[----:B------:R-:W-:Y:S05]  /*18ca0*/  BRA.DIV ~URZ, `(.L_x_1855) ;  /* 0x00002de27f007947 */ /* 0x000fea000b800000 */
[----:B---3--:R3:W1:Y:S04]  /*18cb0*/  SHFL.IDX PT, R4, R5, 0x3, 0x181f ;  /* 0x00781f0005047f89 */ /* 0x00866800000e0000 */
[----:B--2---:R3:W2:Y:S02]  /*18cc0*/  SHFL.IDX PT, R0, R14, 0x3, 0x181f ;  /* 0x00781f000e007f89 */ /* 0x0046a400000e0000 */
.L_x_1916:
        /* <DEDUP_REMOVED lines=15> */
.L_x_1835:
[----:B------:R-:W-:Y:S05]  /*18dc0*/  BSYNC B1 ;  /* 0x0000000000017941 */ /* 0x000fea0003800000 */
.L_x_1819:
        /* <DEDUP_REMOVED lines=12> */
.L_x_1917:
[----:B------:R-:W-:Y:S05]  /*18e90*/  BRA.DIV ~URZ, `(.L_x_1858) ;  /* 0x00002d327f007947 */ /* 0x000fea000b800000 */
[----:B------:R2:W3:Y:S02]  /*18ea0*/  SHFL.IDX PT, R6, R35, 0x1, 0x1f ;  /* 0x00201f0023067f89 */ /* 0x0004e400000e0000 */
.L_x_1918:
[----:B-1----:R-:W-:Y:S02]  /*18eb0*/  IMAD.IADD R0, R235, 0x1, R16 ;  /* 0x00000001eb007824 */ /* 0x002fe400078e0210 */
[----:B------:R-:W-:-:S03]  /*18ec0*/  IMAD.MOV.U32 R7, RZ, RZ, RZ ;  /* 0x000000ffff077224 */ /* 0x000fc600078e00ff */
[----:B------:R-:W-:-:S13]  /*18ed0*/  ISETP.GE.OR P0, PT, R0, c[0x0][0x53c], !P6 ;  /* 0x00014f0000007a0c */ /* 0x000fda0007706670 */
[----:B------:R-:W-:Y:S01]  /*18ee0*/  @!P0 MOV R2, 0x4 ;  /* 0x0000000400028802 */ /* 0x000fe20000000f00 */
[----:B------:R-:W-:-:S04]  /*18ef0*/  @!P0 IMAD.MOV.U32 R4, RZ, RZ, 0x4 ;  /* 0x00000004ff048424 */ /* 0x000fc800078e00ff */
        /* <DEDUP_REMOVED lines=13> */
.L_x_1919:
        /* <DEDUP_REMOVED lines=16> */
.L_x_1920:
[----:B---3--:R-:W-:Y:S01]  /*190d0*/  IMAD R0, R0, c[0x0][0x538], RZ ;  /* 0x00014e0000007a24 */ /* 0x008fe200078e02ff */
[----:B------:R-:W-:Y:S04]  /*190e0*/  BSSY B1, `(.L_x_1861) ;  /* 0x000007e000017945 */ /* 0x000fe80003800000 */
[----:B------:R-:W-:-:S04]  /*190f0*/  IADD3 R6, R0, R6, RZ ;  /* 0x0000000600067210 */ /* 0x000fc80007ffe0ff */
[----:B----4-:R-:W-:-:S13]  /*19100*/  ISETP.GT.AND P0, PT, R6, R9, PT ;  /* 0x000000090600720c */ /* 0x010fda0003f04270 */
[----:B------:R-:W-:Y:S05]  /*19110*/  @P0 BRA `(.L_x_1862) ;  /* 0x0000025000000947 */ /* 0x000fea0003800000 */
.L_x_1866:
        /* <DEDUP_REMOVED lines=17> */
.L_x_1921:
        /* <DEDUP_REMOVED lines=16> */
.L_x_1922:
[----:B---3--:R-:W-:-:S05]  /*19330*/  IMAD R0, R0, c[0x0][0x538], RZ ;  /* 0x00014e0000007a24 */ /* 0x008fca00078e02ff */
[----:B------:R-:W-:-:S04]  /*19340*/  IADD3 R6, R0, R6, RZ ;  /* 0x0000000600067210 */ /* 0x000fc80007ffe0ff */
[----:B------:R-:W-:-:S13]  /*19350*/  ISETP.GT.AND P0, PT, R6, R9, PT ;  /* 0x000000090600720c */ /* 0x000fda0003f04270 */
[----:B-12---:R-:W-:Y:S05]  /*19360*/  @!P0 BRA `(.L_x_1866) ;  /* 0xfffffdb000008947 */ /* 0x006fea000383ffff */
.L_x_1862:
[----:B------:R-:W-:-:S05]  /*19370*/  IADD3 R14, -R0, R6, RZ ;  /* 0x00000006000e7210 */ /* 0x000fca0007ffe1ff */
[----:B------:R-:W-:-:S05]  /*19380*/  IMAD R0, R4, c[0x0][0x538], R14 ;  /* 0x00014e0004007a24 */ /* 0x000fca00078e020e */
[----:B------:R-:W-:Y:S01]  /*19390*/  ISETP.GT.AND P0, PT, R0, R9, PT ;  /* 0x000000090000720c */ /* 0x000fe20003f04270 */
[----:B------:R-:W-:-:S12]  /*193a0*/  BRA.DIV ~URZ, `(.L_x_1867) ;  /* 0x00002c827f007947 */ /* 0x000fd8000b800000 */
[----:B------:R-:W-:-:S04]  /*193b0*/  VOTE.ANY R0, PT, !P0 ;  /* 0x0000000000007806 */ /* 0x000fc800040e0100 */
.L_x_1923:
[----:B------:R3:W4:Y:S01]  /*193c0*/  POPC R13, R0 ;  /* 0x00000000000d7309 */ /* 0x0007220000000000 */
[----:B------:R-:W-:Y:S05]  /*193d0*/  BRA.DIV ~URZ, `(.L_x_1868) ;  /* 0x00002c927f007947 */ /* 0x000fea000b800000 */
[----:B----4-:R4:W1:Y:S04]  /*193e0*/  SHFL.IDX PT, R12, R7, R13, 0x1f ;  /* 0x00001f0d070c7589 */ /* 0x01086800000e0000 */
[----:B------:R4:W2:Y:S02]  /*193f0*/  SHFL.IDX PT, R5, R8, R13, 0x1f ;  /* 0x00001f0d08057589 */ /* 0x0008a400000e0000 */
.L_x_1924:
[----:B------:R-:W-:Y:S01]  /*19400*/  ISETP.NE.AND P0, PT, R0, RZ, PT ;  /* 0x000000ff0000720c */ /* 0x000fe20003f05270 */
[----:B------:R-:W-:-:S12]  /*19410*/  BSSY B0, `(.L_x_1869) ;  /* 0x0000005000007945 */ /* 0x000fd80003800000 */
[----:B------:R-:W-:Y:S05]  /*19420*/  @!P0 BRA `(.L_x_1870) ;  /* 0x0000003000008947 */ /* 0x000fea0003800000 */
[----:B---3--:R-:W-:Y:S01]  /*19430*/  IADD3 R0, R13, -0x1, RZ ;  /* 0xffffffff0d007810 */ /* 0x008fe20007ffe0ff */
[----:B------:R-:W-:Y:S05]  /*19440*/  BRA.DIV ~URZ, `(.L_x_1871) ;  /* 0x00002cf27f007947 */ /* 0x000fea000b800000 */
[----:B------:R3:W4:Y:S02]  /*19450*/  SHFL.IDX PT, R15, R4, R0, 0x1f ;  /* 0x00001f00040f7589 */ /* 0x00072400000e0000 */
.L_x_1870:
[----:B------:R-:W-:Y:S05]  /*19460*/  BSYNC B0 ;  /* 0x0000000000007941 */ /* 0x000fea0003800000 */
.L_x_1869:
[----:B-1----:R-:W-:Y:S01]  /*19470*/  IABS R2, R12 ;  /* 0x0000000c00027213 */ /* 0x002fe20000000000 */
[----:B----4-:R-:W-:Y:S01]  /*19480*/  IMAD R232, R15, c[0x0][0x538], R14 ;  /* 0x00014e000fe87a24 */ /* 0x010fe200078e020e */
[----:B--2---:R-:W-:Y:S01]  /*19490*/  IABS R3, R5 ;  /* 0x0000000500037213 */ /* 0x004fe20000000000 */
[----:B------:R-:W-:Y:S01]  /*194a0*/  IMAD.IADD R235, R13, 0x1, R235 ;  /* 0x000000010deb7824 */ /* 0x000fe200078e02eb */
[----:B------:R-:W1:Y:S01]  /*194b0*/  I2F.RP R6, R2 ;  /* 0x0000000200067306 */ /* 0x000e620000209400 */
[----:B------:R-:W-:Y:S01]  /*194c0*/  IMAD.IADD R8, R9, 0x1, -R232 ;  /* 0x0000000109087824 */ /* 0x000fe200078e0ae8 */
[----:B---3--:R-:W-:-:S04]  /*194d0*/  MOV R4, R3 ;  /* 0x0000000300047202 */ /* 0x008fc80000000f00 */
[----:B------:R-:W-:Y:S02]  /*194e0*/  IABS R9, R8 ;  /* 0x0000000800097213 */ /* 0x000fe40000000000 */
[----:B------:R-:W-:Y:S08]  /*194f0*/  I2F.RP R14, R4 ;  /* 0x00000004000e7306 */ /* 0x000ff00000209400 */
        /* <DEDUP_REMOVED lines=9> */
[----:B------:R-:W-:-:S03]  /*19590*/  IMAD.HI.U32 R7, R7, R3, R6 ;  /* 0x0000000307077227 */ /* 0x000fc600078e0006 */
[----:B------:R-:W-:Y:S01]  /*195a0*/  MOV R6, R0 ;  /* 0x0000000000067202 */ /* 0x000fe20000000f00 */
[----:B------:R-:W-:-:S04]  /*195b0*/  IMAD.MOV.U32 R3, RZ, RZ, R9 ;  /* 0x000000ffff037224 */ /* 0x000fc800078e0009 */
[----:B------:R-:W-:-:S04]  /*195c0*/  IMAD.HI.U32 R0, R7, R3, RZ ;  /* 0x0000000307007227 */ /* 0x000fc800078e00ff */
[----:B------:R-:W-:Y:S02]  /*195d0*/  IMAD R3, R0, R6, R3 ;  /* 0x0000000600037224 */ /* 0x000fe400078e0203 */
[----:B------:R-:W1:Y:S03]  /*195e0*/  MUFU.RCP R6, R14 ;  /* 0x0000000e00067308 */ /* 0x000e660000001000 */
        /* <DEDUP_REMOVED lines=23> */
[----:B------:R-:W-:-:S05]  /*19760*/  IMAD R3, R2, R6, R3 ;  /* 0x0000000602037224 */ /* 0x000fca00078e0203 */
[----:B------:R-:W-:-:S13]  /*19770*/  ISETP.GT.U32.AND P0, PT, R4, R3, PT ;  /* 0x000000030400720c */ /* 0x000fda0003f04070 */
[----:B------:R-:W-:Y:S01]  /*19780*/  @!P0 IMAD.IADD R3, R3, 0x1, -R4 ;  /* 0x0000000103038824 */ /* 0x000fe200078e0a04 */
[----:B------:R-:W-:Y:S02]  /*19790*/  @!P0 IADD3 R2, R2, 0x1, RZ ;  /* 0x0000000102028810 */ /* 0x000fe40007ffe0ff */
[----:B------:R-:W-:Y:S02]  /*197a0*/  ISETP.NE.AND P0, PT, R5, RZ, PT ;  /* 0x000000ff0500720c */ /* 0x000fe40003f05270 */
[----:B------:R-:W-:Y:S01]  /*197b0*/  ISETP.GE.U32.AND P2, PT, R3, R4, PT ;  /* 0x000000040300720c */ /* 0x000fe20003f46070 */
[C---:B------:R-:W-:Y:S01]  /*197c0*/  IMAD R4, R0.reuse, R12, RZ ;  /* 0x0000000c00047224 */ /* 0x040fe200078e02ff */
[----:B------:R-:W-:-:S04]  /*197d0*/  LOP3.LUT R3, R0, R5, RZ, 0x3c, !PT ;  /* 0x0000000500037212 */ /* 0x000fc800078e3cff */
[----:B------:R-:W-:Y:S02]  /*197e0*/  ISETP.GE.AND P1, PT, R3, RZ, PT ;  /* 0x000000ff0300720c */ /* 0x000fe40003f26270 */
[----:B------:R-:W-:-:S05]  /*197f0*/  IADD3 R233, R8, -R4, RZ ;  /* 0x8000000408e97210 */ /* 0x000fca0007ffe0ff */
        /* <DEDUP_REMOVED lines=8> */
.L_x_1863:
[----:B------:R-:W-:Y:S01]  /*19880*/  IMAD.MOV.U32 R232, RZ, RZ, R9 ;  /* 0x000000ffffe87224 */ /* 0x000fe200078e0009 */
[----:B------:R-:W-:Y:S01]  /*19890*/  MOV R234, RZ ;  /* 0x000000ff00ea7202 */ /* 0x000fe20000000f00 */
[----:B------:R-:W-:Y:S01]  /*198a0*/  IMAD.MOV.U32 R233, RZ, RZ, RZ ;  /* 0x000000ffffe97224 */ /* 0x000fe200078e00ff */
[----:B------:R-:W-:Y:S02]  /*198b0*/  MOV R235, c[0x0][0x53c] ;  /* 0x00014f0000eb7a02 */ /* 0x000fe40000000f00 */
.L_x_1872:
[----:B------:R-:W-:Y:S05]  /*198c0*/  BSYNC B1 ;  /* 0x0000000000017941 */ /* 0x000fea0003800000 */
.L_x_1861:
[----:B------:R-:W-:Y:S01]  /*198d0*/  WARPSYNC 0xffffffff ;  /* 0xffffffff00007948 */ /* 0x000fe20003800000 */
[----:B------:R-:W-:Y:S01]  /*198e0*/  BAR.SYNC.DEFER_BLOCKING 0x4, 0x100 ;  /* 0x0104000000007b1d */ /* 0x000fe20000010000 */
[----:B------:R-:W-:-:S13]  /*198f0*/  ISETP.NE.AND P0, PT, R16, RZ, PT ;  /* 0x000000ff1000720c */ /* 0x000fda0003f05270 */
[----:B------:R3:W-:Y:S04]  /*19900*/  @!P0 STS.128 [0x24100], R232 ;  /* 0x024100e8ff008388 */ /* 0x0007e80000000c00 */
[----:B------:R-:W-:Y:S06]  /*19910*/  BAR.ARV 0x5, 0x100 ;  /* 0x0144000000007b1d */ /* 0x000fec0000002000 */
.L_x_1856:
[----:B-1----:R-:W-:-:S13]  /*19920*/  ISETP.GE.AND P0, PT, R235, c[0x0][0x53c], PT ;  /* 0x00014f00eb007a0c */ /* 0x002fda0003f06270 */
[----:B--23--:R-:W-:Y:S01]  /*19930*/  @P0 CALL.REL.NOINC `(.L_x_1873) ;  /* 0x0000001000000944 */ /* 0x00cfe20003c00000 */
[----:B------:R-:W-:Y:S05]  /*19940*/  BRA `(.L_x_1874) ;  /* 0xfffe80b000007947 */ /* 0x000fea000383ffff */
.L_x_1873:
[----:B------:R-:W-:Y:S05]  /*19950*/  EXIT ;  /* 0x000000000000794d */ /* 0x000fea0003800000 */
.L_x_1693:
[----:B------:R-:W-:Y:S01]  /*19960*/  IMAD.MOV.U32 R0, RZ, RZ, R5 ;  /* 0x000000ffff007224 */ /* 0x000fe200078e0005 */
[----:B------:R-:W-:Y:S02]  /*19970*/  MOV R3, 0x1 ;  /* 0x0000000100037802 */ /* 0x000fe40000000f00 */
[----:B------:R-:W-:Y:S02]  /*19980*/  MOV R2, 0x199a0 ;  /* 0x000199a000027802 */ /* 0x000fe40000000f00 */
[----:B--2---:R-:W-:Y:S05]  /*19990*/  CALL.REL.NOINC `($__internal_32_$__cuda_sm70_shflsync_up_p) ;  /* 0x000028a000007944 */ /* 0x004fea0003c00000 */
[----:B------:R-:W-:Y:S01]  /*199a0*/  MOV R0, R4 ;  /* 0x0000000400007202 */ /* 0x000fe20000000f00 */
[----:B------:R-:W-:Y:S05]  /*199b0*/  BRA `(.L_x_1875) ;  /* 0xfffe6a9000007947 */ /* 0x000fea000383ffff */
.L_x_1694:
[----:B------:R-:W-:Y:S01]  /*199c0*/  IMAD.MOV.U32 R0, RZ, RZ, R5 ;  /* 0x000000ffff007224 */ /* 0x000fe200078e0005 */
[----:B------:R-:W-:Y:S02]  /*199d0*/  MOV R3, 0x2 ;  /* 0x0000000200037802 */ /* 0x000fe40000000f00 */
[----:B------:R-:W-:Y:S02]  /*199e0*/  MOV R2, 0x19a00 ;  /* 0x00019a0000027802 */ /* 0x000fe40000000f00 */
[----:B--2---:R-:W-:Y:S05]  /*199f0*/  CALL.REL.NOINC `($__internal_32_$__cuda_sm70_shflsync_up_p) ;  /* 0x0000284000007944 */ /* 0x004fea0003c00000 */
[----:B------:R-:W-:Y:S01]  /*19a00*/  SEL R4, R4, RZ, P4 ;  /* 0x000000ff04047207 */ /* 0x000fe20002000000 */
[----:B------:R-:W-:Y:S01]  /*19a10*/  IMAD.MOV.U32 R3, RZ, RZ, 0x4 ;  /* 0x00000004ff037424 */ /* 0x000fe200078e00ff */
[----:B------:R-:W-:-:S03]  /*19a20*/  MOV R2, 0x19a50 ;  /* 0x00019a5000027802 */ /* 0x000fc60000000f00 */
[----:B------:R-:W-:Y:S02]  /*19a30*/  IMAD.IADD R0, R5, 0x1, R4 ;  /* 0x0000000105007824 */ /* 0x000fe400078e0204 */
[----:B------:R-:W-:Y:S05]  /*19a40*/  CALL.REL.NOINC `($__internal_32_$__cuda_sm70_shflsync_up_p) ;  /* 0x000027f000007944 */ /* 0x000fea0003c00000 */
        /* <DEDUP_REMOVED lines=12> */
[----:B------:R-:W-:Y:S02]  /*19b10*/  MOV R3, 0x1f ;  /* 0x0000001f00037802 */ /* 0x000fe40000000f00 */
[----:B------:R-:W-:Y:S01]  /*19b20*/  MOV R2, 0x19b60 ;  /* 0x00019b6000027802 */ /* 0x000fe20000000f00 */
[----:B------:R-:W-:-:S04]  /*19b30*/  IMAD.IADD R4, R0, 0x1, R4 ;  /* 0x0000000100047824 */ /* 0x000fc800078e0204 */
[----:B------:R-:W-:Y:S02]  /*19b40*/  IMAD.MOV.U32 R33, RZ, RZ, R4 ;  /* 0x000000ffff217224 */ /* 0x000fe400078e0004 */
[----:B------:R-:W-:Y:S05]  /*19b50*/  CALL.REL.NOINC `($__internal_31_$__cuda_sm70_shflsync_idx_p) ;  /* 0x0000269000007944 */ /* 0x000fea0003c00000 */
[----:B------:R-:W-:Y:S01]  /*19b60*/  MOV R0, R34 ;  /* 0x0000002200007202 */ /* 0x000fe20000000f00 */
[----:B------:R-:W-:Y:S05]  /*19b70*/  BRA `(.L_x_1876) ;  /* 0xfffe69d000007947 */ /* 0x000fea000383ffff */
.L_x_1696:
[----:B------:R-:W-:Y:S02]  /*19b80*/  SEL R0, RZ, 0x1, P0 ;  /* 0x00000001ff007807 */ /* 0x000fe40000000000 */
[----:B------:R-:W-:Y:S02]  /*19b90*/  MOV R2, 0x19bb0 ;  /* 0x00019bb000027802 */ /* 0x000fe40000000f00 */
[----:B--2---:R-:W-:Y:S05]  /*19ba0*/  CALL.REL.NOINC `($__internal_33_$__cuda_sm70_votesync_ballot) ;  /* 0x000026f000007944 */ /* 0x004fea0003c00000 */
[----:B------:R-:W-:Y:S05]  /*19bb0*/  BRA `(.L_x_1877) ;  /* 0xfffe6a2000007947 */ /* 0x000fea000383ffff */
.L_x_1697:
[----:B------:R-:W-:Y:S01]  /*19bc0*/  IMAD.MOV.U32 R33, RZ, RZ, R8 ;  /* 0x000000ffff217224 */ /* 0x000fe200078e0008 */
[----:B---3--:R-:W-:Y:S01]  /*19bd0*/  MOV R32, R12 ;  /* 0x0000000c00207202 */ /* 0x008fe20000000f00 */
[----:B------:R-:W-:Y:S01]  /*19be0*/  IMAD.MOV.U32 R3, RZ, RZ, 0x1f ;  /* 0x0000001fff037424 */ /* 0x000fe200078e00ff */
[----:B------:R-:W-:Y:S02]  /*19bf0*/  MOV R2, 0x19c10 ;  /* 0x00019c1000027802 */ /* 0x000fe40000000f00 */
[----:B-12---:R-:W-:Y:S05]  /*19c00*/  CALL.REL.NOINC `($__internal_31_$__cuda_sm70_shflsync_idx_p) ;  /* 0x000025e000007944 */ /* 0x006fea0003c00000 */
[----:B------:R-:W-:Y:S01]  /*19c10*/  IMAD.MOV.U32 R11, RZ, RZ, R34 ;  /* 0x000000ffff0b7224 */ /* 0x000fe200078e0022 */
[----:B------:R-:W-:Y:S01]  /*19c20*/  MOV R33, R7 ;  /* 0x0000000700217202 */ /* 0x000fe20000000f00 */
[----:B------:R-:W-:Y:S01]  /*19c30*/  IMAD.MOV.U32 R5, RZ, RZ, RZ ;  /* 0x000000ffff057224 */ /* 0x000fe200078e00ff */
[----:B------:R-:W-:Y:S01]  /*19c40*/  MOV R32, R12 ;  /* 0x0000000c00207202 */ /* 0x000fe20000000f00 */
[----:B------:R-:W-:Y:S01]  /*19c50*/  IMAD.MOV.U32 R3, RZ, RZ, 0x1f ;  /* 0x0000001fff037424 */ /* 0x000fe200078e00ff */
[----:B------:R-:W-:-:S02]  /*19c60*/  MOV R2, 0x19c80 ;  /* 0x00019c8000027802 */ /* 0x000fc40000000f00 */
[----:B------:R-:W-:Y:S05]  /*19c70*/  CALL.REL.NOINC `($__internal_31_$__cuda_sm70_shflsync_idx_p) ;  /* 0x0000257000007944 */ /* 0x000fea0003c00000 */
[----:B------:R-:W-:Y:S01]  /*19c80*/  MOV R10, R34 ;  /* 0x00000022000a7202 */ /* 0x000fe20000000f00 */
[----:B------:R-:W-:Y:S05]  /*19c90*/  BRA `(.L_x_1878) ;  /* 0xfffe699000007947 */ /* 0x000fea000383ffff */
.L_x_1700:
[----:B------:R-:W-:Y:S01]  /*19ca0*/  IMAD.MOV.U32 R33, RZ, RZ, R4 ;  /* 0x000000ffff217224 */ /* 0x000fe200078e0004 */
[----:B------:R-:W-:-:S02]  /*19cb0*/  MOV R3, 0x1f ;  /* 0x0000001f00037802 */ /* 0x000fc40000000f00 */
[----:B------:R-:W-:Y:S02]  /*19cc0*/  MOV R2, 0x19ce0 ;  /* 0x00019ce000027802 */ /* 0x000fe40000000f00 */
[----:B-1234-:R-:W-:Y:S05]  /*19cd0*/  CALL.REL.NOINC `($__internal_31_$__cuda_sm70_shflsync_idx_p) ;  /* 0x0000251000007944 */ /* 0x01efea0003c00000 */
[----:B------:R-:W-:Y:S01]  /*19ce0*/  MOV R5, R34 ;  /* 0x0000002200057202 */ /* 0x000fe20000000f00 */
[----:B------:R-:W-:Y:S05]  /*19cf0*/  BRA `(.L_x_1699) ;  /* 0xfffe699000007947 */ /* 0x000fea000383ffff */
.L_x_1736:
[----:B------:R-:W-:Y:S01]  /*19d00*/  IMAD.MOV.U32 R33, RZ, RZ, R12 ;  /* 0x000000ffff217224 */ /* 0x000fe200078e000c */
[----:B------:R-:W-:Y:S01]  /*19d10*/  MOV R32, RZ ;  /* 0x000000ff00207202 */ /* 0x000fe20000000f00 */
[----:B------:R-:W-:Y:S01]  /*19d20*/  IMAD.MOV.U32 R3, RZ, RZ, 0x181f ;  /* 0x0000181fff037424 */ /* 0x000fe200078e00ff */
[----:B------:R-:W-:Y:S02]  /*19d30*/  MOV R2, 0x19d50 ;  /* 0x00019d5000027802 */ /* 0x000fe40000000f00 */
[----:B-----5:R-:W-:Y:S05]  /*19d40*/  CALL.REL.NOINC `($__internal_31_$__cuda_sm70_shflsync_idx_p) ;  /* 0x000024a000007944 */ /* 0x020fea0003c00000 */
[----:B------:R-:W-:Y:S01]  /*19d50*/  MOV R4, R34 ;  /* 0x0000002200047202 */ /* 0x000fe20000000f00 */
[----:B------:R-:W-:Y:S05]  /*19d60*/  BRA `(.L_x_1879) ;  /* 0xfffee32000007947 */ /* 0x000fea000383ffff */
.L_x_1737:
[----:B------:R-:W-:Y:S01]  /*19d70*/  IMAD.MOV.U32 R33, RZ, RZ, R13 ;  /* 0x000000ffff217224 */ /* 0x000fe200078e000d */
[----:B------:R-:W-:Y:S01]  /*19d80*/  MOV R32, RZ ;  /* 0x000000ff00207202 */ /* 0x000fe20000000f00 */
[----:B------:R-:W-:Y:S01]  /*19d90*/  IMAD.MOV.U32 R3, RZ, RZ, 0x181f ;  /* 0x0000181fff037424 */ /* 0x000fe200078e00ff */
[----:B------:R-:W-:Y:S02]  /*19da0*/  MOV R2, 0x19dc0 ;  /* 0x00019dc000027802 */ /* 0x000fe40000000f00 */
[----:B-12--5:R-:W-:Y:S05]  /*19db0*/  CALL.REL.NOINC `($__internal_31_$__cuda_sm70_shflsync_idx_p) ;  /* 0x0000243000007944 */ /* 0x026fea0003c00000 */
[----:B------:R-:W-:Y:S01]  /*19dc0*/  MOV R0, R34 ;  /* 0x0000002200007202 */ /* 0x000fe20000000f00 */
[----:B------:R-:W-:Y:S05]  /*19dd0*/  BRA `(.L_x_1880) ;  /* 0xfffee2d000007947 */ /* 0x000fea000383ffff */
.L_x_1740:
[----:B------:R-:W-:Y:S01]  /*19de0*/  IMAD.MOV.U32 R33, RZ, RZ, R12 ;  /* 0x000000ffff217224 */ /* 0x000fe200078e000c */
[----:B------:R-:W-:Y:S01]  /*19df0*/  MOV R32, 0x1 ;  /* 0x0000000100207802 */ /* 0x000fe20000000f00 */
[----:B--2---:R-:W-:Y:S01]  /*19e00*/  IMAD.MOV.U32 R3, RZ, RZ, 0x181f ;  /* 0x0000181fff037424 */ /* 0x004fe200078e00ff */
[----:B------:R-:W-:-:S02]  /*19e10*/  MOV R2, 0x19e30 ;  /* 0x00019e3000027802 */ /* 0x000fc40000000f00 */
[----:B-1-345:R-:W-:Y:S05]  /*19e20*/  CALL.REL.NOINC `($__internal_31_$__cuda_sm70_shflsync_idx_p) ;  /* 0x000023c000007944 */ /* 0x03afea0003c00000 */
[----:B------:R-:W-:Y:S01]  /*19e30*/  IMAD.MOV.U32 R4, RZ, RZ, R34 ;  /* 0x000000ffff047224 */ /* 0x000fe200078e0022 */
[----:B------:R-:W-:Y:S01]  /*19e40*/  MOV R32, 0x1 ;  /* 0x0000000100207802 */ /* 0x000fe20000000f00 */
[----:B------:R-:W-:Y:S01]  /*19e50*/  IMAD.MOV.U32 R33, RZ, RZ, R13 ;  /* 0x000000ffff217224 */ /* 0x000fe200078e000d */
[----:B------:R-:W-:-:S02]  /*19e60*/  MOV R3, 0x181f ;  /* 0x0000181f00037802 */ /* 0x000fc40000000f00 */
[----:B------:R-:W-:Y:S02]  /*19e70*/  MOV R2, 0x19e90 ;  /* 0x00019e9000027802 */ /* 0x000fe40000000f00 */
[----:B------:R-:W-:Y:S05]  /*19e80*/  CALL.REL.NOINC `($__internal_31_$__cuda_sm70_shflsync_idx_p) ;  /* 0x0000236000007944 */ /* 0x000fea0003c00000 */
[----:B------:R-:W-:Y:S01]  /*19e90*/  MOV R0, R34 ;  /* 0x0000002200007202 */ /* 0x000fe20000000f00 */
[----:B------:R-:W-:Y:S05]  /*19ea0*/  BRA `(.L_x_1881) ;  /* 0xfffee34000007947 */ /* 0x000fea000383ffff */
.L_x_1743:
[----:B------:R-:W-:Y:S01]  /*19eb0*/  IMAD.MOV.U32 R33, RZ, RZ, R12 ;  /* 0x000000ffff217224 */ /* 0x000fe200078e000c */
[----:B------:R-:W-:Y:S01]  /*19ec0*/  MOV R32, 0x2 ;  /* 0x0000000200207802 */ /* 0x000fe20000000f00 */
[----:B-1----:R-:W-:Y:S01]  /*19ed0*/  IMAD.MOV.U32 R3, RZ, RZ, 0x181f ;  /* 0x0000181fff037424 */ /* 0x002fe200078e00ff */
[----:B------:R-:W-:Y:S02]  /*19ee0*/  MOV R2, 0x19f00 ;  /* 0x00019f0000027802 */ /* 0x000fe40000000f00 */
[----:B--2345:R-:W-:Y:S05]  /*19ef0*/  CALL.REL.NOINC `($__internal_31_$__cuda_sm70_shflsync_idx_p) ;  /* 0x000022f000007944 */ /* 0x03cfea0003c00000 */
[----:B------:R-:W-:Y:S01]  /*19f00*/  MOV R4, R34 ;  /* 0x0000002200047202 */ /* 0x000fe20000000f00 */
[----:B------:R-:W-:Y:S05]  /*19f10*/  BRA `(.L_x_1882) ;  /* 0xfffee40000007947 */ /* 0x000fea000383ffff */
.L_x_1744:
[----:B------:R-:W-:Y:S01]  /*19f20*/  IMAD.MOV.U32 R33, RZ, RZ, R13 ;  /* 0x000000ffff217224 */ /* 0x000fe200078e000d */
[----:B------:R-:W-:Y:S01]  /*19f30*/  MOV R32, 0x2 ;  /* 0x0000000200207802 */ /* 0x000fe20000000f00 */
[----:B------:R-:W-:Y:S01]  /*19f40*/  IMAD.MOV.U32 R3, RZ, RZ, 0x181f ;  /* 0x0000181fff037424 */ /* 0x000fe200078e00ff */
[----:B------:R-:W-:Y:S02]  /*19f50*/  MOV R2, 0x19f70 ;  /* 0x00019f7000027802 */ /* 0x000fe40000000f00 */
[----:B-12345:R-:W-:Y:S05]  /*19f60*/  CALL.REL.NOINC `($__internal_31_$__cuda_sm70_shflsync_idx_p) ;  /* 0x0000228000007944 */ /* 0x03efea0003c00000 */
[----:B------:R-:W-:Y:S01]  /*19f70*/  MOV R0, R34 ;  /* 0x0000002200007202 */ /* 0x000fe20000000f00 */
[----:B------:R-:W-:Y:S05]  /*19f80*/  BRA `(.L_x_1883) ;  /* 0xfffee3b000007947 */ /* 0x000fea000383ffff */
.L_x_1747:
[----:B------:R-:W-:Y:S01]  /*19f90*/  IMAD.MOV.U32 R33, RZ, RZ, R12 ;  /* 0x000000ffff217224 */ /* 0x000fe200078e000c */
[----:B------:R-:W-:Y:S01]  /*19fa0*/  MOV R32, 0x3 ;  /* 0x0000000300207802 */ /* 0x000fe20000000f00 */
[----:B-1----:R-:W-:Y:S01]  /*19fb0*/  IMAD.MOV.U32 R3, RZ, RZ, 0x181f ;  /* 0x0000181fff037424 */ /* 0x002fe200078e00ff */
[----:B------:R-:W-:-:S02]  /*19fc0*/  MOV R2, 0x19fe0 ;  /* 0x00019fe000027802 */ /* 0x000fc40000000f00 */
[----:B--2345:R-:W-:Y:S05]  /*19fd0*/  CALL.REL.NOINC `($__internal_31_$__cuda_sm70_shflsync_idx_p) ;  /* 0x0000221000007944 */ /* 0x03cfea0003c00000 */
        /* <DEDUP_REMOVED lines=8> */
.L_x_1750:
[----:B------:R-:W-:Y:S01]  /*1a060*/  IMAD.MOV.U32 R33, RZ, RZ, R5 ;  /* 0x000000ffff217224 */ /* 0x000fe200078e0005 */
[----:B------:R-:W-:Y:S01]  /*1a070*/  MOV R32, RZ ;  /* 0x000000ff00207202 */ /* 0x000fe20000000f00 */
[----:B------:R-:W-:Y:S01]  /*1a080*/  IMAD.MOV.U32 R3, RZ, RZ, 0x181f ;  /* 0x0000181fff037424 */ /* 0x000fe200078e00ff */
[----:B------:R-:W-:Y:S02]  /*1a090*/  MOV R2, 0x1a0b0 ;  /* 0x0001a0b000027802 */ /* 0x000fe40000000f00 */
[----:B------:R-:W-:Y:S05]  /*1a0a0*/  CALL.REL.NOINC `($__internal_31_$__cuda_sm70_shflsync_idx_p) ;  /* 0x0000214000007944 */ /* 0x000fea0003c00000 */
[----:B------:R-:W-:Y:S01]  /*1a0b0*/  MOV R4, R34 ;  /* 0x0000002200047202 */ /* 0x000fe20000000f00 */
[----:B------:R-:W-:Y:S05]  /*1a0c0*/  BRA `(.L_x_1885) ;  /* 0xfffeeee000007947 */ /* 0x000fea000383ffff */
.L_x_1751:
[----:B------:R-:W-:Y:S01]  /*1a0d0*/  IMAD.MOV.U32 R33, RZ, RZ, R14 ;  /* 0x000000ffff217224 */ /* 0x000fe200078e000e */
[----:B------:R-:W-:Y:S01]  /*1a0e0*/  MOV R32, RZ ;  /* 0x000000ff00207202 */ /* 0x000fe20000000f00 */
[----:B------:R-:W-:Y:S01]  /*1a0f0*/  IMAD.MOV.U32 R3, RZ, RZ, 0x181f ;  /* 0x0000181fff037424 */ /* 0x000fe200078e00ff */
[----:B------:R-:W-:Y:S02]  /*1a100*/  MOV R2, 0x1a120 ;  /* 0x0001a12000027802 */ /* 0x000fe40000000f00 */
[----:B-12---:R-:W-:Y:S05]  /*1a110*/  CALL.REL.NOINC `($__internal_31_$__cuda_sm70_shflsync_idx_p) ;  /* 0x000020d000007944 */ /* 0x006fea0003c00000 */
[----:B------:R-:W-:Y:S01]  /*1a120*/  IADD3 R8, P0, R34, R21, RZ ;  /* 0x0000001522087210 */ /* 0x000fe20007f1e0ff */
[----:B------:R-:W-:Y:S01]  /*1a130*/  IMAD.MOV.U32 R33, RZ, RZ, R5 ;  /* 0x000000ffff217224 */ /* 0x000fe200078e0005 */
[C---:B------:R-:W-:Y:S01]  /*1a140*/  LOP3.LUT P2, RZ, R196.reuse, 0x2, RZ, 0xc0, !PT ;  /* 0x00000002c4ff7812 */ /* 0x040fe2000784c0ff */
[----:B------:R-:W-:Y:S01]  /*1a150*/  IMAD.MOV.U32 R32, RZ, RZ, 0x1 ;  /* 0x00000001ff207424 */ /* 0x000fe200078e00ff */
[----:B------:R-:W-:Y:S01]  /*1a160*/  LOP3.LUT P1, RZ, R196, 0x1, RZ, 0xc0, !PT ;  /* 0x00000001c4ff7812 */ /* 0x000fe2000782c0ff */
[----:B------:R-:W-:Y:S01]  /*1a170*/  IMAD.X R9, R4, 0x1, R20, P0 ;  /* 0x0000000104097824 */ /* 0x000fe200000e0614 */
[----:B------:R-:W-:-:S02]  /*1a180*/  IADD3 R6, P0, R34, R17, RZ ;  /* 0x0000001122067210 */ /* 0x000fc40007f1e0ff */
[----:B------:R-:W-:Y:S02]  /*1a190*/  LOP3.LUT P3, RZ, R196, 0x4, RZ, 0xc0, !PT ;  /* 0x00000004c4ff7812 */ /* 0x000fe4000786c0ff */
[----:B------:R-:W-:Y:S01]  /*1a1a0*/  SEL R13, RZ, 0x10, P2 ;  /* 0x00000010ff0d7807 */ /* 0x000fe20001000000 */
[----:B------:R-:W-:Y:S01]  /*1a1b0*/  IMAD.X R7, R4, 0x1, R18, P0 ;  /* 0x0000000104077824 */ /* 0x000fe200000e0612 */
[----:B------:R-:W-:Y:S02]  /*1a1c0*/  IADD3 R2, P0, R34, R19, RZ ;  /* 0x0000001322027210 */ /* 0x000fe40007f1e0ff */
[----:B------:R-:W-:Y:S01]  /*1a1d0*/  SEL R12, RZ, 0x10, P1 ;  /* 0x00000010ff0c7807 */ /* 0x000fe20000800000 */
[----:B------:R-:W-:Y:S01]  /*1a1e0*/  @!PT LDS RZ, [RZ] ;  /* 0x00000000fffff984 */ /* 0x000fe20000000800 */
[----:B------:R-:W-:Y:S01]  /*1a1f0*/  @!PT LDS RZ, [RZ] ;  /* 0x00000000fffff984 */ /* 0x000fe20000000800 */
[----:B------:R-:W-:Y:S01]  /*1a200*/  @!PT LDS RZ, [RZ] ;  /* 0x00000000fffff984 */ /* 0x000fe20000000800 */
[----:B------:R1:W-:Y:S02]  /*1a210*/  LDGSTS.E.BYPASS.LTC128B.128 [R107+0x12100], [R8.64], !P2 ;  /* 0x12100000086b7fae */ /* 0x0003e4000d101d48 */
[----:B------:R-:W-:Y:S02]  /*1a220*/  IMAD.X R3, R4, 0x1, R16, P0 ;  /* 0x0000000104037824 */ /* 0x000fe400000e0610 */
[----:B------:R2:W-:Y:S04]  /*1a230*/  LDGSTS.E.BYPASS.LTC128B.128 [R107+0x14100], [R6.64], !P1 ;  /* 0x14100000066b7fae */ /* 0x0005e8000c901d48 */
[----:B------:R3:W-:Y:S01]  /*1a240*/  LDGSTS.E.BYPASS.LTC128B.128 [R107+0x16100], [R2.64], !P3 ;  /* 0x16100000026b7fae */ /* 0x0007e2000d901d48 */
[----:B-1----:R-:W-:-:S02]  /*1a250*/  IMAD.MOV.U32 R9, RZ, RZ, R149 ;  /* 0x000000ffff097224 */ /* 0x002fc400078e0095 */
[----:B---3--:R-:W-:Y:S01]  /*1a260*/  IMAD.MOV.U32 R3, RZ, RZ, 0x181f ;  /* 0x0000181fff037424 */ /* 0x008fe200078e00ff */
[----:B------:R-:W-:Y:S02]  /*1a270*/  MOV R2, 0x1a290 ;  /* 0x0001a29000027802 */ /* 0x000fe40000000f00 */
[----:B--2---:R-:W-:Y:S05]  /*1a280*/  CALL.REL.NOINC `($__internal_31_$__cuda_sm70_shflsync_idx_p) ;  /* 0x00001f6000007944 */ /* 0x004fea0003c00000 */
[----:B------:R-:W-:Y:S01]  /*1a290*/  IMAD.MOV.U32 R8, RZ, RZ, R34 ;  /* 0x000000ffff087224 */ /* 0x000fe200078e0022 */
[----:B------:R-:W-:Y:S01]  /*1a2a0*/  MOV R32, 0x1 ;  /* 0x0000000100207802 */ /* 0x000fe20000000f00 */
[----:B------:R-:W-:Y:S01]  /*1a2b0*/  IMAD.MOV.U32 R33, RZ, RZ, R14 ;  /* 0x000000ffff217224 */ /* 0x000fe200078e000e */
[----:B------:R-:W-:Y:S02]  /*1a2c0*/  MOV R3, 0x181f ;  /* 0x0000181f00037802 */ /* 0x000fe40000000f00 */
[----:B------:R-:W-:Y:S02]  /*1a2d0*/  MOV R2, 0x1a2f0 ;  /* 0x0001a2f000027802 */ /* 0x000fe40000000f00 */
[----:B------:R-:W-:Y:S05]  /*1a2e0*/  CALL.REL.NOINC `($__internal_31_$__cuda_sm70_shflsync_idx_p) ;  /* 0x00001f0000007944 */ /* 0x000fea0003c00000 */
[----:B------:R-:W-:Y:S01]  /*1a2f0*/  MOV R0, R34 ;  /* 0x0000002200007202 */ /* 0x000fe20000000f00 */
[----:B------:R-:W-:Y:S05]  /*1a300*/  BRA `(.L_x_1886) ;  /* 0xfffeedf000007947 */ /* 0x000fea000383ffff */
.L_x_1756:
[----:B------:R-:W-:Y:S01]  /*1a310*/  IMAD.MOV.U32 R33, RZ, RZ, R0 ;  /* 0x000000ffff217224 */ /* 0x000fe200078e0000 */
[----:B------:R-:W-:Y:S01]  /*1a320*/  MOV R32, RZ ;  /* 0x000000ff00207202 */ /* 0x000fe20000000f00 */
[----:B------:R-:W-:Y:S01]  /*1a330*/  IMAD.MOV.U32 R3, RZ, RZ, 0x1c1f ;  /* 0x00001c1fff037424 */ /* 0x000fe200078e00ff */
[----:B------:R-:W-:-:S02]  /*1a340*/  MOV R2, 0x1a360 ;  /* 0x0001a36000027802 */ /* 0x000fc40000000f00 */
[----:B------:R-:W-:Y:S05]  /*1a350*/  CALL.REL.NOINC `($__internal_31_$__cuda_sm70_shflsync_idx_p) ;  /* 0x00001e9000007944 */ /* 0x000fea0003c00000 */
[----:B------:R-:W-:Y:S01]  /*1a360*/  MOV R8, R34 ;  /* 0x0000002200087202 */ /* 0x000fe20000000f00 */
[----:B------:R-:W-:Y:S05]  /*1a370*/  BRA `(.L_x_1887) ;  /* 0xfffef07000007947 */ /* 0x000fea000383ffff */
.L_x_1757:
[----:B------:R-:W-:Y:S01]  /*1a380*/  IMAD.MOV.U32 R33, RZ, RZ, R6 ;  /* 0x000000ffff217224 */ /* 0x000fe200078e0006 */
[----:B------:R-:W-:Y:S01]  /*1a390*/  MOV R32, RZ ;  /* 0x000000ff00207202 */ /* 0x000fe20000000f00 */
[----:B------:R-:W-:Y:S01]  /*1a3a0*/  IMAD.MOV.U32 R3, RZ, RZ, 0x1c1f ;  /* 0x00001c1fff037424 */ /* 0x000fe200078e00ff */
[----:B------:R-:W-:-:S02]  /*1a3b0*/  MOV R2, 0x1a3d0 ;  /* 0x0001a3d000027802 */ /* 0x000fc40000000f00 */
[----:B-12---:R-:W-:Y:S05]  /*1a3c0*/  CALL.REL.NOINC `($__internal_31_$__cuda_sm70_shflsync_idx_p) ;  /* 0x00001e2000007944 */ /* 0x006fea0003c00000 */
[----:B------:R-:W-:Y:S01]  /*1a3d0*/  IMAD.MOV.U32 R33, RZ, RZ, R5 ;  /* 0x000000ffff217224 */ /* 0x000fe200078e0005 */
[----:B------:R-:W-:Y:S01]  /*1a3e0*/  MOV R32, RZ ;  /* 0x000000ff00207202 */ /* 0x000fe20000000f00 */
[----:B------:R-:W-:Y:S01]  /*1a3f0*/  IMAD.MOV.U32 R3, RZ, RZ, 0x1c1f ;  /* 0x00001c1fff037424 */ /* 0x000fe200078e00ff */
[----:B------:R-:W-:Y:S01]  /*1a400*/  MOV R4, R34 ;  /* 0x0000002200047202 */ /* 0x000fe20000000f00 */
[----:B------:R-:W-:Y:S01]  /*1a410*/  IMAD.MOV.U32 R5, RZ, RZ, R8 ;  /* 0x000000ffff057224 */ /* 0x000fe200078e0008 */
[----:B------:R-:W-:-:S02]  /*1a420*/  MOV R2, 0x1a440 ;  /* 0x0001a44000027802 */ /* 0x000fc40000000f00 */
[----:B------:R-:W-:Y:S05]  /*1a430*/  CALL.REL.NOINC `($__internal_31_$__cuda_sm70_shflsync_idx_p) ;  /* 0x00001db000007944 */ /* 0x000fea0003c00000 */
[----:B------:R-:W-:Y:S01]  /*1a440*/  IMAD.MOV.U32 R30, RZ, RZ, R34 ;  /* 0x000000ffff1e7224 */ /* 0x000fe200078e0022 */
[----:B------:R-:W-:Y:S01]  /*1a450*/  MOV R32, RZ ;  /* 0x000000ff00207202 */ /* 0x000fe20000000f00 */
[----:B------:R-:W-:Y:S01]  /*1a460*/  IMAD.MOV.U32 R33, RZ, RZ, R12 ;  /* 0x000000ffff217224 */ /* 0x000fe200078e000c */
[----:B------:R-:W-:-:S02]  /*1a470*/  MOV R3, 0x1c1f ;  /* 0x00001c1f00037802 */ /* 0x000fc40000000f00 */
[----:B------:R-:W-:Y:S02]  /*1a480*/  MOV R2, 0x1a4a0 ;  /* 0x0001a4a000027802 */ /* 0x000fe40000000f00 */
[----:B------:R-:W-:Y:S05]  /*1a490*/  CALL.REL.NOINC `($__internal_31_$__cuda_sm70_shflsync_idx_p) ;  /* 0x00001d5000007944 */ /* 0x000fea0003c00000 */
[----:B------:R-:W-:Y:S01]  /*1a4a0*/  MOV R0, R34 ;  /* 0x0000002200007202 */ /* 0x000fe20000000f00 */
[----:B------:R-:W-:Y:S05]  /*1a4b0*/  BRA `(.L_x_1888) ;  /* 0xfffeef8000007947 */ /* 0x000fea000383ffff */
.L_x_1782:
[----:B------:R-:W-:Y:S01]  /*1a4c0*/  IMAD.MOV.U32 R33, RZ, RZ, R0 ;  /* 0x000000ffff217224 */ /* 0x000fe200078e0000 */
[----:B------:R-:W-:Y:S01]  /*1a4d0*/  MOV R32, RZ ;  /* 0x000000ff00207202 */ /* 0x000fe20000000f00 */
[----:B------:R-:W-:Y:S01]  /*1a4e0*/  IMAD.MOV.U32 R3, RZ, RZ, 0x1c1f ;  /* 0x00001c1fff037424 */ /* 0x000fe200078e00ff */
[----:B------:R-:W-:Y:S02]  /*1a4f0*/  MOV R2, 0x1a510 ;  /* 0x0001a51000027802 */ /* 0x000fe40000000f00 */
[----:B------:R-:W-:Y:S05]  /*1a500*/  CALL.REL.NOINC `($__internal_31_$__cuda_sm70_shflsync_idx_p) ;  /* 0x00001ce000007944 */ /* 0x000fea0003c00000 */
[----:B------:R-:W-:Y:S01]  /*1a510*/  MOV R0, R34 ;  /* 0x0000002200007202 */ /* 0x000fe20000000f00 */
[----:B------:R-:W-:Y:S05]  /*1a520*/  BRA `(.L_x_1889) ;  /* 0xffff1a1000007947 */ /* 0x000fea000383ffff */
.L_x_1783:
[----:B------:R-:W-:Y:S01]  /*1a530*/  IMAD.MOV.U32 R33, RZ, RZ, R6 ;  /* 0x000000ffff217224 */ /* 0x000fe200078e0006 */
[----:B------:R-:W-:Y:S01]  /*1a540*/  MOV R32, RZ ;  /* 0x000000ff00207202 */ /* 0x000fe20000000f00 */
[----:B------:R-:W-:Y:S01]  /*1a550*/  IMAD.MOV.U32 R3, RZ, RZ, 0x1c1f ;  /* 0x00001c1fff037424 */ /* 0x000fe200078e00ff */
[----:B------:R-:W-:Y:S02]  /*1a560*/  MOV R2, 0x1a580 ;  /* 0x0001a58000027802 */ /* 0x000fe40000000f00 */
[----:B-1----:R-:W-:Y:S05]  /*1a570*/  CALL.REL.NOINC `($__internal_31_$__cuda_sm70_shflsync_idx_p) ;  /* 0x00001c7000007944 */ /* 0x002fea0003c00000 */
        /* <DEDUP_REMOVED lines=15> */
.L_x_1798:
[----:B------:R-:W-:Y:S01]  /*1a670*/  IMAD.MOV.U32 R33, RZ, RZ, R20 ;  /* 0x000000ffff217224 */ /* 0x000fe200078e0014 */
[----:B------:R-:W-:Y:S01]  /*1a680*/  MOV R32, RZ ;  /* 0x000000ff00207202 */ /* 0x000fe20000000f00 */
[----:B------:R-:W-:Y:S01]  /*1a690*/  IMAD.MOV.U32 R3, RZ, RZ, 0x181f ;  /* 0x0000181fff037424 */ /* 0x000fe200078e00ff */
[----:B------:R-:W-:Y:S02]  /*1a6a0*/  MOV R2, 0x1a6c0 ;  /* 0x0001a6c000027802 */ /* 0x000fe40000000f00 */
[----:B-1234-:R-:W-:Y:S05]  /*1a6b0*/  CALL.REL.NOINC `($__internal_31_$__cuda_sm70_shflsync_idx_p) ;  /* 0x00001b3000007944 */ /* 0x01efea0003c00000 */
[----:B------:R-:W-:Y:S01]  /*1a6c0*/  MOV R9, R34 ;  /* 0x0000002200097202 */ /* 0x000fe20000000f00 */
[----:B------:R-:W-:Y:S05]  /*1a6d0*/  BRA `(.L_x_1891) ;  /* 0xffff473000007947 */ /* 0x000fea000383ffff */
.L_x_1799:
[----:B------:R-:W-:Y:S01]  /*1a6e0*/  IMAD.MOV.U32 R33, RZ, RZ, R24 ;  /* 0x000000ffff217224 */ /* 0x000fe200078e0018 */
[----:B------:R-:W-:Y:S01]  /*1a6f0*/  MOV R32, RZ ;  /* 0x000000ff00207202 */ /* 0x000fe20000000f00 */
[----:B------:R-:W-:Y:S01]  /*1a700*/  IMAD.MOV.U32 R3, RZ, RZ, 0x181f ;  /* 0x0000181fff037424 */ /* 0x000fe200078e00ff */
[----:B------:R-:W-:Y:S02]  /*1a710*/  MOV R2, 0x1a730 ;  /* 0x0001a73000027802 */ /* 0x000fe40000000f00 */
[----:B-1234-:R-:W-:Y:S05]  /*1a720*/  CALL.REL.NOINC `($__internal_31_$__cuda_sm70_shflsync_idx_p) ;  /* 0x00001ac000007944 */ /* 0x01efea0003c00000 */
[----:B------:R-:W-:Y:S01]  /*1a730*/  LOP3.LUT P2, RZ, R196, 0x2, RZ, 0xc0, !PT ;  /* 0x00000002c4ff7812 */ /* 0x000fe2000784c0ff */
[----:B------:R-:W-:Y:S01]  /*1a740*/  IMAD.MOV.U32 R33, RZ, RZ, R20 ;  /* 0x000000ffff217224 */ /* 0x000fe200078e0014 */
[----:B------:R-:W-:Y:S01]  /*1a750*/  IADD3 R2, P0, R34, R23, RZ ;  /* 0x0000001722027210 */ /* 0x000fe20007f1e0ff */
[----:B------:R-:W-:Y:S01]  /*1a760*/  IMAD.MOV.U32 R20, RZ, RZ, R149 ;  /* 0x000000ffff147224 */ /* 0x000fe200078e0095 */
[C---:B------:R-:W-:Y:S01]  /*1a770*/  LOP3.LUT P1, RZ, R196.reuse, 0x1, RZ, 0xc0, !PT ;  /* 0x00000001c4ff7812 */ /* 0x040fe2000782c0ff */
[----:B------:R-:W-:Y:S01]  /*1a780*/  IMAD.MOV.U32 R32, RZ, RZ, 0x1 ;  /* 0x00000001ff207424 */ /* 0x000fe200078e00ff */
[----:B------:R-:W-:Y:S01]  /*1a790*/  LOP3.LUT P3, RZ, R196, 0x4, RZ, 0xc0, !PT ;  /* 0x00000004c4ff7812 */ /* 0x000fe2000786c0ff */
[----:B------:R-:W-:Y:S01]  /*1a7a0*/  IMAD.X R3, R9, 0x1, R25, P0 ;  /* 0x0000000109037824 */ /* 0x000fe200000e0619 */
[----:B------:R-:W-:-:S02]  /*1a7b0*/  SEL R22, RZ, 0x10, P2 ;  /* 0x00000010ff167807 */ /* 0x000fc40001000000 */
[----:B------:R-:W-:-:S03]  /*1a7c0*/  SEL R21, RZ, 0x10, P1 ;  /* 0x00000010ff157807 */ /* 0x000fc60000800000 */
[----:B------:R-:W-:Y:S01]  /*1a7d0*/  @!PT LDS RZ, [RZ] ;  /* 0x00000000fffff984 */ /* 0x000fe20000000800 */
[----:B------:R-:W-:Y:S01]  /*1a7e0*/  @!PT LDS RZ, [RZ] ;  /* 0x00000000fffff984 */ /* 0x000fe20000000800 */
[----:B------:R-:W-:Y:S01]  /*1a7f0*/  @!PT LDS RZ, [RZ] ;  /* 0x00000000fffff984 */ /* 0x000fe20000000800 */
[----:B------:R1:W-:Y:S02]  /*1a800*/  LDGSTS.E.BYPASS.LTC128B.128 [R107+0x6100], [R2.64], !P2 ;  /* 0x06100000026b7fae */ /* 0x0003e4000d101d48 */
[----:B-1----:R-:W-:-:S05]  /*1a810*/  IADD3 R2, P0, R34, R26, RZ ;  /* 0x0000001a22027210 */ /* 0x002fca0007f1e0ff */
[----:B------:R-:W-:-:S05]  /*1a820*/  IMAD.X R3, R9, 0x1, R27, P0 ;  /* 0x0000000109037824 */ /* 0x000fca00000e061b */
[----:B------:R1:W-:Y:S02]  /*1a830*/  LDGSTS.E.BYPASS.LTC128B.128 [R107+0x8100], [R2.64], !P1 ;  /* 0x08100000026b7fae */ /* 0x0003e4000c901d48 */
[----:B-1----:R-:W-:-:S05]  /*1a840*/  IADD3 R2, P0, R34, R28, RZ ;  /* 0x0000001c22027210 */ /* 0x002fca0007f1e0ff */
[----:B------:R-:W-:-:S05]  /*1a850*/  IMAD.X R3, R9, 0x1, R29, P0 ;  /* 0x0000000109037824 */ /* 0x000fca00000e061d */
[----:B------:R1:W-:Y:S02]  /*1a860*/  LDGSTS.E.BYPASS.LTC128B.128 [R107+0xa100], [R2.64], !P3 ;  /* 0x0a100000026b7fae */ /* 0x0003e4000d901d48 */
[----:B-1----:R-:W-:Y:S01]  /*1a870*/  IMAD.MOV.U32 R3, RZ, RZ, 0x181f ;  /* 0x0000181fff037424 */ /* 0x002fe200078e00ff */
[----:B------:R-:W-:Y:S02]  /*1a880*/  MOV R2, 0x1a8a0 ;  /* 0x0001a8a000027802 */ /* 0x000fe40000000f00 */
[----:B------:R-:W-:Y:S05]  /*1a890*/  CALL.REL.NOINC `($__internal_31_$__cuda_sm70_shflsync_idx_p) ;  /* 0x0000195000007944 */ /* 0x000fea0003c00000 */
        /* <DEDUP_REMOVED lines=8> */
.L_x_1802:
[----:B------:R-:W-:Y:S01]  /*1a920*/  IMAD.MOV.U32 R33, RZ, RZ, R5 ;  /* 0x000000ffff217224 */ /* 0x000fe200078e0005 */
[----:B------:R-:W-:Y:S01]  /*1a930*/  MOV R32, RZ ;  /* 0x000000ff00207202 */ /* 0x000fe20000000f00 */
[----:B------:R-:W-:Y:S01]  /*1a940*/  IMAD.MOV.U32 R3, RZ, RZ, 0x181f ;  /* 0x0000181fff037424 */ /* 0x000fe200078e00ff */
[----:B------:R-:W-:-:S02]  /*1a950*/  MOV R2, 0x1a970 ;  /* 0x0001a97000027802 */ /* 0x000fc40000000f00 */
[----:B------:R-:W-:Y:S05]  /*1a960*/  CALL.REL.NOINC `($__internal_31_$__cuda_sm70_shflsync_idx_p) ;  /* 0x0000188000007944 */ /* 0x000fea0003c00000 */
[----:B------:R-:W-:Y:S01]  /*1a970*/  MOV R4, R34 ;  /* 0x0000002200047202 */ /* 0x000fe20000000f00 */
[----:B------:R-:W-:Y:S05]  /*1a980*/  BRA `(.L_x_1893) ;  /* 0xffff6dc000007947 */ /* 0x000fea000383ffff */
.L_x_1803:
[----:B------:R-:W-:Y:S01]  /*1a990*/  IMAD.MOV.U32 R33, RZ, RZ, R6 ;  /* 0x000000ffff217224 */ /* 0x000fe200078e0006 */
[----:B------:R-:W-:Y:S01]  /*1a9a0*/  MOV R32, RZ ;  /* 0x000000ff00207202 */ /* 0x000fe20000000f00 */
[----:B------:R-:W-:Y:S01]  /*1a9b0*/  IMAD.MOV.U32 R3, RZ, RZ, 0x181f ;  /* 0x0000181fff037424 */ /* 0x000fe200078e00ff */
[----:B------:R-:W-:-:S02]  /*1a9c0*/  MOV R2, 0x1a9e0 ;  /* 0x0001a9e000027802 */ /* 0x000fc40000000f00 */
[----:B-12---:R-:W-:Y:S05]  /*1a9d0*/  CALL.REL.NOINC `($__internal_31_$__cuda_sm70_shflsync_idx_p) ;  /* 0x0000181000007944 */ /* 0x006fea0003c00000 */
[----:B------:R-:W-:Y:S01]  /*1a9e0*/  IADD3 R20, P0, R34, R7, RZ ;  /* 0x0000000722147210 */ /* 0x000fe20007f1e0ff */
[----:B------:R-:W-:Y:S01]  /*1a9f0*/  IMAD.MOV.U32 R33, RZ, RZ, R5 ;  /* 0x000000ffff217224 */ /* 0x000fe200078e0005 */
[C---:B------:R-:W-:Y:S01]  /*1aa00*/  LOP3.LUT P2, RZ, R196.reuse, 0x2, RZ, 0xc0, !PT ;  /* 0x00000002c4ff7812 */ /* 0x040fe2000784c0ff */
[----:B------:R-:W-:Y:S01]  /*1aa10*/  IMAD.MOV.U32 R12, RZ, RZ, R149 ;  /* 0x000000ffff0c7224 */ /* 0x000fe200078e0095 */
[----:B------:R-:W-:Y:S01]  /*1aa20*/  LOP3.LUT P1, RZ, R196, 0x1, RZ, 0xc0, !PT ;  /* 0x00000001c4ff7812 */ /* 0x000fe2000782c0ff */
[----:B------:R-:W-:Y:S01]  /*1aa30*/  IMAD.X R21, R4, 0x1, R14, P0 ;  /* 0x0000000104157824 */ /* 0x000fe200000e060e */
[----:B------:R-:W-:Y:S01]  /*1aa40*/  IADD3 R2, P0, R34, R15, RZ ;  /* 0x0000000f22027210 */ /* 0x000fe20007f1e0ff */
[----:B------:R-:W-:Y:S01]  /*1aa50*/  IMAD.MOV.U32 R32, RZ, RZ, 0x1 ;  /* 0x00000001ff207424 */ /* 0x000fe200078e00ff */
[----:B------:R-:W-:-:S02]  /*1aa60*/  LOP3.LUT P3, RZ, R196, 0x4, RZ, 0xc0, !PT ;  /* 0x00000004c4ff7812 */ /* 0x000fc4000786c0ff */
[----:B------:R-:W-:Y:S01]  /*1aa70*/  SEL R5, RZ, 0x10, P2 ;  /* 0x00000010ff057807 */ /* 0x000fe20001000000 */
[----:B------:R-:W-:Y:S01]  /*1aa80*/  IMAD.X R3, R4, 0x1, R16, P0 ;  /* 0x0000000104037824 */ /* 0x000fe200000e0610 */
[----:B------:R-:W-:-:S03]  /*1aa90*/  SEL R13, RZ, 0x10, P1 ;  /* 0x00000010ff0d7807 */ /* 0x000fc60000800000 */
[----:B------:R-:W-:Y:S01]  /*1aaa0*/  @!PT LDS RZ, [RZ] ;  /* 0x00000000fffff984 */ /* 0x000fe20000000800 */
[----:B------:R-:W-:Y:S01]  /*1aab0*/  @!PT LDS RZ, [RZ] ;  /* 0x00000000fffff984 */ /* 0x000fe20000000800 */
[----:B------:R-:W-:Y:S01]  /*1aac0*/  @!PT LDS RZ, [RZ] ;  /* 0x00000000fffff984 */ /* 0x000fe20000000800 */
[----:B------:R1:W-:Y:S04]  /*1aad0*/  LDGSTS.E.BYPASS.LTC128B.128 [R107+0xc100], [R20.64], !P2 ;  /* 0x0c100000146b7fae */ /* 0x0003e8000d101d48 */
[----:B------:R2:W-:Y:S02]  /*1aae0*/  LDGSTS.E.BYPASS.LTC128B.128 [R107+0xe100], [R2.64], !P1 ;  /* 0x0e100000026b7fae */ /* 0x0005e4000c901d48 */
[----:B--2---:R-:W-:-:S05]  /*1aaf0*/  IADD3 R2, P0, R34, R17, RZ ;  /* 0x0000001122027210 */ /* 0x004fca0007f1e0ff */
[----:B------:R-:W-:-:S05]  /*1ab00*/  IMAD.X R3, R4, 0x1, R18, P0 ;  /* 0x0000000104037824 */ /* 0x000fca00000e0612 */
[----:B------:R2:W-:Y:S02]  /*1ab10*/  LDGSTS.E.BYPASS.LTC128B.128 [R107+0x10100], [R2.64], !P3 ;  /* 0x10100000026b7fae */ /* 0x0005e4000d901d48 */
[----:B--2---:R-:W-:Y:S01]  /*1ab20*/  IMAD.MOV.U32 R3, RZ, RZ, 0x181f ;  /* 0x0000181fff037424 */ /* 0x004fe200078e00ff */
[----:B------:R-:W-:Y:S02]  /*1ab30*/  MOV R2, 0x1ab50 ;  /* 0x0001ab5000027802 */ /* 0x000fe40000000f00 */
[----:B-1----:R-:W-:Y:S05]  /*1ab40*/  CALL.REL.NOINC `($__internal_31_$__cuda_sm70_shflsync_idx_p) ;  /* 0x000016a000007944 */ /* 0x002fea0003c00000 */
        /* <DEDUP_REMOVED lines=8> */
.L_x_1807:
[----:B------:R-:W-:Y:S01]  /*1abd0*/  MOV R32, RZ ;  /* 0x000000ff00207202 */ /* 0x000fe20000000f00 */
[----:B------:R-:W-:Y:S01]  /*1abe0*/  IMAD.MOV.U32 R33, RZ, RZ, R9 ;  /* 0x000000ffff217224 */ /* 0x000fe200078e0009 */
[----:B------:R-:W-:Y:S01]  /*1abf0*/  MOV R2, 0x1ac20 ;  /* 0x0001ac2000027802 */ /* 0x000fe20000000f00 */
[----:B------:R-:W-:Y:S02]  /*1ac00*/  IMAD.MOV.U32 R3, RZ, RZ, 0x181f ;  /* 0x0000181fff037424 */ /* 0x000fe400078e00ff */
[----:B--234-:R-:W-:Y:S05]  /*1ac10*/  CALL.REL.NOINC `($__internal_31_$__cuda_sm70_shflsync_idx_p) ;  /* 0x000015d000007944 */ /* 0x01cfea0003c00000 */
[----:B------:R-:W-:Y:S01]  /*1ac20*/  MOV R5, R34 ;  /* 0x0000002200057202 */ /* 0x000fe20000000f00 */
[----:B------:R-:W-:-:S05]  /*1ac30*/  BRA `(.L_x_1895) ;  /* 0xffff70d000007947 */ /* 0x000fca000383ffff */
.L_x_1808:
[----:B------:R-:W-:Y:S01]  /*1ac40*/  MOV R32, RZ ;  /* 0x000000ff00207202 */ /* 0x000fe20000000f00 */
[----:B------:R-:W-:Y:S01]  /*1ac50*/  IMAD.MOV.U32 R33, RZ, RZ, R16 ;  /* 0x000000ffff217224 */ /* 0x000fe200078e0010 */
[----:B------:R-:W-:Y:S01]  /*1ac60*/  MOV R2, 0x1ac90 ;  /* 0x0001ac9000027802 */ /* 0x000fe20000000f00 */
[----:B------:R-:W-:Y:S02]  /*1ac70*/  IMAD.MOV.U32 R3, RZ, RZ, 0x181f ;  /* 0x0000181fff037424 */ /* 0x000fe400078e00ff */
[----:B-1234-:R-:W-:Y:S05]  /*1ac80*/  CALL.REL.NOINC `($__internal_31_$__cuda_sm70_shflsync_idx_p) ;  /* 0x0000156000007944 */ /* 0x01efea0003c00000 */
[----:B------:R-:W-:Y:S01]  /*1ac90*/  LOP3.LUT P3, RZ, R196, 0x2, RZ, 0xc0, !PT ;  /* 0x00000002c4ff7812 */ /* 0x000fe2000786c0ff */
[----:B------:R-:W-:Y:S01]  /*1aca0*/  IMAD R4, R190, 0x6000, R10 ;  /* 0x00006000be047824 */ /* 0x000fe200078e020a */
[----:B------:R-:W-:Y:S01]  /*1acb0*/  IADD3 R2, P0, R34, R17, RZ ;  /* 0x0000001122027210 */ /* 0x000fe20007f1e0ff */
[----:B------:R-:W-:Y:S01]  /*1acc0*/  IMAD.MOV.U32 R33, RZ, RZ, R9 ;  /* 0x000000ffff217224 */ /* 0x000fe200078e0009 */
[C---:B------:R-:W-:Y:S01]  /*1acd0*/  LOP3.LUT P2, RZ, R196.reuse, 0x1, RZ, 0xc0, !PT ;  /* 0x00000001c4ff7812 */ /* 0x040fe2000784c0ff */
[----:B------:R-:W-:Y:S01]  /*1ace0*/  IMAD.MOV.U32 R32, RZ, RZ, 0x1 ;  /* 0x00000001ff207424 */ /* 0x000fe200078e00ff */
[----:B------:R-:W-:Y:S01]  /*1acf0*/  LOP3.LUT P1, RZ, R196, 0x4, RZ, 0xc0, !PT ;  /* 0x00000004c4ff7812 */ /* 0x000fe2000782c0ff */
[C---:B------:R-:W-:Y:S01]  /*1ad00*/  IMAD.X R3, R5.reuse, 0x1, R19, P0 ;  /* 0x0000000105037824 */ /* 0x040fe200000e0613 */
[C---:B------:R-:W-:Y:S02]  /*1ad10*/  IADD3 R6, P0, R34.reuse, R24, RZ ;  /* 0x0000001822067210 */ /* 0x040fe40007f1e0ff */
[----:B------:R-:W-:Y:S02]  /*1ad20*/  SEL R18, RZ, 0x10, P2 ;  /* 0x00000010ff127807 */ /* 0x000fe40001000000 */
[----:B------:R-:W-:Y:S01]  /*1ad30*/  SEL R9, RZ, 0x10, P1 ;  /* 0x00000010ff097807 */ /* 0x000fe20000800000 */
[----:B------:R-:W-:Y:S01]  /*1ad40*/  @!PT LDS RZ, [RZ] ;  /* 0x00000000fffff984 */ /* 0x000fe20000000800 */
[----:B------:R-:W-:Y:S01]  /*1ad50*/  @!PT LDS RZ, [RZ] ;  /* 0x00000000fffff984 */ /* 0x000fe20000000800 */
[----:B------:R-:W-:Y:S01]  /*1ad60*/  @!PT LDS RZ, [RZ] ;  /* 0x00000000fffff984 */ /* 0x000fe20000000800 */
[----:B------:R1:W-:Y:S01]  /*1ad70*/  LDGSTS.E.BYPASS.LTC128B.128 [R4], [R2.64], !P3 ;  /* 0x0000000002047fae */ /* 0x0003e2000d901d48 */
[C---:B------:R-:W-:Y:S05]  /*1ad80*/  IMAD.X R7, R5.reuse, 0x1, R25, P0 ;  /* 0x0000000105077824 */ /* 0x040fea00000e0619 */
[----:B------:R2:W-:Y:S01]  /*1ad90*/  LDGSTS.E.BYPASS.LTC128B.128 [R4+0x2000], [R6.64], !P2 ;  /* 0x0200000006047fae */ /* 0x0005e2000d101d48 */
[----:B-1----:R-:W-:Y:S05]  /*1ada0*/  IADD3 R2, P0, R34, R26, RZ ;  /* 0x0000001a22027210 */ /* 0x002fea0007f1e0ff */
[----:B------:R-:W-:Y:S01]  /*1adb0*/  IMAD.X R3, R5, 0x1, R27, P0 ;  /* 0x0000000105037824 */ /* 0x000fe200000e061b */
[----:B--2---:R-:W-:Y:S04]  /*1adc0*/  SEL R6, RZ, 0x10, P3 ;  /* 0x00000010ff067807 */ /* 0x004fe80001800000 */
[----:B------:R1:W-:Y:S02]  /*1add0*/  LDGSTS.E.BYPASS.LTC128B.128 [R4+0x4000], [R2.64], !P1 ;  /* 0x0400000002047fae */ /* 0x0003e4000c901d48 */
[----:B-1----:R-:W-:Y:S01]  /*1ade0*/  MOV R2, 0x1ae10 ;  /* 0x0001ae1000027802 */ /* 0x002fe20000000f00 */
[----:B------:R-:W-:Y:S02]  /*1adf0*/  IMAD.MOV.U32 R3, RZ, RZ, 0x181f ;  /* 0x0000181fff037424 */ /* 0x000fe400078e00ff */
[----:B------:R-:W-:Y:S05]  /*1ae00*/  CALL.REL.NOINC `($__internal_31_$__cuda_sm70_shflsync_idx_p) ;  /* 0x000013e000007944 */ /* 0x000fea0003c00000 */
[----:B------:R-:W-:Y:S01]  /*1ae10*/  MOV R32, 0x1 ;  /* 0x0000000100207802 */ /* 0x000fe20000000f00 */
[----:B------:R-:W-:Y:S01]  /*1ae20*/  IMAD.MOV.U32 R5, RZ, RZ, R34 ;  /* 0x000000ffff057224 */ /* 0x000fe200078e0022 */
[----:B------:R-:W-:Y:S01]  /*1ae30*/  MOV R3, 0x181f ;  /* 0x0000181f00037802 */ /* 0x000fe20000000f00 */
[----:B------:R-:W-:Y:S01]  /*1ae40*/  IMAD.MOV.U32 R33, RZ, RZ, R16 ;  /* 0x000000ffff217224 */ /* 0x000fe200078e0010 */
[----:B------:R-:W-:Y:S02]  /*1ae50*/  MOV R2, 0x1ae70 ;  /* 0x0001ae7000027802 */ /* 0x000fe40000000f00 */
[----:B------:R-:W-:Y:S05]  /*1ae60*/  CALL.REL.NOINC `($__internal_31_$__cuda_sm70_shflsync_idx_p) ;  /* 0x0000138000007944 */ /* 0x000fea0003c00000 */
[----:B------:R-:W-:Y:S01]  /*1ae70*/  MOV R2, R34 ;  /* 0x0000002200027202 */ /* 0x000fe20000000f00 */
[----:B------:R-:W-:-:S05]  /*1ae80*/  BRA `(.L_x_1896) ;  /* 0xffff6fe000007947 */ /* 0x000fca000383ffff */
.L_x_1809:
[----:B------:R-:W-:Y:S02]  /*1ae90*/  MOV R3, 0x2 ;  /* 0x0000000200037802 */ /* 0x000fe40000000f00 */
[----:B------:R-:W-:Y:S02]  /*1aea0*/  MOV R2, 0x1aec0 ;  /* 0x0001aec000027802 */ /* 0x000fe40000000f00 */
[----:B------:R-:W-:Y:S05]  /*1aeb0*/  CALL.REL.NOINC `($__internal_30_$__cuda_sm70_shflsync_bfly_p) ;  /* 0x000012f000007944 */ /* 0x000fea0003c00000 */
[----:B------:R-:W-:Y:S01]  /*1aec0*/  MOV R2, R22 ;  /* 0x0000001600027202 */ /* 0x000fe20000000f00 */
[----:B------:R-:W-:-:S05]  /*1aed0*/  BRA `(.L_x_1897) ;  /* 0xffff80f000007947 */ /* 0x000fca000383ffff */
.L_x_1812:
[----:B------:R-:W-:Y:S01]  /*1aee0*/  MOV R32, RZ ;  /* 0x000000ff00207202 */ /* 0x000fe20000000f00 */
[----:B------:R-:W-:Y:S01]  /*1aef0*/  IMAD.MOV.U32 R33, RZ, RZ, R5 ;  /* 0x000000ffff217224 */ /* 0x000fe200078e0005 */
[----:B------:R-:W-:Y:S01]  /*1af00*/  MOV R2, 0x1af30 ;  /* 0x0001af3000027802 */ /* 0x000fe20000000f00 */
[----:B------:R-:W-:Y:S02]  /*1af10*/  IMAD.MOV.U32 R3, RZ, RZ, 0x181f ;  /* 0x0000181fff037424 */ /* 0x000fe400078e00ff */
[----:B------:R-:W-:Y:S05]  /*1af20*/  CALL.REL.NOINC `($__internal_31_$__cuda_sm70_shflsync_idx_p) ;  /* 0x000012c000007944 */ /* 0x000fea0003c00000 */
[----:B------:R-:W-:Y:S01]  /*1af30*/  MOV R4, R34 ;  /* 0x0000002200047202 */ /* 0x000fe20000000f00 */
[----:B------:R-:W-:-:S05]  /*1af40*/  BRA `(.L_x_1898) ;  /* 0xffff9a5000007947 */ /* 0x000fca000383ffff */
.L_x_1813:
[----:B------:R-:W-:Y:S01]  /*1af50*/  MOV R32, RZ ;  /* 0x000000ff00207202 */ /* 0x000fe20000000f00 */
[----:B------:R-:W-:Y:S01]  /*1af60*/  IMAD.MOV.U32 R33, RZ, RZ, R12 ;  /* 0x000000ffff217224 */ /* 0x000fe200078e000c */
[----:B------:R-:W-:Y:S01]  /*1af70*/  MOV R2, 0x1afa0 ;  /* 0x0001afa000027802 */ /* 0x000fe20000000f00 */
[----:B------:R-:W-:Y:S02]  /*1af80*/  IMAD.MOV.U32 R3, RZ, RZ, 0x181f ;  /* 0x0000181fff037424 */ /* 0x000fe400078e00ff */
[----:B-12---:R-:W-:Y:S05]  /*1af90*/  CALL.REL.NOINC `($__internal_31_$__cuda_sm70_shflsync_idx_p) ;  /* 0x0000125000007944 */ /* 0x006fea0003c00000 */
[----:B------:R-:W-:Y:S01]  /*1afa0*/  LOP3.LUT P3, RZ, R196, 0x2, RZ, 0xc0, !PT ;  /* 0x00000002c4ff7812 */ /* 0x000fe2000786c0ff */
[----:B------:R-:W-:Y:S01]  /*1afb0*/  IMAD R0, R190, 0x6000, R11 ;  /* 0x00006000be007824 */ /* 0x000fe200078e020b */
[----:B------:R-:W-:Y:S01]  /*1afc0*/  IADD3 R2, P0, R34, R13, RZ ;  /* 0x0000000d22027210 */ /* 0x000fe20007f1e0ff */
[----:B------:R-:W-:Y:S01]  /*1afd0*/  IMAD.MOV.U32 R33, RZ, RZ, R5 ;  /* 0x000000ffff217224 */ /* 0x000fe200078e0005 */
[C---:B------:R-:W-:Y:S01]  /*1afe0*/  LOP3.LUT P2, RZ, R196.reuse, 0x1, RZ, 0xc0, !PT ;  /* 0x00000001c4ff7812 */ /* 0x040fe2000784c0ff */
[----:B------:R-:W-:Y:S01]  /*1aff0*/  IMAD.MOV.U32 R32, RZ, RZ, 0x1 ;  /* 0x00000001ff207424 */ /* 0x000fe200078e00ff */
[----:B------:R-:W-:Y:S01]  /*1b000*/  LOP3.LUT P1, RZ, R196, 0x4, RZ, 0xc0, !PT ;  /* 0x00000004c4ff7812 */ /* 0x000fe2000782c0ff */
[----:B------:R-:W-:Y:S01]  /*1b010*/  IMAD.X R3, R4, 0x1, R16, P0 ;  /* 0x0000000104037824 */ /* 0x000fe200000e0610 */
[----:B------:R-:W-:Y:S02]  /*1b020*/  IADD3 R6, P0, R34, R17, RZ ;  /* 0x0000001122067210 */ /* 0x000fe40007f1e0ff */
[----:B------:R-:W-:Y:S02]  /*1b030*/  SEL R5, RZ, 0x10, P3 ;  /* 0x00000010ff057807 */ /* 0x000fe40001800000 */
[----:B------:R-:W-:Y:S01]  /*1b040*/  SEL R15, RZ, 0x10, P2 ;  /* 0x00000010ff0f7807 */ /* 0x000fe20001000000 */
[----:B------:R-:W-:Y:S01]  /*1b050*/  @!PT LDS RZ, [RZ] ;  /* 0x00000000fffff984 */ /* 0x000fe20000000800 */
[----:B------:R-:W-:Y:S01]  /*1b060*/  @!PT LDS RZ, [RZ] ;  /* 0x00000000fffff984 */ /* 0x000fe20000000800 */
[----:B------:R-:W-:Y:S01]  /*1b070*/  @!PT LDS RZ, [RZ] ;  /* 0x00000000fffff984 */ /* 0x000fe20000000800 */
[----:B------:R1:W-:Y:S01]  /*1b080*/  LDGSTS.E.BYPASS.LTC128B.128 [R0], [R2.64], !P3 ;  /* 0x0000000002007fae */ /* 0x0003e2000d901d48 */
[----:B------:R-:W-:Y:S01]  /*1b090*/  IMAD.X R7, R4, 0x1, R18, P0 ;  /* 0x0000000104077824 */ /* 0x000fe200000e0612 */
[----:B------:R-:W-:Y:S04]  /*1b0a0*/  SEL R14, RZ, 0x10, P1 ;  /* 0x00000010ff0e7807 */ /* 0x000fe80000800000 */
[----:B------:R2:W-:Y:S01]  /*1b0b0*/  LDGSTS.E.BYPASS.LTC128B.128 [R0+0x2000], [R6.64], !P2 ;  /* 0x0200000006007fae */ /* 0x0005e2000d101d48 */
[----:B-1----:R-:W-:Y:S05]  /*1b0c0*/  IADD3 R2, P0, R34, R19, RZ ;  /* 0x0000001322027210 */ /* 0x002fea0007f1e0ff */
[----:B------:R-:W-:Y:S05]  /*1b0d0*/  IMAD.X R3, R4, 0x1, R20, P0 ;  /* 0x0000000104037824 */ /* 0x000fea00000e0614 */
[----:B------:R1:W-:Y:S02]  /*1b0e0*/  LDGSTS.E.BYPASS.LTC128B.128 [R0+0x4000], [R2.64], !P1 ;  /* 0x0400000002007fae */ /* 0x0003e4000c901d48 */
[----:B-1----:R-:W-:Y:S01]  /*1b0f0*/  MOV R2, 0x1b120 ;  /* 0x0001b12000027802 */ /* 0x002fe20000000f00 */
[----:B------:R-:W-:Y:S02]  /*1b100*/  IMAD.MOV.U32 R3, RZ, RZ, 0x181f ;  /* 0x0000181fff037424 */ /* 0x000fe400078e00ff */
[----:B--2---:R-:W-:Y:S05]  /*1b110*/  CALL.REL.NOINC `($__internal_31_$__cuda_sm70_shflsync_idx_p) ;  /* 0x000010d000007944 */ /* 0x004fea0003c00000 */
        /* <DEDUP_REMOVED lines=8> */
.L_x_1815:
[----:B------:R-:W-:Y:S01]  /*1b1a0*/  IMAD.MOV.U32 R4, RZ, RZ, R201 ;  /* 0x000000ffff047224 */ /* 0x000fe200078e00c9 */
[----:B-1----:R-:W-:-:S02]  /*1b1b0*/  MOV R3, 0x2 ;  /* 0x0000000200037802 */ /* 0x002fc40000000f00 */
[----:B------:R-:W-:Y:S02]  /*1b1c0*/  MOV R2, 0x1b1e0 ;  /* 0x0001b1e000027802 */ /* 0x000fe40000000f00 */
[----:B------:R-:W-:Y:S05]  /*1b1d0*/  CALL.REL.NOINC `($__internal_30_$__cuda_sm70_shflsync_bfly_p) ;  /* 0x00000fd000007944 */ /* 0x000fea0003c00000 */
[----:B------:R-:W-:Y:S01]  /*1b1e0*/  MOV R0, R22 ;  /* 0x0000001600007202 */ /* 0x000fe20000000f00 */
[----:B------:R-:W-:Y:S05]  /*1b1f0*/  BRA `(.L_x_1900) ;  /* 0xffff9b2000007947 */ /* 0x000fea000383ffff */
.L_x_1816:
[----:B------:R-:W-:Y:S01]  /*1b200*/  IMAD.MOV.U32 R4, RZ, RZ, R0 ;  /* 0x000000ffff047224 */ /* 0x000fe200078e0000 */
[----:B-1----:R-:W-:Y:S02]  /*1b210*/  MOV R3, 0x1 ;  /* 0x0000000100037802 */ /* 0x002fe40000000f00 */
[----:B------:R-:W-:Y:S02]  /*1b220*/  MOV R2, 0x1b240 ;  /* 0x0001b24000027802 */ /* 0x000fe40000000f00 */
[----:B--2---:R-:W-:Y:S05]  /*1b230*/  CALL.REL.NOINC `($__internal_30_$__cuda_sm70_shflsync_bfly_p) ;  /* 0x00000f7000007944 */ /* 0x004fea0003c00000 */
[----:B------:R-:W-:Y:S01]  /*1b240*/  FADD.FTZ R0, R0, R22 ;  /* 0x0000001600007221 */ /* 0x000fe20000010000 */
[----:B------:R-:W-:Y:S02]  /*1b250*/  MOV R4, R197 ;  /* 0x000000c500047202 */ /* 0x000fe40000000f00 */
[----:B------:R-:W-:Y:S02]  /*1b260*/  MOV R3, 0x2 ;  /* 0x0000000200037802 */ /* 0x000fe40000000f00 */
[----:B------:R-:W-:Y:S02]  /*1b270*/  MOV R2, 0x1b290 ;  /* 0x0001b29000027802 */ /* 0x000fe40000000f00 */
[----:B------:R-:W-:Y:S05]  /*1b280*/  CALL.REL.NOINC `($__internal_30_$__cuda_sm70_shflsync_bfly_p) ;  /* 0x00000f2000007944 */ /* 0x000fea0003c00000 */
[----:B------:R-:W-:Y:S01]  /*1b290*/  FADD.FTZ R4, R197, R22 ;  /* 0x00000016c5047221 */ /* 0x000fe20000010000 */
[----:B------:R-:W-:-:S02]  /*1b2a0*/  MOV R3, 0x1 ;  /* 0x0000000100037802 */ /* 0x000fc40000000f00 */
[----:B------:R-:W-:Y:S02]  /*1b2b0*/  MOV R2, 0x1b2d0 ;  /* 0x0001b2d000027802 */ /* 0x000fe40000000f00 */
[----:B------:R-:W-:Y:S05]  /*1b2c0*/  CALL.REL.NOINC `($__internal_30_$__cuda_sm70_shflsync_bfly_p) ;  /* 0x00000ee000007944 */ /* 0x000fea0003c00000 */
[----:B------:R-:W-:Y:S01]  /*1b2d0*/  MOV R3, R22 ;  /* 0x0000001600037202 */ /* 0x000fe20000000f00 */
[----:B------:R-:W-:Y:S05]  /*1b2e0*/  BRA `(.L_x_1901) ;  /* 0xffff9aa000007947 */ /* 0x000fea000383ffff */
.L_x_1823:
[----:B--234-:R-:W-:Y:S01]  /*1b2f0*/  IMAD.MOV.U32 R33, RZ, RZ, R13 ;  /* 0x000000ffff217224 */ /* 0x01cfe200078e000d */
[----:B------:R-:W-:Y:S01]  /*1b300*/  MOV R32, RZ ;  /* 0x000000ff00207202 */ /* 0x000fe20000000f00 */
[----:B------:R-:W-:Y:S01]  /*1b310*/  IMAD.MOV.U32 R3, RZ, RZ, 0x181f ;  /* 0x0000181fff037424 */ /* 0x000fe200078e00ff */
[----:B------:R-:W-:Y:S02]  /*1b320*/  MOV R2, 0x1b340 ;  /* 0x0001b34000027802 */ /* 0x000fe40000000f00 */
[----:B-1----:R-:W-:Y:S05]  /*1b330*/  CALL.REL.NOINC `($__internal_31_$__cuda_sm70_shflsync_idx_p) ;  /* 0x00000eb000007944 */ /* 0x002fea0003c00000 */
[----:B------:R-:W-:Y:S01]  /*1b340*/  MOV R5, R34 ;  /* 0x0000002200057202 */ /* 0x000fe20000000f00 */
[----:B------:R-:W-:Y:S05]  /*1b350*/  BRA `(.L_x_1902) ;  /* 0xffffb2f000007947 */ /* 0x000fea000383ffff */
.L_x_1824:
[----:B------:R-:W-:Y:S01]  /*1b360*/  IMAD.MOV.U32 R33, RZ, RZ, R14 ;  /* 0x000000ffff217224 */ /* 0x000fe200078e000e */
[----:B------:R-:W-:Y:S01]  /*1b370*/  MOV R32, RZ ;  /* 0x000000ff00207202 */ /* 0x000fe20000000f00 */
[----:B------:R-:W-:Y:S01]  /*1b380*/  IMAD.MOV.U32 R3, RZ, RZ, 0x181f ;  /* 0x0000181fff037424 */ /* 0x000fe200078e00ff */
[----:B------:R-:W-:Y:S02]  /*1b390*/  MOV R2, 0x1b3b0 ;  /* 0x0001b3b000027802 */ /* 0x000fe40000000f00 */
[----:B-123--:R-:W-:Y:S05]  /*1b3a0*/  CALL.REL.NOINC `($__internal_31_$__cuda_sm70_shflsync_idx_p) ;  /* 0x00000e4000007944 */ /* 0x00efea0003c00000 */
[----:B------:R-:W-:Y:S01]  /*1b3b0*/  MOV R0, R34 ;  /* 0x0000002200007202 */ /* 0x000fe20000000f00 */
[----:B------:R-:W-:Y:S05]  /*1b3c0*/  BRA `(.L_x_1903) ;  /* 0xffffb2a000007947 */ /* 0x000fea000383ffff */
.L_x_1827:
[----:B------:R-:W-:Y:S01]  /*1b3d0*/  IMAD.MOV.U32 R33, RZ, RZ, R13 ;  /* 0x000000ffff217224 */ /* 0x000fe200078e000d */
[----:B------:R-:W-:Y:S01]  /*1b3e0*/  MOV R32, 0x1 ;  /* 0x0000000100207802 */ /* 0x000fe20000000f00 */
[----:B--2---:R-:W-:Y:S01]  /*1b3f0*/  IMAD.MOV.U32 R3, RZ, RZ, 0x181f ;  /* 0x0000181fff037424 */ /* 0x004fe200078e00ff */
[----:B------:R-:W-:-:S02]  /*1b400*/  MOV R2, 0x1b420 ;  /* 0x0001b42000027802 */ /* 0x000fc40000000f00 */
[----:B-1-34-:R-:W-:Y:S05]  /*1b410*/  CALL.REL.NOINC `($__internal_31_$__cuda_sm70_shflsync_idx_p) ;  /* 0x00000dd000007944 */ /* 0x01afea0003c00000 */
        /* <DEDUP_REMOVED lines=8> */
.L_x_1830:
[----:B------:R-:W-:Y:S01]  /*1b4a0*/  IMAD.MOV.U32 R33, RZ, RZ, R13 ;  /* 0x000000ffff217224 */ /* 0x000fe200078e000d */
[----:B------:R-:W-:Y:S01]  /*1b4b0*/  MOV R32, 0x2 ;  /* 0x0000000200207802 */ /* 0x000fe20000000f00 */
[----:B--2---:R-:W-:Y:S01]  /*1b4c0*/  IMAD.MOV.U32 R3, RZ, RZ, 0x181f ;  /* 0x0000181fff037424 */ /* 0x004fe200078e00ff */
[----:B------:R-:W-:Y:S02]  /*1b4d0*/  MOV R2, 0x1b4f0 ;  /* 0x0001b4f000027802 */ /* 0x000fe40000000f00 */
[----:B-1-34-:R-:W-:Y:S05]  /*1b4e0*/  CALL.REL.NOINC `($__internal_31_$__cuda_sm70_shflsync_idx_p) ;  /* 0x00000d0000007944 */ /* 0x01afea0003c00000 */
[----:B------:R-:W-:Y:S01]  /*1b4f0*/  MOV R5, R34 ;  /* 0x0000002200057202 */ /* 0x000fe20000000f00 */
[----:B------:R-:W-:Y:S05]  /*1b500*/  BRA `(.L_x_1905) ;  /* 0xffffb3c000007947 */ /* 0x000fea000383ffff */
.L_x_1831:
[----:B------:R-:W-:Y:S01]  /*1b510*/  IMAD.MOV.U32 R33, RZ, RZ, R14 ;  /* 0x000000ffff217224 */ /* 0x000fe200078e000e */
[----:B------:R-:W-:Y:S01]  /*1b520*/  MOV R32, 0x2 ;  /* 0x0000000200207802 */ /* 0x000fe20000000f00 */
[----:B--2---:R-:W-:Y:S01]  /*1b530*/  IMAD.MOV.U32 R3, RZ, RZ, 0x181f ;  /* 0x0000181fff037424 */ /* 0x004fe200078e00ff */
[----:B------:R-:W-:Y:S02]  /*1b540*/  MOV R2, 0x1b560 ;  /* 0x0001b56000027802 */ /* 0x000fe40000000f00 */
[----:B-1-34-:R-:W-:Y:S05]  /*1b550*/  CALL.REL.NOINC `($__internal_31_$__cuda_sm70_shflsync_idx_p) ;  /* 0x00000c9000007944 */ /* 0x01afea0003c00000 */
[----:B------:R-:W-:Y:S01]  /*1b560*/  MOV R0, R34 ;  /* 0x0000002200007202 */ /* 0x000fe20000000f00 */
[----:B------:R-:W-:Y:S05]  /*1b570*/  BRA `(.L_x_1906) ;  /* 0xffffb37000007947 */ /* 0x000fea000383ffff */
.L_x_1834:
[----:B------:R-:W-:Y:S01]  /*1b580*/  IMAD.MOV.U32 R33, RZ, RZ, R13 ;  /* 0x000000ffff217224 */ /* 0x000fe200078e000d */
[----:B------:R-:W-:Y:S01]  /*1b590*/  MOV R32, 0x3 ;  /* 0x0000000300207802 */ /* 0x000fe20000000f00 */
[----:B---3--:R-:W-:Y:S01]  /*1b5a0*/  IMAD.MOV.U32 R3, RZ, RZ, 0x181f ;  /* 0x0000181fff037424 */ /* 0x008fe200078e00ff */
        /* <DEDUP_REMOVED lines=10> */
.L_x_1836:
[----:B------:R-:W-:Y:S01]  /*1b650*/  IMAD.MOV.U32 R33, RZ, RZ, R5 ;  /* 0x000000ffff217224 */ /* 0x000fe200078e0005 */
[----:B------:R-:W-:Y:S01]  /*1b660*/  MOV R32, RZ ;  /* 0x000000ff00207202 */ /* 0x000fe20000000f00 */
[----:B------:R-:W-:Y:S01]  /*1b670*/  IMAD.MOV.U32 R3, RZ, RZ, 0x1c1f ;  /* 0x00001c1fff037424 */ /* 0x000fe200078e00ff */
[----:B------:R-:W-:Y:S02]  /*1b680*/  MOV R2, 0x1b6a0 ;  /* 0x0001b6a000027802 */ /* 0x000fe40000000f00 */
[----:B--2---:R-:W-:Y:S05]  /*1b690*/  CALL.REL.NOINC `($__internal_31_$__cuda_sm70_shflsync_idx_p) ;  /* 0x00000b5000007944 */ /* 0x004fea0003c00000 */
[----:B------:R-:W-:Y:S01]  /*1b6a0*/  MOV R4, R34 ;  /* 0x0000002200047202 */ /* 0x000fe20000000f00 */
[----:B------:R-:W-:Y:S05]  /*1b6b0*/  BRA `(.L_x_1908) ;  /* 0xffffb69000007947 */ /* 0x000fea000383ffff */
.L_x_1837:
[----:B------:R-:W-:Y:S01]  /*1b6c0*/  IMAD.MOV.U32 R33, RZ, RZ, R14 ;  /* 0x000000ffff217224 */ /* 0x000fe200078e000e */
[----:B------:R-:W-:Y:S01]  /*1b6d0*/  MOV R32, RZ ;  /* 0x000000ff00207202 */ /* 0x000fe20000000f00 */
[----:B------:R-:W-:Y:S01]  /*1b6e0*/  IMAD.MOV.U32 R3, RZ, RZ, 0x1c1f ;  /* 0x00001c1fff037424 */ /* 0x000fe200078e00ff */
[----:B------:R-:W-:Y:S02]  /*1b6f0*/  MOV R2, 0x1b710 ;  /* 0x0001b71000027802 */ /* 0x000fe40000000f00 */
[----:B-123--:R-:W-:Y:S05]  /*1b700*/  CALL.REL.NOINC `($__internal_31_$__cuda_sm70_shflsync_idx_p) ;  /* 0x00000ae000007944 */ /* 0x00efea0003c00000 */
[----:B------:R-:W-:Y:S01]  /*1b710*/  MOV R0, R34 ;  /* 0x0000002200007202 */ /* 0x000fe20000000f00 */
[----:B------:R-:W-:Y:S05]  /*1b720*/  BRA `(.L_x_1909) ;  /* 0xffffb64000007947 */ /* 0x000fea000383ffff */
.L_x_1840:
        /* <DEDUP_REMOVED lines=13> */
.L_x_1844:
[----:B------:R-:W-:Y:S01]  /*1b800*/  IMAD.MOV.U32 R33, RZ, RZ, R5 ;  /* 0x000000ffff217224 */ /* 0x000fe200078e0005 */
[----:B------:R-:W-:Y:S01]  /*1b810*/  MOV R32, RZ ;  /* 0x000000ff00207202 */ /* 0x000fe20000000f00 */
[----:B------:R-:W-:Y:S01]  /*1b820*/  IMAD.MOV.U32 R3, RZ, RZ, 0x181f ;  /* 0x0000181fff037424 */ /* 0x000fe200078e00ff */
[----:B------:R-:W-:Y:S02]  /*1b830*/  MOV R2, 0x1b850 ;  /* 0x0001b85000027802 */ /* 0x000fe40000000f00 */
[----:B--2---:R-:W-:Y:S05]  /*1b840*/  CALL.REL.NOINC `($__internal_31_$__cuda_sm70_shflsync_idx_p) ;  /* 0x000009a000007944 */ /* 0x004fea0003c00000 */
[----:B------:R-:W-:Y:S01]  /*1b850*/  MOV R4, R34 ;  /* 0x0000002200047202 */ /* 0x000fe20000000f00 */
[----:B------:R-:W-:Y:S05]  /*1b860*/  BRA `(.L_x_1911) ;  /* 0xffffd07000007947 */ /* 0x000fea000383ffff */
.L_x_1845:
[----:B------:R-:W-:Y:S01]  /*1b870*/  IMAD.MOV.U32 R33, RZ, RZ, R14 ;  /* 0x000000ffff217224 */ /* 0x000fe200078e000e */
[----:B------:R-:W-:Y:S01]  /*1b880*/  MOV R32, RZ ;  /* 0x000000ff00207202 */ /* 0x000fe20000000f00 */
[----:B------:R-:W-:Y:S01]  /*1b890*/  IMAD.MOV.U32 R3, RZ, RZ, 0x181f ;  /* 0x0000181fff037424 */ /* 0x000fe200078e00ff */
[----:B------:R-:W-:Y:S02]  /*1b8a0*/  MOV R2, 0x1b8c0 ;  /* 0x0001b8c000027802 */ /* 0x000fe40000000f00 */
[----:B-123--:R-:W-:Y:S05]  /*1b8b0*/  CALL.REL.NOINC `($__internal_31_$__cuda_sm70_shflsync_idx_p) ;  /* 0x0000093000007944 */ /* 0x00efea0003c00000 */
[----:B------:R-:W-:Y:S01]  /*1b8c0*/  MOV R0, R34 ;  /* 0x0000002200007202 */ /* 0x000fe20000000f00 */
[----:B------:R-:W-:Y:S05]  /*1b8d0*/  BRA `(.L_x_1912) ;  /* 0xffffd02000007947 */ /* 0x000fea000383ffff */
.L_x_1848:
[----:B------:R-:W-:Y:S01]  /*1b8e0*/  IMAD.MOV.U32 R33, RZ, RZ, R5 ;  /* 0x000000ffff217224 */ /* 0x000fe200078e0005 */
[----:B------:R-:W-:Y:S01]  /*1b8f0*/  MOV R32, 0x1 ;  /* 0x0000000100207802 */ /* 0x000fe20000000f00 */
[----:B-1----:R-:W-:Y:S01]  /*1b900*/  IMAD.MOV.U32 R3, RZ, RZ, 0x181f ;  /* 0x0000181fff037424 */ /* 0x002fe200078e00ff */
[----:B------:R-:W-:-:S02]  /*1b910*/  MOV R2, 0x1b930 ;  /* 0x0001b93000027802 */ /* 0x000fc40000000f00 */
[----:B--234-:R-:W-:Y:S05]  /*1b920*/  CALL.REL.NOINC `($__internal_31_$__cuda_sm70_shflsync_idx_p) ;  /* 0x000008c000007944 */ /* 0x01cfea0003c00000 */
        /* <DEDUP_REMOVED lines=8> */
.L_x_1851:
[----:B------:R-:W-:Y:S01]  /*1b9b0*/  IMAD.MOV.U32 R33, RZ, RZ, R5 ;  /* 0x000000ffff217224 */ /* 0x000fe200078e0005 */
[----:B------:R-:W-:Y:S01]  /*1b9c0*/  MOV R32, 0x2 ;  /* 0x0000000200207802 */ /* 0x000fe20000000f00 */
[----:B-1----:R-:W-:Y:S01]  /*1b9d0*/  IMAD.MOV.U32 R3, RZ, RZ, 0x181f ;  /* 0x0000181fff037424 */ /* 0x002fe200078e00ff */
[----:B------:R-:W-:Y:S02]  /*1b9e0*/  MOV R2, 0x1ba00 ;  /* 0x0001ba0000027802 */ /* 0x000fe40000000f00 */
[----:B--234-:R-:W-:Y:S05]  /*1b9f0*/  CALL.REL.NOINC `($__internal_31_$__cuda_sm70_shflsync_idx_p) ;  /* 0x000007f000007944 */ /* 0x01cfea0003c00000 */
[----:B------:R-:W-:Y:S01]  /*1ba00*/  MOV R4, R34 ;  /* 0x0000002200047202 */ /* 0x000fe20000000f00 */
[----:B------:R-:W-:Y:S05]  /*1ba10*/  BRA `(.L_x_1914) ;  /* 0xffffd15000007947 */ /* 0x000fea000383ffff */
.L_x_1852:
[----:B------:R-:W-:Y:S01]  /*1ba20*/  IMAD.MOV.U32 R33, RZ, RZ, R14 ;  /* 0x000000ffff217224 */ /* 0x000fe200078e000e */
[----:B------:R-:W-:Y:S01]  /*1ba30*/  MOV R32, 0x2 ;  /* 0x0000000200207802 */ /* 0x000fe20000000f00 */
[----:B-1----:R-:W-:Y:S01]  /*1ba40*/  IMAD.MOV.U32 R3, RZ, RZ, 0x181f ;  /* 0x0000181fff037424 */ /* 0x002fe200078e00ff */
[----:B------:R-:W-:Y:S02]  /*1ba50*/  MOV R2, 0x1ba70 ;  /* 0x0001ba7000027802 */ /* 0x000fe40000000f00 */
[----:B--234-:R-:W-:Y:S05]  /*1ba60*/  CALL.REL.NOINC `($__internal_31_$__cuda_sm70_shflsync_idx_p) ;  /* 0x0000078000007944 */ /* 0x01cfea0003c00000 */
[----:B------:R-:W-:Y:S01]  /*1ba70*/  MOV R0, R34 ;  /* 0x0000002200007202 */ /* 0x000fe20000000f00 */
[----:B------:R-:W-:Y:S05]  /*1ba80*/  BRA `(.L_x_1915) ;  /* 0xffffd10000007947 */ /* 0x000fea000383ffff */
.L_x_1855:
        /* <DEDUP_REMOVED lines=13> */
.L_x_1857:
[----:B------:R-:W-:Y:S01]  /*1bb60*/  IMAD.MOV.U32 R33, RZ, RZ, R35 ;  /* 0x000000ffff217224 */ /* 0x000fe200078e0023 */
[----:B------:R-:W-:Y:S01]  /*1bb70*/  MOV R32, RZ ;  /* 0x000000ff00207202 */ /* 0x000fe20000000f00 */
[----:B------:R-:W-:Y:S01]  /*1bb80*/  IMAD.MOV.U32 R3, RZ, RZ, 0x1f ;  /* 0x0000001fff037424 */ /* 0x000fe200078e00ff */
[----:B------:R-:W-:Y:S02]  /*1bb90*/  MOV R2, 0x1bbb0 ;  /* 0x0001bbb000027802 */ /* 0x000fe40000000f00 */
[----:B-1-3--:R-:W-:Y:S05]  /*1bba0*/  CALL.REL.NOINC `($__internal_31_$__cuda_sm70_shflsync_idx_p) ;  /* 0x0000064000007944 */ /* 0x00afea0003c00000 */
[----:B------:R-:W-:Y:S01]  /*1bbb0*/  MOV R9, R34 ;  /* 0x0000002200097202 */ /* 0x000fe20000000f00 */
[----:B------:R-:W-:Y:S05]  /*1bbc0*/  BRA `(.L_x_1917) ;  /* 0xffffd2c000007947 */ /* 0x000fea000383ffff */
.L_x_1858:
[----:B------:R-:W-:Y:S01]  /*1bbd0*/  IMAD.MOV.U32 R33, RZ, RZ, R35 ;  /* 0x000000ffff217224 */ /* 0x000fe200078e0023 */
[----:B------:R-:W-:Y:S01]  /*1bbe0*/  MOV R32, 0x1 ;  /* 0x0000000100207802 */ /* 0x000fe20000000f00 */
[----:B------:R-:W-:Y:S01]  /*1bbf0*/  IMAD.MOV.U32 R3, RZ, RZ, 0x1f ;  /* 0x0000001fff037424 */ /* 0x000fe200078e00ff */
[----:B------:R-:W-:Y:S02]  /*1bc00*/  MOV R2, 0x1bc20 ;  /* 0x0001bc2000027802 */ /* 0x000fe40000000f00 */
[----:B-1234-:R-:W-:Y:S05]  /*1bc10*/  CALL.REL.NOINC `($__internal_31_$__cuda_sm70_shflsync_idx_p) ;  /* 0x000005d000007944 */ /* 0x01efea0003c00000 */
[----:B------:R-:W-:Y:S01]  /*1bc20*/  MOV R6, R34 ;  /* 0x0000002200067202 */ /* 0x000fe20000000f00 */
[----:B------:R-:W-:Y:S05]  /*1bc30*/  BRA `(.L_x_1918) ;  /* 0xffffd27000007947 */ /* 0x000fea000383ffff */
.L_x_1859:
[----:B------:R-:W-:Y:S02]  /*1bc40*/  MOV R3, 0x1 ;  /* 0x0000000100037802 */ /* 0x000fe40000000f00 */
[----:B------:R-:W-:-:S02]  /*1bc50*/  MOV R2, 0x1bc70 ;  /* 0x0001bc7000027802 */ /* 0x000fc40000000f00 */
[----:B--2-4-:R-:W-:Y:S05]  /*1bc60*/  CALL.REL.NOINC `($__internal_32_$__cuda_sm70_shflsync_up_p) ;  /* 0x000005d000007944 */ /* 0x014fea0003c00000 */
[----:B------:R-:W-:Y:S05]  /*1bc70*/  BRA `(.L_x_1919) ;  /* 0xffffd35000007947 */ /* 0x000fea000383ffff */
.L_x_1860:
[----:B------:R-:W-:Y:S02]  /*1bc80*/  MOV R3, 0x2 ;  /* 0x0000000200037802 */ /* 0x000fe40000000f00 */
[----:B------:R-:W-:-:S02]  /*1bc90*/  MOV R2, 0x1bcb0 ;  /* 0x0001bcb000027802 */ /* 0x000fc40000000f00 */
[----:B--2-4-:R-:W-:Y:S05]  /*1bca0*/  CALL.REL.NOINC `($__internal_32_$__cuda_sm70_shflsync_up_p) ;  /* 0x0000059000007944 */ /* 0x014fea0003c00000 */
        /* <DEDUP_REMOVED lines=24> */
.L_x_1864:
[----:B------:R-:W-:Y:S02]  /*1be30*/  MOV R3, 0x1 ;  /* 0x0000000100037802 */ /* 0x000fe40000000f00 */
[----:B------:R-:W-:Y:S02]  /*1be40*/  MOV R2, 0x1be60 ;  /* 0x0001be6000027802 */ /* 0x000fe40000000f00 */
[----:B--2---:R-:W-:Y:S05]  /*1be50*/  CALL.REL.NOINC `($__internal_32_$__cuda_sm70_shflsync_up_p) ;  /* 0x000003e000007944 */ /* 0x004fea0003c00000 */
[----:B------:R-:W-:Y:S01]  /*1be60*/  MOV R2, R4 ;  /* 0x0000000400027202 */ /* 0x000fe20000000f00 */
[----:B------:R-:W-:Y:S05]  /*1be70*/  BRA `(.L_x_1921) ;  /* 0xffffd3b000007947 */ /* 0x000fea000383ffff */
.L_x_1865:
        /* <DEDUP_REMOVED lines=27> */
.L_x_1867:
[----:B------:R-:W-:Y:S02]  /*1c030*/  SEL R0, RZ, 0x1, P0 ;  /* 0x00000001ff007807 */ /* 0x000fe40000000000 */
[----:B------:R-:W-:Y:S02]  /*1c040*/  MOV R2, 0x1c060 ;  /* 0x0001c06000027802 */ /* 0x000fe40000000f00 */
[----:B-12---:R-:W-:Y:S05]  /*1c050*/  CALL.REL.NOINC `($__internal_33_$__cuda_sm70_votesync_ballot) ;  /* 0x0000024000007944 */ /* 0x006fea0003c00000 */
[----:B------:R-:W-:Y:S05]  /*1c060*/  BRA `(.L_x_1923) ;  /* 0xffffd35000007947 */ /* 0x000fea000383ffff */
.L_x_1868:
[----:B------:R-:W-:Y:S01]  /*1c070*/  IMAD.MOV.U32 R33, RZ, RZ, R7 ;  /* 0x000000ffff217224 */ /* 0x000fe200078e0007 */
[----:B----4-:R-:W-:Y:S01]  /*1c080*/  MOV R32, R13 ;  /* 0x0000000d00207202 */ /* 0x010fe20000000f00 */
[----:B------:R-:W-:Y:S01]  /*1c090*/  IMAD.MOV.U32 R3, RZ, RZ, 0x1f ;  /* 0x0000001fff037424 */ /* 0x000fe200078e00ff */
[----:B------:R-:W-:Y:S02]  /*1c0a0*/  MOV R2, 0x1c0c0 ;  /* 0x0001c0c000027802 */ /* 0x000fe40000000f00 */
[----:B-123--:R-:W-:Y:S05]  /*1c0b0*/  CALL.REL.NOINC `($__internal_31_$__cuda_sm70_shflsync_idx_p) ;  /* 0x0000013000007944 */ /* 0x00efea0003c00000 */
[----:B------:R-:W-:Y:S01]  /*1c0c0*/  IMAD.MOV.U32 R12, RZ, RZ, R34 ;  /* 0x000000ffff0c7224 */ /* 0x000fe200078e0022 */
[----:B------:R-:W-:Y:S01]  /*1c0d0*/  MOV R32, R13 ;  /* 0x0000000d00207202 */ /* 0x000fe20000000f00 */
[----:B------:R-:W-:Y:S01]  /*1c0e0*/  IMAD.MOV.U32 R33, RZ, RZ, R8 ;  /* 0x000000ffff217224 */ /* 0x000fe200078e0008 */
[----:B------:R-:W-:Y:S02]  /*1c0f0*/  MOV R3, 0x1f ;  /* 0x0000001f00037802 */ /* 0x000fe40000000f00 */
[----:B------:R-:W-:-:S02]  /*1c100*/  MOV R2, 0x1c120 ;  /* 0x0001c12000027802 */ /* 0x000fc40000000f00 */
[----:B------:R-:W-:Y:S05]  /*1c110*/  CALL.REL.NOINC `($__internal_31_$__cuda_sm70_shflsync_idx_p) ;  /* 0x000000d000007944 */ /* 0x000fea0003c00000 */
[----:B------:R-:W-:Y:S01]  /*1c120*/  MOV R5, R34 ;  /* 0x0000002200057202 */ /* 0x000fe20000000f00 */
[----:B------:R-:W-:Y:S05]  /*1c130*/  BRA `(.L_x_1924) ;  /* 0xffffd2c000007947 */ /* 0x000fea000383ffff */
.L_x_1871:
[----:B------:R-:W-:Y:S01]  /*1c140*/  IMAD.MOV.U32 R33, RZ, RZ, R4 ;  /* 0x000000ffff217224 */ /* 0x000fe200078e0004 */
[----:B------:R-:W-:Y:S01]  /*1c150*/  MOV R32, R0 ;  /* 0x0000000000207202 */ /* 0x000fe20000000f00 */
[----:B------:R-:W-:Y:S01]  /*1c160*/  IMAD.MOV.U32 R3, RZ, RZ, 0x1f ;  /* 0x0000001fff037424 */ /* 0x000fe200078e00ff */
[----:B------:R-:W-:-:S02]  /*1c170*/  MOV R2, 0x1c190 ;  /* 0x0001c19000027802 */ /* 0x000fc40000000f00 */
[----:B-12-4-:R-:W-:Y:S05]  /*1c180*/  CALL.REL.NOINC `($__internal_31_$__cuda_sm70_shflsync_idx_p) ;  /* 0x0000006000007944 */ /* 0x016fea0003c00000 */
[----:B------:R-:W-:Y:S01]  /*1c190*/  MOV R15, R34 ;  /* 0x00000022000f7202 */ /* 0x000fe20000000f00 */
[----:B------:R-:W-:Y:S05]  /*1c1a0*/  BRA `(.L_x_1870) ;  /* 0xffffd2b000007947 */ /* 0x000fea000383ffff */
        .weak           $__internal_30_$__cuda_sm70_shflsync_bfly_p
        .type           $__internal_30_$__cuda_sm70_shflsync_bfly_p,@function
        .size           $__internal_30_$__cuda_sm70_shflsync_bfly_p,($__internal_31_$__cuda_sm70_shflsync_idx_p - $__internal_30_$__cuda_sm70_shflsync_bfly_p)
$__internal_30_$__cuda_sm70_shflsync_bfly_p:
[----:B------:R-:W-:Y:S04]  /*1c1b0*/  WARPSYNC R224 ;  /* 0x000000e000007348 */ /* 0x000fe80003800000 */
[----:B------:R1:W2:Y:S02]  /*1c1c0*/  SHFL.BFLY PT, R22, R4, R3, R225 ;  /* 0x0c00000304167389 */ /* 0x0002a400000e00e1 */
[----:B-1----:R-:W-:-:S04]  /*1c1d0*/  MOV R3, 0x0 ;  /* 0x0000000000037802 */ /* 0x002fc80000000f00 */
[----:B--2---:R-:W-:Y:S05]  /*1c1e0*/  RET.REL.NODEC R2 `(_ZN7cutlass13device_kernelIN5flash19enable_sm80_to_sm89INS1_16FlashAttnFwdSm80INS1_25CollectiveMainloopFwdSm80ILi8ELi2ELb0EN4cute5tupleIJNS5_1CILi128EEENS7_ILi64EEENS7_ILi192EEEEEELi192ENS_6half_tEfNS_4arch4Sm80ELb0ELb0ELb1ELb1ELb1ELb1ELb1ELb1EEENS1_21CollectiveEpilogueFwdINS6_IJS8_SA_S9_EEENS6_IJNS7_ILi1EEESI_SI_EEESC_SE_Li256ELb1ELb1ELb1ELb0EEENS1_36VarlenDynamicPersistentTileSchedulerILi128ELi64ELi256ELi256ELb1ELb1ELb0ELb0ELb1ELb1EEEEEEEEEvNT_6ParamsE) ;  /* 0xfffe3e1002007950 */ /* 0x004fea0003c3ffff */
        .weak           $__internal_31_$__cuda_sm70_shflsync_idx_p
        .type           $__internal_31_$__cuda_sm70_shflsync_idx_p,@function
        .size           $__internal_31_$__cuda_sm70_shflsync_idx_p,($__internal_32_$__cuda_sm70_shflsync_up_p - $__internal_31_$__cuda_sm70_shflsync_idx_p)
$__internal_31_$__cuda_sm70_shflsync_idx_p:
[----:B------:R-:W-:-:S04]  /*1c1f0*/  MOV R34, 0xffffffff ;  /* 0xffffffff00227802 */ /* 0x000fc80000000f00 */
[----:B------:R-:W-:Y:S04]  /*1c200*/  WARPSYNC R34 ;  /* 0x0000002200007348 */ /* 0x000fe80003800000 */
[----:B------:R1:W2:Y:S02]  /*1c210*/  SHFL.IDX PT, R34, R33, R32, R3 ;  /* 0x0000002021227389 */ /* 0x0002a400000e0003 */
[----:B-1----:R-:W-:-:S04]  /*1c220*/  MOV R3, 0x0 ;  /* 0x0000000000037802 */ /* 0x002fc80000000f00 */
[----:B--2---:R-:W-:Y:S05]  /*1c230*/  RET.REL.NODEC R2 `(_ZN7cutlass13device_kernelIN5flash19enable_sm80_to_sm89INS1_16FlashAttnFwdSm80INS1_25CollectiveMainloopFwdSm80ILi8ELi2ELb0EN4cute5tupleIJNS5_1CILi128EEENS7_ILi64EEENS7_ILi192EEEEEELi192ENS_6half_tEfNS_4arch4Sm80ELb0ELb0ELb1ELb1ELb1ELb1ELb1ELb1EEENS1_21CollectiveEpilogueFwdINS6_IJS8_SA_S9_EEENS6_IJNS7_ILi1EEESI_SI_EEESC_SE_Li256ELb1ELb1ELb1ELb0EEENS1_36VarlenDynamicPersistentTileSchedulerILi128ELi64ELi256ELi256ELb1ELb1ELb0ELb0ELb1ELb1EEEEEEEEEvNT_6ParamsE) ;  /* 0xfffe3dc002007950 */ /* 0x004fea0003c3ffff */
        .weak           $__internal_32_$__cuda_sm70_shflsync_up_p
        .type           $__internal_32_$__cuda_sm70_shflsync_up_p,@function
        .size           $__internal_32_$__cuda_sm70_shflsync_up_p,($__internal_33_$__cuda_sm70_votesync_ballot - $__internal_32_$__cuda_sm70_shflsync_up_p)
$__internal_32_$__cuda_sm70_shflsync_up_p:
[----:B------:R-:W-:Y:S02]  /*1c240*/  MOV R4, RZ ;  /* 0x000000ff00047202 */ /* 0x000fe40000000f00 */
[----:B------:R-:W-:-:S04]  /*1c250*/  MOV R12, 0xffffffff ;  /* 0xffffffff000c7802 */ /* 0x000fc80000000f00 */
[----:B------:R-:W-:Y:S04]  /*1c260*/  WARPSYNC R12 ;  /* 0x0000000c00007348 */ /* 0x000fe80003800000 */
[----:B------:R1:W2:Y:S02]  /*1c270*/  SHFL.UP PT, R4, R0, R3, R4 ;  /* 0x0400000300047389 */ /* 0x0002a400000e0004 */
[----:B-1----:R-:W-:-:S04]  /*1c280*/  MOV R3, 0x0 ;  /* 0x0000000000037802 */ /* 0x002fc80000000f00 */
[----:B--2---:R-:W-:Y:S05]  /*1c290*/  RET.REL.NODEC R2 `(_ZN7cutlass13device_kernelIN5flash19enable_sm80_to_sm89INS1_16FlashAttnFwdSm80INS1_25CollectiveMainloopFwdSm80ILi8ELi2ELb0EN4cute5tupleIJNS5_1CILi128EEENS7_ILi64EEENS7_ILi192EEEEEELi192ENS_6half_tEfNS_4arch4Sm80ELb0ELb0ELb1ELb1ELb1ELb1ELb1ELb1EEENS1_21CollectiveEpilogueFwdINS6_IJS8_SA_S9_EEENS6_IJNS7_ILi1EEESI_SI_EEESC_SE_Li256ELb1ELb1ELb1ELb0EEENS1_36VarlenDynamicPersistentTileSchedulerILi128ELi64ELi256ELi256ELb1ELb1ELb0ELb0ELb1ELb1EEEEEEEEEvNT_6ParamsE) ;  /* 0xfffe3d6002007950 */ /* 0x004fea0003c3ffff */
        .weak           $__internal_33_$__cuda_sm70_votesync_ballot
        .type           $__internal_33_$__cuda_sm70_votesync_ballot,@function
        .size           $__internal_33_$__cuda_sm70_votesync_ballot,(.L_x_3126 - $__internal_33_$__cuda_sm70_votesync_ballot)
$__internal_33_$__cuda_sm70_votesync_ballot:
[----:B------:R-:W-:Y:S01]  /*1c2a0*/  ISETP.NE.U32.AND P0, PT, R0, 0x1, PT ;  /* 0x000000010000780c */ /* 0x000fe20003f05070 */
[----:B------:R-:W-:-:S04]  /*1c2b0*/  IMAD.MOV.U32 R3, RZ, RZ, -0x1 ;  /* 0xffffffffff037424 */ /* 0x000fc800078e00ff */
[----:B------:R-:W-:Y:S08]  /*1c2c0*/  WARPSYNC R3 ;  /* 0x0000000300007348 */ /* 0x000ff00003800000 */
[----:B------:R-:W-:-:S04]  /*1c2d0*/  VOTE.ANY R0, PT, !P0 ;  /* 0x0000000000007806 */ /* 0x000fc800040e0100 */
[----:B------:R-:W-:Y:S01]  /*1c2e0*/  LOP3.LUT R0, R0, R3, RZ, 0xc0, !PT ;  /* 0x0000000300007212 */ /* 0x000fe200078ec0ff */
[----:B------:R-:W-:-:S04]  /*1c2f0*/  IMAD.MOV.U32 R3, RZ, RZ, 0x0 ;  /* 0x00000000ff037424 */ /* 0x000fc800078e00ff */
[----:B------:R-:W-:Y:S05]  /*1c300*/  RET.REL.NODEC R2 `(_ZN7cutlass13device_kernelIN5flash19enable_sm80_to_sm89INS1_16FlashAttnFwdSm80INS1_25CollectiveMainloopFwdSm80ILi8ELi2ELb0EN4cute5tupleIJNS5_1CILi128EEENS7_ILi64EEENS7_ILi192EEEEEELi192ENS_6half_tEfNS_4arch4Sm80ELb0ELb0ELb1ELb1ELb1ELb1ELb1ELb1EEENS1_21CollectiveEpilogueFwdINS6_IJS8_SA_S9_EEENS6_IJNS7_ILi1EEESI_SI_EEESC_SE_Li256ELb1ELb1ELb1ELb0EEENS1_36VarlenDynamicPersistentTileSchedulerILi128ELi64ELi256ELi256ELb1ELb1ELb0ELb0ELb1ELb1EEEEEEEEEvNT_6ParamsE) ;  /* 0xfffe3cf002007950 */ /* 0x000fea0003c3ffff */
.L_x_1925:
        /* <DEDUP_REMOVED lines=15> */
.L_x_3126:


//--------------------- .text._ZN7cutlass13device_kernelIN5flash19enable_sm80_to_sm89INS1_16FlashAttnFwdSm80INS1_25CollectiveMainloopFwdSm80ILi8ELi2ELb0EN4cute5tupleIJNS5_1CILi128EEENS7_ILi64EEENS7_ILi192EEEEEELi192ENS_6half_tEfNS_4arch4Sm80ELb0ELb1ELb1ELb0ELb1ELb0ELb1ELb1EEENS1_21CollectiveEpilogueFwdINS6_IJS8_SA_S9_EEENS6_IJNS7_ILi1EEESI_SI_EEESC_SE_Li256ELb0ELb1ELb1ELb0EEENS1_19SingleTileSchedulerILb0ELb1ELb1ELi128EEEEEEEEEvNT_6ParamsE --------------------------
	.section	.text._ZN7cutlass13device_kernelIN5flash19enable_sm80_to_sm89INS1_16FlashAttnFwdSm80INS1_25CollectiveMainloopFwdSm80ILi8ELi2ELb0EN4cute5tupleIJNS5_1CILi128EEENS7_ILi64EEENS7_ILi192EEEEEELi192ENS_6half_tEfNS_4arch4Sm80ELb0ELb1ELb1ELb0ELb1ELb0ELb1ELb1EEENS1_21CollectiveEpilogueFwdINS6_IJS8_SA_S9_EEENS6_IJNS7_ILi1EEESI_SI_EEESC_SE_Li256ELb0ELb1ELb1ELb0EEENS1_19SingleTileSchedulerILb0ELb1ELb1ELi128EEEEEEEEEvNT_6ParamsE,"ax",@progbits
	.sectioninfo	@"SHI_REGISTERS=250"
	.align	128
.text._ZN7cutlass13device_kernelIN5flash19enable_sm80_to_sm89INS1_16FlashAttnFwdSm80INS1_25CollectiveMainloopFwdSm80ILi8ELi2ELb0EN4cute5tupleIJNS5_1CILi128EEENS7_ILi64EEENS7_ILi192EEEEEELi192ENS_6half_tEfNS_4arch4Sm80ELb0ELb1ELb1ELb0ELb1ELb0ELb1ELb1EEENS1_21CollectiveEpilogueFwdINS6_IJS8_SA_S9_EEENS6_IJNS7_ILi1EEESI_SI_EEESC_SE_Li256ELb0ELb1ELb1ELb0EEENS1_19SingleTileSchedulerILb0ELb1ELb1ELi128EEEEEEEEEvNT_6ParamsE:
        .type           _ZN7cutlass13device_kernelIN5flash19enable_sm80_to_sm89INS1_16FlashAttnFwdSm80INS1_25CollectiveMainloopFwdSm80ILi8ELi2ELb0EN4cute5tupleIJNS5_1CILi128EEENS7_ILi64EEENS7_ILi192EEEEEELi192ENS_6half_tEfNS_4arch4Sm80ELb0ELb1ELb1ELb0ELb1ELb0ELb1ELb1EEENS1_21CollectiveEpilogueFwdINS6_IJS8_SA_S9_EEENS6_IJNS7_ILi1EEESI_SI_EEESC_SE_Li256ELb0ELb1ELb1ELb0EEENS1_19SingleTileSchedulerILb0ELb1ELb1ELi128EEEEEEEEEvNT_6ParamsE,@function
        .size           _ZN7cutlass13device_kernelIN5flash19enable_sm80_to_sm89INS1_16FlashAttnFwdSm80INS1_25CollectiveMainloopFwdSm80ILi8ELi2ELb0EN4cute5tupleIJNS5_1CILi128EEENS7_ILi64EEENS7_ILi192EEEEEELi192ENS_6half_tEfNS_4arch4Sm80ELb0ELb1ELb1ELb0ELb1ELb0ELb1ELb1EEENS1_21CollectiveEpilogueFwdINS6_IJS8_SA_S9_EEENS6_IJNS7_ILi1EEESI_SI_EEESC_SE_Li256ELb0ELb1ELb1ELb0EEENS1_19SingleTileSchedulerILb0ELb1ELb1ELi128EEEEEEEEEvNT_6ParamsE,(.L_x_3131 - _ZN7cutlass13device_kernelIN5flash19enable_sm80_to_sm89INS1_16FlashAttnFwdSm80INS1_25CollectiveMainloopFwdSm80ILi8ELi2ELb0EN4cute5tupleIJNS5_1CILi128EEENS7_ILi64EEENS7_ILi192EEEEEELi192ENS_6half_tEfNS_4arch4Sm80ELb0ELb1ELb1ELb0ELb1ELb0ELb1ELb1EEENS1_21CollectiveEpilogueFwdINS6_IJS8_SA_S9_EEENS6_IJNS7_ILi1EEESI_SI_EEESC_SE_Li256ELb0ELb1ELb1ELb0EEENS1_19SingleTileSchedulerILb0ELb1ELb1ELi128EEEEEEEEEvNT_6ParamsE)
        .other          _ZN7cutlass13device_kernelIN5flash19enable_sm80_to_sm89INS1_16FlashAttnFwdSm80INS1_25CollectiveMainloopFwdSm80ILi8ELi2ELb0EN4cute5tupleIJNS5_1CILi128EEENS7_ILi64EEENS7_ILi192EEEEEELi192ENS_6half_tEfNS_4arch4Sm80ELb0ELb1ELb1ELb0ELb1ELb0ELb1ELb1EEENS1_21CollectiveEpilogueFwdINS6_IJS8_SA_S9_EEENS6_IJNS7_ILi1EEESI_SI_EEESC_SE_Li256ELb0ELb1ELb1ELb0EEENS1_19SingleTileSchedulerILb0ELb1ELb1ELi128EEEEEEEEEvNT_6ParamsE,@"STO_CUDA_ENTRY STV_DEFAULT"
_ZN7cutlass13device_kernelIN5flash19enable_sm80_to_sm89INS1_16FlashAttnFwdSm80INS1_25CollectiveMainloopFwdSm80ILi8ELi2ELb0EN4cute5tupleIJNS5_1CILi128EEENS7_ILi64EEENS7_ILi192EEEEEELi192ENS_6half_tEfNS_4arch4Sm80ELb0ELb1ELb1ELb0ELb1ELb0ELb1ELb1EEENS1_21CollectiveEpilogueFwdINS6_IJS8_SA_S9_EEENS6_IJNS7_ILi1EEESI_SI_EEESC_SE_Li256ELb0ELb1ELb1ELb0EEENS1_19SingleTileSchedulerILb0ELb1ELb1ELi128EEEEEEEEEvNT_6ParamsE:
        /* <DEDUP_REMOVED lines=17> */
.L_x_1926:
[----:B------:R-:W-:Y:S02]  /*0110*/  ULDC.64 UR4, c[0x0][0x550] ;  /* 0x0001540000047ab9 */ /* 0x000fe40000000a00 */
[----:B------:R-:W-:Y:S02]  /*0120*/  UISETP.NE.AND UP0, UPT, UR4, 0x1, UPT ;  /* 0x000000010400788c */ /* 0x000fe4000bf05270 */
[----:B------:R-:W-:-:S02]  /*0130*/  UIMAD.WIDE.U32 UR10, UR6, UR5, URZ ;  /* 0x00000005060a72a5 */ /* 0x000fc4000f8e003f */
[----:B------:R-:W-:Y:S02]  /*0140*/  ULDC UR4, c[0x0][0x558] ;  /* 0x0001560000047ab9 */ /* 0x000fe40000000800 */
[----:B------:R-:W-:-:S05]  /*0150*/  UMOV UR14, UR6 ;  /* 0x00000006000e7c82 */ /* 0x000fca0008000000 */
[----:B------:R-:W-:-:S03]  /*0160*/  @UP0 USHF.R.U32.HI UR14, URZ, UR4, UR11 ;  /* 0x000000043f0e0299 */ /* 0x000fc6000801160b */
.L_x_1927:
[----:B------:R-:W-:Y:S01]  /*0170*/  ISETP.LE.AND P0, PT, RZ, UR8, PT ;  /* 0x00000008ff007c0c */ /* 0x000fe2000bf03270 */
[----:B------:R-:W-:Y:S02]  /*0180*/  UIADD3 UR4, -UR14, URZ, URZ ;  /* 0x0000003f0e047290 */ /* 0x000fe4000fffe13f */
[----:B------:R-:W-:Y:S02]  /*0190*/  ULDC UR7, c[0x0][0x550] ;  /* 0x0001540000077ab9 */ /* 0x000fe40000000800 */
[----:B------:R-:W-:-:S08]  /*01a0*/  UIMAD UR7, UR4, UR7, UR6 ;  /* 0x00000007040772a4 */ /* 0x000fd0000f8e0206 */
[----:B------:R-:W-:Y:S05]  /*01b0*/  @!P0 EXIT ;  /* 0x000000000000894d */ /* 0x000fea0003800000 */
[----:B------:R-:W-:Y:S01]  /*01c0*/  ULDC.64 UR4, c[0x0][0x370] ;  /* 0x0000dc0000047ab9 */ /* 0x000fe20000000a00 */
[----:B------:R-:W-:Y:S01]  /*01d0*/  IMAD.MOV.U32 R202, RZ, RZ, RZ ;  /* 0x000000ffffca7224 */ /* 0x000fe200078e00ff */
[----:B------:R-:W-:Y:S02]  /*01e0*/  UISETP.NE.U32.AND UP0, UPT, URZ, UR4, UPT ;  /* 0x000000043f00728c */ /* 0x000fe4000bf05070 */
[----:B------:R-:W-:Y:S02]  /*01f0*/  ULDC.64 UR10, c[0x0][0x370] ;  /* 0x0000dc00000a7ab9 */ /* 0x000fe40000000a00 */
[----:B------:R-:W-:Y:S01]  /*0200*/  UISETP.NE.AND.EX UP0, UPT, URZ, UR5, UPT, UP0 ;  /* 0x000000053f00728c */ /* 0x000fe2000bf05300 */
[----:B------:R-:W1:Y:S01]  /*0210*/  S2UR UR6, SR_CTAID.X ;  /* 0x00000000000679c3 */ /* 0x000e620000002500 */
[----:B------:R-:W-:Y:S02]  /*0220*/  ULDC UR12, c[0x0][0x2ac] ;  /* 0x0000ab00000c7ab9 */ /* 0x000fe40000000800 */
[----:B------:R-:W-:-:S02]  /*0230*/  ULDC.64 UR20, c[0x0][0x118] ;  /* 0x0000460000147ab9 */ /* 0x000fc40000000a00 */
[----:B------:R-:W-:-:S05]  /*0240*/  PLOP3.LUT P0, PT, PT, PT, UP0, 0x80, 0x0 ;  /* 0x000000000000781c */ /* 0x000fca0003f0f008 */
[----:B------:R-:W-:Y:S02]  /*0250*/  @UP0 UMOV UR4, 0x4 ;  /* 0x0000000400040882 */ /* 0x000fe40000000000 */
[----:B------:R-:W-:-:S06]  /*0260*/  @UP0 UIMAD.WIDE UR4, UR8, UR4, UR10 ;  /* 0x00000004080402a5 */ /* 0x000fcc000f8e020a */
[----:B------:R-:W-:Y:S01]  /*0270*/  MOV R2, UR4 ;  /* 0x0000000400027c02 */ /* 0x000fe20008000f00 */
[----:B------:R-:W-:Y:S01]  /*0280*/  ULDC UR4, c[0x0][0x2c4] ;  /* 0x0000b10000047ab9 */ /* 0x000fe20000000800 */
[----:B------:R-:W-:Y:S01]  /*0290*/  IMAD.U32 R3, RZ, RZ, UR5 ;  /* 0x00000005ff037e24 */ /* 0x000fe2000f8e00ff */
[----:B------:R-:W-:Y:S02]  /*02a0*/  UISETP.NE.AND UP1, UPT, UR4, 0x1, UPT ;  /* 0x000000010400788c */ /* 0x000fe4000bf25270 */
[----:B-1----:R-:W-:Y:S02]  /*02b0*/  USHF.L.U32 UR24, UR6, 0x7, URZ ;  /* 0x0000000706187899 */ /* 0x002fe4000800063f */
[----:B------:R1:W5:Y:S01]  /*02c0*/  @P0 LDG.E R202, [R2.64] ;  /* 0x0000001402ca0981 */ /* 0x000362000c1e1900 */
[----:B------:R-:W-:Y:S02]  /*02d0*/  ULDC.64 UR4, c[0x0][0x2c8] ;  /* 0x0000b20000047ab9 */ /* 0x000fe40000000a00 */
[----:B------:R-:W-:-:S04]  /*02e0*/  UIADD3 UR9, UR24, 0x7f, URZ ;  /* 0x0000007f18097890 */ /* 0x000fc8000fffe03f */
[----:B------:R-:W-:-:S04]  /*02f0*/  @UP1 UIADD3 UR10, UR24, 0x7f, URZ ;  /* 0x0000007f180a1890 */ /* 0x000fc8000fffe03f */
[----:B------:R-:W-:-:S03]  /*0300*/  UIMAD.WIDE.U32 UR10, UR10, UR4, URZ ;  /* 0x000000040a0a72a5 */ /* 0x000fc6000f8e003f */
[----:B------:R-:W-:Y:S02]  /*0310*/  ULDC UR4, c[0x0][0x1d0] ;  /* 0x0000740000047ab9 */ /* 0x000fe40000000800 */
[----:B------:R-:W-:Y:S02]  /*0320*/  @UP1 USHF.R.U32.HI UR9, URZ, UR5, UR11 ;  /* 0x000000053f091299 */ /* 0x000fe4000801160b */
[----:B------:R-:W-:Y:S02]  /*0330*/  UIMAD UR12, UR12, UR4, URZ ;  /* 0x000000040c0c72a4 */ /* 0x000fe4000f8e023f */
[----:B------:R-:W-:Y:S02]  /*0340*/  UMOV UR10, 0x1 ;  /* 0x00000001000a7882 */ /* 0x000fe40000000000 */
[----:B------:R-:W-:Y:S02]  /*0350*/  ULDC.64 UR4, c[0x0][0x328] ;  /* 0x0000ca0000047ab9 */ /* 0x000fe40000000a00 */
[----:B------:R-:W-:-:S02]  /*0360*/  UISETP.LE.AND UP0, UPT, UR10, UR5, UPT ;  /* 0x000000050a00728c */ /* 0x000fc4000bf03270 */
[----:B------:R-:W-:Y:S02]  /*0370*/  ULDC UR11, c[0x0][0x168] ;  /* 0x00005a00000b7ab9 */ /* 0x000fe40000000800 */
[----:B------:R-:W-:Y:S02]  /*0380*/  UIADD3 UR11, UR12, -UR11, UR10 ;  /* 0x8000000b0c0b7290 */ /* 0x000fe4000fffe00a */
[----:B------:R-:W-:Y:S02]  /*0390*/  PLOP3.LUT P0, PT, PT, PT, UP0, 0x40, 0x0 ;  /* 0x000000000000781c */ /* 0x000fe40003f0e808 */
[----:B------:R-:W-:-:S04]  /*03a0*/  UIADD3 UR5, UR11, UR9, URZ ;  /* 0x000000090b057290 */ /* 0x000fc8000fffe03f */
[----:B------:R-:W-:-:S07]  /*03b0*/  UIADD3 UR9, UR5, UR4, URZ ;  /* 0x0000000405097290 */ /* 0x000fce000fffe03f */
[----:B------:R-:W-:Y:S05]  /*03c0*/  @P0 BRA `(.L_x_1928) ;  /* 0x0000016000000947 */ /* 0x000fea0003800000 */
[----:B-1----:R-:W-:Y:S01]  /*03d0*/  ISETP.LT.AND P0, PT, RZ, UR5, PT ;  /* 0x00000005ff007c0c */ /* 0x002fe2000bf01270 */
        /* <DEDUP_REMOVED lines=11> */
.L_x_1929:
[----:B------:R-:W-:Y:S02]  /*0490*/  ULDC UR4, c[0x0][0x32c] ;  /* 0x0000cb0000047ab9 */ /* 0x000fe40000000800 */
[----:B------:R-:W-:-:S03]  /*04a0*/  UISETP.NE.AND UP2, UPT, UR10, UR4, UPT ;  /* 0x000000040a00728c */ /* 0x000fc6000bf45270 */
[----:B------:R-:W-:Y:S02]  /*04b0*/  ULDC.64 UR4, c[0x0][0x330] ;  /* 0x0000cc0000047ab9 */ /* 0x000fe40000000a00 */
[----:B------:R-:W-:-:S07]  /*04c0*/  UIMAD.WIDE.U32 UR16, UR11, UR4, URZ ;  /* 0x000000040b1072a5 */ /* 0x000fce000f8e003f */
[----:B------:R-:W-:Y:S02]  /*04d0*/  @UP2 UMOV UR13, UR17 ;  /* 0x00000011000d2c82 */ /* 0x000fe40008000000 */
[----:B------:R-:W-:Y:S02]  /*04e0*/  @UP2 USHF.R.U32.HI UR11, URZ, UR5, UR13 ;  /* 0x000000053f0b2299 */ /* 0x000fe4000801160d */
.L_x_1930:
[----:B------:R-:W-:Y:S02]  /*04f0*/  ULDC UR4, c[0x0][0x32c] ;  /* 0x0000cb0000047ab9 */ /* 0x000fe40000000800 */
[----:B------:R-:W-:-:S04]  /*0500*/  UIMAD UR4, UR11, UR4, UR4 ;  /* 0x000000040b0472a4 */ /* 0x000fc8000f8e0204 */
[----:B------:R-:W-:-:S04]  /*0510*/  UISETP.LT.AND UP2, UPT, UR9, UR4, UPT ;  /* 0x000000040900728c */ /* 0x000fc8000bf41270 */
[----:B------:R-:W-:Y:S02]  /*0520*/  USEL UR9, UR9, UR4, UP2 ;  /* 0x0000000409097287 */ /* 0x000fe40009000000 */
.L_x_1928:
[----:B-1----:R-:W-:Y:S01]  /*0530*/  UIADD3 UR10, UR12, 0x3f, URZ ;  /* 0x0000003f0c0a7890 */ /* 0x002fe2000fffe03f */
        /* <DEDUP_REMOVED lines=33> */
.L_x_1932:
[----:B------:R-:W-:Y:S02]  /*0750*/  ULDC UR4, c[0x0][0x32c] ;  /* 0x0000cb0000047ab9 */ /* 0x000fe40000000800 */
[----:B------:R-:W-:-:S03]  /*0760*/  UISETP.NE.AND UP2, UPT, UR4, 0x1, UPT ;  /* 0x000000010400788c */ /* 0x000fc6000bf45270 */
[----:B------:R-:W-:Y:S02]  /*0770*/  ULDC.64 UR4, c[0x0][0x330] ;  /* 0x0000cc0000047ab9 */ /* 0x000fe40000000a00 */
[----:B------:R-:W-:-:S07]  /*0780*/  UIMAD.WIDE.U32 UR16, UR11, UR4, URZ ;  /* 0x000000040b1072a5 */ /* 0x000fce000f8e003f */
[----:B------:R-:W-:Y:S02]  /*0790*/  @UP2 UMOV UR13, UR17 ;  /* 0x00000011000d2c82 */ /* 0x000fe40008000000 */
[----:B------:R-:W-:Y:S02]  /*07a0*/  @UP2 USHF.R.U32.HI UR11, URZ, UR5, UR13 ;  /* 0x000000053f0b2299 */ /* 0x000fe4000801160d */
.L_x_1933:
[----:B------:R-:W-:Y:S02]  /*07b0*/  ULDC UR4, c[0x0][0x32c] ;  /* 0x0000cb0000047ab9 */ /* 0x000fe40000000800 */
[----:B------:R-:W-:-:S04]  /*07c0*/  UIMAD UR4, UR11, UR4, URZ ;  /* 0x000000040b0472a4 */ /* 0x000fc8000f8e023f */
[----:B------:R-:W-:-:S04]  /*07d0*/  UISETP.LT.AND UP2, UPT, UR10, UR4, UPT ;  /* 0x000000040a00728c */ /* 0x000fc8000bf41270 */
[----:B------:R-:W-:-:S04]  /*07e0*/  USEL UR10, UR10, UR4, !UP2 ;  /* 0x000000040a0a7287 */ /* 0x000fc8000d000000 */
.L_x_1931:
        /* <DEDUP_REMOVED lines=16> */
[-C--:B------:R-:W-:Y:S01]  /*08f0*/  IABS R2, R0.reuse ;  /* 0x0000000000027213 */ /* 0x080fe20000000000 */
[----:B------:R-:W-:Y:S01]  /*0900*/  UIADD3 UR17, -UR11, UR17, URZ ;  /* 0x000000110b117290 */ /* 0x000fe2000fffe13f */
[----:B------:R-:W-:Y:S02]  /*0910*/  IABS R0, R0 ;  /* 0x0000000000007213 */ /* 0x000fe40000000000 */
[----:B------:R1:W2:Y:S03]  /*0920*/  R2UR UR16, R2 ;  /* 0x00000000021073c2 */ /* 0x0002a600000e0000 */
[----:B------:R-:W-:Y:S01]  /*0930*/  IMAD.U32 R4, RZ, RZ, UR17 ;  /* 0x00000011ff047e24 */ /* 0x000fe2000f8e00ff */
[----:B------:R-:W-:Y:S01]  /*0940*/  ULOP3.LUT UR17, UR17, UR5, URZ, 0x3c, !UPT ;  /* 0x0000000511117292 */ /* 0x000fe2000f8e3c3f */
[----:B------:R-:W-:-:S04]  /*0950*/  IMAD.MOV R0, RZ, RZ, -R0 ;  /* 0x000000ffff007224 */ /* 0x000fc800078e0a00 */
[----:B------:R-:W3:Y:S01]  /*0960*/  R2UR UR10, R0 ;  /* 0x00000000000a73c2 */ /* 0x000ee200000e0000 */
[----:B-1----:R-:W-:Y:S01]  /*0970*/  IABS R2, R4 ;  /* 0x0000000400027213 */ /* 0x002fe20000000000 */
[----:B--2---:R-:W1:Y:S06]  /*0980*/  I2F.RP R5, UR16 ;  /* 0x0000001000057d06 */ /* 0x004e6c0008209400 */
[----:B------:R-:W2:Y:S02]  /*0990*/  R2UR UR13, R2 ;  /* 0x00000000020d73c2 */ /* 0x000ea400000e0000 */
[----:B-1----:R-:W1:Y:S02]  /*09a0*/  MUFU.RCP R3, R5 ;  /* 0x0000000500037308 */ /* 0x002e640000001000 */
[----:B-1----:R-:W-:-:S06]  /*09b0*/  IADD3 R3, R3, 0xffffffe, RZ ;  /* 0x0ffffffe03037810 */ /* 0x002fcc0007ffe0ff */
[----:B------:R-:W1:Y:S02]  /*09c0*/  F2I.FTZ.U32.TRUNC.NTZ R3, R3 ;  /* 0x0000000300037305 */ /* 0x000e64000021f000 */
[----:B-1----:R-:W1:Y:S02]  /*09d0*/  R2UR UR19, R3 ;  /* 0x00000000031373c2 */ /* 0x002e6400000e0000 */
[----:B-1----:R-:W-:-:S04]  /*09e0*/  UIADD3 UR4, URZ, -UR19, URZ ;  /* 0x800000133f047290 */ /* 0x002fc8000fffe03f */
[----:B------:R-:W-:-:S04]  /*09f0*/  UIMAD UR4, UR4, UR16, URZ ;  /* 0x00000010040472a4 */ /* 0x000fc8000f8e023f */
[----:B------:R-:W-:-:S04]  /*0a00*/  UIMAD.WIDE.U32 UR18, UR19, UR4, UR18 ;  /* 0x00000004131272a5 */ /* 0x000fc8000f8e0012 */
[----:B--2---:R-:W-:-:S04]  /*0a10*/  UIMAD.WIDE.U32 UR18, UR19, UR13, URZ ;  /* 0x0000000d131272a5 */ /* 0x004fc8000f8e003f */
[----:B---3--:R-:W-:-:S04]  /*0a20*/  UIMAD UR10, UR19, UR10, UR13 ;  /* 0x0000000a130a72a4 */ /* 0x008fc8000f8e020d */
        /* <DEDUP_REMOVED lines=10> */
.L_x_1934:
        /* <DEDUP_REMOVED lines=72> */
[----:B------:R1:W2:Y:S01]  /*0f50*/  @P2 LDG.E R4, [R4.64] ;  /* 0x0000001404042981 */ /* 0x0002a2000c1e1900 */
[-C--:B------:R-:W-:Y:S01]  /*0f60*/  LEA.HI R20, R94, R7.reuse, RZ, 0x3 ;  /* 0x000000075e147211 */ /* 0x080fe200078f18ff */
[----:B------:R-:W-:Y:S01]  /*0f70*/  UIMAD UR9, UR9, UR4, URZ ;  /* 0x00000004090972a4 */ /* 0x000fe2000f8e023f */
[----:B------:R-:W-:Y:S01]  /*0f80*/  PLOP3.LUT P0, PT, PT, PT, UP1, 0x80, 0x0 ;  /* 0x000000000000781c */ /* 0x000fe20003f0f018 */
[----:B------:R-:W-:Y:S01]  /*0f90*/  UIMAD.WIDE.U32 UR16, UR14, UR4, URZ ;  /* 0x000000040e1072a5 */ /* 0x000fe2000f8e003f */
[----:B------:R-:W-:Y:S01]  /*0fa0*/  LOP3.LUT R0, R20, 0xfffffff8, RZ, 0xc0, !PT ;  /* 0xfffffff814007812 */ /* 0x000fe200078ec0ff */
[----:B------:R-:W-:Y:S01]  /*0fb0*/  UIMAD UR9, UR14, UR5, UR9 ;  /* 0x000000050e0972a4 */ /* 0x000fe2000f8e0209 */
[----:B------:R-:W-:Y:S01]  /*0fc0*/  SHF.R.S32.HI R20, RZ, 0x3, R20 ;  /* 0x00000003ff147819 */ /* 0x000fe20000011414 */
[----:B------:R-:W-:Y:S01]  /*0fd0*/  USHF.R.S32.HI UR10, URZ, 0x1f, UR8 ;  /* 0x0000001f3f0a7899 */ /* 0x000fe20008011408 */
[-C--:B------:R-:W-:Y:S01]  /*0fe0*/  LEA.HI R21, R94, R7.reuse, RZ, 0x4 ;  /* 0x000000075e157211 */ /* 0x080fe200078f20ff */
        /* <DEDUP_REMOVED lines=10> */
[----:B------:R-:W-:Y:S01]  /*1090*/  IADD3 R2, R201, UR24, RZ ;  /* 0x00000018c9027c10 */ /* 0x000fe2000fffe0ff */
[----:B------:R-:W-:Y:S01]  /*10a0*/  ULDC UR4, c[0x0][0x168] ;  /* 0x00005a0000047ab9 */ /* 0x000fe20000000800 */
[----:B------:R-:W-:Y:S01]  /*10b0*/  IMAD.MOV.U32 R188, RZ, RZ, 0x10 ;  /* 0x00000010ffbc7424 */ /* 0x000fe200078e00ff */
[----:B------:R-:W-:Y:S01]  /*10c0*/  UIADD3 UR5, UR17, UR5, URZ ;  /* 0x0000000511057290 */ /* 0x000fe2000fffe03f */
[----:B------:R-:W-:Y:S01]  /*10d0*/  IMAD.U32 R9, RZ, RZ, UR17 ;  /* 0x00000011ff097e24 */ /* 0x000fe2000f8e00ff */
[----:B------:R-:W-:Y:S01]  /*10e0*/  LEA.HI R11, R94, R7, RZ, 0x6 ;  /* 0x000000075e0b7211 */ /* 0x000fe200078f30ff */
[----:B------:R-:W-:Y:S01]  /*10f0*/  @P1 IMAD.HI.U32 R0, R2, c[0x0][0x2c8], RZ ;  /* 0x0000b20002001a27 */ /* 0x000fe200078e00ff */
[----:B------:R-:W-:Y:S01]  /*1100*/  IADD3 R10, R207, 0x40, RZ ;  /* 0x00000040cf0a7810 */ /* 0x000fe20007ffe0ff */
[----:B------:R-:W-:Y:S01]  /*1110*/  BSSY B0, `(.L_x_1936) ;  /* 0x0000041000007945 */ /* 0x000fe20003800000 */
[----:B------:R-:W-:Y:S01]  /*1120*/  LOP3.LUT P1, RZ, R209, 0x4, RZ, 0xc0, !PT ;  /* 0x00000004d1ff7812 */ /* 0x000fe2000782c0ff */
[----:B------:R-:W-:Y:S01]  /*1130*/  IMAD.MOV.U32 R3, RZ, RZ, R2 ;  /* 0x000000ffff037224 */ /* 0x000fe200078e0002 */
[----:B------:R-:W-:Y:S01]  /*1140*/  @P0 SHF.R.U32.HI R3, RZ, c[0x0][0x2cc], R0 ;  /* 0x0000b300ff030a19 */ /* 0x000fe20000011600 */
[----:B------:R-:W-:Y:S01]  /*1150*/  IMAD.U32 R8, RZ, RZ, UR16 ;  /* 0x00000010ff087e24 */ /* 0x000fe2000f8e00ff */
[----:B------:R-:W-:Y:S01]  /*1160*/  ISETP.GE.AND P3, PT, R10, c[0x0][0x198], PT ;  /* 0x000066000a007a0c */ /* 0x000fe20003f66270 */
[----:B------:R-:W-:Y:S01]  /*1170*/  IMAD.U32 R9, RZ, RZ, UR5 ;  /* 0x00000005ff097e24 */ /* 0x000fe2000f8e00ff */
[--C-:B------:R-:W-:Y:S01]  /*1180*/  SHF.R.S32.HI R0, RZ, 0x1f, R3.reuse ;  /* 0x0000001fff007819 */ /* 0x100fe20000011403 */
[----:B-1----:R-:W-:Y:S01]  /*1190*/  IMAD.MOV R5, RZ, RZ, -R3 ;  /* 0x000000ffff057224 */ /* 0x002fe200078e0a03 */
[----:B------:R-:W-:Y:S01]  /*11a0*/  ULDC UR5, c[0x0][0x2c4] ;  /* 0x0000b10000057ab9 */ /* 0x000fe20000000800 */
[----:B------:R-:W-:Y:S01]  /*11b0*/  IMAD.WIDE.U32 R8, R3, c[0x0][0x1b0], R8 ;  /* 0x00006c0003087a25 */ /* 0x000fe200078e0008 */
[----:B------:R-:W-:-:S03]  /*11c0*/  UIMAD UR4, UR5, UR4, URZ ;  /* 0x00000004050472a4 */ /* 0x000fc6000f8e023f */
[----:B------:R-:W-:Y:S02]  /*11d0*/  IMAD R2, R5, c[0x0][0x2c4], R2 ;  /* 0x0000b10005027a24 */ /* 0x000fe400078e0202 */
[----:B------:R-:W-:Y:S02]  /*11e0*/  IMAD R0, R0, c[0x0][0x1b0], RZ ;  /* 0x00006c0000007a24 */ /* 0x000fe400078e02ff */
[----:B------:R-:W-:Y:S01]  /*11f0*/  IMAD.SHL.U32 R11, R11, 0x8, RZ ;  /* 0x000000080b0b7824 */ /* 0x000fe200078e00ff */
[----:B------:R-:W-:Y:S01]  /*1200*/  SHF.R.S32.HI R5, RZ, 0x1f, R2 ;  /* 0x0000001fff057819 */ /* 0x000fe20000011402 */
[----:B------:R-:W-:Y:S01]  /*1210*/  IMAD R3, R3, c[0x0][0x1b4], R0 ;  /* 0x00006d0003037a24 */ /* 0x000fe200078e0200 */
[----:B------:R-:W-:-:S03]  /*1220*/  LOP3.LUT R0, R21, 0xfffffff0, RZ, 0xc0, !PT ;  /* 0xfffffff015007812 */ /* 0x000fc600078ec0ff */
[----:B------:R-:W-:Y:S02]  /*1230*/  IMAD R5, R5, c[0x0][0x1a8], RZ ;  /* 0x00006a0005057a24 */ /* 0x000fe400078e02ff */
[----:B------:R-:W-:Y:S02]  /*1240*/  IMAD.IADD R9, R9, 0x1, R3 ;  /* 0x0000000109097824 */ /* 0x000fe400078e0203 */
[----:B------:R-:W-:Y:S02]  /*1250*/  IMAD.IADD R19, R7, 0x1, -R0 ;  /* 0x0000000107137824 */ /* 0x000fe400078e0a00 */
[C---:B------:R-:W-:Y:S02]  /*1260*/  IMAD R5, R2.reuse, c[0x0][0x1ac], R5 ;  /* 0x00006b0002057a24 */ /* 0x040fe400078e0205 */
[----:B------:R-:W-:Y:S01]  /*1270*/  IMAD.WIDE.U32 R2, R2, c[0x0][0x1a8], R8 ;  /* 0x00006a0002027a25 */ /* 0x000fe200078e0008 */
[----:B------:R-:W-:Y:S02]  /*1280*/  SHF.R.S32.HI R0, RZ, 0x1f, R19 ;  /* 0x0000001fff007819 */ /* 0x000fe40000011413 */
[----:B------:R-:W-:Y:S01]  /*1290*/  SHF.R.U32.HI R9, RZ, 0x3, R200 ;  /* 0x00000003ff097819 */ /* 0x000fe200000116c8 */
[----:B------:R-:W-:Y:S01]  /*12a0*/  IMAD.IADD R3, R3, 0x1, R5 ;  /* 0x0000000103037824 */ /* 0x000fe200078e0205 */
[----:B------:R-:W-:-:S02]  /*12b0*/  LEA R5, P0, R2, c[0x0][0x160], 0x1 ;  /* 0x0000580002057a11 */ /* 0x000fc400078008ff */
[----:B------:R-:W-:Y:S02]  /*12c0*/  LEA.HI R0, R0, R19, RZ, 0x3 ;  /* 0x0000001300007211 */ /* 0x000fe400078f18ff */
[----:B------:R-:W-:Y:S01]  /*12d0*/  LEA.HI.X R3, R2, c[0x0][0x164], R3, 0x1, P0 ;  /* 0x0000590002037a11 */ /* 0x000fe200000f0c03 */
[----:B------:R1:W3:Y:S01]  /*12e0*/  SHFL.IDX PT, R12, R5, RZ, 0x181f ;  /* 0x00181fff050c7589 */ /* 0x0002e200000e0000 */
[----:B------:R-:W-:Y:S02]  /*12f0*/  LOP3.LUT R2, R0, 0xfffffff8, RZ, 0xc0, !PT ;  /* 0xfffffff800027812 */ /* 0x000fe400078ec0ff */
[----:B------:R-:W-:Y:S01]  /*1300*/  LOP3.LUT P0, RZ, R209, 0x2, RZ, 0xc0, !PT ;  /* 0x00000002d1ff7812 */ /* 0x000fe2000780c0ff */
[----:B------:R1:W4:Y:S01]  /*1310*/  SHFL.IDX PT, R13, R3, RZ, 0x181f ;  /* 0x00181fff030d7589 */ /* 0x00032200000e0000 */
[----:B------:R-:W-:Y:S01]  /*1320*/  LOP3.LUT R200, R200, 0x38, R207, 0xf8, !PT ;  /* 0x00000038c8c87812 */ /* 0x000fe200078ef8cf */
[----:B------:R-:W-:Y:S01]  /*1330*/  IMAD.IADD R19, R19, 0x1, -R2 ;  /* 0x0000000113137824 */ /* 0x000fe200078e0a02 */
[----:B------:R-:W-:-:S02]  /*1340*/  IADD3 R2, R20, UR24, RZ ;  /* 0x0000001814027c10 */ /* 0x000fc4000fffe0ff */
[----:B------:R-:W-:Y:S02]  /*1350*/  LOP3.LUT R200, R200, R9, RZ, 0x3c, !PT ;  /* 0x00000009c8c87212 */ /* 0x000fe400078e3cff */
[----:B------:R-:W-:Y:S02]  /*1360*/  ISETP.GE.AND P5, PT, R2, UR4, PT ;  /* 0x0000000402007c0c */ /* 0x000fe4000bfa6270 */
[----:B------:R-:W-:Y:S02]  /*1370*/  IADD3 R9, R207, 0x80, RZ ;  /* 0x00000080cf097810 */ /* 0x000fe40007ffe0ff */
[----:B------:R-:W-:Y:S02]  /*1380*/  LOP3.LUT R200, R200, 0xfffffe00, R11, 0xf8, !PT ;  /* 0xfffffe00c8c87812 */ /* 0x000fe400078ef80b */
[----:B------:R-:W-:Y:S01]  /*1390*/  ISETP.GE.AND P4, PT, R9, c[0x0][0x198], PT ;  /* 0x0000660009007a0c */ /* 0x000fe20003f86270 */
[----:B--2---:R2:W1:Y:S02]  /*13a0*/  @P2 R2UR UR9, R4 ;  /* 0x00000000040923c2 */ /* 0x00446400000e0000 */
[----:B-1----:R-:W-:Y:S01]  /*13b0*/  @!UP2 UMOV UR9, UR8 ;  /* 0x000000080009ac82 */ /* 0x002fe20008000000 */
[----:B------:R-:W-:-:S02]  /*13c0*/  ISETP.GE.AND P2, PT, R207, c[0x0][0x198], PT ;  /* 0x00006600cf007a0c */ /* 0x000fc40003f46270 */
[----:B--2---:R-:W-:Y:S01]  /*13d0*/  P2R R4, PR, RZ, 0x1 ;  /* 0x00000001ff047803 */ /* 0x004fe20000000000 */
[----:B------:R-:W-:Y:S01]  /*13e0*/  IMAD.MOV.U32 R4, RZ, RZ, 0x20 ;  /* 0x00000020ff047424 */ /* 0x000fe200078e00ff */
[----:B------:R-:W-:-:S04]  /*13f0*/  LOP3.LUT P0, RZ, R19, 0x2, RZ, 0xc0, !PT ;  /* 0x0000000213ff7812 */ /* 0x000fc8000780c0ff */
[----:B------:R-:W-:Y:S02]  /*1400*/  SEL R188, R188, 0xfffffff0, !P0 ;  /* 0xfffffff0bcbc7807 */ /* 0x000fe40004000000 */
[----:B------:R-:W-:-:S04]  /*1410*/  LOP3.LUT P0, RZ, R19, 0x4, RZ, 0xc0, !PT ;  /* 0x0000000413ff7812 */ /* 0x000fc8000780c0ff */
[----:B------:R-:W-:Y:S01]  /*1420*/  SEL R4, R4, 0xffffffe0, !P0 ;  /* 0xffffffe004047807 */ /* 0x000fe20004000000 */
[----:B------:R-:W-:Y:S05]  /*1430*/  @P5 BRA `(.L_x_1937) ;  /* 0x000000e000005947 */ /* 0x000fea0003800000 */
[----:B---34-:R-:W-:Y:S01]  /*1440*/  SHF.R.S32.HI R11, RZ, 0x1f, R10 ;  /* 0x0000001fff0b7819 */ /* 0x018fe2000001140a */
[----:B------:R-:W-:Y:S01]  /*1450*/  IMAD.WIDE R14, R207, 0x2, R12 ;  /* 0x00000002cf0e7825 */ /* 0x000fe200078e020c */
        /* <DEDUP_REMOVED lines=12> */
.L_x_1937:
[----:B---34-:R-:W-:Y:S05]  /*1520*/  BSYNC B0 ;  /* 0x0000000000007941 */ /* 0x018fea0003800000 */
.L_x_1936:
[----:B------:R-:W-:Y:S01]  /*1530*/  IADD3 R6, R2, 0x20, RZ ;  /* 0x0000002002067810 */ /* 0x000fe20007ffe0ff */
[----:B-1----:R1:W2:Y:S01]  /*1540*/  SHFL.IDX PT, R13, R3, 0x1, 0x181f ;  /* 0x00381f00030d7f89 */ /* 0x0022a200000e0000 */
        /* <DEDUP_REMOVED lines=18> */
.L_x_1939:
[----:B------:R-:W-:Y:S05]  /*1670*/  BSYNC B0 ;  /* 0x0000000000007941 */ /* 0x000fea0003800000 */
.L_x_1938:
        /* <DEDUP_REMOVED lines=20> */
.L_x_1941:
[----:B------:R-:W-:Y:S05]  /*17c0*/  BSYNC B0 ;  /* 0x0000000000007941 */ /* 0x000fea0003800000 */
.L_x_1940:
[----:B---3--:R-:W-:Y:S01]  /*17d0*/  SHFL.IDX PT, R16, R5, 0x3, 0x181f ;  /* 0x00781f0005107f89 */ /* 0x008fe200000e0000 */
[----:B------:R-:W-:Y:S01]  /*17e0*/  IADD3 R2, R2, 0x60, RZ ;  /* 0x0000006002027810 */ /* 0x000fe20007ffe0ff */
[----:B------:R-:W-:Y:S01]  /*17f0*/  UIADD3 UR13, UR7, -0x1, URZ ;  /* 0xffffffff070d7890 */ /* 0x000fe2000fffe03f */
[----:B------:R-:W-:Y:S01]  /*1800*/  SHF.R.S32.HI R194, RZ, 0x1f, R9 ;  /* 0x0000001fffc27819 */ /* 0x000fe20000011409 */
[----:B------:R3:W1:Y:S01]  /*1810*/  SHFL.IDX PT, R17, R3, 0x3, 0x181f ;  /* 0x00781f0003117f89 */ /* 0x00066200000e0000 */
[----:B------:R-:W-:Y:S01]  /*1820*/  ISETP.GE.AND P0, PT, R2, UR4, PT ;  /* 0x0000000402007c0c */ /* 0x000fe2000bf06270 */
[----:B------:R-:W-:Y:S01]  /*1830*/  IMAD.MOV.U32 R195, RZ, RZ, c[0x0][0x2b8] ;  /* 0x0000ae00ffc37624 */ /* 0x000fe200078e00ff */
[----:B------:R-:W-:Y:S01]  /*1840*/  USHF.L.U32 UR25, UR13, 0x6, URZ ;  /* 0x000000060d197899 */ /* 0x000fe2000800063f */
[----:B------:R-:W-:Y:S01]  /*1850*/  LEA.HI R194, R194, R9, RZ, 0x3 ;  /* 0x00000009c2c27211 */ /* 0x000fe200078f18ff */
[----:B------:R-:W-:Y:S01]  /*1860*/  IMAD.SHL.U32 R133, R200, 0x2, RZ ;  /* 0x00000002c8857824 */ /* 0x000fe200078e00ff */
[----:B------:R-:W-:Y:S01]  /*1870*/  USHF.R.S32.HI UR8, URZ, 0x1f, UR9 ;  /* 0x0000001f3f087899 */ /* 0x000fe20008011409 */
[----:B------:R-:W-:Y:S01]  /*1880*/  ISETP.NE.AND P5, PT, R195, 0x1, PT ;  /* 0x00000001c300780c */ /* 0x000fe20003fa5270 */
[----:B------:R-:W-:Y:S01]  /*1890*/  ULDC.64 UR4, c[0x0][0x2b0] ;  /* 0x0000ac0000047ab9 */ /* 0x000fe20000000a00 */
[----:B------:R-:W-:Y:S01]  /*18a0*/  LOP3.LUT R194, R194, 0xfffffff8, RZ, 0xc0, !PT ;  /* 0xfffffff8c2c27812 */ /* 0x000fe200078ec0ff */
[----:B------:R-:W-:Y:S01]  /*18b0*/  UIMAD UR8, UR8, UR4, URZ ;  /* 0x00000004080872a4 */ /* 0x000fe2000f8e023f */
[----:B------:R-:W-:Y:S01]  /*18c0*/  IADD3 R199, R201, UR25, RZ ;  /* 0x00000019c9c77c10 */ /* 0x000fe2000fffe0ff */
[----:B------:R-:W-:Y:S01]  /*18d0*/  UIMAD.WIDE.U32 UR18, UR9, UR4, URZ ;  /* 0x00000004091272a5 */ /* 0x000fe2000f8e003f */
[----:B------:R-:W-:Y:S01]  /*18e0*/  P2R R2, PR, RZ, 0x20 ;  /* 0x00000020ff027803 */ /* 0x000fe20000000000 */
[----:B------:R-:W-:Y:S01]  /*18f0*/  UIMAD UR5, UR9, UR5, UR8 ;  /* 0x00000005090572a4 */ /* 0x000fe2000f8e0208 */
[----:B------:R-:W-:Y:S01]  /*1900*/  IMAD.MOV.U32 R198, RZ, RZ, RZ ;  /* 0x000000ffffc67224 */ /* 0x000fe200078e00ff */
[----:B------:R-:W-:-:S02]  /*1910*/  P2R R11, PR, RZ, 0x2 ;  /* 0x00000002ff0b7803 */ /* 0x000fc40000000000 */
[----:B------:R-:W-:Y:S01]  /*1920*/  UIADD3 UR10, UR19, UR5, URZ ;  /* 0x00000005130a7290 */ /* 0x000fe2000fffe03f */
[----:B-123--:R-:W-:Y:S01]  /*1930*/  SHF.R.S32.HI R3, RZ, 0x1f, R10 ;  /* 0x0000001fff037819 */ /* 0x00efe2000001140a */
[----:B----4-:R-:W-:Y:S01]  /*1940*/  @!P0 IMAD.WIDE R12, R207, 0x2, R16 ;  /* 0x00000002cf0c8825 */ /* 0x010fe200078e0210 */
[----:B------:R-:W-:Y:S02]  /*1950*/  USHF.R.S32.HI UR8, URZ, 0x1f, UR14 ;  /* 0x0000001f3f087899 */ /* 0x000fe4000801140e */
[----:B------:R-:W-:Y:S01]  /*1960*/  LEA.HI R192, R3, R10, RZ, 0x3 ;  /* 0x0000000a03c07211 */ /* 0x000fe200078f18ff */
[----:B------:R-:W-:Y:S01]  /*1970*/  ULDC.64 UR4, c[0x0][0x1e8] ;  /* 0x00007a0000047ab9 */ /* 0x000fe20000000a00 */
[----:B------:R-:W-:Y:S01]  /*1980*/  @!PT LDS RZ, [RZ] ;  /* 0x00000000fffff984 */ /* 0x000fe20000000800 */
[----:B------:R1:W-:Y:S01]  /*1990*/  @!P0 LDGSTS.E.BYPASS.LTC128B.128 [R133+0x1b100], [R12.64], !P2 ;  /* 0x1b1000000c858fae */ /* 0x0003e2000d101d54 */
[C---:B------:R-:W-:Y:S01]  /*19a0*/  ISETP.GE.AND P2, PT, R199.reuse, UR12, PT ;  /* 0x0000000cc7007c0c */ /* 0x040fe2000bf46270 */
[----:B-----5:R-:W-:Y:S01]  /*19b0*/  IMAD.IADD R199, R199, 0x1, R202 ;  /* 0x00000001c7c77824 */ /* 0x020fe200078e02ca */
[----:B------:R-:W-:-:S02]  /*19c0*/  LOP3.LUT R192, R192, 0xfffffff8, RZ, 0xc0, !PT ;  /* 0xfffffff8c0c07812 */ /* 0x000fc400078ec0ff */
[----:B------:R-:W-:Y:S01]  /*19d0*/  ISETP.GT.OR P2, PT, R201, 0x3f, P2 ;  /* 0x0000003fc900780c */ /* 0x000fe20001744670 */
[----:B------:R-:W-:-:S04]  /*19e0*/  @P5 IMAD.HI.U32 R3, R199, c[0x0][0x2bc], RZ ;  /* 0x0000af00c7035a27 */ /* 0x000fc800078e00ff */
[----:B------:R-:W-:-:S04]  /*19f0*/  @!P0 IMAD.WIDE R14, R192, 0x2, R16 ;  /* 0x00000002c00e8825 */ /* 0x000fc800078e0210 */
[----:B------:R-:W-:Y:S01]  /*1a00*/  @!P0 IMAD.WIDE R16, R194, 0x2, R16 ;  /* 0x00000002c2108825 */ /* 0x000fe200078e0210 */
[----:B------:R2:W-:Y:S03]  /*1a10*/  @!P0 LDGSTS.E.BYPASS.LTC128B.128 [R133+0x1f100], [R14.64], !P3 ;  /* 0x1f1000000e858fae */ /* 0x0005e6000d901d54 */
[----:B------:R-:W-:Y:S01]  /*1a20*/  IMAD.MOV.U32 R2, RZ, RZ, R199 ;  /* 0x000000ffff027224 */ /* 0x000fe200078e00c7 */
[----:B------:R3:W-:Y:S01]  /*1a30*/  @!P0 LDGSTS.E.BYPASS.LTC128B.128 [R133+0x23100], [R16.64], !P4 ;  /* 0x2310000010858fae */ /* 0x0007e2000e101d54 */
[----:B------:R-:W-:-:S03]  /*1a40*/  @P5 SHF.R.U32.HI R2, RZ, c[0x0][0x2c0], R3 ;  /* 0x0000b000ff025a19 */ /* 0x000fc60000011603 */
[----:B------:R-:W0:Y:S01]  /*1a50*/  LDGDEPBAR ;  /* 0x00000000000079af */ /* 0x000e220000000000 */
[----:B------:R-:W-:-:S04]  /*1a60*/  @!P2 IADD3 R6, P3, R2, UR18, RZ ;  /* 0x000000120206ac10 */ /* 0x000fc8000ff7e0ff */
[----:B------:R-:W-:Y:S02]  /*1a70*/  @!P2 LEA.HI.X.SX32 R3, R2, UR10, 0x1, P3 ;  /* 0x0000000a0203ac11 */ /* 0x000fe400098f0eff */
[----:B-1----:R-:W-:-:S04]  /*1a80*/  @!P2 LEA R12, P3, R6, c[0x0][0x2a0], 0x2 ;  /* 0x0000a800060caa11 */ /* 0x002fc800078610ff */
[----:B------:R-:W-:Y:S01]  /*1a90*/  @!P2 LEA.HI.X R13, R6, c[0x0][0x2a4], R3, 0x2, P3 ;  /* 0x0000a900060daa11 */ /* 0x000fe200018f1403 */
[----:B------:R-:W-:Y:S06]  /*1aa0*/  BAR.SYNC.DEFER_BLOCKING 0x0 ;  /* 0x0000000000007b1d */ /* 0x000fec0000010000 */
[----:B------:R-:W4:Y:S01]  /*1ab0*/  @!P2 LDG.E R198, [R12.64] ;  /* 0x000000140cc6a981 */ /* 0x000f22000c1e1900 */
[----:B------:R-:W-:Y:S01]  /*1ac0*/  IMAD.MOV R2, RZ, RZ, -R2 ;  /* 0x000000ffff027224 */ /* 0x000fe200078e0a02 */
[----:B------:R-:W-:Y:S01]  /*1ad0*/  UIMAD UR9, UR8, UR4, URZ ;  /* 0x00000004080972a4 */ /* 0x000fe2000f8e023f */
[----:B------:R-:W-:Y:S01]  /*1ae0*/  ISETP.GE.AND P5, PT, R207, c[0x0][0x1d4], PT ;  /* 0x00007500cf007a0c */ /* 0x000fe20003fa6270 */
[----:B------:R-:W-:Y:S01]  /*1af0*/  UIMAD.WIDE.U32 UR16, UR14, UR4, URZ ;  /* 0x000000040e1072a5 */ /* 0x000fe2000f8e003f */
[----:B------:R-:W-:Y:S01]  /*1b00*/  IMAD R199, R2, c[0x0][0x2b8], R199 ;  /* 0x0000ae0002c77a24 */ /* 0x000fe200078e02c7 */
[----:B------:R-:W-:Y:S01]  /*1b10*/  UIMAD UR9, UR14, UR5, UR9 ;  /* 0x000000050e0972a4 */ /* 0x000fe2000f8e0209 */
[----:B------:R-:W-:Y:S01]  /*1b20*/  ISETP.GE.AND P4, PT, R10, c[0x0][0x1d4], PT ;  /* 0x000075000a007a0c */ /* 0x000fe20003f86270 */
[----:B------:R-:W-:Y:S01]  /*1b30*/  UISETP.GT.AND UP2, UPT, UR13, UR11, UPT ;  /* 0x0000000b0d00728c */ /* 0x000fe2000bf44270 */
[----:B------:R-:W-:Y:S01]  /*1b40*/  IMAD.WIDE.U32 R22, R199, c[0x0][0x1e0], RZ ;  /* 0x00007800c7167a25 */ /* 0x000fe200078e00ff */
[----:B--2---:R-:W-:Y:S01]  /*1b50*/  SHF.R.S32.HI R14, RZ, 0x1f, R199 ;  /* 0x0000001fff0e7819 */ /* 0x004fe200000114c7 */
[----:B------:R-:W-:Y:S01]  /*1b60*/  UIADD3 UR9, UR17, UR9, URZ ;  /* 0x0000000911097290 */ /* 0x000fe2000fffe03f */
[----:B------:R-:W-:Y:S01]  /*1b70*/  ISETP.GE.AND P6, PT, R9, c[0x0][0x1d4], PT ;  /* 0x0000750009007a0c */ /* 0x000fe20003fc6270 */
[----:B---3--:R-:W-:Y:S01]  /*1b80*/  IMAD.MOV.U32 R16, RZ, RZ, R22 ;  /* 0x000000ffff107224 */ /* 0x008fe200078e0016 */
[----:B------:R-:W-:Y:S01]  /*1b90*/  ULDC.64 UR4, c[0x0][0x210] ;  /* 0x0000840000047ab9 */ /* 0x000fe20000000a00 */
[C---:B------:R-:W-:Y:S01]  /*1ba0*/  IMAD R2, R14.reuse, c[0x0][0x1e0], RZ ;  /* 0x000078000e027a24 */ /* 0x040fe200078e02ff */
[----:B------:R-:W-:Y:S01]  /*1bb0*/  UIMAD UR8, UR8, UR4, URZ ;  /* 0x00000004080872a4 */ /* 0x000fe2000f8e023f */
[----:B------:R-:W-:Y:S01]  /*1bc0*/  IMAD R14, R14, c[0x0][0x208], RZ ;  /* 0x000082000e0e7a24 */ /* 0x000fe200078e02ff */
[----:B------:R-:W-:Y:S01]  /*1bd0*/  UIMAD.WIDE.U32 UR22, UR14, UR4, URZ ;  /* 0x000000040e1672a5 */ /* 0x000fe2000f8e003f */
[C---:B------:R-:W-:Y:S01]  /*1be0*/  IMAD R2, R199.reuse, c[0x0][0x1e4], R2 ;  /* 0x00007900c7027a24 */ /* 0x040fe200078e0202 */
[----:B------:R-:W-:Y:S01]  /*1bf0*/  UIMAD UR8, UR14, UR5, UR8 ;  /* 0x000000050e0872a4 */ /* 0x000fe2000f8e0208 */
[----:B------:R-:W-:Y:S01]  /*1c00*/  IMAD R14, R199, c[0x0][0x20c], R14 ;  /* 0x00008300c70e7a24 */ /* 0x000fe200078e020e */
[----:B------:R-:W-:Y:S01]  /*1c10*/  ISETP.GE.AND P3, PT, R207, c[0x0][0x1d4], PT ;  /* 0x00007500cf007a0c */ /* 0x000fe20003f66270 */
[----:B------:R-:W-:Y:S01]  /*1c20*/  IMAD.IADD R17, R23, 0x1, R2 ;  /* 0x0000000117117824 */ /* 0x000fe200078e0202 */
[----:B------:R-:W-:Y:S01]  /*1c30*/  UIADD3 UR8, UR23, UR8, URZ ;  /* 0x0000000817087290 */ /* 0x000fe2000fffe03f */
[----:B------:R-:W-:Y:S01]  /*1c40*/  IMAD.WIDE.U32 R22, R199, c[0x0][0x208], RZ ;  /* 0x00008200c7167a25 */ /* 0x000fe200078e00ff */
[----:B------:R-:W-:-:S02]  /*1c50*/  LEA.HI R92, R94, R7, RZ, 0x5 ;  /* 0x000000075e5c7211 */ /* 0x000fc400078f28ff */
[----:B------:R-:W-:Y:S01]  /*1c60*/  SHF.R.S32.HI R132, RZ, 0x1f, R207 ;  /* 0x0000001fff847819 */ /* 0x000fe200000114cf */
[----:B------:R-:W-:Y:S01]  /*1c70*/  IMAD.IADD R15, R23, 0x1, R14 ;  /* 0x00000001170f7824 */ /* 0x000fe200078e020e */
[----:B------:R-:W-:Y:S01]  /*1c80*/  SEL R208, RZ, 0x10, P6 ;  /* 0x00000010ffd07807 */ /* 0x000fe20003000000 */
[----:B------:R-:W-:Y:S01]  /*1c90*/  IMAD.MOV.U32 R14, RZ, RZ, R22 ;  /* 0x000000ffff0e7224 */ /* 0x000fe200078e0016 */
[----:B------:R-:W-:Y:S02]  /*1ca0*/  IADD3 R196, R133, 0x100, RZ ;  /* 0x0000010085c47810 */ /* 0x000fe40007ffe0ff */
[----:B------:R-:W-:Y:S02]  /*1cb0*/  SHF.R.S32.HI R197, RZ, 0x1f, R194 ;  /* 0x0000001fffc57819 */ /* 0x000fe400000114c2 */
[----:B----4-:R-:W-:Y:S01]  /*1cc0*/  SHF.R.S32.HI R3, RZ, 0x1f, R198 ;  /* 0x0000001fff037819 */ /* 0x010fe200000114c6 */
[----:B------:R-:W-:-:S04]  /*1cd0*/  IMAD.WIDE.U32 R12, R198, c[0x0][0x1f0], R16 ;  /* 0x00007c00c60c7a25 */ /* 0x000fc800078e0010 */
[C---:B------:R-:W-:Y:S01]  /*1ce0*/  IMAD R5, R3.reuse, c[0x0][0x1f0], RZ ;  /* 0x00007c0003057a24 */ /* 0x040fe200078e02ff */
[----:B------:R-:W-:Y:S01]  /*1cf0*/  IADD3 R12, P0, R12, UR16, RZ ;  /* 0x000000100c0c7c10 */ /* 0x000fe2000ff1e0ff */
[----:B------:R-:W-:Y:S02]  /*1d00*/  IMAD R3, R3, c[0x0][0x218], RZ ;  /* 0x0000860003037a24 */ /* 0x000fe400078e02ff */
[C---:B------:R-:W-:Y:S02]  /*1d10*/  IMAD R2, R198.reuse, c[0x0][0x1f4], R5 ;  /* 0x00007d00c6027a24 */ /* 0x040fe400078e0205 */
[----:B------:R-:W-:-:S03]  /*1d20*/  IMAD.WIDE.U32 R14, R198, c[0x0][0x218], R14 ;  /* 0x00008600c60e7a25 */ /* 0x000fc600078e000e */
[----:B------:R-:W-:Y:S01]  /*1d30*/  IADD3.X R5, R13, UR9, R2, P0, !PT ;  /* 0x000000090d057c10 */ /* 0x000fe200087fe402 */
[----:B------:R-:W-:Y:S01]  /*1d40*/  IMAD R3, R198, c[0x0][0x21c], R3 ;  /* 0x00008700c6037a24 */ /* 0x000fe200078e0203 */
[----:B------:R-:W-:-:S04]  /*1d50*/  LEA R13, P0, R12, c[0x0][0x1c8], 0x1 ;  /* 0x000072000c0d7a11 */ /* 0x000fc800078008ff */
[----:B------:R-:W-:Y:S01]  /*1d60*/  LEA.HI.X R12, R12, c[0x0][0x1cc], R5, 0x1, P0 ;  /* 0x000073000c0c7a11 */ /* 0x000fe200000f0c05 */
[----:B------:R-:W-:Y:S01]  /*1d70*/  SHFL.IDX PT, R16, R13, RZ, 0x181f ;  /* 0x00181fff0d107589 */ /* 0x000fe200000e0000 */
[----:B------:R-:W-:-:S03]  /*1d80*/  IMAD.U32 R5, RZ, RZ, UR25 ;  /* 0x00000019ff057e24 */ /* 0x000fc6000f8e00ff */
[----:B------:R-:W1:Y:S02]  /*1d90*/  SHFL.IDX PT, R17, R12, RZ, 0x181f ;  /* 0x00181fff0c117589 */ /* 0x000e6400000e0000 */
[----:B------:R-:W-:Y:S02]  /*1da0*/  IADD3 R2, -R20, UR12, -R5 ;  /* 0x0000000c14027c10 */ /* 0x000fe4000fffe905 */
[----:B------:R-:W-:Y:S02]  /*1db0*/  SHFL.IDX PT, R28, R13, 0x1, 0x181f ;  /* 0x00381f000d1c7f89 */ /* 0x000fe400000e0000 */
[----:B------:R-:W-:Y:S02]  /*1dc0*/  ISETP.GE.AND P0, PT, R2, 0x1, PT ;  /* 0x000000010200780c */ /* 0x000fe40003f06270 */
[----:B------:R2:W3:Y:S11]  /*1dd0*/  SHFL.IDX PT, R29, R12, 0x1, 0x181f ;  /* 0x00381f000c1d7f89 */ /* 0x0004f600000e0000 */
[----:B-1----:R-:W-:-:S04]  /*1de0*/  @P0 IMAD.WIDE R24, R207, 0x2, R16 ;  /* 0x00000002cf180825 */ /* 0x002fc800078e0210 */
[--C-:B------:R-:W-:Y:S01]  /*1df0*/  @P0 IMAD.WIDE R22, R192, 0x2, R16.reuse ;  /* 0x00000002c0160825 */ /* 0x100fe200078e0210 */
[----:B------:R1:W-:Y:S03]  /*1e00*/  @P0 LDGSTS.E.BYPASS.LTC128B.128 [R133+0xc100], [R24.64], !P5 ;  /* 0x0c10000018850fae */ /* 0x0003e6000e901d54 */
[----:B------:R-:W-:Y:S01]  /*1e10*/  @P0 IMAD.WIDE R16, R194, 0x2, R16 ;  /* 0x00000002c2100825 */ /* 0x000fe200078e0210 */
[----:B------:R4:W-:Y:S03]  /*1e20*/  @P0 LDGSTS.E.BYPASS.LTC128B.128 [R133+0xe100], [R22.64], !P4 ;  /* 0x0e10000016850fae */ /* 0x0009e6000e101d54 */
[----:B--2---:R-:W-:Y:S01]  /*1e30*/  IMAD.WIDE R12, R207, 0x2, RZ ;  /* 0x00000002cf0c7825 */ /* 0x004fe200078e02ff */
[----:B------:R2:W-:Y:S01]  /*1e40*/  @P0 LDGSTS.E.BYPASS.LTC128B.128 [R133+0x10100], [R16.64], !P6 ;  /* 0x1010000010850fae */ /* 0x0005e2000f101d54 */
[----:B------:R-:W-:-:S04]  /*1e50*/  IADD3 R5, P0, R14, UR22, RZ ;  /* 0x000000160e057c10 */ /* 0x000fc8000ff1e0ff */
[----:B------:R-:W-:Y:S02]  /*1e60*/  IADD3.X R14, R15, UR8, R3, P0, !PT ;  /* 0x000000080f0e7c10 */ /* 0x000fe400087fe403 */
[----:B------:R-:W-:-:S04]  /*1e70*/  LEA R15, P0, R5, c[0x0][0x1f8], 0x1 ;  /* 0x00007e00050f7a11 */ /* 0x000fc800078008ff */
[----:B------:R-:W-:Y:S01]  /*1e80*/  LEA.HI.X R14, R5, c[0x0][0x1fc], R14, 0x1, P0 ;  /* 0x00007f00050e7a11 */ /* 0x000fe200000f0c0e */
[----:B------:R-:W2:Y:S01]  /*1e90*/  SHFL.IDX PT, R6, R15, RZ, 0x181f ;  /* 0x00181fff0f067589 */ /* 0x000ea200000e0000 */
[----:B------:R-:W-:-:S03]  /*1ea0*/  ISETP.GT.AND P0, PT, R2, 0x20, PT ;  /* 0x000000200200780c */ /* 0x000fc60003f04270 */
[----:B------:R-:W2:Y:S01]  /*1eb0*/  SHFL.IDX PT, R8, R14, RZ, 0x181f ;  /* 0x00181fff0e087589 */ /* 0x000ea200000e0000 */
[----:B-1----:R-:W-:-:S03]  /*1ec0*/  IMAD.WIDE R24, R192, 0x2, RZ ;  /* 0x00000002c0187825 */ /* 0x002fc600078e02ff */
[----:B------:R-:W1:Y:S01]  /*1ed0*/  SHFL.IDX PT, R3, R15, 0x1, 0x181f ;  /* 0x00381f000f037f89 */ /* 0x000e6200000e0000 */
[----:B----4-:R-:W-:-:S03]  /*1ee0*/  IMAD.WIDE R22, R194, 0x2, RZ ;  /* 0x00000002c2167825 */ /* 0x010fc600078e02ff */
[----:B------:R4:W1:Y:S02]  /*1ef0*/  SHFL.IDX PT, R5, R14, 0x1, 0x181f ;  /* 0x00381f000e057f89 */ /* 0x00086400000e0000 */
[----:B---3--:R-:W-:-:S04]  /*1f00*/  @P0 IMAD.WIDE R26, R207, 0x2, R28 ;  /* 0x00000002cf1a0825 */ /* 0x008fc800078e021c */
[--C-:B------:R-:W-:Y:S01]  /*1f10*/  @P0 IMAD.WIDE R30, R192, 0x2, R28.reuse ;  /* 0x00000002c01e0825 */ /* 0x100fe200078e021c */
[----:B------:R3:W-:Y:S03]  /*1f20*/  @P0 LDGSTS.E.BYPASS.LTC128B.128 [R133+0xd100], [R26.64], !P5 ;  /* 0x0d1000001a850fae */ /* 0x0007e6000e901d54 */
[----:B------:R-:W-:Y:S01]  /*1f30*/  @P0 IMAD.WIDE R28, R194, 0x2, R28 ;  /* 0x00000002c21c0825 */ /* 0x000fe200078e021c */
[----:B------:R3:W-:Y:S04]  /*1f40*/  @P0 LDGSTS.E.BYPASS.LTC128B.128 [R133+0xf100], [R30.64], !P4 ;  /* 0x0f1000001e850fae */ /* 0x0007e8000e101d54 */
[----:B------:R3:W-:Y:S01]  /*1f50*/  @P0 LDGSTS.E.BYPASS.LTC128B.128 [R133+0x11100], [R28.64], !P6 ;  /* 0x111000001c850fae */ /* 0x0007e2000f101d54 */
[----:B--2---:R-:W-:-:S03]  /*1f60*/  IADD3 R16, P0, R6, R12, RZ ;  /* 0x0000000c06107210 */ /* 0x004fc60007f1e0ff */
[----:B------:R-:W0:Y:S02]  /*1f70*/  LDGDEPBAR ;  /* 0x00000000000079af */ /* 0x000e240000000000 */
[----:B------:R-:W-:Y:S01]  /*1f80*/  IMAD.X R17, R8, 0x1, R13, P0 ;  /* 0x0000000108117824 */ /* 0x000fe200000e060d */
[----:B----4-:R-:W-:-:S05]  /*1f90*/  IADD3 R14, P0, R6, R24, RZ ;  /* 0x00000018060e7210 */ /* 0x010fca0007f1e0ff */
[----:B------:R-:W-:Y:S01]  /*1fa0*/  IMAD.X R15, R8, 0x1, R25, P0 ;  /* 0x00000001080f7824 */ /* 0x000fe200000e0619 */
[----:B-1----:R-:W-:-:S05]  /*1fb0*/  IADD3 R12, P0, R12, R3, RZ ;  /* 0x000000030c0c7210 */ /* 0x002fca0007f1e0ff */
[----:B------:R-:W-:Y:S01]  /*1fc0*/  IMAD.X R13, R13, 0x1, R5, P0 ;  /* 0x000000010d0d7824 */ /* 0x000fe200000e0605 */
[----:B---3--:R-:W-:Y:S02]  /*1fd0*/  IADD3 R26, P0, R6, R22, RZ ;  /* 0x00000016061a7210 */ /* 0x008fe40007f1e0ff */
[----:B------:R-:W-:-:S03]  /*1fe0*/  SHF.R.S32.HI R6, RZ, 0x5, R92 ;  /* 0x00000005ff067819 */ /* 0x000fc6000001145c */
[----:B------:R-:W-:Y:S01]  /*1ff0*/  IMAD.X R27, R8, 0x1, R23, P0 ;  /* 0x00000001081b7824 */ /* 0x000fe200000e0617 */
[----:B------:R-:W-:-:S05]  /*2000*/  IADD3 R24, P0, R24, R3, RZ ;  /* 0x0000000318187210 */ /* 0x000fca0007f1e0ff */
[----:B------:R-:W-:Y:S01]  /*2010*/  IMAD.X R25, R25, 0x1, R5, P0 ;  /* 0x0000000119197824 */ /* 0x000fe200000e0605 */
[----:B------:R-:W-:Y:S02]  /*2020*/  IADD3 R22, P0, R22, R3, RZ ;  /* 0x0000000316167210 */ /* 0x000fe40007f1e0ff */
[----:B------:R-:W-:-:S03]  /*2030*/  SHF.R.S32.HI R3, RZ, 0x1f, R192 ;  /* 0x0000001fff037819 */ /* 0x000fc600000114c0 */
[----:B------:R-:W-:Y:S01]  /*2040*/  IMAD.X R23, R23, 0x1, R5, P0 ;  /* 0x0000000117177824 */ /* 0x000fe200000e0605 */
[C---:B------:R-:W-:Y:S02]  /*2050*/  ISETP.LT.OR P0, PT, R2.reuse, 0x1, P3 ;  /* 0x000000010200780c */ /* 0x040fe40001f01670 */
[----:B------:R-:W-:-:S11]  /*2060*/  ISETP.LT.OR P3, PT, R2, 0x21, P3 ;  /* 0x000000210200780c */ /* 0x000fd60001f61670 */
[----:B------:R1:W-:Y:S01]  /*2070*/  LDGSTS.E.BYPASS.LTC128B.128 [R133+0x100], [R16.64], !P0 ;  /* 0x0010000010857fae */ /* 0x0003e2000c101d54 */
[----:B------:R-:W-:-:S04]  /*2080*/  ISETP.GE.AND P0, PT, R10, c[0x0][0x1d4], PT ;  /* 0x000075000a007a0c */ /* 0x000fc80003f06270 */
[C---:B------:R-:W-:Y:S02]  /*2090*/  ISETP.LT.OR P2, PT, R2.reuse, 0x1, P0 ;  /* 0x000000010200780c */ /* 0x040fe40000741670 */
[----:B------:R-:W-:-:S11]  /*20a0*/  ISETP.LT.OR P0, PT, R2, 0x21, P0 ;  /* 0x000000210200780c */ /* 0x000fd60000701670 */
[----:B------:R1:W-:Y:S01]  /*20b0*/  LDGSTS.E.BYPASS.LTC128B.128 [R133+0x2100], [R14.64], !P2 ;  /* 0x021000000e857fae */ /* 0x0003e2000d101d54 */
[----:B------:R-:W-:-:S04]  /*20c0*/  ISETP.GE.AND P2, PT, R9, c[0x0][0x1d4], PT ;  /* 0x0000750009007a0c */ /* 0x000fc80003f46270 */
[----:B------:R-:W-:-:S13]  /*20d0*/  ISETP.LT.OR P1, PT, R2, 0x1, P2 ;  /* 0x000000010200780c */ /* 0x000fda0001721670 */
[----:B------:R1:W-:Y:S01]  /*20e0*/  LDGSTS.E.BYPASS.LTC128B.128 [R133+0x4100], [R26.64], !P1 ;  /* 0x041000001a857fae */ /* 0x0003e2000c901d54 */
[----:B------:R-:W-:-:S03]  /*20f0*/  ISETP.NE.AND P1, PT, R11, RZ, PT ;  /* 0x000000ff0b00720c */ /* 0x000fc60003f25270 */
[----:B------:R1:W-:Y:S01]  /*2100*/  LDGSTS.E.BYPASS.LTC128B.128 [R133+0x1100], [R12.64], !P3 ;  /* 0x011000000c857fae */ /* 0x0003e2000d901d54 */
[----:B------:R-:W-:-:S03]  /*2110*/  ISETP.GT.AND P3, PT, R201, 0x3f, PT ;  /* 0x0000003fc900780c */ /* 0x000fc60003f64270 */
[----:B------:R1:W-:Y:S01]  /*2120*/  LDGSTS.E.BYPASS.LTC128B.128 [R133+0x3100], [R24.64], !P0 ;  /* 0x0310000018857fae */ /* 0x0003e2000c101d54 */
[----:B------:R-:W-:-:S13]  /*2130*/  ISETP.LT.OR P0, PT, R2, 0x21, P2 ;  /* 0x000000210200780c */ /* 0x000fda0001701670 */
[----:B------:R1:W-:Y:S01]  /*2140*/  LDGSTS.E.BYPASS.LTC128B.128 [R133+0x5100], [R22.64], !P0 ;  /* 0x0510000016857fae */ /* 0x0003e2000c101d54 */
[----:B------:R-:W-:-:S03]  /*2150*/  PLOP3.LUT P0, PT, PT, PT, UP2, 0x40, 0x0 ;  /* 0x000000000000781c */ /* 0x000fc60003f0e828 */
[----:B------:R-:W0:Y:S10]  /*2160*/  LDGDEPBAR ;  /* 0x00000000000079af */ /* 0x000e340000000000 */
[----:B------:R-:W-:Y:S05]  /*2170*/  @P0 BRA `(.L_x_1942) ;  /* 0x0000042000000947 */ /* 0x000fea0003800000 */
[----:B------:R-:W-:Y:S01]  /*2180*/  ISETP.NE.AND P2, PT, R195, 0x1, PT ;  /* 0x00000001c300780c */ /* 0x000fe20003f45270 */
[----:B------:R-:W-:Y:S01]  /*2190*/  IMAD.MOV.U32 R198, RZ, RZ, RZ ;  /* 0x000000ffffc67224 */ /* 0x000fe200078e00ff */
[----:B------:R-:W-:-:S04]  /*21a0*/  IADD3 R199, R201, UR25, R202 ;  /* 0x00000019c9c77c10 */ /* 0x000fc8000fffe0ca */
[----:B------:R-:W-:-:S05]  /*21b0*/  IADD3 R199, R199, -0x40, RZ ;  /* 0xffffffc0c7c77810 */ /* 0x000fca0007ffe0ff */
[----:B------:R-:W-:Y:S02]  /*21c0*/  IMAD.MOV.U32 R2, RZ, RZ, R199 ;  /* 0x000000ffff027224 */ /* 0x000fe400078e00c7 */
[----:B------:R-:W-:-:S05]  /*21d0*/  @P2 IMAD.HI.U32 R5, R199, c[0x0][0x2bc], RZ ;  /* 0x0000af00c7052a27 */ /* 0x000fca00078e00ff */
[----:B------:R-:W-:-:S04]  /*21e0*/  @P2 SHF.R.U32.HI R2, RZ, c[0x0][0x2c0], R5 ;  /* 0x0000b000ff022a19 */ /* 0x000fc80000011605 */
[----:B------:R-:W-:-:S04]  /*21f0*/  @!P3 IADD3 R10, P0, R2, UR18, RZ ;  /* 0x00000012020abc10 */ /* 0x000fc8000ff1e0ff */
[----:B------:R-:W-:Y:S02]  /*2200*/  @!P3 LEA.HI.X.SX32 R5, R2, UR10, 0x1, P0 ;  /* 0x0000000a0205bc11 */ /* 0x000fe400080f0eff */
[----:B------:R-:W-:-:S04]  /*2210*/  @!P3 LEA R8, P0, R10, c[0x0][0x2a0], 0x2 ;  /* 0x0000a8000a08ba11 */ /* 0x000fc800078010ff */
[----:B------:R-:W-:-:S05]  /*2220*/  @!P3 LEA.HI.X R9, R10, c[0x0][0x2a4], R5, 0x2, P0 ;  /* 0x0000a9000a09ba11 */ /* 0x000fca00000f1405 */
[----:B------:R-:W2:Y:S01]  /*2230*/  @!P3 LDG.E R198, [R8.64] ;  /* 0x0000001408c6b981 */ /* 0x000ea2000c1e1900 */
[----:B------:R-:W-:Y:S01]  /*2240*/  IMAD.MOV R2, RZ, RZ, -R2 ;  /* 0x000000ffff027224 */ /* 0x000fe200078e0a02 */
[C---:B-1----:R-:W-:Y:S01]  /*2250*/  SHF.L.U64.HI R13, R207.reuse, 0x1, R132 ;  /* 0x00000001cf0d7819 */ /* 0x042fe20000010284 */
[----:B------:R-:W-:Y:S01]  /*2260*/  IMAD.SHL.U32 R12, R207, 0x2, RZ ;  /* 0x00000002cf0c7824 */ /* 0x000fe200078e00ff */
        /* <DEDUP_REMOVED lines=8> */
[----:B--2---:R-:W-:-:S03]  /*22f0*/  SHF.R.S32.HI R5, RZ, 0x1f, R198 ;  /* 0x0000001fff057819 */ /* 0x004fc600000114c6 */
[----:B------:R-:W-:Y:S01]  /*2300*/  IMAD.WIDE.U32 R8, R198, c[0x0][0x1f0], R10 ;  /* 0x00007c00c6087a25 */ /* 0x000fe200078e000a */
[----:B------:R-:W-:Y:S02]  /*2310*/  SEL R11, RZ, 0x10, P5 ;  /* 0x00000010ff0b7807 */ /* 0x000fe40002800000 */
[----:B------:R-:W-:Y:S01]  /*2320*/  SHF.L.U64.HI R10, R192, 0x1, R3 ;  /* 0x00000001c00a7819 */ /* 0x000fe20000010203 */
[----:B------:R-:W-:Y:S01]  /*2330*/  IMAD R5, R5, c[0x0][0x1f0], RZ ;  /* 0x00007c0005057a24 */ /* 0x000fe200078e02ff */
[----:B------:R-:W-:Y:S02]  /*2340*/  IADD3 R14, P0, R8, UR16, RZ ;  /* 0x00000010080e7c10 */ /* 0x000fe4000ff1e0ff */
[----:B------:R-:W-:Y:S01]  /*2350*/  IADD3 R25, -R11, 0x10, RZ ;  /* 0x000000100b197810 */ /* 0x000fe20007ffe1ff */
[----:B------:R-:W-:Y:S01]  /*2360*/  IMAD R2, R198, c[0x0][0x1f4], R5 ;  /* 0x00007d00c6027a24 */ /* 0x000fe200078e0205 */
[----:B------:R-:W-:Y:S02]  /*2370*/  SEL R8, RZ, 0x10, P4 ;  /* 0x00000010ff087807 */ /* 0x000fe40002000000 */
[----:B------:R-:W-:-:S02]  /*2380*/  LOP3.LUT R25, R25, 0xf, RZ, 0xc0, !PT ;  /* 0x0000000f19197812 */ /* 0x000fc400078ec0ff */
[----:B------:R-:W-:Y:S01]  /*2390*/  IADD3.X R9, R9, UR9, R2, P0, !PT ;  /* 0x0000000909097c10 */ /* 0x000fe200087fe402 */
[----:B------:R-:W-:Y:S01]  /*23a0*/  IMAD.SHL.U32 R2, R194, 0x2, RZ ;  /* 0x00000002c2027824 */ /* 0x000fe200078e00ff */
[----:B------:R-:W-:Y:S02]  /*23b0*/  LEA R15, P0, R14, c[0x0][0x1c8], 0x1 ;  /* 0x000072000e0f7a11 */ /* 0x000fe400078008ff */
[----:B------:R-:W-:Y:S02]  /*23c0*/  IADD3 R22, -R8, 0x10, RZ ;  /* 0x0000001008167810 */ /* 0x000fe40007ffe1ff */
[----:B------:R-:W-:Y:S01]  /*23d0*/  LEA.HI.X R14, R14, c[0x0][0x1cc], R9, 0x1, P0 ;  /* 0x000073000e0e7a11 */ /* 0x000fe200000f0c09 */
[----:B------:R-:W1:Y:S01]  /*23e0*/  SHFL.IDX PT, R16, R15, 0x1, 0x181f ;  /* 0x00381f000f107f89 */ /* 0x000e6200000e0000 */
[----:B------:R-:W-:Y:S01]  /*23f0*/  IMAD.SHL.U32 R9, R192, 0x2, RZ ;  /* 0x00000002c0097824 */ /* 0x000fe200078e00ff */
[----:B------:R-:W-:Y:S02]  /*2400*/  LOP3.LUT R22, R22, 0xf, RZ, 0xc0, !PT ;  /* 0x0000000f16167812 */ /* 0x000fe400078ec0ff */
[----:B------:R-:W2:Y:S01]  /*2410*/  SHFL.IDX PT, R18, R14, 0x1, 0x181f ;  /* 0x00381f000e127f89 */ /* 0x000ea200000e0000 */
[----:B------:R-:W-:-:S03]  /*2420*/  SHF.L.U64.HI R5, R194, 0x1, R197 ;  /* 0x00000001c2057819 */ /* 0x000fc600000102c5 */
[----:B------:R-:W3:Y:S04]  /*2430*/  SHFL.IDX PT, R15, R15, RZ, 0x181f ;  /* 0x00181fff0f0f7589 */ /* 0x000ee800000e0000 */
[----:B------:R-:W4:Y:S01]  /*2440*/  SHFL.IDX PT, R14, R14, RZ, 0x181f ;  /* 0x00181fff0e0e7589 */ /* 0x000f2200000e0000 */
[----:B-1----:R-:W-:-:S04]  /*2450*/  IADD3 R24, P2, P0, R25, R16, R12 ;  /* 0x0000001019187210 */ /* 0x002fc8000785e00c */
[----:B--2---:R-:W-:Y:S02]  /*2460*/  IADD3.X R25, RZ, R18, R13, P2, P0 ;  /* 0x00000012ff197210 */ /* 0x004fe400017e040d */
[----:B------:R-:W-:-:S04]  /*2470*/  IADD3 R22, P2, P0, R22, R16, R9 ;  /* 0x0000001016167210 */ /* 0x000fc8000785e009 */
[----:B------:R-:W-:Y:S02]  /*2480*/  IADD3.X R23, RZ, R18, R10, P2, P0 ;  /* 0x00000012ff177210 */ /* 0x000fe400017e040a */
[----:B------:R-:W-:-:S04]  /*2490*/  IADD3 R16, P2, P0, R17, R16, R2 ;  /* 0x0000001011107210 */ /* 0x000fc8000785e002 */
[----:B------:R-:W-:Y:S02]  /*24a0*/  IADD3.X R17, RZ, R18, R5, P2, P0 ;  /* 0x00000012ff117210 */ /* 0x000fe400017e0405 */
[----:B---3--:R-:W-:-:S05]  /*24b0*/  IADD3 R12, P0, R15, R12, RZ ;  /* 0x0000000c0f0c7210 */ /* 0x008fca0007f1e0ff */
[----:B----4-:R-:W-:Y:S01]  /*24c0*/  IMAD.X R13, R14, 0x1, R13, P0 ;  /* 0x000000010e0d7824 */ /* 0x010fe200000e060d */
        /* <DEDUP_REMOVED lines=13> */
.L_x_1942:
[----:B------:R-:W0:Y:S01]  /*25a0*/  LDGDEPBAR ;  /* 0x00000000000079af */ /* 0x000e220000000000 */
[----:B------:R-:W-:Y:S01]  /*25b0*/  SHF.R.S32.HI R2, RZ, 0x4, R21 ;  /* 0x00000004ff027819 */ /* 0x000fe20000011415 */
[C---:B------:R-:W-:Y:S01]  /*25c0*/  IMAD.SHL.U32 R5, R209.reuse, 0x40, RZ ;  /* 0x00000040d1057824 */ /* 0x040fe200078e00ff */
[----:B------:R-:W-:Y:S01]  /*25d0*/  LOP3.LUT P0, RZ, R209, 0x2, RZ, 0xc0, !PT ;  /* 0x00000002d1ff7812 */ /* 0x000fe2000780c0ff */
[----:B------:R-:W-:Y:S01]  /*25e0*/  IMAD.SHL.U32 R20, R20, 0x8, RZ ;  /* 0x0000000814147824 */ /* 0x000fe200078e00ff */
[----:B------:R-:W-:Y:S01]  /*25f0*/  LEA.HI R21, R21, R2, RZ, 0x1 ;  /* 0x0000000215157211 */ /* 0x000fe200078f08ff */
[----:B------:R-:W-:Y:S01]  /*2600*/  IMAD.SHL.U32 R19, R19, 0x40, RZ ;  /* 0x0000004013137824 */ /* 0x000fe200078e00ff */
[----:B------:R-:W-:Y:S01]  /*2610*/  LOP3.LUT R5, R5, 0x1c0, RZ, 0xc0, !PT ;  /* 0x000001c005057812 */ /* 0x000fe200078ec0ff */
[----:B------:R-:W-:Y:S01]  /*2620*/  IMAD.MOV.U32 R186, RZ, RZ, 0x20 ;  /* 0x00000020ffba7424 */ /* 0x000fe200078e00ff */
[----:B------:R-:W-:Y:S01]  /*2630*/  LOP3.LUT R21, R21, 0xfffffffe, RZ, 0xc0, !PT ;  /* 0xfffffffe15157812 */ /* 0x000fe200078ec0ff */
[----:B------:R-:W-:Y:S01]  /*2640*/  IMAD.SHL.U32 R188, R188, 0x2, RZ ;  /* 0x00000002bcbc7824 */ /* 0x000fe200078e00ff */
[----:B------:R-:W-:-:S02]  /*2650*/  LOP3.LUT R20, R5, 0x8, R20, 0xf8, !PT ;  /* 0x0000000805147812 */ /* 0x000fc400078ef814 */
[----:B------:R-:W-:Y:S01]  /*2660*/  SHF.R.U32.HI R5, RZ, 0x3, R5 ;  /* 0x00000003ff057819 */ /* 0x000fe20000011605 */
[----:B------:R-:W-:Y:S01]  /*2670*/  IMAD.IADD R21, R2, 0x1, -R21 ;  /* 0x0000000102157824 */ /* 0x000fe200078e0a15 */
[----:B------:R-:W-:Y:S02]  /*2680*/  LOP3.LUT R19, R19, 0x1c0, RZ, 0xc0, !PT ;  /* 0x000001c013137812 */ /* 0x000fe400078ec0ff */
[----:B------:R-:W-:Y:S01]  /*2690*/  LOP3.LUT R20, R20, R5, RZ, 0x3c, !PT ;  /* 0x0000000514147212 */ /* 0x000fe200078e3cff */
[C---:B------:R-:W-:Y:S01]  /*26a0*/  IMAD.SHL.U32 R2, R21.reuse, 0x8, RZ ;  /* 0x0000000815027824 */ /* 0x040fe200078e00ff */
[----:B------:R-:W-:Y:S01]  /*26b0*/  SEL R186, R186, 0xffffffe0, !P0 ;  /* 0xffffffe0baba7807 */ /* 0x000fe20004000000 */
[----:B------:R-:W-:Y:S01]  /*26c0*/  IMAD.SHL.U32 R5, R0, 0x40, RZ ;  /* 0x0000004000057824 */ /* 0x000fe200078e00ff */
[----:B------:R-:W-:Y:S01]  /*26d0*/  PLOP3.LUT P0, PT, PT, PT, UP2, 0x40, 0x0 ;  /* 0x000000000000781c */ /* 0x000fe20003f0e828 */
[----:B------:R-:W-:Y:S01]  /*26e0*/  IMAD R189, R21, 0x200, R20 ;  /* 0x0000020015bd7824 */ /* 0x000fe200078e0214 */
[----:B------:R-:W-:Y:S01]  /*26f0*/  LOP3.LUT R2, R19, 0x8, R2, 0xf8, !PT ;  /* 0x0000000813027812 */ /* 0x000fe200078ef802 */
[----:B------:R-:W-:-:S04]  /*2700*/  DEPBAR.LE SB0, 0x3 ;  /* 0x000080c00000791a */ /* 0x000fc80000000000 */
[----:B------:R-:W-:-:S04]  /*2710*/  DEPBAR.LE SB0, 0x2 ;  /* 0x000080800000791a */ /* 0x000fc80000000000 */
[----:B------:R-:W-:Y:S01]  /*2720*/  SHF.R.U32.HI R19, RZ, 0x3, R19 ;  /* 0x00000003ff137819 */ /* 0x000fe20000011613 */
[----:B------:R-:W-:Y:S01]  /*2730*/  IMAD.SHL.U32 R189, R189, 0x2, RZ ;  /* 0x00000002bdbd7824 */ /* 0x000fe200078e00ff */
[----:B------:R-:W-:Y:S01]  /*2740*/  LOP3.LUT R5, R5, 0xfffffe00, RZ, 0xc0, !PT ;  /* 0xfffffe0005057812 */ /* 0x000fe200078ec0ff */
[----:B------:R-:W-:Y:S01]  /*2750*/  BAR.SYNC.DEFER_BLOCKING 0x0 ;  /* 0x0000000000007b1d */ /* 0x000fe20000010000 */
[----:B------:R-:W-:Y:S01]  /*2760*/  LOP3.LUT R2, R2, R19, RZ, 0x3c, !PT ;  /* 0x0000001302027212 */ /* 0x000fe200078e3cff */
[----:B------:R-:W-:Y:S02]  /*2770*/  IMAD.IADD R96, R189, 0x1, R186 ;  /* 0x00000001bd607824 */ /* 0x000fe400078e02ba */
[----:B------:R-:W-:-:S04]  /*2780*/  IMAD R9, R6, 0x400, R5 ;  /* 0x0000040006097824 */ /* 0x000fc800078e0205 */
[----:B------:R-:W-:-:S04]  /*2790*/  IMAD.IADD R0, R2, 0x1, R9 ;  /* 0x0000000102007824 */ /* 0x000fc800078e0209 */
[C---:B------:R-:W-:Y:S01]  /*27a0*/  IMAD.SHL.U32 R8, R0.reuse, 0x2, RZ ;  /* 0x0000000200087824 */ /* 0x040fe200078e00ff */
[----:B------:R-:W-:-:S05]  /*27b0*/  LEA R191, R0, 0x18100, 0x1 ;  /* 0x0001810000bf7811 */ /* 0x000fca00078e08ff */
[----:B------:R-:W-:Y:S01]  /*27c0*/  IMAD.IADD R187, R191, 0x1, R188 ;  /* 0x00000001bfbb7824 */ /* 0x000fe200078e02bc */
[----:B------:R2:W3:Y:S04]  /*27d0*/  LDSM.16.M88.4 R56, [R189+0xc100] ;  /* 0x00c10000bd38783b */ /* 0x0004e80000000200 */
[----:B-1----:R2:W1:Y:S04]  /*27e0*/  LDSM.16.M88.4 R24, [R189+0xc900] ;  /* 0x00c90000bd18783b */ /* 0x0024680000000200 */
        /* <DEDUP_REMOVED lines=8> */
[----:B------:R-:W-:Y:S05]  /*2870*/  @P0 BRA `(.L_x_1943) ;  /* 0x0000034000000947 */ /* 0x000fea0003800000 */
[----:B------:R-:W-:Y:S01]  /*2880*/  SHF.R.S32.HI R0, RZ, 0x1f, R199 ;  /* 0x0000001fff007819 */ /* 0x000fe200000114c7 */
[----:B------:R-:W-:Y:S01]  /*2890*/  IMAD.WIDE.U32 R16, R199, c[0x0][0x208], RZ ;  /* 0x00008200c7107a25 */ /* 0x000fe200078e00ff */
[----:B------:R-:W-:-:S02]  /*28a0*/  SHF.R.S32.HI R19, RZ, 0x1f, R198 ;  /* 0x0000001fff137819 */ /* 0x000fc400000114c6 */
[----:B------:R-:W-:Y:S01]  /*28b0*/  SEL R20, RZ, 0x10, P5 ;  /* 0x00000010ff147807 */ /* 0x000fe20002800000 */
[----:B------:R-:W-:Y:S01]  /*28c0*/  IMAD R0, R0, c[0x0][0x208], RZ ;  /* 0x0000820000007a24 */ /* 0x000fe200078e02ff */
[----:B------:R-:W-:Y:S01]  /*28d0*/  SHF.L.U64.HI R22, R207, 0x1, R132 ;  /* 0x00000001cf167819 */ /* 0x000fe20000010284 */
[----:B------:R-:W-:Y:S01]  /*28e0*/  IMAD R19, R19, c[0x0][0x218], RZ ;  /* 0x0000860013137a24 */ /* 0x000fe200078e02ff */
[----:B------:R-:W-:Y:S01]  /*28f0*/  IADD3 R38, -R20, 0x10, RZ ;  /* 0x0000001014267810 */ /* 0x000fe20007ffe1ff */
[----:B------:R-:W-:Y:S01]  /*2900*/  IMAD R0, R199, c[0x0][0x20c], R0 ;  /* 0x00008300c7007a24 */ /* 0x000fe200078e0200 */
[----:B------:R-:W-:Y:S01]  /*2910*/  IADD3 R29, -R208, 0x10, RZ ;  /* 0x00000010d01d7810 */ /* 0x000fe20007ffe1ff */
[----:B------:R-:W-:Y:S01]  /*2920*/  IMAD.SHL.U32 R21, R207, 0x2, RZ ;  /* 0x00000002cf157824 */ /* 0x000fe200078e00ff */
[----:B------:R-:W-:Y:S01]  /*2930*/  LOP3.LUT R38, R38, 0xf, RZ, 0xc0, !PT ;  /* 0x0000000f26267812 */ /* 0x000fe200078ec0ff */
[----:B------:R-:W-:Y:S01]  /*2940*/  IMAD.IADD R17, R17, 0x1, R0 ;  /* 0x0000000111117824 */ /* 0x000fe200078e0200 */
[----:B------:R-:W-:Y:S01]  /*2950*/  LOP3.LUT R29, R29, 0xf, RZ, 0xc0, !PT ;  /* 0x0000000f1d1d7812 */ /* 0x000fe200078ec0ff */
[----:B------:R-:W-:Y:S01]  /*2960*/  IMAD R0, R198, c[0x0][0x21c], R19 ;  /* 0x00008700c6007a24 */ /* 0x000fe200078e0213 */
[----:B------:R-:W-:Y:S01]  /*2970*/  SHF.L.U64.HI R19, R192, 0x1, R3 ;  /* 0x00000001c0137819 */ /* 0x000fe20000010203 */
[----:B------:R-:W-:-:S04]  /*2980*/  IMAD.WIDE.U32 R16, R198, c[0x0][0x218], R16 ;  /* 0x00008600c6107a25 */ /* 0x000fc800078e0010 */
[----:B------:R-:W-:Y:S01]  /*2990*/  IMAD.SHL.U32 R18, R192, 0x2, RZ ;  /* 0x00000002c0127824 */ /* 0x000fe200078e00ff */
[----:B------:R-:W-:Y:S02]  /*29a0*/  IADD3 R23, P0, R16, UR22, RZ ;  /* 0x0000001610177c10 */ /* 0x000fe4000ff1e0ff */
[C---:B------:R-:W-:Y:S02]  /*29b0*/  SHF.L.U64.HI R16, R194.reuse, 0x1, R197 ;  /* 0x00000001c2107819 */ /* 0x040fe400000102c5 */
[----:B------:R-:W-:Y:S02]  /*29c0*/  IADD3.X R0, R17, UR8, R0, P0, !PT ;  /* 0x0000000811007c10 */ /* 0x000fe400087fe400 */
[C---:B------:R-:W-:Y:S02]  /*29d0*/  LEA R28, P0, R23.reuse, c[0x0][0x1f8], 0x1 ;  /* 0x00007e00171c7a11 */ /* 0x040fe400078008ff */
[----:B------:R-:W-:Y:S02]  /*29e0*/  SEL R17, RZ, 0x10, P4 ;  /* 0x00000010ff117807 */ /* 0x000fe40002000000 */
[----:B------:R-:W-:Y:S01]  /*29f0*/  LEA.HI.X R23, R23, c[0x0][0x1fc], R0, 0x1, P0 ;  /* 0x00007f0017177a11 */ /* 0x000fe200000f0c00 */
[----:B------:R-:W5:Y:S01]  /*2a00*/  SHFL.IDX PT, R30, R28, 0x1, 0x181f ;  /* 0x00381f001c1e7f89 */ /* 0x000f6200000e0000 */
[----:B------:R-:W-:Y:S01]  /*2a10*/  IADD3 R37, -R17, 0x10, RZ ;  /* 0x0000001011257810 */ /* 0x000fe20007ffe1ff */
[----:B------:R-:W-:-:S02]  /*2a20*/  IMAD.SHL.U32 R0, R194, 0x2, RZ ;  /* 0x00000002c2007824 */ /* 0x000fc400078e00ff */
[----:B------:R-:W2:Y:S01]  /*2a30*/  SHFL.IDX PT, R31, R23, 0x1, 0x181f ;  /* 0x00381f00171f7f89 */ /* 0x000ea200000e0000 */
[----:B------:R-:W-:-:S03]  /*2a40*/  LOP3.LUT R37, R37, 0xf, RZ, 0xc0, !PT ;  /* 0x0000000f25257812 */ /* 0x000fc600078ec0ff */
[----:B------:R-:W-:Y:S01]  /*2a50*/  SHFL.IDX PT, R23, R23, RZ, 0x181f ;  /* 0x00181fff17177589 */ /* 0x000fe200000e0000 */
[----:B-----5:R-:W-:-:S04]  /*2a60*/  IADD3 R38, P2, P0, R38, R30, R21 ;  /* 0x0000001e26267210 */ /* 0x020fc8000785e015 */
[----:B--2---:R-:W-:Y:S02]  /*2a70*/  IADD3.X R39, RZ, R31, R22, P2, P0 ;  /* 0x0000001fff277210 */ /* 0x004fe400017e0416 */
[----:B------:R-:W-:-:S04]  /*2a80*/  IADD3 R36, P2, P0, R37, R30, R18 ;  /* 0x0000001e25247210 */ /* 0x000fc8000785e012 */
[-C--:B------:R-:W-:Y:S02]  /*2a90*/  IADD3.X R37, RZ, R31.reuse, R19, P2, P0 ;  /* 0x0000001fff257210 */ /* 0x080fe400017e0413 */
[----:B------:R-:W-:Y:S02]  /*2aa0*/  IADD3 R30, P2, P0, R29, R30, R0 ;  /* 0x0000001e1d1e7210 */ /* 0x000fe4000785e000 */
[----:B------:R-:W2:Y:S02]  /*2ab0*/  SHFL.IDX PT, R29, R28, RZ, 0x181f ;  /* 0x00181fff1c1d7589 */ /* 0x000ea400000e0000 */
[----:B------:R-:W-:Y:S02]  /*2ac0*/  IADD3.X R31, RZ, R31, R16, P2, P0 ;  /* 0x0000001fff1f7210 */ /* 0x000fe400017e0410 */
[----:B--2---:R-:W-:-:S05]  /*2ad0*/  IADD3 R44, P0, R29, R21, RZ ;  /* 0x000000151d2c7210 */ /* 0x004fca0007f1e0ff */
        /* <DEDUP_REMOVED lines=14> */
.L_x_1943:
[----:B------:R-:W-:Y:S01]  /*2bc0*/  IMAD.MOV.U32 R0, RZ, RZ, 0x40 ;  /* 0x00000040ff007424 */ /* 0x000fe200078e00ff */
[C---:B-123--:R-:W-:Y:S01]  /*2bd0*/  HMMA.16816.F32 R16, R8.reuse, R56, RZ ;  /* 0x000000380810723c */ /* 0x04efe200000018ff */
[C---:B------:R-:W-:Y:S01]  /*2be0*/  IMAD R185, R4.reuse, 0x2, R191 ;  /* 0x0000000204b97824 */ /* 0x040fe200078e02bf */
[----:B------:R-:W-:Y:S01]  /*2bf0*/  LDSM.16.M88.4 R76, [R191+0x8000] ;  /* 0x00800000bf4c783b */ /* 0x000fe20000000200 */
[----:B------:R-:W-:Y:S01]  /*2c00*/  IMAD R184, R4, 0x2, R187 ;  /* 0x0000000204b87824 */ /* 0x000fe200078e02bb */
[----:B------:R-:W-:Y:S01]  /*2c10*/  SEL R193, R0, 0xffffffc0, !P1 ;  /* 0xffffffc000c17807 */ /* 0x000fe20004800000 */
[----:B------:R-:W-:Y:S01]  /*2c20*/  UIADD3 UR26, UR12, 0x1, -UR25 ;  /* 0x000000010c1a7890 */ /* 0x000fe2000fffe819 */
[----:B------:R-:W-:Y:S01]  /*2c30*/  LDSM.16.M88.4 R36, [R185] ;  /* 0x00000000b924783b */ /* 0x000fe20000000200 */
[----:B------:R-:W-:Y:S01]  /*2c40*/  PLOP3.LUT P0, PT, PT, PT, UP1, 0x80, 0x0 ;  /* 0x000000000000781c */ /* 0x000fe20003f0f018 */
[C---:B------:R-:W-:Y:S01]  /*2c50*/  HMMA.16816.F32 R28, R8.reuse, R24, RZ ;  /* 0x00000018081c723c */ /* 0x040fe200000018ff */
[----:B------:R-:W-:Y:S01]  /*2c60*/  IADD3 R93, R189, R193, RZ ;  /* 0x000000c1bd5d7210 */ /* 0x000fe20007ffe0ff */
[----:B------:R-:W-:Y:S01]  /*2c70*/  IMAD.IADD R0, R193, 0x1, R96 ;  /* 0x00000001c1007824 */ /* 0x000fe200078e0260 */
[----:B------:R-:W-:Y:S01]  /*2c80*/  LDSM.16.M88.4 R80, [R189+0x11900] ;  /* 0x01190000bd50783b */ /* 0x000fe20000000200 */
[----:B------:R-:W-:Y:S01]  /*2c90*/  ULDC UR13, c[0x0][0x324] ;  /* 0x0000c900000d7ab9 */ /* 0x000fe20000000800 */
[----:B------:R-:W-:Y:S01]  /*2ca0*/  IMAD.IADD R135, R5, 0x1, R2 ;  /* 0x0000000105877824 */ /* 0x000fe200078e0202 */
[----:B------:R-:W-:Y:S01]  /*2cb0*/  ULDC UR5, c[0x0][0x2ac] ;  /* 0x0000ab0000057ab9 */ /* 0x000fe20000000800 */
[----:B------:R-:W1:Y:S01]  /*2cc0*/  LDSM.16.M88.4 R20, [R93+0xc100] ;  /* 0x00c100005d14783b */ /* 0x000e620000000200 */
[----:B----4-:R-:W-:Y:S01]  /*2cd0*/  HMMA.16816.F32 R52, R8, R48, RZ ;  /* 0x000000300834723c */ /* 0x010fe200000018ff */
[----:B------:R-:W-:-:S02]  /*2ce0*/  ULDC UR4, c[0x0][0x1d0] ;  /* 0x0000740000047ab9 */ /* 0x000fc40000000800 */
[----:B------:R-:W-:Y:S01]  /*2cf0*/  LDSM.16.M88.4 R68, [R93+0xd900] ;  /* 0x00d900005d44783b */ /* 0x000fe20000000200 */
[----:B------:R-:W-:Y:S02]  /*2d00*/  UIMAD UR4, UR5, UR4, -UR25 ;  /* 0x00000004050472a4 */ /* 0x000fe4000f8e0a19 */
[----:B------:R-:W-:Y:S01]  /*2d10*/  ULOP3.LUT UR13, URZ, UR13, URZ, 0x33, !UPT ;  /* 0x0000000d3f0d7292 */ /* 0x000fe2000f8e333f */
[----:B------:R-:W-:Y:S01]  /*2d20*/  LDSM.16.M88.4 R88, [R96+0x10100] ;  /* 0x010100006058783b */ /* 0x000fe20000000200 */
[C---:B------:R-:W-:Y:S03]  /*2d30*/  HMMA.16816.F32 R56, R8.reuse, R58, RZ ;  /* 0x0000003a0838723c */ /* 0x040fe600000018ff */
[----:B------:R-:W-:Y:S04]  /*2d40*/  LDSM.16.M88.4 R84, [R93+0x10100] ;  /* 0x010100005d54783b */ /* 0x000fe80000000200 */
[----:B------:R-:W0:Y:S01]  /*2d50*/  LDGDEPBAR ;  /* 0x00000000000079af */ /* 0x000e220000000000 */
[C---:B------:R-:W-:Y:S08]  /*2d60*/  HMMA.16816.F32 R24, R8.reuse, R26, RZ ;  /* 0x0000001a0818723c */ /* 0x040ff000000018ff */
[C---:B------:R-:W-:Y:S08]  /*2d70*/  HMMA.16816.F32 R48, R8.reuse, R50, RZ ;  /* 0x000000320830723c */ /* 0x040ff000000018ff */
[C---:B------:R-:W-:Y:S08]  /*2d80*/  HMMA.16816.F32 R44, R8.reuse, R12, RZ ;  /* 0x0000000c082c723c */ /* 0x040ff000000018ff */
[----:B------:R-:W-:Y:S01]  /*2d90*/  HMMA.16816.F32 R8, R8, R14, RZ ;  /* 0x0000000e0808723c */ /* 0x000fe200000018ff */
[----:B------:R-:W2:Y:S07]  /*2da0*/  LDSM.16.M88.4 R12, [R93+0xc900] ;  /* 0x00c900005d0c783b */ /* 0x000eae0000000200 */
        /* <DEDUP_REMOVED lines=11> */
[----:B------:R-:W3:Y:S04]  /*2e60*/  LDSM.16.M88.4 R8, [R93+0xd100] ;  /* 0x00d100005d08783b */ /* 0x000ee80000000200 */
[----:B------:R-:W4:Y:S03]  /*2e70*/  LDSM.16.M88.4 R32, [R184] ;  /* 0x00000000b820783b */ /* 0x000f260000000200 */
[C---:B-1----:R-:W-:Y:S08]  /*2e80*/  HMMA.16816.F32 R16, R36.reuse, R20, R16 ;  /* 0x000000142410723c */ /* 0x042ff00000001810 */
[C---:B------:R-:W-:Y:S01]  /*2e90*/  HMMA.16816.F32 R56, R36.reuse, R22, R56 ;  /* 0x000000162438723c */ /* 0x040fe20000001838 */
[----:B------:R-:W1:Y:S07]  /*2ea0*/  LDSM.16.M88.4 R20, [R0+0xc900] ;  /* 0x00c900000014783b */ /* 0x000e6e0000000200 */
[C---:B--2---:R-:W-:Y:S08]  /*2eb0*/  HMMA.16816.F32 R28, R36.reuse, R12, R28 ;  /* 0x0000000c241c723c */ /* 0x044ff0000000181c */
[C---:B------:R-:W-:Y:S01]  /*2ec0*/  HMMA.16816.F32 R24, R36.reuse, R14, R24 ;  /* 0x0000000e2418723c */ /* 0x040fe20000001818 */
[----:B------:R-:W-:Y:S07]  /*2ed0*/  LDSM.16.M88.4 R12, [R191+0x4000] ;  /* 0x00400000bf0c783b */ /* 0x000fee0000000200 */
[C---:B------:R-:W-:Y:S08]  /*2ee0*/  HMMA.16816.F32 R44, R36.reuse, R68, R44 ;  /* 0x00000044242c723c */ /* 0x040ff0000000182c */
[C---:B---3--:R-:W-:Y:S08]  /*2ef0*/  HMMA.16816.F32 R52, R36.reuse, R8, R52 ;  /* 0x000000082434723c */ /* 0x048ff00000001834 */
[C---:B------:R-:W-:Y:S01]  /*2f00*/  HMMA.16816.F32 R48, R36.reuse, R10, R48 ;  /* 0x0000000a2430723c */ /* 0x040fe20000001830 */
[----:B------:R-:W2:Y:S07]  /*2f10*/  LDSM.16.M88.4 R8, [R189+0xe100] ;  /* 0x00e10000bd08783b */ /* 0x000eae0000000200 */
[----:B------:R-:W-:Y:S01]  /*2f20*/  HMMA.16816.F32 R72, R36, R70, R72 ;  /* 0x000000462448723c */ /* 0x000fe20000001848 */
[----:B------:R-:W3:Y:S04]  /*2f30*/  LDSM.16.M88.4 R36, [R189+0xe900] ;  /* 0x00e90000bd24783b */ /* 0x000ee80000000200 */
[----:B------:R-:W-:Y:S03]  /*2f40*/  LDSM.16.M88.4 R68, [R187+0x8000] ;  /* 0x00800000bb44783b */ /* 0x000fe60000000200 */
[C---:B----4-:R-:W-:Y:S08]  /*2f50*/  HMMA.16816.F32 R16, R32.reuse, R40, R16 ;  /* 0x000000282010723c */ /* 0x050ff00000001810 */
[C---:B------:R-:W-:Y:S01]  /*2f60*/  HMMA.16816.F32 R56, R32.reuse, R42, R56 ;  /* 0x0000002a2038723c */ /* 0x040fe20000001838 */
[----:B------:R-:W4:Y:S07]  /*2f70*/  LDSM.16.M88.4 R40, [R189+0xf100] ;  /* 0x00f10000bd28783b */ /* 0x000f2e0000000200 */
[C---:B-1----:R-:W-:Y:S08]  /*2f80*/  HMMA.16816.F32 R28, R32.reuse, R20, R28 ;  /* 0x00000014201c723c */ /* 0x042ff0000000181c */
[C---:B------:R-:W-:Y:S01]  /*2f90*/  HMMA.16816.F32 R24, R32.reuse, R22, R24 ;  /* 0x000000162018723c */ /* 0x040fe20000001818 */
[----:B------:R-:W1:Y:S07]  /*2fa0*/  LDSM.16.M88.4 R20, [R189+0xf900] ;  /* 0x00f90000bd14783b */ /* 0x000e6e0000000200 */
[C---:B------:R-:W-:Y:S08]  /*2fb0*/  HMMA.16816.F32 R52, R32.reuse, R64, R52 ;  /* 0x000000402034723c */ /* 0x040ff00000001834 */
[C---:B------:R-:W-:Y:S01]  /*2fc0*/  HMMA.16816.F32 R48, R32.reuse, R66, R48 ;  /* 0x000000422030723c */ /* 0x040fe20000001830 */
[----:B------:R-:W-:Y:S07]  /*2fd0*/  LDSM.16.M88.4 R64, [R96+0x11100] ;  /* 0x011100006040783b */ /* 0x000fee0000000200 */
[C---:B------:R-:W-:Y:S08]  /*2fe0*/  HMMA.16816.F32 R44, R32.reuse, R60, R44 ;  /* 0x0000003c202c723c */ /* 0x040ff0000000182c */
[----:B------:R-:W-:Y:S01]  /*2ff0*/  HMMA.16816.F32 R72, R32, R62, R72 ;  /* 0x0000003e2048723c */ /* 0x000fe20000001848 */
[----:B------:R-:W-:Y:S04]  /*3000*/  LDSM.16.M88.4 R32, [R187+0x4000] ;  /* 0x00400000bb20783b */ /* 0x000fe80000000200 */
[----:B------:R-:W-:Y:S03]  /*3010*/  LDSM.16.M88.4 R60, [R96+0xe900] ;  /* 0x00e90000603c783b */ /* 0x000fe60000000200 */
[C---:B--2---:R-:W-:Y:S08]  /*3020*/  HMMA.16816.F32 R16, R12.reuse, R8, R16 ;  /* 0x000000080c10723c */ /* 0x044ff00000001810 */
[C---:B------:R-:W-:Y:S01]  /*3030*/  HMMA.16816.F32 R56, R12.reuse, R10, R56 ;  /* 0x0000000a0c38723c */ /* 0x040fe20000001838 */
[----:B------:R-:W2:Y:S07]  /*3040*/  LDSM.16.M88.4 R8, [R96+0xe100] ;  /* 0x00e100006008783b */ /* 0x000eae0000000200 */
[C---:B---3--:R-:W-:Y:S08]  /*3050*/  HMMA.16816.F32 R28, R12.reuse, R36, R28 ;  /* 0x000000240c1c723c */ /* 0x048ff0000000181c */
[C---:B------:R-:W-:Y:S01]  /*3060*/  HMMA.16816.F32 R24, R12.reuse, R38, R24 ;  /* 0x000000260c18723c */ /* 0x040fe20000001818 */
[----:B------:R-:W3:Y:S07]  /*3070*/  LDSM.16.M88.4 R36, [R96+0xf100] ;  /* 0x00f100006024783b */ /* 0x000eee0000000200 */
[C---:B----4-:R-:W-:Y:S08]  /*3080*/  HMMA.16816.F32 R52, R12.reuse, R40, R52 ;  /* 0x000000280c34723c */ /* 0x050ff00000001834 */
[C---:B------:R-:W-:Y:S01]  /*3090*/  HMMA.16816.F32 R48, R12.reuse, R42, R48 ;  /* 0x0000002a0c30723c */ /* 0x040fe20000001830 */
[----:B------:R-:W4:Y:S07]  /*30a0*/  LDSM.16.M88.4 R40, [R96+0xf900] ;  /* 0x00f900006028783b */ /* 0x000f2e0000000200 */
[C---:B-1----:R-:W-:Y:S08]  /*30b0*/  HMMA.16816.F32 R44, R12.reuse, R20, R44 ;  /* 0x000000140c2c723c */ /* 0x042ff0000000182c */
[----:B------:R-:W-:Y:S01]  /*30c0*/  HMMA.16816.F32 R72, R12, R22, R72 ;  /* 0x000000160c48723c */ /* 0x000fe20000001848 */
[----:B------:R-:W-:Y:S04]  /*30d0*/  LDSM.16.M88.4 R20, [R185+0x4000] ;  /* 0x00400000b914783b */ /* 0x000fe80000000200 */
[----:B------:R-:W1:Y:S03]  /*30e0*/  LDSM.16.M88.4 R12, [R93+0xe100] ;  /* 0x00e100005d0c783b */ /* 0x000e660000000200 */
[C---:B--2---:R-:W-:Y:S08]  /*30f0*/  HMMA.16816.F32 R16, R32.reuse, R8, R16 ;  /* 0x000000082010723c */ /* 0x044ff00000001810 */
[C---:B------:R-:W-:Y:S01]  /*3100*/  HMMA.16816.F32 R56, R32.reuse, R10, R56 ;  /* 0x0000000a2038723c */ /* 0x040fe20000001838 */
[----:B------:R-:W2:Y:S07]  /*3110*/  LDSM.16.M88.4 R8, [R93+0xe900] ;  /* 0x00e900005d08783b */ /* 0x000eae0000000200 */
[C---:B------:R-:W-:Y:S08]  /*3120*/  HMMA.16816.F32 R28, R32.reuse, R60, R28 ;  /* 0x0000003c201c723c */ /* 0x040ff0000000181c */
[C---:B------:R-:W-:Y:S01]  /*3130*/  HMMA.16816.F32 R24, R32.reuse, R62, R24 ;  /* 0x0000003e2018723c */ /* 0x040fe20000001818 */
[----:B------:R-:W5:Y:S07]  /*3140*/  LDSM.16.M88.4 R60, [R93+0xf100] ;  /* 0x00f100005d3c783b */ /* 0x000f6e0000000200 */
[C---:B---3--:R-:W-:Y:S08]  /*3150*/  HMMA.16816.F32 R52, R32.reuse, R36, R52 ;  /* 0x000000242034723c */ /* 0x048ff00000001834 */
[C---:B------:R-:W-:Y:S01]  /*3160*/  HMMA.16816.F32 R48, R32.reuse, R38, R48 ;  /* 0x000000262030723c */ /* 0x040fe20000001830 */
[----:B------:R-:W3:Y:S07]  /*3170*/  LDSM.16.M88.4 R36, [R93+0xf900] ;  /* 0x00f900005d24783b */ /* 0x000eee0000000200 */
[C---:B----4-:R-:W-:Y:S08]  /*3180*/  HMMA.16816.F32 R44, R32.reuse, R40, R44 ;  /* 0x00000028202c723c */ /* 0x050ff0000000182c */
[----:B------:R-:W-:Y:S01]  /*3190*/  HMMA.16816.F32 R72, R32, R42, R72 ;  /* 0x0000002a2048723c */ /* 0x000fe20000001848 */
[----:B------:R-:W-:Y:S04]  /*31a0*/  LDSM.16.M88.4 R32, [R184+0x4000] ;  /* 0x00400000b820783b */ /* 0x000fe80000000200 */
[----:B------:R-:W-:Y:S03]  /*31b0*/  LDSM.16.M88.4 R40, [R0+0xf100] ;  /* 0x00f100000028783b */ /* 0x000fe60000000200 */
[C---:B-1----:R-:W-:Y:S08]  /*31c0*/  HMMA.16816.F32 R16, R20.reuse, R12, R16 ;  /* 0x0000000c1410723c */ /* 0x042ff00000001810 */
[C---:B------:R-:W-:Y:S01]  /*31d0*/  HMMA.16816.F32 R56, R20.reuse, R14, R56 ;  /* 0x0000000e1438723c */ /* 0x040fe20000001838 */
[----:B------:R-:W1:Y:S07]  /*31e0*/  LDSM.16.M88.4 R12, [R0+0xe100] ;  /* 0x00e10000000c783b */ /* 0x000e6e0000000200 */
[C---:B--2---:R-:W-:Y:S08]  /*31f0*/  HMMA.16816.F32 R28, R20.reuse, R8, R28 ;  /* 0x00000008141c723c */ /* 0x044ff0000000181c */
[C---:B------:R-:W-:Y:S01]  /*3200*/  HMMA.16816.F32 R24, R20.reuse, R10, R24 ;  /* 0x0000000a1418723c */ /* 0x040fe20000001818 */
[----:B------:R-:W2:Y:S07]  /*3210*/  LDSM.16.M88.4 R8, [R0+0xe900] ;  /* 0x00e900000008783b */ /* 0x000eae0000000200 */
[C---:B-----5:R-:W-:Y:S08]  /*3220*/  HMMA.16816.F32 R52, R20.reuse, R60, R52 ;  /* 0x0000003c1434723c */ /* 0x060ff00000001834 */
[C---:B------:R-:W-:Y:S01]  /*3230*/  HMMA.16816.F32 R48, R20.reuse, R62, R48 ;  /* 0x0000003e1430723c */ /* 0x040fe20000001830 */
[----:B------:R-:W-:Y:S07]  /*3240*/  LDSM.16.M88.4 R60, [R96+0x11900] ;  /* 0x01190000603c783b */ /* 0x000fee0000000200 */
[C---:B---3--:R-:W-:Y:S08]  /*3250*/  HMMA.16816.F32 R44, R20.reuse, R36, R44 ;  /* 0x00000024142c723c */ /* 0x048ff0000000182c */
[----:B------:R-:W-:Y:S01]  /*3260*/  HMMA.16816.F32 R72, R20, R38, R72 ;  /* 0x000000261448723c */ /* 0x000fe20000001848 */
[----:B------:R-:W3:Y:S04]  /*3270*/  LDSM.16.M88.4 R20, [R189+0x10100] ;  /* 0x01010000bd14783b */ /* 0x000ee80000000200 */
[----:B------:R-:W-:Y:S03]  /*3280*/  LDSM.16.M88.4 R36, [R0+0xf900] ;  /* 0x00f900000024783b */ /* 0x000fe60000000200 */
[C---:B-1----:R-:W-:Y:S08]  /*3290*/  HMMA.16816.F32 R16, R32.reuse, R12, R16 ;  /* 0x0000000c2010723c */ /* 0x042ff00000001810 */
[C---:B------:R-:W-:Y:S01]  /*32a0*/  HMMA.16816.F32 R56, R32.reuse, R14, R56 ;  /* 0x0000000e2038723c */ /* 0x040fe20000001838 */
[----:B------:R-:W1:Y:S07]  /*32b0*/  LDSM.16.M88.4 R12, [R189+0x10900] ;  /* 0x01090000bd0c783b */ /* 0x000e6e0000000200 */
[C---:B--2---:R-:W-:Y:S08]  /*32c0*/  HMMA.16816.F32 R28, R32.reuse, R8, R28 ;  /* 0x00000008201c723c */ /* 0x044ff0000000181c */
[C---:B------:R-:W-:Y:S01]  /*32d0*/  HMMA.16816.F32 R24, R32.reuse, R10, R24 ;  /* 0x0000000a2018723c */ /* 0x040fe20000001818 */
[----:B------:R-:W2:Y:S07]  /*32e0*/  LDSM.16.M88.4 R8, [R189+0x11100] ;  /* 0x01110000bd08783b */ /* 0x000eae0000000200 */
[----:B------:R-:W-:Y:S08]  /*32f0*/  HMMA.16816.F32 R52, R32, R40, R52 ;  /* 0x000000282034723c */ /* 0x000ff00000001834 */
[C---:B---3--:R-:W-:Y:S08]  /*3300*/  HMMA.16816.F32 R16, R76.reuse, R20, R16 ;  /* 0x000000144c10723c */ /* 0x048ff00000001810 */
[----:B------:R-:W-:Y:S01]  /*3310*/  HMMA.16816.F32 R56, R76, R22, R56 ;  /* 0x000000164c38723c */ /* 0x000fe20000001838 */
[----:B------:R-:W3:Y:S07]  /*3320*/  LDSM.16.M88.4 R20, [R96+0x10900] ;  /* 0x010900006014783b */ /* 0x000eee0000000200 */
[----:B------:R-:W-:Y:S01]  /*3330*/  HMMA.16816.F32 R48, R32, R42, R48 ;  /* 0x0000002a2030723c */ /* 0x000fe20000001830 */
[----:B------:R-:W-:Y:S07]  /*3340*/  LDSM.16.M88.4 R40, [R185+0x8000] ;  /* 0x00800000b928783b */ /* 0x000fee0000000200 */
[C---:B-1----:R-:W-:Y:S08]  /*3350*/  HMMA.16816.F32 R28, R76.reuse, R12, R28 ;  /* 0x0000000c4c1c723c */ /* 0x042ff0000000181c */
[----:B------:R-:W-:Y:S01]  /*3360*/  HMMA.16816.F32 R24, R76, R14, R24 ;  /* 0x0000000e4c18723c */ /* 0x000fe20000001818 */
[----:B------:R-:W-:Y:S07]  /*3370*/  LDSM.16.M88.4 R12, [R0+0x10100] ;  /* 0x01010000000c783b */ /* 0x000fee0000000200 */
[C---:B------:R-:W-:Y:S08]  /*3380*/  HMMA.16816.F32 R44, R32.reuse, R36, R44 ;  /* 0x00000024202c723c */ /* 0x040ff0000000182c */
[----:B------:R-:W-:Y:S01]  /*3390*/  HMMA.16816.F32 R72, R32, R38, R72 ;  /* 0x000000262048723c */ /* 0x000fe20000001848 */
[----:B------:R-:W1:Y:S04]  /*33a0*/  LDSM.16.M88.4 R36, [R93+0x10900] ;  /* 0x010900005d24783b */ /* 0x000e680000000200 */
[----:B------:R-:W-:Y:S03]  /*33b0*/  LDSM.16.M88.4 R32, [R93+0x11100] ;  /* 0x011100005d20783b */ /* 0x000fe60000000200 */
[C---:B--2---:R-:W-:Y:S08]  /*33c0*/  HMMA.16816.F32 R52, R76.reuse, R8, R52 ;  /* 0x000000084c34723c */ /* 0x044ff00000001834 */
[----:B------:R-:W-:Y:S01]  /*33d0*/  HMMA.16816.F32 R48, R76, R10, R48 ;  /* 0x0000000a4c30723c */ /* 0x000fe20000001830 */
[----:B------:R-:W-:Y:S07]  /*33e0*/  LDSM.16.M88.4 R8, [R184+0x8000] ;  /* 0x00800000b808783b */ /* 0x000fee0000000200 */
[C---:B---3--:R-:W-:Y:S08]  /*33f0*/  HMMA.16816.F32 R28, R68.reuse, R20, R28 ;  /* 0x00000014441c723c */ /* 0x048ff0000000181c */
[----:B------:R-:W-:Y:S01]  /*3400*/  HMMA.16816.F32 R24, R68, R22, R24 ;  /* 0x000000164418723c */ /* 0x000fe20000001818 */
[----:B------:R-:W2:Y:S07]  /*3410*/  LDSM.16.M88.4 R20, [R0+0x10900] ;  /* 0x010900000014783b */ /* 0x000eae0000000200 */
[----:B------:R-:W-:Y:S08]  /*3420*/  HMMA.16816.F32 R44, R76, R80, R44 ;  /* 0x000000504c2c723c */ /* 0x000ff0000000182c */
[C---:B------:R-:W-:Y:S08]  /*3430*/  HMMA.16816.F32 R52, R68.reuse, R64, R52 ;  /* 0x000000404434723c */ /* 0x040ff00000001834 */
[----:B------:R-:W-:Y:S01]  /*3440*/  HMMA.16816.F32 R48, R68, R66, R48 ;  /* 0x000000424430723c */ /* 0x000fe20000001830 */
[----:B------:R-:W3:Y:S07]  /*3450*/  LDSM.16.M88.4 R64, [R93+0x11900] ;  /* 0x011900005d40783b */ /* 0x000eee0000000200 */
[C---:B-1----:R-:W-:Y:S08]  /*3460*/  HMMA.16816.F32 R28, R40.reuse, R36, R28 ;  /* 0x00000024281c723c */ /* 0x042ff0000000181c */
[----:B------:R-:W-:Y:S01]  /*3470*/  HMMA.16816.F32 R24, R40, R38, R24 ;  /* 0x000000262818723c */ /* 0x000fe20000001818 */
[----:B------:R-:W-:Y:S07]  /*3480*/  LDSM.16.M88.4 R36, [R0+0x11100] ;  /* 0x011100000024783b */ /* 0x000fee0000000200 */
[----:B------:R-:W-:Y:S08]  /*3490*/  HMMA.16816.F32 R16, R68, R88, R16 ;  /* 0x000000584410723c */ /* 0x000ff00000001810 */
[----:B------:R-:W-:Y:S08]  /*34a0*/  HMMA.16816.F32 R72, R76, R82, R72 ;  /* 0x000000524c48723c */ /* 0x000ff00000001848 */
[----:B------:R-:W-:Y:S08]  /*34b0*/  HMMA.16816.F32 R44, R68, R60, R44 ;  /* 0x0000003c442c723c */ /* 0x000ff0000000182c */
[C---:B--2---:R-:W-:Y:S08]  /*34c0*/  HMMA.16816.F32 R28, R8.reuse, R20, R28 ;  /* 0x00000014081c723c */ /* 0x044ff0000000181c */
[----:B------:R-:W-:Y:S01]  /*34d0*/  HMMA.16816.F32 R24, R8, R22, R24 ;  /* 0x000000160818723c */ /* 0x000fe20000001818 */
[----:B------:R1:W2:Y:S07]  /*34e0*/  LDSM.16.M88.4 R20, [R0+0x11900] ;  /* 0x011900000014783b */ /* 0x0002ae0000000200 */
[----:B------:R-:W-:Y:S08]  /*34f0*/  HMMA.16816.F32 R16, R40, R84, R16 ;  /* 0x000000542810723c */ /* 0x000ff00000001810 */
[----:B------:R-:W-:Y:S08]  /*3500*/  HMMA.16816.F32 R72, R68, R62, R72 ;  /* 0x0000003e4448723c */ /* 0x000ff00000001848 */
[----:B---3--:R-:W-:Y:S01]  /*3510*/  HMMA.16816.F32 R44, R40, R64, R44 ;  /* 0x00000040282c723c */ /* 0x008fe2000000182c */
[----:B-1----:R-:W-:Y:S01]  /*3520*/  FMUL.FTZ R0, R24, c[0x0][0x320] ;  /* 0x0000c80018007a20 */ /* 0x002fe20000410000 */
[----:B------:R-:W-:-:S04]  /*3530*/  LEA.HI R24, R94, R7, RZ, 0x2 ;  /* 0x000000075e187211 */ /* 0x000fc800078f10ff */
[----:B------:R-:W-:Y:S01]  /*3540*/  LOP3.LUT R24, R24, 0xfffffffc, RZ, 0xc0, !PT ;  /* 0xfffffffc18187812 */ /* 0x000fe200078ec0ff */
[----:B------:R-:W1:Y:S01]  /*3550*/  MUFU.TANH R0, R0 ;  /* 0x0000000000007308 */ /* 0x000e620000002400 */
[----:B------:R-:W-:Y:S08]  /*3560*/  HMMA.16816.F32 R16, R8, R12, R16 ;  /* 0x0000000c0810723c */ /* 0x000ff00000001810 */
[----:B------:R-:W-:Y:S08]  /*3570*/  HMMA.16816.F32 R56, R68, R90, R56 ;  /* 0x0000005a4438723c */ /* 0x000ff00000001838 */
[----:B------:R-:W-:Y:S08]  /*3580*/  HMMA.16816.F32 R72, R40, R66, R72 ;  /* 0x000000422848723c */ /* 0x000ff00000001848 */
[----:B--2---:R-:W-:Y:S01]  /*3590*/  HMMA.16816.F32 R44, R8, R20, R44 ;  /* 0x00000014082c723c */ /* 0x004fe2000000182c */
[----:B------:R-:W-:-:S02]  /*35a0*/  FMUL.FTZ R13, R18, c[0x0][0x320] ;  /* 0x0000c800120d7a20 */ /* 0x000fc40000410000 */
[----:B------:R-:W-:Y:S02]  /*35b0*/  FMUL.FTZ R18, R25, c[0x0][0x320] ;  /* 0x0000c80019127a20 */ /* 0x000fe40000410000 */
[----:B------:R-:W-:Y:S02]  /*35c0*/  FMUL.FTZ R12, R16, c[0x0][0x320] ;  /* 0x0000c800100c7a20 */ /* 0x000fe40000410000 */
[----:B------:R-:W-:Y:S01]  /*35d0*/  SHF.R.S32.HI R21, RZ, 0x1f, R6 ;  /* 0x0000001fff157819 */ /* 0x000fe20000011406 */
[----:B------:R-:W-:Y:S01]  /*35e0*/  HMMA.16816.F32 R56, R40, R86, R56 ;  /* 0x000000562838723c */ /* 0x000fe20000001838 */
[----:B------:R-:W-:Y:S01]  /*35f0*/  LOP3.LUT R20, R92, 0xffffffe0, RZ, 0xc0, !PT ;  /* 0xffffffe05c147812 */ /* 0x000fe200078ec0ff */
[----:B------:R-:W-:Y:S01]  /*3600*/  FMUL.FTZ R16, R17, c[0x0][0x320] ;  /* 0x0000c80011107a20 */ /* 0x000fe20000410000 */
[-C--:B------:R-:W-:Y:S01]  /*3610*/  LEA.HI R21, R21, R6.reuse, RZ, 0x3 ;  /* 0x0000000615157211 */ /* 0x080fe200078f18ff */
[----:B------:R-:W-:Y:S01]  /*3620*/  FMUL.FTZ R17, R29, c[0x0][0x320] ;  /* 0x0000c8001d117a20 */ /* 0x000fe20000410000 */
[----:B------:R-:W-:Y:S01]  /*3630*/  IADD3 R20, -R20, R7, RZ ;  /* 0x0000000714147210 */ /* 0x000fe20007ffe1ff */
[----:B------:R-:W-:Y:S01]  /*3640*/  IMAD.IADD R7, R7, 0x1, -R24 ;  /* 0x0000000107077824 */ /* 0x000fe200078e0a18 */
[----:B------:R-:W-:Y:S01]  /*3650*/  LOP3.LUT R21, R21, 0xffffff8, RZ, 0xc0, !PT ;  /* 0x0ffffff815157812 */ /* 0x000fe200078ec0ff */
[----:B------:R-:W-:Y:S01]  /*3660*/  HMMA.16816.F32 R72, R8, R22, R72 ;  /* 0x000000160848723c */ /* 0x000fe20000001848 */
[----:B------:R-:W-:Y:S01]  /*3670*/  SHF.R.S32.HI R25, RZ, 0x1f, R20 ;  /* 0x0000001fff197819 */ /* 0x000fe20000011414 */
[----:B------:R-:W2:Y:S01]  /*3680*/  MUFU.TANH R12, R12 ;  /* 0x0000000c000c7308 */ /* 0x000ea20000002400 */
[----:B------:R-:W-:-:S02]  /*3690*/  IADD3 R21, -R21, R6, RZ ;  /* 0x0000000615157210 */ /* 0x000fc40007ffe1ff */
[----:B------:R-:W-:Y:S02]  /*36a0*/  LEA.HI R6, R25, R20, RZ, 0x2 ;  /* 0x0000001419067211 */ /* 0x000fe400078f10ff */
[----:B------:R-:W-:Y:S01]  /*36b0*/  LEA.HI R23, R7, R7, RZ, 0x1 ;  /* 0x0000000707177211 */ /* 0x000fe200078f08ff */
[C---:B------:R-:W-:Y:S01]  /*36c0*/  HMMA.16816.F32 R52, R40.reuse, R32, R52 ;  /* 0x000000202834723c */ /* 0x040fe20000001834 */
[----:B------:R-:W-:Y:S01]  /*36d0*/  LEA.HI.SX32 R22, R6, UR24, 0x1e ;  /* 0x0000001806167c11 */ /* 0x000fe2000f8ff2ff */
[----:B------:R-:W-:Y:S01]  /*36e0*/  FMUL.FTZ R44, R44, c[0x0][0x320] ;  /* 0x0000c8002c2c7a20 */ /* 0x000fe20000410000 */
[----:B------:R-:W-:Y:S01]  /*36f0*/  LOP3.LUT R24, R23, 0x1ffffffe, RZ, 0xc0, !PT ;  /* 0x1ffffffe17187812 */ /* 0x000fe200078ec0ff */
[----:B------:R-:W-:Y:S01]  /*3700*/  FMUL.FTZ R45, R45, c[0x0][0x320] ;  /* 0x0000c8002d2d7a20 */ /* 0x000fe20000410000 */
[----:B------:R-:W3:Y:S01]  /*3710*/  MUFU.TANH R16, R16 ;  /* 0x0000001000107308 */ /* 0x000ee20000002400 */
[----:B------:R-:W-:Y:S01]  /*3720*/  IMAD R21, R21, 0x10, R22 ;  /* 0x0000001015157824 */ /* 0x000fe200078e0216 */
[----:B------:R-:W-:Y:S01]  /*3730*/  IADD3 R24, R7, -R24, RZ ;  /* 0x8000001807187210 */ /* 0x000fe20007ffe0ff */
[----:B------:R-:W-:Y:S04]  /*3740*/  HMMA.16816.F32 R48, R40, R34, R48 ;  /* 0x000000222830723c */ /* 0x000fe80000001830 */
[----:B------:R-:W-:Y:S01]  /*3750*/  IMAD R203, R24, 0x8, R21 ;  /* 0x0000000818cb7824 */ /* 0x000fe200078e0215 */
[----:B------:R-:W4:Y:S03]  /*3760*/  MUFU.TANH R13, R13 ;  /* 0x0000000d000d7308 */ /* 0x000f260000002400 */
[----:B------:R-:W-:Y:S01]  /*3770*/  @P0 IMAD.HI.U32 R7, R203, c[0x0][0x2c8], RZ ;  /* 0x0000b200cb070a27 */ /* 0x000fe200078e00ff */
[----:B------:R-:W-:Y:S01]  /*3780*/  PLOP3.LUT P0, PT, PT, PT, UP1, 0x80, 0x0 ;  /* 0x000000000000781c */ /* 0x000fe20003f0f018 */
[----:B------:R-:W-:Y:S02]  /*3790*/  HMMA.16816.F32 R56, R8, R14, R56 ;  /* 0x0000000e0838723c */ /* 0x000fe40000001838 */
[----:B------:R-:W-:Y:S01]  /*37a0*/  FMUL.FTZ R72, R72, c[0x0][0x320] ;  /* 0x0000c80048487a20 */ /* 0x000fe20000410000 */
[----:B------:R-:W1:Y:S01]  /*37b0*/  MUFU.TANH R17, R17 ;  /* 0x0000001100117308 */ /* 0x000e620000002400 */
[----:B------:R-:W-:-:S04]  /*37c0*/  FMUL.FTZ R73, R73, c[0x0][0x320] ;  /* 0x0000c80049497a20 */ /* 0x000fc80000410000 */
[C---:B------:R-:W-:Y:S03]  /*37d0*/  HMMA.16816.F32 R52, R8.reuse, R36, R52 ;  /* 0x000000240834723c */ /* 0x040fe60000001834 */
[----:B------:R-:W1:Y:S05]  /*37e0*/  MUFU.TANH R18, R18 ;  /* 0x0000001200127308 */ /* 0x000e6a0000002400 */
[----:B------:R-:W-:Y:S03]  /*37f0*/  HMMA.16816.F32 R48, R8, R38, R48 ;  /* 0x000000260830723c */ /* 0x000fe60000001830 */
[----:B------:R1:W1:Y:S04]  /*3800*/  MUFU.TANH R175, R44 ;  /* 0x0000002c00af7308 */ /* 0x0002680000002400 */
[----:B------:R-:W-:Y:S01]  /*3810*/  MOV R8, R203 ;  /* 0x000000cb00087202 */ /* 0x000fe20000000f00 */
[----:B------:R-:W-:Y:S01]  /*3820*/  FMUL.FTZ R11, R28, c[0x0][0x320] ;  /* 0x0000c8001c0b7a20 */ /* 0x000fe20000410000 */
[----:B------:R-:W-:Y:S01]  /*3830*/  @P0 SHF.R.U32.HI R8, RZ, c[0x0][0x2cc], R7 ;  /* 0x0000b300ff080a19 */ /* 0x000fe20000011607 */
[----:B------:R-:W-:Y:S01]  /*3840*/  FMUL.FTZ R15, R57, c[0x0][0x320] ;  /* 0x0000c800390f7a20 */ /* 0x000fe20000410000 */
[----:B------:R-:W-:Y:S01]  /*3850*/  LOP3.LUT R9, R6, 0x7ffffffc, RZ, 0xc0, !PT ;  /* 0x7ffffffc06097812 */ /* 0x000fe200078ec0ff */
[----:B------:R-:W-:Y:S01]  /*3860*/  FMUL.FTZ R21, R56, c[0x0][0x320] ;  /* 0x0000c80038157a20 */ /* 0x000fe20000410000 */
[----:B------:R-:W-:Y:S01]  /*3870*/  PLOP3.LUT P0, PT, PT, PT, UP0, 0x40, 0x0 ;  /* 0x000000000000781c */ /* 0x000fe20003f0e808 */
[----:B------:R-:W5:Y:S01]  /*3880*/  SHFL.IDX PT, R7, R8, RZ, 0x1c1f ;  /* 0x001c1fff08077589 */ /* 0x000f6200000e0000 */
[----:B------:R1:W1:Y:S01]  /*3890*/  MUFU.TANH R173, R45 ;  /* 0x0000002d00ad7308 */ /* 0x0002620000002400 */
[----:B------:R-:W-:Y:S01]  /*38a0*/  IMAD.IADD R204, R20, 0x1, -R9 ;  /* 0x0000000114cc7824 */ /* 0x000fe200078e0a09 */
[----:B------:R-:W-:Y:S01]  /*38b0*/  MOV R9, UR26 ;  /* 0x0000001a00097c02 */ /* 0x000fe20008000f00 */
[----:B------:R-:W-:-:S02]  /*38c0*/  FMUL.FTZ R52, R52, c[0x0][0x320] ;  /* 0x0000c80034347a20 */ /* 0x000fc40000410000 */
[----:B------:R-:W-:Y:S02]  /*38d0*/  IMAD.SHL.U32 R204, R204, 0x2, RZ ;  /* 0x00000002cccc7824 */ /* 0x000fe400078e00ff */
[----:B------:R-:W-:Y:S01]  /*38e0*/  FMUL.FTZ R53, R53, c[0x0][0x320] ;  /* 0x0000c80035357a20 */ /* 0x000fe20000410000 */
[----:B------:R1:W1:Y:S01]  /*38f0*/  MUFU.TANH R161, R52 ;  /* 0x0000003400a17308 */ /* 0x0002620000002400 */
[----:B------:R-:W-:Y:S01]  /*3900*/  FMUL.FTZ R48, R48, c[0x0][0x320] ;  /* 0x0000c80030307a20 */ /* 0x000fe20000410000 */
[----:B------:R-:W-:Y:S01]  /*3910*/  IADD3 R14, R9, -c[0x0][0x168], -R204 ;  /* 0x80005a00090e7a10 */ /* 0x000fe20007ffe8cc */
[----:B------:R-:W-:Y:S01]  /*3920*/  FMUL.FTZ R49, R49, c[0x0][0x320] ;  /* 0x0000c80031317a20 */ /* 0x000fe20000410000 */
[----:B------:R-:W-:Y:S02]  /*3930*/  IADD3 R10, -R204, UR4, RZ ;  /* 0x00000004cc0a7c10 */ /* 0x000fe4000fffe1ff */
[C---:B------:R-:W-:Y:S02]  /*3940*/  IADD3 R20, R14.reuse, c[0x0][0x328], RZ ;  /* 0x0000ca000e147a10 */ /* 0x040fe40007ffe0ff */
[----:B------:R1:W1:Y:S01]  /*3950*/  MUFU.TANH R171, R53 ;  /* 0x0000003500ab7308 */ /* 0x0002620000002400 */
[----:B------:R-:W-:-:S02]  /*3960*/  IADD3 R14, R14, UR13, RZ ;  /* 0x0000000d0e0e7c10 */ /* 0x000fc4000fffe0ff */
[----:B-----5:R-:W-:-:S05]  /*3970*/  IADD3 R9, R20, R7, RZ ;  /* 0x0000000714097210 */ /* 0x020fca0007ffe0ff */
[----:B------:R1:W1:Y:S01]  /*3980*/  MUFU.TANH R167, R48 ;  /* 0x0000003000a77308 */ /* 0x0002620000002400 */
[----:B------:R-:W-:Y:S02]  /*3990*/  IADD3 R2, R14, R7, RZ ;  /* 0x000000070e027210 */ /* 0x000fe40007ffe0ff */
[----:B------:R-:W-:-:S05]  /*39a0*/  IMNMX R22, R9, R10, PT ;  /* 0x0000000a09167217 */ /* 0x000fca0003800200 */
[----:B------:R1:W1:Y:S08]  /*39b0*/  MUFU.TANH R163, R49 ;  /* 0x0000003100a37308 */ /* 0x0002700000002400 */
[----:B------:R1:W1:Y:S08]  /*39c0*/  MUFU.TANH R143, R72 ;  /* 0x00000048008f7308 */ /* 0x0002700000002400 */
[----:B------:R1:W1:Y:S08]  /*39d0*/  MUFU.TANH R141, R73 ;  /* 0x00000049008d7308 */ /* 0x0002700000002400 */
[----:B------:R-:W1:Y:S08]  /*39e0*/  MUFU.TANH R11, R11 ;  /* 0x0000000b000b7308 */ /* 0x000e700000002400 */
[----:B------:R-:W1:Y:S08]  /*39f0*/  MUFU.TANH R15, R15 ;  /* 0x0000000f000f7308 */ /* 0x000e700000002400 */
[----:B------:R-:W1:Y:S01]  /*3a00*/  MUFU.TANH R21, R21 ;  /* 0x0000001500157308 */ /* 0x000e620000002400 */
[----:B------:R-:W-:Y:S05]  /*3a10*/  @P0 BRA `(.L_x_1944) ;  /* 0x0000017000000947 */ /* 0x000fea0003800000 */
[----:B--234-:R-:W-:Y:S01]  /*3a20*/  IMAD.U32 R6, RZ, RZ, UR12 ;  /* 0x0000000cff067e24 */ /* 0x01cfe2000f8e00ff */
        /* <DEDUP_REMOVED lines=11> */
.L_x_1946:
[----:B------:R-:W-:-:S04]  /*3ae0*/  MOV R5, c[0x0][0x32c] ;  /* 0x0000cb0000057a02 */ /* 0x000fc80000000f00 */
[----:B------:R-:W-:-:S13]  /*3af0*/  ISETP.NE.AND P0, PT, R5, 0x1, PT ;  /* 0x000000010500780c */ /* 0x000fda0003f05270 */
[----:B------:R-:W-:-:S05]  /*3b00*/  @P0 IMAD.HI.U32 R5, R6, c[0x0][0x330], RZ ;  /* 0x0000cc0006050a27 */ /* 0x000fca00078e00ff */
[----:B------:R-:W-:Y:S02]  /*3b10*/  @P0 SHF.R.U32.HI R6, RZ, c[0x0][0x334], R5 ;  /* 0x0000cd00ff060a19 */ /* 0x000fe40000011605 */
.L_x_1947:
[----:B------:R-:W-:Y:S05]  /*3b20*/  BSYNC B0 ;  /* 0x0000000000007941 */ /* 0x000fea0003800000 */
.L_x_1945:
[----:B------:R-:W-:-:S04]  /*3b30*/  IMAD.MOV.U32 R5, RZ, RZ, c[0x0][0x32c] ;  /* 0x0000cb00ff057624 */ /* 0x000fc800078e00ff */
[----:B------:R-:W-:-:S04]  /*3b40*/  IMAD R5, R6, R5, -UR25 ;  /* 0x8000001906057e24 */ /* 0x000fc8000f8e0205 */
[----:B------:R-:W-:-:S05]  /*3b50*/  IMAD.IADD R7, R5, 0x1, -R204 ;  /* 0x0000000105077824 */ /* 0x000fca00078e0acc */
[----:B------:R-:W-:Y:S02]  /*3b60*/  IADD3 R5, R7, c[0x0][0x32c], RZ ;  /* 0x0000cb0007057a10 */ /* 0x000fe40007ffe0ff */
[----:B------:R-:W-:Y:S02]  /*3b70*/  IMNMX R2, R2, R7, !PT ;  /* 0x0000000702027217 */ /* 0x000fe40007800200 */
[----:B------:R-:W-:Y:S02]  /*3b80*/  IMNMX R22, R22, R5, PT ;  /* 0x0000000516167217 */ /* 0x000fe40003800200 */
.L_x_1944:
[----:B--234-:R-:W-:Y:S01]  /*3b90*/  ISETP.LT.AND P1, PT, RZ, UR7, PT ;  /* 0x00000007ff007c0c */ /* 0x01cfe2000bf21270 */
[----:B------:R-:W2:Y:S01]  /*3ba0*/  SHFL.IDX PT, R25, R8, 0x1, 0x1c1f ;  /* 0x003c1f0008197f89 */ /* 0x000ea200000e0000 */
[----:B------:R-:W-:Y:S02]  /*3bb0*/  FMUL.FTZ R59, R59, c[0x0][0x320] ;  /* 0x0000c8003b3b7a20 */ /* 0x000fe40000410000 */
[----:B------:R-:W-:Y:S01]  /*3bc0*/  ISETP.GT.AND P0, PT, R2, RZ, P1 ;  /* 0x000000ff0200720c */ /* 0x000fe20000f04270 */
[----:B------:R-:W-:Y:S01]  /*3bd0*/  FMUL.FTZ R50, R50, c[0x0][0x320] ;  /* 0x0000c80032327a20 */ /* 0x000fe20000410000 */
[----:B------:R3:W4:Y:S01]  /*3be0*/  MUFU.TANH R152, R59 ;  /* 0x0000003b00987308 */ /* 0x0007220000002400 */
[----:B------:R-:W-:Y:S01]  /*3bf0*/  FMUL.FTZ R51, R51, c[0x0][0x320] ;  /* 0x0000c80033337a20 */ /* 0x000fe20000410000 */
[----:B------:R-:W-:Y:S01]  /*3c00*/  ISETP.LT.OR P0, PT, R22, 0x1, P0 ;  /* 0x000000011600780c */ /* 0x000fe20000701670 */
[----:B------:R-:W-:-:S02]  /*3c10*/  FMUL.FTZ R46, R46, c[0x0][0x320] ;  /* 0x0000c8002e2e7a20 */ /* 0x000fc40000410000 */
[----:B------:R-:W-:Y:S01]  /*3c20*/  FMUL.FTZ R47, R47, c[0x0][0x320] ;  /* 0x0000c8002f2f7a20 */ /* 0x000fe20000410000 */
[----:B------:R-:W-:Y:S01]  /*3c30*/  FSEL R6, R12, -INF , !P0 ;  /* 0xff8000000c067808 */ /* 0x000fe20004000000 */
[----:B------:R-:W-:Y:S01]  /*3c40*/  FMUL.FTZ R12, R31, c[0x0][0x320] ;  /* 0x0000c8001f0c7a20 */ /* 0x000fe20000410000 */
[----:B------:R-:W-:Y:S01]  /*3c50*/  ISETP.GT.AND P0, PT, R2, 0x1, P1 ;  /* 0x000000010200780c */ /* 0x000fe20000f04270 */
[----:B------:R-:W-:Y:S01]  /*3c60*/  FMUL.FTZ R74, R74, c[0x0][0x320] ;  /* 0x0000c8004a4a7a20 */ /* 0x000fe20000410000 */
[----:B------:R3:W1:Y:S01]  /*3c70*/  MUFU.TANH R170, R50 ;  /* 0x0000003200aa7308 */ /* 0x0006620000002400 */
[----:B------:R-:W-:Y:S01]  /*3c80*/  FMUL.FTZ R75, R75, c[0x0][0x320] ;  /* 0x0000c8004b4b7a20 */ /* 0x000fe20000410000 */
[----:B------:R-:W-:Y:S01]  /*3c90*/  ISETP.LT.OR P0, PT, R22, 0x2, P0 ;  /* 0x000000021600780c */ /* 0x000fe20000701670 */
[----:B------:R-:W-:Y:S02]  /*3ca0*/  FMUL.FTZ R54, R54, c[0x0][0x320] ;  /* 0x0000c80036367a20 */ /* 0x000fe40000410000 */
[----:B------:R-:W-:Y:S01]  /*3cb0*/  FMUL.FTZ R55, R55, c[0x0][0x320] ;  /* 0x0000c80037377a20 */ /* 0x000fe20000410000 */
[----:B------:R-:W-:Y:S01]  /*3cc0*/  FSEL R23, R16, -INF , !P0 ;  /* 0xff80000010177808 */ /* 0x000fe20004000000 */
[----:B------:R-:W-:Y:S01]  /*3cd0*/  FMUL.FTZ R16, R58, c[0x0][0x320] ;  /* 0x0000c8003a107a20 */ /* 0x000fe20000410000 */
[----:B------:R-:W-:Y:S01]  /*3ce0*/  ISETP.GT.AND P0, PT, R2, 0x8, P1 ;  /* 0x000000080200780c */ /* 0x000fe20000f04270 */
[----:B------:R3:W1:Y:S03]  /*3cf0*/  MUFU.TANH R176, R51 ;  /* 0x0000003300b07308 */ /* 0x0006660000002400 */
[----:B------:R-:W-:-:S04]  /*3d00*/  ISETP.LT.OR P0, PT, R22, 0x9, P0 ;  /* 0x000000091600780c */ /* 0x000fc80000701670 */
[----:B-1----:R-:W-:Y:S01]  /*3d10*/  FSEL R21, R21, -INF , !P0 ;  /* 0xff80000015157808 */ /* 0x002fe20004000000 */
        /* <DEDUP_REMOVED lines=12> */
[----:B------:R-:W-:Y:S01]  /*3de0*/  FSEL R9, R17, -INF , !P0 ;  /* 0xff80000011097808 */ /* 0x000fe20004000000 */
[----:B--2---:R-:W-:Y:S01]  /*3df0*/  IMAD.IADD R17, R20, 0x1, R25 ;  /* 0x0000000114117824 */ /* 0x004fe200078e0219 */
[----:B------:R-:W-:Y:S01]  /*3e00*/  ISETP.GT.AND P0, PT, R2, 0x18, P1 ;  /* 0x000000180200780c */ /* 0x000fe20000f04270 */
[----:B------:R3:W2:Y:S03]  /*3e10*/  MUFU.TANH R166, R75 ;  /* 0x0000004b00a67308 */ /* 0x0006a60000002400 */
[----:B------:R-:W-:Y:S02]  /*3e20*/  ISETP.LT.OR P0, PT, R22, 0x19, P0 ;  /* 0x000000191600780c */ /* 0x000fe40000701670 */
[----:B------:R-:W-:Y:S02]  /*3e30*/  IMNMX R17, R17, R10, PT ;  /* 0x0000000a11117217 */ /* 0x000fe40003800200 */
[----:B------:R-:W-:Y:S01]  /*3e40*/  FSEL R7, R0, -INF , !P0 ;  /* 0xff80000000077808 */ /* 0x000fe20004000000 */
[----:B------:R-:W-:Y:S01]  /*3e50*/  FMUL.FTZ R0, R27, c[0x0][0x320] ;  /* 0x0000c8001b007a20 */ /* 0x000fe20000410000 */
[----:B------:R-:W-:Y:S01]  /*3e60*/  ISETP.GT.AND P0, PT, R2, 0x19, P1 ;  /* 0x000000190200780c */ /* 0x000fe20000f04270 */
[----:B------:R3:W1:Y:S03]  /*3e70*/  MUFU.TANH R178, R54 ;  /* 0x0000003600b27308 */ /* 0x0006660000002400 */
[----:B------:R-:W-:-:S04]  /*3e80*/  ISETP.LT.OR P0, PT, R22, 0x1a, P0 ;  /* 0x0000001a1600780c */ /* 0x000fc80000701670 */
[----:B------:R-:W-:Y:S01]  /*3e90*/  FSEL R5, R18, -INF , !P0 ;  /* 0xff80000012057808 */ /* 0x000fe20004000000 */
[----:B------:R-:W-:Y:S01]  /*3ea0*/  FMUL.FTZ R18, R19, c[0x0][0x320] ;  /* 0x0000c80013127a20 */ /* 0x000fe20000410000 */
[----:B------:R-:W-:Y:S01]  /*3eb0*/  ISETP.GT.AND P0, PT, R2, 0x20, P1 ;  /* 0x000000200200780c */ /* 0x000fe20000f04270 */
[----:B------:R-:W1:Y:S01]  /*3ec0*/  MUFU.TANH R0, R0 ;  /* 0x0000000000007308 */ /* 0x000e620000002400 */
[----:B------:R-:W-:Y:S02]  /*3ed0*/  IMAD.IADD R19, R14, 0x1, R25 ;  /* 0x000000010e137824 */ /* 0x000fe400078e0219 */
[----:B------:R-:W-:-:S04]  /*3ee0*/  ISETP.LT.OR P0, PT, R22, 0x21, P0 ;  /* 0x000000211600780c */ /* 0x000fc80000701670 */
[----:B------:R-:W-:Y:S01]  /*3ef0*/  FSEL R161, R161, -INF , !P0 ;  /* 0xff800000a1a17808 */ /* 0x000fe20004000000 */
[----:B------:R3:W1:Y:S01]  /*3f00*/  MUFU.TANH R168, R55 ;  /* 0x0000003700a87308 */ /* 0x0006620000002400 */
[----:B------:R-:W-:-:S04]  /*3f10*/  ISETP.GT.AND P0, PT, R2, 0x21, P1 ;  /* 0x000000210200780c */ /* 0x000fc80000f04270 */
[----:B------:R-:W-:-:S03]  /*3f20*/  ISETP.LT.OR P0, PT, R22, 0x22, P0 ;  /* 0x000000221600780c */ /* 0x000fc60000701670 */
[----:B------:R-:W1:Y:S01]  /*3f30*/  MUFU.TANH R18, R18 ;  /* 0x0000001200127308 */ /* 0x000e620000002400 */
[----:B------:R-:W-:Y:S02]  /*3f40*/  FSEL R171, R171, -INF , !P0 ;  /* 0xff800000abab7808 */ /* 0x000fe40004000000 */
[----:B------:R-:W-:-:S04]  /*3f50*/  ISETP.GT.AND P0, PT, R2, 0x28, P1 ;  /* 0x000000280200780c */ /* 0x000fc80000f04270 */
[----:B------:R-:W-:Y:S01]  /*3f60*/  ISETP.LT.OR P0, PT, R22, 0x29, P0 ;  /* 0x000000291600780c */ /* 0x000fe20000701670 */
[----:B------:R-:W1:Y:S03]  /*3f70*/  MUFU.TANH R16, R16 ;  /* 0x0000001000107308 */ /* 0x000e660000002400 */
        /* <DEDUP_REMOVED lines=14> */
[----:B------:R-:W-:-:S03]  /*4060*/  FMUL.FTZ R2, R26, c[0x0][0x320] ;  /* 0x0000c8001a027a20 */ /* 0x000fc60000410000 */
[----:B------:R-:W-:Y:S01]  /*4070*/  ISETP.LT.OR P0, PT, R22, 0x3a, P0 ;  /* 0x0000003a1600780c */ /* 0x000fe20000701670 */
[----:B------:R-:W-:Y:S02]  /*4080*/  FMUL.FTZ R22, R30, c[0x0][0x320] ;  /* 0x0000c8001e167a20 */ /* 0x000fe40000410000 */
[----:B------:R-:W1:Y:S01]  /*4090*/  MUFU.TANH R2, R2 ;  /* 0x0000000200027308 */ /* 0x000e620000002400 */
[----:B------:R-:W-:Y:S02]  /*40a0*/  FSEL R141, R141, -INF , !P0 ;  /* 0xff8000008d8d7808 */ /* 0x000fe40004000000 */
[----:B------:R-:W-:-:S05]  /*40b0*/  PLOP3.LUT P0, PT, PT, PT, UP0, 0x40, 0x0 ;  /* 0x000000000000781c */ /* 0x000fca0003f0e808 */
[----:B------:R-:W1:Y:S08]  /*40c0*/  MUFU.TANH R22, R22 ;  /* 0x0000001600167308 */ /* 0x000e700000002400 */
        /* <DEDUP_REMOVED lines=13> */
.L_x_1950:
[----:B------:R-:W-:-:S04]  /*41a0*/  MOV R8, c[0x0][0x32c] ;  /* 0x0000cb0000087a02 */ /* 0x000fc80000000f00 */
[----:B------:R-:W-:-:S13]  /*41b0*/  ISETP.NE.AND P0, PT, R8, 0x1, PT ;  /* 0x000000010800780c */ /* 0x000fda0003f05270 */
[----:B------:R-:W-:-:S05]  /*41c0*/  @P0 IMAD.HI.U32 R8, R25, c[0x0][0x330], RZ ;  /* 0x0000cc0019080a27 */ /* 0x000fca00078e00ff */
[----:B------:R-:W-:Y:S02]  /*41d0*/  @P0 SHF.R.U32.HI R25, RZ, c[0x0][0x334], R8 ;  /* 0x0000cd00ff190a19 */ /* 0x000fe40000011608 */
.L_x_1951:
[----:B------:R-:W-:Y:S05]  /*41e0*/  BSYNC B0 ;  /* 0x0000000000007941 */ /* 0x000fea0003800000 */
.L_x_1949:
[----:B------:R-:W-:-:S04]  /*41f0*/  IMAD.MOV.U32 R8, RZ, RZ, c[0x0][0x32c] ;  /* 0x0000cb00ff087624 */ /* 0x000fc800078e00ff */
[----:B------:R-:W-:-:S04]  /*4200*/  IMAD R25, R25, R8, -UR25 ;  /* 0x8000001919197e24 */ /* 0x000fc8000f8e0208 */
[----:B------:R-:W-:-:S05]  /*4210*/  IMAD.IADD R10, R25, 0x1, -R204 ;  /* 0x00000001190a7824 */ /* 0x000fca00078e0acc */
[----:B------:R-:W-:Y:S02]  /*4220*/  IADD3 R8, R10, c[0x0][0x32c], RZ ;  /* 0x0000cb000a087a10 */ /* 0x000fe40007ffe0ff */
[----:B------:R-:W-:Y:S02]  /*4230*/  IMNMX R19, R19, R10, !PT ;  /* 0x0000000a13137217 */ /* 0x000fe40007800200 */
[----:B------:R-:W-:Y:S02]  /*4240*/  IMNMX R17, R17, R8, PT ;  /* 0x0000000811117217 */ /* 0x000fe40003800200 */
.L_x_1948:
[----:B--234-:R-:W-:Y:S01]  /*4250*/  ISETP.GT.AND P0, PT, R19, 0x1, P1 ;  /* 0x000000011300780c */ /* 0x01cfe20000f04270 */
[----:B------:R-:W-:-:S04]  /*4260*/  DEPBAR.LE SB0, 0x2 ;  /* 0x000080800000791a */ /* 0x000fc80000000000 */
[----:B------:R-:W-:Y:S01]  /*4270*/  BAR.SYNC.DEFER_BLOCKING 0x0 ;  /* 0x0000000000007b1d */ /* 0x000fe20000010000 */
[----:B------:R-:W-:Y:S01]  /*4280*/  ISETP.LT.OR P0, PT, R17, 0x2, P0 ;  /* 0x000000021100780c */ /* 0x000fe20000701670 */
[----:B------:R-:W-:Y:S01]  /*4290*/  IMAD.SHL.U32 R135, R135, 0x2, RZ ;  /* 0x0000000287877824 */ /* 0x000fe200078e00ff */
[----:B------:R-:W-:Y:S02]  /*42a0*/  UIADD3 UR4, UR7, -0x3, URZ ;  /* 0xfffffffd07047890 */ /* 0x000fe4000fffe03f */
[----:B-1----:R-:W-:Y:S01]  /*42b0*/  FSEL R18, R18, -INF , !P0 ;  /* 0xff80000012127808 */ /* 0x002fe20004000000 */
[--C-:B------:R-:W-:Y:S01]  /*42c0*/  IMAD R134, R4, 0x2, R135.reuse ;  /* 0x0000000204867824 */ /* 0x100fe200078e0287 */
[----:B------:R-:W-:Y:S01]  /*42d0*/  ISETP.GT.AND P0, PT, R19, 0x8, P1 ;  /* 0x000000081300780c */ /* 0x000fe20000f04270 */
[C---:B------:R-:W-:Y:S01]  /*42e0*/  IMAD.IADD R169, R188.reuse, 0x1, R135 ;  /* 0x00000001bca97824 */ /* 0x040fe200078e0287 */
[----:B------:R-:W-:Y:S01]  /*42f0*/  UISETP.GE.AND UP2, UPT, UR4, UR11, UPT ;  /* 0x0000000b0400728c */ /* 0x000fe2000bf46270 */
[----:B------:R-:W-:Y:S01]  /*4300*/  IMAD.IADD R160, R188, 0x1, R134 ;  /* 0x00000001bca07824 */ /* 0x000fe200078e0286 */
[----:B------:R-:W-:Y:S01]  /*4310*/  ISETP.LT.OR P0, PT, R17, 0x9, P0 ;  /* 0x000000091100780c */ /* 0x000fe20000701670 */
[----:B------:R-:W-:-:S03]  /*4320*/  IMAD R4, R4, 0x2, R169 ;  /* 0x0000000204047824 */ /* 0x000fc600078e02a9 */
[----:B------:R-:W-:Y:S02]  /*4330*/  FSEL R16, R16, -INF , !P0 ;  /* 0xff80000010107808 */ /* 0x000fe40004000000 */
[----:B------:R-:W-:-:S04]  /*4340*/  ISETP.GT.AND P0, PT, R19, 0x9, P1 ;  /* 0x000000091300780c */ /* 0x000fc80000f04270 */
[----:B------:R-:W-:Y:S01]  /*4350*/  ISETP.LT.OR P0, PT, R17, 0xa, P0 ;  /* 0x0000000a1100780c */ /* 0x000fe20000701670 */
[----:B------:R-:W-:Y:S03]  /*4360*/  LDSM.16.MT88.4 R40, [R135+0x2100] ;  /* 0x002100008728783b */ /* 0x000fe60000004200 */
[----:B------:R-:W-:Y:S02]  /*4370*/  FSEL R152, R152, -INF , !P0 ;  /* 0xff80000098987808 */ /* 0x000fe40004000000 */
[----:B------:R-:W-:Y:S01]  /*4380*/  ISETP.GT.AND P0, PT, R19, 0x10, P1 ;  /* 0x000000101300780c */ /* 0x000fe20000f04270 */
[----:B------:R-:W-:Y:S03]  /*4390*/  LDSM.16.MT88.4 R56, [R134+0x2100] ;  /* 0x002100008638783b */ /* 0x000fe60000004200 */
[----:B------:R-:W-:Y:S01]  /*43a0*/  ISETP.LT.OR P0, PT, R17, 0x11, P0 ;  /* 0x000000111100780c */ /* 0x000fe20000701670 */
[----:B------:R-:W-:Y:S03]  /*43b0*/  LDSM.16.MT88.4 R124, [R135+0x100] ;  /* 0x00010000877c783b */ /* 0x000fe60000004200 */
[----:B------:R-:W-:Y:S01]  /*43c0*/  FSEL R14, R22, -INF , !P0 ;  /* 0xff800000160e7808 */ /* 0x000fe20004000000 */
[----:B------:R-:W-:Y:S01]  /*43d0*/  LDSM.16.MT88.4 R116, [R169+0x100] ;  /* 0x00010000a974783b */ /* 0x000fe20000004200 */
[----:B------:R-:W-:-:S03]  /*43e0*/  ISETP.GT.AND P0, PT, R19, 0x11, P1 ;  /* 0x000000111300780c */ /* 0x000fc60000f04270 */
[----:B------:R-:W-:Y:S01]  /*43f0*/  LDSM.16.MT88.4 R108, [R134+0x100] ;  /* 0x00010000866c783b */ /* 0x000fe20000004200 */
[----:B------:R-:W-:-:S03]  /*4400*/  ISETP.LT.OR P0, PT, R17, 0x12, P0 ;  /* 0x000000121100780c */ /* 0x000fc60000701670 */
[----:B------:R-:W-:Y:S01]  /*4410*/  LDSM.16.MT88.4 R100, [R4+0x100] ;  /* 0x000100000464783b */ /* 0x000fe20000004200 */
        /* <DEDUP_REMOVED lines=13> */
[----:B------:R-:W-:Y:S01]  /*44f0*/  LDSM.16.MT88.4 R136, [R169+0x900] ;  /* 0x00090000a988783b */ /* 0x000fe20000004200 */
[----:B------:R-:W-:Y:S02]  /*4500*/  FMNMX.FTZ R0, R6, R23, !PT ;  /* 0x0000001706007209 */ /* 0x000fe40007810000 */
[----:B------:R-:W-:Y:S01]  /*4510*/  ISETP.LT.OR P0, PT, R17, 0x21, P0 ;  /* 0x000000211100780c */ /* 0x000fe20000701670 */
[----:B------:R-:W-:Y:S01]  /*4520*/  LDSM.16.MT88.4 R32, [R134+0x900] ;  /* 0x000900008620783b */ /* 0x000fe20000004200 */
[----:B------:R-:W-:Y:S02]  /*4530*/  FMNMX.FTZ R0, R21, R0, !PT ;  /* 0x0000000015007209 */ /* 0x000fe40007810000 */
[----:B------:R-:W-:Y:S01]  /*4540*/  FSEL R178, R178, -INF , !P0 ;  /* 0xff800000b2b27808 */ /* 0x000fe20004000000 */
[----:B------:R-:W-:Y:S01]  /*4550*/  LDSM.16.MT88.4 R28, [R160+0x900] ;  /* 0x00090000a01c783b */ /* 0x000fe20000004200 */
[----:B------:R-:W-:-:S02]  /*4560*/  ISETP.GT.AND P0, PT, R19, 0x21, P1 ;  /* 0x000000211300780c */ /* 0x000fc40000f04270 */
[----:B------:R-:W-:Y:S02]  /*4570*/  FMNMX.FTZ R0, R15, R0, !PT ;  /* 0x000000000f007209 */ /* 0x000fe40007810000 */
[----:B------:R-:W-:Y:S02]  /*4580*/  ISETP.LT.OR P0, PT, R17, 0x22, P0 ;  /* 0x000000221100780c */ /* 0x000fe40000701670 */
[----:B------:R-:W-:Y:S02]  /*4590*/  FMNMX.FTZ R0, R11, R0, !PT ;  /* 0x000000000b007209 */ /* 0x000fe40007810000 */
[----:B------:R-:W-:Y:S02]  /*45a0*/  FSEL R168, R168, -INF , !P0 ;  /* 0xff800000a8a87808 */ /* 0x000fe40004000000 */
[----:B------:R-:W-:Y:S02]  /*45b0*/  ISETP.GT.AND P0, PT, R19, 0x28, P1 ;  /* 0x000000281300780c */ /* 0x000fe40000f04270 */
[----:B------:R-:W-:-:S02]  /*45c0*/  FMNMX.FTZ R0, R9, R0, !PT ;  /* 0x0000000009007209 */ /* 0x000fc40007810000 */
[----:B------:R-:W-:Y:S02]  /*45d0*/  ISETP.LT.OR P0, PT, R17, 0x29, P0 ;  /* 0x000000291100780c */ /* 0x000fe40000701670 */
[----:B------:R-:W-:Y:S02]  /*45e0*/  FMNMX.FTZ R0, R7, R0, !PT ;  /* 0x0000000007007209 */ /* 0x000fe40007810000 */
[----:B------:R-:W-:Y:S02]  /*45f0*/  FSEL R170, R170, -INF , !P0 ;  /* 0xff800000aaaa7808 */ /* 0x000fe40004000000 */
[----:B------:R-:W-:Y:S02]  /*4600*/  ISETP.GT.AND P0, PT, R19, 0x29, P1 ;  /* 0x000000291300780c */ /* 0x000fe40000f04270 */
[----:B------:R-:W-:Y:S02]  /*4610*/  FMNMX.FTZ R0, R5, R0, !PT ;  /* 0x0000000005007209 */ /* 0x000fe40007810000 */
[----:B------:R-:W-:-:S02]  /*4620*/  ISETP.LT.OR P0, PT, R17, 0x2a, P0 ;  /* 0x0000002a1100780c */ /* 0x000fc40000701670 */
[----:B------:R-:W-:Y:S02]  /*4630*/  FMNMX.FTZ R0, R161, R0, !PT ;  /* 0x00000000a1007209 */ /* 0x000fe40007810000 */
[----:B------:R-:W-:Y:S02]  /*4640*/  FSEL R176, R176, -INF , !P0 ;  /* 0xff800000b0b07808 */ /* 0x000fe40004000000 */
[----:B------:R-:W-:Y:S02]  /*4650*/  ISETP.GT.AND P0, PT, R19, 0x30, P1 ;  /* 0x000000301300780c */ /* 0x000fe40000f04270 */
[----:B------:R-:W-:Y:S02]  /*4660*/  FMNMX.FTZ R0, R171, R0, !PT ;  /* 0x00000000ab007209 */ /* 0x000fe40007810000 */
[----:B------:R-:W-:Y:S02]  /*4670*/  ISETP.LT.OR P0, PT, R17, 0x31, P0 ;  /* 0x000000311100780c */ /* 0x000fe40000701670 */
[----:B------:R-:W-:-:S02]  /*4680*/  FMNMX.FTZ R0, R167, R0, !PT ;  /* 0x00000000a7007209 */ /* 0x000fc40007810000 */
[----:B------:R-:W-:Y:S02]  /*4690*/  FSEL R172, R172, -INF , !P0 ;  /* 0xff800000acac7808 */ /* 0x000fe40004000000 */
[----:B------:R-:W-:Y:S02]  /*46a0*/  ISETP.GT.AND P0, PT, R19, 0x31, P1 ;  /* 0x000000311300780c */ /* 0x000fe40000f04270 */
[----:B------:R-:W-:Y:S02]  /*46b0*/  FMNMX.FTZ R0, R163, R0, !PT ;  /* 0x00000000a3007209 */ /* 0x000fe40007810000 */
[----:B------:R-:W-:Y:S02]  /*46c0*/  ISETP.LT.OR P0, PT, R17, 0x32, P0 ;  /* 0x000000321100780c */ /* 0x000fe40000701670 */
[----:B------:R-:W-:Y:S02]  /*46d0*/  FMNMX.FTZ R0, R175, R0, !PT ;  /* 0x00000000af007209 */ /* 0x000fe40007810000 */
[----:B------:R-:W-:-:S02]  /*46e0*/  FSEL R142, R142, -INF , !P0 ;  /* 0xff8000008e8e7808 */ /* 0x000fc40004000000 */
[----:B------:R-:W-:Y:S02]  /*46f0*/  ISETP.GT.AND P0, PT, R19, 0x38, P1 ;  /* 0x000000381300780c */ /* 0x000fe40000f04270 */
[----:B------:R-:W-:Y:S02]  /*4700*/  FMNMX.FTZ R0, R173, R0, !PT ;  /* 0x00000000ad007209 */ /* 0x000fe40007810000 */
[----:B------:R-:W-:Y:S02]  /*4710*/  ISETP.LT.OR P0, PT, R17, 0x39, P0 ;  /* 0x000000391100780c */ /* 0x000fe40000701670 */
[----:B------:R-:W-:Y:S02]  /*4720*/  FMNMX.FTZ R0, R143, R0, !PT ;  /* 0x000000008f007209 */ /* 0x000fe40007810000 */
[----:B------:R-:W-:Y:S02]  /*4730*/  FSEL R140, R140, -INF , !P0 ;  /* 0xff8000008c8c7808 */ /* 0x000fe40004000000 */
[----:B------:R-:W-:-:S02]  /*4740*/  ISETP.GT.AND P0, PT, R19, RZ, P1 ;  /* 0x000000ff1300720c */ /* 0x000fc40000f04270 */
[----:B------:R-:W-:Y:S02]  /*4750*/  FMNMX.FTZ R25, R141, R0, !PT ;  /* 0x000000008d197209 */ /* 0x000fe40007810000 */
[----:B------:R-:W-:-:S03]  /*4760*/  ISETP.LT.OR P0, PT, R17, 0x1, P0 ;  /* 0x000000011100780c */ /* 0x000fc60000701670 */
[----:B------:R-:W1:Y:S01]  /*4770*/  SHFL.BFLY PT, R0, R25, 0x2, 0x1f ;  /* 0x0c401f0019007f89 */ /* 0x000e6200000e0000 */
[----:B------:R-:W-:Y:S02]  /*4780*/  FSEL R13, R13, -INF , !P0 ;  /* 0xff8000000d0d7808 */ /* 0x000fe40004000000 */
[----:B------:R-:W-:Y:S02]  /*4790*/  ISETP.GT.AND P0, PT, R19, 0x39, P1 ;  /* 0x000000391300780c */ /* 0x000fe40000f04270 */
[----:B------:R-:W-:Y:S02]  /*47a0*/  FMNMX.FTZ R27, R13, R18, !PT ;  /* 0x000000120d1b7209 */ /* 0x000fe40007810000 */
[----:B------:R-:W-:Y:S02]  /*47b0*/  ISETP.LT.OR P0, PT, R17, 0x3a, P0 ;  /* 0x0000003a1100780c */ /* 0x000fe40000701670 */
[----:B------:R-:W-:Y:S02]  /*47c0*/  FMNMX.FTZ R27, R16, R27, !PT ;  /* 0x0000001b101b7209 */ /* 0x000fe40007810000 */
[----:B------:R-:W-:-:S02]  /*47d0*/  FSEL R166, R166, -INF , !P0 ;  /* 0xff800000a6a67808 */ /* 0x000fc40004000000 */
[----:B------:R-:W-:-:S04]  /*47e0*/  FMNMX.FTZ R27, R152, R27, !PT ;  /* 0x0000001b981b7209 */ /* 0x000fc80007810000 */
        /* <DEDUP_REMOVED lines=9> */
[----:B------:R-:W-:Y:S02]  /*4880*/  FMNMX.FTZ R17, R142, R27, !PT ;  /* 0x0000001b8e117209 */ /* 0x000fe40007810000 */
[----:B-1----:R-:W-:Y:S02]  /*4890*/  FMNMX.FTZ R27, R25, R0, !PT ;  /* 0x00000000191b7209 */ /* 0x002fe40007810000 */
[----:B------:R-:W-:-:S03]  /*48a0*/  FMNMX.FTZ R17, R140, R17, !PT ;  /* 0x000000118c117209 */ /* 0x000fc60007810000 */
[----:B------:R-:W1:Y:S01]  /*48b0*/  SHFL.BFLY PT, R2, R27, 0x1, 0x1f ;  /* 0x0c201f001b027f89 */ /* 0x000e6200000e0000 */
[----:B------:R-:W-:-:S05]  /*48c0*/  FMNMX.FTZ R19, R166, R17, !PT ;  /* 0x00000011a6137209 */ /* 0x000fca0007810000 */
[----:B------:R-:W2:Y:S01]  /*48d0*/  SHFL.BFLY PT, R0, R19, 0x2, 0x1f ;  /* 0x0c401f0013007f89 */ /* 0x000ea200000e0000 */
[----:B-1----:R-:W-:-:S03]  /*48e0*/  FMNMX.FTZ R2, R27, R2, !PT ;  /* 0x000000021b027209 */ /* 0x002fc60007810000 */
[----:B------:R-:W-:Y:S01]  /*48f0*/  LDSM.16.MT88.4 R24, [R169+0x2900] ;  /* 0x00290000a918783b */ /* 0x000fe20000004200 */
[C---:B------:R-:W-:Y:S01]  /*4900*/  FSETP.NEU.FTZ.AND P0, PT, R2.reuse, -INF , PT ;  /* 0xff8000000200780b */ /* 0x040fe20003f1d000 */
[----:B------:R-:W-:Y:S01]  /*4910*/  FMUL.FTZ R174, R2, c[0x0][0x2d0] ;  /* 0x0000b40002ae7a20 */ /* 0x000fe20000410000 */
[----:B--2---:R-:W-:-:S04]  /*4920*/  FMNMX.FTZ R17, R19, R0, !PT ;  /* 0x0000000013117209 */ /* 0x004fc80007810000 */
[----:B------:R-:W-:Y:S01]  /*4930*/  FSEL R174, R174, RZ, P0 ;  /* 0x000000ffaeae7208 */ /* 0x000fe20000000000 */
[----:B------:R-:W1:Y:S04]  /*4940*/  SHFL.BFLY PT, R0, R17, 0x1, 0x1f ;  /* 0x0c201f0011007f89 */ /* 0x000e6800000e0000 */
[--C-:B------:R-:W-:Y:S02]  /*4950*/  FFMA.FTZ R156, R6, c[0x0][0x2d0], -R174.reuse ;  /* 0x0000b400069c7a23 */ /* 0x100fe400000108ae */
[--C-:B------:R-:W-:Y:S02]  /*4960*/  FFMA.FTZ R155, R23, c[0x0][0x2d0], -R174.reuse ;  /* 0x0000b400179b7a23 */ /* 0x100fe400000108ae */
[--C-:B------:R-:W-:Y:S02]  /*4970*/  FFMA.FTZ R153, R21, c[0x0][0x2d0], -R174.reuse ;  /* 0x0000b40015997a23 */ /* 0x100fe400000108ae */
[--C-:B------:R-:W-:Y:S01]  /*4980*/  FFMA.FTZ R150, R15, c[0x0][0x2d0], -R174.reuse ;  /* 0x0000b4000f967a23 */ /* 0x100fe200000108ae */
[----:B------:R-:W-:Y:S01]  /*4990*/  MUFU.EX2 R156, R156 ;  /* 0x0000009c009c7308 */ /* 0x000fe20000000800 */
[--C-:B------:R-:W-:Y:S01]  /*49a0*/  FFMA.FTZ R148, R7, c[0x0][0x2d0], -R174.reuse ;  /* 0x0000b40007947a23 */ /* 0x100fe200000108ae */
[----:B------:R-:W-:Y:S01]  /*49b0*/  LDSM.16.MT88.4 R20, [R135+0x900] ;  /* 0x000900008714783b */ /* 0x000fe20000004200 */
[----:B------:R-:W-:-:S02]  /*49c0*/  FFMA.FTZ R145, R5, c[0x0][0x2d0], -R174 ;  /* 0x0000b40005917a23 */ /* 0x000fc400000108ae */
[--C-:B------:R-:W-:Y:S01]  /*49d0*/  FFMA.FTZ R154, R11, c[0x0][0x2d0], -R174.reuse ;  /* 0x0000b4000b9a7a23 */ /* 0x100fe200000108ae */
[----:B------:R-:W2:Y:S01]  /*49e0*/  LDSM.16.MT88.4 R4, [R4+0x4100] ;  /* 0x004100000404783b */ /* 0x000ea20000004200 */
[--C-:B------:R-:W-:Y:S01]  /*49f0*/  FFMA.FTZ R149, R9, c[0x0][0x2d0], -R174.reuse ;  /* 0x0000b40009957a23 */ /* 0x100fe200000108ae */
[----:B------:R-:W3:Y:S01]  /*4a00*/  MUFU.EX2 R155, R155 ;  /* 0x0000009b009b7308 */ /* 0x000ee20000000800 */
[--C-:B------:R-:W-:Y:S02]  /*4a10*/  FFMA.FTZ R164, R171, c[0x0][0x2d0], -R174.reuse ;  /* 0x0000b400aba47a23 */ /* 0x100fe400000108ae */
[--C-:B------:R-:W-:Y:S01]  /*4a20*/  FFMA.FTZ R162, R167, c[0x0][0x2d0], -R174.reuse ;  /* 0x0000b400a7a27a23 */ /* 0x100fe200000108ae */
[----:B-1----:R-:W-:Y:S01]  /*4a30*/  FMNMX.FTZ R0, R17, R0, !PT ;  /* 0x0000000011007209 */ /* 0x002fe20007810000 */
[----:B------:R-:W-:-:S03]  /*4a40*/  FFMA.FTZ R161, R161, c[0x0][0x2d0], -R174 ;  /* 0x0000b400a1a17a23 */ /* 0x000fc600000108ae */
[----:B------:R-:W-:Y:S01]  /*4a50*/  MUFU.EX2 R153, R153 ;  /* 0x0000009900997308 */ /* 0x000fe20000000800 */
[C---:B------:R-:W-:Y:S01]  /*4a60*/  FSETP.NEU.FTZ.AND P0, PT, R0.reuse, -INF , PT ;  /* 0xff8000000000780b */ /* 0x040fe20003f1d000 */
[----:B------:R-:W-:Y:S02]  /*4a70*/  FMUL.FTZ R165, R0, c[0x0][0x2d0] ;  /* 0x0000b40000a57a20 */ /* 0x000fe40000410000 */
[--C-:B------:R-:W-:Y:S02]  /*4a80*/  FFMA.FTZ R163, R163, c[0x0][0x2d0], -R174.reuse ;  /* 0x0000b400a3a37a23 */ /* 0x100fe400000108ae */
[----:B------:R-:W-:Y:S01]  /*4a90*/  FFMA.FTZ R175, R175, c[0x0][0x2d0], -R174 ;  /* 0x0000b400afaf7a23 */ /* 0x000fe200000108ae */
[----:B------:R-:W-:Y:S01]  /*4aa0*/  FSEL R165, R165, RZ, P0 ;  /* 0x000000ffa5a57208 */ /* 0x000fe20000000000 */
[----:B------:R-:W1:Y:S01]  /*4ab0*/  MUFU.EX2 R150, R150 ;  /* 0x0000009600967308 */ /* 0x000e620000000800 */
[----:B---3--:R-:W-:Y:S01]  /*4ac0*/  F2FP.PACK_AB R96, R155, R156 ;  /* 0x0000009c9b60723e */ /* 0x008fe200000000ff */
[----:B------:R-:W-:Y:S01]  /*4ad0*/  FADD.FTZ R156, R156, R155 ;  /* 0x0000009b9c9c7221 */ /* 0x000fe20000010000 */
[----:B------:R-:W-:Y:S01]  /*4ae0*/  PLOP3.LUT P0, PT, PT, PT, UP2, 0x40, 0x0 ;  /* 0x000000000000781c */ /* 0x000fe20003f0e828 */
[----:B------:R-:W-:-:S02]  /*4af0*/  FFMA.FTZ R158, R13, c[0x0][0x2d0], -R165 ;  /* 0x0000b4000d9e7a23 */ /* 0x000fc400000108a5 */
[--C-:B------:R-:W-:Y:S02]  /*4b00*/  FFMA.FTZ R157, R18, c[0x0][0x2d0], -R165.reuse ;  /* 0x0000b400129d7a23 */ /* 0x100fe400000108a5 */
[--C-:B------:R-:W-:Y:S01]  /*4b10*/  FFMA.FTZ R159, R16, c[0x0][0x2d0], -R165.reuse ;  /* 0x0000b400109f7a23 */ /* 0x100fe200000108a5 */
[----:B------:R-:W-:Y:S01]  /*4b20*/  MUFU.EX2 R154, R154 ;  /* 0x0000009a009a7308 */ /* 0x000fe20000000800 */
[--C-:B------:R-:W-:Y:S01]  /*4b30*/  FFMA.FTZ R152, R152, c[0x0][0x2d0], -R165.reuse ;  /* 0x0000b40098987a23 */ /* 0x100fe200000108a5 */
[----:B------:R-:W-:Y:S01]  /*4b40*/  LDSM.16.MT88.4 R16, [R134+0x2900] ;  /* 0x002900008610783b */ /* 0x000fe20000004200 */
[--C-:B------:R-:W-:Y:S02]  /*4b50*/  FFMA.FTZ R147, R10, c[0x0][0x2d0], -R165.reuse ;  /* 0x0000b4000a937a23 */ /* 0x100fe400000108a5 */
[--C-:B------:R-:W-:Y:S02]  /*4b60*/  FFMA.FTZ R144, R8, c[0x0][0x2d0], -R165.reuse ;  /* 0x0000b40008907a23 */ /* 0x100fe400000108a5 */
[----:B------:R-:W3:Y:S01]  /*4b70*/  LDSM.16.MT88.4 R8, [R135+0x2900] ;  /* 0x002900008708783b */ /* 0x000ee20000004200 */
[----:B------:R-:W-:Y:S01]  /*4b80*/  MUFU.EX2 R158, R158 ;  /* 0x0000009e009e7308 */ /* 0x000fe20000000800 */
[----:B-1----:R-:W-:Y:S01]  /*4b90*/  F2FP.PACK_AB R98, R150, R153 ;  /* 0x000000999662723e */ /* 0x002fe200000000ff */
[----:B------:R-:W-:-:S02]  /*4ba0*/  FFMA.FTZ R151, R14, c[0x0][0x2d0], -R165 ;  /* 0x0000b4000e977a23 */ /* 0x000fc400000108a5 */
[--C-:B------:R-:W-:Y:S02]  /*4bb0*/  FFMA.FTZ R146, R12, c[0x0][0x2d0], -R165.reuse ;  /* 0x0000b4000c927a23 */ /* 0x100fe400000108a5 */
[----:B------:R-:W1:Y:S01]  /*4bc0*/  LDSM.16.MT88.4 R12, [R160+0x2900] ;  /* 0x00290000a00c783b */ /* 0x000e620000004200 */
[--C-:B------:R-:W-:Y:S01]  /*4bd0*/  FFMA.FTZ R167, R178, c[0x0][0x2d0], -R165.reuse ;  /* 0x0000b400b2a77a23 */ /* 0x100fe200000108a5 */
[----:B------:R-:W4:Y:S01]  /*4be0*/  MUFU.EX2 R157, R157 ;  /* 0x0000009d009d7308 */ /* 0x000f220000000800 */
[--C-:B------:R-:W-:Y:S02]  /*4bf0*/  FFMA.FTZ R168, R168, c[0x0][0x2d0], -R165.reuse ;  /* 0x0000b400a8a87a23 */ /* 0x100fe400000108a5 */
[--C-:B------:R-:W-:Y:S02]  /*4c00*/  FFMA.FTZ R170, R170, c[0x0][0x2d0], -R165.reuse ;  /* 0x0000b400aaaa7a23 */ /* 0x100fe400000108a5 */
[----:B------:R-:W-:Y:S02]  /*4c10*/  FFMA.FTZ R171, R176, c[0x0][0x2d0], -R165 ;  /* 0x0000b400b0ab7a23 */ /* 0x000fe400000108a5 */
[--C-:B------:R-:W-:Y:S01]  /*4c20*/  FFMA.FTZ R176, R173, c[0x0][0x2d0], -R174.reuse ;  /* 0x0000b400adb07a23 */ /* 0x100fe200000108ae */
[----:B------:R-:W-:Y:S01]  /*4c30*/  MUFU.EX2 R159, R159 ;  /* 0x0000009f009f7308 */ /* 0x000fe20000000800 */
[----:B------:R-:W-:-:S02]  /*4c40*/  FFMA.FTZ R173, R143, c[0x0][0x2d0], -R174 ;  /* 0x0000b4008fad7a23 */ /* 0x000fc400000108ae */
[--C-:B------:R-:W-:Y:S02]  /*4c50*/  FFMA.FTZ R172, R172, c[0x0][0x2d0], -R165.reuse ;  /* 0x0000b400acac7a23 */ /* 0x100fe400000108a5 */
[--C-:B------:R-:W-:Y:S02]  /*4c60*/  FFMA.FTZ R177, R142, c[0x0][0x2d0], -R165.reuse ;  /* 0x0000b4008eb17a23 */ /* 0x100fe400000108a5 */
[--C-:B------:R-:W-:Y:S01]  /*4c70*/  FFMA.FTZ R178, R140, c[0x0][0x2d0], -R165.reuse ;  /* 0x0000b4008cb27a23 */ /* 0x100fe200000108a5 */
[----:B------:R-:W5:Y:S01]  /*4c80*/  MUFU.EX2 R152, R152 ;  /* 0x0000009800987308 */ /* 0x000f620000000800 */
[----:B----4-:R-:W-:Y:S01]  /*4c90*/  F2FP.PACK_AB R97, R157, R158 ;  /* 0x0000009e9d61723e */ /* 0x010fe200000000ff */
[----:B------:R-:W-:Y:S02]  /*4ca0*/  FFMA.FTZ R174, R141, c[0x0][0x2d0], -R174 ;  /* 0x0000b4008dae7a23 */ /* 0x000fe400000108ae */
[----:B------:R-:W-:Y:S01]  /*4cb0*/  FFMA.FTZ R165, R166, c[0x0][0x2d0], -R165 ;  /* 0x0000b400a6a57a23 */ /* 0x000fe200000108a5 */
[----:B------:R-:W-:Y:S01]  /*4cc0*/  LDSM.16.MT88.4 R140, [R169+0x3900] ;  /* 0x00390000a98c783b */ /* 0x000fe20000004200 */
[----:B------:R-:W-:-:S02]  /*4cd0*/  FADD.FTZ R158, R158, R157 ;  /* 0x0000009d9e9e7221 */ /* 0x000fc40000010000 */
[----:B------:R-:W4:Y:S01]  /*4ce0*/  MUFU.EX2 R149, R149 ;  /* 0x0000009500957308 */ /* 0x000f220000000800 */
[----:B------:R-:W-:-:S04]  /*4cf0*/  FADD.FTZ R153, R153, R156 ;  /* 0x0000009c99997221 */ /* 0x000fc80000010000 */
[----:B------:R-:W-:Y:S01]  /*4d00*/  FADD.FTZ R153, R150, R153 ;  /* 0x0000009996997221 */ /* 0x000fe20000010000 */
[----:B-----5:R-:W-:Y:S02]  /*4d10*/  F2FP.PACK_AB R99, R152, R159 ;  /* 0x0000009f9863723e */ /* 0x020fe400000000ff */
[----:B------:R-:W-:Y:S01]  /*4d20*/  MUFU.EX2 R148, R148 ;  /* 0x0000009400947308 */ /* 0x000fe20000000800 */
[----:B------:R-:W-:-:S04]  /*4d30*/  FADD.FTZ R159, R159, R158 ;  /* 0x0000009e9f9f7221 */ /* 0x000fc80000010000 */
[----:B------:R-:W-:Y:S01]  /*4d40*/  FADD.FTZ R152, R152, R159 ;  /* 0x0000009f98987221 */ /* 0x000fe20000010000 */
        /* <DEDUP_REMOVED lines=42> */
[C---:B------:R-:W-:Y:S08]  /*4ff0*/  HMMA.16816.F32 R88, R96.reuse, R90, RZ ;  /* 0x0000005a6058723c */ /* 0x040ff000000018ff */
[C---:B--2---:R-:W-:Y:S07]  /*5000*/  HMMA.16816.F32 R92, R96.reuse, R4, RZ ;  /* 0x00000004605c723c */ /* 0x044fee00000018ff */
[----:B----4-:R-:W-:Y:S01]  /*5010*/  F2FP.PACK_AB R4, R149, R154 ;  /* 0x0000009a9504723e */ /* 0x010fe200000000ff */
[----:B------:R-:W-:Y:S01]  /*5020*/  HMMA.16816.F32 R96, R96, R6, RZ ;  /* 0x000000066060723c */ /* 0x000fe200000018ff */
[----:B-----5:R-:W-:Y:S01]  /*5030*/  F2FP.PACK_AB R5, R146, R151 ;  /* 0x000000979205723e */ /* 0x020fe200000000ff */
        /* <DEDUP_REMOVED lines=103> */
[----:B---3--:R-:W-:Y:S01]  /*56b0*/  HMMA.16816.F32 R120, R4, R12, R120 ;  /* 0x0000000c0478723c */ /* 0x008fe20000001878 */
[----:B------:R-:W-:-:S02]  /*56c0*/  FADD.FTZ R178, R178, R177 ;  /* 0x000000b1b2b27221 */ /* 0x000fc40000010000 */
[----:B------:R-:W-:Y:S02]  /*56d0*/  FADD.FTZ R205, R174, R173 ;  /* 0x000000adaecd7221 */ /* 0x000fe40000010000 */
[----:B------:R-:W-:-:S03]  /*56e0*/  FADD.FTZ R206, R165, R178 ;  /* 0x000000b2a5ce7221 */ /* 0x000fc60000010000 */
        /* <DEDUP_REMOVED lines=25> */
[----:B------:R-:W-:Y:S01]  /*5880*/  HMMA.16816.F32 R96, R4, R18, R96 ;  /* 0x000000120460723c */ /* 0x000fe20000001860 */
[----:B------:R-:W-:Y:S07]  /*5890*/  @P0 BRA `(.L_x_1952) ;  /* 0x0000043000000947 */ /* 0x000fee0003800000 */
        /* <DEDUP_REMOVED lines=13> */
[C---:B------:R-:W-:Y:S01]  /*5970*/  SHF.L.U64.HI R11, R207.reuse, 0x1, R132 ;  /* 0x00000001cf0b7819 */ /* 0x040fe20000010284 */
        /* <DEDUP_REMOVED lines=8> */
[----:B------:R-:W-:Y:S02]  /*5a00*/  IMAD.IADD R9, R5, 0x1, R8 ;  /* 0x0000000105097824 */ /* 0x000fe400078e0208 */
[----:B------:R-:W-:Y:S02]  /*5a10*/  IMAD.MOV.U32 R8, RZ, RZ, R4 ;  /* 0x000000ffff087224 */ /* 0x000fe400078e0004 */
[----:B------:R-:W-:Y:S01]  /*5a20*/  IMAD.SHL.U32 R4, R194, 0x2, RZ ;  /* 0x00000002c2047824 */ /* 0x000fe200078e00ff */
[----:B--2---:R-:W-:Y:S01]  /*5a30*/  SHF.R.S32.HI R5, RZ, 0x1f, R198 ;  /* 0x0000001fff057819 */ /* 0x004fe200000114c6 */
[----:B------:R-:W-:Y:S01]  /*5a40*/  IMAD.WIDE.U32 R6, R198, c[0x0][0x1f0], R8 ;  /* 0x00007c00c6067a25 */ /* 0x000fe200078e0008 */
[----:B------:R-:W-:Y:S02]  /*5a50*/  SEL R9, RZ, 0x10, P5 ;  /* 0x00000010ff097807 */ /* 0x000fe40002800000 */
[----:B------:R-:W-:Y:S01]  /*5a60*/  SHF.L.U64.HI R8, R192, 0x1, R3 ;  /* 0x00000001c0087819 */ /* 0x000fe20000010203 */
[----:B------:R-:W-:Y:S01]  /*5a70*/  IMAD R5, R5, c[0x0][0x1f0], RZ ;  /* 0x00007c0005057a24 */ /* 0x000fe200078e02ff */
[----:B------:R-:W-:-:S03]  /*5a80*/  IADD3 R21, -R9, 0x10, RZ ;  /* 0x0000001009157810 */ /* 0x000fc60007ffe1ff */
[----:B------:R-:W-:Y:S01]  /*5a90*/  IMAD R12, R198, c[0x0][0x1f4], R5 ;  /* 0x00007d00c60c7a24 */ /* 0x000fe200078e0205 */
[----:B------:R-:W-:Y:S02]  /*5aa0*/  IADD3 R5, P0, R6, UR16, RZ ;  /* 0x0000001006057c10 */ /* 0x000fe4000ff1e0ff */
[----:B------:R-:W-:Y:S02]  /*5ab0*/  SEL R6, RZ, 0x10, P4 ;  /* 0x00000010ff067807 */ /* 0x000fe40002000000 */
[----:B------:R-:W-:Y:S01]  /*5ac0*/  IADD3.X R12, R7, UR9, R12, P0, !PT ;  /* 0x00000009070c7c10 */ /* 0x000fe200087fe40c */
[----:B------:R-:W-:Y:S01]  /*5ad0*/  IMAD.SHL.U32 R7, R192, 0x2, RZ ;  /* 0x00000002c0077824 */ /* 0x000fe200078e00ff */
[----:B------:R-:W-:Y:S02]  /*5ae0*/  LEA R13, P0, R5, c[0x0][0x1c8], 0x1 ;  /* 0x00007200050d7a11 */ /* 0x000fe400078008ff */
[----:B------:R-:W-:Y:S02]  /*5af0*/  LOP3.LUT R21, R21, 0xf, RZ, 0xc0, !PT ;  /* 0x0000000f15157812 */ /* 0x000fe400078ec0ff */
[----:B------:R-:W-:Y:S01]  /*5b00*/  LEA.HI.X R12, R5, c[0x0][0x1cc], R12, 0x1, P0 ;  /* 0x00007300050c7a11 */ /* 0x000fe200000f0c0c */
[----:B------:R-:W1:Y:S01]  /*5b10*/  SHFL.IDX PT, R14, R13, 0x1, 0x181f ;  /* 0x00381f000d0e7f89 */ /* 0x000e6200000e0000 */
[----:B------:R-:W-:-:S02]  /*5b20*/  IADD3 R18, -R6, 0x10, RZ ;  /* 0x0000001006127810 */ /* 0x000fc40007ffe1ff */
[----:B------:R-:W-:Y:S01]  /*5b30*/  SHF.L.U64.HI R5, R194, 0x1, R197 ;  /* 0x00000001c2057819 */ /* 0x000fe200000102c5 */
[----:B------:R-:W2:Y:S01]  /*5b40*/  SHFL.IDX PT, R16, R12, 0x1, 0x181f ;  /* 0x00381f000c107f89 */ /* 0x000ea200000e0000 */
[----:B------:R-:W-:-:S03]  /*5b50*/  LOP3.LUT R18, R18, 0xf, RZ, 0xc0, !PT ;  /* 0x0000000f12127812 */ /* 0x000fc600078ec0ff */
        /* <DEDUP_REMOVED lines=23> */
.L_x_1952:
[----:B------:R-:W-:Y:S01]  /*5cd0*/  ULDC.64 UR4, c[0x0][0x2c8] ;  /* 0x0000b20000047ab9 */ /* 0x000fe20000000a00 */
[----:B------:R-:W-:Y:S01]  /*5ce0*/  PLOP3.LUT P0, PT, PT, PT, UP0, 0x40, 0x0 ;  /* 0x000000000000781c */ /* 0x000fe20003f0e808 */
[----:B------:R-:W-:Y:S01]  /*5cf0*/  UIMAD.WIDE.U32 UR26, UR24, UR4, URZ ;  /* 0x00000004181a72a5 */ /* 0x000fe2000f8e003f */
[----:B------:R-:W0:Y:S01]  /*5d00*/  LDGDEPBAR ;  /* 0x00000000000079af */ /* 0x000e220000000000 */
[----:B------:R-:W-:-:S05]  /*5d10*/  UIADD3 UR7, UR7, -0x2, URZ ;  /* 0xfffffffe07077890 */ /* 0x000fca000fffe03f */
[----:B------:R-:W-:Y:S01]  /*5d20*/  @UP1 UMOV UR25, UR27 ;  /* 0x0000001b00191c82 */ /* 0x000fe20008000000 */
[----:B------:R-:W-:Y:S01]  /*5d30*/  MOV R210, UR7 ;  /* 0x0000000700d27c02 */ /* 0x000fe20008000f00 */
[----:B------:R-:W-:-:S04]  /*5d40*/  @UP1 USHF.R.U32.HI UR24, URZ, UR5, UR25 ;  /* 0x000000053f181299 */ /* 0x000fc80008011619 */
[----:B------:R-:W-:-:S03]  /*5d50*/  UIADD3 UR4, UR15, UR24, URZ ;  /* 0x000000180f047290 */ /* 0x000fc6000fffe03f */
[----:B------:R-:W-:Y:S02]  /*5d60*/  ULDC UR15, c[0x0][0x328] ;  /* 0x0000ca00000f7ab9 */ /* 0x000fe40000000800 */
[----:B------:R-:W-:Y:S01]  /*5d70*/  UIADD3 UR15, UR4, UR15, URZ ;  /* 0x0000000f040f7290 */ /* 0x000fe2000fffe03f */
[----:B------:R-:W-:Y:S05]  /*5d80*/  @P0 BRA `(.L_x_1953) ;  /* 0x0000015000000947 */ /* 0x000fea0003800000 */
[----:B------:R-:W-:Y:S01]  /*5d90*/  ISETP.LT.AND P0, PT, RZ, UR4, PT ;  /* 0x00000004ff007c0c */ /* 0x000fe2000bf01270 */
[----:B------:R-:W-:Y:S02]  /*5da0*/  UIADD3 UR24, UR4, -0x1, URZ ;  /* 0xffffffff04187890 */ /* 0x000fe4000fffe03f */
[----:B------:R-:W-:-:S10]  /*5db0*/  ULDC UR7, c[0x0][0x32c] ;  /* 0x0000cb0000077ab9 */ /* 0x000fd40000000800 */
[----:B------:R-:W-:Y:S05]  /*5dc0*/  @P0 BRA `(.L_x_1954) ;  /* 0x0000008000000947 */ /* 0x000fea0003800000 */
[----:B------:R-:W-:Y:S02]  /*5dd0*/  UISETP.NE.AND UP2, UPT, UR7, 0x1, UPT ;  /* 0x000000010700788c */ /* 0x000fe4000bf45270 */
[----:B------:R-:W-:-:S03]  /*5de0*/  UIADD3 UR24, -UR4, URZ, URZ ;  /* 0x0000003f04187290 */ /* 0x000fc6000fffe13f */
[----:B------:R-:W-:Y:S02]  /*5df0*/  ULDC.64 UR4, c[0x0][0x330] ;  /* 0x0000cc0000047ab9 */ /* 0x000fe40000000a00 */
[----:B------:R-:W-:-:S07]  /*5e00*/  UIMAD.WIDE.U32 UR26, UR24, UR4, URZ ;  /* 0x00000004181a72a5 */ /* 0x000fce000f8e003f */
[----:B------:R-:W-:Y:S02]  /*5e10*/  @UP2 UMOV UR25, UR27 ;  /* 0x0000001b00192c82 */ /* 0x000fe40008000000 */
[----:B------:R-:W-:-:S04]  /*5e20*/  @UP2 USHF.R.U32.HI UR24, URZ, UR5, UR25 ;  /* 0x000000053f182299 */ /* 0x000fc80008011619 */
[----:B------:R-:W-:Y:S01]  /*5e30*/  ULOP3.LUT UR24, URZ, UR24, URZ, 0x33, !UPT ;  /* 0x000000183f187292 */ /* 0x000fe2000f8e333f */
[----:B------:R-:W-:Y:S05]  /*5e40*/  BRA `(.L_x_1955) ;  /* 0x0000005000007947 */ /* 0x000fea0003800000 */
.L_x_1954:
[----:B------:R-:W-:Y:S02]  /*5e50*/  UISETP.NE.AND UP2, UPT, UR7, 0x1, UPT ;  /* 0x000000010700788c */ /* 0x000fe4000bf45270 */
[----:B------:R-:W-:Y:S02]  /*5e60*/  ULDC.64 UR4, c[0x0][0x330] ;  /* 0x0000cc0000047ab9 */ /* 0x000fe40000000a00 */
[----:B------:R-:W-:-:S07]  /*5e70*/  UIMAD.WIDE.U32 UR26, UR24, UR4, URZ ;  /* 0x00000004181a72a5 */ /* 0x000fce000f8e003f */
[----:B------:R-:W-:Y:S02]  /*5e80*/  @UP2 UMOV UR25, UR27 ;  /* 0x0000001b00192c82 */ /* 0x000fe40008000000 */
[----:B------:R-:W-:Y:S02]  /*5e90*/  @UP2 USHF.R.U32.HI UR24, URZ, UR5, UR25 ;  /* 0x000000053f182299 */ /* 0x000fe40008011619 */
.L_x_1955:
[----:B------:R-:W-:Y:S02]  /*5ea0*/  ULDC UR4, c[0x0][0x32c] ;  /* 0x0000cb0000047ab9 */ /* 0x000fe40000000800 */
[----:B------:R-:W-:-:S04]  /*5eb0*/  UIMAD UR4, UR24, UR7, UR4 ;  /* 0x00000007180472a4 */ /* 0x000fc8000f8e0204 */
[----:B------:R-:W-:-:S04]  /*5ec0*/  UISETP.LT.AND UP2, UPT, UR15, UR4, UPT ;  /* 0x000000040f00728c */ /* 0x000fc8000bf41270 */
[----:B------:R-:W-:-:S04]  /*5ed0*/  USEL UR15, UR15, UR4, UP2 ;  /* 0x000000040f0f7287 */ /* 0x000fc80009000000 */
.L_x_1953:
[----:B------:R-:W-:Y:S02]  /*5ee0*/  USHF.R.S32.HI UR4, URZ, 0x1f, UR15 ;  /* 0x0000001f3f047899 */ /* 0x000fe4000801140f */
[----:B------:R-:W-:Y:S02]  /*5ef0*/  UMOV UR5, 0x1 ;  /* 0x0000000100057882 */ /* 0x000fe40000000000 */
[----:B------:R-:W-:-:S03]  /*5f00*/  ULEA.HI UR4, UR4, UR15, URZ, 0x6 ;  /* 0x0000000f04047291 */ /* 0x000fc6000f8f303f */
[----:B------:R-:W-:Y:S02]  /*5f10*/  UMOV UR15, URZ ;  /* 0x0000003f000f7c82 */ /* 0x000fe40008000000 */
[----:B------:R-:W-:-:S04]  /*5f20*/  USHF.R.S32.HI UR7, URZ, 0x6, UR4 ;  /* 0x000000063f077899 */ /* 0x000fc80008011404 */
[----:B------:R-:W-:-:S04]  /*5f30*/  UISETP.LT.AND UP2, UPT, UR11, UR7, UPT ;  /* 0x000000070b00728c */ /* 0x000fc8000bf41270 */
[----:B------:R-:W-:-:S06]  /*5f40*/  USEL UR7, UR11, UR7, !UP2 ;  /* 0x000000070b077287 */ /* 0x000fcc000d000000 */
[----:B------:R-:W-:-:S13]  /*5f50*/  ISETP.GE.AND P0, PT, R210, UR7, PT ;  /* 0x00000007d2007c0c */ /* 0x000fda000bf06270 */
[----:B------:R-:W-:Y:S05]  /*5f60*/  @!P0 BRA `(.L_x_1956) ;  /* 0x00003bd000008947 */ /* 0x000fea0003800000 */
[----:B------:R-:W-:Y:S01]  /*5f70*/  IMAD.MOV.U32 R186, RZ, RZ, 0x20 ;  /* 0x00000020ffba7424 */ /* 0x000fe200078e00ff */
[----:B------:R-:W-:Y:S01]  /*5f80*/  LOP3.LUT P1, RZ, R209, 0x2, RZ, 0xc0, !PT ;  /* 0x00000002d1ff7812 */ /* 0x000fe2000782c0ff */
[C---:B------:R-:W-:Y:S01]  /*5f90*/  IMAD.SHL.U32 R215, R207.reuse, 0x2, RZ ;  /* 0x00000002cfd77824 */ /* 0x040fe200078e00ff */
[----:B------:R-:W-:Y:S01]  /*5fa0*/  SHF.L.U64.HI R216, R207, 0x1, R132 ;  /* 0x00000001cfd87819 */ /* 0x000fe20000010284 */
[----:B------:R-:W-:Y:S01]  /*5fb0*/  IMAD.MOV.U32 R132, RZ, RZ, R2 ;  /* 0x000000ffff847224 */ /* 0x000fe200078e0002 */
[C---:B------:R-:W-:Y:S01]  /*5fc0*/  SHF.L.U64.HI R213, R192.reuse, 0x1, R3 ;  /* 0x00000001c0d57819 */ /* 0x040fe20000010203 */
[----:B------:R-:W-:Y:S01]  /*5fd0*/  IMAD.MOV.U32 R3, RZ, RZ, R0 ;  /* 0x000000ffff037224 */ /* 0x000fe200078e0000 */
[----:B------:R-:W-:Y:S01]  /*5fe0*/  SEL R214, RZ, 0x10, P5 ;  /* 0x00000010ffd67807 */ /* 0x000fe20002800000 */
[----:B------:R-:W-:Y:S01]  /*5ff0*/  IMAD.SHL.U32 R212, R192, 0x2, RZ ;  /* 0x00000002c0d47824 */ /* 0x000fe200078e00ff */
[----:B------:R-:W-:Y:S01]  /*6000*/  SEL R211, RZ, 0x10, P4 ;  /* 0x00000010ffd37807 */ /* 0x000fe20002000000 */
[----:B------:R-:W-:Y:S01]  /*6010*/  UMOV UR15, URZ ;  /* 0x0000003f000f7c82 */ /* 0x000fe20008000000 */
[----:B------:R-:W-:Y:S01]  /*6020*/  SEL R186, R186, 0xffffffe0, !P1 ;  /* 0xffffffe0baba7807 */ /* 0x000fe20004800000 */
[----:B------:R-:W-:-:S02]  /*6030*/  UMOV UR5, 0x1 ;  /* 0x0000000100057882 */ /* 0x000fc40000000000 */
.L_x_1967:
[----:B------:R-:W-:Y:S04]  /*6040*/  DEPBAR.LE SB0, 0x2 ;  /* 0x000080800000791a */ /* 0x000fe80000000000 */
[----:B------:R-:W-:Y:S01]  /*6050*/  BAR.SYNC.DEFER_BLOCKING 0x0 ;  /* 0x0000000000007b1d */ /* 0x000fe20000010000 */
[----:B------:R-:W-:Y:S01]  /*6060*/  UIMAD UR4, UR5, 0x6000, URZ ;  /* 0x00006000050478a4 */ /* 0x000fe2000f8e023f */
[----:B------:R-:W-:Y:S05]  /*6070*/  ISETP.LE.AND P0, PT, R210, UR11, PT ;  /* 0x0000000bd2007c0c */ /* 0x000fea000bf03270 */
[----:B-1----:R-:W-:Y:S05]  /*6080*/  IADD3 R133, R189, UR4, RZ ;  /* 0x00000004bd857c10 */ /* 0x002fea000fffe0ff */
[----:B------:R-:W-:Y:S01]  /*6090*/  IMAD.IADD R190, R186, 0x1, R133 ;  /* 0x00000001babe7824 */ /* 0x000fe200078e0285 */
[----:B------:R1:W2:Y:S04]  /*60a0*/  LDSM.16.M88.4 R136, [R191] ;  /* 0x00000000bf88783b */ /* 0x0002a80000000200 */
[----:B------:R1:W3:Y:S04]  /*60b0*/  LDSM.16.M88.4 R140, [R189+UR4+0xc100] ;  /* 0x00c10004bd8c783b */ /* 0x0002e80008000200 */
[----:B------:R1:W4:Y:S04]  /*60c0*/  LDSM.16.M88.4 R144, [R189+UR4+0xc900] ;  /* 0x00c90004bd90783b */ /* 0x0003280008000200 */
        /* <DEDUP_REMOVED lines=18> */
[----:B------:R-:W-:Y:S01]  /*61f0*/  IMAD R5, R198, c[0x0][0x21c], R5 ;  /* 0x00008700c6057a24 */ /* 0x000fe200078e0205 */
[----:B------:R-:W-:Y:S01]  /*6200*/  IADD3 R11, -R208, 0x10, RZ ;  /* 0x00000010d00b7810 */ /* 0x000fe20007ffe1ff */
[----:B------:R-:W-:Y:S03]  /*6210*/  IMAD.IADD R7, R7, 0x1, R9 ;  /* 0x0000000107077824 */ /* 0x000fe600078e0209 */
[----:B------:R-:W-:Y:S01]  /*6220*/  LOP3.LUT R11, R11, 0xf, RZ, 0xc0, !PT ;  /* 0x0000000f0b0b7812 */ /* 0x000fe200078ec0ff */
[----:B------:R-:W-:Y:S05]  /*6230*/  IMAD.WIDE.U32 R6, R198, c[0x0][0x218], R6 ;  /* 0x00008600c6067a25 */ /* 0x000fea00078e0006 */
[----:B------:R-:W-:Y:S04]  /*6240*/  IADD3 R0, P0, R6, UR22, RZ ;  /* 0x0000001606007c10 */ /* 0x000fe8000ff1e0ff */
[----:B------:R-:W-:Y:S02]  /*6250*/  IADD3.X R5, R7, UR8, R5, P0, !PT ;  /* 0x0000000807057c10 */ /* 0x000fe400087fe405 */
[C---:B------:R-:W-:Y:S04]  /*6260*/  LEA R4, P0, R0.reuse, c[0x0][0x1f8], 0x1 ;  /* 0x00007e0000047a11 */ /* 0x040fe800078008ff */
[----:B------:R-:W-:Y:S01]  /*6270*/  LEA.HI.X R2, R0, c[0x0][0x1fc], R5, 0x1, P0 ;  /* 0x00007f0000027a11 */ /* 0x000fe200000f0c05 */
[----:B------:R-:W5:Y:S01]  /*6280*/  SHFL.IDX PT, R10, R4, 0x1, 0x181f ;  /* 0x00381f00040a7f89 */ /* 0x000f6200000e0000 */
[----:B------:R-:W-:Y:S03]  /*6290*/  IMAD.SHL.U32 R0, R194, 0x2, RZ ;  /* 0x00000002c2007824 */ /* 0x000fe600078e00ff */
[----:B------:R-:W4:Y:S04]  /*62a0*/  SHFL.IDX PT, R5, R2, 0x1, 0x181f ;  /* 0x00381f0002057f89 */ /* 0x000f2800000e0000 */
[----:B------:R3:W-:Y:S04]  /*62b0*/  SHFL.IDX PT, R9, R2, RZ, 0x181f ;  /* 0x00181fff02097589 */ /* 0x0007e800000e0000 */
[----:B------:R-:W2:Y:S01]  /*62c0*/  SHFL.IDX PT, R7, R4, RZ, 0x181f ;  /* 0x00181fff04077589 */ /* 0x000ea200000e0000 */
[-C--:B-----5:R-:W-:Y:S04]  /*62d0*/  IADD3 R14, P1, P0, R14, R10.reuse, R215 ;  /* 0x0000000a0e0e7210 */ /* 0x0a0fe8000783e0d7 */
[-C--:B----4-:R-:W-:Y:S02]  /*62e0*/  IADD3.X R15, RZ, R5.reuse, R216, P1, P0 ;  /* 0x00000005ff0f7210 */ /* 0x090fe40000fe04d8 */
[-C--:B------:R-:W-:Y:S02]  /*62f0*/  IADD3 R12, P1, P0, R13, R10.reuse, R212 ;  /* 0x0000000a0d0c7210 */ /* 0x080fe4000783e0d4 */
[----:B---3--:R-:W-:Y:S02]  /*6300*/  SHF.L.U64.HI R2, R194, 0x1, R197 ;  /* 0x00000001c2027819 */ /* 0x008fe400000102c5 */
[-CC-:B------:R-:W-:Y:S02]  /*6310*/  IADD3.X R13, RZ, R5.reuse, R213.reuse, P1, P0 ;  /* 0x00000005ff0d7210 */ /* 0x180fe40000fe04d5 */
[----:B------:R-:W-:Y:S04]  /*6320*/  IADD3 R10, P1, P0, R11, R10, R0 ;  /* 0x0000000a0b0a7210 */ /* 0x000fe8000783e000 */
[----:B------:R-:W-:Y:S01]  /*6330*/  IADD3.X R11, RZ, R5, R2, P1, P0 ;  /* 0x00000005ff0b7210 */ /* 0x000fe20000fe0402 */
[----:B------:R-:W-:Y:S01]  /*6340*/  IMAD.U32 R5, RZ, RZ, UR15 ;  /* 0x0000000fff057e24 */ /* 0x000fe2000f8e00ff */
[C---:B--2---:R-:W-:Y:S02]  /*6350*/  IADD3 R18, P1, R7.reuse, R215, RZ ;  /* 0x000000d707127210 */ /* 0x044fe40007f3e0ff */
[----:B------:R-:W-:Y:S03]  /*6360*/  IADD3 R16, P0, R7, R212, RZ ;  /* 0x000000d407107210 */ /* 0x000fe60007f1e0ff */
[C---:B------:R-:W-:Y:S01]  /*6370*/  IMAD.X R19, R9.reuse, 0x1, R216, P1 ;  /* 0x0000000109137824 */ /* 0x040fe200008e06d8 */
[----:B------:R-:W-:Y:S01]  /*6380*/  ISETP.NE.U32.AND P1, PT, R214, RZ, PT ;  /* 0x000000ffd600720c */ /* 0x000fe20003f25070 */
[----:B------:R-:W-:Y:S01]  /*6390*/  IMAD.X R17, R9, 0x1, R213, P0 ;  /* 0x0000000109117824 */ /* 0x000fe200000e06d5 */
[----:B------:R-:W-:Y:S01]  /*63a0*/  IADD3 R8, P0, R7, R0, RZ ;  /* 0x0000000007087210 */ /* 0x000fe20007f1e0ff */
[----:B------:R-:W-:Y:S04]  /*63b0*/  IMAD R7, R5, 0x6000, R196 ;  /* 0x0000600005077824 */ /* 0x000fe800078e02c4 */
[----:B------:R-:W-:Y:S01]  /*63c0*/  IMAD.X R9, R9, 0x1, R2, P0 ;  /* 0x0000000109097824 */ /* 0x000fe200000e0602 */
[----:B------:R2:W-:Y:S01]  /*63d0*/  LDGSTS.E.BYPASS.LTC128B.128 [R7], [R18.64], !P5 ;  /* 0x0000000012077fae */ /* 0x0005e2000e901d54 */
[----:B------:R-:W-:Y:S03]  /*63e0*/  ISETP.NE.U32.AND P0, PT, R208, RZ, PT ;  /* 0x000000ffd000720c */ /* 0x000fe60003f05070 */
[----:B------:R2:W-:Y:S04]  /*63f0*/  LDGSTS.E.BYPASS.LTC128B.128 [R7+0x2000], [R16.64], !P4 ;  /* 0x0200000010077fae */ /* 0x0005e8000e101d54 */
[----:B------:R2:W-:Y:S04]  /*6400*/  LDGSTS.E.BYPASS.LTC128B.128 [R7+0x4000], [R8.64], !P6 ;  /* 0x0400000008077fae */ /* 0x0005e8000f101d54 */
[----:B------:R2:W-:Y:S01]  /*6410*/  LDGSTS.E.BYPASS.LTC128B.128.ZFILL [R7+0x1000], [R14.64], P1 ;  /* 0x010000000e077fae */ /* 0x0005e20008941d54 */
[----:B------:R-:W-:Y:S11]  /*6420*/  ISETP.NE.U32.AND P1, PT, R211, RZ, PT ;  /* 0x000000ffd300720c */ /* 0x000ff60003f25070 */
[----:B------:R-:W-:Y:S02]  /*6430*/  @!UPT UIADD3 URZ, URZ, URZ, URZ ;  /* 0x0000003f3f3ff290 */ /* 0x000fe4000fffe03f */
[----:B------:R2:W-:Y:S04]  /*6440*/  LDGSTS.E.BYPASS.LTC128B.128.ZFILL [R7+0x3000], [R12.64], P1 ;  /* 0x030000000c077fae */ /* 0x0005e80008941d54 */
[----:B------:R2:W-:Y:S02]  /*6450*/  LDGSTS.E.BYPASS.LTC128B.128.ZFILL [R7+0x5000], [R10.64], P0 ;  /* 0x050000000a077fae */ /* 0x0005e40008141d54 */
.L_x_1957:
[C---:B--23--:R-:W-:Y:S01]  /*6460*/  HMMA.16816.F32 R4, R136.reuse, R140, RZ ;  /* 0x0000008c8804723c */ /* 0x04cfe200000018ff */
[----:B------:R-:W-:Y:S01]  /*6470*/  LDSM.16.M88.4 R180, [R189+UR4+0x10100] ;  /* 0x01010004bdb4783b */ /* 0x000fe20008000200 */
[----:B------:R-:W-:Y:S01]  /*6480*/  PLOP3.LUT P1, PT, PT, PT, UP1, 0x80, 0x0 ;  /* 0x000000000000781c */ /* 0x000fe20003f2f018 */
[----:B------:R-:W-:Y:S01]  /*6490*/  UIADD3 UR24, UR15, 0x1, URZ ;  /* 0x000000010f187890 */ /* 0x000fe2000fffe03f */
[CC--:B------:R-:W-:Y:S01]  /*64a0*/  IADD3 R0, R193.reuse, R133.reuse, RZ ;  /* 0x00000085c1007210 */ /* 0x0c0fe20007ffe0ff */
[----:B------:R-:W-:Y:S01]  /*64b0*/  UISETP.GE.AND UP2, UPT, UR15, 0x1, UPT ;  /* 0x000000010f00788c */ /* 0x000fe2000bf46270 */
[----:B------:R-:W-:Y:S02]  /*64c0*/  IADD3 R2, R193, R190, RZ ;  /* 0x000000bec1027210 */ /* 0x000fe40007ffe0ff */
[C---:B------:R-:W-:Y:S01]  /*64d0*/  HMMA.16816.F32 R8, R136.reuse, R142, RZ ;  /* 0x0000008e8808723c */ /* 0x040fe200000018ff */
[----:B------:R-:W-:Y:S01]  /*64e0*/  LDSM.16.M88.4 R140, [R185] ;  /* 0x00000000b98c783b */ /* 0x000fe20000000200 */
[----:B------:R-:W-:Y:S01]  /*64f0*/  PLOP3.LUT P0, PT, PT, PT, UP1, 0x80, 0x0 ;  /* 0x000000000000781c */ /* 0x000fe20003f0f018 */
[----:B------:R-:W-:Y:S01]  /*6500*/  USEL UR15, UR24, URZ, !UP2 ;  /* 0x0000003f180f7287 */ /* 0x000fe2000d000000 */
[----:B------:R-:W-:Y:S02]  /*6510*/  IADD3 R133, R186, R133, R193 ;  /* 0x00000085ba857210 */ /* 0x000fe40007ffe0c1 */
[----:B------:R-:W-:Y:S02]  /*6520*/  MOV R245, R203 ;  /* 0x000000cb00f57202 */ /* 0x000fe40000000f00 */
[C---:B----4-:R-:W-:Y:S01]  /*6530*/  HMMA.16816.F32 R12, R136.reuse, R144, RZ ;  /* 0x00000090880c723c */ /* 0x050fe200000018ff */
[----:B------:R-:W-:Y:S03]  /*6540*/  LDSM.16.M88.4 R176, [R0+0xe100] ;  /* 0x00e1000000b0783b */ /* 0x000fe60000000200 */
[----:B------:R-:W-:Y:S04]  /*6550*/  MOV R240, c[0x0][0x2ac] ;  /* 0x0000ab0000f07a02 */ /* 0x000fe80000000f00 */
[C---:B------:R-:W-:Y:S01]  /*6560*/  HMMA.16816.F32 R16, R136.reuse, R146, RZ ;  /* 0x000000928810723c */ /* 0x040fe200000018ff */
[----:B------:R-:W2:Y:S07]  /*6570*/  LDSM.16.M88.4 R144, [R0+0xc100] ;  /* 0x00c100000090783b */ /* 0x000eae0000000200 */
[C---:B-1----:R-:W-:Y:S01]  /*6580*/  HMMA.16816.F32 R20, R136.reuse, R148, RZ ;  /* 0x000000948814723c */ /* 0x042fe200000018ff */
[----:B------:R-:W0:Y:S07]  /*6590*/  LDGDEPBAR ;  /* 0x00000000000079af */ /* 0x000e2e0000000000 */
[C---:B------:R-:W-:Y:S01]  /*65a0*/  HMMA.16816.F32 R24, R136.reuse, R150, RZ ;  /* 0x000000968818723c */ /* 0x040fe200000018ff */
[----:B------:R-:W-:Y:S07]  /*65b0*/  LDSM.16.M88.4 R148, [R0+0xd100] ;  /* 0x00d100000094783b */ /* 0x000fee0000000200 */
[C---:B------:R-:W-:Y:S08]  /*65c0*/  HMMA.16816.F32 R28, R136.reuse, R152, RZ ;  /* 0x00000098881c723c */ /* 0x040ff000000018ff */
[----:B------:R-:W-:Y:S01]  /*65d0*/  HMMA.16816.F32 R32, R136, R154, RZ ;  /* 0x0000009a8820723c */ /* 0x000fe200000018ff */
[----:B------:R-:W1:Y:S07]  /*65e0*/  LDSM.16.M88.4 R136, [R0+0xc900] ;  /* 0x00c900000088783b */ /* 0x000e6e0000000200 */
[C---:B------:R-:W-:Y:S01]  /*65f0*/  HMMA.16816.F32 R4, R156.reuse, R160, R4 ;  /* 0x000000a09c04723c */ /* 0x040fe20000001804 */
[----:B------:R-:W3:Y:S07]  /*6600*/  LDSM.16.M88.4 R152, [R0+0xd900] ;  /* 0x00d900000098783b */ /* 0x000eee0000000200 */
[C---:B------:R-:W-:Y:S01]  /*6610*/  HMMA.16816.F32 R8, R156.reuse, R162, R8 ;  /* 0x000000a29c08723c */ /* 0x040fe20000001808 */
[----:B------:R-:W-:Y:S07]  /*6620*/  LDSM.16.M88.4 R160, [R184] ;  /* 0x00000000b8a0783b */ /* 0x000fee0000000200 */
[C---:B------:R-:W-:Y:S08]  /*6630*/  HMMA.16816.F32 R12, R156.reuse, R164, R12 ;  /* 0x000000a49c0c723c */ /* 0x040ff0000000180c */
[C---:B------:R-:W-:Y:S01]  /*6640*/  HMMA.16816.F32 R16, R156.reuse, R166, R16 ;  /* 0x000000a69c10723c */ /* 0x040fe20000001810 */
[----:B------:R-:W4:Y:S07]  /*6650*/  LDSM.16.M88.4 R164, [R2+0xc100] ;  /* 0x00c1000002a4783b */ /* 0x000f2e0000000200 */
[C---:B------:R-:W-:Y:S08]  /*6660*/  HMMA.16816.F32 R20, R156.reuse, R168, R20 ;  /* 0x000000a89c14723c */ /* 0x040ff00000001814 */
[C---:B------:R-:W-:Y:S01]  /*6670*/  HMMA.16816.F32 R24, R156.reuse, R170, R24 ;  /* 0x000000aa9c18723c */ /* 0x040fe20000001818 */
[----:B------:R-:W-:Y:S07]  /*6680*/  LDSM.16.M88.4 R168, [R190+0xe100] ;  /* 0x00e10000bea8783b */ /* 0x000fee0000000200 */
[C---:B------:R-:W-:Y:S08]  /*6690*/  HMMA.16816.F32 R28, R156.reuse, R172, R28 ;  /* 0x000000ac9c1c723c */ /* 0x040ff0000000181c */
[----:B------:R-:W-:Y:S01]  /*66a0*/  HMMA.16816.F32 R32, R156, R174, R32 ;  /* 0x000000ae9c20723c */ /* 0x000fe20000001820 */
[----:B------:R-:W5:Y:S07]  /*66b0*/  LDSM.16.M88.4 R156, [R2+0xc900] ;  /* 0x00c90000029c783b */ /* 0x000f6e0000000200 */
[C---:B--2---:R-:W-:Y:S01]  /*66c0*/  HMMA.16816.F32 R4, R140.reuse, R144, R4 ;  /* 0x000000908c04723c */ /* 0x044fe20000001804 */
[----:B------:R-:W-:Y:S07]  /*66d0*/  LDSM.16.M88.4 R172, [R190+0xe900] ;  /* 0x00e90000beac783b */ /* 0x000fee0000000200 */
[C---:B------:R-:W-:Y:S01]  /*66e0*/  HMMA.16816.F32 R8, R140.reuse, R146, R8 ;  /* 0x000000928c08723c */ /* 0x040fe20000001808 */
[----:B------:R-:W2:Y:S07]  /*66f0*/  LDSM.16.M88.4 R144, [R2+0xd100] ;  /* 0x00d100000290783b */ /* 0x000eae0000000200 */
[C---:B-1----:R-:W-:Y:S08]  /*6700*/  HMMA.16816.F32 R12, R140.reuse, R136, R12 ;  /* 0x000000888c0c723c */ /* 0x042ff0000000180c */
[C---:B------:R-:W-:Y:S01]  /*6710*/  HMMA.16816.F32 R16, R140.reuse, R138, R16 ;  /* 0x0000008a8c10723c */ /* 0x040fe20000001810 */
[----:B------:R-:W1:Y:S07]  /*6720*/  LDSM.16.M88.4 R136, [R2+0xd900] ;  /* 0x00d900000288783b */ /* 0x000e6e0000000200 */
[C---:B------:R-:W-:Y:S08]  /*6730*/  HMMA.16816.F32 R20, R140.reuse, R148, R20 ;  /* 0x000000948c14723c */ /* 0x040ff00000001814 */
[C---:B------:R-:W-:Y:S01]  /*6740*/  HMMA.16816.F32 R24, R140.reuse, R150, R24 ;  /* 0x000000968c18723c */ /* 0x040fe20000001818 */
[----:B------:R-:W-:Y:S07]  /*6750*/  LDSM.16.M88.4 R148, [R189+UR4+0xe100] ;  /* 0x00e10004bd94783b */ /* 0x000fee0008000200 */
[C---:B---3--:R-:W-:Y:S08]  /*6760*/  HMMA.16816.F32 R28, R140.reuse, R152, R28 ;  /* 0x000000988c1c723c */ /* 0x048ff0000000181c */
[----:B------:R-:W-:Y:S01]  /*6770*/  HMMA.16816.F32 R32, R140, R154, R32 ;  /* 0x0000009a8c20723c */ /* 0x000fe20000001820 */
[----:B------:R-:W3:Y:S07]  /*6780*/  LDSM.16.M88.4 R140, [R191+0x4000] ;  /* 0x00400000bf8c783b */ /* 0x000eee0000000200 */
[C---:B----4-:R-:W-:Y:S01]  /*6790*/  HMMA.16816.F32 R4, R160.reuse, R164, R4 ;  /* 0x000000a4a004723c */ /* 0x050fe20000001804 */
[----:B------:R-:W4:Y:S07]  /*67a0*/  LDSM.16.M88.4 R152, [R189+UR4+0xe900] ;  /* 0x00e90004bd98783b */ /* 0x000f2e0008000200 */
[C---:B------:R-:W-:Y:S01]  /*67b0*/  HMMA.16816.F32 R8, R160.reuse, R166, R8 ;  /* 0x000000a6a008723c */ /* 0x040fe20000001808 */
[----:B------:R-:W-:Y:S07]  /*67c0*/  LDSM.16.M88.4 R164, [R189+UR4+0xf900] ;  /* 0x00f90004bda4783b */ /* 0x000fee0008000200 */
[C---:B-----5:R-:W-:Y:S08]  /*67d0*/  HMMA.16816.F32 R12, R160.reuse, R156, R12 ;  /* 0x0000009ca00c723c */ /* 0x060ff0000000180c */
[C---:B------:R-:W-:Y:S01]  /*67e0*/  HMMA.16816.F32 R16, R160.reuse, R158, R16 ;  /* 0x0000009ea010723c */ /* 0x040fe20000001810 */
[----:B------:R-:W5:Y:S07]  /*67f0*/  LDSM.16.M88.4 R156, [R189+UR4+0xf100] ;  /* 0x00f10004bd9c783b */ /* 0x000f6e0008000200 */
[C---:B--2---:R-:W-:Y:S08]  /*6800*/  HMMA.16816.F32 R20, R160.reuse, R144, R20 ;  /* 0x00000090a014723c */ /* 0x044ff00000001814 */
[C---:B------:R-:W-:Y:S01]  /*6810*/  HMMA.16816.F32 R24, R160.reuse, R146, R24 ;  /* 0x00000092a018723c */ /* 0x040fe20000001818 */
[----:B------:R-:W2:Y:S07]  /*6820*/  LDSM.16.M88.4 R144, [R187+0x4000] ;  /* 0x00400000bb90783b */ /* 0x000eae0000000200 */
[C---:B-1----:R-:W-:Y:S08]  /*6830*/  HMMA.16816.F32 R28, R160.reuse, R136, R28 ;  /* 0x00000088a01c723c */ /* 0x042ff0000000181c */
[----:B------:R-:W-:Y:S01]  /*6840*/  HMMA.16816.F32 R32, R160, R138, R32 ;  /* 0x0000008aa020723c */ /* 0x000fe20000001820 */
[----:B------:R-:W1:Y:S07]  /*6850*/  LDSM.16.M88.4 R136, [R190+0xf100] ;  /* 0x00f10000be88783b */ /* 0x000e6e0000000200 */
[C---:B---3--:R-:W-:Y:S01]  /*6860*/  HMMA.16816.F32 R4, R140.reuse, R148, R4 ;  /* 0x000000948c04723c */ /* 0x048fe20000001804 */
[----:B------:R-:W-:Y:S07]  /*6870*/  LDSM.16.M88.4 R160, [R185+0x4000] ;  /* 0x00400000b9a0783b */ /* 0x000fee0000000200 */
[C---:B------:R-:W-:Y:S01]  /*6880*/  HMMA.16816.F32 R8, R140.reuse, R150, R8 ;  /* 0x000000968c08723c */ /* 0x040fe20000001808 */
[----:B------:R-:W3:Y:S07]  /*6890*/  LDSM.16.M88.4 R148, [R190+0xf900] ;  /* 0x00f90000be94783b */ /* 0x000eee0000000200 */
[C---:B----4-:R-:W-:Y:S08]  /*68a0*/  HMMA.16816.F32 R12, R140.reuse, R152, R12 ;  /* 0x000000988c0c723c */ /* 0x050ff0000000180c */
[C---:B------:R-:W-:Y:S01]  /*68b0*/  HMMA.16816.F32 R16, R140.reuse, R154, R16 ;  /* 0x0000009a8c10723c */ /* 0x040fe20000001810 */
[----:B------:R-:W-:Y:S07]  /*68c0*/  LDSM.16.M88.4 R152, [R0+0xf100] ;  /* 0x00f100000098783b */ /* 0x000fee0000000200 */
[C---:B-----5:R-:W-:Y:S08]  /*68d0*/  HMMA.16816.F32 R20, R140.reuse, R156, R20 ;  /* 0x0000009c8c14723c */ /* 0x060ff00000001814 */
[C---:B------:R-:W-:Y:S01]  /*68e0*/  HMMA.16816.F32 R24, R140.reuse, R158, R24 ;  /* 0x0000009e8c18723c */ /* 0x040fe20000001818 */
[----:B------:R-:W-:Y:S07]  /*68f0*/  LDSM.16.M88.4 R156, [R0+0xf900] ;  /* 0x00f90000009c783b */ /* 0x000fee0000000200 */
[C---:B------:R-:W-:Y:S08]  /*6900*/  HMMA.16816.F32 R28, R140.reuse, R164, R28 ;  /* 0x000000a48c1c723c */ /* 0x040ff0000000181c */
[----:B------:R-:W-:Y:S01]  /*6910*/  HMMA.16816.F32 R32, R140, R166, R32 ;  /* 0x000000a68c20723c */ /* 0x000fe20000001820 */
[----:B------:R-:W4:Y:S07]  /*6920*/  LDSM.16.M88.4 R140, [R0+0xe900] ;  /* 0x00e90000008c783b */ /* 0x000f2e0000000200 */
[C---:B--2---:R-:W-:Y:S01]  /*6930*/  HMMA.16816.F32 R4, R144.reuse, R168, R4 ;  /* 0x000000a89004723c */ /* 0x044fe20000001804 */
[----:B------:R-:W-:Y:S07]  /*6940*/  LDSM.16.M88.4 R164, [R184+0x4000] ;  /* 0x00400000b8a4783b */ /* 0x000fee0000000200 */
[C---:B------:R-:W-:Y:S01]  /*6950*/  HMMA.16816.F32 R8, R144.reuse, R170, R8 ;  /* 0x000000aa9008723c */ /* 0x040fe20000001808 */
[----:B------:R-:W2:Y:S07]  /*6960*/  LDSM.16.M88.4 R168, [R2+0xe100] ;  /* 0x00e1000002a8783b */ /* 0x000eae0000000200 */
[C---:B------:R-:W-:Y:S08]  /*6970*/  HMMA.16816.F32 R12, R144.reuse, R172, R12 ;  /* 0x000000ac900c723c */ /* 0x040ff0000000180c */
[C---:B------:R-:W-:Y:S01]  /*6980*/  HMMA.16816.F32 R16, R144.reuse, R174, R16 ;  /* 0x000000ae9010723c */ /* 0x040fe20000001810 */
[----:B------:R-:W-:Y:S07]  /*6990*/  LDSM.16.M88.4 R172, [R191+0x8000] ;  /* 0x00800000bfac783b */ /* 0x000fee0000000200 */
[C---:B-1----:R-:W-:Y:S08]  /*69a0*/  HMMA.16816.F32 R20, R144.reuse, R136, R20 ;  /* 0x000000889014723c */ /* 0x042ff00000001814 */
[C---:B------:R-:W-:Y:S01]  /*69b0*/  HMMA.16816.F32 R24, R144.reuse, R138, R24 ;  /* 0x0000008a9018723c */ /* 0x040fe20000001818 */
[----:B------:R-:W1:Y:S07]  /*69c0*/  LDSM.16.M88.4 R136, [R133+0xe900] ;  /* 0x00e900008588783b */ /* 0x000e6e0000000200 */
[C---:B---3--:R-:W-:Y:S08]  /*69d0*/  HMMA.16816.F32 R28, R144.reuse, R148, R28 ;  /* 0x00000094901c723c */ /* 0x048ff0000000181c */
[----:B------:R-:W-:Y:S01]  /*69e0*/  HMMA.16816.F32 R32, R144, R150, R32 ;  /* 0x000000969020723c */ /* 0x000fe20000001820 */
[----:B------:R-:W3:Y:S07]  /*69f0*/  LDSM.16.M88.4 R144, [R133+0xf100] ;  /* 0x00f100008590783b */ /* 0x000eee0000000200 */
[C---:B------:R-:W-:Y:S01]  /*6a00*/  HMMA.16816.F32 R4, R160.reuse, R176, R4 ;  /* 0x000000b0a004723c */ /* 0x040fe20000001804 */
[----:B------:R-:W5:Y:S07]  /*6a10*/  LDSM.16.M88.4 R148, [R133+0xf900] ;  /* 0x00f900008594783b */ /* 0x000f6e0000000200 */
[C---:B------:R-:W-:Y:S01]  /*6a20*/  HMMA.16816.F32 R8, R160.reuse, R178, R8 ;  /* 0x000000b2a008723c */ /* 0x040fe20000001808 */
[----:B------:R-:W-:Y:S07]  /*6a30*/  LDSM.16.M88.4 R176, [R190+0x10100] ;  /* 0x01010000beb0783b */ /* 0x000fee0000000200 */
[C---:B----4-:R-:W-:Y:S08]  /*6a40*/  HMMA.16816.F32 R12, R160.reuse, R140, R12 ;  /* 0x0000008ca00c723c */ /* 0x050ff0000000180c */
[C---:B------:R-:W-:Y:S01]  /*6a50*/  HMMA.16816.F32 R16, R160.reuse, R142, R16 ;  /* 0x0000008ea010723c */ /* 0x040fe20000001810 */
[----:B------:R-:W4:Y:S07]  /*6a60*/  LDSM.16.M88.4 R140, [R189+UR4+0x10900] ;  /* 0x01090004bd8c783b */ /* 0x000f2e0008000200 */
[C---:B------:R-:W-:Y:S08]  /*6a70*/  HMMA.16816.F32 R20, R160.reuse, R152, R20 ;  /* 0x00000098a014723c */ /* 0x040ff00000001814 */
[C---:B------:R-:W-:Y:S01]  /*6a80*/  HMMA.16816.F32 R24, R160.reuse, R154, R24 ;  /* 0x0000009aa018723c */ /* 0x040fe20000001818 */
[----:B------:R-:W3:Y:S07]  /*6a90*/  LDSM.16.M88.4 R152, [R189+UR4+0x11100] ;  /* 0x01110004bd98783b */ /* 0x000eee0008000200 */
[C---:B------:R-:W-:Y:S08]  /*6aa0*/  HMMA.16816.F32 R28, R160.reuse, R156, R28 ;  /* 0x0000009ca01c723c */ /* 0x040ff0000000181c */
[----:B------:R-:W-:Y:S01]  /*6ab0*/  HMMA.16816.F32 R32, R160, R158, R32 ;  /* 0x0000009ea020723c */ /* 0x000fe20000001820 */
[----:B------:R-:W4:Y:S07]  /*6ac0*/  LDSM.16.M88.4 R156, [R189+UR4+0x11900] ;  /* 0x01190004bd9c783b */ /* 0x000f2e0008000200 */
[C---:B--2---:R-:W-:Y:S01]  /*6ad0*/  HMMA.16816.F32 R4, R164.reuse, R168, R4 ;  /* 0x000000a8a404723c */ /* 0x044fe20000001804 */
[----:B------:R-:W2:Y:S07]  /*6ae0*/  LDSM.16.M88.4 R160, [R187+0x8000] ;  /* 0x00800000bba0783b */ /* 0x000eae0000000200 */
[C---:B------:R-:W-:Y:S01]  /*6af0*/  HMMA.16816.F32 R8, R164.reuse, R170, R8 ;  /* 0x000000aaa408723c */ /* 0x040fe20000001808 */
[----:B------:R-:W-:Y:S07]  /*6b00*/  LDSM.16.M88.4 R168, [R0+0x10100] ;  /* 0x0101000000a8783b */ /* 0x000fee0000000200 */
[C---:B-1----:R-:W-:Y:S08]  /*6b10*/  HMMA.16816.F32 R12, R164.reuse, R136, R12 ;  /* 0x00000088a40c723c */ /* 0x042ff0000000180c */
[C---:B------:R-:W-:Y:S01]  /*6b20*/  HMMA.16816.F32 R16, R164.reuse, R138, R16 ;  /* 0x0000008aa410723c */ /* 0x040fe20000001810 */
[----:B------:R-:W1:Y:S07]  /*6b30*/  LDSM.16.M88.4 R136, [R190+0x10900] ;  /* 0x01090000be88783b */ /* 0x000e6e0000000200 */
[C---:B---3--:R-:W-:Y:S08]  /*6b40*/  HMMA.16816.F32 R20, R164.reuse, R144, R20 ;  /* 0x00000090a414723c */ /* 0x048ff00000001814 */
[C---:B------:R-:W-:Y:S01]  /*6b50*/  HMMA.16816.F32 R24, R164.reuse, R146, R24 ;  /* 0x00000092a418723c */ /* 0x040fe20000001818 */
[----:B------:R-:W3:Y:S07]  /*6b60*/  LDSM.16.M88.4 R144, [R190+0x11100] ;  /* 0x01110000be90783b */ /* 0x000eee0000000200 */
[C---:B-----5:R-:W-:Y:S08]  /*6b70*/  HMMA.16816.F32 R28, R164.reuse, R148, R28 ;  /* 0x00000094a41c723c */ /* 0x060ff0000000181c */
[----:B------:R-:W-:Y:S01]  /*6b80*/  HMMA.16816.F32 R32, R164, R150, R32 ;  /* 0x00000096a420723c */ /* 0x000fe20000001820 */
[----:B------:R-:W5:Y:S07]  /*6b90*/  LDSM.16.M88.4 R148, [R190+0x11900] ;  /* 0x01190000be94783b */ /* 0x000f6e0000000200 */
[C---:B------:R-:W-:Y:S01]  /*6ba0*/  HMMA.16816.F32 R4, R172.reuse, R180, R4 ;  /* 0x000000b4ac04723c */ /* 0x040fe20000001804 */
[----:B------:R-:W1:Y:S07]  /*6bb0*/  LDSM.16.M88.4 R164, [R185+0x8000] ;  /* 0x00800000b9a4783b */ /* 0x000e6e0000000200 */
        /* <DEDUP_REMOVED lines=10> */
[----:B------:R-:W4:Y:S07]  /*6c60*/  LDSM.16.M88.4 R156, [R0+0x11900] ;  /* 0x01190000009c783b */ /* 0x000f2e0000000200 */
[C---:B--2---:R-:W-:Y:S01]  /*6c70*/  HMMA.16816.F32 R4, R160.reuse, R176, R4 ;  /* 0x000000b0a004723c */ /* 0x044fe20000001804 */
[----:B------:R-:W2:Y:S07]  /*6c80*/  LDSM.16.M88.4 R172, [R184+0x8000] ;  /* 0x00800000b8ac783b */ /* 0x000eae0000000200 */
[C---:B------:R-:W-:Y:S08]  /*6c90*/  HMMA.16816.F32 R8, R160.reuse, R178, R8 ;  /* 0x000000b2a008723c */ /* 0x040ff00000001808 */
[C---:B-1----:R-:W-:Y:S08]  /*6ca0*/  HMMA.16816.F32 R12, R160.reuse, R136, R12 ;  /* 0x00000088a00c723c */ /* 0x042ff0000000180c */
[C---:B------:R-:W-:Y:S01]  /*6cb0*/  HMMA.16816.F32 R16, R160.reuse, R138, R16 ;  /* 0x0000008aa010723c */ /* 0x040fe20000001810 */
[----:B------:R-:W1:Y:S07]  /*6cc0*/  LDSM.16.M88.4 R136, [R133+0x10900] ;  /* 0x010900008588783b */ /* 0x000e6e0000000200 */
[C---:B---3--:R-:W-:Y:S08]  /*6cd0*/  HMMA.16816.F32 R20, R160.reuse, R144, R20 ;  /* 0x00000090a014723c */ /* 0x048ff00000001814 */
[C---:B------:R-:W-:Y:S08]  /*6ce0*/  HMMA.16816.F32 R24, R160.reuse, R146, R24 ;  /* 0x00000092a018723c */ /* 0x040ff00000001818 */
[C---:B-----5:R-:W-:Y:S08]  /*6cf0*/  HMMA.16816.F32 R28, R160.reuse, R148, R28 ;  /* 0x00000094a01c723c */ /* 0x060ff0000000181c */
[----:B------:R-:W-:Y:S08]  /*6d00*/  HMMA.16816.F32 R32, R160, R150, R32 ;  /* 0x00000096a020723c */ /* 0x000ff00000001820 */
[C---:B------:R-:W-:Y:S08]  /*6d10*/  HMMA.16816.F32 R4, R164.reuse, R168, R4 ;  /* 0x000000a8a404723c */ /* 0x040ff00000001804 */
[C---:B------:R-:W-:Y:S08]  /*6d20*/  HMMA.16816.F32 R8, R164.reuse, R170, R8 ;  /* 0x000000aaa408723c */ /* 0x040ff00000001808 */
[C---:B----4-:R-:W-:Y:S08]  /*6d30*/  HMMA.16816.F32 R12, R164.reuse, R140, R12 ;  /* 0x0000008ca40c723c */ /* 0x050ff0000000180c */
[C---:B------:R-:W-:Y:S01]  /*6d40*/  HMMA.16816.F32 R16, R164.reuse, R142, R16 ;  /* 0x0000008ea410723c */ /* 0x040fe20000001810 */
[----:B------:R-:W3:Y:S07]  /*6d50*/  LDSM.16.M88.4 R140, [R133+0x11100] ;  /* 0x01110000858c783b */ /* 0x000eee0000000200 */
        /* <DEDUP_REMOVED lines=8> */
[----:B------:R-:W1:Y:S03]  /*6de0*/  LDSM.16.M88.4 R136, [R133+0x11900] ;  /* 0x011900008588783b */ /* 0x000e660000000200 */
[----:B------:R-:W-:Y:S02]  /*6df0*/  FMUL.FTZ R179, R4, c[0x0][0x320] ;  /* 0x0000c80004b37a20 */ /* 0x000fe40000410000 */
[----:B------:R-:W-:Y:S02]  /*6e00*/  FMUL.FTZ R181, R5, c[0x0][0x320] ;  /* 0x0000c80005b57a20 */ /* 0x000fe40000410000 */
[C---:B---3--:R-:W-:Y:S02]  /*6e10*/  HMMA.16816.F32 R20, R172.reuse, R140, R20 ;  /* 0x0000008cac14723c */ /* 0x048fe40000001814 */
[----:B------:R-:W2:Y:S02]  /*6e20*/  MUFU.TANH R179, R179 ;  /* 0x000000b300b37308 */ /* 0x000ea40000002400 */
[----:B------:R-:W-:Y:S02]  /*6e30*/  FMUL.FTZ R176, R6, c[0x0][0x320] ;  /* 0x0000c80006b07a20 */ /* 0x000fe40000410000 */
[----:B------:R-:W-:Y:S02]  /*6e40*/  FMUL.FTZ R177, R7, c[0x0][0x320] ;  /* 0x0000c80007b17a20 */ /* 0x000fe40000410000 */
[C---:B------:R-:W-:Y:S04]  /*6e50*/  HMMA.16816.F32 R24, R172.reuse, R142, R24 ;  /* 0x0000008eac18723c */ /* 0x040fe80000001818 */
[----:B------:R-:W3:Y:S01]  /*6e60*/  MUFU.TANH R181, R181 ;  /* 0x000000b500b57308 */ /* 0x000ee20000002400 */
[----:B------:R-:W-:Y:S02]  /*6e70*/  FMUL.FTZ R182, R8, c[0x0][0x320] ;  /* 0x0000c80008b67a20 */ /* 0x000fe40000410000 */
[----:B------:R-:W-:Y:S02]  /*6e80*/  FMUL.FTZ R218, R9, c[0x0][0x320] ;  /* 0x0000c80009da7a20 */ /* 0x000fe40000410000 */
[----:B------:R-:W-:Y:S03]  /*6e90*/  FMUL.FTZ R178, R10, c[0x0][0x320] ;  /* 0x0000c8000ab27a20 */ /* 0x000fe60000410000 */
[----:B------:R-:W-:Y:S02]  /*6ea0*/  FMUL.FTZ R180, R11, c[0x0][0x320] ;  /* 0x0000c8000bb47a20 */ /* 0x000fe40000410000 */
[----:B------:R-:W4:Y:S01]  /*6eb0*/  MUFU.TANH R176, R176 ;  /* 0x000000b000b07308 */ /* 0x000f220000002400 */
[----:B------:R-:W-:Y:S02]  /*6ec0*/  FMUL.FTZ R222, R12, c[0x0][0x320] ;  /* 0x0000c8000cde7a20 */ /* 0x000fe40000410000 */
[----:B------:R-:W-:Y:S02]  /*6ed0*/  FMUL.FTZ R221, R13, c[0x0][0x320] ;  /* 0x0000c8000ddd7a20 */ /* 0x000fe40000410000 */
[----:B------:R-:W-:Y:S02]  /*6ee0*/  FMUL.FTZ R217, R14, c[0x0][0x320] ;  /* 0x0000c8000ed97a20 */ /* 0x000fe40000410000 */
[----:B------:R-:W-:Y:S02]  /*6ef0*/  FMUL.FTZ R183, R15, c[0x0][0x320] ;  /* 0x0000c8000fb77a20 */ /* 0x000fe40000410000 */
[----:B------:R-:W-:Y:S01]  /*6f00*/  FMUL.FTZ R225, R16, c[0x0][0x320] ;  /* 0x0000c80010e17a20 */ /* 0x000fe20000410000 */
[----:B------:R-:W2:Y:S01]  /*6f10*/  MUFU.TANH R177, R177 ;  /* 0x000000b100b17308 */ /* 0x000ea20000002400 */
[C---:B-1----:R-:W-:Y:S03]  /*6f20*/  HMMA.16816.F32 R28, R172.reuse, R136, R28 ;  /* 0x00000088ac1c723c */ /* 0x042fe6000000181c */
[----:B------:R-:W-:Y:S02]  /*6f30*/  FMUL.FTZ R226, R17, c[0x0][0x320] ;  /* 0x0000c80011e27a20 */ /* 0x000fe40000410000 */
[----:B------:R-:W-:Y:S02]  /*6f40*/  FMUL.FTZ R220, R18, c[0x0][0x320] ;  /* 0x0000c80012dc7a20 */ /* 0x000fe40000410000 */
[----:B------:R-:W-:Y:S01]  /*6f50*/  FMUL.FTZ R219, R19, c[0x0][0x320] ;  /* 0x0000c80013db7a20 */ /* 0x000fe20000410000 */
[----:B------:R-:W-:Y:S01]  /*6f60*/  HMMA.16816.F32 R32, R172, R138, R32 ;  /* 0x0000008aac20723c */ /* 0x000fe20000001820 */
[----:B------:R-:W1:Y:S03]  /*6f70*/  MUFU.TANH R182, R182 ;  /* 0x000000b600b67308 */ /* 0x000e660000002400 */
[----:B------:R-:W-:Y:S02]  /*6f80*/  FMUL.FTZ R230, R20, c[0x0][0x320] ;  /* 0x0000c80014e67a20 */ /* 0x000fe40000410000 */
[----:B------:R-:W-:Y:S02]  /*6f90*/  FMUL.FTZ R229, R21, c[0x0][0x320] ;  /* 0x0000c80015e57a20 */ /* 0x000fe40000410000 */
[----:B------:R-:W-:Y:S03]  /*6fa0*/  @P1 IMAD.HI.U32 R175, R203, c[0x0][0x2c8], RZ ;  /* 0x0000b200cbaf1a27 */ /* 0x000fe600078e00ff */
[----:B------:R-:W1:Y:S01]  /*6fb0*/  MUFU.TANH R218, R218 ;  /* 0x000000da00da7308 */ /* 0x000e620000002400 */
[----:B------:R-:W-:Y:S01]  /*6fc0*/  FMUL.FTZ R224, R22, c[0x0][0x320] ;  /* 0x0000c80016e07a20 */ /* 0x000fe20000410000 */
[----:B------:R-:W-:Y:S01]  /*6fd0*/  @P0 SHF.R.U32.HI R245, RZ, c[0x0][0x2cc], R175 ;  /* 0x0000b300fff50a19 */ /* 0x000fe200000116af */
[----:B------:R-:W-:Y:S01]  /*6fe0*/  FMUL.FTZ R223, R23, c[0x0][0x320] ;  /* 0x0000c80017df7a20 */ /* 0x000fe20000410000 */
[----:B------:R-:W-:Y:S01]  /*6ff0*/  SHF.L.U32 R175, R210, 0x6, RZ ;  /* 0x00000006d2af7819 */ /* 0x000fe200000006ff */
[----:B------:R-:W-:Y:S01]  /*7000*/  FMUL.FTZ R232, R24, c[0x0][0x320] ;  /* 0x0000c80018e87a20 */ /* 0x000fe20000410000 */
[----:B------:R-:W-:Y:S01]  /*7010*/  PLOP3.LUT P0, PT, PT, PT, UP0, 0x40, 0x0 ;  /* 0x000000000000781c */ /* 0x000fe20003f0e808 */
[----:B------:R-:W5:Y:S01]  /*7020*/  SHFL.IDX PT, R247, R245, RZ, 0x1c1f ;  /* 0x001c1ffff5f77589 */ /* 0x000f6200000e0000 */
[----:B------:R-:W-:Y:S01]  /*7030*/  FMUL.FTZ R231, R25, c[0x0][0x320] ;  /* 0x0000c80019e77a20 */ /* 0x000fe20000410000 */
[----:B------:R-:W-:Y:S01]  /*7040*/  IADD3 R241, -R204, 0x1, -R175 ;  /* 0x00000001ccf17810 */ /* 0x000fe20007ffe9af */
        /* <DEDUP_REMOVED lines=13> */
[----:B------:R-:W-:Y:S05]  /*7120*/  IMAD R241, R240, c[0x0][0x1d0], R241 ;  /* 0x00007400f0f17a24 */ /* 0x000fea00078e02f1 */
[----:B------:R-:W-:Y:S04]  /*7130*/  IADD3 R241, R241, -c[0x0][0x168], RZ ;  /* 0x80005a00f1f17a10 */ /* 0x000fe80007ffe0ff */
[----:B------:R-:W1:Y:S01]  /*7140*/  MUFU.TANH R221, R221 ;  /* 0x000000dd00dd7308 */ /* 0x000e620000002400 */
[C---:B------:R-:W-:Y:S02]  /*7150*/  IADD3 R242, R241.reuse, c[0x0][0x328], RZ ;  /* 0x0000ca00f1f27a10 */ /* 0x040fe40007ffe0ff */
[----:B------:R-:W-:Y:S02]  /*7160*/  IADD3 R241, R241, UR13, RZ ;  /* 0x0000000df1f17c10 */ /* 0x000fe4000fffe0ff */
[-C--:B-----5:R-:W-:Y:S02]  /*7170*/  IADD3 R244, R242, R247.reuse, RZ ;  /* 0x000000f7f2f47210 */ /* 0x0a0fe40007ffe0ff */
[----:B------:R-:W-:Y:S03]  /*7180*/  IADD3 R243, R241, R247, RZ ;  /* 0x000000f7f1f37210 */ /* 0x000fe60007ffe0ff */
        /* <DEDUP_REMOVED lines=23> */
[----:B--234-:R-:W-:Y:S01]  /*7300*/  IMAD R247, R240, c[0x0][0x1d0], R247 ;  /* 0x00007400f0f77a24 */ /* 0x01cfe200078e02f7 */
[----:B------:R-:W-:Y:S04]  /*7310*/  BSSY B0, `(.L_x_1959) ;  /* 0x0000012000007945 */ /* 0x000fe80003800000 */
        /* <DEDUP_REMOVED lines=12> */
.L_x_1960:
[----:B------:R-:W-:Y:S04]  /*73e0*/  MOV R0, 0x1 ;  /* 0x0000000100007802 */ /* 0x000fe80000000f00 */
[----:B------:R-:W-:Y:S11]  /*73f0*/  ISETP.NE.AND P0, PT, R0, c[0x0][0x32c], PT ;  /* 0x0000cb0000007a0c */ /* 0x000ff60003f05270 */
[----:B------:R-:W-:Y:S02]  /*7400*/  @!UPT UIADD3 URZ, URZ, URZ, URZ ;  /* 0x0000003f3f3ff290 */ /* 0x000fe4000fffe03f */
[----:B------:R-:W-:Y:S05]  /*7410*/  @P0 IMAD.HI.U32 R0, R2, c[0x0][0x330], RZ ;  /* 0x0000cc0002000a27 */ /* 0x000fea00078e00ff */
[----:B------:R-:W-:Y:S02]  /*7420*/  @P0 SHF.R.U32.HI R2, RZ, c[0x0][0x334], R0 ;  /* 0x0000cd00ff020a19 */ /* 0x000fe40000011600 */
.L_x_1961:
[----:B------:R-:W-:Y:S05]  /*7430*/  BSYNC B0 ;  /* 0x0000000000007941 */ /* 0x000fea0003800000 */
.L_x_1959:
[----:B------:R-:W-:Y:S04]  /*7440*/  IMAD R5, R2, c[0x0][0x32c], -R175 ;  /* 0x0000cb0002057a24 */ /* 0x000fe800078e0aaf */
[----:B------:R-:W-:Y:S05]  /*7450*/  IMAD.IADD R0, R5, 0x1, -R204 ;  /* 0x0000000105007824 */ /* 0x000fea00078e0acc */
[----:B------:R-:W-:Y:S02]  /*7460*/  IADD3 R5, R0, c[0x0][0x32c], RZ ;  /* 0x0000cb0000057a10 */ /* 0x000fe40007ffe0ff */
[----:B------:R-:W-:Y:S02]  /*7470*/  IMNMX R243, R243, R0, !PT ;  /* 0x00000000f3f37217 */ /* 0x000fe40007800200 */
[----:B------:R-:W-:Y:S02]  /*7480*/  IMNMX R244, R244, R5, PT ;  /* 0x00000005f4f47217 */ /* 0x000fe40003800200 */
.L_x_1958:
[----:B--234-:R-:W-:Y:S01]  /*7490*/  ISETP.GT.AND P2, PT, R210, -0x1, PT ;  /* 0xffffffffd200780c */ /* 0x01cfe20003f44270 */
[----:B------:R-:W2:Y:S03]  /*74a0*/  SHFL.IDX PT, R9, R245, 0x1, 0x1c1f ;  /* 0x003c1f00f5097f89 */ /* 0x000ea600000e0000 */
[----:B------:R-:W-:Y:S04]  /*74b0*/  ISETP.GT.AND P0, PT, R243, RZ, P2 ;  /* 0x000000fff300720c */ /* 0x000fe80001704270 */
[C---:B------:R-:W-:Y:S04]  /*74c0*/  ISETP.LT.OR P0, PT, R244.reuse, 0x1, P0 ;  /* 0x00000001f400780c */ /* 0x040fe80000701670 */
[----:B------:R-:W-:Y:S02]  /*74d0*/  FSEL R179, R179, -INF , !P0 ;  /* 0xff800000b3b37808 */ /* 0x000fe40004000000 */
[----:B------:R-:W-:Y:S04]  /*74e0*/  ISETP.GT.AND P0, PT, R243, 0x1, P2 ;  /* 0x00000001f300780c */ /* 0x000fe80001704270 */
[----:B------:R-:W-:Y:S04]  /*74f0*/  ISETP.LT.OR P0, PT, R244, 0x2, P0 ;  /* 0x00000002f400780c */ /* 0x000fe80000701670 */
[----:B------:R-:W-:Y:S02]  /*7500*/  FSEL R181, R181, -INF , !P0 ;  /* 0xff800000b5b57808 */ /* 0x000fe40004000000 */
[----:B------:R-:W-:Y:S01]  /*7510*/  ISETP.GT.AND P0, PT, R243, 0x8, P2 ;  /* 0x00000008f300780c */ /* 0x000fe20001704270 */
[--C-:B--2---:R-:W-:Y:S02]  /*7520*/  IMAD.IADD R242, R242, 0x1, R9.reuse ;  /* 0x00000001f2f27824 */ /* 0x104fe400078e0209 */
[----:B------:R-:W-:Y:S01]  /*7530*/  IMAD.IADD R241, R241, 0x1, R9 ;  /* 0x00000001f1f17824 */ /* 0x000fe200078e0209 */
[----:B------:R-:W-:Y:S04]  /*7540*/  ISETP.LT.OR P0, PT, R244, 0x9, P0 ;  /* 0x00000009f400780c */ /* 0x000fe80000701670 */
[----:B-1----:R-:W-:Y:S02]  /*7550*/  FSEL R5, R182, -INF , !P0 ;  /* 0xff800000b6057808 */ /* 0x002fe40004000000 */
[C---:B------:R-:W-:Y:S04]  /*7560*/  ISETP.GT.AND P0, PT, R243.reuse, 0x9, P2 ;  /* 0x00000009f300780c */ /* 0x040fe80001704270 */
[----:B------:R-:W-:Y:S04]  /*7570*/  ISETP.LT.OR P0, PT, R244, 0xa, P0 ;  /* 0x0000000af400780c */ /* 0x000fe80000701670 */
[----:B------:R-:W-:Y:S02]  /*7580*/  FSEL R7, R218, -INF , !P0 ;  /* 0xff800000da077808 */ /* 0x000fe40004000000 */
[C---:B------:R-:W-:Y:S04]  /*7590*/  ISETP.GT.AND P0, PT, R243.reuse, 0x10, P2 ;  /* 0x00000010f300780c */ /* 0x040fe80001704270 */
[----:B------:R-:W-:Y:S04]  /*75a0*/  ISETP.LT.OR P0, PT, R244, 0x11, P0 ;  /* 0x00000011f400780c */ /* 0x000fe80000701670 */
[----:B------:R-:W-:Y:S02]  /*75b0*/  FSEL R173, R222, -INF , !P0 ;  /* 0xff800000dead7808 */ /* 0x000fe40004000000 */
[----:B------:R-:W-:Y:S04]  /*75c0*/  ISETP.GT.AND P0, PT, R243, 0x11, P2 ;  /* 0x00000011f300780c */ /* 0x000fe80001704270 */
[C---:B------:R-:W-:Y:S04]  /*75d0*/  ISETP.LT.OR P0, PT, R244.reuse, 0x12, P0 ;  /* 0x00000012f400780c */ /* 0x040fe80000701670 */
[----:B------:R-:W-:Y:S02]  /*75e0*/  FSEL R163, R221, -INF , !P0 ;  /* 0xff800000dda37808 */ /* 0x000fe40004000000 */
[----:B------:R-:W-:Y:S04]  /*75f0*/  ISETP.GT.AND P0, PT, R243, 0x18, P2 ;  /* 0x00000018f300780c */ /* 0x000fe80001704270 */
[C---:B------:R-:W-:Y:S04]  /*7600*/  ISETP.LT.OR P0, PT, R244.reuse, 0x19, P0 ;  /* 0x00000019f400780c */ /* 0x040fe80000701670 */
[----:B------:R-:W-:Y:S02]  /*7610*/  FSEL R143, R225, -INF , !P0 ;  /* 0xff800000e18f7808 */ /* 0x000fe40004000000 */
        /* <DEDUP_REMOVED lines=25> */
[----:B------:R-:W-:Y:S04]  /*77b0*/  ISETP.LT.OR P0, PT, R244, 0x3a, P0 ;  /* 0x0000003af400780c */ /* 0x000fe80000701670 */
[----:B------:R-:W-:Y:S02]  /*77c0*/  FSEL R147, R238, -INF , !P0 ;  /* 0xff800000ee937808 */ /* 0x000fe40004000000 */
[----:B------:R-:W-:Y:S11]  /*77d0*/  PLOP3.LUT P0, PT, PT, PT, UP0, 0x40, 0x0 ;  /* 0x000000000000781c */ /* 0x000ff60003f0e808 */
[----:B------:R-:W-:Y:S02]  /*77e0*/  @!UPT UIADD3 URZ, URZ, URZ, URZ ;  /* 0x0000003f3f3ff290 */ /* 0x000fe4000fffe03f */
[----:B------:R-:W-:-:S05]  /*77f0*/  @P0 BRA `(.L_x_1962) ;  /* 0x0000019000000947 */ /* 0x000fca0003800000 */
[----:B------:R-:W-:Y:S01]  /*7800*/  IMAD R9, R240, c[0x0][0x1d0], R9 ;  /* 0x00007400f0097a24 */ /* 0x000fe200078e0209 */
        /* <DEDUP_REMOVED lines=13> */
.L_x_1964:
[----:B------:R-:W-:Y:S04]  /*78e0*/  MOV R0, 0x1 ;  /* 0x0000000100007802 */ /* 0x000fe80000000f00 */
[----:B------:R-:W-:Y:S11]  /*78f0*/  ISETP.NE.AND P0, PT, R0, c[0x0][0x32c], PT ;  /* 0x0000cb0000007a0c */ /* 0x000ff60003f05270 */
[----:B------:R-:W-:Y:S02]  /*7900*/  @!UPT UIADD3 URZ, URZ, URZ, URZ ;  /* 0x0000003f3f3ff290 */ /* 0x000fe4000fffe03f */
[----:B------:R-:W-:Y:S05]  /*7910*/  @P0 IMAD.HI.U32 R0, R2, c[0x0][0x330], RZ ;  /* 0x0000cc0002000a27 */ /* 0x000fea00078e00ff */
[----:B------:R-:W-:Y:S02]  /*7920*/  @P0 SHF.R.U32.HI R2, RZ, c[0x0][0x334], R0 ;  /* 0x0000cd00ff020a19 */ /* 0x000fe40000011600 */
.L_x_1965:
[----:B------:R-:W-:Y:S05]  /*7930*/  BSYNC B0 ;  /* 0x0000000000007941 */ /* 0x000fea0003800000 */
.L_x_1963:
[----:B------:R-:W-:Y:S04]  /*7940*/  IMAD R9, R2, c[0x0][0x32c], -R175 ;  /* 0x0000cb0002097a24 */ /* 0x000fe800078e0aaf */
[----:B------:R-:W-:Y:S05]  /*7950*/  IMAD.IADD R0, R9, 0x1, -R204 ;  /* 0x0000000109007824 */ /* 0x000fea00078e0acc */
[----:B------:R-:W-:Y:S02]  /*7960*/  IADD3 R9, R0, c[0x0][0x32c], RZ ;  /* 0x0000cb0000097a10 */ /* 0x000fe40007ffe0ff */
[----:B------:R-:W-:Y:S02]  /*7970*/  IMNMX R241, R241, R0, !PT ;  /* 0x00000000f1f17217 */ /* 0x000fe40007800200 */
[----:B------:R-:W-:Y:S02]  /*7980*/  IMNMX R242, R242, R9, PT ;  /* 0x00000009f2f27217 */ /* 0x000fe40003800200 */
.L_x_1962:
[----:B------:R-:W-:Y:S01]  /*7990*/  ISETP.GT.AND P0, PT, R241, RZ, P2 ;  /* 0x000000fff100720c */ /* 0x000fe20001704270 */
[----:B------:R-:W-:Y:S04]  /*79a0*/  DEPBAR.LE SB0, 0x2 ;  /* 0x000080800000791a */ /* 0x000fe80000000000 */
[----:B------:R-:W-:Y:S01]  /*79b0*/  BAR.SYNC.DEFER_BLOCKING 0x0 ;  /* 0x0000000000007b1d */ /* 0x000fe20000010000 */
[----:B------:R-:W-:Y:S02]  /*79c0*/  ISETP.LT.OR P0, PT, R242, 0x1, P0 ;  /* 0x00000001f200780c */ /* 0x000fe40000701670 */
[----:B------:R-:W-:Y:S02]  /*79d0*/  FMNMX.FTZ R0, R179, R132, !PT ;  /* 0x00000084b3007209 */ /* 0x000fe40007810000 */
[----:B------:R-:W-:Y:S02]  /*79e0*/  FSEL R176, R176, -INF , !P0 ;  /* 0xff800000b0b07808 */ /* 0x000fe40004000000 */
[----:B------:R-:W-:Y:S02]  /*79f0*/  ISETP.GT.AND P0, PT, R241, 0x1, P2 ;  /* 0x00000001f100780c */ /* 0x000fe40001704270 */
[----:B------:R-:W-:Y:S02]  /*7a00*/  FMNMX.FTZ R0, R181, R0, !PT ;  /* 0x00000000b5007209 */ /* 0x000fe40007810000 */
[C---:B------:R-:W-:Y:S02]  /*7a10*/  ISETP.LT.OR P0, PT, R242.reuse, 0x2, P0 ;  /* 0x00000002f200780c */ /* 0x040fe40000701670 */
[----:B------:R-:W-:Y:S02]  /*7a20*/  FMNMX.FTZ R0, R5, R0, !PT ;  /* 0x0000000005007209 */ /* 0x000fe40007810000 */
[----:B------:R-:W-:Y:S02]  /*7a30*/  FSEL R8, R177, -INF , !P0 ;  /* 0xff800000b1087808 */ /* 0x000fe40004000000 */
[----:B------:R-:W-:Y:S02]  /*7a40*/  ISETP.GT.AND P0, PT, R241, 0x8, P2 ;  /* 0x00000008f100780c */ /* 0x000fe40001704270 */
[----:B------:R-:W-:Y:S02]  /*7a50*/  FMNMX.FTZ R0, R7, R0, !PT ;  /* 0x0000000007007209 */ /* 0x000fe40007810000 */
[----:B------:R-:W-:Y:S02]  /*7a60*/  ISETP.LT.OR P0, PT, R242, 0x9, P0 ;  /* 0x00000009f200780c */ /* 0x000fe40000701670 */
[----:B------:R-:W-:Y:S01]  /*7a70*/  FMNMX.FTZ R0, R173, R0, !PT ;  /* 0x00000000ad007209 */ /* 0x000fe20007810000 */
[----:B------:R-:W-:Y:S01]  /*7a80*/  LDSM.16.MT88.4 R28, [R134+UR4+0x100] ;  /* 0x00010004861c783b */ /* 0x000fe20008004200 */
[----:B------:R-:W-:Y:S02]  /*7a90*/  FSEL R6, R178, -INF , !P0 ;  /* 0xff800000b2067808 */ /* 0x000fe40004000000 */
[----:B------:R-:W-:Y:S02]  /*7aa0*/  ISETP.GT.AND P0, PT, R241, 0x9, P2 ;  /* 0x00000009f100780c */ /* 0x000fe40001704270 */
[----:B------:R-:W-:Y:S02]  /*7ab0*/  FMNMX.FTZ R0, R163, R0, !PT ;  /* 0x00000000a3007209 */ /* 0x000fe40007810000 */
[----:B------:R-:W-:Y:S02]  /*7ac0*/  ISETP.LT.OR P0, PT, R242, 0xa, P0 ;  /* 0x0000000af200780c */ /* 0x000fe40000701670 */
[----:B------:R-:W-:Y:S02]  /*7ad0*/  FMNMX.FTZ R0, R143, R0, !PT ;  /* 0x000000008f007209 */ /* 0x000fe40007810000 */
        /* <DEDUP_REMOVED lines=41> */
[----:B------:R-:W-:Y:S02]  /*7d70*/  FMNMX.FTZ R11, R160, R11, !PT ;  /* 0x0000000ba00b7209 */ /* 0x000fe40007810000 */
[----:B------:R-:W-:Y:S02]  /*7d80*/  ISETP.GT.AND P0, PT, R241, 0x30, P2 ;  /* 0x00000030f100780c */ /* 0x000fe40001704270 */
[----:B------:R-:W-:Y:S02]  /*7d90*/  FMNMX.FTZ R0, R147, R2, !PT ;  /* 0x0000000293007209 */ /* 0x000fe40007810000 */
[----:B------:R-:W-:Y:S02]  /*7da0*/  FMNMX.FTZ R11, R158, R11, !PT ;  /* 0x0000000b9e0b7209 */ /* 0x000fe40007810000 */
[----:B------:R-:W-:Y:S01]  /*7db0*/  ISETP.LT.OR P0, PT, R242, 0x31, P0 ;  /* 0x00000031f200780c */ /* 0x000fe20000701670 */
[----:B------:R-:W1:Y:S01]  /*7dc0*/  SHFL.BFLY PT, R9, R0, 0x2, 0x1f ;  /* 0x0c401f0000097f89 */ /* 0x000e6200000e0000 */
[----:B------:R-:W-:Y:S02]  /*7dd0*/  FMNMX.FTZ R11, R156, R11, !PT ;  /* 0x0000000b9c0b7209 */ /* 0x000fe40007810000 */
[----:B------:R-:W-:Y:S02]  /*7de0*/  FSEL R150, R233, -INF , !P0 ;  /* 0xff800000e9967808 */ /* 0x000fe40004000000 */
[C---:B------:R-:W-:Y:S02]  /*7df0*/  ISETP.GT.AND P0, PT, R241.reuse, 0x31, P2 ;  /* 0x00000031f100780c */ /* 0x040fe40001704270 */
[----:B------:R-:W-:Y:S02]  /*7e00*/  FMNMX.FTZ R11, R154, R11, !PT ;  /* 0x0000000b9a0b7209 */ /* 0x000fe40007810000 */
[----:B------:R-:W-:Y:S02]  /*7e10*/  ISETP.LT.OR P0, PT, R242, 0x32, P0 ;  /* 0x00000032f200780c */ /* 0x000fe40000701670 */
[C---:B------:R-:W-:Y:S02]  /*7e20*/  ISETP.GT.AND P1, PT, R241.reuse, 0x38, P2 ;  /* 0x00000038f100780c */ /* 0x040fe40001724270 */
[----:B------:R-:W-:Y:S02]  /*7e30*/  FSEL R148, R174, -INF , !P0 ;  /* 0xff800000ae947808 */ /* 0x000fe40004000000 */
[----:B------:R-:W-:Y:S02]  /*7e40*/  FMNMX.FTZ R11, R150, R11, !PT ;  /* 0x0000000b960b7209 */ /* 0x000fe40007810000 */
[----:B------:R-:W-:Y:S02]  /*7e50*/  ISETP.LT.OR P1, PT, R242, 0x39, P1 ;  /* 0x00000039f200780c */ /* 0x000fe40000f21670 */
[----:B------:R-:W-:Y:S02]  /*7e60*/  ISETP.GT.AND P0, PT, R241, 0x39, P2 ;  /* 0x00000039f100780c */ /* 0x000fe40001704270 */
[----:B------:R-:W-:Y:S02]  /*7e70*/  FSEL R146, R235, -INF , !P1 ;  /* 0xff800000eb927808 */ /* 0x000fe40004800000 */
[----:B------:R-:W-:Y:S02]  /*7e80*/  FMNMX.FTZ R11, R148, R11, !PT ;  /* 0x0000000b940b7209 */ /* 0x000fe40007810000 */
[----:B------:R-:W-:Y:S02]  /*7e90*/  ISETP.LT.OR P0, PT, R242, 0x3a, P0 ;  /* 0x0000003af200780c */ /* 0x000fe40000701670 */
[----:B------:R-:W-:Y:S02]  /*7ea0*/  FMNMX.FTZ R15, R146, R11, !PT ;  /* 0x0000000b920f7209 */ /* 0x000fe40007810000 */
[----:B------:R-:W-:Y:S02]  /*7eb0*/  FSEL R144, R234, -INF , !P0 ;  /* 0xff800000ea907808 */ /* 0x000fe40004000000 */
[----:B-1----:R-:W-:Y:S02]  /*7ec0*/  FMNMX.FTZ R4, R0, R9, !PT ;  /* 0x0000000900047209 */ /* 0x002fe40007810000 */
[----:B------:R-:W-:Y:S02]  /*7ed0*/  FMNMX.FTZ R13, R144, R15, !PT ;  /* 0x0000000f900d7209 */ /* 0x000fe40007810000 */
[----:B------:R-:W-:Y:S01]  /*7ee0*/  IADD3 R17, R134, UR4, RZ ;  /* 0x0000000486117c10 */ /* 0x000fe2000fffe0ff */
[----:B------:R-:W1:Y:S03]  /*7ef0*/  SHFL.BFLY PT, R11, R4, 0x1, 0x1f ;  /* 0x0c201f00040b7f89 */ /* 0x000e6600000e0000 */
[----:B------:R-:W-:Y:S05]  /*7f00*/  IADD3 R164, R188, R17, RZ ;  /* 0x00000011bca47210 */ /* 0x000fea0007ffe0ff */
[----:B------:R-:W2:Y:S01]  /*7f10*/  SHFL.BFLY PT, R0, R13, 0x2, 0x1f ;  /* 0x0c401f000d007f89 */ /* 0x000ea200000e0000 */
[----:B-1----:R-:W-:Y:S04]  /*7f20*/  FMNMX.FTZ R2, R4, R11, !PT ;  /* 0x0000000b04027209 */ /* 0x002fe80007810000 */
[C---:B------:R-:W-:Y:S01]  /*7f30*/  FSETP.NEU.FTZ.AND P0, PT, R2.reuse, -INF , PT ;  /* 0xff8000000200780b */ /* 0x040fe20003f1d000 */
[----:B------:R-:W-:Y:S01]  /*7f40*/  FMUL.FTZ R152, R2, c[0x0][0x2d0] ;  /* 0x0000b40002987a20 */ /* 0x000fe20000410000 */
[----:B--2---:R-:W-:Y:S04]  /*7f50*/  FMNMX.FTZ R9, R13, R0, !PT ;  /* 0x000000000d097209 */ /* 0x004fe80007810000 */
[----:B------:R-:W-:Y:S01]  /*7f60*/  FSEL R152, R152, RZ, P0 ;  /* 0x000000ff98987208 */ /* 0x000fe20000000000 */
[----:B------:R-:W-:Y:S04]  /*7f70*/  LDSM.16.MT88.4 R12, [R135+UR4+0x100] ;  /* 0x00010004870c783b */ /* 0x000fe80008004200 */
[--C-:B------:R-:W-:Y:S01]  /*7f80*/  FFMA.FTZ R165, R5, c[0x0][0x2d0], -R152.reuse ;  /* 0x0000b40005a57a23 */ /* 0x100fe20000010898 */
[----:B------:R-:W-:Y:S01]  /*7f90*/  FSEL R5, R2, RZ, P0 ;  /* 0x000000ff02057208 */ /* 0x000fe20000000000 */
[--C-:B------:R-:W-:Y:S02]  /*7fa0*/  FFMA.FTZ R167, R179, c[0x0][0x2d0], -R152.reuse ;  /* 0x0000b400b3a77a23 */ /* 0x100fe40000010898 */
[----:B------:R-:W1:Y:S01]  /*7fb0*/  SHFL.BFLY PT, R0, R9, 0x1, 0x1f ;  /* 0x0c201f0009007f89 */ /* 0x000e6200000e0000 */
[----:B------:R-:W-:Y:S01]  /*7fc0*/  FFMA.FTZ R166, R181, c[0x0][0x2d0], -R152 ;  /* 0x0000b400b5a67a23 */ /* 0x000fe20000010898 */
[----:B------:R-:W-:Y:S01]  /*7fd0*/  MUFU.EX2 R165, R165 ;  /* 0x000000a500a57308 */ /* 0x000fe20000000800 */
[----:B------:R-:W-:Y:S01]  /*7fe0*/  FADD.FTZ R4, -R5, R132 ;  /* 0x0000008405047221 */ /* 0x000fe20000010100 */
[----:B------:R-:W-:Y:S01]  /*7ff0*/  IADD3 R5, R135, UR4, RZ ;  /* 0x0000000487057c10 */ /* 0x000fe2000fffe0ff */
[--C-:B------:R-:W-:Y:S02]  /*8000*/  FFMA.FTZ R168, R7, c[0x0][0x2d0], -R152.reuse ;  /* 0x0000b40007a87a23 */ /* 0x100fe40000010898 */
[----:B------:R-:W-:Y:S01]  /*8010*/  FMUL.FTZ R132, R4, c[0x0][0x2d0] ;  /* 0x0000b40004847a20 */ /* 0x000fe20000410000 */
[----:B------:R-:W-:Y:S01]  /*8020*/  IADD3 R133, R188, R5, RZ ;  /* 0x00000005bc857210 */ /* 0x000fe20007ffe0ff */
[--C-:B------:R-:W-:Y:S02]  /*8030*/  FFMA.FTZ R174, R163, c[0x0][0x2d0], -R152.reuse ;  /* 0x0000b400a3ae7a23 */ /* 0x100fe40000010898 */
[--C-:B------:R-:W-:Y:S01]  /*8040*/  FFMA.FTZ R177, R141, c[0x0][0x2d0], -R152.reuse ;  /* 0x0000b4008db17a23 */ /* 0x100fe20000010898 */
[----:B------:R-:W-:Y:S01]  /*8050*/  MUFU.EX2 R167, R167 ;  /* 0x000000a700a77308 */ /* 0x000fe20000000800 */
[----:B------:R-:W2:Y:S01]  /*8060*/  LDSM.16.MT88.4 R20, [R133+0x100] ;  /* 0x000100008514783b */ /* 0x000ea20000004200 */
[--C-:B------:R-:W-:Y:S02]  /*8070*/  FFMA.FTZ R182, R161, c[0x0][0x2d0], -R152.reuse ;  /* 0x0000b400a1b67a23 */ /* 0x100fe40000010898 */
[--C-:B------:R-:W-:Y:S02]  /*8080*/  FFMA.FTZ R183, R159, c[0x0][0x2d0], -R152.reuse ;  /* 0x0000b4009fb77a23 */ /* 0x100fe40000010898 */
[--C-:B------:R-:W-:Y:S02]  /*8090*/  FFMA.FTZ R190, R157, c[0x0][0x2d0], -R152.reuse ;  /* 0x0000b4009dbe7a23 */ /* 0x100fe40000010898 */
[--C-:B------:R-:W-:Y:S02]  /*80a0*/  FFMA.FTZ R217, R155, c[0x0][0x2d0], -R152.reuse ;  /* 0x0000b4009bd97a23 */ /* 0x100fe40000010898 */
[----:B------:R-:W3:Y:S01]  /*80b0*/  MUFU.EX2 R132, R132 ;  /* 0x0000008400847308 */ /* 0x000ee20000000800 */
[--C-:B------:R-:W-:Y:S01]  /*80c0*/  FFMA.FTZ R222, R153, c[0x0][0x2d0], -R152.reuse ;  /* 0x0000b40099de7a23 */ /* 0x100fe20000010898 */
[----:B-1----:R-:W-:Y:S01]  /*80d0*/  FMNMX.FTZ R0, R9, R0, !PT ;  /* 0x0000000009007209 */ /* 0x002fe20007810000 */
[--C-:B------:R-:W-:Y:S02]  /*80e0*/  FFMA.FTZ R223, R151, c[0x0][0x2d0], -R152.reuse ;  /* 0x0000b40097df7a23 */ /* 0x100fe40000010898 */
[--C-:B------:R-:W-:Y:S01]  /*80f0*/  FFMA.FTZ R224, R149, c[0x0][0x2d0], -R152.reuse ;  /* 0x0000b40095e07a23 */ /* 0x100fe20000010898 */
[C---:B------:R-:W-:Y:S01]  /*8100*/  FSETP.NEU.FTZ.AND P0, PT, R0.reuse, -INF , PT ;  /* 0xff8000000000780b */ /* 0x040fe20003f1d000 */
[C---:B------:R-:W-:Y:S02]  /*8110*/  FMUL.FTZ R145, R0.reuse, c[0x0][0x2d0] ;  /* 0x0000b40000917a20 */ /* 0x040fe40000410000 */
[--C-:B------:R-:W-:Y:S01]  /*8120*/  FFMA.FTZ R173, R173, c[0x0][0x2d0], -R152.reuse ;  /* 0x0000b400adad7a23 */ /* 0x100fe20000010898 */
[----:B------:R-:W-:Y:S01]  /*8130*/  FSEL R4, R0, RZ, P0 ;  /* 0x000000ff00047208 */ /* 0x000fe20000000000 */
[----:B------:R-:W1:Y:S01]  /*8140*/  MUFU.EX2 R166, R166 ;  /* 0x000000a600a67308 */ /* 0x000e620000000800 */
[----:B------:R-:W-:Y:S03]  /*8150*/  FSEL R145, R145, RZ, P0 ;  /* 0x000000ff91917208 */ /* 0x000fe60000000000 */
[----:B------:R-:W-:Y:S02]  /*8160*/  FADD.FTZ R4, -R4, R3 ;  /* 0x0000000304047221 */ /* 0x000fe40000010100 */
[--C-:B------:R-:W-:Y:S02]  /*8170*/  FFMA.FTZ R171, R176, c[0x0][0x2d0], -R145.reuse ;  /* 0x0000b400b0ab7a23 */ /* 0x100fe40000010891 */
[--C-:B------:R-:W-:Y:S02]  /*8180*/  FFMA.FTZ R170, R8, c[0x0][0x2d0], -R145.reuse ;  /* 0x0000b40008aa7a23 */ /* 0x100fe40000010891 */
[--C-:B------:R-:W-:Y:S01]  /*8190*/  FFMA.FTZ R169, R6, c[0x0][0x2d0], -R145.reuse ;  /* 0x0000b40006a97a23 */ /* 0x100fe20000010891 */
[----:B------:R-:W4:Y:S01]  /*81a0*/  MUFU.EX2 R168, R168 ;  /* 0x000000a800a87308 */ /* 0x000f220000000800 */
[--C-:B------:R-:W-:Y:S02]  /*81b0*/  FFMA.FTZ R172, R180, c[0x0][0x2d0], -R145.reuse ;  /* 0x0000b400b4ac7a23 */ /* 0x100fe40000010891 */
[----:B------:R-:W-:Y:S02]  /*81c0*/  FMUL.FTZ R3, R4, c[0x0][0x2d0] ;  /* 0x0000b40004037a20 */ /* 0x000fe40000410000 */
[C---:B---3--:R-:W-:Y:S02]  /*81d0*/  FMUL.FTZ R4, R132.reuse, R128 ;  /* 0x0000008084047220 */ /* 0x048fe40000410000 */
[C---:B------:R-:W-:Y:S02]  /*81e0*/  FMUL.FTZ R5, R132.reuse, R129 ;  /* 0x0000008184057220 */ /* 0x040fe40000410000 */
[C---:B------:R-:W-:Y:S01]  /*81f0*/  FMUL.FTZ R8, R132.reuse, R124 ;  /* 0x0000007c84087220 */ /* 0x040fe20000410000 */
[----:B------:R-:W3:Y:S01]  /*8200*/  MUFU.EX2 R3, R3 ;  /* 0x0000000300037308 */ /* 0x000ee20000000800 */
[----:B------:R-:W-:Y:S01]  /*8210*/  FMUL.FTZ R9, R132, R125 ;  /* 0x0000007d84097220 */ /* 0x000fe20000410000 */
[----:B-1----:R-:W-:Y:S01]  /*8220*/  F2FP.PACK_AB R136, R166, R167 ;  /* 0x000000a7a688723e */ /* 0x002fe200000000ff */
[C---:B------:R-:W-:Y:S02]  /*8230*/  FMUL.FTZ R16, R132.reuse, R116 ;  /* 0x0000007484107220 */ /* 0x040fe40000410000 */
[C---:B------:R-:W-:Y:S02]  /*8240*/  FMUL.FTZ R17, R132.reuse, R117 ;  /* 0x0000007584117220 */ /* 0x040fe40000410000 */
[C---:B------:R-:W-:Y:S03]  /*8250*/  FMUL.FTZ R24, R132.reuse, R108 ;  /* 0x0000006c84187220 */ /* 0x040fe60000410000 */
[----:B------:R-:W-:Y:S01]  /*8260*/  MUFU.EX2 R171, R171 ;  /* 0x000000ab00ab7308 */ /* 0x000fe20000000800 */
[C---:B------:R-:W-:Y:S02]  /*8270*/  FMUL.FTZ R25, R132.reuse, R109 ;  /* 0x0000006d84197220 */ /* 0x040fe40000410000 */
[----:B------:R-:W-:Y:S01]  /*8280*/  FMUL.FTZ R32, R132, R100 ;  /* 0x0000006484207220 */ /* 0x000fe20000410000 */
[----:B----4-:R-:W-:Y:S01]  /*8290*/  F2FP.PACK_AB R138, R168, R165 ;  /* 0x000000a5a88a723e */ /* 0x010fe200000000ff */
[----:B------:R-:W-:Y:S02]  /*82a0*/  FMUL.FTZ R33, R132, R101 ;  /* 0x0000006584217220 */ /* 0x000fe40000410000 */
[--C-:B------:R-:W-:Y:S02]  /*82b0*/  FFMA.FTZ R176, R143, c[0x0][0x2d0], -R152.reuse ;  /* 0x0000b4008fb07a23 */ /* 0x100fe40000010898 */
[--C-:B------:R-:W-:Y:S01]  /*82c0*/  FFMA.FTZ R180, R142, c[0x0][0x2d0], -R145.reuse ;  /* 0x0000b4008eb47a23 */ /* 0x100fe20000010891 */
[----:B------:R-:W1:Y:S01]  /*82d0*/  MUFU.EX2 R170, R170 ;  /* 0x000000aa00aa7308 */ /* 0x000e620000000800 */
[--C-:B------:R-:W-:Y:S02]  /*82e0*/  FFMA.FTZ R181, R140, c[0x0][0x2d0], -R145.reuse ;  /* 0x0000b4008cb57a23 */ /* 0x100fe40000010891 */
[----:B------:R-:W-:Y:S01]  /*82f0*/  LDSM.16.MT88.4 R140, [R134+UR4+0x2900] ;  /* 0x00290004868c783b */ /* 0x000fe20008004200 */
[C---:B---3--:R-:W-:Y:S02]  /*8300*/  FMUL.FTZ R6, R3.reuse, R130 ;  /* 0x0000008203067220 */ /* 0x048fe40000410000 */
[C---:B------:R-:W-:Y:S02]  /*8310*/  FMUL.FTZ R7, R3.reuse, R131 ;  /* 0x0000008303077220 */ /* 0x040fe40000410000 */
[C---:B------:R-:W-:Y:S02]  /*8320*/  FMUL.FTZ R10, R3.reuse, R126 ;  /* 0x0000007e030a7220 */ /* 0x040fe40000410000 */
[----:B------:R-:W-:Y:S01]  /*8330*/  MUFU.EX2 R169, R169 ;  /* 0x000000a900a97308 */ /* 0x000fe20000000800 */
[C---:B------:R-:W-:Y:S01]  /*8340*/  FMUL.FTZ R11, R3.reuse, R127 ;  /* 0x0000007f030b7220 */ /* 0x040fe20000410000 */
[----:B------:R-:W-:Y:S01]  /*8350*/  LDSM.16.MT88.4 R128, [R133+0x2900] ;  /* 0x002900008580783b */ /* 0x000fe20000004200 */
[C---:B------:R-:W-:Y:S02]  /*8360*/  FMUL.FTZ R18, R3.reuse, R118 ;  /* 0x0000007603127220 */ /* 0x040fe40000410000 */
[C---:B------:R-:W-:Y:S02]  /*8370*/  FMUL.FTZ R19, R3.reuse, R119 ;  /* 0x0000007703137220 */ /* 0x040fe40000410000 */
[C---:B------:R-:W-:Y:S02]  /*8380*/  FMUL.FTZ R26, R3.reuse, R110 ;  /* 0x0000006e031a7220 */ /* 0x040fe40000410000 */
[C---:B------:R-:W-:Y:S01]  /*8390*/  FMUL.FTZ R27, R3.reuse, R111 ;  /* 0x0000006f031b7220 */ /* 0x040fe20000410000 */
[----:B------:R-:W3:Y:S01]  /*83a0*/  MUFU.EX2 R172, R172 ;  /* 0x000000ac00ac7308 */ /* 0x000ee20000000800 */
[----:B------:R-:W-:Y:S01]  /*83b0*/  LDSM.16.MT88.4 R108, [R164+0x2100] ;  /* 0x00210000a46c783b */ /* 0x000fe20000004200 */
[C---:B------:R-:W-:Y:S01]  /*83c0*/  FMUL.FTZ R34, R3.reuse, R102 ;  /* 0x0000006603227220 */ /* 0x040fe20000410000 */
[----:B-1----:R-:W-:Y:S01]  /*83d0*/  F2FP.PACK_AB R137, R170, R171 ;  /* 0x000000abaa89723e */ /* 0x002fe200000000ff */
[----:B------:R-:W-:Y:S02]  /*83e0*/  FMUL.FTZ R35, R3, R103 ;  /* 0x0000006703237220 */ /* 0x000fe40000410000 */
[--C-:B------:R-:W-:Y:S03]  /*83f0*/  FFMA.FTZ R218, R160, c[0x0][0x2d0], -R145.reuse ;  /* 0x0000b400a0da7a23 */ /* 0x100fe60000010891 */
[----:B------:R-:W-:Y:S01]  /*8400*/  LDSM.16.MT88.4 R100, [R134+UR4+0x2100] ;  /* 0x002100048664783b */ /* 0x000fe20008004200 */
[--C-:B------:R-:W-:Y:S01]  /*8410*/  FFMA.FTZ R219, R158, c[0x0][0x2d0], -R145.reuse ;  /* 0x0000b4009edb7a23 */ /* 0x100fe20000010891 */
[----:B------:R-:W-:Y:S01]  /*8420*/  MUFU.EX2 R173, R173 ;  /* 0x000000ad00ad7308 */ /* 0x000fe20000000800 */
[--C-:B------:R-:W-:Y:S02]  /*8430*/  FFMA.FTZ R220, R156, c[0x0][0x2d0], -R145.reuse ;  /* 0x0000b4009cdc7a23 */ /* 0x100fe40000010891 */
[--C-:B------:R-:W-:Y:S02]  /*8440*/  FFMA.FTZ R221, R154, c[0x0][0x2d0], -R145.reuse ;  /* 0x0000b4009add7a23 */ /* 0x100fe40000010891 */
[--C-:B------:R-:W-:Y:S01]  /*8450*/  FFMA.FTZ R226, R150, c[0x0][0x2d0], -R145.reuse ;  /* 0x0000b40096e27a23 */ /* 0x100fe20000010891 */
[----:B------:R-:W-:Y:S01]  /*8460*/  LDSM.16.MT88.4 R116, [R134+UR4+0x900] ;  /* 0x000900048674783b */ /* 0x000fe20008004200 */
[--C-:B------:R-:W-:Y:S02]  /*8470*/  FFMA.FTZ R227, R148, c[0x0][0x2d0], -R145.reuse ;  /* 0x0000b40094e37a23 */ /* 0x100fe40000010891 */
[--C-:B------:R-:W-:Y:S01]  /*8480*/  FFMA.FTZ R228, R146, c[0x0][0x2d0], -R145.reuse ;  /* 0x0000b40092e47a23 */ /* 0x100fe20000010891 */
[----:B------:R-:W1:Y:S01]  /*8490*/  MUFU.EX2 R174, R174 ;  /* 0x000000ae00ae7308 */ /* 0x000e620000000800 */
[----:B------:R-:W-:Y:S01]  /*84a0*/  FFMA.FTZ R152, R147, c[0x0][0x2d0], -R152 ;  /* 0x0000b40093987a23 */ /* 0x000fe20000010898 */
[----:B---3--:R-:W-:Y:S02]  /*84b0*/  F2FP.PACK_AB R139, R172, R169 ;  /* 0x000000a9ac8b723e */ /* 0x008fe400000000ff */
[----:B------:R-:W-:Y:S01]  /*84c0*/  LDSM.16.MT88.4 R124, [R135+UR4+0x2900] ;  /* 0x00290004877c783b */ /* 0x000fe20008004200 */
[C---:B------:R-:W-:Y:S02]  /*84d0*/  FMUL.FTZ R36, R132.reuse, R36 ;  /* 0x0000002484247220 */ /* 0x040fe40000410000 */
[C---:B------:R-:W-:Y:S02]  /*84e0*/  FMUL.FTZ R37, R132.reuse, R37 ;  /* 0x0000002584257220 */ /* 0x040fe40000410000 */
[C---:B------:R-:W-:Y:S01]  /*84f0*/  FMUL.FTZ R38, R3.reuse, R38 ;  /* 0x0000002603267220 */ /* 0x040fe20000410000 */
[C---:B------:R-:W-:Y:S01]  /*8500*/  HMMA.16816.F32 R4, R136.reuse, R12, R4 ;  /* 0x0000000c8804723c */ /* 0x040fe20000001804 */
[----:B------:R3:W-:Y:S01]  /*8510*/  MUFU.EX2 R225, R152 ;  /* 0x0000009800e17308 */ /* 0x0007e20000000800 */
[----:B------:R-:W-:Y:S03]  /*8520*/  LDSM.16.MT88.4 R148, [R133+0x3900] ;  /* 0x003900008594783b */ /* 0x000fe60000004200 */
[C---:B------:R-:W-:Y:S02]  /*8530*/  FMUL.FTZ R39, R3.reuse, R39 ;  /* 0x0000002703277220 */ /* 0x040fe40000410000 */
[C---:B------:R-:W-:Y:S01]  /*8540*/  FMUL.FTZ R12, R132.reuse, R120 ;  /* 0x00000078840c7220 */ /* 0x040fe20000410000 */
[C---:B------:R-:W-:Y:S02]  /*8550*/  HMMA.16816.F32 R8, R136.reuse, R14, R8 ;  /* 0x0000000e8808723c */ /* 0x040fe40000001808 */
[----:B------:R-:W-:Y:S01]  /*8560*/  LDSM.16.MT88.4 R156, [R164+0x3900] ;  /* 0x00390000a49c783b */ /* 0x000fe20000004200 */
[----:B------:R-:W-:Y:S01]  /*8570*/  MUFU.EX2 R176, R176 ;  /* 0x000000b000b07308 */ /* 0x000fe20000000800 */
[C---:B------:R-:W-:Y:S02]  /*8580*/  FMUL.FTZ R13, R132.reuse, R121 ;  /* 0x00000079840d7220 */ /* 0x040fe40000410000 */
[C---:B------:R-:W-:Y:S02]  /*8590*/  FMUL.FTZ R40, R132.reuse, R40 ;  /* 0x0000002884287220 */ /* 0x040fe40000410000 */
[C---:B------:R-:W-:Y:S04]  /*85a0*/  FMUL.FTZ R14, R3.reuse, R122 ;  /* 0x0000007a030e7220 */ /* 0x040fe80000410000 */
[C---:B------:R-:W-:Y:S01]  /*85b0*/  FMUL.FTZ R15, R3.reuse, R123 ;  /* 0x0000007b030f7220 */ /* 0x040fe20000410000 */
[----:B------:R-:W4:Y:S01]  /*85c0*/  MUFU.EX2 R177, R177 ;  /* 0x000000b100b17308 */ /* 0x000f220000000800 */
[----:B------:R-:W5:Y:S01]  /*85d0*/  LDSM.16.MT88.4 R120, [R164+0x100] ;  /* 0x00010000a478783b */ /* 0x000f620000004200 */
[C---:B------:R-:W-:Y:S02]  /*85e0*/  FMUL.FTZ R41, R132.reuse, R41 ;  /* 0x0000002984297220 */ /* 0x040fe40000410000 */
[C---:B------:R-:W-:Y:S02]  /*85f0*/  FMUL.FTZ R42, R3.reuse, R42 ;  /* 0x0000002a032a7220 */ /* 0x040fe40000410000 */
[C---:B--2---:R-:W-:Y:S03]  /*8600*/  HMMA.16816.F32 R12, R136.reuse, R20, R12 ;  /* 0x00000014880c723c */ /* 0x044fe6000000180c */
[----:B---3--:R-:W-:Y:S01]  /*8610*/  LDSM.16.MT88.4 R152, [R134+UR4+0x3900] ;  /* 0x003900048698783b */ /* 0x008fe20008004200 */
[C---:B------:R-:W-:Y:S01]  /*8620*/  FMUL.FTZ R43, R3.reuse, R43 ;  /* 0x0000002b032b7220 */ /* 0x040fe20000410000 */
[----:B------:R-:W-:Y:S01]  /*8630*/  MUFU.EX2 R180, R180 ;  /* 0x000000b400b47308 */ /* 0x000fe20000000800 */
[C---:B------:R-:W-:Y:S02]  /*8640*/  FMUL.FTZ R44, R132.reuse, R44 ;  /* 0x0000002c842c7220 */ /* 0x040fe40000410000 */
[C---:B------:R-:W-:Y:S04]  /*8650*/  HMMA.16816.F32 R16, R136.reuse, R22, R16 ;  /* 0x000000168810723c */ /* 0x040fe80000001810 */
[C---:B------:R-:W-:Y:S02]  /*8660*/  FMUL.FTZ R20, R132.reuse, R112 ;  /* 0x0000007084147220 */ /* 0x040fe40000410000 */
[C---:B------:R-:W-:Y:S01]  /*8670*/  FMUL.FTZ R21, R132.reuse, R113 ;  /* 0x0000007184157220 */ /* 0x040fe20000410000 */
[----:B------:R-:W2:Y:S01]  /*8680*/  MUFU.EX2 R181, R181 ;  /* 0x000000b500b57308 */ /* 0x000ea20000000800 */
[C---:B------:R-:W-:Y:S04]  /*8690*/  FMUL.FTZ R22, R3.reuse, R114 ;  /* 0x0000007203167220 */ /* 0x040fe80000410000 */
[C---:B------:R-:W-:Y:S02]  /*86a0*/  FMUL.FTZ R23, R3.reuse, R115 ;  /* 0x0000007303177220 */ /* 0x040fe40000410000 */
[----:B------:R-:W3:Y:S01]  /*86b0*/  LDSM.16.MT88.4 R112, [R135+UR4+0x2100] ;  /* 0x002100048770783b */ /* 0x000ee20008004200 */
[C---:B------:R-:W-:Y:S02]  /*86c0*/  FMUL.FTZ R45, R132.reuse, R45 ;  /* 0x0000002d842d7220 */ /* 0x040fe40000410000 */
[C---:B------:R-:W-:Y:S01]  /*86d0*/  FMUL.FTZ R46, R3.reuse, R46 ;  /* 0x0000002e032e7220 */ /* 0x040fe20000410000 */
[----:B------:R-:W-:Y:S01]  /*86e0*/  MUFU.EX2 R182, R182 ;  /* 0x000000b600b67308 */ /* 0x000fe20000000800 */
        /* <DEDUP_REMOVED lines=9> */
[----:B------:R-:W-:Y:S01]  /*8780*/  MUFU.EX2 R190, R190 ;  /* 0x000000be00be7308 */ /* 0x000fe20000000800 */
[C---:B------:R-:W-:Y:S02]  /*8790*/  FMUL.FTZ R31, R3.reuse, R107 ;  /* 0x0000006b031f7220 */ /* 0x040fe40000410000 */
[----:B------:R-:W1:Y:S01]  /*87a0*/  LDSM.16.MT88.4 R104, [R133+0x2100] ;  /* 0x002100008568783b */ /* 0x000e620000004200 */
[C---:B------:R-:W-:Y:S02]  /*87b0*/  FMUL.FTZ R50, R3.reuse, R50 ;  /* 0x0000003203327220 */ /* 0x040fe40000410000 */
[C---:B------:R-:W-:Y:S02]  /*87c0*/  FMUL.FTZ R51, R3.reuse, R51 ;  /* 0x0000003303337220 */ /* 0x040fe40000410000 */
[C---:B-----5:R-:W-:Y:S02]  /*87d0*/  HMMA.16816.F32 R28, R136.reuse, R120, R28 ;  /* 0x00000078881c723c */ /* 0x060fe4000000181c */
[----:B------:R-:W-:Y:S01]  /*87e0*/  MUFU.EX2 R217, R217 ;  /* 0x000000d900d97308 */ /* 0x000fe20000000800 */
[C---:B------:R-:W-:Y:S02]  /*87f0*/  FMUL.FTZ R52, R132.reuse, R52 ;  /* 0x0000003484347220 */ /* 0x040fe40000410000 */
[C---:B------:R-:W-:Y:S02]  /*8800*/  FMUL.FTZ R53, R132.reuse, R53 ;  /* 0x0000003584357220 */ /* 0x040fe40000410000 */
[C---:B------:R-:W-:Y:S01]  /*8810*/  FMUL.FTZ R54, R3.reuse, R54 ;  /* 0x0000003603367220 */ /* 0x040fe20000410000 */
[C---:B------:R-:W-:Y:S01]  /*8820*/  HMMA.16816.F32 R32, R136.reuse, R122, R32 ;  /* 0x0000007a8820723c */ /* 0x040fe20000001820 */
[----:B------:R-:W-:Y:S03]  /*8830*/  LDSM.16.MT88.4 R120, [R164+0x900] ;  /* 0x00090000a478783b */ /* 0x000fe60000004200 */
[C---:B------:R-:W-:Y:S01]  /*8840*/  FMUL.FTZ R55, R3.reuse, R55 ;  /* 0x0000003703377220 */ /* 0x040fe20000410000 */
[----:B------:R-:W-:Y:S01]  /*8850*/  MUFU.EX2 R218, R218 ;  /* 0x000000da00da7308 */ /* 0x000fe20000000800 */
[C---:B------:R-:W-:Y:S02]  /*8860*/  FMUL.FTZ R56, R132.reuse, R56 ;  /* 0x0000003884387220 */ /* 0x040fe40000410000 */
[C---:B---3--:R-:W-:Y:S04]  /*8870*/  HMMA.16816.F32 R36, R136.reuse, R112, R36 ;  /* 0x000000708824723c */ /* 0x048fe80000001824 */
[C---:B------:R-:W-:Y:S02]  /*8880*/  FMUL.FTZ R57, R132.reuse, R57 ;  /* 0x0000003984397220 */ /* 0x040fe40000410000 */
[C---:B------:R-:W-:Y:S01]  /*8890*/  FMUL.FTZ R58, R3.reuse, R58 ;  /* 0x0000003a033a7220 */ /* 0x040fe20000410000 */
[----:B------:R-:W-:Y:S01]  /*88a0*/  MUFU.EX2 R219, R219 ;  /* 0x000000db00db7308 */ /* 0x000fe20000000800 */
[C---:B------:R-:W-:Y:S01]  /*88b0*/  HMMA.16816.F32 R40, R136.reuse, R114, R40 ;  /* 0x000000728828723c */ /* 0x040fe20000001828 */
[----:B------:R-:W-:Y:S03]  /*88c0*/  LDSM.16.MT88.4 R112, [R135+UR4+0x900] ;  /* 0x000900048770783b */ /* 0x000fe60008004200 */
[C---:B------:R-:W-:Y:S02]  /*88d0*/  FMUL.FTZ R59, R3.reuse, R59 ;  /* 0x0000003b033b7220 */ /* 0x040fe40000410000 */
[C---:B------:R-:W-:Y:S02]  /*88e0*/  FMUL.FTZ R60, R132.reuse, R60 ;  /* 0x0000003c843c7220 */ /* 0x040fe40000410000 */
[C---:B------:R-:W-:Y:S01]  /*88f0*/  FMUL.FTZ R61, R132.reuse, R61 ;  /* 0x0000003d843d7220 */ /* 0x040fe20000410000 */
[----:B------:R-:W-:Y:S01]  /*8900*/  MUFU.EX2 R220, R220 ;  /* 0x000000dc00dc7308 */ /* 0x000fe20000000800 */
[C---:B-1----:R-:W-:Y:S03]  /*8910*/  HMMA.16816.F32 R44, R136.reuse, R104, R44 ;  /* 0x00000068882c723c */ /* 0x042fe6000000182c */
[C---:B------:R-:W-:Y:S02]  /*8920*/  FMUL.FTZ R62, R3.reuse, R62 ;  /* 0x0000003e033e7220 */ /* 0x040fe40000410000 */
[C---:B------:R-:W-:Y:S02]  /*8930*/  FMUL.FTZ R63, R3.reuse, R63 ;  /* 0x0000003f033f7220 */ /* 0x040fe40000410000 */
[C---:B------:R-:W-:Y:S01]  /*8940*/  FMUL.FTZ R64, R132.reuse, R64 ;  /* 0x0000004084407220 */ /* 0x040fe20000410000 */
[C---:B------:R-:W-:Y:S01]  /*8950*/  HMMA.16816.F32 R48, R136.reuse, R106, R48 ;  /* 0x0000006a8830723c */ /* 0x040fe20000001830 */
[----:B------:R-:W1:Y:S01]  /*8960*/  LDSM.16.MT88.4 R104, [R135+UR4+0x4100] ;  /* 0x004100048768783b */ /* 0x000e620008004200 */
[----:B------:R-:W-:Y:S02]  /*8970*/  MUFU.EX2 R221, R221 ;  /* 0x000000dd00dd7308 */ /* 0x000fe40000000800 */
[C---:B------:R-:W-:Y:S02]  /*8980*/  FMUL.FTZ R65, R132.reuse, R65 ;  /* 0x0000004184417220 */ /* 0x040fe40000410000 */
[C---:B------:R-:W-:Y:S02]  /*8990*/  FMUL.FTZ R66, R3.reuse, R66 ;  /* 0x0000004203427220 */ /* 0x040fe40000410000 */
[C---:B------:R-:W-:Y:S04]  /*89a0*/  HMMA.16816.F32 R52, R136.reuse, R100, R52 ;  /* 0x000000648834723c */ /* 0x040fe80000001834 */
[C---:B------:R-:W-:Y:S01]  /*89b0*/  FMUL.FTZ R67, R3.reuse, R67 ;  /* 0x0000004303437220 */ /* 0x040fe20000410000 */
[----:B------:R-:W-:Y:S01]  /*89c0*/  MUFU.EX2 R222, R222 ;  /* 0x000000de00de7308 */ /* 0x000fe20000000800 */
[C---:B------:R-:W-:Y:S02]  /*89d0*/  FMUL.FTZ R68, R132.reuse, R68 ;  /* 0x0000004484447220 */ /* 0x040fe40000410000 */
[C---:B------:R-:W-:Y:S01]  /*89e0*/  HMMA.16816.F32 R56, R136.reuse, R102, R56 ;  /* 0x000000668838723c */ /* 0x040fe20000001838 */
[----:B------:R-:W3:Y:S03]  /*89f0*/  LDSM.16.MT88.4 R100, [R133+0x4100] ;  /* 0x004100008564783b */ /* 0x000ee60000004200 */
[C---:B------:R-:W-:Y:S02]  /*8a00*/  FMUL.FTZ R69, R132.reuse, R69 ;  /* 0x0000004584457220 */ /* 0x040fe40000410000 */
[C---:B------:R-:W-:Y:S01]  /*8a10*/  FMUL.FTZ R70, R3.reuse, R70 ;  /* 0x0000004603467220 */ /* 0x040fe20000410000 */
[----:B------:R-:W-:Y:S01]  /*8a20*/  MUFU.EX2 R223, R223 ;  /* 0x000000df00df7308 */ /* 0x000fe20000000800 */
[C---:B------:R-:W-:Y:S04]  /*8a30*/  HMMA.16816.F32 R60, R136.reuse, R108, R60 ;  /* 0x0000006c883c723c */ /* 0x040fe8000000183c */
[C---:B------:R-:W-:Y:S02]  /*8a40*/  FMUL.FTZ R71, R3.reuse, R71 ;  /* 0x0000004703477220 */ /* 0x040fe40000410000 */
[C---:B------:R-:W-:Y:S02]  /*8a50*/  FMUL.FTZ R72, R132.reuse, R72 ;  /* 0x0000004884487220 */ /* 0x040fe40000410000 */
[C---:B------:R-:W-:Y:S01]  /*8a60*/  HMMA.16816.F32 R64, R136.reuse, R110, R64 ;  /* 0x0000006e8840723c */ /* 0x040fe20000001840 */
[----:B------:R-:W5:Y:S01]  /*8a70*/  LDSM.16.MT88.4 R108, [R134+UR4+0x4100] ;  /* 0x00410004866c783b */ /* 0x000f620008004200 */
[----:B------:R-:W-:Y:S02]  /*8a80*/  MUFU.EX2 R224, R224 ;  /* 0x000000e000e07308 */ /* 0x000fe40000000800 */
[C---:B------:R-:W-:Y:S02]  /*8a90*/  FMUL.FTZ R73, R132.reuse, R73 ;  /* 0x0000004984497220 */ /* 0x040fe40000410000 */
[C---:B------:R-:W-:Y:S02]  /*8aa0*/  FMUL.FTZ R74, R3.reuse, R74 ;  /* 0x0000004a034a7220 */ /* 0x040fe40000410000 */
[C---:B------:R-:W-:Y:S01]  /*8ab0*/  FMUL.FTZ R75, R3.reuse, R75 ;  /* 0x0000004b034b7220 */ /* 0x040fe20000410000 */
[C---:B-1----:R-:W-:Y:S03]  /*8ac0*/  HMMA.16816.F32 R68, R136.reuse, R104, R68 ;  /* 0x000000688844723c */ /* 0x042fe60000001844 */
[C---:B------:R-:W-:Y:S01]  /*8ad0*/  FMUL.FTZ R84, R132.reuse, R84 ;  /* 0x0000005484547220 */ /* 0x040fe20000410000 */
[----:B------:R-:W-:Y:S01]  /*8ae0*/  MUFU.EX2 R226, R226 ;  /* 0x000000e200e27308 */ /* 0x000fe20000000800 */
[C---:B------:R-:W-:Y:S02]  /*8af0*/  FMUL.FTZ R85, R132.reuse, R85 ;  /* 0x0000005584557220 */ /* 0x040fe40000410000 */
[C---:B------:R-:W-:Y:S01]  /*8b00*/  FMUL.FTZ R86, R3.reuse, R86 ;  /* 0x0000005603567220 */ /* 0x040fe20000410000 */
[C---:B------:R-:W-:Y:S01]  /*8b10*/  HMMA.16816.F32 R72, R136.reuse, R106, R72 ;  /* 0x0000006a8848723c */ /* 0x040fe20000001848 */
[----:B------:R-:W1:Y:S03]  /*8b20*/  LDSM.16.MT88.4 R104, [R164+0x4100] ;  /* 0x00410000a468783b */ /* 0x000e660000004200 */
[C---:B------:R-:W-:Y:S02]  /*8b30*/  FMUL.FTZ R76, R132.reuse, R76 ;  /* 0x0000004c844c7220 */ /* 0x040fe40000410000 */
[----:B------:R-:W-:Y:S01]  /*8b40*/  FMUL.FTZ R77, R132, R77 ;  /* 0x0000004d844d7220 */ /* 0x000fe20000410000 */
[----:B------:R-:W-:Y:S01]  /*8b50*/  MUFU.EX2 R227, R227 ;  /* 0x000000e300e37308 */ /* 0x000fe20000000800 */
[C---:B------:R-:W-:Y:S04]  /*8b60*/  FMUL.FTZ R78, R3.reuse, R78 ;  /* 0x0000004e034e7220 */ /* 0x040fe80000410000 */
[C---:B------:R-:W-:Y:S02]  /*8b70*/  FMUL.FTZ R79, R3.reuse, R79 ;  /* 0x0000004f034f7220 */ /* 0x040fe40000410000 */
[C---:B------:R-:W-:Y:S02]  /*8b80*/  FMUL.FTZ R87, R3.reuse, R87 ;  /* 0x0000005703577220 */ /* 0x040fe40000410000 */
[--C-:B------:R-:W-:Y:S01]  /*8b90*/  FFMA.FTZ R179, R178, c[0x0][0x2d0], -R145.reuse ;  /* 0x0000b400b2b37a23 */ /* 0x100fe20000010891 */
[----:B------:R-:W-:Y:S01]  /*8ba0*/  MUFU.EX2 R228, R228 ;  /* 0x000000e400e47308 */ /* 0x000fe20000000800 */
[--C-:B------:R-:W-:Y:S01]  /*8bb0*/  FFMA.FTZ R178, R162, c[0x0][0x2d0], -R145.reuse ;  /* 0x0000b400a2b27a23 */ /* 0x100fe20000010891 */
[C---:B---3--:R-:W-:Y:S01]  /*8bc0*/  HMMA.16816.F32 R76, R136.reuse, R100, R76 ;  /* 0x00000064884c723c */ /* 0x048fe2000000184c */
[----:B------:R-:W-:Y:S02]  /*8bd0*/  LDSM.16.MT88.4 R160, [R135+UR4+0x5900] ;  /* 0x0059000487a0783b */ /* 0x000fe40008004200 */
[C---:B------:R-:W-:Y:S02]  /*8be0*/  FMUL.FTZ R80, R132.reuse, R80 ;  /* 0x0000005084507220 */ /* 0x040fe40000410000 */
[----:B------:R-:W-:Y:S02]  /*8bf0*/  FMUL.FTZ R81, R132, R81 ;  /* 0x0000005184517220 */ /* 0x000fe40000410000 */
[C---:B------:R-:W-:Y:S01]  /*8c00*/  FMUL.FTZ R82, R3.reuse, R82 ;  /* 0x0000005203527220 */ /* 0x040fe20000410000 */
[----:B------:R-:W-:Y:S01]  /*8c10*/  MUFU.EX2 R179, R179 ;  /* 0x000000b300b37308 */ /* 0x000fe20000000800 */
[C---:B------:R-:W-:Y:S03]  /*8c20*/  FMUL.FTZ R83, R3.reuse, R83 ;  /* 0x0000005303537220 */ /* 0x040fe60000410000 */
[----:B------:R-:W-:Y:S01]  /*8c30*/  FFMA.FTZ R145, R144, c[0x0][0x2d0], -R145 ;  /* 0x0000b40090917a23 */ /* 0x000fe20000010891 */
[----:B------:R-:W-:Y:S01]  /*8c40*/  F2FP.PACK_AB R100, R174, R173 ;  /* 0x000000adae64723e */ /* 0x000fe200000000ff */
[C---:B------:R-:W-:Y:S02]  /*8c50*/  FMUL.FTZ R88, R132.reuse, R88 ;  /* 0x0000005884587220 */ /* 0x040fe40000410000 */
[C---:B------:R-:W-:Y:S02]  /*8c60*/  HMMA.16816.F32 R80, R136.reuse, R102, R80 ;  /* 0x000000668850723c */ /* 0x040fe40000001850 */
[----:B------:R3:W-:Y:S01]  /*8c70*/  MUFU.EX2 R229, R145 ;  /* 0x0000009100e57308 */ /* 0x0007e20000000800 */
[C---:B------:R-:W-:Y:S02]  /*8c80*/  FMUL.FTZ R89, R132.reuse, R89 ;  /* 0x0000005984597220 */ /* 0x040fe40000410000 */
[C---:B------:R-:W-:Y:S02]  /*8c90*/  FMUL.FTZ R90, R3.reuse, R90 ;  /* 0x0000005a035a7220 */ /* 0x040fe40000410000 */
[----:B------:R-:W-:Y:S01]  /*8ca0*/  FMUL.FTZ R91, R3, R91 ;  /* 0x0000005b035b7220 */ /* 0x000fe20000410000 */
[C---:B-----5:R-:W-:Y:S04]  /*8cb0*/  HMMA.16816.F32 R84, R136.reuse, R108, R84 ;  /* 0x0000006c8854723c */ /* 0x060fe80000001854 */
[----:B------:R-:W5:Y:S01]  /*8cc0*/  MUFU.EX2 R178, R178 ;  /* 0x000000b200b27308 */ /* 0x000f620000000800 */
[C---:B------:R-:W-:Y:S01]  /*8cd0*/  FMUL.FTZ R92, R132.reuse, R92 ;  /* 0x0000005c845c7220 */ /* 0x040fe20000410000 */
[----:B----4-:R-:W-:Y:S01]  /*8ce0*/  F2FP.PACK_AB R102, R177, R176 ;  /* 0x000000b0b166723e */ /* 0x010fe200000000ff */
[C---:B------:R-:W-:Y:S01]  /*8cf0*/  FMUL.FTZ R93, R132.reuse, R93 ;  /* 0x0000005d845d7220 */ /* 0x040fe20000410000 */
[C---:B------:R-:W-:Y:S01]  /*8d00*/  HMMA.16816.F32 R88, R136.reuse, R110, R88 ;  /* 0x0000006e8858723c */ /* 0x040fe20000001858 */
[----:B------:R-:W4:Y:S03]  /*8d10*/  LDSM.16.MT88.4 R108, [R133+0x900] ;  /* 0x00090000856c783b */ /* 0x000f260000004200 */
[----:B------:R-:W-:Y:S01]  /*8d20*/  FMUL.FTZ R94, R3, R94 ;  /* 0x0000005e035e7220 */ /* 0x000fe20000410000 */
[----:B--2---:R-:W-:Y:S01]  /*8d30*/  F2FP.PACK_AB R103, R181, R180 ;  /* 0x000000b4b567723e */ /* 0x004fe200000000ff */
[C---:B------:R-:W-:Y:S02]  /*8d40*/  FMUL.FTZ R95, R3.reuse, R95 ;  /* 0x0000005f035f7220 */ /* 0x040fe40000410000 */
[C---:B------:R-:W-:Y:S01]  /*8d50*/  FMUL.FTZ R96, R132.reuse, R96 ;  /* 0x0000006084607220 */ /* 0x040fe20000410000 */
[----:B---3--:R-:W-:Y:S03]  /*8d60*/  LDSM.16.MT88.4 R144, [R135+UR4+0x3900] ;  /* 0x003900048790783b */ /* 0x008fe60008004200 */
[----:B------:R-:W-:Y:S01]  /*8d70*/  FMUL.FTZ R97, R132, R97 ;  /* 0x0000006184617220 */ /* 0x000fe20000410000 */
[C---:B-1----:R-:W-:Y:S03]  /*8d80*/  HMMA.16816.F32 R92, R136.reuse, R104, R92 ;  /* 0x00000068885c723c */ /* 0x042fe6000000185c */
[C---:B------:R-:W-:Y:S02]  /*8d90*/  FMUL.FTZ R98, R3.reuse, R98 ;  /* 0x0000006203627220 */ /* 0x040fe40000410000 */
[C---:B------:R-:W-:Y:S01]  /*8da0*/  FMUL.FTZ R99, R3.reuse, R99 ;  /* 0x0000006303637220 */ /* 0x040fe20000410000 */
[----:B-----5:R-:W-:Y:S01]  /*8db0*/  F2FP.PACK_AB R101, R178, R179 ;  /* 0x000000b3b265723e */ /* 0x020fe200000000ff */
[----:B------:R-:W-:Y:S05]  /*8dc0*/  FFMA.FTZ R167, R132, R205, R167 ;  /* 0x000000cd84a77223 */ /* 0x000fea00000100a7 */
[----:B------:R-:W-:Y:S01]  /*8dd0*/  HMMA.16816.F32 R96, R136, R106, R96 ;  /* 0x0000006a8860723c */ /* 0x000fe20000001860 */
[----:B------:R-:W1:Y:S02]  /*8de0*/  LDSM.16.MT88.4 R104, [R164+0x2900] ;  /* 0x00290000a468783b */ /* 0x000e640000004200 */
[----:B------:R-:W-:Y:S02]  /*8df0*/  FFMA.FTZ R171, R3, R206, R171 ;  /* 0x000000ce03ab7223 */ /* 0x000fe400000100ab */
[----:B------:R-:W-:Y:S02]  /*8e00*/  FADD.FTZ R166, R166, R167 ;  /* 0x000000a7a6a67221 */ /* 0x000fe40000010000 */
[----:B------:R-:W-:Y:S01]  /*8e10*/  F2FP.PACK_AB R136, R223, R222 ;  /* 0x000000dedf88723e */ /* 0x000fe200000000ff */
[C---:B------:R-:W-:Y:S05]  /*8e20*/  HMMA.16816.F32 R4, R100.reuse, R112, R4 ;  /* 0x000000706404723c */ /* 0x040fea0000001804 */
[----:B------:R-:W-:Y:S01]  /*8e30*/  F2FP.PACK_AB R138, R225, R224 ;  /* 0x000000e0e18a723e */ /* 0x000fe200000000ff */
[----:B------:R-:W-:Y:S01]  /*8e40*/  FADD.FTZ R170, R170, R171 ;  /* 0x000000abaaaa7221 */ /* 0x000fe20000010000 */
[----:B------:R-:W-:Y:S01]  /*8e50*/  F2FP.PACK_AB R137, R227, R226 ;  /* 0x000000e2e389723e */ /* 0x000fe200000000ff */
[C---:B------:R-:W-:Y:S01]  /*8e60*/  HMMA.16816.F32 R8, R100.reuse, R114, R8 ;  /* 0x000000726408723c */ /* 0x040fe20000001808 */
[----:B------:R-:W-:Y:S03]  /*8e70*/  LDSM.16.MT88.4 R112, [R133+0x4900] ;  /* 0x004900008570783b */ /* 0x000fe60000004200 */
[----:B------:R-:W-:Y:S01]  /*8e80*/  F2FP.PACK_AB R139, R229, R228 ;  /* 0x000000e4e58b723e */ /* 0x000fe200000000ff */
[----:B------:R-:W-:Y:S02]  /*8e90*/  FADD.FTZ R165, R165, R166 ;  /* 0x000000a6a5a57221 */ /* 0x000fe40000010000 */
[----:B------:R-:W-:Y:S01]  /*8ea0*/  FADD.FTZ R169, R169, R170 ;  /* 0x000000aaa9a97221 */ /* 0x000fe20000010000 */
[C---:B----4-:R-:W-:Y:S04]  /*8eb0*/  HMMA.16816.F32 R12, R100.reuse, R108, R12 ;  /* 0x0000006c640c723c */ /* 0x050fe8000000180c */
[----:B------:R-:W-:Y:S02]  /*8ec0*/  FADD.FTZ R168, R168, R165 ;  /* 0x000000a5a8a87221 */ /* 0x000fe40000010000 */
[----:B------:R-:W-:Y:S02]  /*8ed0*/  FADD.FTZ R172, R172, R169 ;  /* 0x000000a9acac7221 */ /* 0x000fe40000010000 */
[C---:B------:R-:W-:Y:S01]  /*8ee0*/  HMMA.16816.F32 R16, R100.reuse, R110, R16 ;  /* 0x0000006e6410723c */ /* 0x040fe20000001810 */
[----:B------:R-:W2:Y:S03]  /*8ef0*/  LDSM.16.MT88.4 R108, [R135+UR4+0x4900] ;  /* 0x00490004876c783b */ /* 0x000ea60008004200 */
[----:B------:R-:W-:Y:S02]  /*8f00*/  FADD.FTZ R3, R173, R168 ;  /* 0x000000a8ad037221 */ /* 0x000fe40000010000 */
[----:B------:R-:W-:Y:S02]  /*8f10*/  FADD.FTZ R179, R179, R172 ;  /* 0x000000acb3b37221 */ /* 0x000fe40000010000 */
[C---:B------:R-:W-:Y:S04]  /*8f20*/  HMMA.16816.F32 R20, R100.reuse, R116, R20 ;  /* 0x000000746414723c */ /* 0x040fe80000001814 */
[----:B------:R-:W-:Y:S02]  /*8f30*/  FADD.FTZ R3, R174, R3 ;  /* 0x00000003ae037221 */ /* 0x000fe40000010000 */
[----:B------:R-:W-:Y:S02]  /*8f40*/  FADD.FTZ R179, R178, R179 ;  /* 0x000000b3b2b37221 */ /* 0x000fe40000010000 */
[C---:B------:R-:W-:Y:S01]  /*8f50*/  HMMA.16816.F32 R24, R100.reuse, R118, R24 ;  /* 0x000000766418723c */ /* 0x040fe20000001818 */
[----:B------:R-:W-:Y:S03]  /*8f60*/  LDSM.16.MT88.4 R116, [R164+0x4900] ;  /* 0x00490000a474783b */ /* 0x000fe60000004200 */
[----:B------:R-:W-:Y:S01]  /*8f70*/  FADD.FTZ R176, R176, R3 ;  /* 0x00000003b0b07221 */ /* 0x000fe20000010000 */
[----:B------:R-:W-:Y:S01]  /*8f80*/  IADD3 R3, R210, -0x2, RZ ;  /* 0xfffffffed2037810 */ /* 0x000fe20007ffe0ff */
[----:B------:R-:W-:Y:S02]  /*8f90*/  FADD.FTZ R180, R180, R179 ;  /* 0x000000b3b4b47221 */ /* 0x000fe40000010000 */
[C---:B------:R-:W-:Y:S03]  /*8fa0*/  HMMA.16816.F32 R28, R100.reuse, R120, R28 ;  /* 0x00000078641c723c */ /* 0x040fe6000000181c */
[----:B------:R-:W-:Y:S01]  /*8fb0*/  ISETP.GE.AND P0, PT, R3, UR11, PT ;  /* 0x0000000b03007c0c */ /* 0x000fe2000bf06270 */
[----:B------:R-:W-:Y:S02]  /*8fc0*/  FADD.FTZ R177, R177, R176 ;  /* 0x000000b0b1b17221 */ /* 0x000fe40000010000 */
[----:B------:R-:W-:Y:S02]  /*8fd0*/  FADD.FTZ R181, R181, R180 ;  /* 0x000000b4b5b57221 */ /* 0x000fe40000010000 */
[C---:B------:R-:W-:Y:S01]  /*8fe0*/  HMMA.16816.F32 R32, R100.reuse, R122, R32 ;  /* 0x0000007a6420723c */ /* 0x040fe20000001820 */
[----:B------:R-:W-:Y:S07]  /*8ff0*/  LDSM.16.MT88.4 R120, [R133+0x1100] ;  /* 0x001100008578783b */ /* 0x000fee0000004200 */
[C---:B------:R-:W-:Y:S08]  /*9000*/  HMMA.16816.F32 R36, R100.reuse, R124, R36 ;  /* 0x0000007c6424723c */ /* 0x040ff00000001824 */
[C---:B------:R-:W-:Y:S01]  /*9010*/  HMMA.16816.F32 R40, R100.reuse, R126, R40 ;  /* 0x0000007e6428723c */ /* 0x040fe20000001828 */
[----:B------:R-:W-:Y:S07]  /*9020*/  LDSM.16.MT88.4 R124, [R164+0x1100] ;  /* 0x00110000a47c783b */ /* 0x000fee0000004200 */
[C---:B------:R-:W-:Y:S08]  /*9030*/  HMMA.16816.F32 R44, R100.reuse, R128, R44 ;  /* 0x00000080642c723c */ /* 0x040ff0000000182c */
[C---:B------:R-:W-:Y:S08]  /*9040*/  HMMA.16816.F32 R48, R100.reuse, R130, R48 ;  /* 0x000000826430723c */ /* 0x040ff00000001830 */
[C---:B------:R-:W-:Y:S08]  /*9050*/  HMMA.16816.F32 R52, R100.reuse, R140, R52 ;  /* 0x0000008c6434723c */ /* 0x040ff00000001834 */
[C---:B------:R-:W-:Y:S01]  /*9060*/  HMMA.16816.F32 R56, R100.reuse, R142, R56 ;  /* 0x0000008e6438723c */ /* 0x040fe20000001838 */
[----:B------:R-:W-:Y:S07]  /*9070*/  LDSM.16.MT88.4 R140, [R164+0x1900] ;  /* 0x00190000a48c783b */ /* 0x000fee0000004200 */
[C---:B-1----:R-:W-:Y:S08]  /*9080*/  HMMA.16816.F32 R60, R100.reuse, R104, R60 ;  /* 0x00000068643c723c */ /* 0x042ff0000000183c */
[C---:B------:R-:W-:Y:S01]  /*9090*/  HMMA.16816.F32 R64, R100.reuse, R106, R64 ;  /* 0x0000006a6440723c */ /* 0x040fe20000001840 */
[----:B------:R-:W1:Y:S07]  /*90a0*/  LDSM.16.MT88.4 R104, [R134+UR4+0x4900] ;  /* 0x004900048668783b */ /* 0x000e6e0008004200 */
[C---:B--2---:R-:W-:Y:S08]  /*90b0*/  HMMA.16816.F32 R68, R100.reuse, R108, R68 ;  /* 0x0000006c6444723c */ /* 0x044ff00000001844 */
[C---:B------:R-:W-:Y:S01]  /*90c0*/  HMMA.16816.F32 R72, R100.reuse, R110, R72 ;  /* 0x0000006e6448723c */ /* 0x040fe20000001848 */
[----:B------:R-:W2:Y:S07]  /*90d0*/  LDSM.16.MT88.4 R108, [R135+UR4+0x1100] ;  /* 0x00110004876c783b */ /* 0x000eae0008004200 */
[C---:B------:R-:W-:Y:S08]  /*90e0*/  HMMA.16816.F32 R76, R100.reuse, R112, R76 ;  /* 0x00000070644c723c */ /* 0x040ff0000000184c */
[C---:B------:R-:W-:Y:S01]  /*90f0*/  HMMA.16816.F32 R80, R100.reuse, R114, R80 ;  /* 0x000000726450723c */ /* 0x040fe20000001850 */
[----:B------:R-:W3:Y:S07]  /*9100*/  LDSM.16.MT88.4 R112, [R134+UR4+0x1100] ;  /* 0x001100048670783b */ /* 0x000eee0008004200 */
[C---:B-1----:R-:W-:Y:S08]  /*9110*/  HMMA.16816.F32 R84, R100.reuse, R104, R84 ;  /* 0x000000686454723c */ /* 0x042ff00000001854 */
[C---:B------:R-:W-:Y:S01]  /*9120*/  HMMA.16816.F32 R88, R100.reuse, R106, R88 ;  /* 0x0000006a6458723c */ /* 0x040fe20000001858 */
[----:B------:R-:W1:Y:S07]  /*9130*/  LDSM.16.MT88.4 R104, [R135+UR4+0x3100] ;  /* 0x003100048768783b */ /* 0x000e6e0008004200 */
[C---:B------:R-:W-:Y:S08]  /*9140*/  HMMA.16816.F32 R92, R100.reuse, R116, R92 ;  /* 0x00000074645c723c */ /* 0x040ff0000000185c */
[----:B------:R-:W-:Y:S01]  /*9150*/  HMMA.16816.F32 R96, R100, R118, R96 ;  /* 0x000000766460723c */ /* 0x000fe20000001860 */
[----:B------:R-:W4:Y:S06]  /*9160*/  LDSM.16.MT88.4 R116, [R133+0x3100] ;  /* 0x003100008574783b */ /* 0x000f2c0000004200 */
        /* <DEDUP_REMOVED lines=14> */
[----:B------:R-:W2:Y:S03]  /*9250*/  LDSM.16.MT88.4 R108, [R134+UR4+0x3100] ;  /* 0x00310004866c783b */ /* 0x000ea60008004200 */
[----:B------:R-:W-:Y:S02]  /*9260*/  FADD.FTZ R222, R222, R217 ;  /* 0x000000d9dede7221 */ /* 0x000fe40000010000 */
[----:B------:R-:W-:Y:S02]  /*9270*/  FADD.FTZ R226, R226, R221 ;  /* 0x000000dde2e27221 */ /* 0x000fe40000010000 */
[C---:B------:R-:W-:Y:S04]  /*9280*/  HMMA.16816.F32 R12, R100.reuse, R120, R12 ;  /* 0x00000078640c723c */ /* 0x040fe8000000180c */
[----:B------:R-:W-:Y:S02]  /*9290*/  FADD.FTZ R223, R223, R222 ;  /* 0x000000dedfdf7221 */ /* 0x000fe40000010000 */
[----:B------:R-:W-:Y:S02]  /*92a0*/  FADD.FTZ R227, R227, R226 ;  /* 0x000000e2e3e37221 */ /* 0x000fe40000010000 */
[C---:B------:R-:W-:Y:S04]  /*92b0*/  HMMA.16816.F32 R16, R100.reuse, R122, R16 ;  /* 0x0000007a6410723c */ /* 0x040fe80000001810 */
[----:B------:R-:W-:Y:S02]  /*92c0*/  FADD.FTZ R224, R224, R223 ;  /* 0x000000dfe0e07221 */ /* 0x000fe40000010000 */
[----:B------:R-:W-:Y:S02]  /*92d0*/  FADD.FTZ R206, R228, R227 ;  /* 0x000000e3e4ce7221 */ /* 0x000fe40000010000 */
[C---:B---3--:R-:W-:Y:S04]  /*92e0*/  HMMA.16816.F32 R20, R100.reuse, R112, R20 ;  /* 0x000000706414723c */ /* 0x048fe80000001814 */
[----:B------:R-:W-:Y:S02]  /*92f0*/  FADD.FTZ R205, R225, R224 ;  /* 0x000000e0e1cd7221 */ /* 0x000fe40000010000 */
[----:B------:R-:W-:Y:S02]  /*9300*/  FADD.FTZ R206, R229, R206 ;  /* 0x000000cee5ce7221 */ /* 0x000fe40000010000 */
[C---:B------:R-:W-:Y:S01]  /*9310*/  HMMA.16816.F32 R24, R100.reuse, R114, R24 ;  /* 0x000000726418723c */ /* 0x040fe20000001818 */
[----:B------:R-:W3:Y:S07]  /*9320*/  LDSM.16.MT88.4 R112, [R164+0x3100] ;  /* 0x00310000a470783b */ /* 0x000eee0000004200 */
[C---:B------:R-:W-:Y:S08]  /*9330*/  HMMA.16816.F32 R28, R100.reuse, R124, R28 ;  /* 0x0000007c641c723c */ /* 0x040ff0000000181c */
[C---:B------:R-:W-:Y:S01]  /*9340*/  HMMA.16816.F32 R32, R100.reuse, R126, R32 ;  /* 0x0000007e6420723c */ /* 0x040fe20000001820 */
[----:B------:R-:W-:Y:S07]  /*9350*/  LDSM.16.MT88.4 R124, [R135+UR4+0x1900] ;  /* 0x00190004877c783b */ /* 0x000fee0008004200 */
[C---:B-1----:R-:W-:Y:S08]  /*9360*/  HMMA.16816.F32 R36, R100.reuse, R104, R36 ;  /* 0x000000686424723c */ /* 0x042ff00000001824 */
[C---:B------:R-:W-:Y:S01]  /*9370*/  HMMA.16816.F32 R40, R100.reuse, R106, R40 ;  /* 0x0000006a6428723c */ /* 0x040fe20000001828 */
[----:B------:R-:W1:Y:S07]  /*9380*/  LDSM.16.MT88.4 R104, [R135+UR4+0x5100] ;  /* 0x005100048768783b */ /* 0x000e6e0008004200 */
[C---:B----4-:R-:W-:Y:S08]  /*9390*/  HMMA.16816.F32 R44, R100.reuse, R116, R44 ;  /* 0x00000074642c723c */ /* 0x050ff0000000182c */
[C---:B------:R-:W-:Y:S01]  /*93a0*/  HMMA.16816.F32 R48, R100.reuse, R118, R48 ;  /* 0x000000766430723c */ /* 0x040fe20000001830 */
[----:B------:R-:W4:Y:S07]  /*93b0*/  LDSM.16.MT88.4 R116, [R133+0x5100] ;  /* 0x005100008574783b */ /* 0x000f2e0000004200 */
[C---:B--2---:R-:W-:Y:S08]  /*93c0*/  HMMA.16816.F32 R52, R100.reuse, R108, R52 ;  /* 0x0000006c6434723c */ /* 0x044ff00000001834 */
[C---:B------:R-:W-:Y:S01]  /*93d0*/  HMMA.16816.F32 R56, R100.reuse, R110, R56 ;  /* 0x0000006e6438723c */ /* 0x040fe20000001838 */
[----:B------:R-:W2:Y:S07]  /*93e0*/  LDSM.16.MT88.4 R108, [R134+UR4+0x5100] ;  /* 0x00510004866c783b */ /* 0x000eae0008004200 */
[C---:B---3--:R-:W-:Y:S08]  /*93f0*/  HMMA.16816.F32 R60, R100.reuse, R112, R60 ;  /* 0x00000070643c723c */ /* 0x048ff0000000183c */
[C---:B------:R-:W-:Y:S01]  /*9400*/  HMMA.16816.F32 R64, R100.reuse, R114, R64 ;  /* 0x000000726440723c */ /* 0x040fe20000001840 */
[----:B------:R-:W3:Y:S07]  /*9410*/  LDSM.16.MT88.4 R112, [R164+0x5100] ;  /* 0x00510000a470783b */ /* 0x000eee0000004200 */
[C---:B-1----:R-:W-:Y:S08]  /*9420*/  HMMA.16816.F32 R68, R100.reuse, R104, R68 ;  /* 0x000000686444723c */ /* 0x042ff00000001844 */
[C---:B------:R-:W-:Y:S01]  /*9430*/  HMMA.16816.F32 R72, R100.reuse, R106, R72 ;  /* 0x0000006a6448723c */ /* 0x040fe20000001848 */
[----:B------:R-:W-:Y:S07]  /*9440*/  LDSM.16.MT88.4 R104, [R134+UR4+0x1900] ;  /* 0x001900048668783b */ /* 0x000fee0008004200 */
[C---:B----4-:R-:W-:Y:S08]  /*9450*/  HMMA.16816.F32 R76, R100.reuse, R116, R76 ;  /* 0x00000074644c723c */ /* 0x050ff0000000184c */
[C---:B------:R-:W-:Y:S01]  /*9460*/  HMMA.16816.F32 R80, R100.reuse, R118, R80 ;  /* 0x000000766450723c */ /* 0x040fe20000001850 */
[----:B------:R-:W1:Y:S07]  /*9470*/  LDSM.16.MT88.4 R116, [R133+0x1900] ;  /* 0x001900008574783b */ /* 0x000e6e0000004200 */
[C---:B--2---:R-:W-:Y:S08]  /*9480*/  HMMA.16816.F32 R84, R100.reuse, R108, R84 ;  /* 0x0000006c6454723c */ /* 0x044ff00000001854 */
[C---:B------:R-:W-:Y:S08]  /*9490*/  HMMA.16816.F32 R88, R100.reuse, R110, R88 ;  /* 0x0000006e6458723c */ /* 0x040ff00000001858 */
[C---:B---3--:R-:W-:Y:S08]  /*94a0*/  HMMA.16816.F32 R92, R100.reuse, R112, R92 ;  /* 0x00000070645c723c */ /* 0x048ff0000000185c */
[----:B------:R-:W-:Y:S08]  /*94b0*/  HMMA.16816.F32 R96, R100, R114, R96 ;  /* 0x000000726460723c */ /* 0x000ff00000001860 */
[C---:B------:R-:W-:Y:S01]  /*94c0*/  HMMA.16816.F32 R128, R136.reuse, R124, R4 ;  /* 0x0000007c8880723c */ /* 0x040fe20000001804 */
[----:B------:R-:W2:Y:S07]  /*94d0*/  LDSM.16.MT88.4 R4, [R133+0x5900] ;  /* 0x005900008504783b */ /* 0x000eae0000004200 */
[C---:B------:R-:W-:Y:S01]  /*94e0*/  HMMA.16816.F32 R124, R136.reuse, R126, R8 ;  /* 0x0000007e887c723c */ /* 0x040fe20000001808 */
[----:B------:R-:W3:Y:S07]  /*94f0*/  LDSM.16.MT88.4 R8, [R134+UR4+0x5900] ;  /* 0x005900048608783b */ /* 0x000eee0008004200 */
        /* <DEDUP_REMOVED lines=17> */
[C---:B--2---:R-:W-:Y:S08]  /*9610*/  HMMA.16816.F32 R76, R136.reuse, R4, R76 ;  /* 0x00000004884c723c */ /* 0x044ff0000000184c */
[C---:B------:R-:W-:Y:S08]  /*9620*/  HMMA.16816.F32 R80, R136.reuse, R6, R80 ;  /* 0x000000068850723c */ /* 0x040ff00000001850 */
[C---:B---3--:R-:W-:Y:S08]  /*9630*/  HMMA.16816.F32 R84, R136.reuse, R8, R84 ;  /* 0x000000088854723c */ /* 0x048ff00000001854 */
[C---:B------:R-:W-:Y:S08]  /*9640*/  HMMA.16816.F32 R88, R136.reuse, R10, R88 ;  /* 0x0000000a8858723c */ /* 0x040ff00000001858 */
[C---:B-1----:R-:W-:Y:S08]  /*9650*/  HMMA.16816.F32 R92, R136.reuse, R12, R92 ;  /* 0x0000000c885c723c */ /* 0x042ff0000000185c */
[----:B------:R-:W-:Y:S01]  /*9660*/  HMMA.16816.F32 R96, R136, R14, R96 ;  /* 0x0000000e8860723c */ /* 0x000fe20000001860 */
[----:B------:R-:W-:-:S07]  /*9670*/  @!P0 BRA `(.L_x_1966) ;  /* 0x0000040000008947 */ /* 0x000fce0003800000 */
[----:B------:R-:W-:Y:S01]  /*9680*/  ISETP.NE.AND P2, PT, R195, 0x1, PT ;  /* 0x00000001c300780c */ /* 0x000fe20003f45270 */
[----:B------:R-:W-:Y:S01]  /*9690*/  IMAD.MOV.U32 R198, RZ, RZ, RZ ;  /* 0x000000ffffc67224 */ /* 0x000fe200078e00ff */
[----:B------:R-:W-:Y:S02]  /*96a0*/  IADD3 R199, R201, R175, R202 ;  /* 0x000000afc9c77210 */ /* 0x000fe40007ffe0ca */
[----:B------:R-:W-:Y:S02]  /*96b0*/  IADD3 R12, -R214, 0x10, RZ ;  /* 0x00000010d60c7810 */ /* 0x000fe40007ffe1ff */
[----:B------:R-:W-:Y:S02]  /*96c0*/  IADD3 R199, R199, -0x80, RZ ;  /* 0xffffff80c7c77810 */ /* 0x000fe40007ffe0ff */
[----:B------:R-:W-:Y:S02]  /*96d0*/  LOP3.LUT R12, R12, 0xf, RZ, 0xc0, !PT ;  /* 0x0000000f0c0c7812 */ /* 0x000fe400078ec0ff */
[----:B------:R-:W-:Y:S01]  /*96e0*/  IADD3 R11, -R211, 0x10, RZ ;  /* 0x00000010d30b7810 */ /* 0x000fe20007ffe1ff */
[----:B------:R-:W-:Y:S02]  /*96f0*/  IMAD.MOV.U32 R3, RZ, RZ, R199 ;  /* 0x000000ffff037224 */ /* 0x000fe400078e00c7 */
[----:B------:R-:W-:Y:S01]  /*9700*/  @P2 IMAD.HI.U32 R6, R199, c[0x0][0x2bc], RZ ;  /* 0x0000af00c7062a27 */ /* 0x000fe200078e00ff */
[----:B------:R-:W-:Y:S04]  /*9710*/  LOP3.LUT R11, R11, 0xf, RZ, 0xc0, !PT ;  /* 0x0000000f0b0b7812 */ /* 0x000fe800078ec0ff */
[----:B------:R-:W-:Y:S04]  /*9720*/  @P2 SHF.R.U32.HI R3, RZ, c[0x0][0x2c0], R6 ;  /* 0x0000b000ff032a19 */ /* 0x000fe80000011606 */
[C---:B------:R-:W-:Y:S04]  /*9730*/  @!P3 IADD3 R7, P0, R3.reuse, UR18, RZ ;  /* 0x000000120307bc10 */ /* 0x040fe8000ff1e0ff */
[----:B------:R-:W-:Y:S02]  /*9740*/  @!P3 LEA.HI.X.SX32 R6, R3, UR10, 0x1, P0 ;  /* 0x0000000a0306bc11 */ /* 0x000fe400080f0eff */
[C---:B------:R-:W-:Y:S04]  /*9750*/  @!P3 LEA R4, P0, R7.reuse, c[0x0][0x2a0], 0x2 ;  /* 0x0000a8000704ba11 */ /* 0x040fe800078010ff */
[----:B------:R-:W-:Y:S01]  /*9760*/  @!P3 LEA.HI.X R5, R7, c[0x0][0x2a4], R6, 0x2, P0 ;  /* 0x0000a9000705ba11 */ /* 0x000fe200000f1406 */
[----:B------:R-:W-:Y:S04]  /*9770*/  IMAD.MOV R6, RZ, RZ, -R3 ;  /* 0x000000ffff067224 */ /* 0x000fe800078e0a03 */
[----:B------:R-:W2:Y:S01]  /*9780*/  @!P3 LDG.E R198, [R4.64] ;  /* 0x0000001404c6b981 */ /* 0x000ea2000c1e1900 */
[----:B------:R-:W-:Y:S04]  /*9790*/  IMAD R199, R6, c[0x0][0x2b8], R199 ;  /* 0x0000ae0006c77a24 */ /* 0x000fe800078e02c7 */
        /* <DEDUP_REMOVED lines=11> */
[C---:B------:R-:W-:Y:S02]  /*9850*/  LEA R5, P0, R7.reuse, c[0x0][0x1c8], 0x1 ;  /* 0x0000720007057a11 */ /* 0x040fe400078008ff */
        /* <DEDUP_REMOVED lines=8> */
[----:B-1----:R-:W-:Y:S04]  /*98e0*/  IADD3 R12, P1, P0, R12, R8, R215 ;  /* 0x000000080c0c7210 */ /* 0x002fe8000783e0d7 */
[----:B--2---:R-:W-:Y:S02]  /*98f0*/  IADD3.X R13, RZ, R14, R216, P1, P0 ;  /* 0x0000000eff0d7210 */ /* 0x004fe40000fe04d8 */
[----:B------:R-:W-:Y:S02]  /*9900*/  IADD3 R10, P1, P0, R11, R8, R212 ;  /* 0x000000080b0a7210 */ /* 0x000fe4000783e0d4 */
[----:B---3--:R-:W-:Y:S02]  /*9910*/  SHF.L.U64.HI R5, R194, 0x1, R197 ;  /* 0x00000001c2057819 */ /* 0x008fe400000102c5 */
[----:B------:R-:W-:Y:S01]  /*9920*/  IADD3.X R11, RZ, R14, R213, P1, P0 ;  /* 0x0000000eff0b7210 */ /* 0x000fe20000fe04d5 */
[----:B-----5:R-:W-:Y:S01]  /*9930*/  IMAD.U32 R3, RZ, RZ, UR15 ;  /* 0x0000000fff037e24 */ /* 0x020fe2000f8e00ff */
[----:B------:R-:W-:Y:S03]  /*9940*/  IADD3 R8, P1, P0, R9, R8, R4 ;  /* 0x0000000809087210 */ /* 0x000fe6000783e004 */
[----:B------:R-:W-:Y:S01]  /*9950*/  IMAD R3, R3, 0x3000, R200 ;  /* 0x0000300003037824 */ /* 0x000fe200078e02c8 */
[----:B------:R-:W-:Y:S02]  /*9960*/  IADD3.X R9, RZ, R14, R5, P1, P0 ;  /* 0x0000000eff097210 */ /* 0x000fe40000fe0405 */
[C---:B----4-:R-:W-:Y:S02]  /*9970*/  IADD3 R16, P1, R7.reuse, R215, RZ ;  /* 0x000000d707107210 */ /* 0x050fe40007f3e0ff */
[C---:B------:R-:W-:Y:S03]  /*9980*/  IADD3 R14, P0, R7.reuse, R212, RZ ;  /* 0x000000d4070e7210 */ /* 0x040fe60007f1e0ff */
[----:B------:R-:W-:Y:S01]  /*9990*/  IMAD.X R17, R6, 0x1, R216, P1 ;  /* 0x0000000106117824 */ /* 0x000fe200008e06d8 */
[----:B------:R-:W-:Y:S01]  /*99a0*/  ISETP.NE.U32.AND P1, PT, R214, RZ, PT ;  /* 0x000000ffd600720c */ /* 0x000fe20003f25070 */
[C---:B------:R-:W-:Y:S01]  /*99b0*/  IMAD.X R15, R6.reuse, 0x1, R213, P0 ;  /* 0x00000001060f7824 */ /* 0x040fe200000e06d5 */
[----:B------:R-:W-:Y:S01]  /*99c0*/  IADD3 R4, P0, R7, R4, RZ ;  /* 0x0000000407047210 */ /* 0x000fe20007f1e0ff */
[----:B------:R-:W-:Y:S04]  /*99d0*/  IMAD.SHL.U32 R7, R3, 0x2, RZ ;  /* 0x0000000203077824 */ /* 0x000fe800078e00ff */
[----:B------:R-:W-:Y:S01]  /*99e0*/  IMAD.X R5, R6, 0x1, R5, P0 ;  /* 0x0000000106057824 */ /* 0x000fe200000e0605 */
[----:B------:R1:W-:Y:S01]  /*99f0*/  LDGSTS.E.BYPASS.LTC128B.128 [R7+0xc100], [R16.64], !P5 ;  /* 0x0c10000010077fae */ /* 0x0003e2000e901d54 */
        /* <DEDUP_REMOVED lines=8> */
.L_x_1966:
[----:B------:R-:W-:Y:S01]  /*9a80*/  UISETP.GE.AND UP3, UPT, UR5, 0x1, UPT ;  /* 0x000000010500788c */ /* 0x000fe2000bf66270 */
[----:B------:R2:W3:Y:S01]  /*9a90*/  R2UR UR4, R210 ;  /* 0x00000000d20473c2 */ /* 0x0004e200000e0000 */
[----:B------:R-:W0:Y:S01]  /*9aa0*/  LDGDEPBAR ;  /* 0x00000000000079af */ /* 0x000e220000000000 */
[----:B------:R-:W-:Y:S02]  /*9ab0*/  IMAD.MOV.U32 R3, RZ, RZ, R0 ;  /* 0x000000ffff037224 */ /* 0x000fe400078e0000 */
[----:B------:R-:W-:Y:S01]  /*9ac0*/  IMAD.MOV.U32 R132, RZ, RZ, R2 ;  /* 0x000000ffff847224 */ /* 0x000fe200078e0002 */
[----:B--2---:R-:W-:Y:S01]  /*9ad0*/  IADD3 R210, R210, -0x1, RZ ;  /* 0xffffffffd2d27810 */ /* 0x004fe20007ffe0ff */
[----:B---3--:R-:W-:Y:S02]  /*9ae0*/  UISETP.GT.AND UP2, UPT, UR4, UR7, UPT ;  /* 0x000000070400728c */ /* 0x008fe4000bf44270 */
[----:B------:R-:W-:Y:S04]  /*9af0*/  UIADD3 UR4, UR5, 0x1, URZ ;  /* 0x0000000105047890 */ /* 0x000fe8000fffe03f */
[----:B------:R-:W-:Y:S01]  /*9b00*/  USEL UR5, UR4, URZ, !UP3 ;  /* 0x0000003f04057287 */ /* 0x000fe2000d800000 */
[----:B------:R-:W-:Y:S11]  /*9b10*/  PLOP3.LUT P0, PT, PT, PT, UP2, 0x80, 0x0 ;  /* 0x000000000000781c */ /* 0x000ff60003f0f028 */
[----:B------:R-:W-:Y:S02]  /*9b20*/  @!UPT UIADD3 URZ, URZ, URZ, URZ ;  /* 0x0000003f3f3ff290 */ /* 0x000fe4000fffe03f */
[----:B------:R-:W-:-:S05]  /*9b30*/  @P0 BRA `(.L_x_1967) ;  /* 0xffffc50000000947 */ /* 0x000fca000383ffff */
.L_x_1956:
[----:B------:R-:W-:Y:S01]  /*9b40*/  IMAD.MOV.U32 R3, RZ, RZ, 0x1 ;  /* 0x00000001ff037424 */ /* 0x000fe200078e00ff */
[----:B------:R-:W-:Y:S01]  /*9b50*/  ULEA UR4, UR6, 0x7f, 0x7 ;  /* 0x0000007f06047891 */ /* 0x000fe2000f8e383f */
[----:B------:R-:W-:Y:S01]  /*9b60*/  PLOP3.LUT P0, PT, PT, PT, UP0, 0x40, 0x0 ;  /* 0x000000000000781c */ /* 0x000fe20003f0e808 */
[----:B-1----:R-:W-:Y:S01]  /*9b70*/  IMAD.MOV.U32 R4, RZ, RZ, c[0x0][0x2ac] ;  /* 0x0000ab00ff047624 */ /* 0x002fe200078e00ff */
[----:B------:R-:W-:Y:S01]  /*9b80*/  ULDC.64 UR6, c[0x0][0x2c8] ;  /* 0x0000b20000067ab9 */ /* 0x000fe20000000a00 */
[----:B------:R-:W-:Y:S01]  /*9b90*/  IADD3 R5, R3, -c[0x0][0x168], RZ ;  /* 0x80005a0003057a10 */ /* 0x000fe20007ffe0ff */
[----:B------:R-:W-:-:S04]  /*9ba0*/  UIMAD.WIDE.U32 UR24, UR4, UR6, URZ ;  /* 0x00000006041872a5 */ /* 0x000fc8000f8e003f */
[----:B------:R-:W-:Y:S01]  /*9bb0*/  @UP1 USHF.R.U32.HI UR4, URZ, UR7, UR25 ;  /* 0x000000073f041299 */ /* 0x000fe20008011619 */
[----:B------:R-:W-:-:S05]  /*9bc0*/  IMAD R4, R4, c[0x0][0x1d0], R5 ;  /* 0x0000740004047a24 */ /* 0x000fca00078e0205 */
[----:B------:R-:W-:-:S04]  /*9bd0*/  IADD3 R4, R4, UR4, RZ ;  /* 0x0000000404047c10 */ /* 0x000fc8000fffe0ff */
[----:B------:R-:W-:Y:S01]  /*9be0*/  IADD3 R5, R4, -c[0x0][0x324], RZ ;  /* 0x8000c90004057a10 */ /* 0x000fe20007ffe0ff */
[----:B------:R-:W-:Y:S05]  /*9bf0*/  @P0 BRA `(.L_x_1968) ;  /* 0x000000d000000947 */ /* 0x000fea0003800000 */
[----:B------:R-:W-:-:S13]  /*9c00*/  ISETP.GT.AND P0, PT, R4, -0x1, PT ;  /* 0xffffffff0400780c */ /* 0x000fda0003f04270 */
[----:B------:R-:W-:Y:S05]  /*9c10*/  @P0 BRA `(.L_x_1969) ;  /* 0x0000006000000947 */ /* 0x000fea0003800000 */
[----:B------:R-:W-:Y:S02]  /*9c20*/  ISETP.NE.AND P0, PT, R3, c[0x0][0x32c], PT ;  /* 0x0000cb0003007a0c */ /* 0x000fe40003f05270 */
[----:B------:R-:W-:-:S11]  /*9c30*/  LOP3.LUT R4, RZ, R4, RZ, 0x33, !PT ;  /* 0x00000004ff047212 */ /* 0x000fd600078e33ff */
[----:B------:R-:W-:-:S05]  /*9c40*/  @P0 IMAD.HI.U32 R3, R4, c[0x0][0x330], RZ ;  /* 0x0000cc0004030a27 */ /* 0x000fca00078e00ff */
[----:B------:R-:W-:-:S04]  /*9c50*/  @P0 SHF.R.U32.HI R4, RZ, c[0x0][0x334], R3 ;  /* 0x0000cd00ff040a19 */ /* 0x000fc80000011603 */
[----:B------:R-:W-:Y:S01]  /*9c60*/  LOP3.LUT R4, RZ, R4, RZ, 0x33, !PT ;  /* 0x00000004ff047212 */ /* 0x000fe200078e33ff */
[----:B------:R-:W-:Y:S05]  /*9c70*/  BRA `(.L_x_1970) ;  /* 0x0000003000007947 */ /* 0x000fea0003800000 */
.L_x_1969:
[----:B------:R-:W-:-:S13]  /*9c80*/  ISETP.NE.AND P0, PT, R3, c[0x0][0x32c], PT ;  /* 0x0000cb0003007a0c */ /* 0x000fda0003f05270 */
[----:B------:R-:W-:-:S05]  /*9c90*/  @P0 IMAD.HI.U32 R3, R4, c[0x0][0x330], RZ ;  /* 0x0000cc0004030a27 */ /* 0x000fca00078e00ff */
[----:B------:R-:W-:-:S05]  /*9ca0*/  @P0 SHF.R.U32.HI R4, RZ, c[0x0][0x334], R3 ;  /* 0x0000cd00ff040a19 */ /* 0x000fca0000011603 */
.L_x_1970:
[----:B------:R-:W-:-:S05]  /*9cb0*/  IMAD R4, R4, c[0x0][0x32c], RZ ;  /* 0x0000cb0004047a24 */ /* 0x000fca00078e02ff */
[----:B------:R-:W-:-:S04]  /*9cc0*/  IMNMX R5, R5, R4, !PT ;  /* 0x0000000405057217 */ /* 0x000fc80007800200 */
.L_x_1968:
[----:B------:R-:W-:-:S04]  /*9cd0*/  IADD3 R4, R5, 0x3f, RZ ;  /* 0x0000003f05047810 */ /* 0x000fc80007ffe0ff */
[----:B------:R-:W-:-:S04]  /*9ce0*/  SHF.R.S32.HI R3, RZ, 0x1f, R4 ;  /* 0x0000001fff037819 */ /* 0x000fc80000011404 */
[----:B------:R-:W-:-:S04]  /*9cf0*/  LEA.HI R3, R3, R4, RZ, 0x6 ;  /* 0x0000000403037211 */ /* 0x000fc800078f30ff */
[----:B------:R-:W-:-:S04]  /*9d00*/  SHF.R.S32.HI R217, RZ, 0x6, R3 ;  /* 0x00000006ffd97819 */ /* 0x000fc80000011403 */
[----:B------:R-:W-:-:S04]  /*9d10*/  IMNMX R217, R217, UR11, !PT ;  /* 0x0000000bd9d97c17 */ /* 0x000fc8000f800200 */
[----:B------:R-:W-:-:S13]  /*9d20*/  ISETP.GE.AND P0, PT, R210, R217, PT ;  /* 0x000000d9d200720c */ /* 0x000fda0003f06270 */
[----:B------:R-:W-:Y:S05]  /*9d30*/  @!P0 BRA `(.L_x_1971) ;  /* 0x000030a000008947 */ /* 0x000fea0003800000 */
[----:B------:R-:W-:Y:S01]  /*9d40*/  IMAD.MOV.U32 R186, RZ, RZ, 0x20 ;  /* 0x00000020ffba7424 */ /* 0x000fe200078e00ff */
[----:B------:R-:W-:Y:S01]  /*9d50*/  LOP3.LUT P0, RZ, R209, 0x2, RZ, 0xc0, !PT ;  /* 0x00000002d1ff7812 */ /* 0x000fe2000780c0ff */
[----:B------:R-:W-:Y:S01]  /*9d60*/  IMAD.MOV.U32 R3, RZ, RZ, R0 ;  /* 0x000000ffff037224 */ /* 0x000fe200078e0000 */
[----:B------:R-:W-:Y:S01]  /*9d70*/  SHF.R.S32.HI R216, RZ, 0x1f, R207 ;  /* 0x0000001fffd87819 */ /* 0x000fe200000114cf */
[----:B------:R-:W-:Y:S01]  /*9d80*/  IMAD.MOV.U32 R133, RZ, RZ, R2 ;  /* 0x000000ffff857224 */ /* 0x000fe200078e0002 */
[----:B------:R-:W-:Y:S01]  /*9d90*/  SHF.R.S32.HI R213, RZ, 0x1f, R192 ;  /* 0x0000001fffd57819 */ /* 0x000fe200000114c0 */
[C---:B------:R-:W-:Y:S01]  /*9da0*/  IMAD.SHL.U32 R215, R207.reuse, 0x2, RZ ;  /* 0x00000002cfd77824 */ /* 0x040fe200078e00ff */
[----:B------:R-:W-:Y:S01]  /*9db0*/  SEL R214, RZ, 0x10, P5 ;  /* 0x00000010ffd67807 */ /* 0x000fe20002800000 */
[----:B------:R-:W-:Y:S01]  /*9dc0*/  IMAD.SHL.U32 R212, R192, 0x2, RZ ;  /* 0x00000002c0d47824 */ /* 0x000fe200078e00ff */
[----:B------:R-:W-:Y:S02]  /*9dd0*/  SEL R211, RZ, 0x10, P4 ;  /* 0x00000010ffd37807 */ /* 0x000fe40002000000 */
[----:B------:R-:W-:-:S02]  /*9de0*/  SHF.L.U64.HI R216, R207, 0x1, R216 ;  /* 0x00000001cfd87819 */ /* 0x000fc400000102d8 */
[----:B------:R-:W-:Y:S02]  /*9df0*/  SHF.L.U64.HI R213, R192, 0x1, R213 ;  /* 0x00000001c0d57819 */ /* 0x000fe400000102d5 */
[----:B------:R-:W-:Y:S02]  /*9e00*/  SEL R186, R186, 0xffffffe0, !P0 ;  /* 0xffffffe0baba7807 */ /* 0x000fe40004000000 */
.L_x_1974:
[----:B------:R-:W-:Y:S04]  /*9e10*/  DEPBAR.LE SB0, 0x2 ;  /* 0x000080800000791a */ /* 0x000fe80000000000 */
[----:B------:R-:W-:Y:S01]  /*9e20*/  BAR.SYNC.DEFER_BLOCKING 0x0 ;  /* 0x0000000000007b1d */ /* 0x000fe20000010000 */
[----:B------:R-:W-:Y:S01]  /*9e30*/  UIMAD UR4, UR5, 0x6000, URZ ;  /* 0x00006000050478a4 */ /* 0x000fe2000f8e023f */
[----:B------:R-:W-:Y:S05]  /*9e40*/  ISETP.LE.AND P0, PT, R210, UR11, PT ;  /* 0x0000000bd2007c0c */ /* 0x000fea000bf03270 */
[----:B------:R-:W-:Y:S05]  /*9e50*/  IADD3 R180, R189, UR4, RZ ;  /* 0x00000004bdb47c10 */ /* 0x000fea000fffe0ff */
[----:B------:R-:W-:Y:S01]  /*9e60*/  IMAD.IADD R132, R186, 0x1, R180 ;  /* 0x00000001ba847824 */ /* 0x000fe200078e02b4 */
[----:B-1----:R1:W2:Y:S04]  /*9e70*/  LDSM.16.M88.4 R136, [R191] ;  /* 0x00000000bf88783b */ /* 0x0022a80000000200 */
        /* <DEDUP_REMOVED lines=59> */
.L_x_1972:
[C---:B--23--:R-:W-:Y:S01]  /*a230*/  HMMA.16816.F32 R4, R136.reuse, R140, RZ ;  /* 0x0000008c8804723c */ /* 0x04cfe200000018ff */
[----:B------:R-:W-:Y:S01]  /*a240*/  LDSM.16.M88.4 R172, [R132+0xe900] ;  /* 0x00e9000084ac783b */ /* 0x000fe20000000200 */
[----:B------:R-:W-:Y:S02]  /*a250*/  UIADD3 UR6, UR15, 0x1, URZ ;  /* 0x000000010f067890 */ /* 0x000fe4000fffe03f */
[C---:B------:R-:W-:Y:S01]  /*a260*/  IADD3 R0, R193.reuse, R180, RZ ;  /* 0x000000b4c1007210 */ /* 0x040fe20007ffe0ff */
[----:B------:R-:W-:Y:S01]  /*a270*/  UISETP.GE.AND UP2, UPT, UR15, 0x1, UPT ;  /* 0x000000010f00788c */ /* 0x000fe2000bf46270 */
[----:B------:R-:W-:Y:S02]  /*a280*/  IADD3 R2, R193, R132, RZ ;  /* 0x00000084c1027210 */ /* 0x000fe40007ffe0ff */
[C---:B------:R-:W-:Y:S01]  /*a290*/  HMMA.16816.F32 R8, R136.reuse, R142, RZ ;  /* 0x0000008e8808723c */ /* 0x040fe200000018ff */
[----:B------:R-:W-:Y:S01]  /*a2a0*/  LDSM.16.M88.4 R140, [R185] ;  /* 0x00000000b98c783b */ /* 0x000fe20000000200 */
[----:B------:R-:W-:Y:S02]  /*a2b0*/  USEL UR15, UR6, URZ, !UP2 ;  /* 0x0000003f060f7287 */ /* 0x000fe4000d000000 */
[----:B------:R-:W-:Y:S04]  /*a2c0*/  IADD3 R190, R186, R180, R193 ;  /* 0x000000b4babe7210 */ /* 0x000fe80007ffe0c1 */
[C---:B----4-:R-:W-:Y:S01]  /*a2d0*/  HMMA.16816.F32 R12, R136.reuse, R16, RZ ;  /* 0x00000010880c723c */ /* 0x050fe200000018ff */
[----:B------:R-:W2:Y:S07]  /*a2e0*/  LDSM.16.M88.4 R164, [R0+0xc100] ;  /* 0x00c1000000a4783b */ /* 0x000eae0000000200 */
[C---:B------:R-:W-:Y:S01]  /*a2f0*/  HMMA.16816.F32 R16, R136.reuse, R18, RZ ;  /* 0x000000128810723c */ /* 0x040fe200000018ff */
[----:B------:R-:W-:Y:S07]  /*a300*/  LDSM.16.M88.4 R168, [R2+0xc100] ;  /* 0x00c1000002a8783b */ /* 0x000fee0000000200 */
[C---:B-1----:R-:W-:Y:S01]  /*a310*/  HMMA.16816.F32 R20, R136.reuse, R24, RZ ;  /* 0x000000188814723c */ /* 0x042fe200000018ff */
[----:B------:R-:W-:Y:S07]  /*a320*/  LDSM.16.M88.4 R176, [R0+0xe100] ;  /* 0x00e1000000b0783b */ /* 0x000fee0000000200 */
[C---:B------:R-:W-:Y:S01]  /*a330*/  HMMA.16816.F32 R24, R136.reuse, R26, RZ ;  /* 0x0000001a8818723c */ /* 0x040fe200000018ff */
[----:B------:R-:W-:Y:S07]  /*a340*/  LDSM.16.M88.4 R180, [R189+UR4+0x10100] ;  /* 0x01010004bdb4783b */ /* 0x000fee0008000200 */
[C---:B------:R-:W-:Y:S01]  /*a350*/  HMMA.16816.F32 R28, R136.reuse, R32, RZ ;  /* 0x00000020881c723c */ /* 0x040fe200000018ff */
[----:B------:R-:W0:Y:S07]  /*a360*/  LDGDEPBAR ;  /* 0x00000000000079af */ /* 0x000e2e0000000000 */
[----:B------:R-:W-:Y:S01]  /*a370*/  HMMA.16816.F32 R32, R136, R34, RZ ;  /* 0x000000228820723c */ /* 0x000fe200000018ff */
[----:B------:R-:W1:Y:S07]  /*a380*/  LDSM.16.M88.4 R136, [R0+0xc900] ;  /* 0x00c900000088783b */ /* 0x000e6e0000000200 */
[C---:B------:R-:W-:Y:S08]  /*a390*/  HMMA.16816.F32 R4, R144.reuse, R148, R4 ;  /* 0x000000949004723c */ /* 0x040ff00000001804 */
[C---:B------:R-:W-:Y:S01]  /*a3a0*/  HMMA.16816.F32 R8, R144.reuse, R150, R8 ;  /* 0x000000969008723c */ /* 0x040fe20000001808 */
[----:B------:R-:W3:Y:S07]  /*a3b0*/  LDSM.16.M88.4 R148, [R0+0xd100] ;  /* 0x00d100000094783b */ /* 0x000eee0000000200 */
[C---:B------:R-:W-:Y:S08]  /*a3c0*/  HMMA.16816.F32 R12, R144.reuse, R152, R12 ;  /* 0x00000098900c723c */ /* 0x040ff0000000180c */
[C---:B------:R-:W-:Y:S01]  /*a3d0*/  HMMA.16816.F32 R16, R144.reuse, R154, R16 ;  /* 0x0000009a9010723c */ /* 0x040fe20000001810 */
[----:B------:R-:W4:Y:S07]  /*a3e0*/  LDSM.16.M88.4 R152, [R0+0xd900] ;  /* 0x00d900000098783b */ /* 0x000f2e0000000200 */
[C---:B------:R-:W-:Y:S08]  /*a3f0*/  HMMA.16816.F32 R20, R144.reuse, R156, R20 ;  /* 0x0000009c9014723c */ /* 0x040ff00000001814 */
[C---:B------:R-:W-:Y:S01]  /*a400*/  HMMA.16816.F32 R24, R144.reuse, R158, R24 ;  /* 0x0000009e9018723c */ /* 0x040fe20000001818 */
[----:B------:R-:W5:Y:S07]  /*a410*/  LDSM.16.M88.4 R156, [R184] ;  /* 0x00000000b89c783b */ /* 0x000f6e0000000200 */
[C---:B------:R-:W-:Y:S08]  /*a420*/  HMMA.16816.F32 R28, R144.reuse, R160, R28 ;  /* 0x000000a0901c723c */ /* 0x040ff0000000181c */
[----:B------:R-:W-:Y:S01]  /*a430*/  HMMA.16816.F32 R32, R144, R162, R32 ;  /* 0x000000a29020723c */ /* 0x000fe20000001820 */
[----:B------:R-:W4:Y:S07]  /*a440*/  LDSM.16.M88.4 R144, [R2+0xc900] ;  /* 0x00c900000290783b */ /* 0x000f2e0000000200 */
[C---:B--2---:R-:W-:Y:S01]  /*a450*/  HMMA.16816.F32 R4, R140.reuse, R164, R4 ;  /* 0x000000a48c04723c */ /* 0x044fe20000001804 */
[----:B------:R-:W2:Y:S07]  /*a460*/  LDSM.16.M88.4 R160, [R2+0xd100] ;  /* 0x00d1000002a0783b */ /* 0x000eae0000000200 */
[C---:B------:R-:W-:Y:S01]  /*a470*/  HMMA.16816.F32 R8, R140.reuse, R166, R8 ;  /* 0x000000a68c08723c */ /* 0x040fe20000001808 */
[----:B------:R-:W-:Y:S07]  /*a480*/  LDSM.16.M88.4 R164, [R189+UR4+0xf900] ;  /* 0x00f90004bda4783b */ /* 0x000fee0008000200 */
[C---:B-1----:R-:W-:Y:S08]  /*a490*/  HMMA.16816.F32 R12, R140.reuse, R136, R12 ;  /* 0x000000888c0c723c */ /* 0x042ff0000000180c */
[C---:B------:R-:W-:Y:S01]  /*a4a0*/  HMMA.16816.F32 R16, R140.reuse, R138, R16 ;  /* 0x0000008a8c10723c */ /* 0x040fe20000001810 */
[----:B------:R-:W1:Y:S07]  /*a4b0*/  LDSM.16.M88.4 R136, [R2+0xd900] ;  /* 0x00d900000288783b */ /* 0x000e6e0000000200 */
[C---:B---3--:R-:W-:Y:S08]  /*a4c0*/  HMMA.16816.F32 R20, R140.reuse, R148, R20 ;  /* 0x000000948c14723c */ /* 0x048ff00000001814 */
[C---:B------:R-:W-:Y:S01]  /*a4d0*/  HMMA.16816.F32 R24, R140.reuse, R150, R24 ;  /* 0x000000968c18723c */ /* 0x040fe20000001818 */
[----:B------:R-:W-:Y:S07]  /*a4e0*/  LDSM.16.M88.4 R148, [R189+UR4+0xe100] ;  /* 0x00e10004bd94783b */ /* 0x000fee0008000200 */
[C---:B----4-:R-:W-:Y:S08]  /*a4f0*/  HMMA.16816.F32 R28, R140.reuse, R152, R28 ;  /* 0x000000988c1c723c */ /* 0x050ff0000000181c */
[----:B------:R-:W-:Y:S01]  /*a500*/  HMMA.16816.F32 R32, R140, R154, R32 ;  /* 0x0000009a8c20723c */ /* 0x000fe20000001820 */
[----:B------:R-:W3:Y:S07]  /*a510*/  LDSM.16.M88.4 R140, [R191+0x4000] ;  /* 0x00400000bf8c783b */ /* 0x000eee0000000200 */
[C---:B-----5:R-:W-:Y:S01]  /*a520*/  HMMA.16816.F32 R4, R156.reuse, R168, R4 ;  /* 0x000000a89c04723c */ /* 0x060fe20000001804 */
[----:B------:R-:W4:Y:S07]  /*a530*/  LDSM.16.M88.4 R152, [R189+UR4+0xe900] ;  /* 0x00e90004bd98783b */ /* 0x000f2e0008000200 */
[C---:B------:R-:W-:Y:S01]  /*a540*/  HMMA.16816.F32 R8, R156.reuse, R170, R8 ;  /* 0x000000aa9c08723c */ /* 0x040fe20000001808 */
[----:B------:R-:W-:Y:S07]  /*a550*/  LDSM.16.M88.4 R168, [R132+0xe100] ;  /* 0x00e1000084a8783b */ /* 0x000fee0000000200 */
[C---:B------:R-:W-:Y:S08]  /*a560*/  HMMA.16816.F32 R12, R156.reuse, R144, R12 ;  /* 0x000000909c0c723c */ /* 0x040ff0000000180c */
        /* <DEDUP_REMOVED lines=95> */
[C---:B------:R-:W-:Y:S04]  /*ab60*/  HMMA.16816.F32 R16, R172.reuse, R138, R16 ;  /* 0x0000008aac10723c */ /* 0x040fe80000001810 */
[----:B------:R-:W-:Y:S02]  /*ab70*/  FMUL.FTZ R165, R4, c[0x0][0x320] ;  /* 0x0000c80004a57a20 */ /* 0x000fe40000410000 */
[----:B------:R-:W-:Y:S02]  /*ab80*/  FMUL.FTZ R145, R5, c[0x0][0x320] ;  /* 0x0000c80005917a20 */ /* 0x000fe40000410000 */
[C---:B---3--:R-:W-:Y:S02]  /*ab90*/  HMMA.16816.F32 R20, R172.reuse, R140, R20 ;  /* 0x0000008cac14723c */ /* 0x048fe40000001814 */
[----:B------:R-:W1:Y:S02]  /*aba0*/  MUFU.TANH R165, R165 ;  /* 0x000000a500a57308 */ /* 0x000e640000002400 */
[----:B------:R-:W-:Y:S02]  /*abb0*/  FMUL.FTZ R9, R9, c[0x0][0x320] ;  /* 0x0000c80009097a20 */ /* 0x000fe40000410000 */
[----:B------:R-:W-:Y:S02]  /*abc0*/  FMUL.FTZ R10, R10, c[0x0][0x320] ;  /* 0x0000c8000a0a7a20 */ /* 0x000fe40000410000 */
[C---:B------:R-:W-:Y:S04]  /*abd0*/  HMMA.16816.F32 R24, R172.reuse, R142, R24 ;  /* 0x0000008eac18723c */ /* 0x040fe80000001818 */
[----:B------:R-:W-:Y:S01]  /*abe0*/  FMUL.FTZ R11, R11, c[0x0][0x320] ;  /* 0x0000c8000b0b7a20 */ /* 0x000fe20000410000 */
[----:B------:R-:W-:Y:S01]  /*abf0*/  MUFU.TANH R169, R9 ;  /* 0x0000000900a97308 */ /* 0x000fe20000002400 */
[----:B------:R-:W-:Y:S02]  /*ac00*/  FMUL.FTZ R167, R8, c[0x0][0x320] ;  /* 0x0000c80008a77a20 */ /* 0x000fe40000410000 */
[----:B------:R-:W-:Y:S04]  /*ac10*/  FMUL.FTZ R166, R6, c[0x0][0x320] ;  /* 0x0000c80006a67a20 */ /* 0x000fe80000410000 */
[----:B------:R-:W-:Y:S02]  /*ac20*/  FMUL.FTZ R13, R13, c[0x0][0x320] ;  /* 0x0000c8000d0d7a20 */ /* 0x000fe40000410000 */
[----:B------:R-:W-:Y:S01]  /*ac30*/  FMUL.FTZ R164, R7, c[0x0][0x320] ;  /* 0x0000c80007a47a20 */ /* 0x000fe20000410000 */
[----:B------:R-:W-:Y:S01]  /*ac40*/  MUFU.TANH R218, R10 ;  /* 0x0000000a00da7308 */ /* 0x000fe20000002400 */
[----:B------:R-:W-:Y:S02]  /*ac50*/  FMUL.FTZ R181, R12, c[0x0][0x320] ;  /* 0x0000c8000cb57a20 */ /* 0x000fe40000410000 */
[----:B------:R-:W-:Y:S01]  /*ac60*/  FMUL.FTZ R14, R14, c[0x0][0x320] ;  /* 0x0000c8000e0e7a20 */ /* 0x000fe20000410000 */
[----:B-1----:R-:W-:Y:S01]  /*ac70*/  FMNMX.FTZ R0, R165, R133, !PT ;  /* 0x00000085a5007209 */ /* 0x002fe20007810000 */
[----:B------:R-:W-:Y:S02]  /*ac80*/  FMUL.FTZ R15, R15, c[0x0][0x320] ;  /* 0x0000c8000f0f7a20 */ /* 0x000fe40000410000 */
[----:B------:R-:W-:Y:S02]  /*ac90*/  FMUL.FTZ R16, R16, c[0x0][0x320] ;  /* 0x0000c80010107a20 */ /* 0x000fe40000410000 */
[----:B------:R-:W-:Y:S01]  /*aca0*/  FMUL.FTZ R17, R17, c[0x0][0x320] ;  /* 0x0000c80011117a20 */ /* 0x000fe20000410000 */
[----:B------:R1:W-:Y:S01]  /*acb0*/  MUFU.TANH R182, R11 ;  /* 0x0000000b00b67308 */ /* 0x0003e20000002400 */
[----:B------:R-:W-:Y:S02]  /*acc0*/  FMUL.FTZ R18, R18, c[0x0][0x320] ;  /* 0x0000c80012127a20 */ /* 0x000fe40000410000 */
[----:B------:R-:W-:Y:S02]  /*acd0*/  FMUL.FTZ R20, R20, c[0x0][0x320] ;  /* 0x0000c80014147a20 */ /* 0x000fe40000410000 */
[----:B------:R-:W-:Y:S02]  /*ace0*/  FMUL.FTZ R19, R19, c[0x0][0x320] ;  /* 0x0000c80013137a20 */ /* 0x000fe40000410000 */
[----:B------:R-:W-:Y:S02]  /*acf0*/  FMUL.FTZ R21, R21, c[0x0][0x320] ;  /* 0x0000c80015157a20 */ /* 0x000fe40000410000 */
[----:B------:R-:W-:Y:S01]  /*ad00*/  FMUL.FTZ R22, R22, c[0x0][0x320] ;  /* 0x0000c80016167a20 */ /* 0x000fe20000410000 */
[----:B------:R-:W2:Y:S01]  /*ad10*/  MUFU.TANH R145, R145 ;  /* 0x0000009100917308 */ /* 0x000ea20000002400 */
[----:B------:R-:W-:Y:S02]  /*ad20*/  FMUL.FTZ R23, R23, c[0x0][0x320] ;  /* 0x0000c80017177a20 */ /* 0x000fe40000410000 */
[----:B------:R-:W-:Y:S02]  /*ad30*/  FMUL.FTZ R24, R24, c[0x0][0x320] ;  /* 0x0000c80018187a20 */ /* 0x000fe40000410000 */
[----:B------:R-:W-:Y:S02]  /*ad40*/  FMUL.FTZ R25, R25, c[0x0][0x320] ;  /* 0x0000c80019197a20 */ /* 0x000fe40000410000 */
[----:B------:R-:W-:Y:S02]  /*ad50*/  FMUL.FTZ R26, R26, c[0x0][0x320] ;  /* 0x0000c8001a1a7a20 */ /* 0x000fe40000410000 */
[----:B------:R-:W-:Y:S01]  /*ad60*/  FMUL.FTZ R27, R27, c[0x0][0x320] ;  /* 0x0000c8001b1b7a20 */ /* 0x000fe20000410000 */
[----:B------:R-:W3:Y:S01]  /*ad70*/  MUFU.TANH R166, R166 ;  /* 0x000000a600a67308 */ /* 0x000ee20000002400 */
[----:B-1----:R-:W1:Y:S01]  /*ad80*/  LDSM.16.M88.4 R8, [R190+0x11900] ;  /* 0x01190000be08783b */ /* 0x002e620000000200 */
[----:B------:R-:W-:Y:S08]  /*ad90*/  DEPBAR.LE SB0, 0x2 ;  /* 0x000080800000791a */ /* 0x000ff00000000000 */
[----:B------:R3:W-:Y:S01]  /*ada0*/  MUFU.TANH R179, R13 ;  /* 0x0000000d00b37308 */ /* 0x0007e20000002400 */
[----:B------:R-:W-:Y:S01]  /*adb0*/  BAR.SYNC.DEFER_BLOCKING 0x0 ;  /* 0x0000000000007b1d */ /* 0x000fe20000010000 */
[----:B--2---:R-:W-:Y:S02]  /*adc0*/  FMNMX.FTZ R0, R145, R0, !PT ;  /* 0x0000000091007209 */ /* 0x004fe40007810000 */
[----:B---3--:R-:W-:Y:S05]  /*add0*/  FMNMX.FTZ R13, R166, R3, !PT ;  /* 0x00000003a60d7209 */ /* 0x008fea0007810000 */
[----:B------:R-:W-:Y:S01]  /*ade0*/  LDSM.16.MT88.4 R140, [R134+UR4+0x2900] ;  /* 0x00290004868c783b */ /* 0x000fe20008004200 */
[----:B------:R-:W2:Y:S01]  /*adf0*/  MUFU.TANH R164, R164 ;  /* 0x000000a400a47308 */ /* 0x000ea20000002400 */
[C---:B-1----:R-:W-:Y:S09]  /*ae00*/  HMMA.16816.F32 R28, R172.reuse, R8, R28 ;  /* 0x00000008ac1c723c */ /* 0x042ff2000000181c */
[----:B------:R-:W1:Y:S01]  /*ae10*/  MUFU.TANH R167, R167 ;  /* 0x000000a700a77308 */ /* 0x000e620000002400 */
[----:B------:R-:W-:Y:S09]  /*ae20*/  HMMA.16816.F32 R32, R172, R10, R32 ;  /* 0x0000000aac20723c */ /* 0x000ff20000001820 */
[----:B------:R-:W3:Y:S03]  /*ae30*/  MUFU.TANH R181, R181 ;  /* 0x000000b500b57308 */ /* 0x000ee60000002400 */
[----:B--2---:R-:W-:Y:S04]  /*ae40*/  FMNMX.FTZ R13, R164, R13, !PT ;  /* 0x0000000da40d7209 */ /* 0x004fe80007810000 */
[----:B------:R-:W-:Y:S03]  /*ae50*/  FMNMX.FTZ R13, R218, R13, !PT ;  /* 0x0000000dda0d7209 */ /* 0x000fe60007810000 */
[----:B------:R-:W2:Y:S01]  /*ae60*/  MUFU.TANH R178, R14 ;  /* 0x0000000e00b27308 */ /* 0x000ea20000002400 */
[----:B------:R-:W-:Y:S01]  /*ae70*/  FMUL.FTZ R28, R28, c[0x0][0x320] ;  /* 0x0000c8001c1c7a20 */ /* 0x000fe20000410000 */
[----:B------:R-:W-:Y:S01]  /*ae80*/  FMNMX.FTZ R13, R182, R13, !PT ;  /* 0x0000000db60d7209 */ /* 0x000fe20007810000 */
[----:B------:R-:W-:Y:S01]  /*ae90*/  FMUL.FTZ R29, R29, c[0x0][0x320] ;  /* 0x0000c8001d1d7a20 */ /* 0x000fe20000410000 */
[----:B-1----:R-:W-:Y:S01]  /*aea0*/  FMNMX.FTZ R0, R167, R0, !PT ;  /* 0x00000000a7007209 */ /* 0x002fe20007810000 */
[----:B------:R-:W-:Y:S02]  /*aeb0*/  FMUL.FTZ R30, R30, c[0x0][0x320] ;  /* 0x0000c8001e1e7a20 */ /* 0x000fe40000410000 */
[----:B------:R-:W-:Y:S01]  /*aec0*/  FMUL.FTZ R31, R31, c[0x0][0x320] ;  /* 0x0000c8001f1f7a20 */ /* 0x000fe20000410000 */
[----:B------:R-:W-:Y:S01]  /*aed0*/  FMNMX.FTZ R0, R169, R0, !PT ;  /* 0x00000000a9007209 */ /* 0x000fe20007810000 */
[----:B------:R-:W-:Y:S01]  /*aee0*/  FMUL.FTZ R32, R32, c[0x0][0x320] ;  /* 0x0000c80020207a20 */ /* 0x000fe20000410000 */
[----:B------:R-:W1:Y:S01]  /*aef0*/  MUFU.TANH R176, R15 ;  /* 0x0000000f00b07308 */ /* 0x000e620000002400 */
[----:B------:R-:W-:Y:S02]  /*af00*/  FMUL.FTZ R33, R33, c[0x0][0x320] ;  /* 0x0000c80021217a20 */ /* 0x000fe40000410000 */
[----:B------:R-:W-:Y:S01]  /*af10*/  FMUL.FTZ R34, R34, c[0x0][0x320] ;  /* 0x0000c80022227a20 */ /* 0x000fe20000410000 */
[----:B---3--:R-:W-:Y:S01]  /*af20*/  FMNMX.FTZ R0, R181, R0, !PT ;  /* 0x00000000b5007209 */ /* 0x008fe20007810000 */
[----:B------:R-:W-:Y:S03]  /*af30*/  FMUL.FTZ R35, R35, c[0x0][0x320] ;  /* 0x0000c80023237a20 */ /* 0x000fe60000410000 */
[----:B------:R-:W-:Y:S02]  /*af40*/  FMNMX.FTZ R0, R179, R0, !PT ;  /* 0x00000000b3007209 */ /* 0x000fe40007810000 */
[----:B------:R-:W3:Y:S01]  /*af50*/  MUFU.TANH R177, R16 ;  /* 0x0000001000b17308 */ /* 0x000ee20000002400 */
[----:B--2---:R-:W-:Y:S09]  /*af60*/  FMNMX.FTZ R13, R178, R13, !PT ;  /* 0x0000000db20d7209 */ /* 0x004ff20007810000 */
[----:B------:R-:W2:Y:S01]  /*af70*/  MUFU.TANH R163, R17 ;  /* 0x0000001100a37308 */ /* 0x000ea20000002400 */
[----:B-1----:R-:W-:Y:S09]  /*af80*/  FMNMX.FTZ R13, R176, R13, !PT ;  /* 0x0000000db00d7209 */ /* 0x002ff20007810000 */
[----:B------:R-:W1:Y:S01]  /*af90*/  MUFU.TANH R180, R18 ;  /* 0x0000001200b47308 */ /* 0x000e620000002400 */
[----:B---3--:R-:W-:Y:S09]  /*afa0*/  FMNMX.FTZ R0, R177, R0, !PT ;  /* 0x00000000b1007209 */ /* 0x008ff20007810000 */
[----:B------:R-:W3:Y:S01]  /*afb0*/  MUFU.TANH R162, R19 ;  /* 0x0000001300a27308 */ /* 0x000ee20000002400 */
[----:B--2---:R-:W-:Y:S02]  /*afc0*/  FMNMX.FTZ R0, R163, R0, !PT ;  /* 0x00000000a3007209 */ /* 0x004fe40007810000 */
[----:B------:R-:W-:Y:S07]  /*afd0*/  IADD3 R17, R134, UR4, RZ ;  /* 0x0000000486117c10 */ /* 0x000fee000fffe0ff */
        /* <DEDUP_REMOVED lines=27> */
[----:B---3--:R-:W-:Y:S01]  /*b190*/  FMNMX.FTZ R13, R150, R13, !PT ;  /* 0x0000000d960d7209 */ /* 0x008fe20007810000 */
[----:B------:R-:W-:Y:S08]  /*b1a0*/  LDSM.16.MT88.4 R28, [R134+UR4+0x100] ;  /* 0x00010004861c783b */ /* 0x000ff00008004200 */
        /* <DEDUP_REMOVED lines=11> */
[----:B------:R-:W-:Y:S01]  /*b260*/  LDSM.16.MT88.4 R12, [R135+UR4+0x100] ;  /* 0x00010004870c783b */ /* 0x000fe20008004200 */
[----:B-1----:R-:W-:Y:S07]  /*b270*/  FMNMX.FTZ R2, R11, R2, !PT ;  /* 0x000000020b027209 */ /* 0x002fee0007810000 */
[----:B------:R-:W1:Y:S01]  /*b280*/  SHFL.BFLY PT, R0, R9, 0x1, 0x1f ;  /* 0x0c201f0009007f89 */ /* 0x000e6200000e0000 */
[C---:B------:R-:W-:Y:S02]  /*b290*/  FADD.FTZ R4, -R2.reuse, R133 ;  /* 0x0000008502047221 */ /* 0x040fe40000010100 */
[----:B------:R-:W-:Y:S02]  /*b2a0*/  FMUL.FTZ R148, R2, c[0x0][0x2d0] ;  /* 0x0000b40002947a20 */ /* 0x000fe40000410000 */
[----:B------:R-:W-:Y:S02]  /*b2b0*/  FMUL.FTZ R132, R4, c[0x0][0x2d0] ;  /* 0x0000b40004847a20 */ /* 0x000fe40000410000 */
[--C-:B------:R-:W-:Y:S02]  /*b2c0*/  FFMA.FTZ R171, R145, c[0x0][0x2d0], -R148.reuse ;  /* 0x0000b40091ab7a23 */ /* 0x100fe40000010894 */
[--C-:B------:R-:W-:Y:S02]  /*b2d0*/  FFMA.FTZ R172, R165, c[0x0][0x2d0], -R148.reuse ;  /* 0x0000b400a5ac7a23 */ /* 0x100fe40000010894 */
[--C-:B------:R-:W-:Y:S01]  /*b2e0*/  FFMA.FTZ R170, R167, c[0x0][0x2d0], -R148.reuse ;  /* 0x0000b400a7aa7a23 */ /* 0x100fe20000010894 */
[----:B------:R-:W2:Y:S01]  /*b2f0*/  MUFU.EX2 R132, R132 ;  /* 0x0000008400847308 */ /* 0x000ea20000000800 */
[--C-:B------:R-:W-:Y:S02]  /*b300*/  FFMA.FTZ R169, R169, c[0x0][0x2d0], -R148.reuse ;  /* 0x0000b400a9a97a23 */ /* 0x100fe40000010894 */
[--C-:B------:R-:W-:Y:S02]  /*b310*/  FFMA.FTZ R219, R155, c[0x0][0x2d0], -R148.reuse ;  /* 0x0000b4009bdb7a23 */ /* 0x100fe40000010894 */
[--C-:B------:R-:W-:Y:S02]  /*b320*/  FFMA.FTZ R222, R153, c[0x0][0x2d0], -R148.reuse ;  /* 0x0000b40099de7a23 */ /* 0x100fe40000010894 */
[--C-:B------:R-:W-:Y:S01]  /*b330*/  FFMA.FTZ R223, R151, c[0x0][0x2d0], -R148.reuse ;  /* 0x0000b40097df7a23 */ /* 0x100fe20000010894 */
[----:B-1----:R-:W-:Y:S02]  /*b340*/  FMNMX.FTZ R0, R9, R0, !PT ;  /* 0x0000000009007209 */ /* 0x002fe40007810000 */
[----:B------:R-:W-:Y:S01]  /*b350*/  MUFU.EX2 R172, R172 ;  /* 0x000000ac00ac7308 */ /* 0x000fe20000000800 */
[----:B------:R-:W-:Y:S01]  /*b360*/  IADD3 R9, R135, UR4, RZ ;  /* 0x0000000487097c10 */ /* 0x000fe2000fffe0ff */
[--C-:B------:R-:W-:Y:S02]  /*b370*/  FFMA.FTZ R226, R149, c[0x0][0x2d0], -R148.reuse ;  /* 0x0000b40095e27a23 */ /* 0x100fe40000010894 */
[----:B------:R-:W-:Y:S01]  /*b380*/  FMUL.FTZ R145, R0, c[0x0][0x2d0] ;  /* 0x0000b40000917a20 */ /* 0x000fe20000410000 */
[----:B------:R-:W-:Y:S01]  /*b390*/  IADD3 R133, R188, R9, RZ ;  /* 0x00000009bc857210 */ /* 0x000fe20007ffe0ff */
[----:B------:R-:W-:Y:S02]  /*b3a0*/  FADD.FTZ R4, -R0, R3 ;  /* 0x0000000300047221 */ /* 0x000fe40000010100 */
[--C-:B------:R-:W-:Y:S02]  /*b3b0*/  FFMA.FTZ R168, R166, c[0x0][0x2d0], -R145.reuse ;  /* 0x0000b400a6a87a23 */ /* 0x100fe40000010891 */
[--C-:B------:R-:W-:Y:S01]  /*b3c0*/  FFMA.FTZ R167, R164, c[0x0][0x2d0], -R145.reuse ;  /* 0x0000b400a4a77a23 */ /* 0x100fe20000010891 */
[----:B------:R-:W1:Y:S01]  /*b3d0*/  MUFU.EX2 R171, R171 ;  /* 0x000000ab00ab7308 */ /* 0x000e620000000800 */
[--C-:B------:R-:W-:Y:S01]  /*b3e0*/  FFMA.FTZ R166, R218, c[0x0][0x2d0], -R145.reuse ;  /* 0x0000b400daa67a23 */ /* 0x100fe20000010891 */
[----:B------:R-:W3:Y:S01]  /*b3f0*/  LDSM.16.MT88.4 R20, [R133+0x100] ;  /* 0x000100008514783b */ /* 0x000ee20000004200 */
[--C-:B------:R-:W-:Y:S01]  /*b400*/  FFMA.FTZ R165, R182, c[0x0][0x2d0], -R145.reuse ;  /* 0x0000b400b6a57a23 */ /* 0x100fe20000010891 */
[----:B------:R-:W-:Y:S01]  /*b410*/  IADD3 R164, R188, R17, RZ ;  /* 0x00000011bca47210 */ /* 0x000fe20007ffe0ff */
[----:B------:R-:W-:Y:S02]  /*b420*/  FMUL.FTZ R3, R4, c[0x0][0x2d0] ;  /* 0x0000b40004037a20 */ /* 0x000fe40000410000 */
[C---:B--2---:R-:W-:Y:S02]  /*b430*/  FMUL.FTZ R4, R132.reuse, R128 ;  /* 0x0000008084047220 */ /* 0x044fe40000410000 */
[C---:B------:R-:W-:Y:S01]  /*b440*/  FMUL.FTZ R5, R132.reuse, R129 ;  /* 0x0000008184057220 */ /* 0x040fe20000410000 */
[----:B------:R-:W-:Y:S01]  /*b450*/  MUFU.EX2 R170, R170 ;  /* 0x000000aa00aa7308 */ /* 0x000fe20000000800 */
[C---:B------:R-:W-:Y:S01]  /*b460*/  FMUL.FTZ R8, R132.reuse, R124 ;  /* 0x0000007c84087220 */ /* 0x040fe20000410000 */
[----:B------:R-:W-:Y:S01]  /*b470*/  LDSM.16.MT88.4 R136, [R133+0x2900] ;  /* 0x002900008588783b */ /* 0x000fe20000004200 */
[C---:B------:R-:W-:Y:S02]  /*b480*/  FMUL.FTZ R9, R132.reuse, R125 ;  /* 0x0000007d84097220 */ /* 0x040fe40000410000 */
[C---:B------:R-:W-:Y:S02]  /*b490*/  FMUL.FTZ R16, R132.reuse, R116 ;  /* 0x0000007484107220 */ /* 0x040fe40000410000 */
[C---:B------:R-:W-:Y:S02]  /*b4a0*/  FMUL.FTZ R17, R132.reuse, R117 ;  /* 0x0000007584117220 */ /* 0x040fe40000410000 */
[C---:B------:R-:W-:Y:S01]  /*b4b0*/  FMUL.FTZ R24, R132.reuse, R108 ;  /* 0x0000006c84187220 */ /* 0x040fe20000410000 */
[----:B------:R-:W2:Y:S01]  /*b4c0*/  MUFU.EX2 R3, R3 ;  /* 0x0000000300037308 */ /* 0x000ea20000000800 */
[C---:B------:R-:W-:Y:S02]  /*b4d0*/  FMUL.FTZ R25, R132.reuse, R109 ;  /* 0x0000006d84197220 */ /* 0x040fe40000410000 */
[C---:B------:R-:W-:Y:S01]  /*b4e0*/  FMUL.FTZ R32, R132.reuse, R100 ;  /* 0x0000006484207220 */ /* 0x040fe20000410000 */
[----:B-1----:R-:W-:Y:S01]  /*b4f0*/  F2FP.PACK_AB R128, R171, R172 ;  /* 0x000000acab80723e */ /* 0x002fe200000000ff */
[----:B------:R-:W-:Y:S02]  /*b500*/  FMUL.FTZ R33, R132, R101 ;  /* 0x0000006584217220 */ /* 0x000fe40000410000 */
[--C-:B------:R-:W-:Y:S02]  /*b510*/  FFMA.FTZ R182, R159, c[0x0][0x2d0], -R148.reuse ;  /* 0x0000b4009fb67a23 */ /* 0x100fe40000010894 */
[--C-:B------:R-:W-:Y:S01]  /*b520*/  FFMA.FTZ R183, R160, c[0x0][0x2d0], -R145.reuse ;  /* 0x0000b400a0b77a23 */ /* 0x100fe20000010891 */
[----:B------:R-:W1:Y:S01]  /*b530*/  MUFU.EX2 R169, R169 ;  /* 0x000000a900a97308 */ /* 0x000e620000000800 */
[--C-:B------:R-:W-:Y:S02]  /*b540*/  FFMA.FTZ R190, R158, c[0x0][0x2d0], -R145.reuse ;  /* 0x0000b4009ebe7a23 */ /* 0x100fe40000010891 */
[--C-:B------:R-:W-:Y:S02]  /*b550*/  FFMA.FTZ R218, R157, c[0x0][0x2d0], -R148.reuse ;  /* 0x0000b4009dda7a23 */ /* 0x100fe40000010894 */
[--C-:B------:R-:W-:Y:S02]  /*b560*/  FFMA.FTZ R220, R156, c[0x0][0x2d0], -R145.reuse ;  /* 0x0000b4009cdc7a23 */ /* 0x100fe40000010891 */
[----:B------:R-:W-:Y:S01]  /*b570*/  LDSM.16.MT88.4 R156, [R164+0x3900] ;  /* 0x00390000a49c783b */ /* 0x000fe20000004200 */
[--C-:B------:R-:W-:Y:S02]  /*b580*/  FFMA.FTZ R221, R154, c[0x0][0x2d0], -R145.reuse ;  /* 0x0000b4009add7a23 */ /* 0x100fe40000010891 */
[----:B------:R-:W-:Y:S01]  /*b590*/  MUFU.EX2 R168, R168 ;  /* 0x000000a800a87308 */ /* 0x000fe20000000800 */
[--C-:B------:R-:W-:Y:S02]  /*b5a0*/  FFMA.FTZ R224, R152, c[0x0][0x2d0], -R145.reuse ;  /* 0x0000b40098e07a23 */ /* 0x100fe40000010891 */
[--C-:B------:R-:W-:Y:S02]  /*b5b0*/  FFMA.FTZ R225, R150, c[0x0][0x2d0], -R145.reuse ;  /* 0x0000b40096e17a23 */ /* 0x100fe40000010891 */
[C---:B--2---:R-:W-:Y:S01]  /*b5c0*/  FMUL.FTZ R6, R3.reuse, R130 ;  /* 0x0000008203067220 */ /* 0x044fe20000410000 */
[----:B------:R-:W-:Y:S01]  /*b5d0*/  LDSM.16.MT88.4 R152, [R134+UR4+0x3900] ;  /* 0x003900048698783b */ /* 0x000fe20008004200 */
[C---:B------:R-:W-:Y:S02]  /*b5e0*/  FMUL.FTZ R7, R3.reuse, R131 ;  /* 0x0000008303077220 */ /* 0x040fe40000410000 */
[C---:B------:R-:W-:Y:S01]  /*b5f0*/  FMUL.FTZ R10, R3.reuse, R126 ;  /* 0x0000007e030a7220 */ /* 0x040fe20000410000 */
[----:B------:R-:W2:Y:S01]  /*b600*/  MUFU.EX2 R167, R167 ;  /* 0x000000a700a77308 */ /* 0x000ea20000000800 */
[C---:B------:R-:W-:Y:S02]  /*b610*/  FMUL.FTZ R11, R3.reuse, R127 ;  /* 0x0000007f030b7220 */ /* 0x040fe40000410000 */
[----:B------:R-:W-:Y:S01]  /*b620*/  FMUL.FTZ R18, R3, R118 ;  /* 0x0000007603127220 */ /* 0x000fe20000410000 */
[----:B-1----:R-:W-:Y:S01]  /*b630*/  F2FP.PACK_AB R130, R169, R170 ;  /* 0x000000aaa982723e */ /* 0x002fe200000000ff */
[C---:B------:R-:W-:Y:S01]  /*b640*/  FMUL.FTZ R19, R3.reuse, R119 ;  /* 0x0000007703137220 */ /* 0x040fe20000410000 */
[----:B------:R-:W-:Y:S01]  /*b650*/  LDSM.16.MT88.4 R124, [R135+UR4+0x2900] ;  /* 0x00290004877c783b */ /* 0x000fe20008004200 */
[C---:B------:R-:W-:Y:S02]  /*b660*/  FMUL.FTZ R26, R3.reuse, R110 ;  /* 0x0000006e031a7220 */ /* 0x040fe40000410000 */
[C---:B------:R-:W-:Y:S01]  /*b670*/  FMUL.FTZ R27, R3.reuse, R111 ;  /* 0x0000006f031b7220 */ /* 0x040fe20000410000 */
[----:B------:R-:W-:Y:S01]  /*b680*/  MUFU.EX2 R166, R166 ;  /* 0x000000a600a67308 */ /* 0x000fe20000000800 */
[C---:B------:R-:W-:Y:S02]  /*b690*/  FMUL.FTZ R34, R3.reuse, R102 ;  /* 0x0000006603227220 */ /* 0x040fe40000410000 */
[C---:B------:R-:W-:Y:S01]  /*b6a0*/  FMUL.FTZ R35, R3.reuse, R103 ;  /* 0x0000006703237220 */ /* 0x040fe20000410000 */
[----:B------:R-:W-:Y:S01]  /*b6b0*/  LDSM.16.MT88.4 R108, [R164+0x2100] ;  /* 0x00210000a46c783b */ /* 0x000fe20000004200 */
[--C-:B------:R-:W-:Y:S02]  /*b6c0*/  FFMA.FTZ R228, R146, c[0x0][0x2d0], -R145.reuse ;  /* 0x0000b40092e47a23 */ /* 0x100fe40000010891 */
[C---:B------:R-:W-:Y:S02]  /*b6d0*/  FMUL.FTZ R36, R132.reuse, R36 ;  /* 0x0000002484247220 */ /* 0x040fe40000410000 */
[C---:B------:R-:W-:Y:S01]  /*b6e0*/  FMUL.FTZ R37, R132.reuse, R37 ;  /* 0x0000002584257220 */ /* 0x040fe20000410000 */
[----:B------:R-:W1:Y:S01]  /*b6f0*/  MUFU.EX2 R165, R165 ;  /* 0x000000a500a57308 */ /* 0x000e620000000800 */
[C---:B------:R-:W-:Y:S01]  /*b700*/  FMUL.FTZ R38, R3.reuse, R38 ;  /* 0x0000002603267220 */ /* 0x040fe20000410000 */
[----:B------:R-:W-:Y:S01]  /*b710*/  LDSM.16.MT88.4 R100, [R134+UR4+0x2100] ;  /* 0x002100048664783b */ /* 0x000fe20008004200 */
[----:B------:R-:W-:Y:S01]  /*b720*/  FMUL.FTZ R39, R3, R39 ;  /* 0x0000002703277220 */ /* 0x000fe20000410000 */
[----:B--2---:R-:W-:Y:S01]  /*b730*/  F2FP.PACK_AB R129, R167, R168 ;  /* 0x000000a8a781723e */ /* 0x004fe200000000ff */
[C---:B------:R-:W-:Y:S02]  /*b740*/  FMUL.FTZ R40, R132.reuse, R40 ;  /* 0x0000002884287220 */ /* 0x040fe40000410000 */
[C---:B------:R-:W-:Y:S02]  /*b750*/  FMUL.FTZ R41, R132.reuse, R41 ;  /* 0x0000002984297220 */ /* 0x040fe40000410000 */
[C---:B------:R-:W-:Y:S01]  /*b760*/  FMUL.FTZ R42, R3.reuse, R42 ;  /* 0x0000002a032a7220 */ /* 0x040fe20000410000 */
[----:B------:R-:W-:Y:S01]  /*b770*/  LDSM.16.MT88.4 R116, [R134+UR4+0x900] ;  /* 0x000900048674783b */ /* 0x000fe20008004200 */
[C---:B------:R-:W-:Y:S01]  /*b780*/  FMUL.FTZ R43, R3.reuse, R43 ;  /* 0x0000002b032b7220 */ /* 0x040fe20000410000 */
[----:B------:R-:W-:Y:S01]  /*b790*/  MUFU.EX2 R182, R182 ;  /* 0x000000b600b67308 */ /* 0x000fe20000000800 */
[C---:B------:R-:W-:Y:S02]  /*b7a0*/  FMUL.FTZ R44, R132.reuse, R44 ;  /* 0x0000002c842c7220 */ /* 0x040fe40000410000 */
[C---:B------:R-:W-:Y:S02]  /*b7b0*/  FMUL.FTZ R45, R132.reuse, R45 ;  /* 0x0000002d842d7220 */ /* 0x040fe40000410000 */
[C---:B------:R-:W-:Y:S02]  /*b7c0*/  FMUL.FTZ R46, R3.reuse, R46 ;  /* 0x0000002e032e7220 */ /* 0x040fe40000410000 */
[----:B------:R-:W-:Y:S02]  /*b7d0*/  FMUL.FTZ R47, R3, R47 ;  /* 0x0000002f032f7220 */ /* 0x000fe40000410000 */
[C---:B------:R-:W-:Y:S01]  /*b7e0*/  FMUL.FTZ R48, R132.reuse, R48 ;  /* 0x0000003084307220 */ /* 0x040fe20000410000 */
[----:B------:R-:W-:Y:S01]  /*b7f0*/  MUFU.EX2 R183, R183 ;  /* 0x000000b700b77308 */ /* 0x000fe20000000800 */
[C---:B------:R-:W-:Y:S01]  /*b800*/  FMUL.FTZ R49, R132.reuse, R49 ;  /* 0x0000003184317220 */ /* 0x040fe20000410000 */
[----:B-1----:R-:W-:Y:S01]  /*b810*/  F2FP.PACK_AB R131, R165, R166 ;  /* 0x000000a6a583723e */ /* 0x002fe200000000ff */
[C---:B------:R-:W-:Y:S02]  /*b820*/  FMUL.FTZ R50, R3.reuse, R50 ;  /* 0x0000003203327220 */ /* 0x040fe40000410000 */
[C---:B------:R-:W-:Y:S02]  /*b830*/  FMUL.FTZ R51, R3.reuse, R51 ;  /* 0x0000003303337220 */ /* 0x040fe40000410000 */
[C---:B------:R-:W-:Y:S02]  /*b840*/  FMUL.FTZ R52, R132.reuse, R52 ;  /* 0x0000003484347220 */ /* 0x040fe40000410000 */
[C---:B------:R-:W-:Y:S01]  /*b850*/  HMMA.16816.F32 R4, R128.reuse, R12, R4 ;  /* 0x0000000c8004723c */ /* 0x040fe20000001804 */
[----:B------:R-:W-:Y:S04]  /*b860*/  MUFU.EX2 R190, R190 ;  /* 0x000000be00be7308 */ /* 0x000fe80000000800 */
[C---:B------:R-:W-:Y:S02]  /*b870*/  FMUL.FTZ R53, R132.reuse, R53 ;  /* 0x0000003584357220 */ /* 0x040fe40000410000 */
[C---:B------:R-:W-:Y:S01]  /*b880*/  FMUL.FTZ R12, R132.reuse, R120 ;  /* 0x00000078840c7220 */ /* 0x040fe20000410000 */
[C---:B------:R-:W-:Y:S03]  /*b890*/  HMMA.16816.F32 R8, R128.reuse, R14, R8 ;  /* 0x0000000e8008723c */ /* 0x040fe60000001808 */
[----:B------:R-:W-:Y:S01]  /*b8a0*/  MUFU.EX2 R218, R218 ;  /* 0x000000da00da7308 */ /* 0x000fe20000000800 */
[C---:B------:R-:W-:Y:S02]  /*b8b0*/  FMUL.FTZ R13, R132.reuse, R121 ;  /* 0x00000079840d7220 */ /* 0x040fe40000410000 */
[C---:B------:R-:W-:Y:S02]  /*b8c0*/  FMUL.FTZ R54, R3.reuse, R54 ;  /* 0x0000003603367220 */ /* 0x040fe40000410000 */
[C---:B------:R-:W-:Y:S04]  /*b8d0*/  FMUL.FTZ R14, R3.reuse, R122 ;  /* 0x0000007a030e7220 */ /* 0x040fe80000410000 */
[C---:B------:R-:W-:Y:S01]  /*b8e0*/  FMUL.FTZ R15, R3.reuse, R123 ;  /* 0x0000007b030f7220 */ /* 0x040fe20000410000 */
[----:B------:R-:W-:Y:S01]  /*b8f0*/  MUFU.EX2 R219, R219 ;  /* 0x000000db00db7308 */ /* 0x000fe20000000800 */
[----:B------:R-:W1:Y:S01]  /*b900*/  LDSM.16.MT88.4 R120, [R164+0x100] ;  /* 0x00010000a478783b */ /* 0x000e620000004200 */
[C---:B------:R-:W-:Y:S02]  /*b910*/  FMUL.FTZ R55, R3.reuse, R55 ;  /* 0x0000003703377220 */ /* 0x040fe40000410000 */
[C---:B------:R-:W-:Y:S02]  /*b920*/  FMUL.FTZ R56, R132.reuse, R56 ;  /* 0x0000003884387220 */ /* 0x040fe40000410000 */
[C---:B---3--:R-:W-:Y:S03]  /*b930*/  HMMA.16816.F32 R12, R128.reuse, R20, R12 ;  /* 0x00000014800c723c */ /* 0x048fe6000000180c */
[C---:B------:R-:W-:Y:S01]  /*b940*/  FMUL.FTZ R57, R132.reuse, R57 ;  /* 0x0000003984397220 */ /* 0x040fe20000410000 */
[----:B------:R-:W-:Y:S01]  /*b950*/  MUFU.EX2 R220, R220 ;  /* 0x000000dc00dc7308 */ /* 0x000fe20000000800 */
[C---:B------:R-:W-:Y:S02]  /*b960*/  FMUL.FTZ R58, R3.reuse, R58 ;  /* 0x0000003a033a7220 */ /* 0x040fe40000410000 */
[C---:B------:R-:W-:Y:S01]  /*b970*/  FMUL.FTZ R20, R132.reuse, R112 ;  /* 0x0000007084147220 */ /* 0x040fe20000410000 */
[C---:B------:R-:W-:Y:S04]  /*b980*/  HMMA.16816.F32 R16, R128.reuse, R22, R16 ;  /* 0x000000168010723c */ /* 0x040fe80000001810 */
[C---:B------:R-:W-:Y:S02]  /*b990*/  FMUL.FTZ R21, R132.reuse, R113 ;  /* 0x0000007184157220 */ /* 0x040fe40000410000 */
[C---:B------:R-:W-:Y:S01]  /*b9a0*/  FMUL.FTZ R59, R3.reuse, R59 ;  /* 0x0000003b033b7220 */ /* 0x040fe20000410000 */
[----:B------:R-:W-:Y:S01]  /*b9b0*/  MUFU.EX2 R221, R221 ;  /* 0x000000dd00dd7308 */ /* 0x000fe20000000800 */
[C---:B------:R-:W-:Y:S04]  /*b9c0*/  FMUL.FTZ R22, R3.reuse, R114 ;  /* 0x0000007203167220 */ /* 0x040fe80000410000 */
[C---:B------:R-:W-:Y:S02]  /*b9d0*/  FMUL.FTZ R23, R3.reuse, R115 ;  /* 0x0000007303177220 */ /* 0x040fe40000410000 */
[----:B------:R-:W2:Y:S01]  /*b9e0*/  LDSM.16.MT88.4 R112, [R135+UR4+0x2100] ;  /* 0x002100048770783b */ /* 0x000ea20008004200 */
        /* <DEDUP_REMOVED lines=14> */
[----:B------:R-:W3:Y:S01]  /*bad0*/  LDSM.16.MT88.4 R104, [R133+0x2100] ;  /* 0x002100008568783b */ /* 0x000ee20000004200 */
[C---:B------:R-:W-:Y:S02]  /*bae0*/  FMUL.FTZ R65, R132.reuse, R65 ;  /* 0x0000004184417220 */ /* 0x040fe40000410000 */
[C---:B------:R-:W-:Y:S02]  /*baf0*/  FMUL.FTZ R66, R3.reuse, R66 ;  /* 0x0000004203427220 */ /* 0x040fe40000410000 */
[C---:B-1----:R-:W-:Y:S02]  /*bb00*/  HMMA.16816.F32 R28, R128.reuse, R120, R28 ;  /* 0x00000078801c723c */ /* 0x042fe4000000181c */
        /* <DEDUP_REMOVED lines=9> */
[C---:B--2---:R-:W-:Y:S04]  /*bba0*/  HMMA.16816.F32 R36, R128.reuse, R112, R36 ;  /* 0x000000708024723c */ /* 0x044fe80000001824 */
        /* <DEDUP_REMOVED lines=8> */
[C---:B---3--:R-:W-:Y:S03]  /*bc30*/  HMMA.16816.F32 R44, R128.reuse, R104, R44 ;  /* 0x00000068802c723c */ /* 0x048fe6000000182c */
[----:B------:R-:W-:Y:S02]  /*bc40*/  FMUL.FTZ R85, R132, R85 ;  /* 0x0000005584557220 */ /* 0x000fe40000410000 */
[C---:B------:R-:W-:Y:S02]  /*bc50*/  FMUL.FTZ R86, R3.reuse, R86 ;  /* 0x0000005603567220 */ /* 0x040fe40000410000 */
[----:B------:R-:W-:Y:S01]  /*bc60*/  FMUL.FTZ R87, R3, R87 ;  /* 0x0000005703577220 */ /* 0x000fe20000410000 */
[C---:B------:R-:W-:Y:S01]  /*bc70*/  HMMA.16816.F32 R48, R128.reuse, R106, R48 ;  /* 0x0000006a8030723c */ /* 0x040fe20000001830 */
[----:B------:R-:W1:Y:S03]  /*bc80*/  LDSM.16.MT88.4 R104, [R135+UR4+0x4100] ;  /* 0x004100048768783b */ /* 0x000e660008004200 */
[--C-:B------:R-:W-:Y:S02]  /*bc90*/  FFMA.FTZ R173, R181, c[0x0][0x2d0], -R148.reuse ;  /* 0x0000b400b5ad7a23 */ /* 0x100fe40000010894 */
[--C-:B------:R-:W-:Y:S02]  /*bca0*/  FFMA.FTZ R181, R161, c[0x0][0x2d0], -R148.reuse ;  /* 0x0000b400a1b57a23 */ /* 0x100fe40000010894 */
[C---:B------:R-:W-:Y:S02]  /*bcb0*/  HMMA.16816.F32 R52, R128.reuse, R100, R52 ;  /* 0x000000648034723c */ /* 0x040fe40000001834 */
[----:B------:R-:W-:Y:S02]  /*bcc0*/  MUFU.EX2 R173, R173 ;  /* 0x000000ad00ad7308 */ /* 0x000fe40000000800 */
[--C-:B------:R-:W-:Y:S02]  /*bcd0*/  FFMA.FTZ R174, R179, c[0x0][0x2d0], -R148.reuse ;  /* 0x0000b400b3ae7a23 */ /* 0x100fe40000010894 */
[--C-:B------:R-:W-:Y:S02]  /*bce0*/  FFMA.FTZ R175, R178, c[0x0][0x2d0], -R145.reuse ;  /* 0x0000b400b2af7a23 */ /* 0x100fe40000010891 */
[C---:B------:R-:W-:Y:S01]  /*bcf0*/  HMMA.16816.F32 R56, R128.reuse, R102, R56 ;  /* 0x000000668038723c */ /* 0x040fe20000001838 */
[----:B------:R-:W2:Y:S03]  /*bd00*/  LDSM.16.MT88.4 R100, [R133+0x4100] ;  /* 0x004100008564783b */ /* 0x000ea60000004200 */
[--C-:B------:R-:W-:Y:S01]  /*bd10*/  FFMA.FTZ R178, R163, c[0x0][0x2d0], -R148.reuse ;  /* 0x0000b400a3b27a23 */ /* 0x100fe20000010894 */
[----:B------:R-:W3:Y:S01]  /*bd20*/  MUFU.EX2 R174, R174 ;  /* 0x000000ae00ae7308 */ /* 0x000ee20000000800 */
[--C-:B------:R-:W-:Y:S02]  /*bd30*/  FFMA.FTZ R176, R176, c[0x0][0x2d0], -R145.reuse ;  /* 0x0000b400b0b07a23 */ /* 0x100fe40000010891 */
[C---:B------:R-:W-:Y:S04]  /*bd40*/  HMMA.16816.F32 R60, R128.reuse, R108, R60 ;  /* 0x0000006c803c723c */ /* 0x040fe8000000183c */
[--C-:B------:R-:W-:Y:S02]  /*bd50*/  FFMA.FTZ R177, R177, c[0x0][0x2d0], -R148.reuse ;  /* 0x0000b400b1b17a23 */ /* 0x100fe40000010894 */
[----:B------:R-:W-:Y:S01]  /*bd60*/  FFMA.FTZ R148, R147, c[0x0][0x2d0], -R148 ;  /* 0x0000b40093947a23 */ /* 0x000fe20000010894 */
[----:B------:R-:W-:Y:S01]  /*bd70*/  MUFU.EX2 R175, R175 ;  /* 0x000000af00af7308 */ /* 0x000fe20000000800 */
[C---:B------:R-:W-:Y:S01]  /*bd80*/  HMMA.16816.F32 R64, R128.reuse, R110, R64 ;  /* 0x0000006e8040723c */ /* 0x040fe20000001840 */
[----:B------:R-:W4:Y:S03]  /*bd90*/  LDSM.16.MT88.4 R108, [R134+UR4+0x4100] ;  /* 0x00410004866c783b */ /* 0x000f260008004200 */
[--C-:B------:R-:W-:Y:S02]  /*bda0*/  FFMA.FTZ R179, R180, c[0x0][0x2d0], -R145.reuse ;  /* 0x0000b400b4b37a23 */ /* 0x100fe40000010891 */
[--C-:B------:R-:W-:Y:S02]  /*bdb0*/  FFMA.FTZ R180, R162, c[0x0][0x2d0], -R145.reuse ;  /* 0x0000b400a2b47a23 */ /* 0x100fe40000010891 */
[----:B------:R-:W-:Y:S01]  /*bdc0*/  FFMA.FTZ R145, R144, c[0x0][0x2d0], -R145 ;  /* 0x0000b40090917a23 */ /* 0x000fe20000010891 */
[C---:B-1----:R-:W-:Y:S01]  /*bdd0*/  HMMA.16816.F32 R68, R128.reuse, R104, R68 ;  /* 0x000000688044723c */ /* 0x042fe20000001844 */
[----:B------:R-:W-:Y:S01]  /*bde0*/  LDSM.16.MT88.4 R160, [R135+UR4+0x5900] ;  /* 0x0059000487a0783b */ /* 0x000fe20008004200 */
[----:B------:R1:W-:Y:S01]  /*bdf0*/  MUFU.EX2 R227, R148 ;  /* 0x0000009400e37308 */ /* 0x0003e20000000800 */
[C---:B------:R-:W-:Y:S02]  /*be00*/  FMUL.FTZ R88, R132.reuse, R88 ;  /* 0x0000005884587220 */ /* 0x040fe40000410000 */
[C---:B------:R-:W-:Y:S02]  /*be10*/  FMUL.FTZ R89, R132.reuse, R89 ;  /* 0x0000005984597220 */ /* 0x040fe40000410000 */
[C---:B------:R-:W-:Y:S01]  /*be20*/  FMUL.FTZ R90, R3.reuse, R90 ;  /* 0x0000005a035a7220 */ /* 0x040fe20000410000 */
[C---:B------:R-:W-:Y:S01]  /*be30*/  HMMA.16816.F32 R72, R128.reuse, R106, R72 ;  /* 0x0000006a8048723c */ /* 0x040fe20000001848 */
[----:B------:R-:W5:Y:S03]  /*be40*/  LDSM.16.MT88.4 R104, [R164+0x4100] ;  /* 0x00410000a468783b */ /* 0x000f660000004200 */
[C---:B------:R-:W-:Y:S01]  /*be50*/  FMUL.FTZ R76, R132.reuse, R76 ;  /* 0x0000004c844c7220 */ /* 0x040fe20000410000 */
[----:B------:R-:W4:Y:S01]  /*be60*/  MUFU.EX2 R176, R176 ;  /* 0x000000b000b07308 */ /* 0x000f220000000800 */
[C---:B------:R-:W-:Y:S02]  /*be70*/  FMUL.FTZ R77, R132.reuse, R77 ;  /* 0x0000004d844d7220 */ /* 0x040fe40000410000 */
[C---:B------:R-:W-:Y:S04]  /*be80*/  FMUL.FTZ R78, R3.reuse, R78 ;  /* 0x0000004e034e7220 */ /* 0x040fe80000410000 */
[C---:B------:R-:W-:Y:S02]  /*be90*/  FMUL.FTZ R79, R3.reuse, R79 ;  /* 0x0000004f034f7220 */ /* 0x040fe40000410000 */
[C---:B------:R-:W-:Y:S01]  /*bea0*/  FMUL.FTZ R91, R3.reuse, R91 ;  /* 0x0000005b035b7220 */ /* 0x040fe20000410000 */
[----:B------:R5:W-:Y:S01]  /*beb0*/  MUFU.EX2 R229, R145 ;  /* 0x0000009100e57308 */ /* 0x000be20000000800 */
[C---:B------:R-:W-:Y:S01]  /*bec0*/  FMUL.FTZ R92, R132.reuse, R92 ;  /* 0x0000005c845c7220 */ /* 0x040fe20000410000 */
[----:B-1----:R-:W-:Y:S02]  /*bed0*/  LDSM.16.MT88.4 R148, [R133+0x3900] ;  /* 0x003900008594783b */ /* 0x002fe40000004200 */
[C---:B--2---:R-:W-:Y:S03]  /*bee0*/  HMMA.16816.F32 R76, R128.reuse, R100, R76 ;  /* 0x00000064804c723c */ /* 0x044fe6000000184c */
[C---:B------:R-:W-:Y:S02]  /*bef0*/  FMUL.FTZ R80, R132.reuse, R80 ;  /* 0x0000005084507220 */ /* 0x040fe40000410000 */
[----:B------:R-:W-:Y:S01]  /*bf00*/  FMUL.FTZ R81, R132, R81 ;  /* 0x0000005184517220 */ /* 0x000fe20000410000 */
[----:B------:R-:W-:Y:S01]  /*bf10*/  MUFU.EX2 R177, R177 ;  /* 0x000000b100b17308 */ /* 0x000fe20000000800 */
[C---:B------:R-:W-:Y:S01]  /*bf20*/  FMUL.FTZ R82, R3.reuse, R82 ;  /* 0x0000005203527220 */ /* 0x040fe20000410000 */
[----:B---3--:R-:W-:Y:S01]  /*bf30*/  F2FP.PACK_AB R100, R174, R173 ;  /* 0x000000adae64723e */ /* 0x008fe200000000ff */
[C---:B------:R-:W-:Y:S03]  /*bf40*/  FMUL.FTZ R83, R3.reuse, R83 ;  /* 0x0000005303537220 */ /* 0x040fe60000410000 */
[----:B------:R-:W-:Y:S01]  /*bf50*/  FMUL.FTZ R93, R132, R93 ;  /* 0x0000005d845d7220 */ /* 0x000fe20000410000 */
[----:B----4-:R-:W-:Y:S01]  /*bf60*/  F2FP.PACK_AB R101, R176, R175 ;  /* 0x000000afb065723e */ /* 0x010fe200000000ff */
[C---:B------:R-:W-:Y:S02]  /*bf70*/  FMUL.FTZ R94, R3.reuse, R94 ;  /* 0x0000005e035e7220 */ /* 0x040fe40000410000 */
[C---:B------:R-:W-:Y:S01]  /*bf80*/  HMMA.16816.F32 R80, R128.reuse, R102, R80 ;  /* 0x000000668050723c */ /* 0x040fe20000001850 */
[----:B------:R-:W1:Y:S02]  /*bf90*/  MUFU.EX2 R178, R178 ;  /* 0x000000b200b27308 */ /* 0x000e640000000800 */
[C---:B------:R-:W-:Y:S01]  /*bfa0*/  FMUL.FTZ R95, R3.reuse, R95 ;  /* 0x0000005f035f7220 */ /* 0x040fe20000410000 */
[----:B-----5:R-:W-:Y:S01]  /*bfb0*/  LDSM.16.MT88.4 R144, [R135+UR4+0x3900] ;  /* 0x003900048790783b */ /* 0x020fe20008004200 */
[C---:B------:R-:W-:Y:S02]  /*bfc0*/  FMUL.FTZ R96, R132.reuse, R96 ;  /* 0x0000006084607220 */ /* 0x040fe40000410000 */
[C---:B------:R-:W-:Y:S01]  /*bfd0*/  FMUL.FTZ R97, R132.reuse, R97 ;  /* 0x0000006184617220 */ /* 0x040fe20000410000 */
[C---:B------:R-:W-:Y:S03]  /*bfe0*/  HMMA.16816.F32 R84, R128.reuse, R108, R84 ;  /* 0x0000006c8054723c */ /* 0x040fe60000001854 */
[----:B------:R-:W-:Y:S01]  /*bff0*/  MUFU.EX2 R179, R179 ;  /* 0x000000b300b37308 */ /* 0x000fe20000000800 */
[C---:B------:R-:W-:Y:S02]  /*c000*/  FMUL.FTZ R98, R3.reuse, R98 ;  /* 0x0000006203627220 */ /* 0x040fe40000410000 */
[C---:B------:R-:W-:Y:S02]  /*c010*/  FMUL.FTZ R99, R3.reuse, R99 ;  /* 0x0000006303637220 */ /* 0x040fe40000410000 */
[C---:B------:R-:W-:Y:S01]  /*c020*/  HMMA.16816.F32 R88, R128.reuse, R110, R88 ;  /* 0x0000006e8058723c */ /* 0x040fe20000001858 */
[----:B------:R-:W2:Y:S03]  /*c030*/  LDSM.16.MT88.4 R108, [R133+0x900] ;  /* 0x00090000856c783b */ /* 0x000ea60000004200 */
[----:B------:R-:W-:Y:S01]  /*c040*/  FFMA.FTZ R172, R132, R205, R172 ;  /* 0x000000cd84ac7223 */ /* 0x000fe200000100ac */
[----:B------:R-:W3:Y:S01]  /*c050*/  MUFU.EX2 R180, R180 ;  /* 0x000000b400b47308 */ /* 0x000ee20000000800 */
[----:B------:R-:W-:Y:S02]  /*c060*/  FFMA.FTZ R168, R3, R206, R168 ;  /* 0x000000ce03a87223 */ /* 0x000fe400000100a8 */
[C---:B------:R-:W-:Y:S04]  /*c070*/  HMMA.16816.F32 R92, R128.reuse, R104, R92 ;  /* 0x00000068805c723c */ /* 0x040fe8000000185c */
[----:B-1----:R-:W-:Y:S01]  /*c080*/  F2FP.PACK_AB R102, R178, R177 ;  /* 0x000000b1b266723e */ /* 0x002fe200000000ff */
[----:B------:R-:W-:Y:S02]  /*c090*/  FADD.FTZ R171, R171, R172 ;  /* 0x000000acabab7221 */ /* 0x000fe40000010000 */
[----:B------:R-:W1:Y:S01]  /*c0a0*/  MUFU.EX2 R181, R181 ;  /* 0x000000b500b57308 */ /* 0x000e620000000800 */
[----:B------:R-:W-:Y:S01]  /*c0b0*/  HMMA.16816.F32 R96, R128, R106, R96 ;  /* 0x0000006a8060723c */ /* 0x000fe20000001860 */
[----:B------:R-:W4:Y:S03]  /*c0c0*/  LDSM.16.MT88.4 R104, [R164+0x2900] ;  /* 0x00290000a468783b */ /* 0x000f260000004200 */
[----:B------:R-:W-:Y:S01]  /*c0d0*/  FADD.FTZ R167, R167, R168 ;  /* 0x000000a8a7a77221 */ /* 0x000fe20000010000 */
[----:B---3--:R-:W-:Y:S07]  /*c0e0*/  F2FP.PACK_AB R103, R180, R179 ;  /* 0x000000b3b467723e */ /* 0x008fee00000000ff */
[C---:B------:R-:W-:Y:S08]  /*c0f0*/  HMMA.16816.F32 R4, R100.reuse, R112, R4 ;  /* 0x000000706404723c */ /* 0x040ff00000001804 */
[C---:B------:R-:W-:Y:S01]  /*c100*/  HMMA.16816.F32 R8, R100.reuse, R114, R8 ;  /* 0x000000726408723c */ /* 0x040fe20000001808 */
[----:B------:R-:W-:Y:S07]  /*c110*/  LDSM.16.MT88.4 R112, [R133+0x4900] ;  /* 0x004900008570783b */ /* 0x000fee0000004200 */
[C---:B--2---:R-:W-:Y:S08]  /*c120*/  HMMA.16816.F32 R12, R100.reuse, R108, R12 ;  /* 0x0000006c640c723c */ /* 0x044ff0000000180c */
[C---:B------:R-:W-:Y:S01]  /*c130*/  HMMA.16816.F32 R16, R100.reuse, R110, R16 ;  /* 0x0000006e6410723c */ /* 0x040fe20000001810 */
[----:B------:R-:W2:Y:S07]  /*c140*/  LDSM.16.MT88.4 R108, [R135+UR4+0x4900] ;  /* 0x00490004876c783b */ /* 0x000eae0008004200 */
        /* <DEDUP_REMOVED lines=13> */
[----:B------:R-:W-:Y:S01]  /*c220*/  F2FP.PACK_AB R138, R227, R226 ;  /* 0x000000e2e38a723e */ /* 0x000fe200000000ff */
[C---:B------:R-:W-:Y:S04]  /*c230*/  HMMA.16816.F32 R52, R100.reuse, R140, R52 ;  /* 0x0000008c6434723c */ /* 0x040fe80000001834 */
[----:B------:R-:W-:Y:S04]  /*c240*/  F2FP.PACK_AB R139, R229, R228 ;  /* 0x000000e4e58b723e */ /* 0x000fe800000000ff */
[C---:B------:R-:W-:Y:S01]  /*c250*/  HMMA.16816.F32 R56, R100.reuse, R142, R56 ;  /* 0x0000008e6438723c */ /* 0x040fe20000001838 */
[----:B------:R-:W-:Y:S07]  /*c260*/  LDSM.16.MT88.4 R140, [R164+0x1900] ;  /* 0x00190000a48c783b */ /* 0x000fee0000004200 */
[C---:B----4-:R-:W-:Y:S08]  /*c270*/  HMMA.16816.F32 R60, R100.reuse, R104, R60 ;  /* 0x00000068643c723c */ /* 0x050ff0000000183c */
[C---:B------:R-:W-:Y:S01]  /*c280*/  HMMA.16816.F32 R64, R100.reuse, R106, R64 ;  /* 0x0000006a6440723c */ /* 0x040fe20000001840 */
[----:B------:R-:W3:Y:S07]  /*c290*/  LDSM.16.MT88.4 R104, [R134+UR4+0x4900] ;  /* 0x004900048668783b */ /* 0x000eee0008004200 */
[C---:B--2---:R-:W-:Y:S08]  /*c2a0*/  HMMA.16816.F32 R68, R100.reuse, R108, R68 ;  /* 0x0000006c6444723c */ /* 0x044ff00000001844 */
[C---:B------:R-:W-:Y:S01]  /*c2b0*/  HMMA.16816.F32 R72, R100.reuse, R110, R72 ;  /* 0x0000006e6448723c */ /* 0x040fe20000001848 */
[----:B------:R-:W2:Y:S07]  /*c2c0*/  LDSM.16.MT88.4 R108, [R135+UR4+0x1100] ;  /* 0x00110004876c783b */ /* 0x000eae0008004200 */
[C---:B------:R-:W-:Y:S08]  /*c2d0*/  HMMA.16816.F32 R76, R100.reuse, R112, R76 ;  /* 0x00000070644c723c */ /* 0x040ff0000000184c */
[C---:B------:R-:W-:Y:S01]  /*c2e0*/  HMMA.16816.F32 R80, R100.reuse, R114, R80 ;  /* 0x000000726450723c */ /* 0x040fe20000001850 */
[----:B------:R-:W4:Y:S07]  /*c2f0*/  LDSM.16.MT88.4 R112, [R134+UR4+0x1100] ;  /* 0x001100048670783b */ /* 0x000f2e0008004200 */
[C---:B---3--:R-:W-:Y:S08]  /*c300*/  HMMA.16816.F32 R84, R100.reuse, R104, R84 ;  /* 0x000000686454723c */ /* 0x048ff00000001854 */
[C---:B------:R-:W-:Y:S01]  /*c310*/  HMMA.16816.F32 R88, R100.reuse, R106, R88 ;  /* 0x0000006a6458723c */ /* 0x040fe20000001858 */
[----:B------:R-:W3:Y:S07]  /*c320*/  LDSM.16.MT88.4 R104, [R135+UR4+0x3100] ;  /* 0x003100048768783b */ /* 0x000eee0008004200 */
[C---:B------:R-:W-:Y:S08]  /*c330*/  HMMA.16816.F32 R92, R100.reuse, R116, R92 ;  /* 0x00000074645c723c */ /* 0x040ff0000000185c */
[----:B------:R-:W-:Y:S01]  /*c340*/  HMMA.16816.F32 R96, R100, R118, R96 ;  /* 0x000000766460723c */ /* 0x000fe20000001860 */
[----:B------:R-:W5:Y:S06]  /*c350*/  LDSM.16.MT88.4 R116, [R133+0x3100] ;  /* 0x003100008574783b */ /* 0x000f6c0000004200 */
[----:B-1----:R-:W-:Y:S02]  /*c360*/  F2FP.PACK_AB R100, R182, R181 ;  /* 0x000000b5b664723e */ /* 0x002fe400000000ff */
[----:B------:R-:W-:Y:S03]  /*c370*/  F2FP.PACK_AB R101, R190, R183 ;  /* 0x000000b7be65723e */ /* 0x000fe600000000ff */
[----:B------:R-:W-:Y:S02]  /*c380*/  F2FP.PACK_AB R102, R219, R218 ;  /* 0x000000dadb66723e */ /* 0x000fe400000000ff */
[----:B------:R-:W-:Y:S07]  /*c390*/  F2FP.PACK_AB R103, R221, R220 ;  /* 0x000000dcdd67723e */ /* 0x000fee00000000ff */
[C---:B--2---:R-:W-:Y:S08]  /*c3a0*/  HMMA.16816.F32 R4, R100.reuse, R108, R4 ;  /* 0x0000006c6404723c */ /* 0x044ff00000001804 */
[C---:B------:R-:W-:Y:S01]  /*c3b0*/  HMMA.16816.F32 R8, R100.reuse, R110, R8 ;  /* 0x0000006e6408723c */ /* 0x040fe20000001808 */
[----:B------:R-:W1:Y:S07]  /*c3c0*/  LDSM.16.MT88.4 R108, [R134+UR4+0x3100] ;  /* 0x00310004866c783b */ /* 0x000e6e0008004200 */
[C---:B------:R-:W-:Y:S08]  /*c3d0*/  HMMA.16816.F32 R12, R100.reuse, R120, R12 ;  /* 0x00000078640c723c */ /* 0x040ff0000000180c */
[C---:B------:R-:W-:Y:S08]  /*c3e0*/  HMMA.16816.F32 R16, R100.reuse, R122, R16 ;  /* 0x0000007a6410723c */ /* 0x040ff00000001810 */
[C---:B----4-:R-:W-:Y:S08]  /*c3f0*/  HMMA.16816.F32 R20, R100.reuse, R112, R20 ;  /* 0x000000706414723c */ /* 0x050ff00000001814 */
[C---:B------:R-:W-:Y:S01]  /*c400*/  HMMA.16816.F32 R24, R100.reuse, R114, R24 ;  /* 0x000000726418723c */ /* 0x040fe20000001818 */
[----:B------:R-:W2:Y:S07]  /*c410*/  LDSM.16.MT88.4 R112, [R164+0x3100] ;  /* 0x00310000a470783b */ /* 0x000eae0000004200 */
[C---:B------:R-:W-:Y:S08]  /*c420*/  HMMA.16816.F32 R28, R100.reuse, R124, R28 ;  /* 0x0000007c641c723c */ /* 0x040ff0000000181c */
[C---:B------:R-:W-:Y:S01]  /*c430*/  HMMA.16816.F32 R32, R100.reuse, R126, R32 ;  /* 0x0000007e6420723c */ /* 0x040fe20000001820 */
[----:B------:R-:W-:Y:S07]  /*c440*/  LDSM.16.MT88.4 R124, [R135+UR4+0x1900] ;  /* 0x00190004877c783b */ /* 0x000fee0008004200 */
[C---:B---3--:R-:W-:Y:S08]  /*c450*/  HMMA.16816.F32 R36, R100.reuse, R104, R36 ;  /* 0x000000686424723c */ /* 0x048ff00000001824 */
[C---:B------:R-:W-:Y:S01]  /*c460*/  HMMA.16816.F32 R40, R100.reuse, R106, R40 ;  /* 0x0000006a6428723c */ /* 0x040fe20000001828 */
[----:B------:R-:W3:Y:S07]  /*c470*/  LDSM.16.MT88.4 R104, [R135+UR4+0x5100] ;  /* 0x005100048768783b */ /* 0x000eee0008004200 */
[C---:B-----5:R-:W-:Y:S08]  /*c480*/  HMMA.16816.F32 R44, R100.reuse, R116, R44 ;  /* 0x00000074642c723c */ /* 0x060ff0000000182c */
[C---:B------:R-:W-:Y:S01]  /*c490*/  HMMA.16816.F32 R48, R100.reuse, R118, R48 ;  /* 0x000000766430723c */ /* 0x040fe20000001830 */
[----:B------:R-:W4:Y:S07]  /*c4a0*/  LDSM.16.MT88.4 R116, [R133+0x5100] ;  /* 0x005100008574783b */ /* 0x000f2e0000004200 */
[C---:B-1----:R-:W-:Y:S08]  /*c4b0*/  HMMA.16816.F32 R52, R100.reuse, R108, R52 ;  /* 0x0000006c6434723c */ /* 0x042ff00000001834 */
[C---:B------:R-:W-:Y:S01]  /*c4c0*/  HMMA.16816.F32 R56, R100.reuse, R110, R56 ;  /* 0x0000006e6438723c */ /* 0x040fe20000001838 */
[----:B------:R-:W1:Y:S07]  /*c4d0*/  LDSM.16.MT88.4 R108, [R134+UR4+0x5100] ;  /* 0x00510004866c783b */ /* 0x000e6e0008004200 */
[C---:B--2---:R-:W-:Y:S08]  /*c4e0*/  HMMA.16816.F32 R60, R100.reuse, R112, R60 ;  /* 0x00000070643c723c */ /* 0x044ff0000000183c */
[C---:B------:R-:W-:Y:S01]  /*c4f0*/  HMMA.16816.F32 R64, R100.reuse, R114, R64 ;  /* 0x000000726440723c */ /* 0x040fe20000001840 */
[----:B------:R-:W2:Y:S07]  /*c500*/  LDSM.16.MT88.4 R112, [R164+0x5100] ;  /* 0x00510000a470783b */ /* 0x000eae0000004200 */
[C---:B---3--:R-:W-:Y:S08]  /*c510*/  HMMA.16816.F32 R68, R100.reuse, R104, R68 ;  /* 0x000000686444723c */ /* 0x048ff00000001844 */
[C---:B------:R-:W-:Y:S01]  /*c520*/  HMMA.16816.F32 R72, R100.reuse, R106, R72 ;  /* 0x0000006a6448723c */ /* 0x040fe20000001848 */
[----:B------:R-:W-:Y:S07]  /*c530*/  LDSM.16.MT88.4 R104, [R134+UR4+0x1900] ;  /* 0x001900048668783b */ /* 0x000fee0008004200 */
[C---:B----4-:R-:W-:Y:S08]  /*c540*/  HMMA.16816.F32 R76, R100.reuse, R116, R76 ;  /* 0x00000074644c723c */ /* 0x050ff0000000184c */
[C---:B------:R-:W-:Y:S01]  /*c550*/  HMMA.16816.F32 R80, R100.reuse, R118, R80 ;  /* 0x000000766450723c */ /* 0x040fe20000001850 */
[----:B------:R-:W3:Y:S07]  /*c560*/  LDSM.16.MT88.4 R116, [R133+0x1900] ;  /* 0x001900008574783b */ /* 0x000eee0000004200 */
[C---:B-1----:R-:W-:Y:S08]  /*c570*/  HMMA.16816.F32 R84, R100.reuse, R108, R84 ;  /* 0x0000006c6454723c */ /* 0x042ff00000001854 */
[C---:B------:R-:W-:Y:S08]  /*c580*/  HMMA.16816.F32 R88, R100.reuse, R110, R88 ;  /* 0x0000006e6458723c */ /* 0x040ff00000001858 */
[C---:B--2---:R-:W-:Y:S08]  /*c590*/  HMMA.16816.F32 R92, R100.reuse, R112, R92 ;  /* 0x00000070645c723c */ /* 0x044ff0000000185c */
[----:B------:R-:W-:Y:S08]  /*c5a0*/  HMMA.16816.F32 R96, R100, R114, R96 ;  /* 0x000000726460723c */ /* 0x000ff00000001860 */
[C---:B------:R-:W-:Y:S08]  /*c5b0*/  HMMA.16816.F32 R128, R136.reuse, R124, R4 ;  /* 0x0000007c8880723c */ /* 0x040ff00000001804 */
[C---:B------:R-:W-:Y:S01]  /*c5c0*/  HMMA.16816.F32 R124, R136.reuse, R126, R8 ;  /* 0x0000007e887c723c */ /* 0x040fe20000001808 */
[----:B------:R-:W1:Y:S07]  /*c5d0*/  LDSM.16.MT88.4 R8, [R133+0x5900] ;  /* 0x005900008508783b */ /* 0x000e6e0000004200 */
[C---:B---3--:R-:W-:Y:S01]  /*c5e0*/  HMMA.16816.F32 R120, R136.reuse, R116, R12 ;  /* 0x000000748878723c */ /* 0x048fe2000000180c */
[----:B------:R-:W2:Y:S07]  /*c5f0*/  LDSM.16.MT88.4 R12, [R134+UR4+0x5900] ;  /* 0x00590004860c783b */ /* 0x000eae0008004200 */
[C---:B------:R-:W-:Y:S01]  /*c600*/  HMMA.16816.F32 R116, R136.reuse, R118, R16 ;  /* 0x000000768874723c */ /* 0x040fe20000001810 */
[----:B------:R-:W3:Y:S07]  /*c610*/  LDSM.16.MT88.4 R16, [R164+0x5900] ;  /* 0x00590000a410783b */ /* 0x000eee0000004200 */
[C---:B------:R-:W-:Y:S07]  /*c620*/  HMMA.16816.F32 R112, R136.reuse, R104, R20 ;  /* 0x000000688870723c */ /* 0x040fee0000001814 */
[----:B------:R-:W-:Y:S01]  /*c630*/  FADD.FTZ R20, R166, R167 ;  /* 0x000000a7a6147221 */ /* 0x000fe20000010000 */
        /* <DEDUP_REMOVED lines=21> */
[----:B------:R-:W-:Y:S02]  /*c790*/  FADD.FTZ R8, R169, R8 ;  /* 0x00000008a9087221 */ /* 0x000fe40000010000 */
[----:B------:R-:W-:Y:S02]  /*c7a0*/  FADD.FTZ R9, R183, R180 ;  /* 0x000000b4b7097221 */ /* 0x000fe40000010000 */
[----:B------:R-:W-:Y:S01]  /*c7b0*/  FADD.FTZ R173, R173, R8 ;  /* 0x00000008adad7221 */ /* 0x000fe20000010000 */
[C---:B--2---:R-:W-:Y:S03]  /*c7c0*/  HMMA.16816.F32 R84, R136.reuse, R12, R84 ;  /* 0x0000000c8854723c */ /* 0x044fe60000001854 */
[----:B------:R-:W-:Y:S02]  /*c7d0*/  FADD.FTZ R174, R174, R173 ;  /* 0x000000adaeae7221 */ /* 0x000fe40000010000 */
[----:B------:R-:W-:Y:S02]  /*c7e0*/  FADD.FTZ R9, R190, R9 ;  /* 0x00000009be097221 */ /* 0x000fe40000010000 */
[----:B------:R-:W-:Y:S01]  /*c7f0*/  FADD.FTZ R177, R177, R174 ;  /* 0x000000aeb1b17221 */ /* 0x000fe20000010000 */
[C---:B------:R-:W-:Y:S04]  /*c800*/  HMMA.16816.F32 R88, R136.reuse, R14, R88 ;  /* 0x0000000e8858723c */ /* 0x040fe80000001858 */
[----:B------:R-:W-:Y:S02]  /*c810*/  FADD.FTZ R178, R178, R177 ;  /* 0x000000b1b2b27221 */ /* 0x000fe40000010000 */
[----:B------:R-:W-:Y:S02]  /*c820*/  FADD.FTZ R220, R220, R9 ;  /* 0x00000009dcdc7221 */ /* 0x000fe40000010000 */
[----:B------:R-:W-:Y:S01]  /*c830*/  FADD.FTZ R3, R181, R178 ;  /* 0x000000b2b5037221 */ /* 0x000fe20000010000 */
[C---:B---3--:R-:W-:Y:S03]  /*c840*/  HMMA.16816.F32 R92, R136.reuse, R16, R92 ;  /* 0x00000010885c723c */ /* 0x048fe6000000185c */
[----:B------:R-:W-:Y:S02]  /*c850*/  FADD.FTZ R3, R182, R3 ;  /* 0x00000003b6037221 */ /* 0x000fe40000010000 */
[----:B------:R-:W-:Y:S02]  /*c860*/  FADD.FTZ R221, R221, R220 ;  /* 0x000000dcdddd7221 */ /* 0x000fe40000010000 */
[----:B------:R-:W-:Y:S01]  /*c870*/  FADD.FTZ R218, R218, R3 ;  /* 0x00000003dada7221 */ /* 0x000fe20000010000 */
[----:B------:R-:W-:Y:S01]  /*c880*/  IADD3 R3, R210, -0x2, RZ ;  /* 0xfffffffed2037810 */ /* 0x000fe20007ffe0ff */
[----:B------:R-:W-:Y:S01]  /*c890*/  FADD.FTZ R224, R224, R221 ;  /* 0x000000dde0e07221 */ /* 0x000fe20000010000 */
[----:B------:R-:W-:Y:S03]  /*c8a0*/  HMMA.16816.F32 R96, R136, R18, R96 ;  /* 0x000000128860723c */ /* 0x000fe60000001860 */
[----:B------:R-:W-:Y:S01]  /*c8b0*/  FADD.FTZ R219, R219, R218 ;  /* 0x000000dadbdb7221 */ /* 0x000fe20000010000 */
[----:B------:R-:W-:Y:S01]  /*c8c0*/  ISETP.GE.AND P0, PT, R3, UR11, PT ;  /* 0x0000000b03007c0c */ /* 0x000fe2000bf06270 */
[----:B------:R-:W-:Y:S02]  /*c8d0*/  FADD.FTZ R225, R225, R224 ;  /* 0x000000e0e1e17221 */ /* 0x000fe40000010000 */
[----:B------:R-:W-:Y:S02]  /*c8e0*/  FADD.FTZ R222, R222, R219 ;  /* 0x000000dbdede7221 */ /* 0x000fe40000010000 */
[----:B------:R-:W-:Y:S03]  /*c8f0*/  FADD.FTZ R206, R228, R225 ;  /* 0x000000e1e4ce7221 */ /* 0x000fe60000010000 */
[----:B------:R-:W-:Y:S02]  /*c900*/  FADD.FTZ R223, R223, R222 ;  /* 0x000000dedfdf7221 */ /* 0x000fe40000010000 */
[----:B------:R-:W-:Y:S02]  /*c910*/  FADD.FTZ R206, R229, R206 ;  /* 0x000000cee5ce7221 */ /* 0x000fe40000010000 */
[----:B------:R-:W-:Y:S04]  /*c920*/  FADD.FTZ R226, R226, R223 ;  /* 0x000000dfe2e27221 */ /* 0x000fe80000010000 */
[----:B------:R-:W-:Y:S01]  /*c930*/  FADD.FTZ R205, R227, R226 ;  /* 0x000000e2e3cd7221 */ /* 0x000fe20000010000 */
[----:B------:R-:W-:-:S05]  /*c940*/  @!P0 BRA `(.L_x_1973) ;  /* 0x0000040000008947 */ /* 0x000fca0003800000 */
[----:B------:R-:W-:Y:S01]  /*c950*/  ISETP.NE.AND P1, PT, R195, 0x1, PT ;  /* 0x00000001c300780c */ /* 0x000fe20003f25270 */
[----:B------:R-:W-:Y:S01]  /*c960*/  IMAD R6, R210, 0x40, R202 ;  /* 0x00000040d2067824 */ /* 0x000fe200078e02ca */
[----:B------:R-:W-:Y:S01]  /*c970*/  IADD3 R12, -R214, 0x10, RZ ;  /* 0x00000010d60c7810 */ /* 0x000fe20007ffe1ff */
[----:B------:R-:W-:Y:S01]  /*c980*/  IMAD.MOV.U32 R198, RZ, RZ, RZ ;  /* 0x000000ffffc67224 */ /* 0x000fe200078e00ff */
[----:B------:R-:W-:Y:S02]  /*c990*/  IADD3 R11, -R211, 0x10, RZ ;  /* 0x00000010d30b7810 */ /* 0x000fe40007ffe1ff */
[----:B------:R-:W-:Y:S02]  /*c9a0*/  IADD3 R199, R6, -0x80, R201 ;  /* 0xffffff8006c77810 */ /* 0x000fe40007ffe0c9 */
[----:B------:R-:W-:Y:S02]  /*c9b0*/  LOP3.LUT R12, R12, 0xf, RZ, 0xc0, !PT ;  /* 0x0000000f0c0c7812 */ /* 0x000fe400078ec0ff */
[----:B------:R-:W-:Y:S01]  /*c9c0*/  LOP3.LUT R11, R11, 0xf, RZ, 0xc0, !PT ;  /* 0x0000000f0b0b7812 */ /* 0x000fe200078ec0ff */
[----:B------:R-:W-:Y:S02]  /*c9d0*/  IMAD.MOV.U32 R3, RZ, RZ, R199 ;  /* 0x000000ffff037224 */ /* 0x000fe400078e00c7 */
[----:B------:R-:W-:Y:S05]  /*c9e0*/  @P1 IMAD.HI.U32 R6, R199, c[0x0][0x2bc], RZ ;  /* 0x0000af00c7061a27 */ /* 0x000fea00078e00ff */
        /* <DEDUP_REMOVED lines=54> */
.L_x_1973:
[----:B------:R-:W-:Y:S01]  /*cd50*/  UIADD3 UR4, UR5, 0x1, URZ ;  /* 0x0000000105047890 */ /* 0x000fe2000fffe03f */
[----:B------:R-:W0:Y:S01]  /*cd60*/  LDGDEPBAR ;  /* 0x00000000000079af */ /* 0x000e220000000000 */
[----:B------:R-:W-:Y:S01]  /*cd70*/  UISETP.GE.AND UP2, UPT, UR5, 0x1, UPT ;  /* 0x000000010500788c */ /* 0x000fe2000bf46270 */
[C---:B------:R-:W-:Y:S01]  /*cd80*/  ISETP.GT.AND P0, PT, R210.reuse, R217, PT ;  /* 0x000000d9d200720c */ /* 0x040fe20003f04270 */
[----:B------:R-:W-:Y:S01]  /*cd90*/  IMAD.MOV.U32 R3, RZ, RZ, R0 ;  /* 0x000000ffff037224 */ /* 0x000fe200078e0000 */
[----:B------:R-:W-:Y:S01]  /*cda0*/  IADD3 R210, R210, -0x1, RZ ;  /* 0xffffffffd2d27810 */ /* 0x000fe20007ffe0ff */
[----:B------:R-:W-:Y:S01]  /*cdb0*/  USEL UR5, UR4, URZ, !UP2 ;  /* 0x0000003f04057287 */ /* 0x000fe2000d000000 */
[----:B------:R-:W-:Y:S09]  /*cdc0*/  IMAD.MOV.U32 R133, RZ, RZ, R2 ;  /* 0x000000ffff857224 */ /* 0x000ff200078e0002 */
[----:B------:R-:W-:-:S05]  /*cdd0*/  @P0 BRA `(.L_x_1974) ;  /* 0xffffd03000000947 */ /* 0x000fca000383ffff */
.L_x_1971:
[----:B------:R-:W-:-:S13]  /*cde0*/  ISETP.GE.AND P0, PT, R210, UR11, PT ;  /* 0x0000000bd2007c0c */ /* 0x000fda000bf06270 */
[----:B------:R-:W-:Y:S05]  /*cdf0*/  @!P0 BRA `(.L_x_1975) ;  /* 0x00003a6000008947 */ /* 0x000fea0003800000 */
[----:B------:R-:W-:Y:S01]  /*ce00*/  IMAD.MOV.U32 R3, RZ, RZ, R0 ;  /* 0x000000ffff037224 */ /* 0x000fe200078e0000 */
[----:B------:R-:W-:Y:S01]  /*ce10*/  SHF.R.S32.HI R0, RZ, 0x1f, R207 ;  /* 0x0000001fff007819 */ /* 0x000fe200000114cf */
[----:B------:R-:W-:Y:S01]  /*ce20*/  IMAD.MOV.U32 R190, RZ, RZ, 0x40 ;  /* 0x00000040ffbe7424 */ /* 0x000fe200078e00ff */
[----:B------:R-:W-:Y:S01]  /*ce30*/  LOP3.LUT P0, RZ, R209, 0x4, RZ, 0xc0, !PT ;  /* 0x00000004d1ff7812 */ /* 0x000fe2000780c0ff */
[C---:B------:R-:W-:Y:S01]  /*ce40*/  IMAD.SHL.U32 R208, R207.reuse, 0x2, RZ ;  /* 0x00000002cfd07824 */ /* 0x040fe200078e00ff */
[----:B-1----:R-:W-:Y:S01]  /*ce50*/  SHF.R.S32.HI R5, RZ, 0x1f, R192 ;  /* 0x0000001fff057819 */ /* 0x002fe200000114c0 */
[----:B------:R-:W-:Y:S01]  /*ce60*/  IMAD.MOV.U32 R132, RZ, RZ, R2 ;  /* 0x000000ffff847224 */ /* 0x000fe200078e0002 */
[----:B------:R-:W-:Y:S01]  /*ce70*/  SHF.L.U64.HI R193, R207, 0x1, R0 ;  /* 0x00000001cfc17819 */ /* 0x000fe20000010200 */
[C---:B------:R-:W-:Y:S01]  /*ce80*/  IMAD.SHL.U32 R209, R192.reuse, 0x2, RZ ;  /* 0x00000002c0d17824 */ /* 0x040fe200078e00ff */
[----:B------:R-:W-:Y:S02]  /*ce90*/  SHF.L.U64.HI R207, R192, 0x1, R5 ;  /* 0x00000001c0cf7819 */ /* 0x000fe40000010205 */
[----:B------:R-:W-:-:S02]  /*cea0*/  SEL R190, R190, 0xffffffc0, !P0 ;  /* 0xffffffc0bebe7807 */ /* 0x000fc40004000000 */
.L_x_1986:
        /* <DEDUP_REMOVED lines=31> */
[----:B------:R-:W5:Y:S01]  /*d0a0*/  SHFL.IDX PT, R9, R21, RZ, 0x181f ;  /* 0x00181fff15097589 */ /* 0x000f6200000e0000 */
[----:B------:R-:W-:Y:S02]  /*d0b0*/  IMAD.U32 R5, RZ, RZ, UR15 ;  /* 0x0000000fff057e24 */ /* 0x000fe4000f8e00ff */
[----:B------:R-:W-:Y:S01]  /*d0c0*/  IMAD.SHL.U32 R0, R194, 0x2, RZ ;  /* 0x00000002c2007824 */ /* 0x000fe200078e00ff */
[----:B------:R-:W4:Y:S01]  /*d0d0*/  SHFL.IDX PT, R6, R20, RZ, 0x181f ;  /* 0x00181fff14067589 */ /* 0x000f2200000e0000 */
[----:B------:R-:W-:Y:S03]  /*d0e0*/  IMAD R5, R5, 0x6000, R196 ;  /* 0x0000600005057824 */ /* 0x000fe600078e02c4 */
[----:B------:R-:W3:Y:S04]  /*d0f0*/  SHFL.IDX PT, R7, R21, 0x1, 0x181f ;  /* 0x00381f0015077f89 */ /* 0x000ee800000e0000 */
[----:B------:R-:W2:Y:S01]  /*d100*/  SHFL.IDX PT, R4, R20, 0x1, 0x181f ;  /* 0x00381f0014047f89 */ /* 0x000ea200000e0000 */
[C---:B-----5:R-:W-:Y:S02]  /*d110*/  IADD3 R10, P0, R9.reuse, R208, RZ ;  /* 0x000000d0090a7210 */ /* 0x060fe40007f1e0ff */
[C---:B------:R-:W-:Y:S02]  /*d120*/  IADD3 R8, P2, R9.reuse, R209, RZ ;  /* 0x000000d109087210 */ /* 0x040fe40007f5e0ff */
[C---:B----4-:R-:W-:Y:S02]  /*d130*/  IADD3.X R11, R6.reuse, R193, RZ, P0, !PT ;  /* 0x000000c1060b7210 */ /* 0x050fe400007fe4ff */
[-C--:B------:R-:W-:Y:S01]  /*d140*/  IADD3 R12, P1, R9, R0.reuse, RZ ;  /* 0x00000000090c7210 */ /* 0x080fe20007f3e0ff */
[C---:B------:R-:W-:Y:S01]  /*d150*/  IMAD.X R9, R6.reuse, 0x1, R207, P2 ;  /* 0x0000000106097824 */ /* 0x040fe200010e06cf */
[C---:B---3--:R-:W-:Y:S01]  /*d160*/  IADD3 R14, P0, R7.reuse, R0, RZ ;  /* 0x00000000070e7210 */ /* 0x048fe20007f1e0ff */
[----:B------:R3:W-:Y:S02]  /*d170*/  LDGSTS.E.BYPASS.LTC128B.128 [R5], [R10.64], !P5 ;  /* 0x000000000a057fae */ /* 0x0007e4000e901d54 */
[----:B------:R-:W-:Y:S01]  /*d180*/  IMAD.X R13, R6, 0x1, R2, P1 ;  /* 0x00000001060d7824 */ /* 0x000fe200008e0602 */
[C---:B------:R-:W-:Y:S01]  /*d190*/  IADD3 R6, P1, R7.reuse, R208, RZ ;  /* 0x000000d007067210 */ /* 0x040fe20007f3e0ff */
[----:B------:R3:W-:Y:S01]  /*d1a0*/  LDGSTS.E.BYPASS.LTC128B.128 [R5+0x2000], [R8.64], !P4 ;  /* 0x0200000008057fae */ /* 0x0007e2000e101d54 */
[C---:B--2---:R-:W-:Y:S02]  /*d1b0*/  IADD3.X R15, R4.reuse, R2, RZ, P0, !PT ;  /* 0x00000002040f7210 */ /* 0x044fe400007fe4ff */
[----:B------:R-:W-:Y:S01]  /*d1c0*/  IADD3 R20, P0, R7, R209, RZ ;  /* 0x000000d107147210 */ /* 0x000fe20007f1e0ff */
[----:B------:R3:W-:Y:S01]  /*d1d0*/  LDGSTS.E.BYPASS.LTC128B.128 [R5+0x4000], [R12.64], !P6 ;  /* 0x040000000c057fae */ /* 0x0007e2000f101d54 */
[C---:B------:R-:W-:Y:S02]  /*d1e0*/  IMAD.X R7, R4.reuse, 0x1, R193, P1 ;  /* 0x0000000104077824 */ /* 0x040fe400008e06c1 */
[----:B------:R-:W-:Y:S03]  /*d1f0*/  IADD3.X R21, R4, R207, RZ, P0, !PT ;  /* 0x000000cf04157210 */ /* 0x000fe600007fe4ff */
[----:B------:R3:W-:Y:S04]  /*d200*/  LDGSTS.E.BYPASS.LTC128B.128 [R5+0x1000], [R6.64], !P5 ;  /* 0x0100000006057fae */ /* 0x0007e8000e901d54 */
[----:B------:R3:W-:Y:S04]  /*d210*/  LDGSTS.E.BYPASS.LTC128B.128 [R5+0x3000], [R20.64], !P4 ;  /* 0x0300000014057fae */ /* 0x0007e8000e101d54 */
[----:B------:R3:W-:Y:S02]  /*d220*/  LDGSTS.E.BYPASS.LTC128B.128 [R5+0x5000], [R14.64], !P6 ;  /* 0x050000000e057fae */ /* 0x0007e4000f101d54 */
.L_x_1976:
[C---:B--23--:R-:W-:Y:S01]  /*d230*/  HMMA.16816.F32 R4, R136.reuse, R140, RZ ;  /* 0x0000008c8804723c */ /* 0x04cfe200000018ff */
[----:B------:R-:W-:Y:S01]  /*d240*/  LDSM.16.M88.4 R172, [R133+0xf900] ;  /* 0x00f9000085ac783b */ /* 0x000fe20000000200 */
[----:B------:R-:W-:Y:S01]  /*d250*/  PLOP3.LUT P1, PT, PT, PT, UP1, 0x80, 0x0 ;  /* 0x000000000000781c */ /* 0x000fe20003f2f018 */
[----:B------:R-:W-:Y:S01]  /*d260*/  UIADD3 UR6, UR15, 0x1, URZ ;  /* 0x000000010f067890 */ /* 0x000fe2000fffe03f */
[C---:B------:R-:W-:Y:S01]  /*d270*/  IADD3 R0, R190.reuse, R165, RZ ;  /* 0x000000a5be007210 */ /* 0x040fe20007ffe0ff */
[----:B------:R-:W-:Y:S01]  /*d280*/  UISETP.GE.AND UP2, UPT, UR15, 0x1, UPT ;  /* 0x000000010f00788c */ /* 0x000fe2000bf46270 */
[C---:B------:R-:W-:Y:S02]  /*d290*/  IADD3 R2, R190.reuse, R133, RZ ;  /* 0x00000085be027210 */ /* 0x040fe40007ffe0ff */
[C---:B------:R-:W-:Y:S01]  /*d2a0*/  HMMA.16816.F32 R8, R136.reuse, R142, RZ ;  /* 0x0000008e8808723c */ /* 0x040fe200000018ff */
[----:B------:R-:W-:Y:S01]  /*d2b0*/  LDSM.16.M88.4 R140, [R0+0xc100] ;  /* 0x00c10000008c783b */ /* 0x000fe20000000200 */
[----:B------:R-:W-:Y:S01]  /*d2c0*/  PLOP3.LUT P0, PT, PT, PT, UP1, 0x80, 0x0 ;  /* 0x000000000000781c */ /* 0x000fe20003f0f018 */
[----:B------:R-:W-:Y:S05]  /*d2d0*/  USEL UR15, UR6, URZ, !UP2 ;  /* 0x0000003f060f7287 */ /* 0x000fea000d000000 */
[C---:B----4-:R-:W-:Y:S01]  /*d2e0*/  HMMA.16816.F32 R12, R136.reuse, R16, RZ ;  /* 0x00000010880c723c */ /* 0x050fe200000018ff */
[----:B------:R-:W-:Y:S07]  /*d2f0*/  LDSM.16.M88.4 R164, [R0+0xc900] ;  /* 0x00c9000000a4783b */ /* 0x000fee0000000200 */
        /* <DEDUP_REMOVED lines=9> */
[----:B------:R-:W1:Y:S07]  /*d390*/  LDSM.16.M88.4 R136, [R185] ;  /* 0x00000000b988783b */ /* 0x000e6e0000000200 */
[C---:B------:R-:W-:Y:S08]  /*d3a0*/  HMMA.16816.F32 R4, R144.reuse, R148, R4 ;  /* 0x000000949004723c */ /* 0x040ff00000001804 */
[C---:B------:R-:W-:Y:S01]  /*d3b0*/  HMMA.16816.F32 R8, R144.reuse, R150, R8 ;  /* 0x000000969008723c */ /* 0x040fe20000001808 */
[----:B------:R-:W2:Y:S07]  /*d3c0*/  LDSM.16.M88.4 R148, [R0+0xd100] ;  /* 0x00d100000094783b */ /* 0x000eae0000000200 */
[C---:B------:R-:W-:Y:S08]  /*d3d0*/  HMMA.16816.F32 R12, R144.reuse, R152, R12 ;  /* 0x00000098900c723c */ /* 0x040ff0000000180c */
[C---:B------:R-:W-:Y:S01]  /*d3e0*/  HMMA.16816.F32 R16, R144.reuse, R154, R16 ;  /* 0x0000009a9010723c */ /* 0x040fe20000001810 */
[----:B------:R-:W3:Y:S07]  /*d3f0*/  LDSM.16.M88.4 R152, [R0+0xd900] ;  /* 0x00d900000098783b */ /* 0x000eee0000000200 */
[C---:B------:R-:W-:Y:S08]  /*d400*/  HMMA.16816.F32 R20, R144.reuse, R156, R20 ;  /* 0x0000009c9014723c */ /* 0x040ff00000001814 */
[C---:B------:R-:W-:Y:S01]  /*d410*/  HMMA.16816.F32 R24, R144.reuse, R158, R24 ;  /* 0x0000009e9018723c */ /* 0x040fe20000001818 */
[----:B------:R-:W4:Y:S07]  /*d420*/  LDSM.16.M88.4 R156, [R184] ;  /* 0x00000000b89c783b */ /* 0x000f2e0000000200 */
[C---:B------:R-:W-:Y:S08]  /*d430*/  HMMA.16816.F32 R28, R144.reuse, R160, R28 ;  /* 0x000000a0901c723c */ /* 0x040ff0000000181c */
[----:B------:R-:W-:Y:S01]  /*d440*/  HMMA.16816.F32 R32, R144, R162, R32 ;  /* 0x000000a29020723c */ /* 0x000fe20000001820 */
[----:B------:R-:W-:Y:S07]  /*d450*/  LDSM.16.M88.4 R144, [R2+0xd100] ;  /* 0x00d100000290783b */ /* 0x000fee0000000200 */
[C---:B-1----:R-:W-:Y:S01]  /*d460*/  HMMA.16816.F32 R4, R136.reuse, R140, R4 ;  /* 0x0000008c8804723c */ /* 0x042fe20000001804 */
[----:B------:R-:W-:Y:S07]  /*d470*/  LDSM.16.M88.4 R160, [R2+0xd900] ;  /* 0x00d9000002a0783b */ /* 0x000fee0000000200 */
[C---:B------:R-:W-:Y:S01]  /*d480*/  HMMA.16816.F32 R8, R136.reuse, R142, R8 ;  /* 0x0000008e8808723c */ /* 0x040fe20000001808 */
[----:B------:R-:W1:Y:S07]  /*d490*/  LDSM.16.M88.4 R140, [R2+0xc900] ;  /* 0x00c90000028c783b */ /* 0x000e6e0000000200 */
[C---:B------:R-:W-:Y:S08]  /*d4a0*/  HMMA.16816.F32 R12, R136.reuse, R164, R12 ;  /* 0x000000a4880c723c */ /* 0x040ff0000000180c */
[C---:B------:R-:W-:Y:S01]  /*d4b0*/  HMMA.16816.F32 R16, R136.reuse, R166, R16 ;  /* 0x000000a68810723c */ /* 0x040fe20000001810 */
[----:B------:R-:W-:Y:S07]  /*d4c0*/  LDSM.16.M88.4 R164, [R189+UR4+0xe100] ;  /* 0x00e10004bda4783b */ /* 0x000fee0008000200 */
[C---:B--2---:R-:W-:Y:S08]  /*d4d0*/  HMMA.16816.F32 R20, R136.reuse, R148, R20 ;  /* 0x000000948814723c */ /* 0x044ff00000001814 */
[C---:B------:R-:W-:Y:S01]  /*d4e0*/  HMMA.16816.F32 R24, R136.reuse, R150, R24 ;  /* 0x000000968818723c */ /* 0x040fe20000001818 */
[----:B------:R-:W2:Y:S07]  /*d4f0*/  LDSM.16.M88.4 R148, [R191+0x4000] ;  /* 0x00400000bf94783b */ /* 0x000eae0000000200 */
[C---:B---3--:R-:W-:Y:S08]  /*d500*/  HMMA.16816.F32 R28, R136.reuse, R152, R28 ;  /* 0x00000098881c723c */ /* 0x048ff0000000181c */
[----:B------:R-:W-:Y:S01]  /*d510*/  HMMA.16816.F32 R32, R136, R154, R32 ;  /* 0x0000009a8820723c */ /* 0x000fe20000001820 */
[----:B------:R-:W3:Y:S07]  /*d520*/  LDSM.16.M88.4 R136, [R189+UR4+0xe900] ;  /* 0x00e90004bd88783b */ /* 0x000eee0008000200 */
[C---:B----4-:R-:W-:Y:S01]  /*d530*/  HMMA.16816.F32 R4, R156.reuse, R168, R4 ;  /* 0x000000a89c04723c */ /* 0x050fe20000001804 */
[----:B------:R-:W4:Y:S07]  /*d540*/  LDSM.16.M88.4 R152, [R189+UR4+0xf100] ;  /* 0x00f10004bd98783b */ /* 0x000f2e0008000200 */
[C---:B------:R-:W-:Y:S01]  /*d550*/  HMMA.16816.F32 R8, R156.reuse, R170, R8 ;  /* 0x000000aa9c08723c */ /* 0x040fe20000001808 */
[----:B------:R-:W5:Y:S07]  /*d560*/  LDSM.16.M88.4 R168, [R189+UR4+0xf900] ;  /* 0x00f90004bda8783b */ /* 0x000f6e0008000200 */
[C---:B-1----:R-:W-:Y:S08]  /*d570*/  HMMA.16816.F32 R12, R156.reuse, R140, R12 ;  /* 0x0000008c9c0c723c */ /* 0x042ff0000000180c */
[C---:B------:R-:W-:Y:S01]  /*d580*/  HMMA.16816.F32 R16, R156.reuse, R142, R16 ;  /* 0x0000008e9c10723c */ /* 0x040fe20000001810 */
[----:B------:R-:W-:Y:S07]  /*d590*/  LDSM.16.M88.4 R140, [R187+0x4000] ;  /* 0x00400000bb8c783b */ /* 0x000fee0000000200 */
[C---:B------:R-:W-:Y:S08]  /*d5a0*/  HMMA.16816.F32 R20, R156.reuse, R144, R20 ;  /* 0x000000909c14723c */ /* 0x040ff00000001814 */
[C---:B------:R-:W-:Y:S01]  /*d5b0*/  HMMA.16816.F32 R24, R156.reuse, R146, R24 ;  /* 0x000000929c18723c */ /* 0x040fe20000001818 */
[----:B------:R-:W1:Y:S07]  /*d5c0*/  LDSM.16.M88.4 R144, [R133+0xe100] ;  /* 0x00e100008590783b */ /* 0x000e6e0000000200 */
[C---:B------:R-:W-:Y:S08]  /*d5d0*/  HMMA.16816.F32 R28, R156.reuse, R160, R28 ;  /* 0x000000a09c1c723c */ /* 0x040ff0000000181c */
[----:B------:R-:W-:Y:S01]  /*d5e0*/  HMMA.16816.F32 R32, R156, R162, R32 ;  /* 0x000000a29c20723c */ /* 0x000fe20000001820 */
[----:B------:R-:W1:Y:S07]  /*d5f0*/  LDSM.16.M88.4 R156, [R133+0xe900] ;  /* 0x00e90000859c783b */ /* 0x000e6e0000000200 */
[C---:B--2---:R-:W-:Y:S01]  /*d600*/  HMMA.16816.F32 R4, R148.reuse, R164, R4 ;  /* 0x000000a49404723c */ /* 0x044fe20000001804 */
[----:B------:R-:W2:Y:S07]  /*d610*/  LDSM.16.M88.4 R160, [R133+0xf100] ;  /* 0x00f1000085a0783b */ /* 0x000eae0000000200 */
[C---:B------:R-:W-:Y:S01]  /*d620*/  HMMA.16816.F32 R8, R148.reuse, R166, R8 ;  /* 0x000000a69408723c */ /* 0x040fe20000001808 */
[----:B------:R-:W-:Y:S07]  /*d630*/  LDSM.16.M88.4 R164, [R2+0xe100] ;  /* 0x00e1000002a4783b */ /* 0x000fee0000000200 */
[C---:B---3--:R-:W-:Y:S08]  /*d640*/  HMMA.16816.F32 R12, R148.reuse, R136, R12 ;  /* 0x00000088940c723c */ /* 0x048ff0000000180c */
[C---:B------:R-:W-:Y:S01]  /*d650*/  HMMA.16816.F32 R16, R148.reuse, R138, R16 ;  /* 0x0000008a9410723c */ /* 0x040fe20000001810 */
[----:B------:R-:W-:Y:S07]  /*d660*/  LDSM.16.M88.4 R136, [R185+0x4000] ;  /* 0x00400000b988783b */ /* 0x000fee0000000200 */
[C---:B----4-:R-:W-:Y:S08]  /*d670*/  HMMA.16816.F32 R20, R148.reuse, R152, R20 ;  /* 0x000000989414723c */ /* 0x050ff00000001814 */
[C---:B------:R-:W-:Y:S01]  /*d680*/  HMMA.16816.F32 R24, R148.reuse, R154, R24 ;  /* 0x0000009a9418723c */ /* 0x040fe20000001818 */
[----:B------:R-:W3:Y:S07]  /*d690*/  LDSM.16.M88.4 R152, [R0+0xe100] ;  /* 0x00e100000098783b */ /* 0x000eee0000000200 */
[C---:B-----5:R-:W-:Y:S08]  /*d6a0*/  HMMA.16816.F32 R28, R148.reuse, R168, R28 ;  /* 0x000000a8941c723c */ /* 0x060ff0000000181c */
[----:B------:R-:W-:Y:S01]  /*d6b0*/  HMMA.16816.F32 R32, R148, R170, R32 ;  /* 0x000000aa9420723c */ /* 0x000fe20000001820 */
[----:B------:R-:W-:Y:S07]  /*d6c0*/  LDSM.16.M88.4 R148, [R0+0xf100] ;  /* 0x00f100000094783b */ /* 0x000fee0000000200 */
[C---:B-1----:R-:W-:Y:S08]  /*d6d0*/  HMMA.16816.F32 R4, R140.reuse, R144, R4 ;  /* 0x000000908c04723c */ /* 0x042ff00000001804 */
[C---:B------:R-:W-:Y:S01]  /*d6e0*/  HMMA.16816.F32 R8, R140.reuse, R146, R8 ;  /* 0x000000928c08723c */ /* 0x040fe20000001808 */
[----:B------:R-:W1:Y:S07]  /*d6f0*/  LDSM.16.M88.4 R144, [R0+0xe900] ;  /* 0x00e900000090783b */ /* 0x000e6e0000000200 */
[C---:B------:R-:W-:Y:S08]  /*d700*/  HMMA.16816.F32 R12, R140.reuse, R156, R12 ;  /* 0x0000009c8c0c723c */ /* 0x040ff0000000180c */
[C---:B------:R-:W-:Y:S01]  /*d710*/  HMMA.16816.F32 R16, R140.reuse, R158, R16 ;  /* 0x0000009e8c10723c */ /* 0x040fe20000001810 */
[----:B------:R-:W4:Y:S07]  /*d720*/  LDSM.16.M88.4 R156, [R0+0xf900] ;  /* 0x00f90000009c783b */ /* 0x000f2e0000000200 */
[C---:B--2---:R-:W-:Y:S08]  /*d730*/  HMMA.16816.F32 R20, R140.reuse, R160, R20 ;  /* 0x000000a08c14723c */ /* 0x044ff00000001814 */
[C---:B------:R-:W-:Y:S01]  /*d740*/  HMMA.16816.F32 R24, R140.reuse, R162, R24 ;  /* 0x000000a28c18723c */ /* 0x040fe20000001818 */
[----:B------:R-:W2:Y:S07]  /*d750*/  LDSM.16.M88.4 R160, [R184+0x4000] ;  /* 0x00400000b8a0783b */ /* 0x000eae0000000200 */
[C---:B------:R-:W-:Y:S08]  /*d760*/  HMMA.16816.F32 R28, R140.reuse, R172, R28 ;  /* 0x000000ac8c1c723c */ /* 0x040ff0000000181c */
[----:B------:R-:W-:Y:S07]  /*d770*/  HMMA.16816.F32 R32, R140, R174, R32 ;  /* 0x000000ae8c20723c */ /* 0x000fee0000001820 */
[----:B------:R-:W-:Y:S01]  /*d780*/  IADD3 R141, R190, UR4, R189 ;  /* 0x00000004be8d7c10 */ /* 0x000fe2000fffe0bd */
[C---:B---3--:R-:W-:Y:S05]  /*d790*/  HMMA.16816.F32 R4, R136.reuse, R152, R4 ;  /* 0x000000988804723c */ /* 0x048fea0000001804 */
[----:B------:R-:W-:Y:S03]  /*d7a0*/  IADD3 R192, R186, R141, RZ ;  /* 0x0000008dbac07210 */ /* 0x000fe60007ffe0ff */
[C---:B------:R-:W-:Y:S01]  /*d7b0*/  HMMA.16816.F32 R8, R136.reuse, R154, R8 ;  /* 0x0000009a8808723c */ /* 0x040fe20000001808 */
[----:B------:R-:W-:Y:S07]  /*d7c0*/  LDSM.16.M88.4 R152, [R187+0x8000] ;  /* 0x00800000bb98783b */ /* 0x000fee0000000200 */
[C---:B-1----:R-:W-:Y:S01]  /*d7d0*/  HMMA.16816.F32 R12, R136.reuse, R144, R12 ;  /* 0x00000090880c723c */ /* 0x042fe2000000180c */
[----:B------:R-:W1:Y:S07]  /*d7e0*/  LDSM.16.M88.4 R140, [R192+0xe900] ;  /* 0x00e90000c08c783b */ /* 0x000e6e0000000200 */
[C---:B------:R-:W-:Y:S01]  /*d7f0*/  HMMA.16816.F32 R16, R136.reuse, R146, R16 ;  /* 0x000000928810723c */ /* 0x040fe20000001810 */
[----:B------:R-:W3:Y:S07]  /*d800*/  LDSM.16.M88.4 R168, [R192+0xf100] ;  /* 0x00f10000c0a8783b */ /* 0x000eee0000000200 */
[C---:B------:R-:W-:Y:S01]  /*d810*/  HMMA.16816.F32 R20, R136.reuse, R148, R20 ;  /* 0x000000948814723c */ /* 0x040fe20000001814 */
[----:B------:R-:W5:Y:S07]  /*d820*/  LDSM.16.M88.4 R172, [R192+0xf900] ;  /* 0x00f90000c0ac783b */ /* 0x000f6e0000000200 */
[C---:B------:R-:W-:Y:S01]  /*d830*/  HMMA.16816.F32 R24, R136.reuse, R150, R24 ;  /* 0x000000968818723c */ /* 0x040fe20000001818 */
[----:B------:R-:W-:Y:S07]  /*d840*/  LDSM.16.M88.4 R144, [R189+UR4+0x11100] ;  /* 0x01110004bd90783b */ /* 0x000fee0008000200 */
[C---:B----4-:R-:W-:Y:S01]  /*d850*/  HMMA.16816.F32 R28, R136.reuse, R156, R28 ;  /* 0x0000009c881c723c */ /* 0x050fe2000000181c */
[----:B------:R-:W-:Y:S07]  /*d860*/  LDSM.16.M88.4 R148, [R189+UR4+0x11900] ;  /* 0x01190004bd94783b */ /* 0x000fee0008000200 */
        /* <DEDUP_REMOVED lines=11> */
[----:B------:R-:W-:Y:S07]  /*d920*/  LDSM.16.M88.4 R168, [R185+0x8000] ;  /* 0x00800000b9a8783b */ /* 0x000fee0000000200 */
[C---:B-----5:R-:W-:Y:S08]  /*d930*/  HMMA.16816.F32 R28, R160.reuse, R172, R28 ;  /* 0x000000aca01c723c */ /* 0x060ff0000000181c */
        /* <DEDUP_REMOVED lines=20> */
[----:B------:R-:W-:Y:S07]  /*da80*/  LDSM.16.M88.4 R140, [R192+0x11100] ;  /* 0x01110000c08c783b */ /* 0x000fee0000000200 */
[C---:B---3--:R-:W-:Y:S08]  /*da90*/  HMMA.16816.F32 R20, R152.reuse, R160, R20 ;  /* 0x000000a09814723c */ /* 0x048ff00000001814 */
[C---:B------:R-:W-:Y:S08]  /*daa0*/  HMMA.16816.F32 R24, R152.reuse, R162, R24 ;  /* 0x000000a29818723c */ /* 0x040ff00000001818 */
[C---:B------:R-:W-:Y:S07]  /*dab0*/  HMMA.16816.F32 R28, R152.reuse, R164, R28 ;  /* 0x000000a4981c723c */ /* 0x040fee000000181c */
[----:B------:R-:W-:Y:S01]  /*dac0*/  SHF.L.U32 R165, R210, 0x6, RZ ;  /* 0x00000006d2a57819 */ /* 0x000fe200000006ff */
[----:B------:R-:W-:Y:S08]  /*dad0*/  HMMA.16816.F32 R32, R152, R166, R32 ;  /* 0x000000a69820723c */ /* 0x000ff00000001820 */
[C---:B-----5:R-:W-:Y:S08]  /*dae0*/  HMMA.16816.F32 R4, R168.reuse, R172, R4 ;  /* 0x000000aca804723c */ /* 0x060ff00000001804 */
[C---:B------:R-:W-:Y:S08]  /*daf0*/  HMMA.16816.F32 R8, R168.reuse, R174, R8 ;  /* 0x000000aea808723c */ /* 0x040ff00000001808 */
[C---:B----4-:R-:W-:Y:S08]  /*db00*/  HMMA.16816.F32 R12, R168.reuse, R136, R12 ;  /* 0x00000088a80c723c */ /* 0x050ff0000000180c */
[C---:B------:R-:W-:Y:S01]  /*db10*/  HMMA.16816.F32 R16, R168.reuse, R138, R16 ;  /* 0x0000008aa810723c */ /* 0x040fe20000001810 */
[----:B------:R-:W1:Y:S07]  /*db20*/  LDSM.16.M88.4 R136, [R192+0x10900] ;  /* 0x01090000c088783b */ /* 0x000e6e0000000200 */
        /* <DEDUP_REMOVED lines=10> */
[----:B------:R-:W-:Y:S01]  /*dbd0*/  FMUL.FTZ R9, R9, c[0x0][0x320] ;  /* 0x0000c80009097a20 */ /* 0x000fe20000410000 */
[C---:B------:R-:W-:Y:S01]  /*dbe0*/  HMMA.16816.F32 R20, R176.reuse, R140, R20 ;  /* 0x0000008cb014723c */ /* 0x040fe20000001814 */
        /* <DEDUP_REMOVED lines=25> */
[----:B------:R-:W-:Y:S05]  /*dd80*/  FMUL.FTZ R27, R27, c[0x0][0x320] ;  /* 0x0000c8001b1b7a20 */ /* 0x000fea0000410000 */
[----:B------:R1:W1:Y:S01]  /*dd90*/  MUFU.TANH R163, R13 ;  /* 0x0000000d00a37308 */ /* 0x0002620000002400 */
[----:B----4-:R-:W4:Y:S09]  /*dda0*/  LDSM.16.M88.4 R8, [R192+0x11900] ;  /* 0x01190000c008783b */ /* 0x010f320000000200 */
[----:B------:R2:W2:Y:S01]  /*ddb0*/  MUFU.TANH R161, R20 ;  /* 0x0000001400a17308 */ /* 0x0004a20000002400 */
[----:B-----5:R-:W-:Y:S09]  /*ddc0*/  MOV R23, R203 ;  /* 0x000000cb00177202 */ /* 0x020ff20000000f00 */
[----:B------:R-:W3:Y:S01]  /*ddd0*/  MUFU.TANH R159, R21 ;  /* 0x00000015009f7308 */ /* 0x000ee20000002400 */
[----:B-1----:R-:W-:Y:S01]  /*dde0*/  FMUL.FTZ R13, R19, c[0x0][0x320] ;  /* 0x0000c800130d7a20 */ /* 0x002fe20000410000 */
[----:B------:R-:W-:Y:S08]  /*ddf0*/  MOV R19, UR12 ;  /* 0x0000000c00137c02 */ /* 0x000ff00008000f00 */
[----:B------:R1:W1:Y:S01]  /*de00*/  MUFU.TANH R160, R22 ;  /* 0x0000001600a07308 */ /* 0x0002620000002400 */
[----:B--2---:R-:W-:Y:S04]  /*de10*/  IADD3 R20, -R204, 0x1, -R165 ;  /* 0x00000001cc147810 */ /* 0x004fe80007ffe9a5 */
[----:B------:R-:W-:Y:S05]  /*de20*/  IADD3 R19, R20, -c[0x0][0x168], R19 ;  /* 0x80005a0014137a10 */ /* 0x000fea0007ffe013 */
[----:B------:R-:W2:Y:S01]  /*de30*/  MUFU.TANH R146, R146 ;  /* 0x0000009200927308 */ /* 0x000ea20000002400 */
[C---:B------:R-:W-:Y:S01]  /*de40*/  IADD3 R20, R19.reuse, c[0x0][0x328], RZ ;  /* 0x0000ca0013147a10 */ /* 0x040fe20007ffe0ff */
[C---:B----4-:R-:W-:Y:S03]  /*de50*/  HMMA.16816.F32 R28, R176.reuse, R8, R28 ;  /* 0x00000008b01c723c */ /* 0x050fe6000000181c */
[----:B------:R-:W-:Y:S05]  /*de60*/  IADD3 R19, R19, UR13, RZ ;  /* 0x0000000d13137c10 */ /* 0x000fea000fffe0ff */
[----:B------:R-:W4:Y:S01]  /*de70*/  MUFU.TANH R0, R0 ;  /* 0x0000000000007308 */ /* 0x000f220000002400 */
[----:B------:R-:W-:Y:S01]  /*de80*/  @P1 IMAD.HI.U32 R9, R203, c[0x0][0x2c8], RZ ;  /* 0x0000b200cb091a27 */ /* 0x000fe200078e00ff */
[----:B------:R-:W-:Y:S04]  /*de90*/  HMMA.16816.F32 R32, R176, R10, R32 ;  /* 0x0000000ab020723c */ /* 0x000fe80000001820 */
[----:B------:R-:W-:Y:S02]  /*dea0*/  @P0 SHF.R.U32.HI R23, RZ, c[0x0][0x2cc], R9 ;  /* 0x0000b300ff170a19 */ /* 0x000fe40000011609 */
[----:B------:R-:W-:Y:S02]  /*deb0*/  PLOP3.LUT P0, PT, PT, PT, UP0, 0x40, 0x0 ;  /* 0x000000000000781c */ /* 0x000fe40003f0e808 */
[----:B------:R-:W1:Y:S01]  /*dec0*/  MUFU.TANH R2, R2 ;  /* 0x0000000200027308 */ /* 0x000e620000002400 */
[----:B------:R-:W1:Y:S05]  /*ded0*/  SHFL.IDX PT, R9, R23, RZ, 0x1c1f ;  /* 0x001c1fff17097589 */ /* 0x000e6a00000e0000 */
[----:B------:R-:W-:Y:S04]  /*dee0*/  FMUL.FTZ R8, R31, c[0x0][0x320] ;  /* 0x0000c8001f087a20 */ /* 0x000fe80000410000 */
[----:B------:R-:W2:Y:S01]  /*def0*/  MUFU.TANH R147, R147 ;  /* 0x0000009300937308 */ /* 0x000ea20000002400 */
[----:B------:R-:W-:Y:S02]  /*df00*/  FMUL.FTZ R28, R28, c[0x0][0x320] ;  /* 0x0000c8001c1c7a20 */ /* 0x000fe40000410000 */
[----:B------:R-:W-:Y:S02]  /*df10*/  FMUL.FTZ R29, R29, c[0x0][0x320] ;  /* 0x0000c8001d1d7a20 */ /* 0x000fe40000410000 */
[----:B------:R-:W-:Y:S02]  /*df20*/  FMUL.FTZ R30, R30, c[0x0][0x320] ;  /* 0x0000c8001e1e7a20 */ /* 0x000fe40000410000 */
[----:B------:R-:W-:Y:S02]  /*df30*/  FMUL.FTZ R10, R33, c[0x0][0x320] ;  /* 0x0000c800210a7a20 */ /* 0x000fe40000410000 */
[----:B------:R-:W-:Y:S01]  /*df40*/  FMUL.FTZ R18, R34, c[0x0][0x320] ;  /* 0x0000c80022127a20 */ /* 0x000fe20000410000 */
[----:B------:R-:W2:Y:S01]  /*df50*/  MUFU.TANH R175, R175 ;  /* 0x000000af00af7308 */ /* 0x000ea20000002400 */
[----:B------:R-:W-:Y:S02]  /*df60*/  FMUL.FTZ R17, R35, c[0x0][0x320] ;  /* 0x0000c80023117a20 */ /* 0x000fe40000410000 */
[----:B------:R-:W-:Y:S01]  /*df70*/  FMUL.FTZ R32, R32, c[0x0][0x320] ;  /* 0x0000c80020207a20 */ /* 0x000fe20000410000 */
[-C--:B-1----:R-:W-:Y:S02]  /*df80*/  IADD3 R22, R20, R9.reuse, RZ ;  /* 0x0000000914167210 */ /* 0x082fe40007ffe0ff */
[----:B------:R-:W-:Y:S04]  /*df90*/  IADD3 R21, R19, R9, RZ ;  /* 0x0000000913157210 */ /* 0x000fe80007ffe0ff */
[----:B------:R-:W1:Y:S10]  /*dfa0*/  MUFU.TANH R12, R12 ;  /* 0x0000000c000c7308 */ /* 0x000e740000002400 */
[----:B------:R-:W1:Y:S10]  /*dfb0*/  MUFU.TANH R162, R162 ;  /* 0x000000a200a27308 */ /* 0x000e740000002400 */
[----:B------:R-:W1:Y:S10]  /*dfc0*/  MUFU.TANH R15, R15 ;  /* 0x0000000f000f7308 */ /* 0x000e740000002400 */
[----:B------:R-:W1:Y:S10]  /*dfd0*/  MUFU.TANH R16, R16 ;  /* 0x0000001000107308 */ /* 0x000e740000002400 */
[----:B------:R-:W1:Y:S10]  /*dfe0*/  MUFU.TANH R14, R14 ;  /* 0x0000000e000e7308 */ /* 0x000e740000002400 */
[----:B------:R-:W1:Y:S10]  /*dff0*/  MUFU.TANH R13, R13 ;  /* 0x0000000d000d7308 */ /* 0x000e740000002400 */
[----:B------:R1:W1:Y:S10]  /*e000*/  MUFU.TANH R157, R24 ;  /* 0x00000018009d7308 */ /* 0x0002740000002400 */
[----:B------:R1:W1:Y:S10]  /*e010*/  MUFU.TANH R155, R25 ;  /* 0x00000019009b7308 */ /* 0x0002740000002400 */
[----:B------:R1:W1:Y:S10]  /*e020*/  MUFU.TANH R156, R26 ;  /* 0x0000001a009c7308 */ /* 0x0002740000002400 */
[----:B------:R1:W1:Y:S10]  /*e030*/  MUFU.TANH R154, R27 ;  /* 0x0000001b009a7308 */ /* 0x0002740000002400 */
[----:B------:R1:W1:Y:S10]  /*e040*/  MUFU.TANH R153, R28 ;  /* 0x0000001c00997308 */ /* 0x0002740000002400 */
[----:B------:R1:W1:Y:S10]  /*e050*/  MUFU.TANH R151, R29 ;  /* 0x0000001d00977308 */ /* 0x0002740000002400 */
[----:B------:R1:W1:Y:S10]  /*e060*/  MUFU.TANH R150, R30 ;  /* 0x0000001e00967308 */ /* 0x0002740000002400 */
[----:B------:R-:W1:Y:S10]  /*e070*/  MUFU.TANH R8, R8 ;  /* 0x0000000800087308 */ /* 0x000e740000002400 */
[----:B------:R1:W1:Y:S10]  /*e080*/  MUFU.TANH R149, R32 ;  /* 0x0000002000957308 */ /* 0x0002740000002400 */
[----:B------:R-:W1:Y:S10]  /*e090*/  MUFU.TANH R10, R10 ;  /* 0x0000000a000a7308 */ /* 0x000e740000002400 */
[----:B------:R-:W1:Y:S10]  /*e0a0*/  MUFU.TANH R18, R18 ;  /* 0x0000001200127308 */ /* 0x000e740000002400 */
[----:B------:R-:W1:Y:S01]  /*e0b0*/  MUFU.TANH R17, R17 ;  /* 0x0000001100117308 */ /* 0x000e620000002400 */
[----:B------:R-:W-:-:S05]  /*e0c0*/  @P0 BRA `(.L_x_1977) ;  /* 0x000001a000000947 */ /* 0x000fca0003800000 */
[----:B--234-:R-:W-:Y:S01]  /*e0d0*/  MOV R4, c[0x0][0x2ac] ;  /* 0x0000ab0000047a02 */ /* 0x01cfe20000000f00 */
        /* <DEDUP_REMOVED lines=14> */
.L_x_1979:
[----:B------:R-:W-:Y:S04]  /*e1c0*/  MOV R4, 0x1 ;  /* 0x0000000100047802 */ /* 0x000fe80000000f00 */
[----:B------:R-:W-:Y:S11]  /*e1d0*/  ISETP.NE.AND P0, PT, R4, c[0x0][0x32c], PT ;  /* 0x0000cb0004007a0c */ /* 0x000ff60003f05270 */
[----:B------:R-:W-:Y:S02]  /*e1e0*/  @!UPT UIADD3 URZ, URZ, URZ, URZ ;  /* 0x0000003f3f3ff290 */ /* 0x000fe4000fffe03f */
[----:B------:R-:W-:Y:S05]  /*e1f0*/  @P0 IMAD.HI.U32 R4, R6, c[0x0][0x330], RZ ;  /* 0x0000cc0006040a27 */ /* 0x000fea00078e00ff */
[----:B------:R-:W-:Y:S02]  /*e200*/  @P0 SHF.R.U32.HI R6, RZ, c[0x0][0x334], R4 ;  /* 0x0000cd00ff060a19 */ /* 0x000fe40000011604 */
.L_x_1980:
[----:B------:R-:W-:Y:S05]  /*e210*/  BSYNC B0 ;  /* 0x0000000000007941 */ /* 0x000fea0003800000 */
.L_x_1978:
[----:B------:R-:W-:Y:S04]  /*e220*/  IMAD R5, R6, c[0x0][0x32c], -R165 ;  /* 0x0000cb0006057a24 */ /* 0x000fe800078e0aa5 */
[----:B------:R-:W-:Y:S05]  /*e230*/  IMAD.IADD R4, R5, 0x1, -R204 ;  /* 0x0000000105047824 */ /* 0x000fea00078e0acc */
[----:B------:R-:W-:Y:S02]  /*e240*/  IADD3 R5, R4, c[0x0][0x32c], RZ ;  /* 0x0000cb0004057a10 */ /* 0x000fe40007ffe0ff */
[----:B------:R-:W-:Y:S02]  /*e250*/  IMNMX R21, R21, R4, !PT ;  /* 0x0000000415157217 */ /* 0x000fe40007800200 */
[----:B------:R-:W-:Y:S02]  /*e260*/  IMNMX R22, R22, R5, PT ;  /* 0x0000000516167217 */ /* 0x000fe40003800200 */
.L_x_1977:
[----:B--234-:R-:W-:Y:S01]  /*e270*/  ISETP.GT.AND P2, PT, R210, -0x1, PT ;  /* 0xffffffffd200780c */ /* 0x01cfe20003f44270 */
[----:B------:R-:W2:Y:S03]  /*e280*/  SHFL.IDX PT, R6, R23, 0x1, 0x1c1f ;  /* 0x003c1f0017067f89 */ /* 0x000ea600000e0000 */
[C---:B------:R-:W-:Y:S04]  /*e290*/  ISETP.GT.AND P0, PT, R21.reuse, RZ, P2 ;  /* 0x000000ff1500720c */ /* 0x040fe80001704270 */
[----:B------:R-:W-:Y:S04]  /*e2a0*/  ISETP.LT.OR P0, PT, R22, 0x1, P0 ;  /* 0x000000011600780c */ /* 0x000fe80000701670 */
[----:B------:R-:W-:Y:S02]  /*e2b0*/  FSEL R11, R144, -INF , !P0 ;  /* 0xff800000900b7808 */ /* 0x000fe40004000000 */
[C---:B------:R-:W-:Y:S04]  /*e2c0*/  ISETP.GT.AND P0, PT, R21.reuse, 0x1, P2 ;  /* 0x000000011500780c */ /* 0x040fe80001704270 */
[----:B------:R-:W-:Y:S04]  /*e2d0*/  ISETP.LT.OR P0, PT, R22, 0x2, P0 ;  /* 0x000000021600780c */ /* 0x000fe80000701670 */
[----:B------:R-:W-:Y:S02]  /*e2e0*/  FSEL R9, R146, -INF , !P0 ;  /* 0xff80000092097808 */ /* 0x000fe40004000000 */
[----:B------:R-:W-:Y:S01]  /*e2f0*/  ISETP.GT.AND P0, PT, R21, 0x8, P2 ;  /* 0x000000081500780c */ /* 0x000fe20001704270 */
[--C-:B--2---:R-:W-:Y:S02]  /*e300*/  IMAD.IADD R4, R20, 0x1, R6.reuse ;  /* 0x0000000114047824 */ /* 0x104fe400078e0206 */
[----:B------:R-:W-:Y:S01]  /*e310*/  IMAD.IADD R19, R19, 0x1, R6 ;  /* 0x0000000113137824 */ /* 0x000fe200078e0206 */
        /* <DEDUP_REMOVED lines=11> */
[----:B------:R-:W-:Y:S04]  /*e3d0*/  ISETP.GT.AND P0, PT, R21, 0x18, P2 ;  /* 0x000000181500780c */ /* 0x000fe80001704270 */
[C---:B------:R-:W-:Y:S04]  /*e3e0*/  ISETP.LT.OR P0, PT, R22.reuse, 0x19, P0 ;  /* 0x000000191600780c */ /* 0x040fe80000701670 */
[----:B-1----:R-:W-:Y:S02]  /*e3f0*/  FSEL R143, R15, -INF , !P0 ;  /* 0xff8000000f8f7808 */ /* 0x002fe40004000000 */
        /* <DEDUP_REMOVED lines=45> */
.L_x_1983:
[----:B------:R-:W-:Y:S04]  /*e6d0*/  MOV R6, 0x1 ;  /* 0x0000000100067802 */ /* 0x000fe80000000f00 */
[----:B------:R-:W-:Y:S11]  /*e6e0*/  ISETP.NE.AND P0, PT, R6, c[0x0][0x32c], PT ;  /* 0x0000cb0006007a0c */ /* 0x000ff60003f05270 */
[----:B------:R-:W-:Y:S02]  /*e6f0*/  @!UPT UIADD3 URZ, URZ, URZ, URZ ;  /* 0x0000003f3f3ff290 */ /* 0x000fe4000fffe03f */
[----:B------:R-:W-:Y:S05]  /*e700*/  @P0 IMAD.HI.U32 R6, R10, c[0x0][0x330], RZ ;  /* 0x0000cc000a060a27 */ /* 0x000fea00078e00ff */
[----:B------:R-:W-:Y:S02]  /*e710*/  @P0 SHF.R.U32.HI R10, RZ, c[0x0][0x334], R6 ;  /* 0x0000cd00ff0a0a19 */ /* 0x000fe40000011606 */
.L_x_1984:
[----:B------:R-:W-:Y:S05]  /*e720*/  BSYNC B0 ;  /* 0x0000000000007941 */ /* 0x000fea0003800000 */
.L_x_1982:
[----:B------:R-:W-:Y:S04]  /*e730*/  IMAD R15, R10, c[0x0][0x32c], -R165 ;  /* 0x0000cb000a0f7a24 */ /* 0x000fe800078e0aa5 */
[----:B------:R-:W-:Y:S05]  /*e740*/  IMAD.IADD R6, R15, 0x1, -R204 ;  /* 0x000000010f067824 */ /* 0x000fea00078e0acc */
[----:B------:R-:W-:Y:S02]  /*e750*/  IADD3 R15, R6, c[0x0][0x32c], RZ ;  /* 0x0000cb00060f7a10 */ /* 0x000fe40007ffe0ff */
[----:B------:R-:W-:Y:S02]  /*e760*/  IMNMX R19, R19, R6, !PT ;  /* 0x0000000613137217 */ /* 0x000fe40007800200 */
[----:B------:R-:W-:Y:S02]  /*e770*/  IMNMX R4, R4, R15, PT ;  /* 0x0000000f04047217 */ /* 0x000fe40003800200 */
.L_x_1981:
[C---:B------:R-:W-:Y:S01]  /*e780*/  ISETP.GT.AND P0, PT, R19.reuse, RZ, P2 ;  /* 0x000000ff1300720c */ /* 0x040fe20001704270 */
[----:B------:R-:W-:Y:S04]  /*e790*/  DEPBAR.LE SB0, 0x2 ;  /* 0x000080800000791a */ /* 0x000fe80000000000 */
[----:B------:R-:W-:Y:S01]  /*e7a0*/  BAR.SYNC.DEFER_BLOCKING 0x0 ;  /* 0x0000000000007b1d */ /* 0x000fe20000010000 */
[----:B------:R-:W-:Y:S02]  /*e7b0*/  ISETP.LT.OR P0, PT, R4, 0x1, P0 ;  /* 0x000000010400780c */ /* 0x000fe40000701670 */
[C---:B------:R-:W-:Y:S02]  /*e7c0*/  ISETP.GT.AND P1, PT, R19.reuse, 0x38, P2 ;  /* 0x000000381300780c */ /* 0x040fe40001724270 */
        /* <DEDUP_REMOVED lines=8> */
[C---:B------:R-:W-:Y:S02]  /*e850*/  ISETP.LT.OR P0, PT, R4.reuse, 0x9, P0 ;  /* 0x000000090400780c */ /* 0x040fe40000701670 */
[----:B------:R-:W-:Y:S01]  /*e860*/  FMNMX.FTZ R0, R7, R0, !PT ;  /* 0x0000000007007209 */ /* 0x000fe20007810000 */
[----:B------:R-:W-:Y:S01]  /*e870*/  LDSM.16.MT88.4 R28, [R134+UR4+0x100] ;  /* 0x00010004861c783b */ /* 0x000fe20008004200 */
        /* <DEDUP_REMOVED lines=58> */
[----:B------:R-:W-:Y:S02]  /*ec20*/  FMNMX.FTZ R15, R150, R15, !PT ;  /* 0x0000000f960f7209 */ /* 0x000fe40007810000 */
[----:B------:R-:W-:Y:S02]  /*ec30*/  FSEL R148, R8, -INF , !P0 ;  /* 0xff80000008947808 */ /* 0x000fe40004000000 */
[----:B------:R-:W-:Y:S02]  /*ec40*/  ISETP.GT.AND P0, PT, R19, 0x39, P2 ;  /* 0x000000391300780c */ /* 0x000fe40001704270 */
[----:B------:R-:W-:Y:S02]  /*ec50*/  ISETP.LT.OR P1, PT, R4, 0x39, P1 ;  /* 0x000000390400780c */ /* 0x000fe40000f21670 */
[----:B------:R-:W-:Y:S02]  /*ec60*/  FMNMX.FTZ R15, R148, R15, !PT ;  /* 0x0000000f940f7209 */ /* 0x000fe40007810000 */
[----:B------:R-:W-:Y:S02]  /*ec70*/  FSEL R146, R18, -INF , !P1 ;  /* 0xff80000012927808 */ /* 0x000fe40004800000 */
[----:B------:R-:W-:Y:S02]  /*ec80*/  ISETP.LT.OR P0, PT, R4, 0x3a, P0 ;  /* 0x0000003a0400780c */ /* 0x000fe40000701670 */
[----:B------:R-:W-:Y:S02]  /*ec90*/  FMNMX.FTZ R19, R146, R15, !PT ;  /* 0x0000000f92137209 */ /* 0x000fe40007810000 */
[----:B------:R-:W-:Y:S02]  /*eca0*/  FSEL R144, R17, -INF , !P0 ;  /* 0xff80000011907808 */ /* 0x000fe40004000000 */
[----:B-1----:R-:W-:Y:S02]  /*ecb0*/  FMNMX.FTZ R4, R0, R13, !PT ;  /* 0x0000000d00047209 */ /* 0x002fe40007810000 */
[----:B------:R-:W-:Y:S03]  /*ecc0*/  FMNMX.FTZ R17, R144, R19, !PT ;  /* 0x0000001390117209 */ /* 0x000fe60007810000 */
[----:B------:R-:W1:Y:S08]  /*ecd0*/  SHFL.BFLY PT, R15, R4, 0x1, 0x1f ;  /* 0x0c201f00040f7f89 */ /* 0x000e7000000e0000 */
[----:B------:R-:W2:Y:S01]  /*ece0*/  SHFL.BFLY PT, R0, R17, 0x2, 0x1f ;  /* 0x0c401f0011007f89 */ /* 0x000ea200000e0000 */
[----:B-1----:R-:W-:Y:S04]  /*ecf0*/  FMNMX.FTZ R2, R4, R15, !PT ;  /* 0x0000000f04027209 */ /* 0x002fe80007810000 */
[C---:B------:R-:W-:Y:S01]  /*ed00*/  FSETP.NEU.FTZ.AND P0, PT, R2.reuse, -INF , PT ;  /* 0xff8000000200780b */ /* 0x040fe20003f1d000 */
[----:B------:R-:W-:Y:S01]  /*ed10*/  FMUL.FTZ R152, R2, c[0x0][0x2d0] ;  /* 0x0000b40002987a20 */ /* 0x000fe20000410000 */
[----:B--2---:R-:W-:Y:S04]  /*ed20*/  FMNMX.FTZ R13, R17, R0, !PT ;  /* 0x00000000110d7209 */ /* 0x004fe80007810000 */
[----:B------:R-:W-:Y:S02]  /*ed30*/  FSEL R152, R152, RZ, P0 ;  /* 0x000000ff98987208 */ /* 0x000fe40000000000 */
[----:B------:R-:W-:Y:S01]  /*ed40*/  IADD3 R17, R134, UR4, RZ ;  /* 0x0000000486117c10 */ /* 0x000fe2000fffe0ff */
[----:B------:R-:W1:Y:S02]  /*ed50*/  SHFL.BFLY PT, R0, R13, 0x1, 0x1f ;  /* 0x0c201f000d007f89 */ /* 0x000e6400000e0000 */
[--C-:B------:R-:W-:Y:S01]  /*ed60*/  FFMA.FTZ R166, R5, c[0x0][0x2d0], -R152.reuse ;  /* 0x0000b40005a67a23 */ /* 0x100fe20000010898 */
[----:B------:R-:W-:Y:S01]  /*ed70*/  FSEL R5, R2, RZ, P0 ;  /* 0x000000ff02057208 */ /* 0x000fe20000000000 */
[--C-:B------:R-:W-:Y:S01]  /*ed80*/  FFMA.FTZ R168, R11, c[0x0][0x2d0], -R152.reuse ;  /* 0x0000b4000ba87a23 */ /* 0x100fe20000010898 */
[----:B------:R-:W-:Y:S01]  /*ed90*/  IADD3 R164, R188, R17, RZ ;  /* 0x00000011bca47210 */ /* 0x000fe20007ffe0ff */
[----:B------:R-:W-:Y:S02]  /*eda0*/  FFMA.FTZ R167, R9, c[0x0][0x2d0], -R152 ;  /* 0x0000b40009a77a23 */ /* 0x000fe40000010898 */
[----:B------:R-:W-:Y:S01]  /*edb0*/  FADD.FTZ R4, -R5, R132 ;  /* 0x0000008405047221 */ /* 0x000fe20000010100 */
[----:B------:R-:W-:Y:S01]  /*edc0*/  MUFU.EX2 R166, R166 ;  /* 0x000000a600a67308 */ /* 0x000fe20000000800 */
[--C-:B------:R-:W-:Y:S01]  /*edd0*/  FFMA.FTZ R169, R7, c[0x0][0x2d0], -R152.reuse ;  /* 0x0000b40007a97a23 */ /* 0x100fe20000010898 */
[----:B------:R-:W-:Y:S01]  /*ede0*/  IADD3 R5, R135, UR4, RZ ;  /* 0x0000000487057c10 */ /* 0x000fe2000fffe0ff */
[----:B------:R-:W-:Y:S02]  /*edf0*/  FMUL.FTZ R132, R4, c[0x0][0x2d0] ;  /* 0x0000b40004847a20 */ /* 0x000fe40000410000 */
[--C-:B------:R-:W-:Y:S01]  /*ee00*/  FFMA.FTZ R176, R143, c[0x0][0x2d0], -R152.reuse ;  /* 0x0000b4008fb07a23 */ /* 0x100fe20000010898 */
[----:B------:R-:W-:Y:S01]  /*ee10*/  IADD3 R133, R188, R5, RZ ;  /* 0x00000005bc857210 */ /* 0x000fe20007ffe0ff */
[--C-:B------:R-:W-:Y:S02]  /*ee20*/  FFMA.FTZ R177, R141, c[0x0][0x2d0], -R152.reuse ;  /* 0x0000b4008db17a23 */ /* 0x100fe40000010898 */
[--C-:B------:R-:W-:Y:S01]  /*ee30*/  FFMA.FTZ R182, R161, c[0x0][0x2d0], -R152.reuse ;  /* 0x0000b400a1b67a23 */ /* 0x100fe20000010898 */
[----:B------:R-:W2:Y:S01]  /*ee40*/  MUFU.EX2 R132, R132 ;  /* 0x0000008400847308 */ /* 0x000ea20000000800 */
[--C-:B------:R-:W-:Y:S02]  /*ee50*/  FFMA.FTZ R183, R159, c[0x0][0x2d0], -R152.reuse ;  /* 0x0000b4009fb77a23 */ /* 0x100fe40000010898 */
[--C-:B------:R-:W-:Y:S01]  /*ee60*/  FFMA.FTZ R192, R157, c[0x0][0x2d0], -R152.reuse ;  /* 0x0000b4009dc07a23 */ /* 0x100fe20000010898 */
[----:B-1----:R-:W-:Y:S01]  /*ee70*/  FMNMX.FTZ R0, R13, R0, !PT ;  /* 0x000000000d007209 */ /* 0x002fe20007810000 */
[--C-:B------:R-:W-:Y:S01]  /*ee80*/  FFMA.FTZ R211, R155, c[0x0][0x2d0], -R152.reuse ;  /* 0x0000b4009bd37a23 */ /* 0x100fe20000010898 */
[----:B------:R-:W1:Y:S01]  /*ee90*/  LDSM.16.MT88.4 R12, [R135+UR4+0x100] ;  /* 0x00010004870c783b */ /* 0x000e620008004200 */
[--C-:B------:R-:W-:Y:S01]  /*eea0*/  FFMA.FTZ R216, R153, c[0x0][0x2d0], -R152.reuse ;  /* 0x0000b40099d87a23 */ /* 0x100fe20000010898 */
[C---:B------:R-:W-:Y:S01]  /*eeb0*/  FSETP.NEU.FTZ.AND P0, PT, R0.reuse, -INF , PT ;  /* 0xff8000000000780b */ /* 0x040fe20003f1d000 */
[C---:B------:R-:W-:Y:S01]  /*eec0*/  FMUL.FTZ R145, R0.reuse, c[0x0][0x2d0] ;  /* 0x0000b40000917a20 */ /* 0x040fe20000410000 */
[----:B------:R-:W-:Y:S01]  /*eed0*/  MUFU.EX2 R168, R168 ;  /* 0x000000a800a87308 */ /* 0x000fe20000000800 */
[--C-:B------:R-:W-:Y:S01]  /*eee0*/  FFMA.FTZ R217, R151, c[0x0][0x2d0], -R152.reuse ;  /* 0x0000b40097d97a23 */ /* 0x100fe20000010898 */
[----:B------:R-:W-:Y:S01]  /*eef0*/  FSEL R4, R0, RZ, P0 ;  /* 0x000000ff00047208 */ /* 0x000fe20000000000 */
[--C-:B------:R-:W-:Y:S01]  /*ef00*/  FFMA.FTZ R218, R149, c[0x0][0x2d0], -R152.reuse ;  /* 0x0000b40095da7a23 */ /* 0x100fe20000010898 */
[----:B------:R-:W-:Y:S01]  /*ef10*/  FSEL R145, R145, RZ, P0 ;  /* 0x000000ff91917208 */ /* 0x000fe20000000000 */
[--C-:B------:R-:W-:Y:S02]  /*ef20*/  FFMA.FTZ R174, R175, c[0x0][0x2d0], -R152.reuse ;  /* 0x0000b400afae7a23 */ /* 0x100fe40000010898 */
[----:B------:R-:W-:Y:S02]  /*ef30*/  FADD.FTZ R4, -R4, R3 ;  /* 0x0000000304047221 */ /* 0x000fe40000010100 */
[--C-:B------:R-:W-:Y:S01]  /*ef40*/  FFMA.FTZ R172, R20, c[0x0][0x2d0], -R145.reuse ;  /* 0x0000b40014ac7a23 */ /* 0x100fe20000010891 */
[----:B------:R-:W3:Y:S01]  /*ef50*/  MUFU.EX2 R167, R167 ;  /* 0x000000a700a77308 */ /* 0x000ee20000000800 */
[--C-:B------:R-:W-:Y:S01]  /*ef60*/  FFMA.FTZ R171, R16, c[0x0][0x2d0], -R145.reuse ;  /* 0x0000b40010ab7a23 */ /* 0x100fe20000010891 */
[----:B------:R-:W4:Y:S01]  /*ef70*/  LDSM.16.MT88.4 R20, [R133+0x100] ;  /* 0x000100008514783b */ /* 0x000f220000004200 */
[--C-:B------:R-:W-:Y:S02]  /*ef80*/  FFMA.FTZ R170, R10, c[0x0][0x2d0], -R145.reuse ;  /* 0x0000b4000aaa7a23 */ /* 0x100fe40000010891 */
[--C-:B------:R-:W-:Y:S02]  /*ef90*/  FFMA.FTZ R173, R6, c[0x0][0x2d0], -R145.reuse ;  /* 0x0000b40006ad7a23 */ /* 0x100fe40000010891 */
[----:B------:R-:W-:Y:S02]  /*efa0*/  FMUL.FTZ R3, R4, c[0x0][0x2d0] ;  /* 0x0000b40004037a20 */ /* 0x000fe40000410000 */
[C---:B--2---:R-:W-:Y:S01]  /*efb0*/  FMUL.FTZ R4, R132.reuse, R128 ;  /* 0x0000008084047220 */ /* 0x044fe20000410000 */
[----:B------:R-:W2:Y:S01]  /*efc0*/  MUFU.EX2 R169, R169 ;  /* 0x000000a900a97308 */ /* 0x000ea20000000800 */
[C---:B------:R-:W-:Y:S02]  /*efd0*/  FMUL.FTZ R5, R132.reuse, R129 ;  /* 0x0000008184057220 */ /* 0x040fe40000410000 */
[C---:B------:R-:W-:Y:S02]  /*efe0*/  FMUL.FTZ R8, R132.reuse, R124 ;  /* 0x0000007c84087220 */ /* 0x040fe40000410000 */
[C---:B------:R-:W-:Y:S02]  /*eff0*/  FMUL.FTZ R9, R132.reuse, R125 ;  /* 0x0000007d84097220 */ /* 0x040fe40000410000 */
[C---:B------:R-:W-:Y:S02]  /*f000*/  FMUL.FTZ R16, R132.reuse, R116 ;  /* 0x0000007484107220 */ /* 0x040fe40000410000 */
[C---:B------:R-:W-:Y:S01]  /*f010*/  FMUL.FTZ R17, R132.reuse, R117 ;  /* 0x0000007584117220 */ /* 0x040fe20000410000 */
[----:B------:R-:W5:Y:S01]  /*f020*/  MUFU.EX2 R3, R3 ;  /* 0x0000000300037308 */ /* 0x000f620000000800 */
[C---:B------:R-:W-:Y:S02]  /*f030*/  FMUL.FTZ R24, R132.reuse, R108 ;  /* 0x0000006c84187220 */ /* 0x040fe40000410000 */
[C---:B------:R-:W-:Y:S01]  /*f040*/  FMUL.FTZ R25, R132.reuse, R109 ;  /* 0x0000006d84197220 */ /* 0x040fe20000410000 */
[----:B---3--:R-:W-:Y:S01]  /*f050*/  F2FP.PACK_AB R136, R167, R168 ;  /* 0x000000a8a788723e */ /* 0x008fe200000000ff */
[C---:B------:R-:W-:Y:S02]  /*f060*/  FMUL.FTZ R32, R132.reuse, R100 ;  /* 0x0000006484207220 */ /* 0x040fe40000410000 */
[----:B------:R-:W-:Y:S02]  /*f070*/  FMUL.FTZ R33, R132, R101 ;  /* 0x0000006584217220 */ /* 0x000fe40000410000 */
[--C-:B------:R-:W-:Y:S01]  /*f080*/  FFMA.FTZ R175, R163, c[0x0][0x2d0], -R152.reuse ;  /* 0x0000b400a3af7a23 */ /* 0x100fe20000010898 */
[----:B------:R-:W-:Y:S01]  /*f090*/  MUFU.EX2 R172, R172 ;  /* 0x000000ac00ac7308 */ /* 0x000fe20000000800 */
[--C-:B------:R-:W-:Y:S02]  /*f0a0*/  FFMA.FTZ R180, R142, c[0x0][0x2d0], -R145.reuse ;  /* 0x0000b4008eb47a23 */ /* 0x100fe40000010891 */
[--C-:B------:R-:W-:Y:S01]  /*f0b0*/  FFMA.FTZ R181, R140, c[0x0][0x2d0], -R145.reuse ;  /* 0x0000b4008cb57a23 */ /* 0x100fe20000010891 */
[----:B--2---:R-:W-:Y:S01]  /*f0c0*/  F2FP.PACK_AB R138, R169, R166 ;  /* 0x000000a6a98a723e */ /* 0x004fe200000000ff */
[----:B------:R-:W-:Y:S01]  /*f0d0*/  LDSM.16.MT88.4 R140, [R134+UR4+0x2900] ;  /* 0x00290004868c783b */ /* 0x000fe20008004200 */
[--C-:B------:R-:W-:Y:S02]  /*f0e0*/  FFMA.FTZ R212, R160, c[0x0][0x2d0], -R145.reuse ;  /* 0x0000b400a0d47a23 */ /* 0x100fe40000010891 */
[--C-:B------:R-:W-:Y:S02]  /*f0f0*/  FFMA.FTZ R213, R158, c[0x0][0x2d0], -R145.reuse ;  /* 0x0000b4009ed57a23 */ /* 0x100fe40000010891 */
[----:B------:R-:W2:Y:S01]  /*f100*/  MUFU.EX2 R171, R171 ;  /* 0x000000ab00ab7308 */ /* 0x000ea20000000800 */
[--C-:B------:R-:W-:Y:S02]  /*f110*/  FFMA.FTZ R214, R156, c[0x0][0x2d0], -R145.reuse ;  /* 0x0000b4009cd67a23 */ /* 0x100fe40000010891 */
[----:B------:R-:W-:Y:S01]  /*f120*/  LDSM.16.MT88.4 R156, [R164+0x3900] ;  /* 0x00390000a49c783b */ /* 0x000fe20000004200 */
[C---:B-----5:R-:W-:Y:S02]  /*f130*/  FMUL.FTZ R6, R3.reuse, R130 ;  /* 0x0000008203067220 */ /* 0x060fe40000410000 */
        /* <DEDUP_REMOVED lines=11> */
[----:B------:R-:W-:Y:S01]  /*f1f0*/  FMUL.FTZ R34, R3, R102 ;  /* 0x0000006603227220 */ /* 0x000fe20000410000 */
[----:B--2---:R-:W-:Y:S01]  /*f200*/  F2FP.PACK_AB R137, R171, R172 ;  /* 0x000000acab89723e */ /* 0x004fe200000000ff */
[----:B------:R-:W-:Y:S02]  /*f210*/  FMUL.FTZ R35, R3, R103 ;  /* 0x0000006703237220 */ /* 0x000fe40000410000 */
[--C-:B------:R-:W-:Y:S03]  /*f220*/  FFMA.FTZ R215, R154, c[0x0][0x2d0], -R145.reuse ;  /* 0x0000b4009ad77a23 */ /* 0x100fe60000010891 */
[----:B------:R-:W-:Y:S01]  /*f230*/  LDSM.16.MT88.4 R100, [R134+UR4+0x2100] ;  /* 0x002100048664783b */ /* 0x000fe20008004200 */
[--C-:B------:R-:W-:Y:S01]  /*f240*/  FFMA.FTZ R220, R150, c[0x0][0x2d0], -R145.reuse ;  /* 0x0000b40096dc7a23 */ /* 0x100fe20000010891 */
[----:B------:R-:W-:Y:S01]  /*f250*/  MUFU.EX2 R174, R174 ;  /* 0x000000ae00ae7308 */ /* 0x000fe20000000800 */
[--C-:B------:R-:W-:Y:S02]  /*f260*/  FFMA.FTZ R221, R148, c[0x0][0x2d0], -R145.reuse ;  /* 0x0000b40094dd7a23 */ /* 0x100fe40000010891 */
[--C-:B------:R-:W-:Y:S02]  /*f270*/  FFMA.FTZ R222, R146, c[0x0][0x2d0], -R145.reuse ;  /* 0x0000b40092de7a23 */ /* 0x100fe40000010891 */
[----:B------:R-:W-:Y:S01]  /*f280*/  FFMA.FTZ R152, R147, c[0x0][0x2d0], -R152 ;  /* 0x0000b40093987a23 */ /* 0x000fe20000010898 */
[----:B------:R-:W-:Y:S01]  /*f290*/  LDSM.16.MT88.4 R116, [R134+UR4+0x900] ;  /* 0x000900048674783b */ /* 0x000fe20008004200 */
[C---:B------:R-:W-:Y:S02]  /*f2a0*/  FMUL.FTZ R36, R132.reuse, R36 ;  /* 0x0000002484247220 */ /* 0x040fe40000410000 */
[C---:B------:R-:W-:Y:S01]  /*f2b0*/  FMUL.FTZ R37, R132.reuse, R37 ;  /* 0x0000002584257220 */ /* 0x040fe20000410000 */
[----:B------:R2:W-:Y:S01]  /*f2c0*/  MUFU.EX2 R219, R152 ;  /* 0x0000009800db7308 */ /* 0x0005e20000000800 */
[----:B------:R-:W-:Y:S01]  /*f2d0*/  FMUL.FTZ R38, R3, R38 ;  /* 0x0000002603267220 */ /* 0x000fe20000410000 */
[----:B---3--:R-:W-:Y:S02]  /*f2e0*/  F2FP.PACK_AB R139, R173, R170 ;  /* 0x000000aaad8b723e */ /* 0x008fe400000000ff */
[----:B------:R-:W-:Y:S01]  /*f2f0*/  LDSM.16.MT88.4 R124, [R135+UR4+0x2900] ;  /* 0x00290004877c783b */ /* 0x000fe20008004200 */
[C---:B------:R-:W-:Y:S02]  /*f300*/  FMUL.FTZ R39, R3.reuse, R39 ;  /* 0x0000002703277220 */ /* 0x040fe40000410000 */
[C---:B------:R-:W-:Y:S02]  /*f310*/  FMUL.FTZ R40, R132.reuse, R40 ;  /* 0x0000002884287220 */ /* 0x040fe40000410000 */
[C---:B------:R-:W-:Y:S01]  /*f320*/  FMUL.FTZ R41, R132.reuse, R41 ;  /* 0x0000002984297220 */ /* 0x040fe20000410000 */
[C---:B-1----:R-:W-:Y:S01]  /*f330*/  HMMA.16816.F32 R4, R136.reuse, R12, R4 ;  /* 0x0000000c8804723c */ /* 0x042fe20000001804 */
[----:B------:R-:W1:Y:S01]  /*f340*/  MUFU.EX2 R175, R175 ;  /* 0x000000af00af7308 */ /* 0x000e620000000800 */
[----:B------:R-:W-:Y:S03]  /*f350*/  LDSM.16.MT88.4 R148, [R133+0x3900] ;  /* 0x003900008594783b */ /* 0x000fe60000004200 */
[C---:B------:R-:W-:Y:S02]  /*f360*/  FMUL.FTZ R42, R3.reuse, R42 ;  /* 0x0000002a032a7220 */ /* 0x040fe40000410000 */
[C---:B------:R-:W-:Y:S01]  /*f370*/  FMUL.FTZ R12, R132.reuse, R120 ;  /* 0x00000078840c7220 */ /* 0x040fe20000410000 */
[C---:B------:R-:W-:Y:S03]  /*f380*/  HMMA.16816.F32 R8, R136.reuse, R14, R8 ;  /* 0x0000000e8808723c */ /* 0x040fe60000001808 */
[----:B------:R-:W-:Y:S01]  /*f390*/  MUFU.EX2 R176, R176 ;  /* 0x000000b000b07308 */ /* 0x000fe20000000800 */
[C---:B------:R-:W-:Y:S01]  /*f3a0*/  FMUL.FTZ R13, R132.reuse, R121 ;  /* 0x00000079840d7220 */ /* 0x040fe20000410000 */
[----:B--2---:R-:W-:Y:S02]  /*f3b0*/  LDSM.16.MT88.4 R152, [R134+UR4+0x3900] ;  /* 0x003900048698783b */ /* 0x004fe40008004200 */
[C---:B------:R-:W-:Y:S02]  /*f3c0*/  FMUL.FTZ R14, R3.reuse, R122 ;  /* 0x0000007a030e7220 */ /* 0x040fe40000410000 */
[C---:B------:R-:W-:Y:S03]  /*f3d0*/  FMUL.FTZ R15, R3.reuse, R123 ;  /* 0x0000007b030f7220 */ /* 0x040fe60000410000 */
[C---:B------:R-:W-:Y:S01]  /*f3e0*/  FMUL.FTZ R43, R3.reuse, R43 ;  /* 0x0000002b032b7220 */ /* 0x040fe20000410000 */
[----:B------:R-:W2:Y:S01]  /*f3f0*/  MUFU.EX2 R177, R177 ;  /* 0x000000b100b17308 */ /* 0x000ea20000000800 */
[----:B------:R-:W3:Y:S01]  /*f400*/  LDSM.16.MT88.4 R120, [R164+0x100] ;  /* 0x00010000a478783b */ /* 0x000ee20000004200 */
[C---:B------:R-:W-:Y:S01]  /*f410*/  FMUL.FTZ R44, R132.reuse, R44 ;  /* 0x0000002c842c7220 */ /* 0x040fe20000410000 */
[C---:B----4-:R-:W-:Y:S03]  /*f420*/  HMMA.16816.F32 R12, R136.reuse, R20, R12 ;  /* 0x00000014880c723c */ /* 0x050fe6000000180c */
        /* <DEDUP_REMOVED lines=10> */
[----:B------:R-:W4:Y:S01]  /*f4d0*/  LDSM.16.MT88.4 R112, [R135+UR4+0x2100] ;  /* 0x002100048770783b */ /* 0x000f220008004200 */
        /* <DEDUP_REMOVED lines=9> */
[----:B------:R-:W-:Y:S01]  /*f570*/  MUFU.EX2 R183, R183 ;  /* 0x000000b700b77308 */ /* 0x000fe20000000800 */
[C---:B------:R-:W-:Y:S02]  /*f580*/  FMUL.FTZ R52, R132.reuse, R52 ;  /* 0x0000003484347220 */ /* 0x040fe40000410000 */
[C---:B------:R-:W-:Y:S04]  /*f590*/  FMUL.FTZ R30, R3.reuse, R106 ;  /* 0x0000006a031e7220 */ /* 0x040fe80000410000 */
[C---:B------:R-:W-:Y:S02]  /*f5a0*/  FMUL.FTZ R31, R3.reuse, R107 ;  /* 0x0000006b031f7220 */ /* 0x040fe40000410000 */
[----:B------:R-:W5:Y:S01]  /*f5b0*/  LDSM.16.MT88.4 R104, [R133+0x2100] ;  /* 0x002100008568783b */ /* 0x000f620000004200 */
        /* <DEDUP_REMOVED lines=12> */
[C---:B----4-:R-:W-:Y:S04]  /*f680*/  HMMA.16816.F32 R36, R136.reuse, R112, R36 ;  /* 0x000000708824723c */ /* 0x050fe80000001824 */
[C---:B------:R-:W-:Y:S01]  /*f690*/  FMUL.FTZ R60, R132.reuse, R60 ;  /* 0x0000003c843c7220 */ /* 0x040fe20000410000 */
[----:B------:R-:W-:Y:S01]  /*f6a0*/  MUFU.EX2 R212, R212 ;  /* 0x000000d400d47308 */ /* 0x000fe20000000800 */
[C---:B------:R-:W-:Y:S02]  /*f6b0*/  FMUL.FTZ R61, R132.reuse, R61 ;  /* 0x0000003d843d7220 */ /* 0x040fe40000410000 */
[C---:B------:R-:W-:Y:S01]  /*f6c0*/  HMMA.16816.F32 R40, R136.reuse, R114, R40 ;  /* 0x000000728828723c */ /* 0x040fe20000001828 */
[----:B------:R-:W-:Y:S03]  /*f6d0*/  LDSM.16.MT88.4 R112, [R135+UR4+0x900] ;  /* 0x000900048770783b */ /* 0x000fe60008004200 */
[C---:B------:R-:W-:Y:S02]  /*f6e0*/  FMUL.FTZ R62, R3.reuse, R62 ;  /* 0x0000003e033e7220 */ /* 0x040fe40000410000 */
[C---:B------:R-:W-:Y:S01]  /*f6f0*/  FMUL.FTZ R63, R3.reuse, R63 ;  /* 0x0000003f033f7220 */ /* 0x040fe20000410000 */
[----:B------:R-:W-:Y:S01]  /*f700*/  MUFU.EX2 R213, R213 ;  /* 0x000000d500d57308 */ /* 0x000fe20000000800 */
[C---:B------:R-:W-:Y:S01]  /*f710*/  FMUL.FTZ R64, R132.reuse, R64 ;  /* 0x0000004084407220 */ /* 0x040fe20000410000 */
[C---:B-----5:R-:W-:Y:S03]  /*f720*/  HMMA.16816.F32 R44, R136.reuse, R104, R44 ;  /* 0x00000068882c723c */ /* 0x060fe6000000182c */
[C---:B------:R-:W-:Y:S02]  /*f730*/  FMUL.FTZ R65, R132.reuse, R65 ;  /* 0x0000004184417220 */ /* 0x040fe40000410000 */
[C---:B------:R-:W-:Y:S03]  /*f740*/  FMUL.FTZ R66, R3.reuse, R66 ;  /* 0x0000004203427220 */ /* 0x040fe60000410000 */
[----:B------:R-:W-:Y:S01]  /*f750*/  MUFU.EX2 R214, R214 ;  /* 0x000000d600d67308 */ /* 0x000fe20000000800 */
[C---:B------:R-:W-:Y:S01]  /*f760*/  FMUL.FTZ R67, R3.reuse, R67 ;  /* 0x0000004303437220 */ /* 0x040fe20000410000 */
[C---:B------:R-:W-:Y:S01]  /*f770*/  HMMA.16816.F32 R48, R136.reuse, R106, R48 ;  /* 0x0000006a8830723c */ /* 0x040fe20000001830 */
[----:B------:R-:W3:Y:S02]  /*f780*/  LDSM.16.MT88.4 R104, [R135+UR4+0x4100] ;  /* 0x004100048768783b */ /* 0x000ee40008004200 */
[C---:B------:R-:W-:Y:S02]  /*f790*/  FMUL.FTZ R68, R132.reuse, R68 ;  /* 0x0000004484447220 */ /* 0x040fe40000410000 */
[C---:B------:R-:W-:Y:S03]  /*f7a0*/  FMUL.FTZ R69, R132.reuse, R69 ;  /* 0x0000004584457220 */ /* 0x040fe60000410000 */
[C---:B------:R-:W-:Y:S01]  /*f7b0*/  HMMA.16816.F32 R52, R136.reuse, R100, R52 ;  /* 0x000000648834723c */ /* 0x040fe20000001834 */
[----:B------:R-:W-:Y:S03]  /*f7c0*/  MUFU.EX2 R215, R215 ;  /* 0x000000d700d77308 */ /* 0x000fe60000000800 */
[C---:B------:R-:W-:Y:S02]  /*f7d0*/  FMUL.FTZ R70, R3.reuse, R70 ;  /* 0x0000004603467220 */ /* 0x040fe40000410000 */
[C---:B------:R-:W-:Y:S02]  /*f7e0*/  FMUL.FTZ R71, R3.reuse, R71 ;  /* 0x0000004703477220 */ /* 0x040fe40000410000 */
[C---:B------:R-:W-:Y:S01]  /*f7f0*/  HMMA.16816.F32 R56, R136.reuse, R102, R56 ;  /* 0x000000668838723c */ /* 0x040fe20000001838 */
[----:B------:R-:W4:Y:S02]  /*f800*/  LDSM.16.MT88.4 R100, [R133+0x4100] ;  /* 0x004100008564783b */ /* 0x000f240000004200 */
[----:B------:R-:W-:Y:S01]  /*f810*/  MUFU.EX2 R216, R216 ;  /* 0x000000d800d87308 */ /* 0x000fe20000000800 */
[C---:B------:R-:W-:Y:S02]  /*f820*/  FMUL.FTZ R72, R132.reuse, R72 ;  /* 0x0000004884487220 */ /* 0x040fe40000410000 */
[C---:B------:R-:W-:Y:S02]  /*f830*/  FMUL.FTZ R73, R132.reuse, R73 ;  /* 0x0000004984497220 */ /* 0x040fe40000410000 */
[C---:B------:R-:W-:Y:S04]  /*f840*/  HMMA.16816.F32 R60, R136.reuse, R108, R60 ;  /* 0x0000006c883c723c */ /* 0x040fe8000000183c */
[C---:B------:R-:W-:Y:S01]  /*f850*/  FMUL.FTZ R74, R3.reuse, R74 ;  /* 0x0000004a034a7220 */ /* 0x040fe20000410000 */
[----:B------:R-:W-:Y:S01]  /*f860*/  MUFU.EX2 R217, R217 ;  /* 0x000000d900d97308 */ /* 0x000fe20000000800 */
[C---:B------:R-:W-:Y:S02]  /*f870*/  FMUL.FTZ R75, R3.reuse, R75 ;  /* 0x0000004b034b7220 */ /* 0x040fe40000410000 */
[C---:B------:R-:W-:Y:S01]  /*f880*/  HMMA.16816.F32 R64, R136.reuse, R110, R64 ;  /* 0x0000006e8840723c */ /* 0x040fe20000001840 */
[----:B------:R-:W5:Y:S03]  /*f890*/  LDSM.16.MT88.4 R108, [R134+UR4+0x4100] ;  /* 0x00410004866c783b */ /* 0x000f660008004200 */
[C---:B------:R-:W-:Y:S02]  /*f8a0*/  FMUL.FTZ R84, R132.reuse, R84 ;  /* 0x0000005484547220 */ /* 0x040fe40000410000 */
[----:B------:R-:W-:Y:S01]  /*f8b0*/  FMUL.FTZ R85, R132, R85 ;  /* 0x0000005584557220 */ /* 0x000fe20000410000 */
[----:B------:R-:W-:Y:S01]  /*f8c0*/  MUFU.EX2 R218, R218 ;  /* 0x000000da00da7308 */ /* 0x000fe20000000800 */
[C---:B------:R-:W-:Y:S01]  /*f8d0*/  FMUL.FTZ R86, R3.reuse, R86 ;  /* 0x0000005603567220 */ /* 0x040fe20000410000 */
[C---:B---3--:R-:W-:Y:S03]  /*f8e0*/  HMMA.16816.F32 R68, R136.reuse, R104, R68 ;  /* 0x000000688844723c */ /* 0x048fe60000001844 */
[C---:B------:R-:W-:Y:S02]  /*f8f0*/  FMUL.FTZ R87, R3.reuse, R87 ;  /* 0x0000005703577220 */ /* 0x040fe40000410000 */
[--C-:B------:R-:W-:Y:S02]  /*f900*/  FFMA.FTZ R179, R178, c[0x0][0x2d0], -R145.reuse ;  /* 0x0000b400b2b37a23 */ /* 0x100fe40000010891 */
[--C-:B------:R-:W-:Y:S01]  /*f910*/  FFMA.FTZ R178, R162, c[0x0][0x2d0], -R145.reuse ;  /* 0x0000b400a2b27a23 */ /* 0x100fe20000010891 */
[C---:B------:R-:W-:Y:S01]  /*f920*/  HMMA.16816.F32 R72, R136.reuse, R106, R72 ;  /* 0x0000006a8848723c */ /* 0x040fe20000001848 */
[----:B------:R-:W3:Y:S01]  /*f930*/  LDSM.16.MT88.4 R104, [R164+0x4100] ;  /* 0x00410000a468783b */ /* 0x000ee20000004200 */
[----:B------:R-:W-:Y:S02]  /*f940*/  MUFU.EX2 R220, R220 ;  /* 0x000000dc00dc7308 */ /* 0x000fe40000000800 */
[C---:B------:R-:W-:Y:S02]  /*f950*/  FMUL.FTZ R76, R132.reuse, R76 ;  /* 0x0000004c844c7220 */ /* 0x040fe40000410000 */
[----:B------:R-:W-:Y:S02]  /*f960*/  FMUL.FTZ R77, R132, R77 ;  /* 0x0000004d844d7220 */ /* 0x000fe40000410000 */
[C---:B------:R-:W-:Y:S01]  /*f970*/  FMUL.FTZ R78, R3.reuse, R78 ;  /* 0x0000004e034e7220 */ /* 0x040fe20000410000 */
[----:B------:R-:W-:Y:S03]  /*f980*/  LDSM.16.MT88.4 R160, [R135+UR4+0x5900] ;  /* 0x0059000487a0783b */ /* 0x000fe60008004200 */
[C---:B------:R-:W-:Y:S01]  /*f990*/  FMUL.FTZ R79, R3.reuse, R79 ;  /* 0x0000004f034f7220 */ /* 0x040fe20000410000 */
[----:B------:R-:W-:Y:S01]  /*f9a0*/  MUFU.EX2 R179, R179 ;  /* 0x000000b300b37308 */ /* 0x000fe20000000800 */
[----:B------:R-:W-:Y:S02]  /*f9b0*/  FFMA.FTZ R145, R144, c[0x0][0x2d0], -R145 ;  /* 0x0000b40090917a23 */ /* 0x000fe40000010891 */
[C---:B------:R-:W-:Y:S02]  /*f9c0*/  FMUL.FTZ R88, R132.reuse, R88 ;  /* 0x0000005884587220 */ /* 0x040fe40000410000 */
[C---:B------:R-:W-:Y:S01]  /*f9d0*/  FMUL.FTZ R89, R132.reuse, R89 ;  /* 0x0000005984597220 */ /* 0x040fe20000410000 */
[C---:B----4-:R-:W-:Y:S03]  /*f9e0*/  HMMA.16816.F32 R76, R136.reuse, R100, R76 ;  /* 0x00000064884c723c */ /* 0x050fe6000000184c */
[C---:B------:R-:W-:Y:S01]  /*f9f0*/  FMUL.FTZ R80, R132.reuse, R80 ;  /* 0x0000005084507220 */ /* 0x040fe20000410000 */
[----:B------:R-:W4:Y:S01]  /*fa00*/  MUFU.EX2 R178, R178 ;  /* 0x000000b200b27308 */ /* 0x000f220000000800 */
[C---:B------:R-:W-:Y:S02]  /*fa10*/  FMUL.FTZ R81, R132.reuse, R81 ;  /* 0x0000005184517220 */ /* 0x040fe40000410000 */
[----:B------:R-:W-:Y:S01]  /*fa20*/  FMUL.FTZ R82, R3, R82 ;  /* 0x0000005203527220 */ /* 0x000fe20000410000 */
[----:B-1----:R-:W-:Y:S01]  /*fa30*/  F2FP.PACK_AB R100, R175, R174 ;  /* 0x000000aeaf64723e */ /* 0x002fe200000000ff */
[C---:B------:R-:W-:Y:S03]  /*fa40*/  FMUL.FTZ R83, R3.reuse, R83 ;  /* 0x0000005303537220 */ /* 0x040fe60000410000 */
[C---:B------:R-:W-:Y:S02]  /*fa50*/  FMUL.FTZ R90, R3.reuse, R90 ;  /* 0x0000005a035a7220 */ /* 0x040fe40000410000 */
[----:B------:R1:W-:Y:S01]  /*fa60*/  MUFU.EX2 R223, R145 ;  /* 0x0000009100df7308 */ /* 0x0003e20000000800 */
[C---:B------:R-:W-:Y:S01]  /*fa70*/  FMUL.FTZ R91, R3.reuse, R91 ;  /* 0x0000005b035b7220 */ /* 0x040fe20000410000 */
[C---:B------:R-:W-:Y:S03]  /*fa80*/  HMMA.16816.F32 R80, R136.reuse, R102, R80 ;  /* 0x000000668850723c */ /* 0x040fe60000001850 */
[C---:B------:R-:W-:Y:S02]  /*fa90*/  FMUL.FTZ R92, R132.reuse, R92 ;  /* 0x0000005c845c7220 */ /* 0x040fe40000410000 */
[C---:B------:R-:W-:Y:S02]  /*faa0*/  FMUL.FTZ R93, R132.reuse, R93 ;  /* 0x0000005d845d7220 */ /* 0x040fe40000410000 */
[C---:B------:R-:W-:Y:S01]  /*fab0*/  FMUL.FTZ R94, R3.reuse, R94 ;  /* 0x0000005e035e7220 */ /* 0x040fe20000410000 */
[C---:B-----5:R-:W-:Y:S01]  /*fac0*/  HMMA.16816.F32 R84, R136.reuse, R108, R84 ;  /* 0x0000006c8854723c */ /* 0x060fe20000001854 */
[----:B------:R-:W5:Y:S03]  /*fad0*/  MUFU.EX2 R221, R221 ;  /* 0x000000dd00dd7308 */ /* 0x000f660000000800 */
[----:B------:R-:W-:Y:S01]  /*fae0*/  FMUL.FTZ R95, R3, R95 ;  /* 0x0000005f035f7220 */ /* 0x000fe20000410000 */
[----:B--2---:R-:W-:Y:S01]  /*faf0*/  F2FP.PACK_AB R102, R177, R176 ;  /* 0x000000b0b166723e */ /* 0x004fe200000000ff */
[----:B------:R-:W-:Y:S01]  /*fb00*/  FMUL.FTZ R96, R132, R96 ;  /* 0x0000006084607220 */ /* 0x000fe20000410000 */
[----:B----4-:R-:W-:Y:S01]  /*fb10*/  F2FP.PACK_AB R101, R178, R179 ;  /* 0x000000b3b265723e */ /* 0x010fe200000000ff */
[C---:B------:R-:W-:Y:S01]  /*fb20*/  HMMA.16816.F32 R88, R136.reuse, R110, R88 ;  /* 0x0000006e8858723c */ /* 0x040fe20000001858 */
[----:B------:R-:W2:Y:S02]  /*fb30*/  LDSM.16.MT88.4 R108, [R133+0x900] ;  /* 0x00090000856c783b */ /* 0x000ea40000004200 */
[----:B------:R-:W4:Y:S01]  /*fb40*/  MUFU.EX2 R222, R222 ;  /* 0x000000de00de7308 */ /* 0x000f220000000800 */
[C---:B------:R-:W-:Y:S01]  /*fb50*/  FMUL.FTZ R97, R132.reuse, R97 ;  /* 0x0000006184617220 */ /* 0x040fe20000410000 */
[----:B------:R-:W-:Y:S01]  /*fb60*/  F2FP.PACK_AB R103, R181, R180 ;  /* 0x000000b4b567723e */ /* 0x000fe200000000ff */
[C---:B------:R-:W-:Y:S02]  /*fb70*/  FMUL.FTZ R98, R3.reuse, R98 ;  /* 0x0000006203627220 */ /* 0x040fe40000410000 */
[C---:B---3--:R-:W-:Y:S01]  /*fb80*/  HMMA.16816.F32 R92, R136.reuse, R104, R92 ;  /* 0x00000068885c723c */ /* 0x048fe2000000185c */
[----:B-1----:R-:W-:Y:S03]  /*fb90*/  LDSM.16.MT88.4 R144, [R135+UR4+0x3900] ;  /* 0x003900048790783b */ /* 0x002fe60008004200 */
[C---:B------:R-:W-:Y:S02]  /*fba0*/  FMUL.FTZ R99, R3.reuse, R99 ;  /* 0x0000006303637220 */ /* 0x040fe40000410000 */
[----:B------:R-:W-:Y:S02]  /*fbb0*/  FFMA.FTZ R168, R132, R205, R168 ;  /* 0x000000cd84a87223 */ /* 0x000fe400000100a8 */
[----:B------:R-:W-:Y:S01]  /*fbc0*/  FFMA.FTZ R172, R3, R206, R172 ;  /* 0x000000ce03ac7223 */ /* 0x000fe200000100ac */
[----:B------:R-:W-:Y:S02]  /*fbd0*/  IADD3 R3, R210, -0x2, RZ ;  /* 0xfffffffed2037810 */ /* 0x000fe40007ffe0ff */
[----:B------:R-:W-:Y:S01]  /*fbe0*/  HMMA.16816.F32 R96, R136, R106, R96 ;  /* 0x0000006a8860723c */ /* 0x000fe20000001860 */
[----:B------:R-:W1:Y:S02]  /*fbf0*/  LDSM.16.MT88.4 R104, [R164+0x2900] ;  /* 0x00290000a468783b */ /* 0x000e640000004200 */
[----:B------:R-:W-:Y:S01]  /*fc00*/  FADD.FTZ R167, R167, R168 ;  /* 0x000000a8a7a77221 */ /* 0x000fe20000010000 */
[----:B------:R-:W-:Y:S01]  /*fc10*/  ISETP.GE.AND P0, PT, R3, UR11, PT ;  /* 0x0000000b03007c0c */ /* 0x000fe2000bf06270 */
[----:B------:R-:W-:Y:S02]  /*fc20*/  FADD.FTZ R171, R171, R172 ;  /* 0x000000acabab7221 */ /* 0x000fe40000010000 */
[----:B------:R-:W-:Y:S01]  /*fc30*/  F2FP.PACK_AB R136, R217, R216 ;  /* 0x000000d8d988723e */ /* 0x000fe200000000ff */
[C---:B------:R-:W-:Y:S05]  /*fc40*/  HMMA.16816.F32 R4, R100.reuse, R112, R4 ;  /* 0x000000706404723c */ /* 0x040fea0000001804 */
[----:B------:R-:W-:Y:S01]  /*fc50*/  F2FP.PACK_AB R138, R219, R218 ;  /* 0x000000dadb8a723e */ /* 0x000fe200000000ff */
[----:B------:R-:W-:Y:S01]  /*fc60*/  FADD.FTZ R166, R166, R167 ;  /* 0x000000a7a6a67221 */ /* 0x000fe20000010000 */
[----:B-----5:R-:W-:Y:S01]  /*fc70*/  F2FP.PACK_AB R137, R221, R220 ;  /* 0x000000dcdd89723e */ /* 0x020fe200000000ff */
[C---:B------:R-:W-:Y:S01]  /*fc80*/  HMMA.16816.F32 R8, R100.reuse, R114, R8 ;  /* 0x000000726408723c */ /* 0x040fe20000001808 */
[----:B------:R-:W-:Y:S03]  /*fc90*/  LDSM.16.MT88.4 R112, [R133+0x4900] ;  /* 0x004900008570783b */ /* 0x000fe60000004200 */
[----:B----4-:R-:W-:Y:S01]  /*fca0*/  F2FP.PACK_AB R139, R223, R222 ;  /* 0x000000dedf8b723e */ /* 0x010fe200000000ff */
[----:B------:R-:W-:Y:S02]  /*fcb0*/  FADD.FTZ R170, R170, R171 ;  /* 0x000000abaaaa7221 */ /* 0x000fe40000010000 */
[----:B------:R-:W-:Y:S01]  /*fcc0*/  FADD.FTZ R169, R169, R166 ;  /* 0x000000a6a9a97221 */ /* 0x000fe20000010000 */
[C---:B--2---:R-:W-:Y:S04]  /*fcd0*/  HMMA.16816.F32 R12, R100.reuse, R108, R12 ;  /* 0x0000006c640c723c */ /* 0x044fe8000000180c */
        /* <DEDUP_REMOVED lines=121> */
[----:B------:R-:W-:Y:S01]  /*10470*/  IMAD.MOV.U32 R198, RZ, RZ, RZ ;  /* 0x000000ffffc67224 */ /* 0x000fe200078e00ff */
[----:B------:R-:W-:Y:S02]  /*10480*/  ISETP.NE.AND P2, PT, R195, 0x1, PT ;  /* 0x00000001c300780c */ /* 0x000fe40003f45270 */
[----:B------:R-:W-:Y:S04]  /*10490*/  IADD3 R199, R201, R165, R202 ;  /* 0x000000a5c9c77210 */ /* 0x000fe80007ffe0ca */
[----:B------:R-:W-:Y:S05]  /*104a0*/  IADD3 R199, R199, -0x80, RZ ;  /* 0xffffff80c7c77810 */ /* 0x000fea0007ffe0ff */
        /* <DEDUP_REMOVED lines=8> */
[----:B------:R1:W2:Y:S01]  /*10530*/  @!P3 LDG.E R198, [R4.64] ;  /* 0x0000001404c6b981 */ /* 0x0002a2000c1e1900 */
[----:B------:R-:W-:Y:S05]  /*10540*/  IMAD R199, R6, c[0x0][0x2b8], R199 ;  /* 0x0000ae0006c77a24 */ /* 0x000fea00078e02c7 */
[----:B------:R-:W-:Y:S05]  /*10550*/  SHF.R.S32.HI R3, RZ, 0x1f, R199 ;  /* 0x0000001fff037819 */ /* 0x000fea00000114c7 */
        /* <DEDUP_REMOVED lines=10> */
[----:B------:R-:W-:Y:S02]  /*10600*/  LEA R17, P0, R4, c[0x0][0x1c8], 0x1 ;  /* 0x0000720004117a11 */ /* 0x000fe400078008ff */
[----:B------:R-:W-:Y:S02]  /*10610*/  SHF.L.U64.HI R5, R194, 0x1, R197 ;  /* 0x00000001c2057819 */ /* 0x000fe400000102c5 */
[----:B------:R-:W-:Y:S01]  /*10620*/  LEA.HI.X R16, R4, c[0x0][0x1cc], R3, 0x1, P0 ;  /* 0x0000730004107a11 */ /* 0x000fe200000f0c03 */
[----:B------:R-:W1:Y:S01]  /*10630*/  SHFL.IDX PT, R9, R17, RZ, 0x181f ;  /* 0x00181fff11097589 */ /* 0x000e6200000e0000 */
[----:B------:R-:W-:Y:S02]  /*10640*/  IMAD.SHL.U32 R4, R194, 0x2, RZ ;  /* 0x00000002c2047824 */ /* 0x000fe400078e00ff */
[----:B------:R-:W-:Y:S01]  /*10650*/  IMAD.U32 R3, RZ, RZ, UR15 ;  /* 0x0000000fff037e24 */ /* 0x000fe2000f8e00ff */
[----:B------:R-:W2:Y:S03]  /*10660*/  SHFL.IDX PT, R8, R16, RZ, 0x181f ;  /* 0x00181fff10087589 */ /* 0x000ea600000e0000 */
[----:B------:R-:W-:Y:S01]  /*10670*/  IMAD R3, R3, 0x3000, R200 ;  /* 0x0000300003037824 */ /* 0x000fe200078e02c8 */
[----:B------:R-:W3:Y:S04]  /*10680*/  SHFL.IDX PT, R7, R17, 0x1, 0x181f ;  /* 0x00381f0011077f89 */ /* 0x000ee800000e0000 */
[----:B------:R4:W5:Y:S01]  /*10690*/  SHFL.IDX PT, R6, R16, 0x1, 0x181f ;  /* 0x00381f0010067f89 */ /* 0x00096200000e0000 */
[C---:B-1----:R-:W-:Y:S02]  /*106a0*/  IADD3 R12, P0, R9.reuse, R208, RZ ;  /* 0x000000d0090c7210 */ /* 0x042fe40007f1e0ff */
[C---:B------:R-:W-:Y:S02]  /*106b0*/  IADD3 R10, P2, R9.reuse, R209, RZ ;  /* 0x000000d1090a7210 */ /* 0x040fe40007f5e0ff */
[C---:B--2---:R-:W-:Y:S02]  /*106c0*/  IADD3.X R13, R8.reuse, R193, RZ, P0, !PT ;  /* 0x000000c1080d7210 */ /* 0x044fe400007fe4ff */
[-C--:B------:R-:W-:Y:S01]  /*106d0*/  IADD3 R14, P1, R9, R4.reuse, RZ ;  /* 0x00000004090e7210 */ /* 0x080fe20007f3e0ff */
[----:B------:R-:W-:Y:S01]  /*106e0*/  IMAD.SHL.U32 R9, R3, 0x2, RZ ;  /* 0x0000000203097824 */ /* 0x000fe200078e00ff */
[C---:B---3--:R-:W-:Y:S01]  /*106f0*/  IADD3 R4, P0, R7.reuse, R4, RZ ;  /* 0x0000000407047210 */ /* 0x048fe20007f1e0ff */
[C---:B------:R-:W-:Y:S02]  /*10700*/  IMAD.X R11, R8.reuse, 0x1, R207, P2 ;  /* 0x00000001080b7824 */ /* 0x040fe400010e06cf */
[----:B------:R-:W-:Y:S01]  /*10710*/  IMAD.X R15, R8, 0x1, R5, P1 ;  /* 0x00000001080f7824 */ /* 0x000fe200008e0605 */
[----:B------:R1:W-:Y:S01]  /*10720*/  LDGSTS.E.BYPASS.LTC128B.128 [R9+0xc100], [R12.64], !P5 ;  /* 0x0c1000000c097fae */ /* 0x0003e2000e901d54 */
[C---:B----4-:R-:W-:Y:S02]  /*10730*/  IADD3 R16, P1, R7.reuse, R208, RZ ;  /* 0x000000d007107210 */ /* 0x050fe40007f3e0ff */
[C---:B-----5:R-:W-:Y:S01]  /*10740*/  IADD3.X R5, R6.reuse, R5, RZ, P0, !PT ;  /* 0x0000000506057210 */ /* 0x060fe200007fe4ff */
[----:B------:R1:W-:Y:S01]  /*10750*/  LDGSTS.E.BYPASS.LTC128B.128 [R9+0xe100], [R10.64], !P4 ;  /* 0x0e1000000a097fae */ /* 0x0003e2000e101d54 */
[----:B------:R-:W-:Y:S01]  /*10760*/  IADD3 R18, P0, R7, R209, RZ ;  /* 0x000000d107127210 */ /* 0x000fe20007f1e0ff */
[C---:B------:R-:W-:Y:S02]  /*10770*/  IMAD.X R17, R6.reuse, 0x1, R193, P1 ;  /* 0x0000000106117824 */ /* 0x040fe400008e06c1 */
[----:B------:R1:W-:Y:S02]  /*10780*/  LDGSTS.E.BYPASS.LTC128B.128 [R9+0x10100], [R14.64], !P6 ;  /* 0x101000000e097fae */ /* 0x0003e4000f101d54 */
[----:B------:R-:W-:Y:S02]  /*10790*/  IMAD.X R19, R6, 0x1, R207, P0 ;  /* 0x0000000106137824 */ /* 0x000fe400000e06cf */
[----:B------:R1:W-:Y:S04]  /*107a0*/  LDGSTS.E.BYPASS.LTC128B.128 [R9+0xd100], [R16.64], !P5 ;  /* 0x0d10000010097fae */ /* 0x0003e8000e901d54 */
[----:B------:R1:W-:Y:S04]  /*107b0*/  LDGSTS.E.BYPASS.LTC128B.128 [R9+0xf100], [R18.64], !P4 ;  /* 0x0f10000012097fae */ /* 0x0003e8000e101d54 */
[----:B------:R1:W-:Y:S02]  /*107c0*/  LDGSTS.E.BYPASS.LTC128B.128 [R9+0x11100], [R4.64], !P6 ;  /* 0x1110000004097fae */ /* 0x0003e4000f101d54 */
.L_x_1985:
[----:B------:R-:W-:Y:S01]  /*107d0*/  UIADD3 UR4, UR5, 0x1, URZ ;  /* 0x0000000105047890 */ /* 0x000fe2000fffe03f */
[----:B------:R-:W0:Y:S01]  /*107e0*/  LDGDEPBAR ;  /* 0x00000000000079af */ /* 0x000e220000000000 */
[----:B------:R-:W-:Y:S01]  /*107f0*/  UISETP.GE.AND UP2, UPT, UR5, 0x1, UPT ;  /* 0x000000010500788c */ /* 0x000fe2000bf46270 */
[C---:B------:R-:W-:Y:S01]  /*10800*/  ISETP.LE.AND P0, PT, R210.reuse, UR11, PT ;  /* 0x0000000bd2007c0c */ /* 0x040fe2000bf03270 */
[----:B------:R-:W-:Y:S01]  /*10810*/  IMAD.MOV.U32 R3, RZ, RZ, R0 ;  /* 0x000000ffff037224 */ /* 0x000fe200078e0000 */
[----:B------:R-:W-:Y:S01]  /*10820*/  IADD3 R210, R210, -0x1, RZ ;  /* 0xffffffffd2d27810 */ /* 0x000fe20007ffe0ff */
[----:B------:R-:W-:Y:S01]  /*10830*/  USEL UR5, UR4, URZ, !UP2 ;  /* 0x0000003f04057287 */ /* 0x000fe2000d000000 */
[----:B------:R-:W-:Y:S09]  /*10840*/  IMAD.MOV.U32 R132, RZ, RZ, R2 ;  /* 0x000000ffff847224 */ /* 0x000ff200078e0002 */
[----:B------:R-:W-:-:S05]  /*10850*/  @!P0 BRA `(.L_x_1986) ;  /* 0xffffc65000008947 */ /* 0x000fca000383ffff */
.L_x_1975:
[----:B-1----:R-:W1:Y:S01]  /*10860*/  SHFL.BFLY PT, R8, R205, 0x2, 0x1f ;  /* 0x0c401f00cd087f89 */ /* 0x002e6200000e0000 */
        /* <DEDUP_REMOVED lines=14> */
[----:B------:R-:W-:-:S03]  /*10950*/  @P0 MOV R10, 0x3f317218 ;  /* 0x3f317218000a0802 */ /* 0x000fc60000000f00 */
[----:B------:R-:W-:Y:S02]  /*10960*/  @P1 FMUL.FTZ R8, R8, c[0x0][0x2d0] ;  /* 0x0000b40008081a20 */ /* 0x000fe40000410000 */
[----:B------:R-:W2:Y:S08]  /*10970*/  @P0 MUFU.LG2 R7, R4 ;  /* 0x0000000400070308 */ /* 0x000eb00000000c00 */
[----:B------:R-:W3:Y:S01]  /*10980*/  @P1 MUFU.LG2 R5, R5 ;  /* 0x0000000500051308 */ /* 0x000ee20000000c00 */
[----:B-1----:R-:W-:-:S02]  /*10990*/  FMUL.FTZ R128, R6, R128 ;  /* 0x0000008006807220 */ /* 0x002fc40000410000 */
[C---:B------:R-:W-:Y:S02]  /*109a0*/  FMUL.FTZ R129, R6.reuse, R129 ;  /* 0x0000008106817220 */ /* 0x040fe40000410000 */
[C---:B------:R-:W-:Y:S02]  /*109b0*/  FMUL.FTZ R124, R6.reuse, R124 ;  /* 0x0000007c067c7220 */ /* 0x040fe40000410000 */
[----:B------:R-:W-:Y:S01]  /*109c0*/  FMUL.FTZ R125, R6, R125 ;  /* 0x0000007d067d7220 */ /* 0x000fe20000410000 */
[----:B------:R1:W4:Y:S01]  /*109d0*/  @P0 MUFU.RCP R3, R4 ;  /* 0x0000000400030308 */ /* 0x0003220000001000 */
[----:B--2---:R-:W-:Y:S02]  /*109e0*/  @P0 FMUL.FTZ R9, R7, 0.69314718246459960938 ;  /* 0x3f31721807090820 */ /* 0x004fe40000410000 */
[----:B------:R-:W-:Y:S02]  /*109f0*/  @P0 FMUL.FTZ R7, R10, c[0x0][0x2d0] ;  /* 0x0000b4000a070a20 */ /* 0x000fe40000410000 */
[----:B------:R-:W-:-:S02]  /*10a00*/  FMUL.FTZ R120, R6, R120 ;  /* 0x0000007806787220 */ /* 0x000fc40000410000 */
        /* <DEDUP_REMOVED lines=96> */
.L_x_1935:
[----:B------:R-:W-:Y:S05]  /*11010*/  @P2 BRA `(.L_x_1987) ;  /* 0x0000198000002947 */ /* 0x000fea0003800000 */
[----:B------:R-:W1:Y:S01]  /*11020*/  S2R R2, SR_TID.X ;  /* 0x0000000000027919 */ /* 0x000e620000002100 */
[----:B------:R-:W-:Y:S01]  /*11030*/  IMAD R7, RZ, RZ, -UR14 ;  /* 0x8000000eff077e24 */ /* 0x000fe2000f8e02ff */
[----:B------:R-:W-:Y:S01]  /*11040*/  USHF.R.S32.HI UR6, URZ, 0x1f, UR14 ;  /* 0x0000001f3f067899 */ /* 0x000fe2000801140e */
[----:B------:R-:W-:Y:S01]  /*11050*/  IMAD.MOV.U32 R11, RZ, RZ, c[0x0][0x4e8] ;  /* 0x00013a00ff0b7624 */ /* 0x000fe200078e00ff */
[----:B------:R-:W2:Y:S01]  /*11060*/  S2R R0, SR_CTAID.Y ;  /* 0x0000000000007919 */ /* 0x000ea20000002600 */
[----:B------:R-:W-:Y:S01]  /*11070*/  ULDC.64 UR4, c[0x0][0x4d0] ;  /* 0x0001340000047ab9 */ /* 0x000fe20000000a00 */
[----:B------:R-:W-:Y:S01]  /*11080*/  BSSY B0, `(.L_x_1988) ;  /* 0x00000fe000007945 */ /* 0x000fe20003800000 */
[----:B------:R-:W-:Y:S01]  /*11090*/  UIMAD UR7, UR6, UR4, URZ ;  /* 0x00000004060772a4 */ /* 0x000fe2000f8e023f */
[----:B------:R-:W3:Y:S01]  /*110a0*/  S2R R9, SR_CTAID.Z ;  /* 0x0000000000097919 */ /* 0x000ee20000002700 */
[----:B------:R-:W-:Y:S01]  /*110b0*/  UIMAD.WIDE.U32 UR8, UR14, UR4, URZ ;  /* 0x000000040e0872a5 */ /* 0x000fe2000f8e003f */
[C---:B------:R-:W-:Y:S01]  /*110c0*/  ISETP.NE.AND P1, PT, R11.reuse, 0x1, PT ;  /* 0x000000010b00780c */ /* 0x040fe20003f25270 */
[----:B------:R-:W-:Y:S01]  /*110d0*/  UIMAD UR7, UR14, UR5, UR7 ;  /* 0x000000050e0772a4 */ /* 0x000fe2000f8e0207 */
[----:B------:R-:W4:Y:S01]  /*110e0*/  S2R R10, SR_CTAID.X ;  /* 0x00000000000a7919 */ /* 0x000f220000002500 */
[----:B------:R-:W-:Y:S01]  /*110f0*/  IMAD R11, R11, c[0x0][0x388], RZ ;  /* 0x0000e2000b0b7a24 */ /* 0x000fe200078e02ff */
        /* <DEDUP_REMOVED lines=8> */
[----:B------:R-:W-:Y:S01]  /*11180*/  IMAD.U32 R15, RZ, RZ, UR11 ;  /* 0x0000000bff0f7e24 */ /* 0x000fe2000f8e00ff */
[----:B-1----:R-:W-:Y:S01]  /*11190*/  SHF.R.S32.HI R3, RZ, 0x1f, R2 ;  /* 0x0000001fff037819 */ /* 0x002fe20000011402 */
[----:B------:R-:W-:Y:S01]  /*111a0*/  UIADD3 UR4, UR11, UR4, URZ ;  /* 0x000000040b047290 */ /* 0x000fe2000fffe03f */
[----:B------:R-:W-:Y:S02]  /*111b0*/  IMAD.U32 R17, RZ, RZ, UR7 ;  /* 0x00000007ff117e24 */ /* 0x000fe4000f8e00ff */
[----:B--2---:R-:W-:Y:S01]  /*111c0*/  IMAD R7, R7, c[0x0][0x550], R0 ;  /* 0x0001540007077a24 */ /* 0x004fe200078e0200 */
[----:B------:R-:W-:-:S02]  /*111d0*/  LEA.HI R0, R3, R2, RZ, 0x5 ;  /* 0x0000000203007211 */ /* 0x000fc400078f28ff */
[----:B------:R-:W-:Y:S01]  /*111e0*/  LEA.HI R3, R3, R2, RZ, 0x2 ;  /* 0x0000000203037211 */ /* 0x000fe200078f10ff */
[----:B------:R-:W-:Y:S01]  /*111f0*/  IMAD.U32 R15, RZ, RZ, UR4 ;  /* 0x00000004ff0f7e24 */ /* 0x000fe2000f8e00ff */
[----:B------:R-:W-:Y:S01]  /*11200*/  LOP3.LUT R5, R0, 0xffffffe0, RZ, 0xc0, !PT ;  /* 0xffffffe000057812 */ /* 0x000fe200078ec0ff */
[----:B---3--:R-:W-:Y:S01]  /*11210*/  IMAD.WIDE.U32 R16, R9, c[0x0][0x4d8], R16 ;  /* 0x0001360009107a25 */ /* 0x008fe200078e0010 */
[--C-:B------:R-:W-:Y:S02]  /*11220*/  SHF.R.S32.HI R13, RZ, 0x5, R0.reuse ;  /* 0x00000005ff0d7819 */ /* 0x100fe40000011400 */
[----:B------:R-:W-:Y:S01]  /*11230*/  SHF.R.S32.HI R0, RZ, 0x1f, R0 ;  /* 0x0000001fff007819 */ /* 0x000fe20000011400 */
[----:B------:R-:W-:Y:S01]  /*11240*/  IMAD.IADD R5, R2, 0x1, -R5 ;  /* 0x0000000102057824 */ /* 0x000fe200078e0a05 */
[----:B------:R-:W-:Y:S01]  /*11250*/  LOP3.LUT R3, R3, 0xfffffffc, RZ, 0xc0, !PT ;  /* 0xfffffffc03037812 */ /* 0x000fe200078ec0ff */
[----:B------:R-:W-:Y:S01]  /*11260*/  IMAD.WIDE.U32 R14, R9, c[0x0][0x440], R14 ;  /* 0x00011000090e7a25 */ /* 0x000fe200078e000e */
[----:B------:R-:W-:-:S02]  /*11270*/  LEA.HI R0, R0, R13, RZ, 0x3 ;  /* 0x0000000d00007211 */ /* 0x000fc400078f18ff */
[----:B------:R-:W-:Y:S02]  /*11280*/  IADD3 R3, -R3, R2, RZ ;  /* 0x0000000203037210 */ /* 0x000fe40007ffe1ff */
[----:B------:R-:W-:Y:S02]  /*11290*/  LOP3.LUT R0, R0, 0xffffff8, RZ, 0xc0, !PT ;  /* 0x0ffffff800007812 */ /* 0x000fe400078ec0ff */
[----:B------:R-:W-:Y:S02]  /*112a0*/  SHF.R.S32.HI R2, RZ, 0x1f, R5 ;  /* 0x0000001fff027819 */ /* 0x000fe40000011405 */
[----:B------:R-:W-:Y:S01]  /*112b0*/  SHF.R.S32.HI R8, RZ, 0x1f, R9 ;  /* 0x0000001fff087819 */ /* 0x000fe20000011409 */
[----:B------:R-:W-:Y:S01]  /*112c0*/  IMAD.IADD R13, R13, 0x1, -R0 ;  /* 0x000000010d0d7824 */ /* 0x000fe200078e0a00 */
[----:B------:R-:W-:Y:S02]  /*112d0*/  LEA.HI R0, R3, R3, RZ, 0x1 ;  /* 0x0000000303007211 */ /* 0x000fe400078f08ff */
[----:B------:R-:W-:-:S02]  /*112e0*/  LEA.HI R2, R2, R5, RZ, 0x2 ;  /* 0x0000000502027211 */ /* 0x000fc400078f10ff */
[----:B------:R-:W-:Y:S02]  /*112f0*/  LOP3.LUT R0, R0, 0x1ffffffe, RZ, 0xc0, !PT ;  /* 0x1ffffffe00007812 */ /* 0x000fe400078ec0ff */
[----:B------:R-:W-:Y:S02]  /*11300*/  SHF.R.S32.HI R12, RZ, 0x2, R2 ;  /* 0x00000002ff0c7819 */ /* 0x000fe40000011402 */
[----:B------:R-:W-:Y:S02]  /*11310*/  IADD3 R0, R3, -R0, RZ ;  /* 0x8000000003007210 */ /* 0x000fe40007ffe0ff */
[----:B------:R-:W-:Y:S01]  /*11320*/  LOP3.LUT R2, R2, 0x7ffffffc, RZ, 0xc0, !PT ;  /* 0x7ffffffc02027812 */ /* 0x000fe200078ec0ff */
[----:B------:R-:W-:Y:S02]  /*11330*/  IMAD R13, R13, 0x10, R12 ;  /* 0x000000100d0d7824 */ /* 0x000fe400078e020c */
[----:B------:R-:W-:Y:S02]  /*11340*/  IMAD R12, R8, c[0x0][0x4d8], RZ ;  /* 0x00013600080c7a24 */ /* 0x000fe400078e02ff */
[----:B------:R-:W-:Y:S01]  /*11350*/  IMAD R3, R0, 0x8, R13 ;  /* 0x0000000800037824 */ /* 0x000fe200078e020d */
[----:B------:R-:W-:Y:S01]  /*11360*/  SHF.R.S32.HI R0, RZ, 0x1f, R7 ;  /* 0x0000001fff007819 */ /* 0x000fe20000011407 */
[----:B------:R-:W-:-:S02]  /*11370*/  IMAD R8, R8, c[0x0][0x440], RZ ;  /* 0x0001100008087a24 */ /* 0x000fc400078e02ff */
[C---:B------:R-:W-:Y:S01]  /*11380*/  IMAD R12, R9.reuse, c[0x0][0x4dc], R12 ;  /* 0x00013700090c7a24 */ /* 0x040fe200078e020c */
[C---:B----4-:R-:W-:Y:S01]  /*11390*/  LEA R3, R10.reuse, R3, 0x7 ;  /* 0x000000030a037211 */ /* 0x050fe200078e38ff */
        /* <DEDUP_REMOVED lines=8> */
[----:B------:R-:W-:Y:S02]  /*11420*/  IMAD R0, R0, c[0x0][0x448], RZ ;  /* 0x0001120000007a24 */ /* 0x000fe400078e02ff */
[C---:B------:R-:W-:Y:S02]  /*11430*/  IMAD R12, R7.reuse, c[0x0][0x4e4], R12 ;  /* 0x00013900070c7a24 */ /* 0x040fe400078e020c */
[C---:B------:R-:W-:Y:S02]  /*11440*/  IMAD R8, R7.reuse, c[0x0][0x44c], R0 ;  /* 0x0001130007087a24 */ /* 0x040fe400078e0200 */
[----:B------:R-:W-:Y:S02]  /*11450*/  IMAD.MOV R0, RZ, RZ, -R9 ;  /* 0x000000ffff007224 */ /* 0x000fe400078e0a09 */
[----:B------:R-:W-:-:S04]  /*11460*/  IMAD.WIDE.U32 R14, R7, c[0x0][0x448], R14 ;  /* 0x00011200070e7a25 */ /* 0x000fc800078e000e */
[----:B------:R-:W-:Y:S01]  /*11470*/  IMAD.WIDE.U32 R18, R7, c[0x0][0x4e0], R16 ;  /* 0x0001380007127a25 */ /* 0x000fe200078e0010 */
[----:B------:R-:W-:Y:S02]  /*11480*/  IADD3 R21, R15, R8, RZ ;  /* 0x000000080f157210 */ /* 0x000fe40007ffe0ff */
[----:B------:R-:W-:Y:S01]  /*11490*/  SHF.R.S32.HI R15, RZ, 0x1f, R9 ;  /* 0x0000001fff0f7819 */ /* 0x000fe20000011409 */
[----:B------:R-:W-:Y:S01]  /*114a0*/  @P1 IMAD.HI.U32 R7, R3, c[0x0][0x4ec], RZ ;  /* 0x00013b0003071a27 */ /* 0x000fe200078e00ff */
[----:B------:R-:W-:Y:S01]  /*114b0*/  BAR.SYNC.DEFER_BLOCKING 0x1, 0x100 ;  /* 0x0044000000007b1d */ /* 0x000fe20000010000 */
[----:B------:R-:W-:Y:S02]  /*114c0*/  IADD3 R8, P0, R9, R18, RZ ;  /* 0x0000001209087210 */ /* 0x000fe40007f1e0ff */
[--C-:B------:R-:W-:Y:S02]  /*114d0*/  IMAD R0, R0, c[0x0][0x4e8], R3.reuse ;  /* 0x00013a0000007a24 */ /* 0x100fe400078e0203 */
[----:B------:R-:W-:Y:S01]  /*114e0*/  IMAD.MOV.U32 R16, RZ, RZ, R3 ;  /* 0x000000ffff107224 */ /* 0x000fe200078e0003 */
[----:B------:R-:W-:Y:S01]  /*114f0*/  @P1 SHF.R.U32.HI R16, RZ, c[0x0][0x4f0], R7 ;  /* 0x00013c00ff101a19 */ /* 0x000fe20000011607 */
[----:B------:R-:W-:Y:S01]  /*11500*/  IMAD.MOV.U32 R20, RZ, RZ, R14 ;  /* 0x000000ffff147224 */ /* 0x000fe200078e000e */
[----:B------:R-:W-:Y:S01]  /*11510*/  SHF.R.S32.HI R7, RZ, 0x1f, R0 ;  /* 0x0000001fff077819 */ /* 0x000fe20000011400 */
[----:B------:R-:W-:Y:S01]  /*11520*/  IMAD.IADD R2, R5, 0x1, -R2 ;  /* 0x0000000105027824 */ /* 0x000fe200078e0a02 */
[----:B------:R-:W-:Y:S01]  /*11530*/  IADD3.X R9, R15, R19, R12, P0, !PT ;  /* 0x000000130f097210 */ /* 0x000fe200007fe40c */
[C---:B------:R-:W-:Y:S01]  /*11540*/  IMAD.WIDE.U32 R20, R16.reuse, c[0x0][0x430], R20 ;  /* 0x00010c0010147a25 */ /* 0x040fe200078e0014 */
[----:B------:R-:W-:-:S02]  /*11550*/  IADD3 R12, -R16, RZ, RZ ;  /* 0x000000ff100c7210 */ /* 0x000fc40007ffe1ff */
[----:B------:R-:W-:Y:S01]  /*11560*/  SHF.R.S32.HI R14, RZ, 0x1f, R16 ;  /* 0x0000001fff0e7819 */ /* 0x000fe20000011410 */
[----:B------:R-:W-:Y:S02]  /*11570*/  IMAD R7, R7, c[0x0][0x4c8], RZ ;  /* 0x0001320007077a24 */ /* 0x000fe400078e02ff */
[----:B------:R-:W-:-:S04]  /*11580*/  IMAD.WIDE.U32 R8, R0, c[0x0][0x4c8], R8 ;  /* 0x0001320000087a25 */ /* 0x000fc800078e0008 */
[----:B------:R-:W-:Y:S01]  /*11590*/  IMAD R7, R0, c[0x0][0x4cc], R7 ;  /* 0x0001330000077a24 */ /* 0x000fe200078e0207 */
[----:B------:R-:W-:Y:S01]  /*115a0*/  LEA R0, P0, R8, c[0x0][0x4a8], 0x2 ;  /* 0x00012a0008007a11 */ /* 0x000fe200078010ff */
[----:B------:R-:W-:Y:S02]  /*115b0*/  IMAD R12, R12, c[0x0][0x4e8], R3 ;  /* 0x00013a000c0c7a24 */ /* 0x000fe400078e0203 */
[----:B------:R-:W-:Y:S02]  /*115c0*/  IMAD.IADD R7, R9, 0x1, R7 ;  /* 0x0000000109077824 */ /* 0x000fe400078e0207 */
[----:B------:R-:W-:Y:S01]  /*115d0*/  IMAD R3, R14, c[0x0][0x430], RZ ;  /* 0x00010c000e037a24 */ /* 0x000fe200078e02ff */
[----:B------:R-:W-:Y:S01]  /*115e0*/  SHF.R.S32.HI R9, RZ, 0x1f, R12 ;  /* 0x0000001fff097819 */ /* 0x000fe2000001140c */
[----:B------:R-:W-:Y:S01]  /*115f0*/  SHFL.IDX PT, R14, R0, RZ, 0x1c1f ;  /* 0x001c1fff000e7589 */ /* 0x000fe200000e0000 */
[----:B------:R-:W-:Y:S01]  /*11600*/  LEA.HI.X R7, R8, c[0x0][0x4ac], R7, 0x2, P0 ;  /* 0x00012b0008077a11 */ /* 0x000fe200000f1407 */
[----:B------:R-:W-:Y:S01]  /*11610*/  IMAD R3, R16, c[0x0][0x434], R3 ;  /* 0x00010d0010037a24 */ /* 0x000fe200078e0203 */
[----:B------:R-:W-:Y:S01]  /*11620*/  LOP3.LUT P0, RZ, R5, 0x3, RZ, 0xc0, !PT ;  /* 0x0000000305ff7812 */ /* 0x000fe2000780c0ff */
[----:B------:R-:W-:Y:S01]  /*11630*/  SHFL.IDX PT, R16, R0, 0x1, 0x1c1f ;  /* 0x003c1f0000107f89 */ /* 0x000fe200000e0000 */
[----:B------:R-:W-:-:S02]  /*11640*/  IMAD R9, R9, c[0x0][0x428], RZ ;  /* 0x00010a0009097a24 */ /* 0x000fc400078e02ff */
[----:B------:R-:W-:Y:S01]  /*11650*/  IMAD.IADD R21, R21, 0x1, R3 ;  /* 0x0000000115157824 */ /* 0x000fe200078e0203 */
[----:B------:R-:W1:Y:S01]  /*11660*/  SHFL.IDX PT, R15, R7, RZ, 0x1c1f ;  /* 0x001c1fff070f7589 */ /* 0x000e6200000e0000 */
[----:B------:R-:W-:Y:S01]  /*11670*/  IADD3 R3, R10, 0x8, RZ ;  /* 0x000000080a037810 */ /* 0x000fe20007ffe0ff */
[----:B------:R-:W-:Y:S01]  /*11680*/  IMAD R9, R12, c[0x0][0x42c], R9 ;  /* 0x00010b000c097a24 */ /* 0x000fe200078e0209 */
[-C--:B------:R-:W-:Y:S01]  /*11690*/  ISETP.GE.OR P2, PT, R10, R11.reuse, P0 ;  /* 0x0000000b0a00720c */ /* 0x080fe20000746670 */
[----:B------:R2:W3:Y:S01]  /*116a0*/  SHFL.IDX PT, R17, R7, 0x1, 0x1c1f ;  /* 0x003c1f0007117f89 */ /* 0x0004e200000e0000 */
[----:B------:R-:W-:Y:S01]  /*116b0*/  ISETP.GE.OR P0, PT, R3, R11, P0 ;  /* 0x0000000b0300720c */ /* 0x000fe20000706670 */
[----:B------:R-:W-:-:S05]  /*116c0*/  IMAD.WIDE.U32 R12, R12, c[0x0][0x428], R20 ;  /* 0x00010a000c0c7a25 */ /* 0x000fca00078e0014 */
[----:B------:R-:W-:Y:S02]  /*116d0*/  IADD3 R9, R13, R9, RZ ;  /* 0x000000090d097210 */ /* 0x000fe40007ffe0ff */
[----:B------:R-:W-:-:S04]  /*116e0*/  LEA R8, P1, R12, c[0x0][0x400], 0x2 ;  /* 0x000100000c087a11 */ /* 0x000fc800078210ff */
[----:B------:R-:W-:Y:S02]  /*116f0*/  LEA.HI.X R9, R12, c[0x0][0x404], R9, 0x2, P1 ;  /* 0x000101000c097a11 */ /* 0x000fe400008f1409 */
[----:B------:R-:W-:Y:S01]  /*11700*/  ISETP.GE.AND P1, PT, R3, R11, PT ;  /* 0x0000000b0300720c */ /* 0x000fe20003f26270 */
[----:B------:R4:W4:Y:S01]  /*11710*/  SHFL.IDX PT, R12, R8, RZ, 0x1c1f ;  /* 0x001c1fff080c7589 */ /* 0x00092200000e0000 */
[----:B------:R-:W-:-:S03]  /*11720*/  SHF.L.U32 R3, R2, 0x1, RZ ;  /* 0x0000000102037819 */ /* 0x000fc600000006ff */
[----:B-1----:R1:W-:Y:S01]  /*11730*/  @!P2 ST.E [R14.64], R4 ;  /* 0x000000040e00a985 */ /* 0x0023e2000c101914 */
[----:B--2---:R-:W-:-:S03]  /*11740*/  P2R R7, PR, RZ, 0x2 ;  /* 0x00000002ff077803 */ /* 0x004fc60000000000 */
[----:B---3--:R1:W-:Y:S01]  /*11750*/  @!P0 ST.E [R16.64], R6 ;  /* 0x0000000610008985 */ /* 0x0083e2000c101914 */
[----:B------:R-:W-:-:S03]  /*11760*/  ISETP.GE.AND P0, PT, R10, R11, PT ;  /* 0x0000000b0a00720c */ /* 0x000fc60003f06270 */
[----:B------:R1:W2:Y:S10]  /*11770*/  SHFL.IDX PT, R13, R9, RZ, 0x1c1f ;  /* 0x001c1fff090d7589 */ /* 0x0002b400000e0000 */
[----:B------:R-:W-:Y:S05]  /*11780*/  @P0 BRA `(.L_x_1989) ;  /* 0x000008d000000947 */ /* 0x000fea0003800000 */
[C---:B-1----:R-:W-:Y:S02]  /*11790*/  IADD3 R6, R3.reuse, 0x8, RZ ;  /* 0x0000000803067810 */ /* 0x042fe40007ffe0ff */
[----:B------:R-:W-:-:S02]  /*117a0*/  IADD3 R5, R3, 0x10, RZ ;  /* 0x0000001003057810 */ /* 0x000fc40007ffe0ff */
[----:B------:R-:W-:Y:S02]  /*117b0*/  IADD3 R4, R3, 0x18, RZ ;  /* 0x0000001803047810 */ /* 0x000fe40007ffe0ff */
[----:B------:R-:W-:Y:S02]  /*117c0*/  ISETP.GE.AND P3, PT, R6, c[0x0][0x3c8], PT ;  /* 0x0000f20006007a0c */ /* 0x000fe40003f66270 */
[----:B------:R-:W-:Y:S02]  /*117d0*/  ISETP.GE.AND P2, PT, R5, c[0x0][0x3c8], PT ;  /* 0x0000f20005007a0c */ /* 0x000fe40003f46270 */
[----:B------:R-:W-:Y:S02]  /*117e0*/  ISETP.GE.AND P1, PT, R4, c[0x0][0x3c8], PT ;  /* 0x0000f20004007a0c */ /* 0x000fe40003f26270 */
[C---:B------:R-:W-:Y:S02]  /*117f0*/  ISETP.GE.AND P4, PT, R3.reuse, c[0x0][0x3c8], PT ;  /* 0x0000f20003007a0c */ /* 0x040fe40003f86270 */
[----:B------:R-:W-:-:S02]  /*11800*/  IADD3 R2, R3, 0x20, RZ ;  /* 0x0000002003027810 */ /* 0x000fc40007ffe0ff */
[----:B------:R-:W-:Y:S02]  /*11810*/  IADD3 R0, R3, 0x28, RZ ;  /* 0x0000002803007810 */ /* 0x000fe40007ffe0ff */
[----:B------:R-:W-:Y:S02]  /*11820*/  ISETP.GE.AND P0, PT, R2, c[0x0][0x3c8], PT ;  /* 0x0000f20002007a0c */ /* 0x000fe40003f06270 */
[----:B------:R-:W-:Y:S02]  /*11830*/  ISETP.GE.AND P5, PT, R0, c[0x0][0x3c8], PT ;  /* 0x0000f20000007a0c */ /* 0x000fe40003fa6270 */
[----:B------:R-:W-:Y:S02]  /*11840*/  @!P3 LEA.HI R6, R6, R6, RZ, 0x1 ;  /* 0x000000060606b211 */ /* 0x000fe400078f08ff */
[----:B------:R-:W-:Y:S01]  /*11850*/  @!P2 LEA.HI R5, R5, R5, RZ, 0x1 ;  /* 0x000000050505a211 */ /* 0x000fe200078f08ff */
[----:B--2-4-:R-:W-:Y:S01]  /*11860*/  @!P4 IMAD.WIDE R10, R3, 0x4, R12 ;  /* 0x00000004030ac825 */ /* 0x014fe200078e020c */
[----:B------:R-:W-:-:S02]  /*11870*/  @!P1 LEA.HI R4, R4, R4, RZ, 0x1 ;  /* 0x0000000404049211 */ /* 0x000fc400078f08ff */
[----:B------:R-:W-:Y:S02]  /*11880*/  @!P3 LOP3.LUT R15, R6, 0xfffffffe, RZ, 0xc0, !PT ;  /* 0xfffffffe060fb812 */ /* 0x000fe400078ec0ff */
[----:B------:R-:W-:Y:S01]  /*11890*/  @!P2 LOP3.LUT R5, R5, 0xfffffffe, RZ, 0xc0, !PT ;  /* 0xfffffffe0505a812 */ /* 0x000fe200078ec0ff */
[----:B------:R1:W-:Y:S01]  /*118a0*/  @!P4 ST.E.64 [R10.64], R128 ;  /* 0x000000800a00c985 */ /* 0x0003e2000c101b14 */
[----:B------:R-:W-:Y:S02]  /*118b0*/  @!P1 LOP3.LUT R17, R4, 0xfffffffe, RZ, 0xc0, !PT ;  /* 0xfffffffe04119812 */ /* 0x000fe400078ec0ff */
[----:B------:R-:W-:Y:S01]  /*118c0*/  IADD3 R14, R3, 0x30, RZ ;  /* 0x00000030030e7810 */ /* 0x000fe20007ffe0ff */
[--C-:B------:R-:W-:Y:S01]  /*118d0*/  @!P2 IMAD.WIDE R4, R5, 0x4, R12.reuse ;  /* 0x000000040504a825 */ /* 0x100fe200078e020c */
[----:B------:R-:W-:Y:S02]  /*118e0*/  @!P0 LEA.HI R2, R2, R2, RZ, 0x1 ;  /* 0x0000000202028211 */ /* 0x000fe400078f08ff */
[----:B------:R-:W-:Y:S01]  /*118f0*/  ISETP.GE.AND P4, PT, R14, c[0x0][0x3c8], PT ;  /* 0x0000f2000e007a0c */ /* 0x000fe20003f86270 */
[----:B------:R-:W-:Y:S01]  /*11900*/  @!P1 IMAD.WIDE R16, R17, 0x4, R12 ;  /* 0x0000000411109825 */ /* 0x000fe200078e020c */
[----:B------:R-:W-:-:S02]  /*11910*/  @!P0 LOP3.LUT R19, R2, 0xfffffffe, RZ, 0xc0, !PT ;  /* 0xfffffffe02138812 */ /* 0x000fc400078ec0ff */
[C---:B------:R-:W-:Y:S02]  /*11920*/  IADD3 R20, R3.reuse, 0x38, RZ ;  /* 0x0000003803147810 */ /* 0x040fe40007ffe0ff */
[----:B------:R-:W-:Y:S01]  /*11930*/  IADD3 R6, R3, 0x48, RZ ;  /* 0x0000004803067810 */ /* 0x000fe20007ffe0ff */
[----:B------:R-:W-:Y:S01]  /*11940*/  @!P0 IMAD.WIDE R18, R19, 0x4, R12 ;  /* 0x0000000413128825 */ /* 0x000fe200078e020c */
[----:B------:R-:W-:Y:S02]  /*11950*/  @!P5 LEA.HI R0, R0, R0, RZ, 0x1 ;  /* 0x000000000000d211 */ /* 0x000fe400078f08ff */
[----:B------:R-:W-:-:S03]  /*11960*/  IADD3 R2, R3, 0x50, RZ ;  /* 0x0000005003027810 */ /* 0x000fc60007ffe0ff */
[----:B------:R-:W-:Y:S01]  /*11970*/  @!P4 LEA.HI R14, R14, R14, RZ, 0x1 ;  /* 0x0000000e0e0ec211 */ /* 0x000fe200078f08ff */
[----:B-1----:R-:W-:Y:S01]  /*11980*/  @!P3 IMAD.WIDE R10, R15, 0x4, R12 ;  /* 0x000000040f0ab825 */ /* 0x002fe200078e020c */
[----:B------:R-:W-:-:S04]  /*11990*/  IADD3 R15, R3, 0x40, RZ ;  /* 0x00000040030f7810 */ /* 0x000fc80007ffe0ff */
[----:B------:R1:W-:Y:S01]  /*119a0*/  @!P3 ST.E.64 [R10.64], R124 ;  /* 0x0000007c0a00b985 */ /* 0x0003e2000c101b14 */
[----:B------:R-:W-:-:S03]  /*119b0*/  ISETP.GE.AND P3, PT, R20, c[0x0][0x3c8], PT ;  /* 0x0000f20014007a0c */ /* 0x000fc60003f66270 */
[----:B------:R2:W-:Y:S01]  /*119c0*/  @!P2 ST.E.64 [R4.64], R120 ;  /* 0x000000780400a985 */ /* 0x0005e2000c101b14 */
[----:B------:R-:W-:-:S03]  /*119d0*/  ISETP.GE.AND P2, PT, R15, c[0x0][0x3c8], PT ;  /* 0x0000f2000f007a0c */ /* 0x000fc60003f46270 */
[----:B------:R3:W-:Y:S01]  /*119e0*/  @!P1 ST.E.64 [R16.64], R116 ;  /* 0x0000007410009985 */ /* 0x0007e2000c101b14 */
        /* <DEDUP_REMOVED lines=9> */
[----:B------:R-:W-:Y:S01]  /*11a80*/  @!P2 IMAD.WIDE R14, R15, 0x4, R12 ;  /* 0x000000040f0ea825 */ /* 0x000fe200078e020c */
[----:B--2---:R-:W-:-:S03]  /*11a90*/  @!P5 LOP3.LUT R5, R0, 0xfffffffe, RZ, 0xc0, !PT ;  /* 0xfffffffe0005d812 */ /* 0x004fc600078ec0ff */
[--C-:B------:R-:W-:Y:S01]  /*11aa0*/  @!P4 IMAD.WIDE R10, R11, 0x4, R12.reuse ;  /* 0x000000040b0ac825 */ /* 0x100fe200078e020c */
[----:B------:R-:W-:Y:S02]  /*11ab0*/  IADD3 R0, R3, 0x58, RZ ;  /* 0x0000005803007810 */ /* 0x000fe40007ffe0ff */
[----:B---3--:R-:W-:Y:S01]  /*11ac0*/  @!P3 LOP3.LUT R17, R20, 0xfffffffe, RZ, 0xc0, !PT ;  /* 0xfffffffe1411b812 */ /* 0x008fe200078ec0ff */
[----:B------:R-:W-:Y:S01]  /*11ad0*/  @!P5 IMAD.WIDE R4, R5, 0x4, R12 ;  /* 0x000000040504d825 */ /* 0x000fe200078e020c */
[----:B------:R-:W-:Y:S02]  /*11ae0*/  IADD3 R20, R3, 0x80, RZ ;  /* 0x0000008003147810 */ /* 0x000fe40007ffe0ff */
[----:B----4-:R-:W-:Y:S02]  /*11af0*/  @!P1 LOP3.LUT R19, R6, 0xfffffffe, RZ, 0xc0, !PT ;  /* 0xfffffffe06139812 */ /* 0x010fe400078ec0ff */
[----:B------:R1:W-:Y:S01]  /*11b00*/  @!P5 ST.E.64 [R4.64], R108 ;  /* 0x0000006c0400d985 */ /* 0x0003e2000c101b14 */
[----:B------:R-:W-:-:S02]  /*11b10*/  ISETP.GE.AND P5, PT, R0, c[0x0][0x3c8], PT ;  /* 0x0000f20000007a0c */ /* 0x000fc40003fa6270 */
[C---:B------:R-:W-:Y:S01]  /*11b20*/  IADD3 R6, R3.reuse, 0x60, RZ ;  /* 0x0000006003067810 */ /* 0x040fe20007ffe0ff */
[----:B------:R2:W-:Y:S01]  /*11b30*/  @!P4 ST.E.64 [R10.64], R104 ;  /* 0x000000680a00c985 */ /* 0x0005e2000c101b14 */
[----:B------:R-:W-:Y:S02]  /*11b40*/  IADD3 R18, R3, 0x70, RZ ;  /* 0x0000007003127810 */ /* 0x000fe40007ffe0ff */
[----:B------:R-:W-:-:S07]  /*11b50*/  ISETP.GE.AND P6, PT, R6, c[0x0][0x3c8], PT ;  /* 0x0000f20006007a0c */ /* 0x000fce0003fc6270 */
[----:B------:R-:W-:-:S04]  /*11b60*/  @!P5 LEA.HI R0, R0, R0, RZ, 0x1 ;  /* 0x000000000000d211 */ /* 0x000fc800078f08ff */
[----:B------:R-:W-:Y:S02]  /*11b70*/  @!P5 LOP3.LUT R21, R0, 0xfffffffe, RZ, 0xc0, !PT ;  /* 0xfffffffe0015d812 */ /* 0x000fe400078ec0ff */
[C---:B------:R-:W-:Y:S02]  /*11b80*/  IADD3 R0, R3.reuse, 0x88, RZ ;  /* 0x0000008803007810 */ /* 0x040fe40007ffe0ff */
[----:B------:R-:W-:Y:S02]  /*11b90*/  @!P6 LEA.HI R6, R6, R6, RZ, 0x1 ;  /* 0x000000060606e211 */ /* 0x000fe400078f08ff */
[----:B-1----:R-:W-:Y:S02]  /*11ba0*/  @!P0 LOP3.LUT R5, R2, 0xfffffffe, RZ, 0xc0, !PT ;  /* 0xfffffffe02058812 */ /* 0x002fe400078ec0ff */
[----:B------:R-:W-:Y:S01]  /*11bb0*/  IADD3 R2, R3, 0x78, RZ ;  /* 0x0000007803027810 */ /* 0x000fe20007ffe0ff */
[----:B--2---:R-:W-:-:S04]  /*11bc0*/  @!P3 IMAD.WIDE R10, R17, 0x4, R12 ;  /* 0x00000004110ab825 */ /* 0x004fc800078e020c */
[--C-:B------:R-:W-:Y:S01]  /*11bd0*/  @!P1 IMAD.WIDE R16, R19, 0x4, R12.reuse ;  /* 0x0000000413109825 */ /* 0x100fe200078e020c */
[----:B------:R-:W-:Y:S01]  /*11be0*/  IADD3 R19, R3, 0x68, RZ ;  /* 0x0000006803137810 */ /* 0x000fe20007ffe0ff */
[----:B------:R1:W-:Y:S01]  /*11bf0*/  @!P3 ST.E.64 [R10.64], R100 ;  /* 0x000000640a00b985 */ /* 0x0003e2000c101b14 */
[----:B------:R-:W-:Y:S01]  /*11c00*/  ISETP.GE.AND P3, PT, R18, c[0x0][0x3c8], PT ;  /* 0x0000f20012007a0c */ /* 0x000fe20003f66270 */
[----:B------:R-:W-:Y:S01]  /*11c10*/  @!P0 IMAD.WIDE R4, R5, 0x4, R12 ;  /* 0x0000000405048825 */ /* 0x000fe200078e020c */
[----:B------:R-:W-:Y:S01]  /*11c20*/  ISETP.GE.AND P4, PT, R19, c[0x0][0x3c8], PT ;  /* 0x0000f20013007a0c */ /* 0x000fe20003f86270 */
[----:B------:R2:W-:Y:S01]  /*11c30*/  @!P2 ST.E.64 [R14.64], R36 ;  /* 0x000000240e00a985 */ /* 0x0005e2000c101b14 */
[----:B------:R-:W-:-:S03]  /*11c40*/  ISETP.GE.AND P2, PT, R2, c[0x0][0x3c8], PT ;  /* 0x0000f20002007a0c */ /* 0x000fc60003f46270 */
[----:B------:R3:W-:Y:S01]  /*11c50*/  @!P1 ST.E.64 [R16.64], R40 ;  /* 0x0000002810009985 */ /* 0x0007e2000c101b14 */
[----:B------:R-:W-:-:S03]  /*11c60*/  ISETP.GE.AND P1, PT, R20, c[0x0][0x3c8], PT ;  /* 0x0000f20014007a0c */ /* 0x000fc60003f26270 */
[----:B------:R4:W-:Y:S01]  /*11c70*/  @!P0 ST.E.64 [R4.64], R44 ;  /* 0x0000002c04008985 */ /* 0x0009e2000c101b14 */
[----:B------:R-:W-:Y:S02]  /*11c80*/  ISETP.GE.AND P0, PT, R0, c[0x0][0x3c8], PT ;  /* 0x0000f20000007a0c */ /* 0x000fe40003f06270 */
[----:B------:R-:W-:Y:S02]  /*11c90*/  @!P3 LEA.HI R18, R18, R18, RZ, 0x1 ;  /* 0x000000121212b211 */ /* 0x000fe400078f08ff */
[----:B------:R-:W-:Y:S02]  /*11ca0*/  @!P4 LEA.HI R19, R19, R19, RZ, 0x1 ;  /* 0x000000131313c211 */ /* 0x000fe400078f08ff */
[----:B------:R-:W-:Y:S02]  /*11cb0*/  @!P2 LEA.HI R2, R2, R2, RZ, 0x1 ;  /* 0x000000020202a211 */ /* 0x000fe400078f08ff */
[----:B------:R-:W-:Y:S02]  /*11cc0*/  @!P4 LOP3.LUT R19, R19, 0xfffffffe, RZ, 0xc0, !PT ;  /* 0xfffffffe1313c812 */ /* 0x000fe400078ec0ff */
[----:B------:R-:W-:-:S03]  /*11cd0*/  @!P1 LEA.HI R20, R20, R20, RZ, 0x1 ;  /* 0x0000001414149211 */ /* 0x000fc600078f08ff */
[----:B------:R-:W-:Y:S01]  /*11ce0*/  @!P0 LEA.HI R0, R0, R0, RZ, 0x1 ;  /* 0x0000000000008211 */ /* 0x000fe200078f08ff */
[--C-:B-1----:R-:W-:Y:S01]  /*11cf0*/  @!P5 IMAD.WIDE R10, R21, 0x4, R12.reuse ;  /* 0x00000004150ad825 */ /* 0x102fe200078e020c */
[----:B------:R-:W-:Y:S02]  /*11d00*/  IADD3 R21, R3, 0xa0, RZ ;  /* 0x000000a003157810 */ /* 0x000fe40007ffe0ff */
[----:B--2---:R-:W-:Y:S02]  /*11d10*/  @!P3 LOP3.LUT R15, R18, 0xfffffffe, RZ, 0xc0, !PT ;  /* 0xfffffffe120fb812 */ /* 0x004fe400078ec0ff */
[----:B------:R1:W-:Y:S01]  /*11d20*/  @!P5 ST.E.64 [R10.64], R48 ;  /* 0x000000300a00d985 */ /* 0x0003e2000c101b14 */
[----:B------:R-:W-:Y:S01]  /*11d30*/  @!P4 IMAD.WIDE R18, R19, 0x4, R12 ;  /* 0x000000041312c825 */ /* 0x000fe200078e020c */
[----:B---3--:R-:W-:-:S03]  /*11d40*/  @!P1 LOP3.LUT R17, R20, 0xfffffffe, RZ, 0xc0, !PT ;  /* 0xfffffffe14119812 */ /* 0x008fc600078ec0ff */
[--C-:B------:R-:W-:Y:S01]  /*11d50*/  @!P3 IMAD.WIDE R14, R15, 0x4, R12.reuse ;  /* 0x000000040f0eb825 */ /* 0x100fe200078e020c */
[----:B------:R-:W-:Y:S02]  /*11d60*/  IADD3 R20, R3, 0xa8, RZ ;  /* 0x000000a803147810 */ /* 0x000fe40007ffe0ff */
[----:B----4-:R-:W-:Y:S01]  /*11d70*/  @!P6 LOP3.LUT R5, R6, 0xfffffffe, RZ, 0xc0, !PT ;  /* 0xfffffffe0605e812 */ /* 0x010fe200078ec0ff */
[----:B------:R-:W-:Y:S01]  /*11d80*/  @!P1 IMAD.WIDE R16, R17, 0x4, R12 ;  /* 0x0000000411109825 */ /* 0x000fe200078e020c */
[----:B------:R-:W-:-:S03]  /*11d90*/  IADD3 R6, R3, 0xb8, RZ ;  /* 0x000000b803067810 */ /* 0x000fc60007ffe0ff */
[----:B------:R-:W-:-:S05]  /*11da0*/  @!P6 IMAD.WIDE R4, R5, 0x4, R12 ;  /* 0x000000040504e825 */ /* 0x000fca00078e020c */
[----:B------:R2:W-:Y:S04]  /*11db0*/  @!P6 ST.E.64 [R4.64], R52 ;  /* 0x000000340400e985 */ /* 0x0005e8000c101b14 */
[----:B------:R3:W-:Y:S04]  /*11dc0*/  @!P4 ST.E.64 [R18.64], R56 ;  /* 0x000000381200c985 */ /* 0x0007e8000c101b14 */
[----:B------:R-:W-:Y:S01]  /*11dd0*/  @!P3 ST.E.64 [R14.64], R60 ;  /* 0x0000003c0e00b985 */ /* 0x000fe2000c101b14 */
[----:B------:R-:W-:Y:S02]  /*11de0*/  ISETP.GE.AND P3, PT, R21, c[0x0][0x3c8], PT ;  /* 0x0000f20015007a0c */ /* 0x000fe40003f66270 */
[----:B-1----:R-:W-:-:S02]  /*11df0*/  @!P2 LOP3.LUT R11, R2, 0xfffffffe, RZ, 0xc0, !PT ;  /* 0xfffffffe020ba812 */ /* 0x002fc400078ec0ff */
[----:B------:R-:W-:-:S03]  /*11e00*/  IADD3 R2, R3, 0x98, RZ ;  /* 0x0000009803027810 */ /* 0x000fc60007ffe0ff */
[----:B------:R-:W-:Y:S01]  /*11e10*/  @!P2 IMAD.WIDE R10, R11, 0x4, R12 ;  /* 0x000000040b0aa825 */ /* 0x000fe200078e020c */
[----:B------:R-:W-:-:S04]  /*11e20*/  ISETP.GE.AND P4, PT, R2, c[0x0][0x3c8], PT ;  /* 0x0000f20002007a0c */ /* 0x000fc80003f86270 */
[----:B------:R1:W-:Y:S01]  /*11e30*/  @!P2 ST.E.64 [R10.64], R64 ;  /* 0x000000400a00a985 */ /* 0x0003e2000c101b14 */
[----:B------:R-:W-:Y:S02]  /*11e40*/  ISETP.GE.AND P2, PT, R20, c[0x0][0x3c8], PT ;  /* 0x0000f20014007a0c */ /* 0x000fe40003f46270 */
[----:B------:R-:W-:Y:S01]  /*11e50*/  @!P3 LEA.HI R21, R21, R21, RZ, 0x1 ;  /* 0x000000151515b211 */ /* 0x000fe200078f08ff */
[----:B------:R4:W-:Y:S03]  /*11e60*/  @!P1 ST.E.64 [R16.64], R68 ;  /* 0x0000004410009985 */ /* 0x0009e6000c101b14 */
[----:B------:R-:W-:Y:S02]  /*11e70*/  @!P3 LOP3.LUT R21, R21, 0xfffffffe, RZ, 0xc0, !PT ;  /* 0xfffffffe1515b812 */ /* 0x000fe400078ec0ff */
[----:B--2---:R-:W-:Y:S02]  /*11e80*/  @!P0 LOP3.LUT R5, R0, 0xfffffffe, RZ, 0xc0, !PT ;  /* 0xfffffffe00058812 */ /* 0x004fe400078ec0ff */
[----:B------:R-:W-:-:S02]  /*11e90*/  IADD3 R0, R3, 0x90, RZ ;  /* 0x0000009003007810 */ /* 0x000fc40007ffe0ff */
[----:B---3--:R-:W-:Y:S01]  /*11ea0*/  IADD3 R18, R3, 0xb0, RZ ;  /* 0x000000b003127810 */ /* 0x008fe20007ffe0ff */
[----:B------:R-:W-:Y:S01]  /*11eb0*/  @!P0 IMAD.WIDE R4, R5, 0x4, R12 ;  /* 0x0000000405048825 */ /* 0x000fe200078e020c */
[----:B------:R-:W-:Y:S02]  /*11ec0*/  ISETP.GE.AND P5, PT, R0, c[0x0][0x3c8], PT ;  /* 0x0000f20000007a0c */ /* 0x000fe40003fa6270 */
[----:B------:R-:W-:Y:S02]  /*11ed0*/  ISETP.GE.AND P1, PT, R18, c[0x0][0x3c8], PT ;  /* 0x0000f20012007a0c */ /* 0x000fe40003f26270 */
[----:B------:R2:W-:Y:S01]  /*11ee0*/  @!P0 ST.E.64 [R4.64], R72 ;  /* 0x0000004804008985 */ /* 0x0005e2000c101b14 */
[----:B------:R-:W-:Y:S02]  /*11ef0*/  ISETP.GE.AND P0, PT, R6, c[0x0][0x3c8], PT ;  /* 0x0000f20006007a0c */ /* 0x000fe40003f06270 */
[----:B------:R-:W-:Y:S02]  /*11f00*/  @!P4 LEA.HI R2, R2, R2, RZ, 0x1 ;  /* 0x000000020202c211 */ /* 0x000fe400078f08ff */
[----:B------:R-:W-:-:S04]  /*11f10*/  @!P2 LEA.HI R20, R20, R20, RZ, 0x1 ;  /* 0x000000141414a211 */ /* 0x000fc800078f08ff */
[----:B------:R-:W-:Y:S02]  /*11f20*/  @!P5 LEA.HI R0, R0, R0, RZ, 0x1 ;  /* 0x000000000000d211 */ /* 0x000fe400078f08ff */
[----:B------:R-:W-:Y:S02]  /*11f30*/  @!P1 LEA.HI R18, R18, R18, RZ, 0x1 ;  /* 0x0000001212129211 */ /* 0x000fe400078f08ff */
[----:B-1----:R-:W-:Y:S02]  /*11f40*/  @!P4 LOP3.LUT R11, R2, 0xfffffffe, RZ, 0xc0, !PT ;  /* 0xfffffffe020bc812 */ /* 0x002fe400078ec0ff */
[----:B------:R-:W-:Y:S02]  /*11f50*/  @!P0 LEA.HI R6, R6, R6, RZ, 0x1 ;  /* 0x0000000606068211 */ /* 0x000fe400078f08ff */
[----:B------:R-:W-:Y:S01]  /*11f60*/  @!P2 LOP3.LUT R15, R20, 0xfffffffe, RZ, 0xc0, !PT ;  /* 0xfffffffe140fa812 */ /* 0x000fe200078ec0ff */
[----:B------:R-:W-:Y:S01]  /*11f70*/  @!P4 IMAD.WIDE R10, R11, 0x4, R12 ;  /* 0x000000040b0ac825 */ /* 0x000fe200078e020c */
[----:B----4-:R-:W-:-:S02]  /*11f80*/  @!P1 LOP3.LUT R17, R18, 0xfffffffe, RZ, 0xc0, !PT ;  /* 0xfffffffe12119812 */ /* 0x010fc400078ec0ff */
[----:B------:R-:W-:Y:S01]  /*11f90*/  @!P0 LOP3.LUT R19, R6, 0xfffffffe, RZ, 0xc0, !PT ;  /* 0xfffffffe06138812 */ /* 0x000fe200078ec0ff */
[----:B------:R-:W-:-:S04]  /*11fa0*/  @!P3 IMAD.WIDE R20, R21, 0x4, R12 ;  /* 0x000000041514b825 */ /* 0x000fc800078e020c */
[----:B------:R-:W-:Y:S01]  /*11fb0*/  @!P2 IMAD.WIDE R14, R15, 0x4, R12 ;  /* 0x000000040f0ea825 */ /* 0x000fe200078e020c */
[----:B--2---:R-:W-:-:S03]  /*11fc0*/  @!P5 LOP3.LUT R5, R0, 0xfffffffe, RZ, 0xc0, !PT ;  /* 0xfffffffe0005d812 */ /* 0x004fc600078ec0ff */
        /* <DEDUP_REMOVED lines=9> */
.L_x_1989:
[----:B------:R-:W-:Y:S05]  /*12060*/  BSYNC B0 ;  /* 0x0000000000007941 */ /* 0x000fea0003800000 */
.L_x_1988:
[----:B------:R-:W-:Y:S01]  /*12070*/  ISETP.NE.AND P0, PT, R7, RZ, PT ;  /* 0x000000ff0700720c */ /* 0x000fe20003f05270 */
[----:B-1----:R1:W3:Y:S04]  /*12080*/  SHFL.IDX PT, R5, R9, 0x1, 0x1c1f ;  /* 0x003c1f0009057f89 */ /* 0x0022e800000e0000 */
        /* <DEDUP_REMOVED lines=10> */
[C---:B--234-:R-:W-:Y:S01]  /*12130*/  @!P1 IMAD.WIDE R12, R3.reuse, 0x4, R4 ;  /* 0x00000004030c9825 */ /* 0x05cfe200078e0204 */
[----:B-1----:R-:W-:-:S02]  /*12140*/  IADD3 R9, R3, 0x28, RZ ;  /* 0x0000002803097810 */ /* 0x002fc40007ffe0ff */
        /* <DEDUP_REMOVED lines=21> */
[----:B------:R-:W-:Y:S01]  /*122a0*/  @!P1 LEA.HI R7, R7, R7, RZ, 0x1 ;  /* 0x0000000707079211 */ /* 0x000fe200078f08ff */
[--C-:B------:R-:W-:Y:S01]  /*122b0*/  @!P5 IMAD.WIDE R12, R13, 0x4, R4.reuse ;  /* 0x000000040d0cd825 */ /* 0x100fe200078e0204 */
[----:B------:R-:W-:Y:S02]  /*122c0*/  IADD3 R0, R3, 0x50, RZ ;  /* 0x0000005003007810 */ /* 0x000fe40007ffe0ff */
        /* <DEDUP_REMOVED lines=8> */
[C---:B------:R-:W-:Y:S01]  /*12350*/  IADD3 R20, R3.reuse, 0x58, RZ ;  /* 0x0000005803147810 */ /* 0x040fe20007ffe0ff */
        /* <DEDUP_REMOVED lines=10> */
[----:B------:R-:W-:Y:S02]  /*12400*/  @!P4 LEA.HI R20, R20, R20, RZ, 0x1 ;  /* 0x000000141414c211 */ /* 0x000fe400078f08ff */
[----:B-1----:R-:W-:Y:S01]  /*12410*/  @!P2 LOP3.LUT R15, R8, 0xfffffffe, RZ, 0xc0, !PT ;  /* 0xfffffffe080fa812 */ /* 0x002fe200078ec0ff */
[----:B------:R-:W-:Y:S01]  /*12420*/  @!P3 IMAD.WIDE R8, R9, 0x4, R4 ;  /* 0x000000040908b825 */ /* 0x000fe200078e0204 */
        /* <DEDUP_REMOVED lines=8> */
[----:B------:R4:W-:Y:S01]  /*124b0*/  @!P1 ST.E.64 [R6.64], R102 ;  /* 0x0000006606009985 */ /* 0x0009e2000c101b14 */
[----:B------:R-:W-:-:S02]  /*124c0*/  ISETP.GE.AND P1, PT, R17, c[0x0][0x3c8], PT ;  /* 0x0000f20011007a0c */ /* 0x000fc40003f26270 */
[----:B---3--:R-:W-:Y:S01]  /*124d0*/  @!P4 LOP3.LUT R11, R20, 0xfffffffe, RZ, 0xc0, !PT ;  /* 0xfffffffe140bc812 */ /* 0x008fe200078ec0ff */
[----:B------:R3:W-:Y:S01]  /*124e0*/  @!P0 ST.E.64 [R12.64], R38 ;  /* 0x000000260c008985 */ /* 0x0007e2000c101b14 */
[----:B------:R-:W-:Y:S02]  /*124f0*/  ISETP.GE.AND P0, PT, R16, c[0x0][0x3c8], PT ;  /* 0x0000f20010007a0c */ /* 0x000fe40003f06270 */
[----:B------:R-:W-:Y:S01]  /*12500*/  @!P3 LEA.HI R19, R19, R19, RZ, 0x1 ;  /* 0x000000131313b211 */ /* 0x000fe200078f08ff */
[----:B------:R-:W-:Y:S01]  /*12510*/  @!P4 IMAD.WIDE R10, R11, 0x4, R4 ;  /* 0x000000040b0ac825 */ /* 0x000fe200078e0204 */
[----:B------:R-:W-:Y:S02]  /*12520*/  IADD3 R20, R3, 0x90, RZ ;  /* 0x0000009003147810 */ /* 0x000fe40007ffe0ff */
[----:B------:R-:W-:Y:S02]  /*12530*/  @!P2 LEA.HI R18, R18, R18, RZ, 0x1 ;  /* 0x000000121212a211 */ /* 0x000fe400078f08ff */
[----:B------:R-:W-:-:S02]  /*12540*/  @!P3 LOP3.LUT R19, R19, 0xfffffffe, RZ, 0xc0, !PT ;  /* 0xfffffffe1313b812 */ /* 0x000fc400078ec0ff */
[----:B------:R-:W-:-:S03]  /*12550*/  @!P1 LEA.HI R17, R17, R17, RZ, 0x1 ;  /* 0x0000001111119211 */ /* 0x000fc600078f08ff */
[----:B------:R-:W-:Y:S02]  /*12560*/  @!P0 LEA.HI R16, R16, R16, RZ, 0x1 ;  /* 0x0000001010108211 */ /* 0x000fe400078f08ff */
[----:B------:R-:W-:Y:S02]  /*12570*/  @!P1 LOP3.LUT R17, R17, 0xfffffffe, RZ, 0xc0, !PT ;  /* 0xfffffffe11119812 */ /* 0x000fe400078ec0ff */
[----:B-1----:R-:W-:Y:S02]  /*12580*/  @!P5 LOP3.LUT R9, R0, 0xfffffffe, RZ, 0xc0, !PT ;  /* 0xfffffffe0009d812 */ /* 0x002fe400078ec0ff */
[----:B------:R-:W-:Y:S01]  /*12590*/  IADD3 R0, R3, 0x88, RZ ;  /* 0x0000008803007810 */ /* 0x000fe20007ffe0ff */
[--C-:B--2---:R-:W-:Y:S01]  /*125a0*/  @!P1 IMAD.WIDE R14, R17, 0x4, R4.reuse ;  /* 0x00000004110e9825 */ /* 0x104fe200078e0204 */
[----:B------:R-:W-:Y:S02]  /*125b0*/  IADD3 R17, R3, 0xa8, RZ ;  /* 0x000000a803117810 */ /* 0x000fe40007ffe0ff */
[----:B----4-:R-:W-:Y:S01]  /*125c0*/  @!P6 LOP3.LUT R7, R2, 0xfffffffe, RZ, 0xc0, !PT ;  /* 0xfffffffe0207e812 */ /* 0x010fe200078ec0ff */
[----:B------:R-:W-:Y:S01]  /*125d0*/  @!P5 IMAD.WIDE R8, R9, 0x4, R4 ;  /* 0x000000040908d825 */ /* 0x000fe200078e0204 */
[----:B------:R-:W-:-:S03]  /*125e0*/  IADD3 R2, R3, 0x80, RZ ;  /* 0x0000008003027810 */ /* 0x000fc60007ffe0ff */
[----:B------:R-:W-:-:S04]  /*125f0*/  @!P6 IMAD.WIDE R6, R7, 0x4, R4 ;  /* 0x000000040706e825 */ /* 0x000fc800078e0204 */
[----:B---3--:R-:W-:Y:S01]  /*12600*/  @!P3 IMAD.WIDE R12, R19, 0x4, R4 ;  /* 0x00000004130cb825 */ /* 0x008fe200078e0204 */
[----:B------:R1:W-:Y:S01]  /*12610*/  @!P6 ST.E.64 [R6.64], R42 ;  /* 0x0000002a0600e985 */ /* 0x0003e2000c101b14 */
[----:B------:R-:W-:Y:S02]  /*12620*/  ISETP.GE.AND P6, PT, R2, c[0x0][0x3c8], PT ;  /* 0x0000f20002007a0c */ /* 0x000fe40003fc6270 */
[----:B------:R-:W-:Y:S01]  /*12630*/  IADD3 R19, R3, 0x98, RZ ;  /* 0x0000009803137810 */ /* 0x000fe20007ffe0ff */
        /* <DEDUP_REMOVED lines=28> */
[----:B------:R-:W-:Y:S02]  /*12800*/  @!P0 LEA.HI R16, R16, R16, RZ, 0x1 ;  /* 0x0000001010108211 */ /* 0x000fe400078f08ff */
[----:B------:R-:W-:Y:S01]  /*12810*/  @!P1 LOP3.LUT R17, R17, 0xfffffffe, RZ, 0xc0, !PT ;  /* 0xfffffffe11119812 */ /* 0x000fe200078ec0ff */
[----:B------:R-:W-:Y:S01]  /*12820*/  @!P2 IMAD.WIDE R12, R13, 0x4, R4 ;  /* 0x000000040d0ca825 */ /* 0x000fe200078e0204 */
[----:B-1----:R-:W-:-:S03]  /*12830*/  @!P6 LOP3.LUT R7, R2, 0xfffffffe, RZ, 0xc0, !PT ;  /* 0xfffffffe0207e812 */ /* 0x002fc600078ec0ff */
[----:B--2---:R-:W-:Y:S01]  /*12840*/  @!P1 IMAD.WIDE R14, R17, 0x4, R4 ;  /* 0x00000004110e9825 */ /* 0x004fe200078e0204 */
[----:B---3--:R-:W-:-:S03]  /*12850*/  @!P5 LOP3.LUT R9, R0, 0xfffffffe, RZ, 0xc0, !PT ;  /* 0xfffffffe0009d812 */ /* 0x008fc600078ec0ff */
[----:B------:R-:W-:-:S04]  /*12860*/  @!P6 IMAD.WIDE R6, R7, 0x4, R4 ;  /* 0x000000040706e825 */ /* 0x000fc800078e0204 */
[--C-:B------:R-:W-:Y:S01]  /*12870*/  @!P5 IMAD.WIDE R8, R9, 0x4, R4.reuse ;  /* 0x000000040908d825 */ /* 0x100fe200078e0204 */
[----:B------:R1:W-:Y:S04]  /*12880*/  @!P6 ST.E.64 [R6.64], R70 ;  /* 0x000000460600e985 */ /* 0x0003e8000c101b14 */
[----:B------:R2:W-:Y:S01]  /*12890*/  @!P5 ST.E.64 [R8.64], R74 ;  /* 0x0000004a0800d985 */ /* 0x0005e2000c101b14 */
[----:B-1----:R-:W-:Y:S01]  /*128a0*/  @!P0 LOP3.LUT R7, R16, 0xfffffffe, RZ, 0xc0, !PT ;  /* 0xfffffffe10078812 */ /* 0x002fe200078ec0ff */
[----:B--2---:R-:W-:-:S04]  /*128b0*/  @!P4 IMAD.WIDE R8, R11, 0x4, R4 ;  /* 0x000000040b08c825 */ /* 0x004fc800078e0204 */
[--C-:B------:R-:W-:Y:S01]  /*128c0*/  @!P3 IMAD.WIDE R10, R19, 0x4, R4.reuse ;  /* 0x00000004130ab825 */ /* 0x100fe200078e0204 */
[----:B------:R1:W-:Y:S03]  /*128d0*/  @!P4 ST.E.64 [R8.64], R78 ;  /* 0x0000004e0800c985 */ /* 0x0003e6000c101b14 */
[----:B------:R-:W-:Y:S01]  /*128e0*/  @!P0 IMAD.WIDE R6, R7, 0x4, R4 ;  /* 0x0000000407068825 */ /* 0x000fe200078e0204 */
[----:B------:R1:W-:Y:S04]  /*128f0*/  @!P3 ST.E.64 [R10.64], R82 ;  /* 0x000000520a00b985 */ /* 0x0003e8000c101b14 */
[----:B------:R1:W-:Y:S04]  /*12900*/  @!P2 ST.E.64 [R12.64], R86 ;  /* 0x000000560c00a985 */ /* 0x0003e8000c101b14 */
[----:B------:R1:W-:Y:S04]  /*12910*/  @!P1 ST.E.64 [R14.64], R90 ;  /* 0x0000005a0e009985 */ /* 0x0003e8000c101b14 */
[----:B------:R1:W-:Y:S01]  /*12920*/  @!P0 ST.E.64 [R6.64], R94 ;  /* 0x0000005e06008985 */ /* 0x0003e2000c101b14 */
[----:B------:R-:W-:-:S13]  /*12930*/  ISETP.GE.AND P0, PT, R3, c[0x0][0x3c8], PT ;  /* 0x0000f20003007a0c */ /* 0x000fda0003f06270 */
[----:B------:R-:W-:Y:S05]  /*12940*/  @P0 EXIT ;  /* 0x000000000000094d */ /* 0x000fea0003800000 */
[----:B------:R-:W-:-:S04]  /*12950*/  LEA.HI R3, R3, R3, RZ, 0x1 ;  /* 0x0000000303037211 */ /* 0x000fc800078f08ff */
[----:B------:R-:W-:-:S05]  /*12960*/  LOP3.LUT R3, R3, 0xfffffffe, RZ, 0xc0, !PT ;  /* 0xfffffffe03037812 */ /* 0x000fca00078ec0ff */
[----:B------:R-:W-:-:S05]  /*12970*/  IMAD.WIDE R4, R3, 0x4, R4 ;  /* 0x0000000403047825 */ /* 0x000fca00078e0204 */
[----:B------:R-:W-:Y:S01]  /*12980*/  ST.E.64 [R4.64], R98 ;  /* 0x0000006204007985 */ /* 0x000fe2000c101b14 */
[----:B------:R-:W-:Y:S05]  /*12990*/  EXIT ;  /* 0x000000000000794d */ /* 0x000fea0003800000 */
.L_x_1987:
        /* <DEDUP_REMOVED lines=13> */
[----:B------:R-:W2:Y:S01]  /*12a70*/  S2R R3, SR_CTAID.Y ;  /* 0x0000000000037919 */ /* 0x000ea20000002600 */
        /* <DEDUP_REMOVED lines=15> */
[----:B--2---:R-:W-:Y:S02]  /*12b70*/  IMAD R2, R2, c[0x0][0x550], R3 ;  /* 0x0001540002027a24 */ /* 0x004fe400078e0203 */
        /* <DEDUP_REMOVED lines=20> */
.L_x_1990:
        /* <DEDUP_REMOVED lines=12> */
.L_x_3131:


//--------------------- .text._ZN7cutlass13device_kernelIN5flash19enable_sm80_to_sm89INS1_16FlashAttnFwdSm80INS1_25CollectiveMainloopFwdSm80ILi8ELi2ELb0EN4cute5tupleIJNS5_1CILi128EEENS7_ILi64EEENS7_ILi192EEEEEELi192ENS_6half_tEfNS_4arch4Sm80ELb0ELb1ELb1ELb1ELb1ELb0ELb1ELb1EEENS1_21CollectiveEpilogueFwdINS6_IJS8_SA_S9_EEENS6_IJNS7_ILi1EEESI_SI_EEESC_SE_Li256ELb1ELb1ELb1ELb0EEENS1_36VarlenDynamicPersistentTileSchedulerILi128ELi64ELi256ELi256ELb1ELb1ELb0ELb1ELb0ELb1EEEEEEEEEvNT_6ParamsE --------------------------
	.section	.text._ZN7cutlass13device_kernelIN5flash19enable_sm80_to_sm89INS1_16FlashAttnFwdSm80INS1_25CollectiveMainloopFwdSm80ILi8ELi2ELb0EN4cute5tupleIJNS5_1CILi128EEENS7_ILi64EEENS7_ILi192EEEEEELi192ENS_6half_tEfNS_4arch4Sm80ELb0ELb1ELb1ELb1ELb1ELb0ELb1ELb1EEENS1_21CollectiveEpilogueFwdINS6_IJS8_SA_S9_EEENS6_IJNS7_ILi1EEESI_SI_EEESC_SE_Li256ELb1ELb1ELb1ELb0EEENS1_36VarlenDynamicPersistentTileSchedulerILi128ELi64ELi256ELi256ELb1ELb1ELb0ELb1ELb0ELb1EEEEEEEEEvNT_6ParamsE,"ax",@progbits
	.sectioninfo	@"SHI_REGISTERS=255"
	.align	128
.text._ZN7cutlass13device_kernelIN5flash19enable_sm80_to_sm89INS1_16FlashAttnFwdSm80INS1_25CollectiveMainloopFwdSm80ILi8ELi2ELb0EN4cute5tupleIJNS5_1CILi128EEENS7_ILi64EEENS7_ILi192EEEEEELi192ENS_6half_tEfNS_4arch4Sm80ELb0ELb1ELb1ELb1ELb1ELb0ELb1ELb1EEENS1_21CollectiveEpilogueFwdINS6_IJS8_SA_S9_EEENS6_IJNS7_ILi1EEESI_SI_EEESC_SE_Li256ELb1ELb1ELb1ELb0EEENS1_36VarlenDynamicPersistentTileSchedulerILi128ELi64ELi256ELi256ELb1ELb1ELb0ELb1ELb0ELb1EEEEEEEEEvNT_6ParamsE:
        .type           _ZN7cutlass13device_kernelIN5flash19enable_sm80_to_sm89INS1_16FlashAttnFwdSm80INS1_25CollectiveMainloopFwdSm80ILi8ELi2ELb0EN4cute5tupleIJNS5_1CILi128EEENS7_ILi64EEENS7_ILi192EEEEEELi192ENS_6half_tEfNS_4arch4Sm80ELb0ELb1ELb1ELb1ELb1ELb0ELb1ELb1EEENS1_21CollectiveEpilogueFwdINS6_IJS8_SA_S9_EEENS6_IJNS7_ILi1EEESI_SI_EEESC_SE_Li256ELb1ELb1ELb1ELb0EEENS1_36VarlenDynamicPersistentTileSchedulerILi128ELi64ELi256ELi256ELb1ELb1ELb0ELb1ELb0ELb1EEEEEEEEEvNT_6ParamsE,@function
        .size           _ZN7cutlass13device_kernelIN5flash19enable_sm80_to_sm89INS1_16FlashAttnFwdSm80INS1_25CollectiveMainloopFwdSm80ILi8ELi2ELb0EN4cute5tupleIJNS5_1CILi128EEENS7_ILi64EEENS7_ILi192EEEEEELi192ENS_6half_tEfNS_4arch4Sm80ELb0ELb1ELb1ELb1ELb1ELb0ELb1ELb1EEENS1_21CollectiveEpilogueFwdINS6_IJS8_SA_S9_EEENS6_IJNS7_ILi1EEESI_SI_EEESC_SE_Li256ELb1ELb1ELb1ELb0EEENS1_36VarlenDynamicPersistentTileSchedulerILi128ELi64ELi256ELi256ELb1ELb1ELb0ELb1ELb0ELb1EEEEEEEEEvNT_6ParamsE,(.L_x_3132 - _ZN7cutlass13device_kernelIN5flash19enable_sm80_to_sm89INS1_16FlashAttnFwdSm80INS1_25CollectiveMainloopFwdSm80ILi8ELi2ELb0EN4cute5tupleIJNS5_1CILi128EEENS7_ILi64EEENS7_ILi192EEEEEELi192ENS_6half_tEfNS_4arch4Sm80ELb0ELb1ELb1ELb1ELb1ELb0ELb1ELb1EEENS1_21CollectiveEpilogueFwdINS6_IJS8_SA_S9_EEENS6_IJNS7_ILi1EEESI_SI_EEESC_SE_Li256ELb1ELb1ELb1ELb0EEENS1_36VarlenDynamicPersistentTileSchedulerILi128ELi64ELi256ELi256ELb1ELb1ELb0ELb1ELb0ELb1EEEEEEEEEvNT_6ParamsE)
        .other          _ZN7cutlass13device_kernelIN5flash19enable_sm80_to_sm89INS1_16FlashAttnFwdSm80INS1_25CollectiveMainloopFwdSm80ILi8ELi2ELb0EN4cute5tupleIJNS5_1CILi128EEENS7_ILi64EEENS7_ILi192EEEEEELi192ENS_6half_tEfNS_4arch4Sm80ELb0ELb1ELb1ELb1ELb1ELb0ELb1ELb1EEENS1_21CollectiveEpilogueFwdINS6_IJS8_SA_S9_EEENS6_IJNS7_ILi1EEESI_SI_EEESC_SE_Li256ELb1ELb1ELb1ELb0EEENS1_36VarlenDynamicPersistentTileSchedulerILi128ELi64ELi256ELi256ELb1ELb1ELb0ELb1ELb0ELb1EEEEEEEEEvNT_6ParamsE,@"STO_CUDA_ENTRY STV_DEFAULT"
_ZN7cutlass13device_kernelIN5flash19enable_sm80_to_sm89INS1_16FlashAttnFwdSm80INS1_25CollectiveMainloopFwdSm80ILi8ELi2ELb0EN4cute5tupleIJNS5_1CILi128EEENS7_ILi64EEENS7_ILi192EEEEEELi192ENS_6half_tEfNS_4arch4Sm80ELb0ELb1ELb1ELb1ELb1ELb0ELb1ELb1EEENS1_21CollectiveEpilogueFwdINS6_IJS8_SA_S9_EEENS6_IJNS7_ILi1EEESI_SI_EEESC_SE_Li256ELb1ELb1ELb1ELb0EEENS1_36VarlenDynamicPersistentTileSchedulerILi128ELi64ELi256ELi256ELb1ELb1ELb0ELb1ELb0ELb1EEEEEEEEEvNT_6ParamsE:
        /* <DEDUP_REMOVED lines=52> */
.L_x_1996:
        /* <DEDUP_REMOVED lines=16> */
.L_x_2170:
        /* <DEDUP_REMOVED lines=16> */
.L_x_2171:
[----:B---3--:R-:W-:-:S05]  /*0540*/  IMAD R0, R0, c[0x0][0x538], RZ ;  /* 0x00014e0000007a24 */ /* 0x008fca00078e02ff */
[----:B------:R-:W-:-:S04]  /*0550*/  IADD3 R6, R0, R6, RZ ;  /* 0x0000000600067210 */ /* 0x000fc80007ffe0ff */
[----:B------:R-:W-:-:S13]  /*0560*/  ISETP.GT.AND P0, PT, R6, UR4, PT ;  /* 0x0000000406007c0c */ /* 0x000fda000bf04270 */
[----:B-12---:R-:W-:Y:S05]  /*0570*/  @!P0 BRA `(.L_x_1996) ;  /* 0xfffffdc000008947 */ /* 0x006fea000383ffff */
.L_x_1992:
[----:B------:R-:W-:-:S05]  /*0580*/  IADD3 R10, -R0, R6, RZ ;  /* 0x00000006000a7210 */ /* 0x000fca0007ffe1ff */
[----:B------:R-:W-:-:S05]  /*0590*/  IMAD R0, R4, c[0x0][0x538], R10 ;  /* 0x00014e0004007a24 */ /* 0x000fca00078e020a */
[----:B------:R-:W-:Y:S01]  /*05a0*/  ISETP.GT.AND P0, PT, R0, UR4, PT ;  /* 0x0000000400007c0c */ /* 0x000fe2000bf04270 */
[----:B------:R-:W-:-:S12]  /*05b0*/  BRA.DIV ~URZ, `(.L_x_1997) ;  /* 0x000170f27f007947 */ /* 0x000fd8000b800000 */
[----:B------:R-:W-:-:S04]  /*05c0*/  VOTE.ANY R6, PT, !P0 ;  /* 0x0000000000067806 */ /* 0x000fc800040e0100 */
.L_x_2172:
[----:B------:R-:W1:Y:S02]  /*05d0*/  POPC R0, R6 ;  /* 0x0000000600007309 */ /* 0x000e640000000000 */
[----:B-12---:R-:W-:Y:S01]  /*05e0*/  IADD3 R211, R0, R7, RZ ;  /* 0x0000000700d37210 */ /* 0x006fe20007ffe0ff */
[----:B------:R-:W-:Y:S05]  /*05f0*/  BRA.DIV ~URZ, `(.L_x_1998) ;  /* 0x000171027f007947 */ /* 0x000fea000b800000 */
[----:B------:R1:W2:Y:S01]  /*0600*/  SHFL.IDX PT, R12, R9, R0, 0x1f ;  /* 0x00001f00090c7589 */ /* 0x0002a200000e0000 */
[----:B------:R-:W-:-:S03]  /*0610*/  MOV R5, RZ ;  /* 0x000000ff00057202 */ /* 0x000fc60000000f00 */
[----:B------:R1:W3:Y:S04]  /*0620*/  SHFL.IDX PT, R9, R8, R0, 0x1f ;  /* 0x00001f0008097589 */ /* 0x0002e800000e0000 */
.L_x_2173:
[----:B------:R-:W-:Y:S01]  /*0630*/  ISETP.NE.AND P0, PT, R6, RZ, PT ;  /* 0x000000ff0600720c */ /* 0x000fe20003f05270 */
[----:B------:R-:W-:-:S12]  /*0640*/  BSSY B0, `(.L_x_1999) ;  /* 0x0000005000007945 */ /* 0x000fd80003800000 */
[----:B------:R-:W-:Y:S05]  /*0650*/  @!P0 BRA `(.L_x_2000) ;  /* 0x0000003000008947 */ /* 0x000fea0003800000 */
[----:B-1----:R-:W-:Y:S01]  /*0660*/  IADD3 R0, R0, -0x1, RZ ;  /* 0xffffffff00007810 */ /* 0x002fe20007ffe0ff */
[----:B------:R-:W-:Y:S05]  /*0670*/  BRA.DIV ~URZ, `(.L_x_2001) ;  /* 0x000171627f007947 */ /* 0x000fea000b800000 */
[----:B------:R1:W4:Y:S02]  /*0680*/  SHFL.IDX PT, R5, R4, R0, 0x1f ;  /* 0x00001f0004057589 */ /* 0x00032400000e0000 */
.L_x_2000:
[----:B------:R-:W-:Y:S05]  /*0690*/  BSYNC B0 ;  /* 0x0000000000007941 */ /* 0x000fea0003800000 */
.L_x_1999:
        /* <DEDUP_REMOVED lines=67> */
.L_x_2003:
        /* <DEDUP_REMOVED lines=68> */
.L_x_2004:
[----:B------:R-:W-:Y:S05]  /*0f10*/  BSYNC B0 ;  /* 0x0000000000007941 */ /* 0x000fea0003800000 */
.L_x_2002:
[----:B------:R-:W-:-:S04]  /*0f20*/  LOP3.LUT R0, RZ, R0, RZ, 0x33, !PT ;  /* 0x00000000ff007212 */ /* 0x000fc800078e33ff */
[----:B------:R-:W-:Y:S01]  /*0f30*/  IADD3 R209, R0, R12, RZ ;  /* 0x0000000c00d17210 */ /* 0x000fe20007ffe0ff */
[----:B------:R-:W-:Y:S05]  /*0f40*/  BRA `(.L_x_2005) ;  /* 0x0000004000007947 */ /* 0x000fea0003800000 */
.L_x_1993:
[----:B--2---:R-:W-:Y:S01]  /*0f50*/  IMAD.MOV.U32 R209, RZ, RZ, RZ ;  /* 0x000000ffffd17224 */ /* 0x004fe200078e00ff */
[----:B------:R-:W-:Y:S01]  /*0f60*/  MOV R210, RZ ;  /* 0x000000ff00d27202 */ /* 0x000fe20000000f00 */
[----:B------:R-:W-:Y:S01]  /*0f70*/  IMAD.U32 R208, RZ, RZ, UR4 ;  /* 0x00000004ffd07e24 */ /* 0x000fe2000f8e00ff */
[----:B------:R-:W-:Y:S02]  /*0f80*/  MOV R211, c[0x0][0x53c] ;  /* 0x00014f0000d37a02 */ /* 0x000fe40000000f00 */
.L_x_2005:
[----:B------:R-:W-:Y:S01]  /*0f90*/  ISETP.NE.AND P0, PT, R13, RZ, PT ;  /* 0x000000ff0d00720c */ /* 0x000fe20003f05270 */
[----:B------:R-:W-:-:S12]  /*0fa0*/  WARPSYNC 0xffffffff ;  /* 0xffffffff00007948 */ /* 0x000fd80003800000 */
[----:B------:R1:W-:Y:S04]  /*0fb0*/  @!P0 STS.128 [0x24100], R208 ;  /* 0x024100d0ff008388 */ /* 0x0003e80000000c00 */
[----:B------:R-:W-:Y:S06]  /*0fc0*/  BAR.ARV 0x5, 0x100 ;  /* 0x0144000000007b1d */ /* 0x000fec0000002000 */
.L_x_1991:
        /* <DEDUP_REMOVED lines=14> */
[--C-:B------:R-:W-:Y:S01]  /*10b0*/  SHF.R.S32.HI R7, RZ, 0x2, R13.reuse ;  /* 0x00000002ff077819 */ /* 0x100fe2000001140d */
[----:B------:R-:W-:Y:S01]  /*10c0*/  IMAD.SHL.U32 R4, R205, 0x40, RZ ;  /* 0x00000040cd047824 */ /* 0x000fe200078e00ff */
[----:B------:R-:W-:Y:S01]  /*10d0*/  LEA.HI R6, R9, R15, RZ, 0x5 ;  /* 0x0000000f09067211 */ /* 0x000fe200078f28ff */
[----:B------:R-:W-:Y:S01]  /*10e0*/  IMAD.IADD R14, R3, 0x1, -R0 ;  /* 0x00000001030e7824 */ /* 0x000fe200078e0a00 */
[----:B------:R-:W-:Y:S02]  /*10f0*/  LOP3.LUT R0, R2, 0xfffffff0, RZ, 0xc0, !PT ;  /* 0xfffffff002007812 */ /* 0x000fe400078ec0ff */
        /* <DEDUP_REMOVED lines=9> */
[----:B------:R-:W-:Y:S01]  /*1190*/  LOP3.LUT R2, R4, 0x1c0, RZ, 0xc0, !PT ;  /* 0x000001c004027812 */ /* 0x000fe200078ec0ff */
[----:B------:R-:W-:Y:S01]  /*11a0*/  IMAD.SHL.U32 R9, R9, 0x8, RZ ;  /* 0x0000000809097824 */ /* 0x000fe200078e00ff */
[----:B------:R-:W-:Y:S01]  /*11b0*/  LEA.HI R10, R5, R0, RZ, 0x3 ;  /* 0x00000000050a7211 */ /* 0x000fe200078f18ff */
[----:B------:R-:W-:Y:S01]  /*11c0*/  IMAD.IADD R7, R7, 0x1, -R3 ;  /* 0x0000000107077824 */ /* 0x000fe200078e0a03 */
[----:B------:R-:W-:-:S02]  /*11d0*/  SHF.R.U32.HI R4, RZ, 0x3, R2 ;  /* 0x00000003ff047819 */ /* 0x000fc40000011602 */
[----:B------:R-:W-:Y:S02]  /*11e0*/  LOP3.LUT R2, R2, 0x38, R177, 0xf8, !PT ;  /* 0x0000003802027812 */ /* 0x000fe400078ef8b1 */
[----:B------:R-:W-:Y:S02]  /*11f0*/  LOP3.LUT R3, R10, 0xfffffff8, RZ, 0xc0, !PT ;  /* 0xfffffff80a037812 */ /* 0x000fe400078ec0ff */
[----:B------:R-:W-:Y:S02]  /*1200*/  LOP3.LUT R11, R2, R4, RZ, 0x3c, !PT ;  /* 0x00000004020b7212 */ /* 0x000fe400078e3cff */
[--C-:B------:R-:W-:Y:S01]  /*1210*/  SHF.R.S32.HI R4, RZ, 0x1f, R6.reuse ;  /* 0x0000001fff047819 */ /* 0x100fe20000011406 */
[----:B------:R-:W-:Y:S01]  /*1220*/  IMAD.IADD R2, R0, 0x1, -R3 ;  /* 0x0000000100027824 */ /* 0x000fe200078e0a03 */
[----:B------:R-:W-:Y:S02]  /*1230*/  LOP3.LUT R3, R6, 0xffffffe0, RZ, 0xc0, !PT ;  /* 0xffffffe006037812 */ /* 0x000fe400078ec0ff */
[----:B------:R-:W-:-:S02]  /*1240*/  SHF.R.S32.HI R0, RZ, 0x5, R6 ;  /* 0x00000005ff007819 */ /* 0x000fc40000011406 */
[----:B------:R-:W-:Y:S01]  /*1250*/  LOP3.LUT R5, R7, 0x1, RZ, 0xc0, !PT ;  /* 0x0000000107057812 */ /* 0x000fe200078ec0ff */
[----:B------:R-:W-:Y:S01]  /*1260*/  IMAD.IADD R16, R15, 0x1, -R3 ;  /* 0x000000010f107824 */ /* 0x000fe200078e0a03 */
[----:B------:R-:W-:Y:S01]  /*1270*/  LEA.HI R4, R4, R0, RZ, 0x3 ;  /* 0x0000000004047211 */ /* 0x000fe200078f18ff */
[----:B------:R-:W-:Y:S01]  /*1280*/  IMAD.SHL.U32 R3, R187, 0x40, RZ ;  /* 0x00000040bb037824 */ /* 0x000fe200078e00ff */
[----:B------:R-:W-:Y:S02]  /*1290*/  ISETP.NE.U32.AND P3, PT, R5, 0x1, PT ;  /* 0x000000010500780c */ /* 0x000fe40003f65070 */
[----:B------:R-:W-:Y:S02]  /*12a0*/  SHF.R.S32.HI R12, RZ, 0x1f, R16 ;  /* 0x0000001fff0c7819 */ /* 0x000fe40000011410 */
[----:B------:R-:W-:Y:S02]  /*12b0*/  LOP3.LUT R3, R3, 0x1c0, RZ, 0xc0, !PT ;  /* 0x000001c003037812 */ /* 0x000fe400078ec0ff */
[----:B------:R-:W-:-:S02]  /*12c0*/  LOP3.LUT R4, R4, 0xffffff8, RZ, 0xc0, !PT ;  /* 0x0ffffff804047812 */ /* 0x000fc400078ec0ff */
[----:B------:R-:W-:Y:S02]  /*12d0*/  LOP3.LUT R8, R3, 0x8, R8, 0xf8, !PT ;  /* 0x0000000803087812 */ /* 0x000fe400078ef808 */
[----:B------:R-:W-:Y:S01]  /*12e0*/  SHF.R.U32.HI R6, RZ, 0x3, R3 ;  /* 0x00000003ff067819 */ /* 0x000fe20000011603 */
[----:B------:R-:W-:Y:S01]  /*12f0*/  IMAD.IADD R5, R0, 0x1, -R4 ;  /* 0x0000000100057824 */ /* 0x000fe200078e0a04 */
[----:B------:R-:W-:Y:S02]  /*1300*/  LEA.HI R12, R12, R16, RZ, 0x2 ;  /* 0x000000100c0c7211 */ /* 0x000fe400078f10ff */
[----:B------:R-:W-:Y:S02]  /*1310*/  LOP3.LUT R3, R13, 0xfffffffc, RZ, 0xc0, !PT ;  /* 0xfffffffc0d037812 */ /* 0x000fe400078ec0ff */
[----:B------:R-:W-:Y:S02]  /*1320*/  SHF.R.S32.HI R4, RZ, 0x2, R12 ;  /* 0x00000002ff047819 */ /* 0x000fe4000001140c */
[----:B------:R-:W-:Y:S01]  /*1330*/  LOP3.LUT R13, R8, R6, RZ, 0x3c, !PT ;  /* 0x00000006080d7212 */ /* 0x000fe200078e3cff */
[----:B------:R-:W-:Y:S01]  /*1340*/  IMAD.IADD R3, R15, 0x1, -R3 ;  /* 0x000000010f037824 */ /* 0x000fe200078e0a03 */
[C---:B------:R-:W-:Y:S01]  /*1350*/  LOP3.LUT P0, RZ, R2.reuse, 0x2, RZ, 0xc0, !PT ;  /* 0x0000000202ff7812 */ /* 0x040fe2000780c0ff */
[----:B------:R-:W-:Y:S01]  /*1360*/  IMAD R15, R5, 0x10, R4 ;  /* 0x00000010050f7824 */ /* 0x000fe200078e0204 */
[----:B------:R-:W-:Y:S01]  /*1370*/  LOP3.LUT P4, RZ, R2, 0x4, RZ, 0xc0, !PT ;  /* 0x0000000402ff7812 */ /* 0x000fe2000788c0ff */
[----:B------:R-:W-:Y:S01]  /*1380*/  IMAD.SHL.U32 R5, R7, 0x40, RZ ;  /* 0x0000004007057824 */ /* 0x000fe200078e00ff */
[----:B------:R-:W-:Y:S01]  /*1390*/  LEA.HI R4, R3, R3, RZ, 0x1 ;  /* 0x0000000303047211 */ /* 0x000fe200078f08ff */
[----:B------:R-:W-:Y:S01]  /*13a0*/  IMAD.SHL.U32 R8, R0, 0x400, RZ ;  /* 0x0000040000087824 */ /* 0x000fe200078e00ff */
[----:B------:R-:W-:Y:S01]  /*13b0*/  LOP3.LUT R11, R11, 0x7ffffe00, R9, 0xf8, !PT ;  /* 0x7ffffe000b0b7812 */ /* 0x000fe200078ef809 */
[----:B------:R-:W-:Y:S01]  /*13c0*/  IMAD.SHL.U32 R0, R2, 0x40, RZ ;  /* 0x0000004002007824 */ /* 0x000fe200078e00ff */
[----:B------:R-:W-:Y:S01]  /*13d0*/  LOP3.LUT R2, R4, 0x1ffffffe, RZ, 0xc0, !PT ;  /* 0x1ffffffe04027812 */ /* 0x000fe200078ec0ff */
[----:B------:R-:W-:Y:S01]  /*13e0*/  IMAD.SHL.U32 R6, R14, 0x8, RZ ;  /* 0x000000080e067824 */ /* 0x000fe200078e00ff */
[----:B------:R-:W-:Y:S01]  /*13f0*/  LOP3.LUT R4, R5, 0x1c0, RZ, 0xc0, !PT ;  /* 0x000001c005047812 */ /* 0x000fe200078ec0ff */
[C---:B------:R-:W-:Y:S01]  /*1400*/  IMAD R5, R3.reuse, 0x2, R8 ;  /* 0x0000000203057824 */ /* 0x040fe200078e0208 */
[----:B------:R-:W-:Y:S01]  /*1410*/  LOP3.LUT R0, R0, 0x1c0, RZ, 0xc0, !PT ;  /* 0x000001c000007812 */ /* 0x000fe200078ec0ff */
[----:B------:R-:W-:Y:S01]  /*1420*/  IMAD.IADD R212, R3, 0x1, -R2 ;  /* 0x0000000103d47824 */ /* 0x000fe200078e0a02 */
[----:B------:R-:W-:Y:S01]  /*1430*/  LEA.HI R2, R4, R4, RZ, 0x1d ;  /* 0x0000000404027211 */ /* 0x000fe200078fe8ff */
[----:B------:R1:W-:Y:S01]  /*1440*/  STL [R1+0xc], R15 ;  /* 0x00000c0f01007387 */ /* 0x0003e20000100800 */
[----:B------:R-:W-:Y:S01]  /*1450*/  R2P PR, R7, 0x6 ;  /* 0x0000000607007804 */ /* 0x000fe20000000000 */
[----:B------:R-:W-:Y:S01]  /*1460*/  IMAD.SHL.U32 R7, R10, 0x40, RZ ;  /* 0x000000400a077824 */ /* 0x000fe200078e00ff */
[----:B------:R-:W-:Y:S01]  /*1470*/  LOP3.LUT R6, R0, 0x8, R6, 0xf8, !PT ;  /* 0x0000000800067812 */ /* 0x000fe200078ef806 */
[----:B------:R-:W-:Y:S01]  /*1480*/  IMAD.IADD R9, R5, 0x1, R2 ;  /* 0x0000000105097824 */ /* 0x000fe200078e0202 */
[----:B------:R-:W-:Y:S01]  /*1490*/  SHF.R.U32.HI R0, RZ, 0x3, R0 ;  /* 0x00000003ff007819 */ /* 0x000fe20000011600 */
[----:B------:R-:W-:Y:S01]  /*14a0*/  IMAD R5, R187, 0x20, R205 ;  /* 0x00000020bb057824 */ /* 0x000fe200078e02cd */
[----:B------:R-:W-:Y:S01]  /*14b0*/  LOP3.LUT R5, R12, 0x7ffffffc, RZ, 0xc0, !PT ;  /* 0x7ffffffc0c057812 */ /* 0x000fe200078ec0ff */
[----:B------:R-:W-:Y:S01]  /*14c0*/  IMAD.SHL.U32 R204, R11, 0x2, RZ ;  /* 0x000000020bcc7824 */ /* 0x000fe200078e00ff */
[----:B------:R-:W-:Y:S01]  /*14d0*/  LOP3.LUT R4, R7, 0xfffffe00, RZ, 0xc0, !PT ;  /* 0xfffffe0007047812 */ /* 0x000fe200078ec0ff */
[----:B------:R-:W-:Y:S01]  /*14e0*/  IMAD R212, R212, 0x8, R15 ;  /* 0x00000008d4d47824 */ /* 0x000fe200078e020f */
[----:B------:R-:W-:Y:S01]  /*14f0*/  SHF.R.S32.HI R7, RZ, 0x1f, R177 ;  /* 0x0000001fff077819 */ /* 0x000fe200000114b1 */
[----:B------:R-:W-:Y:S01]  /*1500*/  IMAD.IADD R7, R16, 0x1, -R5 ;  /* 0x0000000110077824 */ /* 0x000fe200078e0a05 */
[----:B------:R-:W-:Y:S01]  /*1510*/  LOP3.LUT R3, R6, R0, RZ, 0x3c, !PT ;  /* 0x0000000006037212 */ /* 0x000fe200078e3cff */
[----:B------:R-:W-:Y:S01]  /*1520*/  IMAD R0, R14, 0x200, R13 ;  /* 0x000002000e007824 */ /* 0x000fe200078e020d */
[----:B------:R-:W-:Y:S01]  /*1530*/  IADD3 R186, R177, 0x40, RZ ;  /* 0x00000040b1ba7810 */ /* 0x000fe20007ffe0ff */
[----:B------:R-:W-:Y:S01]  /*1540*/  IMAD.SHL.U32 R191, R7, 0x2, RZ ;  /* 0x0000000207bf7824 */ /* 0x000fe200078e00ff */
[CC--:B------:R-:W-:Y:S01]  /*1550*/  IADD3 R2, R3.reuse, R4.reuse, R8 ;  /* 0x0000000403027210 */ /* 0x0c0fe20007ffe008 */
[----:B------:R-:W-:Y:S01]  /*1560*/  IMAD.MOV.U32 R8, RZ, RZ, 0x40 ;  /* 0x00000040ff087424 */ /* 0x000fe200078e00ff */
[----:B------:R-:W-:Y:S01]  /*1570*/  LOP3.LUT R3, R3, R4, RZ, 0xfc, !PT ;  /* 0x0000000403037212 */ /* 0x000fe200078efcff */
[----:B------:R-:W-:Y:S01]  /*1580*/  IMAD.MOV.U32 R4, RZ, RZ, 0x20 ;  /* 0x00000020ff047424 */ /* 0x000fe200078e00ff */
[----:B------:R-:W-:-:S02]  /*1590*/  IADD3 R248, R191, 0x10, RZ ;  /* 0x00000010bff87810 */ /* 0x000fc40007ffe0ff */
[----:B------:R-:W-:Y:S02]  /*15a0*/  SHF.R.S32.HI R6, RZ, 0x1f, R186 ;  /* 0x0000001fff067819 */ /* 0x000fe400000114ba */
[C---:B------:R-:W-:Y:S02]  /*15b0*/  IADD3 R245, R191.reuse, 0x28, RZ ;  /* 0x00000028bff57810 */ /* 0x040fe40007ffe0ff */
[C---:B------:R-:W-:Y:S02]  /*15c0*/  SEL R6, R4.reuse, 0xffffffe0, !P1 ;  /* 0xffffffe004067807 */ /* 0x040fe40004800000 */
[----:B------:R-:W-:Y:S02]  /*15d0*/  SEL R169, R4, 0xffffffe0, !P0 ;  /* 0xffffffe004a97807 */ /* 0x000fe40004000000 */
[----:B------:R-:W-:Y:S02]  /*15e0*/  IADD3 R242, R191, 0x40, RZ ;  /* 0x00000040bff27810 */ /* 0x000fe40007ffe0ff */
[----:B------:R-:W-:-:S02]  /*15f0*/  SHF.R.S32.HI R4, RZ, 0x1f, R191 ;  /* 0x0000001fff047819 */ /* 0x000fc400000114bf */
[C---:B------:R-:W-:Y:S02]  /*1600*/  IADD3 R239, R191.reuse, 0x58, RZ ;  /* 0x00000058bfef7810 */ /* 0x040fe40007ffe0ff */
[----:B------:R-:W-:Y:S02]  /*1610*/  LEA R164, R2, 0x18100, 0x1 ;  /* 0x0001810002a47811 */ /* 0x000fe400078e08ff */
[----:B------:R-:W-:Y:S02]  /*1620*/  IADD3 R236, R191, 0x70, RZ ;  /* 0x00000070bfec7810 */ /* 0x000fe40007ffe0ff */
[----:B------:R-:W-:Y:S01]  /*1630*/  SHF.R.S32.HI R4, RZ, 0x1f, R248 ;  /* 0x0000001fff047819 */ /* 0x000fe200000114f8 */
[----:B------:R-:W-:Y:S01]  /*1640*/  IMAD.IADD R165, R164, 0x1, R169 ;  /* 0x00000001a4a57824 */ /* 0x000fe200078e02a9 */
[----:B------:R-:W-:Y:S02]  /*1650*/  LEA R171, R3, 0x100, 0x1 ;  /* 0x0000010003ab7811 */ /* 0x000fe400078e08ff */
[----:B------:R-:W-:-:S02]  /*1660*/  IADD3 R233, R191, 0x88, RZ ;  /* 0x00000088bfe97810 */ /* 0x000fc40007ffe0ff */
[----:B------:R-:W-:Y:S01]  /*1670*/  SHF.R.S32.HI R4, RZ, 0x1f, R245 ;  /* 0x0000001fff047819 */ /* 0x000fe200000114f5 */
[----:B------:R-:W-:Y:S01]  /*1680*/  IMAD.IADD R218, R169, 0x1, R171 ;  /* 0x00000001a9da7824 */ /* 0x000fe200078e02ab */
[----:B------:R-:W-:Y:S02]  /*1690*/  LEA R170, R0, 0xc100, 0x1 ;  /* 0x0000c10000aa7811 */ /* 0x000fe400078e08ff */
[----:B------:R-:W-:Y:S02]  /*16a0*/  IADD3 R230, R191, 0xa0, RZ ;  /* 0x000000a0bfe67810 */ /* 0x000fe40007ffe0ff */
[----:B------:R-:W-:Y:S02]  /*16b0*/  SHF.R.S32.HI R4, RZ, 0x1f, R242 ;  /* 0x0000001fff047819 */ /* 0x000fe400000114f2 */
[C---:B------:R-:W-:Y:S02]  /*16c0*/  SEL R5, R8.reuse, 0xffffffc0, !P2 ;  /* 0xffffffc008057807 */ /* 0x040fe40005000000 */
[----:B------:R-:W-:-:S02]  /*16d0*/  SEL R0, R8, 0xffffffc0, !P4 ;  /* 0xffffffc008007807 */ /* 0x000fc40006000000 */
[----:B------:R-:W-:Y:S02]  /*16e0*/  IADD3 R228, R191, 0xb0, RZ ;  /* 0x000000b0bfe47810 */ /* 0x000fe40007ffe0ff */
[----:B------:R-:W-:Y:S01]  /*16f0*/  LEA R223, R9, 0x80, 0x1 ;  /* 0x0000008009df7811 */ /* 0x000fe200078e08ff */
        /* <DEDUP_REMOVED lines=8> */
[C---:B------:R-:W-:Y:S01]  /*1780*/  IMAD.IADD R226, R223.reuse, 0x1, R6 ;  /* 0x00000001dfe27824 */ /* 0x040fe200078e0206 */
[----:B------:R-:W-:Y:S01]  /*1790*/  SHF.R.S32.HI R4, RZ, 0x1f, R228 ;  /* 0x0000001fff047819 */ /* 0x000fe200000114e4 */
[--C-:B------:R-:W-:Y:S01]  /*17a0*/  IMAD.IADD R4, R223, 0x1, R5.reuse ;  /* 0x00000001df047824 */ /* 0x100fe200078e0205 */
[C---:B------:R-:W-:Y:S01]  /*17b0*/  IADD3 R249, R191.reuse, 0x8, RZ ;  /* 0x00000008bff97810 */ /* 0x040fe20007ffe0ff */
[----:B------:R-:W-:Y:S01]  /*17c0*/  IMAD.IADD R252, R226, 0x1, R5 ;  /* 0x00000001e2fc7824 */ /* 0x000fe200078e0205 */
[----:B------:R-:W-:Y:S01]  /*17d0*/  IADD3 R246, R191, 0x20, RZ ;  /* 0x00000020bff67810 */ /* 0x000fe20007ffe0ff */
[----:B------:R-:W-:Y:S01]  /*17e0*/  IMAD.IADD R220, R169, 0x1, R172 ;  /* 0x00000001a9dc7824 */ /* 0x000fe200078e02ac */
[----:B------:R1:W-:Y:S01]  /*17f0*/  STL [R1], R4 ;  /* 0x0000000401007387 */ /* 0x0003e20000100800 */
[----:B------:R-:W-:-:S02]  /*1800*/  IADD3 R243, R191, 0x38, RZ ;  /* 0x00000038bff37810 */ /* 0x000fc40007ffe0ff */
[----:B------:R-:W-:Y:S01]  /*1810*/  IADD3 R224, R223, -0x10, RZ ;  /* 0xfffffff0dfe07810 */ /* 0x000fe20007ffe0ff */
[----:B------:R1:W-:Y:S01]  /*1820*/  STL [R1+0x4], R0 ;  /* 0x0000040001007387 */ /* 0x0003e20000100800 */
[C---:B------:R-:W-:Y:S02]  /*1830*/  IADD3 R247, R191.reuse, 0x18, RZ ;  /* 0x00000018bff77810 */ /* 0x040fe40007ffe0ff */
[----:B------:R-:W-:Y:S02]  /*1840*/  IADD3 R240, R191, 0x50, RZ ;  /* 0x00000050bff07810 */ /* 0x000fe40007ffe0ff */
[----:B------:R-:W-:Y:S02]  /*1850*/  @P3 IADD3 R224, R223, 0x10, RZ ;  /* 0x00000010dfe03810 */ /* 0x000fe40007ffe0ff */
[C---:B------:R-:W-:Y:S02]  /*1860*/  IADD3 R244, R191.reuse, 0x30, RZ ;  /* 0x00000030bff47810 */ /* 0x040fe40007ffe0ff */
[----:B------:R-:W-:Y:S01]  /*1870*/  IADD3 R237, R191, 0x68, RZ ;  /* 0x00000068bfed7810 */ /* 0x000fe20007ffe0ff */
[--C-:B------:R-:W-:Y:S01]  /*1880*/  IMAD.IADD R225, R6, 0x1, R224.reuse ;  /* 0x0000000106e17824 */ /* 0x100fe200078e02e0 */
[----:B------:R-:W-:Y:S01]  /*1890*/  SHF.R.S32.HI R7, RZ, 0x1f, R249 ;  /* 0x0000001fff077819 */ /* 0x000fe200000114f9 */
[----:B------:R-:W-:Y:S01]  /*18a0*/  IMAD.IADD R251, R5, 0x1, R224 ;  /* 0x0000000105fb7824 */ /* 0x000fe200078e02e0 */
[----:B------:R-:W-:Y:S01]  /*18b0*/  IADD3 R241, R191, 0x48, RZ ;  /* 0x00000048bff17810 */ /* 0x000fe20007ffe0ff */
[----:B------:R-:W-:Y:S01]  /*18c0*/  IMAD.IADD R250, R225, 0x1, R5 ;  /* 0x00000001e1fa7824 */ /* 0x000fe200078e0205 */
[----:B------:R-:W-:-:S02]  /*18d0*/  IADD3 R234, R191, 0x80, RZ ;  /* 0x00000080bfea7810 */ /* 0x000fc40007ffe0ff */
[----:B------:R-:W-:Y:S02]  /*18e0*/  SHF.R.S32.HI R7, RZ, 0x1f, R246 ;  /* 0x0000001fff077819 */ /* 0x000fe400000114f6 */
[C---:B------:R-:W-:Y:S02]  /*18f0*/  IADD3 R238, R191.reuse, 0x60, RZ ;  /* 0x00000060bfee7810 */ /* 0x040fe40007ffe0ff */
[C---:B------:R-:W-:Y:S02]  /*1900*/  IADD3 R231, R191.reuse, 0x98, RZ ;  /* 0x00000098bfe77810 */ /* 0x040fe40007ffe0ff */
[----:B------:R-:W-:Y:S02]  /*1910*/  SHF.R.S32.HI R7, RZ, 0x1f, R243 ;  /* 0x0000001fff077819 */ /* 0x000fe400000114f3 */
[C---:B------:R-:W-:Y:S02]  /*1920*/  IADD3 R235, R191.reuse, 0x78, RZ ;  /* 0x00000078bfeb7810 */ /* 0x040fe40007ffe0ff */
[----:B------:R-:W-:-:S02]  /*1930*/  IADD3 R229, R191, 0xa8, RZ ;  /* 0x000000a8bfe57810 */ /* 0x000fc40007ffe0ff */
[----:B------:R-:W-:Y:S02]  /*1940*/  SHF.R.S32.HI R8, RZ, 0x1f, R247 ;  /* 0x0000001fff087819 */ /* 0x000fe400000114f7 */
[----:B------:R-:W-:Y:S02]  /*1950*/  SHF.R.S32.HI R7, RZ, 0x1f, R240 ;  /* 0x0000001fff077819 */ /* 0x000fe400000114f0 */
[----:B------:R-:W-:Y:S02]  /*1960*/  IADD3 R185, R177, 0x80, RZ ;  /* 0x00000080b1b97810 */ /* 0x000fe40007ffe0ff */
[C---:B------:R-:W-:Y:S02]  /*1970*/  IADD3 R232, R191.reuse, 0x90, RZ ;  /* 0x00000090bfe87810 */ /* 0x040fe40007ffe0ff */
[----:B------:R-:W-:Y:S02]  /*1980*/  IADD3 R227, R191, 0xb8, RZ ;  /* 0x000000b8bfe37810 */ /* 0x000fe40007ffe0ff */
        /* <DEDUP_REMOVED lines=9> */
[C---:B------:R-:W-:Y:S02]  /*1a20*/  IADD3 R207, R204.reuse, 0xc100, RZ ;  /* 0x0000c100cccf7810 */ /* 0x040fe40007ffe0ff */
[----:B------:R-:W-:Y:S02]  /*1a30*/  IADD3 R206, R204, 0x100, RZ ;  /* 0x00000100ccce7810 */ /* 0x000fe40007ffe0ff */
[----:B------:R-:W-:Y:S02]  /*1a40*/  SHF.R.S32.HI R8, RZ, 0x1f, R232 ;  /* 0x0000001fff087819 */ /* 0x000fe400000114e8 */
[----:B-1----:R-:W-:-:S02]  /*1a50*/  SHF.R.S32.HI R7, RZ, 0x1f, R227 ;  /* 0x0000001fff077819 */ /* 0x002fc400000114e3 */
.L_x_2169:
[----:B------:R-:W-:Y:S01]  /*1a60*/  ISETP.NE.U32.AND P0, PT, RZ, c[0x0][0x370], PT ;  /* 0x0000dc00ff007a0c */ /* 0x000fe20003f05070 */
[----:B------:R-:W-:Y:S01]  /*1a70*/  IMAD.MOV.U32 R13, RZ, RZ, 0x4 ;  /* 0x00000004ff0d7424 */ /* 0x000fe200078e00ff */
[----:B------:R-:W-:Y:S01]  /*1a80*/  ISETP.NE.U32.AND P2, PT, RZ, c[0x0][0x360], PT ;  /* 0x0000d800ff007a0c */ /* 0x000fe20003f45070 */
[----:B------:R-:W-:Y:S01]  /*1a90*/  IMAD.MOV.U32 R193, RZ, RZ, RZ ;  /* 0x000000ffffc17224 */ /* 0x000fe200078e00ff */
[----:B------:R-:W-:Y:S01]  /*1aa0*/  ISETP.NE.AND.EX P1, PT, RZ, c[0x0][0x374], PT, P0 ;  /* 0x0000dd00ff007a0c */ /* 0x000fe20003f25300 */
[----:B------:R-:W-:Y:S01]  /*1ab0*/  IMAD.MOV.U32 R12, RZ, RZ, RZ ;  /* 0x000000ffff0c7224 */ /* 0x000fe200078e00ff */
[----:B------:R-:W-:Y:S01]  /*1ac0*/  ISETP.NE.AND.EX P0, PT, RZ, c[0x0][0x364], PT, P2 ;  /* 0x0000d900ff007a0c */ /* 0x000fe20003f05320 */
[----:B------:R-:W-:Y:S01]  /*1ad0*/  IMAD.WIDE R2, R211, R13, c[0x0][0x348] ;  /* 0x0000d200d3027625 */ /* 0x000fe200078e020d */
        /* <DEDUP_REMOVED lines=14> */
.L_x_2006:
[----:B------:R-:W-:-:S04]  /*1bc0*/  ISETP.NE.U32.AND P0, PT, RZ, c[0x0][0x368], PT ;  /* 0x0000da00ff007a0c */ /* 0x000fc80003f05070 */
[----:B------:R-:W-:-:S13]  /*1bd0*/  ISETP.NE.AND.EX P0, PT, RZ, c[0x0][0x36c], PT, P0 ;  /* 0x0000db00ff007a0c */ /* 0x000fda0003f05300 */
[----:B------:R-:W-:Y:S05]  /*1be0*/  @!P0 BRA `(.L_x_2007) ;  /* 0x0000003000008947 */ /* 0x000fea0003800000 */
[----:B-1----:R-:W-:-:S05]  /*1bf0*/  IMAD.WIDE R2, R211, R13, c[0x0][0x368] ;  /* 0x0000da00d3027625 */ /* 0x002fca00078e020d */
[----:B------:R1:W5:Y:S01]  /*1c00*/  LDG.E R0, [R2.64] ;  /* 0x0000000602007981 */ /* 0x000362000c1e1900 */
[----:B------:R-:W-:Y:S05]  /*1c10*/  BRA `(.L_x_2008) ;  /* 0x0000008000007947 */ /* 0x000fea0003800000 */
.L_x_2007:
        /* <DEDUP_REMOVED lines=8> */
.L_x_2008:
        /* <DEDUP_REMOVED lines=28> */
.L_x_2011:
[----:B------:R-:W-:-:S13]  /*1e60*/  ISETP.NE.AND P0, PT, R7, 0x1, PT ;  /* 0x000000010700780c */ /* 0x000fda0003f05270 */
[----:B------:R-:W-:-:S05]  /*1e70*/  @P0 IMAD.HI.U32 R0, R2, c[0x0][0x330], RZ ;  /* 0x0000cc0002000a27 */ /* 0x000fca00078e00ff */
[----:B------:R-:W-:Y:S02]  /*1e80*/  @P0 SHF.R.U32.HI R2, RZ, c[0x0][0x334], R0 ;  /* 0x0000cd00ff020a19 */ /* 0x000fe40000011600 */
.L_x_2012:
[----:B------:R-:W-:Y:S05]  /*1e90*/  BSYNC B0 ;  /* 0x0000000000007941 */ /* 0x000fea0003800000 */
.L_x_2010:
[----:B------:R-:W-:-:S05]  /*1ea0*/  IMAD R2, R2, R7, c[0x0][0x32c] ;  /* 0x0000cb0002027624 */ /* 0x000fca00078e0207 */
[----:B------:R-:W-:-:S04]  /*1eb0*/  IMNMX R3, R3, R2, PT ;  /* 0x0000000203037217 */ /* 0x000fc80003800200 */
.L_x_2009:
        /* <DEDUP_REMOVED lines=25> */
.L_x_2015:
[----:B------:R-:W-:-:S13]  /*2050*/  ISETP.NE.AND P0, PT, R7, 0x1, PT ;  /* 0x000000010700780c */ /* 0x000fda0003f05270 */
[----:B------:R-:W-:-:S05]  /*2060*/  @P0 IMAD.HI.U32 R3, R0, c[0x0][0x330], RZ ;  /* 0x0000cc0000030a27 */ /* 0x000fca00078e00ff */
[----:B------:R-:W-:Y:S02]  /*2070*/  @P0 SHF.R.U32.HI R0, RZ, c[0x0][0x334], R3 ;  /* 0x0000cd00ff000a19 */ /* 0x000fe40000011603 */
.L_x_2016:
[----:B------:R-:W-:Y:S05]  /*2080*/  BSYNC B0 ;  /* 0x0000000000007941 */ /* 0x000fea0003800000 */
.L_x_2014:
[----:B------:R-:W-:-:S05]  /*2090*/  IMAD R0, R0, c[0x0][0x32c], RZ ;  /* 0x0000cb0000007a24 */ /* 0x000fca00078e02ff */
[----:B------:R-:W-:-:S04]  /*20a0*/  IMNMX R2, R2, R0, !PT ;  /* 0x0000000002027217 */ /* 0x000fc80007800200 */
.L_x_2013:
        /* <DEDUP_REMOVED lines=45> */
.L_x_2018:
[----:B------:R-:W-:Y:S05]  /*2380*/  BSYNC B0 ;  /* 0x0000000000007941 */ /* 0x000fea0003800000 */
.L_x_2017:
[----:B------:R-:W-:Y:S01]  /*2390*/  IMAD R188, R222, R2, R8 ;  /* 0x00000002debc7224 */ /* 0x000fe200078e0208 */
[----:B------:R-:W-:Y:S01]  /*23a0*/  PRMT R0, RZ, 0x7610, R0 ;  /* 0x00007610ff007816 */ /* 0x000fe20000000000 */
[----:B------:R-:W-:Y:S01]  /*23b0*/  IMAD.MOV.U32 R22, RZ, RZ, RZ ;  /* 0x000000ffff167224 */ /* 0x000fe200078e00ff */
[----:B------:R-:W-:Y:S01]  /*23c0*/  MOV R17, RZ ;  /* 0x000000ff00117202 */ /* 0x000fe20000000f00 */
        /* <DEDUP_REMOVED lines=56> */
[----:B------:R-:W-:Y:S02]  /*2750*/  SHF.R.S32.HI R0, RZ, 0x1f, R12 ;  /* 0x0000001fff007819 */ /* 0x000fe4000001140c */
[----:B------:R-:W-:Y:S02]  /*2760*/  LEA R4, R187, R205, 0x5 ;  /* 0x000000cdbb047211 */ /* 0x000fe400078e28ff */
[----:B------:R-:W-:Y:S01]  /*2770*/  LOP3.LUT R14, R210, 0xffff, RZ, 0xc0, !PT ;  /* 0x0000ffffd20e7812 */ /* 0x000fe200078ec0ff */
[----:B------:R-:W-:Y:S01]  /*2780*/  IMAD R0, R0, c[0x0][0x178], RZ ;  /* 0x00005e0000007a24 */ /* 0x000fe200078e02ff */
[----:B------:R-:W-:Y:S01]  /*2790*/  ISETP.GE.AND P2, PT, R185, c[0x0][0x198], PT ;  /* 0x00006600b9007a0c */ /* 0x000fe20003f46270 */
[----:B------:R-:W-:Y:S01]  /*27a0*/  IMAD.IADD R5, R4, 0x1, R203 ;  /* 0x0000000104057824 */ /* 0x000fe200078e02cb */
[----:B------:R-:W-:Y:S01]  /*27b0*/  SEL R4, R211, RZ, !P3 ;  /* 0x000000ffd3047207 */ /* 0x000fe20005800000 */
[----:B------:R-:W-:Y:S01]  /*27c0*/  IMAD R0, R12, c[0x0][0x17c], R0 ;  /* 0x00005f000c007a24 */ /* 0x000fe200078e0200 */
[----:B------:R-:W-:Y:S01]  /*27d0*/  IADD3 R16, R181, -0x1, RZ ;  /* 0xffffffffb5107810 */ /* 0x000fe20007ffe0ff */
[----:B------:R-:W-:-:S04]  /*27e0*/  @P4 IMAD.HI.U32 R7, R5, c[0x0][0x2c8], RZ ;  /* 0x0000b20005074a27 */ /* 0x000fc800078e00ff */
        /* <DEDUP_REMOVED lines=31> */
.L_x_2174:
[----:B------:R-:W-:Y:S05]  /*29e0*/  BRA.DIV ~URZ, `(.L_x_2021) ;  /* 0x00014ed27f007947 */ /* 0x000fea000b800000 */
[----:B------:R3:W4:Y:S02]  /*29f0*/  SHFL.IDX PT, R0, R12, RZ, 0x181f ;  /* 0x00181fff0c007589 */ /* 0x00072400000e0000 */
.L_x_2175:
[----:B------:R-:W-:Y:S01]  /*2a00*/  IMAD R11, R190, c[0x0][0x2c4], RZ ;  /* 0x0000b100be0b7a24 */ /* 0x000fe200078e02ff */
[----:B------:R-:W-:Y:S01]  /*2a10*/  IADD3 R10, R205, R203, RZ ;  /* 0x000000cbcd0a7210 */ /* 0x000fe20007ffe0ff */
[----:B------:R-:W-:Y:S03]  /*2a20*/  BSSY B0, `(.L_x_2022) ;  /* 0x0000012000007945 */ /* 0x000fe60003800000 */
[----:B------:R-:W-:-:S13]  /*2a30*/  ISETP.GE.AND P0, PT, R10, R11, PT ;  /* 0x0000000b0a00720c */ /* 0x000fda0003f06270 */
[----:B------:R-:W-:Y:S05]  /*2a40*/  @P0 BRA `(.L_x_2023) ;  /* 0x000000f000000947 */ /* 0x000fea0003800000 */
[CC--:B----4-:R-:W-:Y:S02]  /*2a50*/  LEA R6, P0, R177.reuse, R0.reuse, 0x1 ;  /* 0x00000000b1067211 */ /* 0x0d0fe400078008ff */
        /* <DEDUP_REMOVED lines=14> */
.L_x_2023:
[----:B------:R-:W-:Y:S05]  /*2b40*/  BSYNC B0 ;  /* 0x0000000000007941 */ /* 0x000fea0003800000 */
.L_x_2022:
[----:B------:R-:W-:Y:S05]  /*2b50*/  BRA.DIV ~URZ, `(.L_x_2024) ;  /* 0x00014dd27f007947 */ /* 0x000fea000b800000 */
[----:B--2---:R2:W1:Y:S04]  /*2b60*/  SHFL.IDX PT, R8, R9, 0x1, 0x181f ;  /* 0x00381f0009087f89 */ /* 0x00446800000e0000 */
[----:B----4-:R2:W4:Y:S02]  /*2b70*/  SHFL.IDX PT, R0, R12, 0x1, 0x181f ;  /* 0x00381f000c007f89 */ /* 0x01052400000e0000 */
.L_x_2176:
[----:B------:R-:W-:Y:S01]  /*2b80*/  IADD3 R2, R10, 0x20, RZ ;  /* 0x000000200a027810 */ /* 0x000fe20007ffe0ff */
[----:B------:R-:W-:Y:S03]  /*2b90*/  BSSY B0, `(.L_x_2025) ;  /* 0x0000012000007945 */ /* 0x000fe60003800000 */
[----:B------:R-:W-:-:S13]  /*2ba0*/  ISETP.GE.AND P0, PT, R2, R11, PT ;  /* 0x0000000b0200720c */ /* 0x000fda0003f06270 */
[----:B------:R-:W-:Y:S05]  /*2bb0*/  @P0 BRA `(.L_x_2026) ;  /* 0x000000f000000947 */ /* 0x000fea0003800000 */
[CC--:B----4-:R-:W-:Y:S02]  /*2bc0*/  LEA R6, P0, R177.reuse, R0.reuse, 0x1 ;  /* 0x00000000b1067211 */ /* 0x0d0fe400078008ff */
        /* <DEDUP_REMOVED lines=14> */
.L_x_2026:
[----:B------:R-:W-:Y:S05]  /*2cb0*/  BSYNC B0 ;  /* 0x0000000000007941 */ /* 0x000fea0003800000 */
.L_x_2025:
[----:B------:R-:W-:Y:S05]  /*2cc0*/  BRA.DIV ~URZ, `(.L_x_2027) ;  /* 0x00014d327f007947 */ /* 0x000fea000b800000 */
[----:B-1----:R1:W2:Y:S02]  /*2cd0*/  SHFL.IDX PT, R8, R9, 0x2, 0x181f ;  /* 0x00581f0009087f89 */ /* 0x0022a400000e0000 */
.L_x_2177:
[----:B------:R-:W-:Y:S05]  /*2ce0*/  BRA.DIV ~URZ, `(.L_x_2028) ;  /* 0x00014d827f007947 */ /* 0x000fea000b800000 */
[----:B----4-:R4:W1:Y:S02]  /*2cf0*/  SHFL.IDX PT, R0, R12, 0x2, 0x181f ;  /* 0x00581f000c007f89 */ /* 0x01086400000e0000 */
.L_x_2178:
[----:B------:R-:W-:Y:S01]  /*2d00*/  IADD3 R2, R10, 0x40, RZ ;  /* 0x000000400a027810 */ /* 0x000fe20007ffe0ff */
[----:B------:R-:W-:Y:S03]  /*2d10*/  BSSY B0, `(.L_x_2029) ;  /* 0x0000012000007945 */ /* 0x000fe60003800000 */
[----:B------:R-:W-:-:S13]  /*2d20*/  ISETP.GE.AND P0, PT, R2, R11, PT ;  /* 0x0000000b0200720c */ /* 0x000fda0003f06270 */
[----:B------:R-:W-:Y:S05]  /*2d30*/  @P0 BRA `(.L_x_2030) ;  /* 0x000000f000000947 */ /* 0x000fea0003800000 */
[CC--:B-1----:R-:W-:Y:S02]  /*2d40*/  LEA R6, P0, R177.reuse, R0.reuse, 0x1 ;  /* 0x00000000b1067211 */ /* 0x0c2fe400078008ff */
        /* <DEDUP_REMOVED lines=14> */
.L_x_2030:
[----:B------:R-:W-:Y:S05]  /*2e30*/  BSYNC B0 ;  /* 0x0000000000007941 */ /* 0x000fea0003800000 */
.L_x_2029:
[----:B------:R-:W-:Y:S05]  /*2e40*/  BRA.DIV ~URZ, `(.L_x_2031) ;  /* 0x00014c927f007947 */ /* 0x000fea000b800000 */
[----:B--2---:R2:W3:Y:S04]  /*2e50*/  SHFL.IDX PT, R8, R9, 0x3, 0x181f ;  /* 0x00781f0009087f89 */ /* 0x0044e800000e0000 */
[----:B-1----:R2:W1:Y:S02]  /*2e60*/  SHFL.IDX PT, R0, R12, 0x3, 0x181f ;  /* 0x00781f000c007f89 */ /* 0x00246400000e0000 */
.L_x_2179:
        /* <DEDUP_REMOVED lines=26> */
[----:B------:R-:W-:Y:S01]  /*3010*/  IMAD R20, R187, 0x20, R205 ;  /* 0x00000020bb147824 */ /* 0x000fe200078e02cd */
[----:B------:R-:W-:Y:S01]  /*3020*/  LOP3.LUT R213, R213, 0xfffffff7, RZ, 0xc0, !PT ;  /* 0xfffffff7d5d57812 */ /* 0x000fe200078ec0ff */
[----:B------:R-:W-:Y:S01]  /*3030*/  IMAD.SHL.U32 R178, R16, 0x40, RZ ;  /* 0x0000004010b27824 */ /* 0x000fe200078e00ff */
[----:B------:R-:W-:Y:S01]  /*3040*/  ISETP.NE.AND P6, PT, R0, 0x1, PT ;  /* 0x000000010000780c */ /* 0x000fe20003fc5270 */
[----:B------:R-:W-:-:S02]  /*3050*/  IMAD.MOV.U32 R174, RZ, RZ, RZ ;  /* 0x000000ffffae7224 */ /* 0x000fc400078e00ff */
[----:B-1----:R-:W-:-:S05]  /*3060*/  IMAD.IADD R2, R20, 0x1, R178 ;  /* 0x0000000114027824 */ /* 0x002fca00078e02b2 */
[C---:B------:R-:W-:Y:S01]  /*3070*/  ISETP.GE.AND P0, PT, R2.reuse, R189, PT ;  /* 0x000000bd0200720c */ /* 0x040fe20003f06270 */
[----:B------:R-:W-:-:S03]  /*3080*/  IMAD.IADD R2, R2, 0x1, R193 ;  /* 0x0000000102027824 */ /* 0x000fc600078e02c1 */
[----:B------:R-:W-:Y:S01]  /*3090*/  ISETP.GT.OR P0, PT, R20, 0x3f, P0 ;  /* 0x0000003f1400780c */ /* 0x000fe20000704670 */
[----:B------:R-:W-:-:S04]  /*30a0*/  @P6 IMAD.HI.U32 R3, R2, c[0x0][0x2bc], RZ ;  /* 0x0000af0002036a27 */ /* 0x000fc800078e00ff */
[----:B------:R-:W-:-:S04]  /*30b0*/  IMAD.WIDE.U32 R194, R14, c[0x0][0x1e8], RZ ;  /* 0x00007a000ec27a25 */ /* 0x000fc800078e00ff */
[----:B------:R-:W-:-:S04]  /*30c0*/  IMAD.WIDE.U32 R198, R14, c[0x0][0x210], RZ ;  /* 0x000084000ec67a25 */ /* 0x000fc800078e00ff */
[----:B------:R-:W-:Y:S02]  /*30d0*/  IMAD.SHL.U32 R17, R177, 0x2, RZ ;  /* 0x00000002b1117824 */ /* 0x000fe400078e00ff */
[----:B------:R-:W-:Y:S01]  /*30e0*/  IMAD.SHL.U32 R19, R185, 0x2, RZ ;  /* 0x00000002b9137824 */ /* 0x000fe200078e00ff */
[----:B------:R-:W-:Y:S01]  /*30f0*/  ISETP.GT.AND P5, PT, R20, 0x3f, PT ;  /* 0x0000003f1400780c */ /* 0x000fe20003fa4270 */
[----:B------:R-:W-:Y:S01]  /*3100*/  IMAD.MOV.U32 R0, RZ, RZ, R2 ;  /* 0x000000ffff007224 */ /* 0x000fe200078e0002 */
[----:B------:R-:W-:Y:S01]  /*3110*/  @P6 SHF.R.U32.HI R0, RZ, c[0x0][0x2c0], R3 ;  /* 0x0000b000ff006a19 */ /* 0x000fe20000011603 */
[----:B------:R-:W-:Y:S01]  /*3120*/  IMAD.IADD R92, R189, 0x1, -R178 ;  /* 0x00000001bd5c7824 */ /* 0x000fe200078e0ab2 */
[----:B------:R-:W-:Y:S02]  /*3130*/  @P6 LOP3.LUT R213, R213, 0x8, RZ, 0xfc, !PT ;  /* 0x00000008d5d56812 */ /* 0x000fe400078efcff */
[----:B------:R-:W-:-:S04]  /*3140*/  @!P0 IADD3 R3, P1, R0, R196, RZ ;  /* 0x000000c400038210 */ /* 0x000fc80007f3e0ff */
[----:B------:R-:W-:Y:S02]  /*3150*/  @!P0 LEA.HI.X.SX32 R5, R0, R201, 0x1, P1 ;  /* 0x000000c900058211 */ /* 0x000fe400008f0eff */
[----:B------:R-:W-:-:S04]  /*3160*/  @!P0 LEA R4, P1, R3, c[0x0][0x2a0], 0x2 ;  /* 0x0000a80003048a11 */ /* 0x000fc800078210ff */
[----:B------:R-:W-:-:S05]  /*3170*/  @!P0 LEA.HI.X R5, R3, c[0x0][0x2a4], R5, 0x2, P1 ;  /* 0x0000a90003058a11 */ /* 0x000fca00008f1405 */
[----:B------:R1:W3:Y:S01]  /*3180*/  @!P0 LDG.E R174, [R4.64] ;  /* 0x0000000604ae8981 */ /* 0x0002e2000c1e1900 */
[----:B------:R-:W-:Y:S01]  /*3190*/  IMAD.MOV R0, RZ, RZ, -R0 ;  /* 0x000000ffff007224 */ /* 0x000fe200078e0a00 */
[----:B------:R-:W-:Y:S01]  /*31a0*/  LOP3.LUT R213, R213, 0xfffffffe, RZ, 0xc0, !PT ;  /* 0xfffffffed5d57812 */ /* 0x000fe200078ec0ff */
[----:B------:R-:W-:Y:S01]  /*31b0*/  IMAD R200, R14, c[0x0][0x1ec], R195 ;  /* 0x00007b000ec87a24 */ /* 0x000fe200078e02c3 */
[----:B------:R-:W-:Y:S01]  /*31c0*/  BSSY B0, `(.L_x_2032) ;  /* 0x00000a8000007945 */ /* 0x000fe20003800000 */
[----:B------:R-:W-:Y:S01]  /*31d0*/  IMAD R175, R0, c[0x0][0x2b8], R2 ;  /* 0x0000ae0000af7a24 */ /* 0x000fe200078e0202 */
[----:B------:R-:W-:Y:S01]  /*31e0*/  @P5 LOP3.LUT R213, R213, 0x1, RZ, 0xfc, !PT ;  /* 0x00000001d5d55812 */ /* 0x000fe200078efcff */
[----:B--2-4-:R-:W-:Y:S02]  /*31f0*/  IMAD.IADD R12, R92, 0x1, -R205 ;  /* 0x000000015c0c7824 */ /* 0x014fe400078e0acd */
[----:B------:R-:W-:-:S03]  /*3200*/  IMAD.WIDE.U32 R2, R175, c[0x0][0x1e0], RZ ;  /* 0x00007800af027a25 */ /* 0x000fc600078e00ff */
[----:B------:R-:W-:Y:S01]  /*3210*/  ISETP.GE.AND P1, PT, R12, 0x1, PT ;  /* 0x000000010c00780c */ /* 0x000fe20003f26270 */
[----:B------:R-:W-:Y:S01]  /*3220*/  IMAD R202, R14, c[0x0][0x214], R199 ;  /* 0x000085000eca7a24 */ /* 0x000fe200078e02c7 */
[----:B------:R-:W-:Y:S02]  /*3230*/  SHF.L.U64.HI R14, R185, 0x1, R21 ;  /* 0x00000001b90e7819 */ /* 0x000fe40000010215 */
[----:B-1----:R-:W-:-:S09]  /*3240*/  SHF.R.S32.HI R4, RZ, 0x1f, R175 ;  /* 0x0000001fff047819 */ /* 0x002fd200000114af */
[----:B------:R-:W-:Y:S02]  /*3250*/  @P1 ISETP.GE.AND P4, PT, R177, c[0x0][0x1d4], PT ;  /* 0x00007500b1001a0c */ /* 0x000fe40003f86270 */
[----:B------:R-:W-:Y:S01]  /*3260*/  @P1 ISETP.GE.AND P3, PT, R186, c[0x0][0x1d4], PT ;  /* 0x00007500ba001a0c */ /* 0x000fe20003f66270 */
[C---:B------:R-:W-:Y:S02]  /*3270*/  IMAD R0, R4.reuse, c[0x0][0x1e0], RZ ;  /* 0x0000780004007a24 */ /* 0x040fe400078e02ff */
[----:B------:R-:W-:Y:S02]  /*3280*/  IMAD R5, R4, c[0x0][0x208], RZ ;  /* 0x0000820004057a24 */ /* 0x000fe400078e02ff */
[----:B------:R-:W-:-:S04]  /*3290*/  IMAD R0, R175, c[0x0][0x1e4], R0 ;  /* 0x00007900af007a24 */ /* 0x000fc800078e0200 */
[----:B------:R-:W-:Y:S01]  /*32a0*/  IMAD.IADD R3, R3, 0x1, R0 ;  /* 0x0000000103037824 */ /* 0x000fe200078e0200 */
[----:B---3--:R-:W-:-:S03]  /*32b0*/  SHF.R.S32.HI R13, RZ, 0x1f, R174 ;  /* 0x0000001fff0d7819 */ /* 0x008fc600000114ae */
        /* <DEDUP_REMOVED lines=8> */
[----:B------:R-:W-:-:S03]  /*3340*/  IMAD.WIDE.U32 R2, R175, c[0x0][0x208], RZ ;  /* 0x00008200af027a25 */ /* 0x000fc600078e00ff */
[----:B------:R-:W2:Y:S04]  /*3350*/  SHFL.IDX PT, R9, R6, RZ, 0x181f ;  /* 0x00181fff06097589 */ /* 0x000ea800000e0000 */
[----:B------:R3:W4:Y:S04]  /*3360*/  SHFL.IDX PT, R10, R0, 0x1, 0x181f ;  /* 0x00381f00000a7f89 */ /* 0x00072800000e0000 */
[----:B------:R5:W4:Y:S01]  /*3370*/  SHFL.IDX PT, R11, R6, 0x1, 0x181f ;  /* 0x00381f00060b7f89 */ /* 0x000b2200000e0000 */
[----:B-1----:R-:W-:Y:S01]  /*3380*/  @P1 LEA R4, P0, R177, R8, 0x1 ;  /* 0x00000008b1041211 */ /* 0x002fe200078008ff */
[----:B---3--:R-:W-:-:S03]  /*3390*/  IMAD R0, R175, c[0x0][0x20c], R5 ;  /* 0x00008300af007a24 */ /* 0x008fc600078e0205 */
[-C--:B--2---:R-:W-:Y:S02]  /*33a0*/  @P1 LEA.HI.X R5, R177, R9.reuse, R18, 0x1, P0 ;  /* 0x00000009b1051211 */ /* 0x084fe400000f0c12 */
[----:B------:R-:W-:Y:S01]  /*33b0*/  ISETP.GE.AND P0, PT, R12, 0x21, PT ;  /* 0x000000210c00780c */ /* 0x000fe20003f06270 */
[----:B------:R-:W-:Y:S01]  /*33c0*/  IMAD.IADD R3, R3, 0x1, R0 ;  /* 0x0000000103037824 */ /* 0x000fe200078e0200 */
[----:B-----5:R-:W-:Y:S01]  /*33d0*/  @P1 LEA R6, P2, R186, R8, 0x1 ;  /* 0x00000008ba061211 */ /* 0x020fe200078408ff */
[----:B------:R1:W-:Y:S01]  /*33e0*/  @P1 LDGSTS.E.BYPASS.LTC128B.128 [R204+0xc100], [R4.64], !P4 ;  /* 0x0c10000004cc1fae */ /* 0x0003e2000e101d46 */
[----:B------:R-:W-:Y:S01]  /*33f0*/  IMAD R0, R13, c[0x0][0x218], RZ ;  /* 0x000086000d007a24 */ /* 0x000fe200078e02ff */
[C---:B------:R-:W-:Y:S01]  /*3400*/  ISETP.GE.AND P4, PT, R177.reuse, c[0x0][0x1d4], PT ;  /* 0x00007500b1007a0c */ /* 0x040fe20003f86270 */
[----:B------:R-:W-:Y:S01]  /*3410*/  IMAD.WIDE.U32 R2, R174, c[0x0][0x218], R2 ;  /* 0x00008600ae027a25 */ /* 0x000fe200078e0002 */
[----:B------:R-:W-:Y:S02]  /*3420*/  @P1 LEA.HI.X R7, R186, R9, R15, 0x1, P2 ;  /* 0x00000009ba071211 */ /* 0x000fe400010f0c0f */
[----:B------:R-:W-:-:S03]  /*3430*/  SHF.L.U64.HI R13, R177, 0x1, R18 ;  /* 0x00000001b10d7819 */ /* 0x000fc60000010212 */
[----:B------:R2:W-:Y:S01]  /*3440*/  @P1 LDGSTS.E.BYPASS.LTC128B.128 [R204+0xe100], [R6.64], !P3 ;  /* 0x0e10000006cc1fae */ /* 0x0005e2000d901d46 */
[----:B-1----:R-:W-:-:S04]  /*3450*/  @P1 LEA R4, P2, R185, R8, 0x1 ;  /* 0x00000008b9041211 */ /* 0x002fc800078408ff */
[----:B------:R-:W-:Y:S01]  /*3460*/  @P1 LEA.HI.X R5, R185, R9, R21, 0x1, P2 ;  /* 0x00000009b9051211 */ /* 0x000fe200010f0c15 */
[----:B--2---:R-:W-:Y:S01]  /*3470*/  IMAD R6, R174, c[0x0][0x21c], R0 ;  /* 0x00008700ae067a24 */ /* 0x004fe200078e0200 */
[----:B------:R-:W-:Y:S02]  /*3480*/  IADD3 R0, P3, R2, R198, RZ ;  /* 0x000000c602007210 */ /* 0x000fe40007f7e0ff */
[C---:B----4-:R-:W-:Y:S02]  /*3490*/  @P0 LEA R2, P2, R177.reuse, R10, 0x1 ;  /* 0x0000000ab1020211 */ /* 0x050fe400078408ff */
[----:B------:R-:W-:Y:S02]  /*34a0*/  IADD3.X R6, R202, R3, R6, P3, !PT ;  /* 0x00000003ca067210 */ /* 0x000fe40001ffe406 */
[----:B------:R-:W-:Y:S01]  /*34b0*/  @P0 LEA.HI.X R3, R177, R11, R18, 0x1, P2 ;  /* 0x0000000bb1030211 */ /* 0x000fe200010f0c12 */
[----:B------:R-:W-:Y:S01]  /*34c0*/  IMAD.SHL.U32 R18, R186, 0x2, RZ ;  /* 0x00000002ba127824 */ /* 0x000fe200078e00ff */
[----:B------:R-:W-:-:S02]  /*34d0*/  LEA R8, P2, R0, c[0x0][0x1f8], 0x1 ;  /* 0x00007e0000087a11 */ /* 0x000fc400078408ff */
[----:B------:R-:W-:Y:S02]  /*34e0*/  @P1 ISETP.GE.AND P3, PT, R185, c[0x0][0x1d4], PT ;  /* 0x00007500b9001a0c */ /* 0x000fe40003f66270 */
[----:B------:R-:W-:Y:S02]  /*34f0*/  LEA.HI.X R9, R0, c[0x0][0x1fc], R6, 0x1, P2 ;  /* 0x00007f0000097a11 */ /* 0x000fe400010f0c06 */
[----:B------:R-:W-:Y:S01]  /*3500*/  @P0 ISETP.GE.AND P2, PT, R177, c[0x0][0x1d4], PT ;  /* 0x00007500b1000a0c */ /* 0x000fe20003f46270 */
[----:B------:R-:W1:Y:S04]  /*3510*/  SHFL.IDX PT, R6, R8, RZ, 0x181f ;  /* 0x00181fff08067589 */ /* 0x000e6800000e0000 */
[----:B------:R-:W2:Y:S04]  /*3520*/  SHFL.IDX PT, R7, R9, RZ, 0x181f ;  /* 0x00181fff09077589 */ /* 0x000ea800000e0000 */
[----:B------:R3:W-:Y:S01]  /*3530*/  @P1 LDGSTS.E.BYPASS.LTC128B.128 [R204+0x10100], [R4.64], !P3 ;  /* 0x1010000004cc1fae */ /* 0x0007e2000d901d46 */
[----:B------:R-:W-:-:S03]  /*3540*/  @P0 ISETP.GE.AND P3, PT, R186, c[0x0][0x1d4], PT ;  /* 0x00007500ba000a0c */ /* 0x000fc60003f66270 */
[----:B------:R4:W-:Y:S01]  /*3550*/  @P0 LDGSTS.E.BYPASS.LTC128B.128 [R204+0xd100], [R2.64], !P2 ;  /* 0x0d10000002cc0fae */ /* 0x0009e2000d101d46 */
[----:B------:R-:W-:-:S03]  /*3560*/  @P0 ISETP.GE.AND P2, PT, R185, c[0x0][0x1d4], PT ;  /* 0x00007500b9000a0c */ /* 0x000fc60003f46270 */
[----:B------:R-:W5:Y:S04]  /*3570*/  SHFL.IDX PT, R0, R8, 0x1, 0x181f ;  /* 0x00381f0008007f89 */ /* 0x000f6800000e0000 */
[----:B------:R-:W1:Y:S01]  /*3580*/  SHFL.IDX PT, R8, R9, 0x1, 0x181f ;  /* 0x00381f0009087f89 */ /* 0x000e6200000e0000 */
[----:B---3--:R-:W-:-:S04]  /*3590*/  @P0 LEA R4, P1, R186, R10, 0x1 ;  /* 0x0000000aba040211 */ /* 0x008fc800078208ff */
[CCC-:B------:R-:W-:Y:S02]  /*35a0*/  @P0 LEA.HI.X R5, R186.reuse, R11.reuse, R15.reuse, 0x1, P1 ;  /* 0x0000000bba050211 */ /* 0x1c0fe400008f0c0f */
[C---:B----4-:R-:W-:Y:S02]  /*35b0*/  @P0 LEA R2, P1, R185.reuse, R10, 0x1 ;  /* 0x0000000ab9020211 */ /* 0x050fe400078208ff */
[C---:B------:R-:W-:Y:S01]  /*35c0*/  SHF.L.U64.HI R15, R186.reuse, 0x1, R15 ;  /* 0x00000001ba0f7819 */ /* 0x040fe2000001020f */
[----:B------:R3:W-:Y:S01]  /*35d0*/  @P0 LDGSTS.E.BYPASS.LTC128B.128 [R204+0xf100], [R4.64], !P3 ;  /* 0x0f10000004cc0fae */ /* 0x0007e2000d901d46 */
[----:B------:R-:W-:Y:S02]  /*35e0*/  @P0 LEA.HI.X R3, R185, R11, R21, 0x1, P1 ;  /* 0x0000000bb9030211 */ /* 0x000fe400008f0c15 */
[----:B------:R-:W-:-:S03]  /*35f0*/  ISETP.GE.AND P3, PT, R186, c[0x0][0x1d4], PT ;  /* 0x00007500ba007a0c */ /* 0x000fc60003f66270 */
[----:B------:R1:W-:Y:S01]  /*3600*/  @P0 LDGSTS.E.BYPASS.LTC128B.128 [R204+0x11100], [R2.64], !P2 ;  /* 0x1110000002cc0fae */ /* 0x0003e2000d101d46 */
[C---:B------:R-:W-:Y:S02]  /*3610*/  ISETP.LT.OR P2, PT, R12.reuse, 0x1, P4 ;  /* 0x000000010c00780c */ /* 0x040fe40002741670 */
[C---:B------:R-:W-:Y:S01]  /*3620*/  ISETP.LT.OR P1, PT, R12.reuse, 0x1, P3 ;  /* 0x000000010c00780c */ /* 0x040fe20001f21670 */
[----:B------:R-:W0:Y:S01]  /*3630*/  LDGDEPBAR ;  /* 0x00000000000079af */ /* 0x000e220000000000 */
[----:B------:R-:W-:Y:S02]  /*3640*/  ISETP.LT.OR P4, PT, R12, 0x21, P4 ;  /* 0x000000210c00780c */ /* 0x000fe40002781670 */
[----:B-1----:R-:W-:-:S05]  /*3650*/  IADD3 R2, P0, R6, R17, RZ ;  /* 0x0000001106027210 */ /* 0x002fca0007f1e0ff */
[----:B--2---:R-:W-:-:S05]  /*3660*/  IMAD.X R3, R7, 0x1, R13, P0 ;  /* 0x0000000107037824 */ /* 0x004fca00000e060d */
[----:B------:R1:W-:Y:S01]  /*3670*/  LDGSTS.E.BYPASS.LTC128B.128 [R204+0x100], [R2.64], !P2 ;  /* 0x0010000002cc7fae */ /* 0x0003e2000d101d46 */
[----:B------:R-:W-:Y:S02]  /*3680*/  ISETP.LT.OR P2, PT, R12, 0x21, P3 ;  /* 0x000000210c00780c */ /* 0x000fe40001f41670 */
[----:B------:R-:W-:Y:S02]  /*3690*/  ISETP.GT.AND P3, PT, R16, R188, PT ;  /* 0x000000bc1000720c */ /* 0x000fe40003f64270 */
[----:B-1----:R-:W-:-:S05]  /*36a0*/  IADD3 R2, P0, R6, R18, RZ ;  /* 0x0000001206027210 */ /* 0x002fca0007f1e0ff */
[----:B------:R-:W-:-:S05]  /*36b0*/  IMAD.X R3, R7, 0x1, R15, P0 ;  /* 0x0000000107037824 */ /* 0x000fca00000e060f */
[----:B------:R1:W-:Y:S01]  /*36c0*/  LDGSTS.E.BYPASS.LTC128B.128 [R204+0x2100], [R2.64], !P1 ;  /* 0x0210000002cc7fae */ /* 0x0003e2000c901d46 */
[----:B------:R-:W-:Y:S02]  /*36d0*/  ISETP.GE.AND P1, PT, R185, c[0x0][0x1d4], PT ;  /* 0x00007500b9007a0c */ /* 0x000fe40003f26270 */
[----:B-1----:R-:W-:-:S05]  /*36e0*/  IADD3 R2, P0, R6, R19, RZ ;  /* 0x0000001306027210 */ /* 0x002fca0007f1e0ff */
[----:B------:R-:W-:Y:S01]  /*36f0*/  IMAD.X R3, R7, 0x1, R14, P0 ;  /* 0x0000000107037824 */ /* 0x000fe200000e060e */
[C---:B------:R-:W-:Y:S02]  /*3700*/  ISETP.LT.OR P0, PT, R12.reuse, 0x1, P1 ;  /* 0x000000010c00780c */ /* 0x040fe40000f01670 */
[----:B------:R-:W-:-:S11]  /*3710*/  ISETP.LT.OR P1, PT, R12, 0x21, P1 ;  /* 0x000000210c00780c */ /* 0x000fd60000f21670 */
[----:B------:R1:W-:Y:S01]  /*3720*/  LDGSTS.E.BYPASS.LTC128B.128 [R204+0x4100], [R2.64], !P0 ;  /* 0x0410000002cc7fae */ /* 0x0003e2000c101d46 */
[----:B-----5:R-:W-:-:S05]  /*3730*/  IADD3 R6, P0, R0, R17, RZ ;  /* 0x0000001100067210 */ /* 0x020fca0007f1e0ff */
[----:B------:R-:W-:Y:S01]  /*3740*/  IMAD.X R7, R8, 0x1, R13, P0 ;  /* 0x0000000108077824 */ /* 0x000fe200000e060d */
[----:B---3--:R-:W-:-:S04]  /*3750*/  IADD3 R4, P0, R0, R18, RZ ;  /* 0x0000001200047210 */ /* 0x008fc80007f1e0ff */
[----:B------:R2:W-:Y:S01]  /*3760*/  LDGSTS.E.BYPASS.LTC128B.128 [R204+0x1100], [R6.64], !P4 ;  /* 0x0110000006cc7fae */ /* 0x0005e2000e101d46 */
[----:B------:R-:W-:-:S05]  /*3770*/  IMAD.X R5, R8, 0x1, R15, P0 ;  /* 0x0000000108057824 */ /* 0x000fca00000e060f */
[----:B------:R2:W-:Y:S01]  /*3780*/  LDGSTS.E.BYPASS.LTC128B.128 [R204+0x3100], [R4.64], !P2 ;  /* 0x0310000004cc7fae */ /* 0x0005e2000d101d46 */
[----:B-1----:R-:W-:-:S05]  /*3790*/  IADD3 R2, P0, R0, R19, RZ ;  /* 0x0000001300027210 */ /* 0x002fca0007f1e0ff */
[----:B------:R-:W-:-:S05]  /*37a0*/  IMAD.X R3, R8, 0x1, R14, P0 ;  /* 0x0000000108037824 */ /* 0x000fca00000e060e */
[----:B------:R2:W-:Y:S04]  /*37b0*/  LDGSTS.E.BYPASS.LTC128B.128 [R204+0x5100], [R2.64], !P1 ;  /* 0x0510000002cc7fae */ /* 0x0005e8000c901d46 */
[----:B------:R-:W0:Y:S01]  /*37c0*/  LDGDEPBAR ;  /* 0x00000000000079af */ /* 0x000e220000000000 */
[----:B------:R-:W-:Y:S05]  /*37d0*/  @!P3 BRA `(.L_x_2033) ;  /* 0x000004600000b947 */ /* 0x000fea0003800000 */
[----:B--2---:R-:W-:Y:S01]  /*37e0*/  IADD3 R2, R20, R178, R193 ;  /* 0x000000b214027210 */ /* 0x004fe20007ffe0c1 */
[----:B------:R-:W-:-:S03]  /*37f0*/  IMAD.MOV.U32 R174, RZ, RZ, RZ ;  /* 0x000000ffffae7224 */ /* 0x000fc600078e00ff */
[----:B------:R-:W-:-:S05]  /*3800*/  IADD3 R2, R2, -0x40, RZ ;  /* 0xffffffc002027810 */ /* 0x000fca0007ffe0ff */
        /* <DEDUP_REMOVED lines=25> */
.L_x_2180:
[----:B------:R-:W-:Y:S05]  /*39a0*/  BRA.DIV ~URZ, `(.L_x_2035) ;  /* 0x000142727f007947 */ /* 0x000fea000b800000 */
[----:B------:R-:W3:Y:S01]  /*39b0*/  SHFL.IDX PT, R0, R11, RZ, 0x181f ;  /* 0x00181fff0b007589 */ /* 0x000ee200000e0000 */
[----:B------:R-:W-:Y:S02]  /*39c0*/  ISETP.GE.AND P2, PT, R177, c[0x0][0x1d4], PT ;  /* 0x00007500b1007a0c */ /* 0x000fe40003f46270 */
[----:B------:R-:W-:Y:S02]  /*39d0*/  ISETP.GE.AND P1, PT, R186, c[0x0][0x1d4], PT ;  /* 0x00007500ba007a0c */ /* 0x000fe40003f26270 */
        /* <DEDUP_REMOVED lines=10> */
[----:B------:R-:W3:Y:S03]  /*3a80*/  SHFL.IDX PT, R0, R11, 0x1, 0x181f ;  /* 0x00381f000b007f89 */ /* 0x000ee600000e0000 */
[----:B------:R-:W-:Y:S01]  /*3a90*/  IMAD.X R3, R8, 0x1, R14, P0 ;  /* 0x0000000108037824 */ /* 0x000fe200000e060e */
[----:B------:R-:W-:Y:S01]  /*3aa0*/  ISETP.GE.AND P0, PT, R185, c[0x0][0x1d4], PT ;  /* 0x00007500b9007a0c */ /* 0x000fe20003f06270 */
[----:B------:R2:W-:Y:S04]  /*3ab0*/  LDGSTS.E.BYPASS.LTC128B.128 [R204+0x14100], [R4.64], !P1 ;  /* 0x1410000004cc7fae */ /* 0x0005e8000c901d46 */
[----:B------:R4:W1:Y:S08]  /*3ac0*/  SHFL.IDX PT, R8, R9, 0x1, 0x181f ;  /* 0x00381f0009087f89 */ /* 0x00087000000e0000 */
[----:B------:R2:W-:Y:S01]  /*3ad0*/  LDGSTS.E.BYPASS.LTC128B.128 [R204+0x16100], [R2.64], !P0 ;  /* 0x1610000002cc7fae */ /* 0x0005e2000c101d46 */
[----:B-1--4-:R-:W-:-:S03]  /*3ae0*/  SEL R9, RZ, 0x10, P0 ;  /* 0x00000010ff097807 */ /* 0x012fc60000000000 */
.L_x_2181:
        /* <DEDUP_REMOVED lines=21> */
.L_x_2033:
[----:B------:R-:W-:Y:S05]  /*3c40*/  BSYNC B0 ;  /* 0x0000000000007941 */ /* 0x000fea0003800000 */
.L_x_2032:
        /* <DEDUP_REMOVED lines=10> */
[----:B-12---:R1:W2:Y:S04]  /*3cf0*/  LDSM.16.M88.4 R4, [R164] ;  /* 0x00000000a404783b */ /* 0x0062a80000000200 */
        /* <DEDUP_REMOVED lines=33> */
[----:B------:R4:W3:Y:S02]  /*3f10*/  SHFL.IDX PT, R12, R13, RZ, 0x181f ;  /* 0x00181fff0d0c7589 */ /* 0x0008e400000e0000 */
.L_x_2182:
[----:B------:R-:W-:Y:S05]  /*3f20*/  BRA.DIV ~URZ, `(.L_x_2039) ;  /* 0x00013fa27f007947 */ /* 0x000fea000b800000 */
[----:B------:R-:W5:Y:S01]  /*3f30*/  SHFL.IDX PT, R0, R19, RZ, 0x181f ;  /* 0x00181fff13007589 */ /* 0x000f6200000e0000 */
[----:B------:R-:W-:Y:S02]  /*3f40*/  ISETP.GE.AND P3, PT, R177, c[0x0][0x1d4], PT ;  /* 0x00007500b1007a0c */ /* 0x000fe40003f66270 */
[----:B------:R-:W-:Y:S02]  /*3f50*/  ISETP.GE.AND P1, PT, R186, c[0x0][0x1d4], PT ;  /* 0x00007500ba007a0c */ /* 0x000fe40003f26270 */
[----:B------:R-:W-:Y:S02]  /*3f60*/  SEL R20, RZ, 0x10, P3 ;  /* 0x00000010ff147807 */ /* 0x000fe40001800000 */
[----:B------:R-:W-:Y:S02]  /*3f70*/  SEL R18, RZ, 0x10, P1 ;  /* 0x00000010ff127807 */ /* 0x000fe40000800000 */
[----:B-----5:R-:W-:-:S05]  /*3f80*/  IADD3 R16, P0, R0, R25, RZ ;  /* 0x0000001900107210 */ /* 0x020fca0007f1e0ff */
[----:B---3--:R-:W-:Y:S01]  /*3f90*/  IMAD.X R17, R12, 0x1, R21, P0 ;  /* 0x000000010c117824 */ /* 0x008fe200000e0615 */
[----:B------:R-:W-:-:S04]  /*3fa0*/  IADD3 R14, P0, R0, R26, RZ ;  /* 0x0000001a000e7210 */ /* 0x000fc80007f1e0ff */
[----:B------:R-:W-:Y:S01]  /*3fb0*/  @!PT LDS RZ, [RZ] ;  /* 0x00000000fffff984 */ /* 0x000fe20000000800 */
[----:B------:R-:W-:Y:S01]  /*3fc0*/  @!PT LDS RZ, [RZ] ;  /* 0x00000000fffff984 */ /* 0x000fe20000000800 */
[----:B------:R3:W-:Y:S01]  /*3fd0*/  LDGSTS.E.BYPASS.LTC128B.128 [R204+0x6100], [R16.64], !P3 ;  /* 0x0610000010cc7fae */ /* 0x0007e2000d901d46 */
[----:B------:R-:W-:Y:S01]  /*3fe0*/  IMAD.X R15, R12, 0x1, R22, P0 ;  /* 0x000000010c0f7824 */ /* 0x000fe200000e0616 */
[----:B------:R-:W-:Y:S02]  /*3ff0*/  IADD3 R2, P0, R0, R27, RZ ;  /* 0x0000001b00027210 */ /* 0x000fe40007f1e0ff */
[----:B------:R-:W4:Y:S03]  /*4000*/  SHFL.IDX PT, R0, R19, 0x1, 0x181f ;  /* 0x00381f0013007f89 */ /* 0x000f2600000e0000 */
[----:B------:R-:W-:Y:S01]  /*4010*/  IMAD.X R3, R12, 0x1, R23, P0 ;  /* 0x000000010c037824 */ /* 0x000fe200000e0617 */
[----:B------:R-:W-:Y:S01]  /*4020*/  ISETP.GE.AND P0, PT, R185, c[0x0][0x1d4], PT ;  /* 0x00007500b9007a0c */ /* 0x000fe20003f06270 */
[----:B------:R3:W-:Y:S04]  /*4030*/  LDGSTS.E.BYPASS.LTC128B.128 [R204+0x8100], [R14.64], !P1 ;  /* 0x081000000ecc7fae */ /* 0x0007e8000c901d46 */
[----:B------:R5:W2:Y:S08]  /*4040*/  SHFL.IDX PT, R12, R13, 0x1, 0x181f ;  /* 0x00381f000d0c7f89 */ /* 0x000ab000000e0000 */
[----:B------:R3:W-:Y:S01]  /*4050*/  LDGSTS.E.BYPASS.LTC128B.128 [R204+0xa100], [R2.64], !P0 ;  /* 0x0a10000002cc7fae */ /* 0x0007e2000c101d46 */
[----:B----45:R-:W-:-:S03]  /*4060*/  SEL R13, RZ, 0x10, P0 ;  /* 0x00000010ff0d7807 */ /* 0x030fc60000000000 */
.L_x_2183:
[----:B---3--:R-:W-:Y:S02]  /*4070*/  IADD3 R2, -R20, 0x10, RZ ;  /* 0x0000001014027810 */ /* 0x008fe40007ffe1ff */
[----:B------:R-:W-:-:S02]  /*4080*/  IADD3 R3, -R18, 0x10, RZ ;  /* 0x0000001012037810 */ /* 0x000fc40007ffe1ff */
[----:B------:R-:W-:-:S04]  /*4090*/  LOP3.LUT R2, R2, 0xf, RZ, 0xc0, !PT ;  /* 0x0000000f02027812 */ /* 0x000fc800078ec0ff */
[----:B------:R-:W-:Y:S02]  /*40a0*/  IADD3 R16, P1, P0, R2, R0, R25 ;  /* 0x0000000002107210 */ /* 0x000fe4000783e019 */
        /* <DEDUP_REMOVED lines=17> */
.L_x_2037:
[----:B------:R-:W-:Y:S05]  /*41c0*/  BSYNC B0 ;  /* 0x0000000000007941 */ /* 0x000fea0003800000 */
.L_x_2036:
[----:B------:R-:W-:Y:S01]  /*41d0*/  LOP3.LUT P1, RZ, R187, 0x4, RZ, 0xc0, !PT ;  /* 0x00000004bbff7812 */ /* 0x000fe2000782c0ff */
[----:B------:R-:W0:Y:S01]  /*41e0*/  LDGDEPBAR ;  /* 0x00000000000079af */ /* 0x000e220000000000 */
[----:B------:R-:W-:Y:S01]  /*41f0*/  MOV R0, 0x40 ;  /* 0x0000004000007802 */ /* 0x000fe20000000f00 */
[----:B------:R-:W-:Y:S01]  /*4200*/  WARPSYNC 0xffffffff ;  /* 0xffffffff00007948 */ /* 0x000fe20003800000 */
[----:B--23--:R-:W-:Y:S01]  /*4210*/  HMMA.16816.F32 R12, R4, R32, RZ ;  /* 0x00000020040c723c */ /* 0x00cfe200000018ff */
[----:B------:R-:W-:Y:S01]  /*4220*/  MOV R93, c[0x0][0x2c4] ;  /* 0x0000b100005d7a02 */ /* 0x000fe20000000f00 */
[----:B------:R-:W-:Y:S01]  /*4230*/  ULDC UR4, c[0x0][0x324] ;  /* 0x0000c90000047ab9 */ /* 0x000fe20000000800 */
[----:B------:R-:W-:Y:S01]  /*4240*/  SEL R162, R0, 0xffffffc0, !P1 ;  /* 0xffffffc000a27807 */ /* 0x000fe20004800000 */
[----:B------:R-:W-:Y:S01]  /*4250*/  ULOP3.LUT UR4, URZ, UR4, URZ, 0x33, !UPT ;  /* 0x000000043f047292 */ /* 0x000fe2000f8e333f */
[----:B------:R-:W-:-:S02]  /*4260*/  ISETP.NE.AND P0, PT, R93, 0x1, PT ;  /* 0x000000015d00780c */ /* 0x000fc40003f05270 */
[----:B------:R-:W-:Y:S01]  /*4270*/  IADD3 R2, R170, R162, RZ ;  /* 0x000000a2aa027210 */ /* 0x000fe20007ffe0ff */
[C---:B------:R-:W-:Y:S01]  /*4280*/  HMMA.16816.F32 R20, R4.reuse, R34, RZ ;  /* 0x000000220414723c */ /* 0x040fe200000018ff */
[----:B------:R-:W-:Y:S02]  /*4290*/  IADD3 R0, R162, R170, R168 ;  /* 0x000000aaa2007210 */ /* 0x000fe40007ffe0a8 */
[----:B------:R-:W-:Y:S01]  /*42a0*/  MOV R93, c[0x0][0x32c] ;  /* 0x0000cb00005d7a02 */ /* 0x000fe20000000f00 */
[----:B------:R-:W-:Y:S03]  /*42b0*/  LDSM.16.M88.4 R56, [R2] ;  /* 0x000000000238783b */ /* 0x000fe60000000200 */
[----:B------:R-:W-:Y:S01]  /*42c0*/  ISETP.GE.AND P4, PT, R93, 0x1, PT ;  /* 0x000000015d00780c */ /* 0x000fe20003f86270 */
[C---:B----4-:R-:W-:Y:S01]  /*42d0*/  HMMA.16816.F32 R16, R4.reuse, R36, RZ ;  /* 0x000000240410723c */ /* 0x050fe200000018ff */
[----:B------:R-:W-:Y:S04]  /*42e0*/  LDSM.16.M88.4 R60, [R2+0x800] ;  /* 0x00080000023c783b */ /* 0x000fe80000000200 */
[----:B------:R-:W-:Y:S03]  /*42f0*/  LDSM.16.M88.4 R68, [R2+0x1000] ;  /* 0x001000000244783b */ /* 0x000fe60000000200 */
[C---:B-1----:R-:W-:Y:S01]  /*4300*/  HMMA.16816.F32 R40, R4.reuse, R44, RZ ;  /* 0x0000002c0428723c */ /* 0x042fe200000018ff */
[----:B------:R-:W-:Y:S04]  /*4310*/  LDSM.16.M88.4 R84, [R0] ;  /* 0x000000000054783b */ /* 0x000fe80000000200 */
[----:B------:R-:W-:Y:S03]  /*4320*/  LDSM.16.M88.4 R88, [R0+0x1000] ;  /* 0x001000000058783b */ /* 0x000fe60000000200 */
[C---:B------:R-:W-:Y:S08]  /*4330*/  HMMA.16816.F32 R52, R4.reuse, R48, RZ ;  /* 0x000000300434723c */ /* 0x040ff000000018ff */
[C---:B------:R-:W-:Y:S08]  /*4340*/  HMMA.16816.F32 R36, R4.reuse, R38, RZ ;  /* 0x000000260424723c */ /* 0x040ff000000018ff */
[C---:B------:R-:W-:Y:S08]  /*4350*/  HMMA.16816.F32 R44, R4.reuse, R46, RZ ;  /* 0x0000002e042c723c */ /* 0x040ff000000018ff */
[----:B------:R-:W-:Y:S01]  /*4360*/  HMMA.16816.F32 R48, R4, R50, RZ ;  /* 0x000000320430723c */ /* 0x000fe200000018ff */
[----:B------:R-:W1:Y:S07]  /*4370*/  LDSM.16.M88.4 R4, [R167] ;  /* 0x00000000a704783b */ /* 0x000e6e0000000200 */
[C---:B------:R-:W-:Y:S01]  /*4380*/  HMMA.16816.F32 R28, R8.reuse, R64, R12 ;  /* 0x00000040081c723c */ /* 0x040fe2000000180c */
[----:B------:R-:W-:Y:S07]  /*4390*/  LDSM.16.M88.4 R12, [R166] ;  /* 0x00000000a60c783b */ /* 0x000fee0000000200 */
[C---:B------:R-:W-:Y:S01]  /*43a0*/  HMMA.16816.F32 R20, R8.reuse, R66, R20 ;  /* 0x000000420814723c */ /* 0x040fe20000001814 */
[----:B------:R-:W2:Y:S07]  /*43b0*/  LDSM.16.M88.4 R64, [R2+0x1800] ;  /* 0x001800000240783b */ /* 0x000eae0000000200 */
[C---:B------:R-:W-:Y:S08]  /*43c0*/  HMMA.16816.F32 R16, R8.reuse, R72, R16 ;  /* 0x000000480810723c */ /* 0x040ff00000001810 */
[C---:B------:R-:W-:Y:S01]  /*43d0*/  HMMA.16816.F32 R36, R8.reuse, R74, R36 ;  /* 0x0000004a0824723c */ /* 0x040fe20000001824 */
[----:B------:R-:W-:Y:S07]  /*43e0*/  LDSM.16.M88.4 R72, [R170+0x2000] ;  /* 0x00200000aa48783b */ /* 0x000fee0000000200 */
[C---:B------:R-:W-:Y:S08]  /*43f0*/  HMMA.16816.F32 R40, R8.reuse, R76, R40 ;  /* 0x0000004c0828723c */ /* 0x040ff00000001828 */
[C---:B------:R-:W-:Y:S01]  /*4400*/  HMMA.16816.F32 R44, R8.reuse, R78, R44 ;  /* 0x0000004e082c723c */ /* 0x040fe2000000182c */
[----:B------:R-:W3:Y:S07]  /*4410*/  LDSM.16.M88.4 R76, [R0+0x800] ;  /* 0x00080000004c783b */ /* 0x000eee0000000200 */
[C---:B------:R-:W-:Y:S08]  /*4420*/  HMMA.16816.F32 R52, R8.reuse, R80, R52 ;  /* 0x000000500834723c */ /* 0x040ff00000001834 */
[----:B------:R-:W-:Y:S01]  /*4430*/  HMMA.16816.F32 R48, R8, R82, R48 ;  /* 0x000000520830723c */ /* 0x000fe20000001830 */
[----:B------:R-:W4:Y:S07]  /*4440*/  LDSM.16.M88.4 R80, [R0+0x1800] ;  /* 0x001800000050783b */ /* 0x000f2e0000000200 */
[C---:B-1----:R-:W-:Y:S08]  /*4450*/  HMMA.16816.F32 R32, R4.reuse, R56, R28 ;  /* 0x000000380420723c */ /* 0x042ff0000000181c */
[C---:B------:R-:W-:Y:S08]  /*4460*/  HMMA.16816.F32 R28, R4.reuse, R58, R20 ;  /* 0x0000003a041c723c */ /* 0x040ff00000001814 */
[C---:B------:R-:W-:Y:S08]  /*4470*/  HMMA.16816.F32 R20, R4.reuse, R60, R16 ;  /* 0x0000003c0414723c */ /* 0x040ff00000001810 */
[C---:B------:R-:W-:Y:S01]  /*4480*/  HMMA.16816.F32 R16, R4.reuse, R62, R36 ;  /* 0x0000003e0410723c */ /* 0x040fe20000001824 */
[----:B------:R-:W-:Y:S07]  /*4490*/  LDSM.16.M88.4 R36, [R170+0x3000] ;  /* 0x00300000aa24783b */ /* 0x000fee0000000200 */
[C---:B------:R-:W-:Y:S01]  /*44a0*/  HMMA.16816.F32 R8, R4.reuse, R68, R40 ;  /* 0x000000440408723c */ /* 0x040fe20000001828 */
[----:B------:R-:W-:Y:S07]  /*44b0*/  LDSM.16.M88.4 R40, [R170+0x2800] ;  /* 0x00280000aa28783b */ /* 0x000fee0000000200 */
[C---:B------:R-:W-:Y:S08]  /*44c0*/  HMMA.16816.F32 R44, R4.reuse, R70, R44 ;  /* 0x00000046042c723c */ /* 0x040ff0000000182c */
[C---:B--2---:R-:W-:Y:S08]  /*44d0*/  HMMA.16816.F32 R68, R4.reuse, R64, R52 ;  /* 0x000000400444723c */ /* 0x044ff00000001834 */
[----:B------:R-:W-:Y:S01]  /*44e0*/  HMMA.16816.F32 R64, R4, R66, R48 ;  /* 0x000000420440723c */ /* 0x000fe20000001830 */
[----:B------:R-:W1:Y:S07]  /*44f0*/  LDSM.16.M88.4 R4, [R164+0x4000] ;  /* 0x00400000a404783b */ /* 0x000e6e0000000200 */
[C---:B------:R-:W-:Y:S01]  /*4500*/  HMMA.16816.F32 R60, R12.reuse, R84, R32 ;  /* 0x000000540c3c723c */ /* 0x040fe20000001820 */
[----:B------:R-:W2:Y:S07]  /*4510*/  LDSM.16.M88.4 R32, [R170+0x3800] ;  /* 0x00380000aa20783b */ /* 0x000eae0000000200 */
[C---:B------:R-:W-:Y:S01]  /*4520*/  HMMA.16816.F32 R56, R12.reuse, R86, R28 ;  /* 0x000000560c38723c */ /* 0x040fe2000000181c */
[----:B------:R-:W-:Y:S07]  /*4530*/  LDSM.16.M88.4 R84, [R0+0x2000] ;  /* 0x002000000054783b */ /* 0x000fee0000000200 */
[C---:B---3--:R-:W-:Y:S08]  /*4540*/  HMMA.16816.F32 R52, R12.reuse, R76, R20 ;  /* 0x0000004c0c34723c */ /* 0x048ff00000001814 */
[C---:B------:R-:W-:Y:S01]  /*4550*/  HMMA.16816.F32 R48, R12.reuse, R78, R16 ;  /* 0x0000004e0c30723c */ /* 0x040fe20000001810 */
[----:B------:R-:W-:Y:S07]  /*4560*/  LDSM.16.M88.4 R76, [R24+0x2000] ;  /* 0x00200000184c783b */ /* 0x000fee0000000200 */
[C---:B------:R-:W-:Y:S01]  /*4570*/  HMMA.16816.F32 R28, R12.reuse, R88, R8 ;  /* 0x000000580c1c723c */ /* 0x040fe20000001808 */
[----:B------:R-:W3:Y:S07]  /*4580*/  LDSM.16.M88.4 R8, [R165+0x4000] ;  /* 0x00400000a508783b */ /* 0x000eee0000000200 */
[C---:B------:R-:W-:Y:S08]  /*4590*/  HMMA.16816.F32 R20, R12.reuse, R90, R44 ;  /* 0x0000005a0c14723c */ /* 0x040ff0000000182c */
[C---:B----4-:R-:W-:Y:S08]  /*45a0*/  HMMA.16816.F32 R16, R12.reuse, R80, R68 ;  /* 0x000000500c10723c */ /* 0x050ff00000001844 */
[----:B------:R-:W-:Y:S01]  /*45b0*/  HMMA.16816.F32 R12, R12, R82, R64 ;  /* 0x000000520c0c723c */ /* 0x000fe20000001840 */
[----:B------:R-:W4:Y:S07]  /*45c0*/  LDSM.16.M88.4 R80, [R24+0x2800] ;  /* 0x002800001850783b */ /* 0x000f2e0000000200 */
[C---:B-1----:R-:W-:Y:S08]  /*45d0*/  HMMA.16816.F32 R44, R4.reuse, R72, R60 ;  /* 0x00000048042c723c */ /* 0x042ff0000000183c */
[C---:B------:R-:W-:Y:S08]  /*45e0*/  HMMA.16816.F32 R64, R4.reuse, R74, R56 ;  /* 0x0000004a0440723c */ /* 0x040ff00000001838 */
[C---:B--2---:R-:W-:Y:S08]  /*45f0*/  HMMA.16816.F32 R56, R4.reuse, R32, R16 ;  /* 0x000000200438723c */ /* 0x044ff00000001810 */
[C---:B------:R-:W-:Y:S01]  /*4600*/  HMMA.16816.F32 R16, R4.reuse, R34, R12 ;  /* 0x000000220410723c */ /* 0x040fe2000000180c */
[----:B------:R-:W1:Y:S07]  /*4610*/  LDSM.16.M88.4 R32, [R24+0x3000] ;  /* 0x003000001820783b */ /* 0x000e6e0000000200 */
[C---:B------:R-:W-:Y:S08]  /*4620*/  HMMA.16816.F32 R72, R4.reuse, R40, R52 ;  /* 0x000000280448723c */ /* 0x040ff00000001834 */
[C---:B------:R-:W-:Y:S01]  /*4630*/  HMMA.16816.F32 R68, R4.reuse, R36, R28 ;  /* 0x000000240444723c */ /* 0x040fe2000000181c */
[----:B------:R-:W2:Y:S07]  /*4640*/  LDSM.16.M88.4 R28, [R24+0x3800] ;  /* 0x00380000181c783b */ /* 0x000eae0000000200 */
[C---:B------:R-:W-:Y:S01]  /*4650*/  HMMA.16816.F32 R52, R4.reuse, R42, R48 ;  /* 0x0000002a0434723c */ /* 0x040fe20000001830 */
[----:B------:R-:W-:Y:S07]  /*4660*/  LDSM.16.M88.4 R48, [R2+0x2800] ;  /* 0x002800000230783b */ /* 0x000fee0000000200 */
[----:B------:R-:W-:Y:S01]  /*4670*/  HMMA.16816.F32 R60, R4, R38, R20 ;  /* 0x00000026043c723c */ /* 0x000fe20000001814 */
[----:B------:R-:W-:Y:S04]  /*4680*/  LDSM.16.M88.4 R4, [R167+0x4000] ;  /* 0x00400000a704783b */ /* 0x000fe80000000200 */
[----:B------:R-:W5:Y:S03]  /*4690*/  LDSM.16.M88.4 R36, [R2+0x2000] ;  /* 0x002000000224783b */ /* 0x000f660000000200 */
[C---:B---3--:R-:W-:Y:S01]  /*46a0*/  HMMA.16816.F32 R12, R8.reuse, R76, R44 ;  /* 0x0000004c080c723c */ /* 0x048fe2000000182c */
[----:B------:R-:W3:Y:S07]  /*46b0*/  LDSM.16.M88.4 R20, [R166+0x4000] ;  /* 0x00400000a614783b */ /* 0x000eee0000000200 */
[C---:B------:R-:W-:Y:S01]  /*46c0*/  HMMA.16816.F32 R40, R8.reuse, R78, R64 ;  /* 0x0000004e0828723c */ /* 0x040fe20000001840 */
[----:B------:R-:W3:Y:S07]  /*46d0*/  LDSM.16.M88.4 R76, [R2+0x3000] ;  /* 0x00300000024c783b */ /* 0x000eee0000000200 */
[C---:B----4-:R-:W-:Y:S08]  /*46e0*/  HMMA.16816.F32 R44, R8.reuse, R80, R72 ;  /* 0x00000050082c723c */ /* 0x050ff00000001848 */
[C---:B------:R-:W-:Y:S01]  /*46f0*/  HMMA.16816.F32 R52, R8.reuse, R82, R52 ;  /* 0x000000520834723c */ /* 0x040fe20000001834 */
[----:B------:R-:W4:Y:S07]  /*4700*/  LDSM.16.M88.4 R80, [R2+0x3800] ;  /* 0x003800000250783b */ /* 0x000f2e0000000200 */
[C---:B-1----:R-:W-:Y:S08]  /*4710*/  HMMA.16816.F32 R72, R8.reuse, R34, R60 ;  /* 0x000000220848723c */ /* 0x042ff0000000183c */
[C---:B------:R-:W-:Y:S08]  /*4720*/  HMMA.16816.F32 R68, R8.reuse, R32, R68 ;  /* 0x000000200844723c */ /* 0x040ff00000001844 */
[C---:B--2---:R-:W-:Y:S08]  /*4730*/  HMMA.16816.F32 R64, R8.reuse, R28, R56 ;  /* 0x0000001c0840723c */ /* 0x044ff00000001838 */
[----:B------:R-:W-:Y:S01]  /*4740*/  HMMA.16816.F32 R60, R8, R30, R16 ;  /* 0x0000001e083c723c */ /* 0x000fe20000001810 */
[----:B------:R-:W-:Y:S07]  /*4750*/  LDSM.16.M88.4 R16, [R164+0x8000] ;  /* 0x00800000a410783b */ /* 0x000fee0000000200 */
[C---:B-----5:R-:W-:Y:S01]  /*4760*/  HMMA.16816.F32 R8, R4.reuse, R36, R12 ;  /* 0x000000240408723c */ /* 0x060fe2000000180c */
[----:B------:R-:W-:Y:S07]  /*4770*/  LDSM.16.M88.4 R12, [R165+0x8000] ;  /* 0x00800000a50c783b */ /* 0x000fee0000000200 */
[C---:B------:R-:W-:Y:S01]  /*4780*/  HMMA.16816.F32 R28, R4.reuse, R38, R40 ;  /* 0x00000026041c723c */ /* 0x040fe20000001828 */
[----:B------:R-:W-:Y:S07]  /*4790*/  LDSM.16.M88.4 R40, [R0+0x2800] ;  /* 0x002800000028783b */ /* 0x000fee0000000200 */
[C---:B------:R-:W-:Y:S08]  /*47a0*/  HMMA.16816.F32 R36, R4.reuse, R48, R44 ;  /* 0x000000300424723c */ /* 0x040ff0000000182c */
[----:B------:R-:W-:Y:S01]  /*47b0*/  HMMA.16816.F32 R32, R4, R50, R52 ;  /* 0x000000320420723c */ /* 0x000fe20000001834 */
[----:B------:R-:W1:Y:S04]  /*47c0*/  LDSM.16.M88.4 R48, [R170+0x4000] ;  /* 0x00400000aa30783b */ /* 0x000e680000000200 */
[----:B------:R-:W2:Y:S03]  /*47d0*/  LDSM.16.M88.4 R52, [R0+0x3000] ;  /* 0x003000000034783b */ /* 0x000ea60000000200 */
[----:B---3--:R-:W-:Y:S08]  /*47e0*/  HMMA.16816.F32 R8, R20, R84, R8 ;  /* 0x000000541408723c */ /* 0x008ff00000001808 */
[C---:B------:R-:W-:Y:S08]  /*47f0*/  HMMA.16816.F32 R44, R4.reuse, R76, R68 ;  /* 0x0000004c042c723c */ /* 0x040ff00000001844 */
[C---:B------:R-:W-:Y:S01]  /*4800*/  HMMA.16816.F32 R56, R4.reuse, R78, R72 ;  /* 0x0000004e0438723c */ /* 0x040fe20000001848 */
[----:B------:R-:W3:Y:S07]  /*4810*/  LDSM.16.M88.4 R72, [R24+0x4000] ;  /* 0x004000001848783b */ /* 0x000eee0000000200 */
[C---:B----4-:R-:W-:Y:S01]  /*4820*/  HMMA.16816.F32 R68, R4.reuse, R80, R64 ;  /* 0x000000500444723c */ /* 0x050fe20000001840 */
[----:B------:R-:W4:Y:S07]  /*4830*/  LDSM.16.M88.4 R64, [R0+0x3800] ;  /* 0x003800000040783b */ /* 0x000f2e0000000200 */
[----:B------:R-:W-:Y:S08]  /*4840*/  HMMA.16816.F32 R80, R4, R82, R60 ;  /* 0x000000520450723c */ /* 0x000ff0000000183c */
[----:B------:R-:W-:Y:S08]  /*4850*/  HMMA.16816.F32 R28, R20, R86, R28 ;  /* 0x00000056141c723c */ /* 0x000ff0000000181c */
[----:B-1----:R-:W-:Y:S01]  /*4860*/  HMMA.16816.F32 R4, R16, R48, R8 ;  /* 0x000000301004723c */ /* 0x002fe20000001808 */
[----:B------:R-:W-:Y:S07]  /*4870*/  LDSM.16.M88.4 R8, [R167+0x8000] ;  /* 0x00800000a708783b */ /* 0x000fee0000000200 */
[C---:B--2---:R-:W-:Y:S01]  /*4880*/  HMMA.16816.F32 R60, R20.reuse, R52, R44 ;  /* 0x00000034143c723c */ /* 0x044fe2000000182c */
[----:B------:R-:W1:Y:S07]  /*4890*/  LDSM.16.M88.4 R44, [R2+0x4000] ;  /* 0x00400000022c783b */ /* 0x000e6e0000000200 */
[C---:B------:R-:W-:Y:S08]  /*48a0*/  HMMA.16816.F32 R36, R20.reuse, R40, R36 ;  /* 0x000000281424723c */ /* 0x040ff00000001824 */
[----:B------:R-:W-:Y:S01]  /*48b0*/  HMMA.16816.F32 R76, R20, R42, R32 ;  /* 0x0000002a144c723c */ /* 0x000fe20000001820 */
[----:B------:R-:W2:Y:S07]  /*48c0*/  LDSM.16.M88.4 R40, [R170+0x4800] ;  /* 0x00480000aa28783b */ /* 0x000eae0000000200 */
[----:B------:R-:W-:Y:S01]  /*48d0*/  HMMA.16816.F32 R28, R16, R50, R28 ;  /* 0x00000032101c723c */ /* 0x000fe2000000181c */
[----:B------:R-:W-:Y:S07]  /*48e0*/  LDSM.16.M88.4 R48, [R24+0x4800] ;  /* 0x004800001830783b */ /* 0x000fee0000000200 */
[----:B---3--:R-:W-:Y:S01]  /*48f0*/  HMMA.16816.F32 R32, R12, R72, R4 ;  /* 0x000000480c20723c */ /* 0x008fe20000001804 */
[----:B------:R-:W-:Y:S07]  /*4900*/  LDSM.16.M88.4 R4, [R166+0x8000] ;  /* 0x00800000a604783b */ /* 0x000fee0000000200 */
[C---:B------:R-:W-:Y:S01]  /*4910*/  HMMA.16816.F32 R84, R20.reuse, R54, R56 ;  /* 0x000000361454723c */ /* 0x040fe20000001838 */
[----:B------:R-:W3:Y:S04]  /*4920*/  LDSM.16.M88.4 R52, [R170+0x5000] ;  /* 0x00500000aa34783b */ /* 0x000ee80000000200 */
[----:B------:R-:W-:Y:S03]  /*4930*/  LDSM.16.M88.4 R56, [R24+0x5000] ;  /* 0x005000001838783b */ /* 0x000fe60000000200 */
[C---:B----4-:R-:W-:Y:S01]  /*4940*/  HMMA.16816.F32 R88, R20.reuse, R64, R68 ;  /* 0x000000401458723c */ /* 0x050fe20000001844 */
[----:B------:R-:W4:Y:S07]  /*4950*/  LDSM.16.M88.4 R68, [R0+0x4000] ;  /* 0x004000000044783b */ /* 0x000f2e0000000200 */
[----:B------:R-:W-:Y:S08]  /*4960*/  HMMA.16816.F32 R80, R20, R66, R80 ;  /* 0x000000421450723c */ /* 0x000ff00000001850 */
[----:B------:R-:W-:Y:S08]  /*4970*/  HMMA.16816.F32 R28, R12, R74, R28 ;  /* 0x0000004a0c1c723c */ /* 0x000ff0000000181c */
[----:B-1----:R-:W-:Y:S08]  /*4980*/  HMMA.16816.F32 R20, R8, R44, R32 ;  /* 0x0000002c0814723c */ /* 0x002ff00000001820 */
[C---:B--2---:R-:W-:Y:S08]  /*4990*/  HMMA.16816.F32 R36, R16.reuse, R40, R36 ;  /* 0x000000281024723c */ /* 0x044ff00000001824 */
[C---:B------:R-:W-:Y:S01]  /*49a0*/  HMMA.16816.F32 R40, R16.reuse, R42, R76 ;  /* 0x0000002a1028723c */ /* 0x040fe2000000184c */
[----:B------:R-:W1:Y:S07]  /*49b0*/  LDSM.16.M88.4 R76, [R170+0x5800] ;  /* 0x00580000aa4c783b */ /* 0x000e6e0000000200 */
[----:B---3--:R-:W-:Y:S01]  /*49c0*/  HMMA.16816.F32 R72, R16, R52, R60 ;  /* 0x000000341048723c */ /* 0x008fe2000000183c */
[----:B------:R-:W2:Y:S07]  /*49d0*/  LDSM.16.M88.4 R60, [R2+0x4800] ;  /* 0x00480000023c783b */ /* 0x000eae0000000200 */
[----:B------:R-:W-:Y:S01]  /*49e0*/  HMMA.16816.F32 R32, R8, R46, R28 ;  /* 0x0000002e0820723c */ /* 0x000fe2000000181c */
[----:B------:R-:W3:Y:S07]  /*49f0*/  LDSM.16.M88.4 R44, [R0+0x4800] ;  /* 0x00480000002c783b */ /* 0x000eee0000000200 */
[----:B----4-:R-:W-:Y:S08]  /*4a00*/  HMMA.16816.F32 R28, R4, R68, R20 ;  /* 0x00000044041c723c */ /* 0x010ff00000001814 */
[C---:B------:R-:W-:Y:S08]  /*4a10*/  HMMA.16816.F32 R20, R12.reuse, R48, R36 ;  /* 0x000000300c14723c */ /* 0x040ff00000001824 */
[----:B------:R-:W-:Y:S01]  /*4a20*/  HMMA.16816.F32 R36, R12, R50, R40 ;  /* 0x000000320c24723c */ /* 0x000fe20000001828 */
[----:B------:R-:W4:Y:S07]  /*4a30*/  LDSM.16.M88.4 R48, [R2+0x5000] ;  /* 0x005000000230783b */ /* 0x000f2e0000000200 */
[----:B------:R-:W-:Y:S01]  /*4a40*/  HMMA.16816.F32 R52, R16, R54, R84 ;  /* 0x000000361034723c */ /* 0x000fe20000001854 */
[----:B------:R-:W-:-:S07]  /*4a50*/  FMUL.FTZ R3, R28, c[0x0][0x320] ;  /* 0x0000c8001c037a20 */ /* 0x000fce0000410000 */
[----:B------:R-:W-:Y:S01]  /*4a60*/  HMMA.16816.F32 R40, R4, R70, R32 ;  /* 0x000000460428723c */ /* 0x000fe20000001820 */
[----:B------:R5:W3:Y:S07]  /*4a70*/  MUFU.TANH R71, R3 ;  /* 0x0000000300477308 */ /* 0x000aee0000002400 */
[----:B-1----:R-:W-:Y:S08]  /*4a80*/  HMMA.16816.F32 R64, R16, R76, R88 ;  /* 0x0000004c1040723c */ /* 0x002ff00000001858 */
[----:B--2---:R-:W-:Y:S01]  /*4a90*/  HMMA.16816.F32 R20, R8, R60, R20 ;  /* 0x0000003c0814723c */ /* 0x004fe20000001814 */
[----:B-----5:R-:W-:-:S04]  /*4aa0*/  FMUL.FTZ R3, R29, c[0x0][0x320] ;  /* 0x0000c8001d037a20 */ /* 0x020fc80000410000 */
[----:B------:R1:W2:Y:S03]  /*4ab0*/  MUFU.TANH R70, R3 ;  /* 0x0000000300467308 */ /* 0x0002a60000002400 */
[----:B------:R-:W-:Y:S08]  /*4ac0*/  HMMA.16816.F32 R32, R12, R56, R72 ;  /* 0x000000380c20723c */ /* 0x000ff00000001848 */
[----:B------:R-:W-:Y:S01]  /*4ad0*/  HMMA.16816.F32 R16, R16, R78, R80 ;  /* 0x0000004e1010723c */ /* 0x000fe20000001850 */
[----:B-1----:R-:W-:-:S07]  /*4ae0*/  FMUL.FTZ R3, R30, c[0x0][0x320] ;  /* 0x0000c8001e037a20 */ /* 0x002fce0000410000 */
[----:B---3--:R-:W-:Y:S01]  /*4af0*/  HMMA.16816.F32 R20, R4, R44, R20 ;  /* 0x0000002c0414723c */ /* 0x008fe20000001814 */
[----:B------:R1:W3:Y:S07]  /*4b00*/  MUFU.TANH R76, R3 ;  /* 0x00000003004c7308 */ /* 0x0002ee0000002400 */
[----:B----4-:R-:W-:Y:S01]  /*4b10*/  HMMA.16816.F32 R32, R8, R48, R32 ;  /* 0x000000300820723c */ /* 0x010fe20000001820 */
[----:B-1----:R-:W-:-:S07]  /*4b20*/  FMUL.FTZ R3, R31, c[0x0][0x320] ;  /* 0x0000c8001f037a20 */ /* 0x002fce0000410000 */
[----:B------:R-:W-:Y:S01]  /*4b30*/  HMMA.16816.F32 R28, R8, R62, R36 ;  /* 0x0000003e081c723c */ /* 0x000fe20000001824 */
[----:B------:R-:W1:Y:S01]  /*4b40*/  LDSM.16.M88.4 R60, [R24+0x5800] ;  /* 0x00580000183c783b */ /* 0x000e620000000200 */
[----:B------:R4:W1:Y:S06]  /*4b50*/  MUFU.TANH R74, R3 ;  /* 0x00000003004a7308 */ /* 0x00086c0000002400 */
[----:B------:R-:W-:Y:S01]  /*4b60*/  HMMA.16816.F32 R36, R12, R58, R52 ;  /* 0x0000003a0c24723c */ /* 0x000fe20000001834 */
[----:B------:R-:W5:Y:S01]  /*4b70*/  LDSM.16.M88.4 R52, [R0+0x5000] ;  /* 0x005000000034783b */ /* 0x000f620000000200 */
[----:B----4-:R-:W-:-:S04]  /*4b80*/  FMUL.FTZ R3, R40, c[0x0][0x320] ;  /* 0x0000c80028037a20 */ /* 0x010fc80000410000 */
[----:B------:R4:W1:Y:S02]  /*4b90*/  MUFU.TANH R69, R3 ;  /* 0x0000000300457308 */ /* 0x0008640000002400 */
[----:B----4-:R-:W-:Y:S01]  /*4ba0*/  FMUL.FTZ R3, R41, c[0x0][0x320] ;  /* 0x0000c80029037a20 */ /* 0x010fe20000410000 */
[----:B-1----:R-:W-:Y:S05]  /*4bb0*/  HMMA.16816.F32 R24, R12, R60, R64 ;  /* 0x0000003c0c18723c */ /* 0x002fea0000001840 */
[----:B------:R1:W4:Y:S03]  /*4bc0*/  MUFU.TANH R68, R3 ;  /* 0x0000000300447308 */ /* 0x0003260000002400 */
[----:B-----5:R-:W-:Y:S08]  /*4bd0*/  HMMA.16816.F32 R32, R4, R52, R32 ;  /* 0x000000340420723c */ /* 0x020ff00000001820 */
[----:B------:R-:W-:Y:S01]  /*4be0*/  HMMA.16816.F32 R16, R12, R62, R16 ;  /* 0x0000003e0c10723c */ /* 0x000fe20000001810 */
[----:B-1----:R-:W-:-:S04]  /*4bf0*/  FMUL.FTZ R3, R42, c[0x0][0x320] ;  /* 0x0000c8002a037a20 */ /* 0x002fc80000410000 */
[----:B------:R1:W1:Y:S02]  /*4c00*/  MUFU.TANH R59, R3 ;  /* 0x00000003003b7308 */ /* 0x0002640000002400 */
[----:B-1----:R-:W-:Y:S02]  /*4c10*/  FMUL.FTZ R3, R43, c[0x0][0x320] ;  /* 0x0000c8002b037a20 */ /* 0x002fe40000410000 */
[----:B------:R-:W-:Y:S01]  /*4c20*/  HMMA.16816.F32 R40, R4, R46, R28 ;  /* 0x0000002e0428723c */ /* 0x000fe2000000181c */
[----:B------:R1:W5:Y:S03]  /*4c30*/  LDSM.16.M88.4 R44, [R2+0x5800] ;  /* 0x00580000022c783b */ /* 0x0003660000000200 */
[----:B------:R-:W1:Y:S04]  /*4c40*/  MUFU.TANH R58, R3 ;  /* 0x00000003003a7308 */ /* 0x000e680000002400 */
[----:B------:R-:W-:Y:S01]  /*4c50*/  HMMA.16816.F32 R28, R8, R50, R36 ;  /* 0x00000032081c723c */ /* 0x000fe20000001824 */
[----:B------:R2:W3:Y:S01]  /*4c60*/  LDSM.16.M88.4 R36, [R0+0x5800] ;  /* 0x005800000024783b */ /* 0x0004e20000000200 */
[----:B-1----:R-:W-:-:S04]  /*4c70*/  FMUL.FTZ R2, R20, c[0x0][0x320] ;  /* 0x0000c80014027a20 */ /* 0x002fc80000410000 */
[----:B------:R1:W1:Y:S10]  /*4c80*/  MUFU.TANH R56, R2 ;  /* 0x0000000200387308 */ /* 0x0002740000002400 */
[----:B--2---:R-:W-:-:S04]  /*4c90*/  FMUL.FTZ R0, R40, c[0x0][0x320] ;  /* 0x0000c80028007a20 */ /* 0x004fc80000410000 */
[----:B------:R2:W2:Y:S01]  /*4ca0*/  MUFU.TANH R48, R0 ;  /* 0x0000000000307308 */ /* 0x0004a20000002400 */
[----:B-----5:R-:W-:Y:S01]  /*4cb0*/  HMMA.16816.F32 R12, R8, R44, R24 ;  /* 0x0000002c080c723c */ /* 0x020fe20000001818 */
[----:B-1----:R-:W-:-:S06]  /*4cc0*/  FMUL.FTZ R2, R21, c[0x0][0x320] ;  /* 0x0000c80015027a20 */ /* 0x002fcc0000410000 */
[----:B------:R1:W1:Y:S01]  /*4cd0*/  MUFU.TANH R49, R2 ;  /* 0x0000000200317308 */ /* 0x0002620000002400 */
[----:B------:R-:W-:Y:S01]  /*4ce0*/  HMMA.16816.F32 R8, R8, R46, R16 ;  /* 0x0000002e0808723c */ /* 0x000fe20000001810 */
[----:B--2---:R-:W-:-:S06]  /*4cf0*/  FMUL.FTZ R0, R41, c[0x0][0x320] ;  /* 0x0000c80029007a20 */ /* 0x004fcc0000410000 */
[----:B------:R2:W2:Y:S01]  /*4d00*/  MUFU.TANH R41, R0 ;  /* 0x0000000000297308 */ /* 0x0004a20000002400 */
[----:B-1----:R-:W-:-:S08]  /*4d10*/  FMUL.FTZ R2, R22, c[0x0][0x320] ;  /* 0x0000c80016027a20 */ /* 0x002fd00000410000 */
[----:B---3--:R-:W-:Y:S01]  /*4d20*/  HMMA.16816.F32 R12, R4, R36, R12 ;  /* 0x00000024040c723c */ /* 0x008fe2000000180c */
[----:B------:R1:W3:Y:S01]  /*4d30*/  MUFU.TANH R57, R2 ;  /* 0x0000000200397308 */ /* 0x0002e20000002400 */
[----:B--2---:R-:W-:-:S06]  /*4d40*/  FMUL.FTZ R0, R42, c[0x0][0x320] ;  /* 0x0000c8002a007a20 */ /* 0x004fcc0000410000 */
[----:B------:R-:W-:Y:S01]  /*4d50*/  HMMA.16816.F32 R8, R4, R38, R8 ;  /* 0x000000260408723c */ /* 0x000fe20000001808 */
[----:B------:R2:W2:Y:S01]  /*4d60*/  MUFU.TANH R42, R0 ;  /* 0x00000000002a7308 */ /* 0x0004a20000002400 */
[----:B-1----:R-:W-:-:S06]  /*4d70*/  FMUL.FTZ R2, R23, c[0x0][0x320] ;  /* 0x0000c80017027a20 */ /* 0x002fcc0000410000 */
[----:B------:R-:W-:Y:S01]  /*4d80*/  HMMA.16816.F32 R20, R4, R54, R28 ;  /* 0x000000360414723c */ /* 0x000fe2000000181c */
[----:B------:R-:W1:Y:S07]  /*4d90*/  MUFU.TANH R50, R2 ;  /* 0x0000000200327308 */ /* 0x000e6e0000002400 */
[----:B------:R-:W-:Y:S02]  /*4da0*/  FMUL.FTZ R3, R14, c[0x0][0x320] ;  /* 0x0000c8000e037a20 */ /* 0x000fe40000410000 */
[----:B--2---:R-:W-:-:S04]  /*4db0*/  FMUL.FTZ R0, R43, c[0x0][0x320] ;  /* 0x0000c8002b007a20 */ /* 0x004fc80000410000 */
[----:B------:R2:W1:Y:S08]  /*4dc0*/  MUFU.TANH R40, R0 ;  /* 0x0000000000287308 */ /* 0x0004700000002400 */
[----:B------:R-:W1:Y:S01]  /*4dd0*/  MUFU.TANH R19, R3 ;  /* 0x0000000300137308 */ /* 0x000e620000002400 */
[----:B--2---:R-:W-:-:S07]  /*4de0*/  FMUL.FTZ R0, R32, c[0x0][0x320] ;  /* 0x0000c80020007a20 */ /* 0x004fce0000410000 */
[----:B------:R2:W1:Y:S02]  /*4df0*/  MUFU.TANH R31, R0 ;  /* 0x00000000001f7308 */ /* 0x0004640000002400 */
[----:B--2---:R-:W-:-:S06]  /*4e00*/  FMUL.FTZ R0, R33, c[0x0][0x320] ;  /* 0x0000c80021007a20 */ /* 0x004fcc0000410000 */
        /* <DEDUP_REMOVED lines=17> */
[----:B--2---:R-:W-:-:S04]  /*4f20*/  IADD3 R0, R212, R203, RZ ;  /* 0x000000cbd4007210 */ /* 0x004fc80007ffe0ff */
[----:B------:R-:W-:Y:S01]  /*4f30*/  MOV R4, R0 ;  /* 0x0000000000047202 */ /* 0x000fe20000000f00 */
[----:B------:R-:W-:-:S04]  /*4f40*/  @P0 IMAD.HI.U32 R2, R0, c[0x0][0x2c8], RZ ;  /* 0x0000b20000020a27 */ /* 0x000fc800078e00ff */
[----:B------:R-:W-:Y:S01]  /*4f50*/  FMUL.FTZ R0, R15, c[0x0][0x320] ;  /* 0x0000c8000f007a20 */ /* 0x000fe20000410000 */
[----:B------:R-:W-:Y:S01]  /*4f60*/  @P0 SHF.R.U32.HI R4, RZ, c[0x0][0x2cc], R2 ;  /* 0x0000b300ff040a19 */ /* 0x000fe20000011602 */
[----:B------:R-:W-:Y:S02]  /*4f70*/  FMUL.FTZ R2, R10, c[0x0][0x320] ;  /* 0x0000c8000a027a20 */ /* 0x000fe40000410000 */
[----:B------:R2:W1:Y:S02]  /*4f80*/  MUFU.TANH R18, R0 ;  /* 0x0000000000127308 */ /* 0x0004640000002400 */
[----:B------:R-:W5:Y:S06]  /*4f90*/  SHFL.IDX PT, R3, R4, RZ, 0x1c1f ;  /* 0x001c1fff04037589 */ /* 0x000f6c00000e0000 */
[----:B------:R1:W1:Y:S01]  /*4fa0*/  MUFU.TANH R10, R2 ;  /* 0x00000002000a7308 */ /* 0x0002620000002400 */
[----:B--2---:R-:W-:Y:S01]  /*4fb0*/  FMUL.FTZ R0, R8, c[0x0][0x320] ;  /* 0x0000c80008007a20 */ /* 0x004fe20000410000 */
[----:B------:R-:W-:-:S06]  /*4fc0*/  IADD3 R8, -R191, R92, RZ ;  /* 0x0000005cbf087210 */ /* 0x000fcc0007ffe1ff */
[----:B------:R2:W2:Y:S01]  /*4fd0*/  MUFU.TANH R12, R0 ;  /* 0x00000000000c7308 */ /* 0x0004a20000002400 */
[----:B-1----:R-:W-:-:S07]  /*4fe0*/  FMUL.FTZ R2, R11, c[0x0][0x320] ;  /* 0x0000c8000b027a20 */ /* 0x002fce0000410000 */
[----:B------:R-:W1:Y:S01]  /*4ff0*/  MUFU.TANH R28, R2 ;  /* 0x00000002001c7308 */ /* 0x000e620000002400 */
[----:B--2---:R-:W-:-:S07]  /*5000*/  FMUL.FTZ R0, R9, c[0x0][0x320] ;  /* 0x0000c80009007a20 */ /* 0x004fce0000410000 */
[----:B------:R2:W1:Y:S02]  /*5010*/  MUFU.TANH R9, R0 ;  /* 0x0000000000097308 */ /* 0x0004640000002400 */
[----:B--2---:R-:W-:-:S04]  /*5020*/  IADD3 R0, R189, 0x1, -R178 ;  /* 0x00000001bd007810 */ /* 0x004fc80007ffe8b2 */
[----:B------:R-:W-:-:S04]  /*5030*/  IADD3 R0, -R190, R0, -R191 ;  /* 0x00000000be007210 */ /* 0x000fc80007ffe9bf */
[C---:B------:R-:W-:Y:S02]  /*5040*/  IADD3 R6, R0.reuse, c[0x0][0x328], RZ ;  /* 0x0000ca0000067a10 */ /* 0x040fe40007ffe0ff */
[----:B------:R-:W-:Y:S02]  /*5050*/  IADD3 R7, R0, UR4, RZ ;  /* 0x0000000400077c10 */ /* 0x000fe4000fffe0ff */
[-C--:B-----5:R-:W-:Y:S02]  /*5060*/  IADD3 R2, R6, R3.reuse, RZ ;  /* 0x0000000306027210 */ /* 0x0a0fe40007ffe0ff */
[----:B------:R-:W-:Y:S02]  /*5070*/  IADD3 R0, R7, R3, RZ ;  /* 0x0000000307007210 */ /* 0x000fe40007ffe0ff */
[----:B------:R-:W-:Y:S01]  /*5080*/  IMNMX R2, R8, R2, PT ;  /* 0x0000000208027217 */ /* 0x000fe20003800200 */
[----:B------:R-:W-:Y:S05]  /*5090*/  @!P4 BRA `(.L_x_2040) ;  /* 0x000001500000c947 */ /* 0x000fea0003800000 */
[----:B-1-34-:R-:W-:Y:S01]  /*50a0*/  IADD3 R3, -R190, R189, R3 ;  /* 0x000000bdbe037210 */ /* 0x01afe20007ffe103 */
        /* <DEDUP_REMOVED lines=10> */
.L_x_2042:
[----:B------:R-:W-:-:S04]  /*5150*/  MOV R5, 0x1 ;  /* 0x0000000100057802 */ /* 0x000fc80000000f00 */
[----:B------:R-:W-:-:S13]  /*5160*/  ISETP.NE.AND P0, PT, R5, c[0x0][0x32c], PT ;  /* 0x0000cb0005007a0c */ /* 0x000fda0003f05270 */
[----:B------:R-:W-:-:S05]  /*5170*/  @P0 IMAD.HI.U32 R5, R3, c[0x0][0x330], RZ ;  /* 0x0000cc0003050a27 */ /* 0x000fca00078e00ff */
[----:B------:R-:W-:Y:S02]  /*5180*/  @P0 SHF.R.U32.HI R3, RZ, c[0x0][0x334], R5 ;  /* 0x0000cd00ff030a19 */ /* 0x000fe40000011605 */
.L_x_2043:
[----:B------:R-:W-:Y:S05]  /*5190*/  BSYNC B0 ;  /* 0x0000000000007941 */ /* 0x000fea0003800000 */
.L_x_2041:
[----:B------:R-:W-:-:S04]  /*51a0*/  IMAD R3, R3, c[0x0][0x32c], -R178 ;  /* 0x0000cb0003037a24 */ /* 0x000fc800078e0ab2 */
[----:B------:R-:W-:-:S05]  /*51b0*/  IMAD.IADD R3, R3, 0x1, -R191 ;  /* 0x0000000103037824 */ /* 0x000fca00078e0abf */
[----:B------:R-:W-:Y:S02]  /*51c0*/  IADD3 R5, R3, c[0x0][0x32c], RZ ;  /* 0x0000cb0003057a10 */ /* 0x000fe40007ffe0ff */
[----:B------:R-:W-:Y:S02]  /*51d0*/  IMNMX R0, R0, R3, !PT ;  /* 0x0000000300007217 */ /* 0x000fe40007800200 */
[----:B------:R-:W-:Y:S02]  /*51e0*/  IMNMX R2, R2, R5, PT ;  /* 0x0000000502027217 */ /* 0x000fe40003800200 */
.L_x_2040:
[----:B-1-34-:R-:W-:Y:S01]  /*51f0*/  ISETP.GT.AND P3, PT, R181, RZ, PT ;  /* 0x000000ffb500720c */ /* 0x01afe20003f64270 */
[----:B------:R-:W1:Y:S03]  /*5200*/  SHFL.IDX PT, R3, R4, 0x1, 0x1c1f ;  /* 0x003c1f0004037f89 */ /* 0x000e6600000e0000 */
[----:B------:R-:W-:-:S04]  /*5210*/  ISETP.GT.AND P0, PT, R0, RZ, P3 ;  /* 0x000000ff0000720c */ /* 0x000fc80001f04270 */
        /* <DEDUP_REMOVED lines=45> */
[----:B-1----:R-:W-:-:S03]  /*54f0*/  IMAD.IADD R0, R7, 0x1, R3 ;  /* 0x0000000107007824 */ /* 0x002fc600078e0203 */
[----:B------:R-:W-:Y:S01]  /*5500*/  ISETP.LT.OR P0, PT, R2, 0x3a, P0 ;  /* 0x0000003a0200780c */ /* 0x000fe20000701670 */
[----:B------:R-:W-:-:S03]  /*5510*/  IMAD.IADD R2, R6, 0x1, R3 ;  /* 0x0000000106027824 */ /* 0x000fc600078e0203 */
[----:B------:R-:W-:Y:S02]  /*5520*/  FSEL R75, R9, -INF , !P0 ;  /* 0xff800000094b7808 */ /* 0x000fe40004000000 */
[----:B------:R-:W-:Y:S01]  /*5530*/  IMNMX R2, R8, R2, PT ;  /* 0x0000000208027217 */ /* 0x000fe20003800200 */
        /* <DEDUP_REMOVED lines=12> */
.L_x_2046:
[----:B------:R-:W-:-:S04]  /*5600*/  MOV R4, 0x1 ;  /* 0x0000000100047802 */ /* 0x000fc80000000f00 */
[----:B------:R-:W-:-:S13]  /*5610*/  ISETP.NE.AND P0, PT, R4, c[0x0][0x32c], PT ;  /* 0x0000cb0004007a0c */ /* 0x000fda0003f05270 */
[----:B------:R-:W-:-:S05]  /*5620*/  @P0 IMAD.HI.U32 R4, R3, c[0x0][0x330], RZ ;  /* 0x0000cc0003040a27 */ /* 0x000fca00078e00ff */
[----:B------:R-:W-:Y:S02]  /*5630*/  @P0 SHF.R.U32.HI R3, RZ, c[0x0][0x334], R4 ;  /* 0x0000cd00ff030a19 */ /* 0x000fe40000011604 */
.L_x_2047:
[----:B------:R-:W-:Y:S05]  /*5640*/  BSYNC B0 ;  /* 0x0000000000007941 */ /* 0x000fea0003800000 */
.L_x_2045:
[----:B------:R-:W-:-:S04]  /*5650*/  IMAD R3, R3, c[0x0][0x32c], -R178 ;  /* 0x0000cb0003037a24 */ /* 0x000fc800078e0ab2 */
[----:B------:R-:W-:-:S05]  /*5660*/  IMAD.IADD R3, R3, 0x1, -R191 ;  /* 0x0000000103037824 */ /* 0x000fca00078e0abf */
[----:B------:R-:W-:Y:S02]  /*5670*/  IADD3 R4, R3, c[0x0][0x32c], RZ ;  /* 0x0000cb0003047a10 */ /* 0x000fe40007ffe0ff */
[----:B------:R-:W-:Y:S02]  /*5680*/  IMNMX R0, R0, R3, !PT ;  /* 0x0000000300007217 */ /* 0x000fe40007800200 */
[----:B------:R-:W-:Y:S02]  /*5690*/  IMNMX R2, R2, R4, PT ;  /* 0x0000000402027217 */ /* 0x000fe40003800200 */
.L_x_2044:
[----:B------:R-:W-:Y:S01]  /*56a0*/  ISETP.GT.AND P0, PT, R0, 0x1, P3 ;  /* 0x000000010000780c */ /* 0x000fe20001f04270 */
[----:B------:R-:W2:Y:S01]  /*56b0*/  LDL R92, [R1+0x4] ;  /* 0x00000400015c7983 */ /* 0x000ea20000100800 */
[----:B------:R-:W-:Y:S01]  /*56c0*/  FMNMX.FTZ R3, R11, R14, !PT ;  /* 0x0000000e0b037209 */ /* 0x000fe20007810000 */
[----:B------:R-:W-:-:S04]  /*56d0*/  DEPBAR.LE SB0, 0x2 ;  /* 0x000080800000791a */ /* 0x000fc80000000000 */
[----:B------:R-:W-:Y:S01]  /*56e0*/  BAR.SYNC.DEFER_BLOCKING 0x0 ;  /* 0x0000000000007b1d */ /* 0x000fe20000010000 */
[----:B------:R-:W-:Y:S02]  /*56f0*/  ISETP.LT.OR P0, PT, R2, 0x2, P0 ;  /* 0x000000020200780c */ /* 0x000fe40000701670 */
[----:B------:R-:W-:Y:S02]  /*5700*/  FMNMX.FTZ R3, R15, R3, !PT ;  /* 0x000000030f037209 */ /* 0x000fe40007810000 */
[----:B------:R-:W-:Y:S01]  /*5710*/  FSEL R7, R74, -INF , !P0 ;  /* 0xff8000004a077808 */ /* 0x000fe20004000000 */
[----:B------:R-:W-:Y:S01]  /*5720*/  BSSY B0, `(.L_x_2048) ;  /* 0x00001af000007945 */ /* 0x000fe20003800000 */
        /* <DEDUP_REMOVED lines=8> */
[----:B------:R-:W-:Y:S01]  /*57b0*/  FMNMX.FTZ R3, R23, R3, !PT ;  /* 0x0000000317037209 */ /* 0x000fe20007810000 */
[----:B------:R-:W-:Y:S01]  /*57c0*/  LDSM.16.MT88.4 R36, [R172] ;  /* 0x00000000ac24783b */ /* 0x000fe20000004200 */
[----:B------:R-:W-:-:S02]  /*57d0*/  FSEL R9, R58, -INF , !P0 ;  /* 0xff8000003a097808 */ /* 0x000fc40004000000 */
[----:B------:R-:W-:Y:S01]  /*57e0*/  ISETP.GT.AND P0, PT, R0, 0x10, P3 ;  /* 0x000000100000780c */ /* 0x000fe20001f04270 */
[----:B------:R-:W-:Y:S01]  /*57f0*/  LDSM.16.MT88.4 R60, [R171+0x2000] ;  /* 0x00200000ab3c783b */ /* 0x000fe20000004200 */
[----:B------:R-:W-:Y:S02]  /*5800*/  FMNMX.FTZ R3, R25, R3, !PT ;  /* 0x0000000319037209 */ /* 0x000fe40007810000 */
[----:B------:R-:W-:Y:S02]  /*5810*/  ISETP.LT.OR P0, PT, R2, 0x11, P0 ;  /* 0x000000110200780c */ /* 0x000fe40000701670 */
[----:B------:R-:W-:Y:S02]  /*5820*/  FMNMX.FTZ R3, R73, R3, !PT ;  /* 0x0000000349037209 */ /* 0x000fe40007810000 */
[----:B------:R-:W-:Y:S02]  /*5830*/  FSEL R16, R57, -INF , !P0 ;  /* 0xff80000039107808 */ /* 0x000fe40004000000 */
[----:B------:R-:W-:Y:S01]  /*5840*/  ISETP.GT.AND P0, PT, R0, 0x11, P3 ;  /* 0x000000110000780c */ /* 0x000fe20001f04270 */
[----:B------:R-:W-:Y:S01]  /*5850*/  LDSM.16.MT88.4 R56, [R220+0x2000] ;  /* 0x00200000dc38783b */ /* 0x000fe20000004200 */
        /* <DEDUP_REMOVED lines=14> */
[----:B------:R-:W-:Y:S01]  /*5940*/  ISETP.GT.AND P0, PT, R0, 0x20, P3 ;  /* 0x000000200000780c */ /* 0x000fe20001f04270 */
[----:B------:R-:W-:Y:S01]  /*5950*/  LDSM.16.MT88.4 R40, [R172+0x800] ;  /* 0x00080000ac28783b */ /* 0x000fe20000004200 */
[----:B------:R-:W-:Y:S02]  /*5960*/  FMNMX.FTZ R3, R75, R3, !PT ;  /* 0x000000034b037209 */ /* 0x000fe40007810000 */
[----:B------:R-:W-:-:S03]  /*5970*/  ISETP.LT.OR P0, PT, R2, 0x21, P0 ;  /* 0x000000210200780c */ /* 0x000fc60000701670 */
[----:B------:R-:W1:Y:S01]  /*5980*/  SHFL.BFLY PT, R5, R3, 0x2, 0x1f ;  /* 0x0c401f0003057f89 */ /* 0x000e6200000e0000 */
[----:B------:R-:W-:Y:S02]  /*5990*/  FSEL R66, R33, -INF , !P0 ;  /* 0xff80000021427808 */ /* 0x000fe40004000000 */
[----:B------:R-:W-:-:S04]  /*59a0*/  ISETP.GT.AND P0, PT, R0, 0x21, P3 ;  /* 0x000000210000780c */ /* 0x000fc80001f04270 */
[----:B------:R-:W-:-:S04]  /*59b0*/  ISETP.LT.OR P0, PT, R2, 0x22, P0 ;  /* 0x000000220200780c */ /* 0x000fc80000701670 */
[----:B------:R-:W-:Y:S02]  /*59c0*/  FSEL R67, R32, -INF , !P0 ;  /* 0xff80000020437808 */ /* 0x000fe40004000000 */
[----:B------:R-:W-:Y:S01]  /*59d0*/  ISETP.GT.AND P0, PT, R0, 0x28, P3 ;  /* 0x000000280000780c */ /* 0x000fe20001f04270 */
[----:B------:R-:W-:Y:S03]  /*59e0*/  LDSM.16.MT88.4 R32, [R171+0x800] ;  /* 0x00080000ab20783b */ /* 0x000fe60000004200 */
        /* <DEDUP_REMOVED lines=17> */
[----:B------:R-:W-:Y:S02]  /*5b00*/  ISETP.GT.AND P0, PT, R0, 0x39, P3 ;  /* 0x000000390000780c */ /* 0x000fe40001f04270 */
[----:B------:R-:W-:Y:S02]  /*5b10*/  FMNMX.FTZ R4, R6, R7, !PT ;  /* 0x0000000706047209 */ /* 0x000fe40007810000 */
[----:B------:R-:W-:Y:S02]  /*5b20*/  ISETP.LT.OR P0, PT, R2, 0x3a, P0 ;  /* 0x0000003a0200780c */ /* 0x000fe40000701670 */
[----:B------:R-:W-:Y:S02]  /*5b30*/  FMNMX.FTZ R4, R8, R4, !PT ;  /* 0x0000000408047209 */ /* 0x000fe40007810000 */
[----:B------:R-:W-:-:S02]  /*5b40*/  FSEL R161, R28, -INF , !P0 ;  /* 0xff8000001ca17808 */ /* 0x000fc40004000000 */
[----:B------:R-:W-:Y:S01]  /*5b50*/  FMNMX.FTZ R4, R9, R4, !PT ;  /* 0x0000000409047209 */ /* 0x000fe20007810000 */
[----:B------:R-:W-:Y:S03]  /*5b60*/  LDSM.16.MT88.4 R28, [R218+0x800] ;  /* 0x00080000da1c783b */ /* 0x000fe60000004200 */
        /* <DEDUP_REMOVED lines=14> */
[----:B------:R-:W3:Y:S01]  /*5c50*/  SHFL.BFLY PT, R3, R2, 0x2, 0x1f ;  /* 0x0c401f0002037f89 */ /* 0x000ee200000e0000 */
[----:B-1----:R-:W-:-:S04]  /*5c60*/  FMNMX.FTZ R101, R0, R4, !PT ;  /* 0x0000000400657209 */ /* 0x002fc80007810000 */
[C---:B------:R-:W-:Y:S01]  /*5c70*/  FSETP.NEU.FTZ.AND P0, PT, R101.reuse, -INF , PT ;  /* 0xff8000006500780b */ /* 0x040fe20003f1d000 */
[----:B------:R-:W-:Y:S01]  /*5c80*/  FMUL.FTZ R0, R101, c[0x0][0x2d0] ;  /* 0x0000b40065007a20 */ /* 0x000fe20000410000 */
[----:B---3--:R-:W-:-:S04]  /*5c90*/  FMNMX.FTZ R2, R2, R3, !PT ;  /* 0x0000000302027209 */ /* 0x008fc80007810000 */
[----:B------:R-:W-:Y:S01]  /*5ca0*/  FSEL R0, R0, RZ, P0 ;  /* 0x000000ff00007208 */ /* 0x000fe20000000000 */
[----:B------:R-:W1:Y:S04]  /*5cb0*/  SHFL.BFLY PT, R4, R2, 0x1, 0x1f ;  /* 0x0c201f0002047f89 */ /* 0x000e6800000e0000 */
[----:B------:R-:W-:-:S04]  /*5cc0*/  FFMA.FTZ R3, R11, c[0x0][0x2d0], -R0 ;  /* 0x0000b4000b037a23 */ /* 0x000fc80000010800 */
[----:B------:R3:W-:Y:S01]  /*5cd0*/  MUFU.EX2 R102, R3 ;  /* 0x0000000300667308 */ /* 0x0007e20000000800 */
[----:B-1----:R-:W-:Y:S01]  /*5ce0*/  FMNMX.FTZ R100, R2, R4, !PT ;  /* 0x0000000402647209 */ /* 0x002fe20007810000 */
[--C-:B------:R-:W-:Y:S02]  /*5cf0*/  FFMA.FTZ R2, R15, c[0x0][0x2d0], -R0.reuse ;  /* 0x0000b4000f027a23 */ /* 0x100fe40000010800 */
[----:B---3--:R-:W-:Y:S01]  /*5d00*/  FFMA.FTZ R3, R14, c[0x0][0x2d0], -R0 ;  /* 0x0000b4000e037a23 */ /* 0x008fe20000010800 */
[----:B------:R-:W-:-:S03]  /*5d10*/  FSETP.NEU.FTZ.AND P0, PT, R100, -INF , PT ;  /* 0xff8000006400780b */ /* 0x000fc60003f1d000 */
[----:B------:R1:W-:Y:S01]  /*5d20*/  MUFU.EX2 R156, R2 ;  /* 0x00000002009c7308 */ /* 0x0003e20000000800 */
[----:B------:R-:W3:Y:S07]  /*5d30*/  LDSM.16.MT88.4 R12, [R171] ;  /* 0x00000000ab0c783b */ /* 0x000eee0000004200 */
[----:B------:R4:W-:Y:S01]  /*5d40*/  MUFU.EX2 R74, R3 ;  /* 0x00000003004a7308 */ /* 0x0009e20000000800 */
[----:B-1----:R-:W-:-:S05]  /*5d50*/  FMUL.FTZ R2, R100, c[0x0][0x2d0] ;  /* 0x0000b40064027a20 */ /* 0x002fca0000410000 */
[----:B------:R-:W-:Y:S01]  /*5d60*/  FSEL R2, R2, RZ, P0 ;  /* 0x000000ff02027208 */ /* 0x000fe20000000000 */
[----:B----4-:R-:W-:-:S04]  /*5d70*/  FFMA.FTZ R3, R17, c[0x0][0x2d0], -R0 ;  /* 0x0000b40011037a23 */ /* 0x010fc80000010800 */
[----:B------:R1:W4:Y:S02]  /*5d80*/  MUFU.EX2 R157, R3 ;  /* 0x00000003009d7308 */ /* 0x0003240000000800 */
[----:B-1----:R-:W-:Y:S01]  /*5d90*/  FFMA.FTZ R3, R6, c[0x0][0x2d0], -R2 ;  /* 0x0000b40006037a23 */ /* 0x002fe20000010802 */
[----:B----4-:R-:W-:-:S05]  /*5da0*/  F2FP.PACK_AB R10, R157, R156 ;  /* 0x0000009c9d0a723e */ /* 0x010fca00000000ff */
[----:B------:R1:W-:Y:S02]  /*5db0*/  MUFU.EX2 R65, R3 ;  /* 0x0000000300417308 */ /* 0x0003e40000000800 */
[--C-:B-1----:R-:W-:Y:S02]  /*5dc0*/  FFMA.FTZ R3, R7, c[0x0][0x2d0], -R2.reuse ;  /* 0x0000b40007037a23 */ /* 0x102fe40000010802 */
[----:B------:R-:W1:Y:S04]  /*5dd0*/  LDSM.16.MT88.4 R4, [R218] ;  /* 0x00000000da04783b */ /* 0x000e680000004200 */
[----:B------:R4:W5:Y:S02]  /*5de0*/  MUFU.EX2 R64, R3 ;  /* 0x0000000300407308 */ /* 0x0009640000000800 */
[----:B----4-:R-:W-:Y:S01]  /*5df0*/  FFMA.FTZ R3, R8, c[0x0][0x2d0], -R2 ;  /* 0x0000b40008037a23 */ /* 0x010fe20000010802 */
[----:B------:R-:W-:-:S05]  /*5e00*/  F2FP.PACK_AB R8, R74, R102 ;  /* 0x000000664a08723e */ /* 0x000fca00000000ff */
[----:B------:R4:W-:Y:S02]  /*5e10*/  MUFU.EX2 R137, R3 ;  /* 0x0000000300897308 */ /* 0x0009e40000000800 */
[----:B----4-:R-:W-:Y:S01]  /*5e20*/  FFMA.FTZ R3, R9, c[0x0][0x2d0], -R2 ;  /* 0x0000b40009037a23 */ /* 0x010fe20000010802 */
[----:B-----5:R-:W-:-:S05]  /*5e30*/  F2FP.PACK_AB R9, R64, R65 ;  /* 0x000000414009723e */ /* 0x020fca00000000ff */
[----:B------:R4:W5:Y:S02]  /*5e40*/  MUFU.EX2 R139, R3 ;  /* 0x00000003008b7308 */ /* 0x0009640000000800 */
[----:B----4-:R-:W-:Y:S01]  /*5e50*/  FFMA.FTZ R3, R20, c[0x0][0x2d0], -R0 ;  /* 0x0000b40014037a23 */ /* 0x010fe20000010800 */
[----:B-----5:R-:W-:-:S05]  /*5e60*/  F2FP.PACK_AB R11, R139, R137 ;  /* 0x000000898b0b723e */ /* 0x020fca00000000ff */
[----:B------:R4:W-:Y:S02]  /*5e70*/  MUFU.EX2 R214, R3 ;  /* 0x0000000300d67308 */ /* 0x0009e40000000800 */
[C---:B---3--:R-:W-:Y:S08]  /*5e80*/  HMMA.16816.F32 R52, R8.reuse, R12, RZ ;  /* 0x0000000c0834723c */ /* 0x048ff000000018ff */
[----:B------:R-:W-:Y:S01]  /*5e90*/  HMMA.16816.F32 R44, R8, R14, RZ ;  /* 0x0000000e082c723c */ /* 0x000fe200000018ff */
[----:B----4-:R-:W-:-:S04]  /*5ea0*/  FFMA.FTZ R3, R21, c[0x0][0x2d0], -R0 ;  /* 0x0000b40015037a23 */ /* 0x010fc80000010800 */
[----:B------:R3:W4:Y:S03]  /*5eb0*/  MUFU.EX2 R216, R3 ;  /* 0x0000000300d87308 */ /* 0x0007260000000800 */
[----:B------:R-:W-:Y:S01]  /*5ec0*/  HMMA.16816.F32 R12, R8, R38, RZ ;  /* 0x00000026080c723c */ /* 0x000fe200000018ff */
[----:B---3--:R-:W-:-:S04]  /*5ed0*/  FFMA.FTZ R3, R23, c[0x0][0x2d0], -R0 ;  /* 0x0000b40017037a23 */ /* 0x008fc80000010800 */
[----:B------:R3:W-:Y:S02]  /*5ee0*/  MUFU.EX2 R215, R3 ;  /* 0x0000000300d77308 */ /* 0x0007e40000000800 */
[----:B---3--:R-:W-:Y:S02]  /*5ef0*/  FFMA.FTZ R3, R25, c[0x0][0x2d0], -R0 ;  /* 0x0000b40019037a23 */ /* 0x008fe40000010800 */
[----:B-1----:R-:W-:Y:S04]  /*5f00*/  HMMA.16816.F32 R24, R8, R4, RZ ;  /* 0x000000040818723c */ /* 0x002fe800000018ff */
[----:B------:R1:W3:Y:S03]  /*5f10*/  MUFU.EX2 R217, R3 ;  /* 0x0000000300d97308 */ /* 0x0002e60000000800 */
[----:B----4-:R-:W-:Y:S01]  /*5f20*/  F2FP.PACK_AB R4, R216, R214 ;  /* 0x000000d6d804723e */ /* 0x010fe200000000ff */
[----:B-1----:R-:W-:-:S02]  /*5f30*/  FFMA.FTZ R3, R16, c[0x0][0x2d0], -R2 ;  /* 0x0000b40010037a23 */ /* 0x002fc40000010802 */
[----:B------:R-:W-:Y:S01]  /*5f40*/  HMMA.16816.F32 R16, R8, R36, RZ ;  /* 0x000000240810723c */ /* 0x000fe200000018ff */
[----:B------:R-:W-:Y:S01]  /*5f50*/  LDSM.16.MT88.4 R36, [R218+0x2800] ;  /* 0x00280000da24783b */ /* 0x000fe20000004200 */
[----:B------:R1:W-:Y:S02]  /*5f60*/  MUFU.EX2 R160, R3 ;  /* 0x0000000300a07308 */ /* 0x0003e40000000800 */
[----:B-1----:R-:W-:-:S04]  /*5f70*/  FFMA.FTZ R3, R22, c[0x0][0x2d0], -R2 ;  /* 0x0000b40016037a23 */ /* 0x002fc80000010802 */
[----:B------:R-:W-:Y:S02]  /*5f80*/  HMMA.16816.F32 R20, R8, R6, RZ ;  /* 0x000000060814723c */ /* 0x000fe400000018ff */
[----:B------:R1:W4:Y:S05]  /*5f90*/  MUFU.EX2 R138, R3 ;  /* 0x00000003008a7308 */ /* 0x00032a0000000800 */
[----:B---3--:R-:W-:Y:S01]  /*5fa0*/  F2FP.PACK_AB R6, R217, R215 ;  /* 0x000000d7d906723e */ /* 0x008fe200000000ff */
[----:B-1----:R-:W-:Y:S01]  /*5fb0*/  FFMA.FTZ R3, R48, c[0x0][0x2d0], -R2 ;  /* 0x0000b40030037a23 */ /* 0x002fe20000010802 */
[----:B----4-:R-:W-:-:S03]  /*5fc0*/  F2FP.PACK_AB R5, R138, R160 ;  /* 0x000000a08a05723e */ /* 0x010fc600000000ff */
[----:B------:R1:W-:Y:S02]  /*5fd0*/  MUFU.EX2 R179, R3 ;  /* 0x0000000300b37308 */ /* 0x0003e40000000800 */
[----:B-1----:R-:W-:Y:S02]  /*5fe0*/  FFMA.FTZ R3, R49, c[0x0][0x2d0], -R2 ;  /* 0x0000b40031037a23 */ /* 0x002fe40000010802 */
[----:B--2---:R-:W1:Y:S04]  /*5ff0*/  LDSM.16.MT88.4 R48, [R92] ;  /* 0x000000005c30783b */ /* 0x004e680000004200 */
        /* <DEDUP_REMOVED lines=26> */
[----:B--2---:R-:W-:-:S07]  /*61a0*/  FFMA.FTZ R3, R66, c[0x0][0x2d0], -R2 ;  /* 0x0000b40042037a23 */ /* 0x004fce0000010802 */
[C---:B------:R-:W-:Y:S01]  /*61b0*/  HMMA.16816.F32 R28, R8.reuse, R62, RZ ;  /* 0x0000003e081c723c */ /* 0x040fe200000018ff */
[----:B------:R-:W2:Y:S07]  /*61c0*/  LDSM.16.MT88.4 R60, [R171+0x4000] ;  /* 0x00400000ab3c783b */ /* 0x000eae0000004200 */
[----:B----4-:R-:W-:Y:S08]  /*61d0*/  HMMA.16816.F32 R16, R8, R20, RZ ;  /* 0x000000140810723c */ /* 0x010ff000000018ff */
[C---:B------:R-:W-:Y:S08]  /*61e0*/  HMMA.16816.F32 R140, R4.reuse, R26, R12 ;  /* 0x0000001a048c723c */ /* 0x040ff0000000180c */
[----:B-----5:R-:W-:Y:S01]  /*61f0*/  HMMA.16816.F32 R128, R4, R40, R32 ;  /* 0x000000280480723c */ /* 0x020fe20000001820 */
[----:B------:R-:W3:Y:S07]  /*6200*/  LDSM.16.MT88.4 R32, [R218+0x4000] ;  /* 0x00400000da20783b */ /* 0x000eee0000004200 */
        /* <DEDUP_REMOVED lines=10> */
[----:B--2---:R-:W-:Y:S08]  /*62b0*/  HMMA.16816.F32 R12, R8, R60, RZ ;  /* 0x0000003c080c723c */ /* 0x004ff000000018ff */
[C---:B------:R-:W-:Y:S08]  /*62c0*/  HMMA.16816.F32 R80, R4.reuse, R46, R16 ;  /* 0x0000002e0450723c */ /* 0x040ff00000001810 */
[----:B------:R-:W-:Y:S01]  /*62d0*/  HMMA.16816.F32 R96, R4, R48, R28 ;  /* 0x000000300460723c */ /* 0x000fe2000000181c */
[----:B------:R-:W2:Y:S07]  /*62e0*/  LDSM.16.MT88.4 R28, [R172+0x4000] ;  /* 0x00400000ac1c783b */ /* 0x000eae0000004200 */
[C---:B---3--:R-:W-:Y:S08]  /*62f0*/  HMMA.16816.F32 R16, R8.reuse, R32, RZ ;  /* 0x000000200810723c */ /* 0x048ff000000018ff */
        /* <DEDUP_REMOVED lines=8> */
[----:B--2---:R-:W-:Y:S08]  /*6380*/  HMMA.16816.F32 R12, R8, R28, RZ ;  /* 0x0000001c080c723c */ /* 0x004ff000000018ff */
        /* <DEDUP_REMOVED lines=8> */
[----:B-1----:R1:W-:Y:S02]  /*6410*/  MUFU.EX2 R92, R3 ;  /* 0x00000003005c7308 */ /* 0x0023e40000000800 */
        /* <DEDUP_REMOVED lines=13> */
[--C-:B------:R-:W-:Y:S02]  /*64f0*/  FFMA.FTZ R14, R95, c[0x0][0x2d0], -R0.reuse ;  /* 0x0000b4005f0e7a23 */ /* 0x100fe40000010800 */
[----:B------:R-:W-:Y:S02]  /*6500*/  FFMA.FTZ R0, R75, c[0x0][0x2d0], -R0 ;  /* 0x0000b4004b007a23 */ /* 0x000fe40000010800 */
[----:B------:R2:W3:Y:S08]  /*6510*/  MUFU.EX2 R102, R3 ;  /* 0x0000000300667308 */ /* 0x0004f00000000800 */
[----:B------:R4:W-:Y:S01]  /*6520*/  MUFU.EX2 R183, R0 ;  /* 0x0000000000b77308 */ /* 0x0009e20000000800 */
[----:B--2---:R-:W-:Y:S01]  /*6530*/  FFMA.FTZ R3, R68, c[0x0][0x2d0], -R2 ;  /* 0x0000b40044037a23 */ /* 0x004fe20000010802 */
[----:B---3--:R-:W-:-:S06]  /*6540*/  F2FP.PACK_AB R5, R102, R92 ;  /* 0x0000005c6605723e */ /* 0x008fcc00000000ff */
[----:B------:R-:W-:Y:S01]  /*6550*/  MUFU.EX2 R14, R14 ;  /* 0x0000000e000e7308 */ /* 0x000fe20000000800 */
[----:B----4-:R-:W-:-:S07]  /*6560*/  FFMA.FTZ R0, R163, c[0x0][0x2d0], -R2 ;  /* 0x0000b400a3007a23 */ /* 0x010fce0000010802 */
[----:B------:R2:W-:Y:S08]  /*6570*/  MUFU.EX2 R103, R3 ;  /* 0x0000000300677308 */ /* 0x0005f00000000800 */
[----:B------:R-:W-:Y:S01]  /*6580*/  MUFU.EX2 R12, R12 ;  /* 0x0000000c000c7308 */ /* 0x000fe20000000800 */
[----:B--2---:R-:W-:-:S07]  /*6590*/  FFMA.FTZ R3, R69, c[0x0][0x2d0], -R2 ;  /* 0x0000b40045037a23 */ /* 0x004fce0000010802 */
[----:B------:R2:W3:Y:S02]  /*65a0*/  MUFU.EX2 R136, R3 ;  /* 0x0000000300887308 */ /* 0x0004e40000000800 */
[----:B--2---:R-:W-:Y:S01]  /*65b0*/  FADD.FTZ R3, R156, R4 ;  /* 0x000000049c037221 */ /* 0x004fe20000010000 */
[----:B------:R-:W-:Y:S02]  /*65c0*/  F2FP.PACK_AB R4, R192, R182 ;  /* 0x000000b6c004723e */ /* 0x000fe400000000ff */
[----:B---3--:R-:W-:Y:S01]  /*65d0*/  F2FP.PACK_AB R7, R136, R103 ;  /* 0x000000678807723e */ /* 0x008fe200000000ff */
[----:B------:R-:W-:Y:S02]  /*65e0*/  FADD.FTZ R15, R157, R3 ;  /* 0x000000039d0f7221 */ /* 0x000fe40000010000 */
[----:B------:R-:W-:-:S04]  /*65f0*/  FADD.FTZ R3, R65, R64 ;  /* 0x0000004041037221 */ /* 0x000fc80000010000 */
        /* <DEDUP_REMOVED lines=26> */
[----:B------:R-:W-:-:S06]  /*67a0*/  F2FP.PACK_AB R98, R183, R12 ;  /* 0x0000000cb762723e */ /* 0x000fcc00000000ff */
        /* <DEDUP_REMOVED lines=17> */
[----:B------:R-:W-:-:S02]  /*68c0*/  FFMA.FTZ R4, R176, c[0x0][0x2d0], -R2 ;  /* 0x0000b400b0047a23 */ /* 0x000fc40000010802 */
[--C-:B-1----:R-:W-:Y:S02]  /*68d0*/  FFMA.FTZ R0, R173, c[0x0][0x2d0], -R2.reuse ;  /* 0x0000b400ad007a23 */ /* 0x102fe40000010802 */
[----:B------:R-:W-:Y:S01]  /*68e0*/  FFMA.FTZ R2, R161, c[0x0][0x2d0], -R2 ;  /* 0x0000b400a1027a23 */ /* 0x000fe20000010802 */
[----:B------:R1:W-:Y:S08]  /*68f0*/  MUFU.EX2 R8, R4 ;  /* 0x0000000400087308 */ /* 0x0003f00000000800 */
[----:B------:R-:W2:Y:S08]  /*6900*/  MUFU.EX2 R11, R0 ;  /* 0x00000000000b7308 */ /* 0x000eb00000000800 */
[----:B------:R-:W3:Y:S01]  /*6910*/  MUFU.EX2 R9, R2 ;  /* 0x0000000200097308 */ /* 0x000ee20000000800 */
[----:B-1----:R-:W-:Y:S01]  /*6920*/  LDSM.16.MT88.4 R4, [R220+0x5800] ;  /* 0x00580000dc04783b */ /* 0x002fe20000004200 */
[----:B--2---:R-:W-:Y:S01]  /*6930*/  F2FP.PACK_AB R97, R11, R10 ;  /* 0x0000000a0b61723e */ /* 0x004fe200000000ff */
[----:B------:R-:W-:-:S02]  /*6940*/  FADD.FTZ R0, R137, R3 ;  /* 0x0000000389007221 */ /* 0x000fc40000010000 */
[----:B------:R-:W-:Y:S02]  /*6950*/  FADD.FTZ R3, R214, R15 ;  /* 0x0000000fd6037221 */ /* 0x000fe40000010000 */
        /* <DEDUP_REMOVED lines=18> */
[----:B------:R-:W-:Y:S01]  /*6a80*/  FADD.FTZ R0, R209, R3 ;  /* 0x00000003d1007221 */ /* 0x000fe20000010000 */
[----:B------:R-:W-:Y:S01]  /*6a90*/  IADD3 R3, R181, -0x3, RZ ;  /* 0xfffffffdb5037810 */ /* 0x000fe20007ffe0ff */
[----:B------:R-:W-:Y:S01]  /*6aa0*/  FADD.FTZ R2, R136, R2 ;  /* 0x0000000288027221 */ /* 0x000fe20000010000 */
[----:B------:R-:W-:Y:S01]  /*6ab0*/  HMMA.16816.F32 R44, R96, R48, R68 ;  /* 0x00000030602c723c */ /* 0x000fe20000001844 */
[----:B------:R-:W-:Y:S01]  /*6ac0*/  FADD.FTZ R0, R14, R0 ;  /* 0x000000000e007221 */ /* 0x000fe20000010000 */
[----:B------:R-:W-:Y:S01]  /*6ad0*/  ISETP.GE.AND P0, PT, R3, R188, PT ;  /* 0x000000bc0300720c */ /* 0x000fe20003f06270 */
[----:B------:R-:W-:Y:S02]  /*6ae0*/  FADD.FTZ R2, R10, R2 ;  /* 0x000000020a027221 */ /* 0x000fe40000010000 */
[----:B------:R-:W-:-:S02]  /*6af0*/  FADD.FTZ R0, R13, R0 ;  /* 0x000000000d007221 */ /* 0x000fc40000010000 */
[----:B------:R-:W-:Y:S01]  /*6b00*/  FADD.FTZ R2, R11, R2 ;  /* 0x000000020b027221 */ /* 0x000fe20000010000 */
[C---:B------:R-:W-:Y:S01]  /*6b10*/  HMMA.16816.F32 R40, R96.reuse, R42, R64 ;  /* 0x0000002a6028723c */ /* 0x040fe20000001840 */
[----:B------:R-:W1:Y:S01]  /*6b20*/  LDSM.16.MT88.4 R64, [R220+0x3800] ;  /* 0x00380000dc40783b */ /* 0x000e620000004200 */
[----:B------:R-:W-:Y:S02]  /*6b30*/  FADD.FTZ R0, R12, R0 ;  /* 0x000000000c007221 */ /* 0x000fe40000010000 */
[----:B------:R-:W-:Y:S02]  /*6b40*/  FADD.FTZ R2, R8, R2 ;  /* 0x0000000208027221 */ /* 0x000fe40000010000 */
[----:B------:R-:W-:Y:S02]  /*6b50*/  FADD.FTZ R183, R183, R0 ;  /* 0x00000000b7b77221 */ /* 0x000fe40000010000 */
[----:B------:R-:W-:Y:S01]  /*6b60*/  HMMA.16816.F32 R48, R96, R50, R72 ;  /* 0x000000326030723c */ /* 0x000fe20000001848 */
[----:B------:R-:W2:Y:S01]  /*6b70*/  LDSM.16.MT88.4 R72, [R171+0x5800] ;  /* 0x00580000ab48783b */ /* 0x000ea20000004200 */
[----:B------:R-:W-:-:S06]  /*6b80*/  FADD.FTZ R184, R9, R2 ;  /* 0x0000000209b87221 */ /* 0x000fcc0000010000 */
        /* <DEDUP_REMOVED lines=23> */
[----:B------:R-:W-:Y:S02]  /*6d00*/  IMAD.MOV.U32 R173, RZ, RZ, c[0x0][0x2b8] ;  /* 0x0000ae00ffad7624 */ /* 0x000fe400078e00ff */
[----:B------:R-:W-:-:S02]  /*6d10*/  IMAD R163, R187, 0x20, R205 ;  /* 0x00000020bba37824 */ /* 0x000fc400078e02cd */
[----:B------:R-:W-:Y:S01]  /*6d20*/  IMAD.MOV.U32 R174, RZ, RZ, RZ ;  /* 0x000000ffffae7224 */ /* 0x000fe200078e00ff */
[----:B------:R-:W-:Y:S02]  /*6d30*/  ISETP.NE.AND P5, PT, R173, 0x1, PT ;  /* 0x00000001ad00780c */ /* 0x000fe40003fa5270 */
[C---:B------:R-:W-:Y:S02]  /*6d40*/  IADD3 R2, R163.reuse, R178, R193 ;  /* 0x000000b2a3027210 */ /* 0x040fe40007ffe0c1 */
[----:B------:R-:W-:Y:S02]  /*6d50*/  ISETP.GT.AND P4, PT, R163, 0x3f, PT ;  /* 0x0000003fa300780c */ /* 0x000fe40003f84270 */
[----:B------:R-:W-:-:S05]  /*6d60*/  IADD3 R2, R2, -0x80, RZ ;  /* 0xffffff8002027810 */ /* 0x000fca0007ffe0ff */
        /* <DEDUP_REMOVED lines=10> */
[C---:B------:R-:W-:Y:S01]  /*6e10*/  IMAD.SHL.U32 R18, R185.reuse, 0x2, RZ ;  /* 0x00000002b9127824 */ /* 0x040fe200078e00ff */
        /* <DEDUP_REMOVED lines=23> */
.L_x_2184:
[----:B------:R-:W-:Y:S05]  /*6f90*/  BRA.DIV ~URZ, `(.L_x_2051) ;  /* 0x000111e27f007947 */ /* 0x000fea000b800000 */
[----:B------:R-:W3:Y:S02]  /*6fa0*/  SHFL.IDX PT, R0, R12, RZ, 0x181f ;  /* 0x00181fff0c007589 */ /* 0x000ee400000e0000 */
[----:B---3--:R-:W-:-:S05]  /*6fb0*/  IADD3 R8, P0, R0, R17, RZ ;  /* 0x0000001100087210 */ /* 0x008fca0007f1e0ff */
[----:B--2---:R-:W-:Y:S01]  /*6fc0*/  IMAD.X R9, R4, 0x1, R14, P0 ;  /* 0x0000000104097824 */ /* 0x004fe200000e060e */
[----:B------:R-:W-:-:S05]  /*6fd0*/  IADD3 R6, P0, R0, R16, RZ ;  /* 0x0000001000067210 */ /* 0x000fca0007f1e0ff */
[----:B------:R-:W-:Y:S01]  /*6fe0*/  IMAD.X R7, R4, 0x1, R13, P0 ;  /* 0x0000000104077824 */ /* 0x000fe200000e060d */
[----:B------:R-:W-:Y:S02]  /*6ff0*/  IADD3 R2, P0, R0, R18, RZ ;  /* 0x0000001200027210 */ /* 0x000fe40007f1e0ff */
[----:B------:R-:W2:Y:S03]  /*7000*/  SHFL.IDX PT, R0, R12, 0x1, 0x181f ;  /* 0x00381f000c007f89 */ /* 0x000ea600000e0000 */
[----:B------:R-:W-:Y:S01]  /*7010*/  IMAD.X R3, R4, 0x1, R15, P0 ;  /* 0x0000000104037824 */ /* 0x000fe200000e060f */
[----:B------:R-:W-:Y:S01]  /*7020*/  ISETP.GE.AND P0, PT, R177, c[0x0][0x1d4], PT ;  /* 0x00007500b1007a0c */ /* 0x000fe20003f06270 */
[----:B------:R3:W4:Y:S03]  /*7030*/  SHFL.IDX PT, R4, R5, 0x1, 0x181f ;  /* 0x00381f0005047f89 */ /* 0x00072600000e0000 */
[----:B------:R-:W-:-:S09]  /*7040*/  SEL R11, RZ, 0x10, P0 ;  /* 0x00000010ff0b7807 */ /* 0x000fd20000000000 */
[----:B------:R1:W-:Y:S01]  /*7050*/  LDGSTS.E.BYPASS.LTC128B.128 [R204+0xc100], [R8.64], !P0 ;  /* 0x0c10000008cc7fae */ /* 0x0003e2000c101d46 */
[----:B------:R-:W-:-:S04]  /*7060*/  ISETP.GE.AND P0, PT, R186, c[0x0][0x1d4], PT ;  /* 0x00007500ba007a0c */ /* 0x000fc80003f06270 */
[----:B------:R-:W-:-:S09]  /*7070*/  SEL R10, RZ, 0x10, P0 ;  /* 0x00000010ff0a7807 */ /* 0x000fd20000000000 */
[----:B------:R1:W-:Y:S01]  /*7080*/  LDGSTS.E.BYPASS.LTC128B.128 [R204+0xe100], [R6.64], !P0 ;  /* 0x0e10000006cc7fae */ /* 0x0003e2000c101d46 */
[----:B------:R-:W-:-:S04]  /*7090*/  ISETP.GE.AND P0, PT, R185, c[0x0][0x1d4], PT ;  /* 0x00007500b9007a0c */ /* 0x000fc80003f06270 */
[----:B-1-3--:R-:W-:-:S09]  /*70a0*/  SEL R5, RZ, 0x10, P0 ;  /* 0x00000010ff057807 */ /* 0x00afd20000000000 */
[----:B------:R1:W-:Y:S02]  /*70b0*/  LDGSTS.E.BYPASS.LTC128B.128 [R204+0x10100], [R2.64], !P0 ;  /* 0x1010000002cc7fae */ /* 0x0003e4000c101d46 */
.L_x_2185:
[----:B-12-4-:R-:W-:-:S04]  /*70c0*/  IADD3 R2, -R10, 0x10, RZ ;  /* 0x000000100a027810 */ /* 0x016fc80007ffe1ff */
[----:B------:R-:W-:-:S04]  /*70d0*/  LOP3.LUT R2, R2, 0xf, RZ, 0xc0, !PT ;  /* 0x0000000f02027812 */ /* 0x000fc800078ec0ff */
[----:B------:R-:W-:Y:S02]  /*70e0*/  IADD3 R6, P3, P0, R2, R0, R16 ;  /* 0x0000000002067210 */ /* 0x000fe4000787e010 */
[----:B------:R-:W-:Y:S02]  /*70f0*/  IADD3 R2, -R11, 0x10, RZ ;  /* 0x000000100b027810 */ /* 0x000fe40007ffe1ff */
[----:B------:R-:W-:Y:S02]  /*7100*/  IADD3.X R7, RZ, R4, R13, P3, P0 ;  /* 0x00000004ff077210 */ /* 0x000fe40001fe040d */
        /* <DEDUP_REMOVED lines=16> */
.L_x_2049:
[----:B------:R-:W-:Y:S05]  /*7210*/  BSYNC B0 ;  /* 0x0000000000007941 */ /* 0x000fea0003800000 */
.L_x_2048:
[----:B------:R-:W-:Y:S01]  /*7220*/  IMAD.MOV.U32 R0, RZ, RZ, c[0x0][0x2c4] ;  /* 0x0000b100ff007624 */ /* 0x000fe200078e00ff */
[----:B------:R-:W0:Y:S01]  /*7230*/  LDGDEPBAR ;  /* 0x00000000000079af */ /* 0x000e220000000000 */
[----:B-1----:R-:W-:Y:S01]  /*7240*/  IMAD.MOV.U32 R3, RZ, RZ, c[0x0][0x32c] ;  /* 0x0000cb00ff037624 */ /* 0x002fe200078e00ff */
[----:B------:R-:W-:Y:S02]  /*7250*/  IADD3 R173, R181, -0x2, RZ ;  /* 0xfffffffeb5ad7810 */ /* 0x000fe40007ffe0ff */
[----:B------:R-:W-:Y:S01]  /*7260*/  ISETP.NE.AND P0, PT, R0, 0x1, PT ;  /* 0x000000010000780c */ /* 0x000fe20003f05270 */
[----:B------:R-:W-:-:S12]  /*7270*/  IMAD.MOV.U32 R0, RZ, RZ, R203 ;  /* 0x000000ffff007224 */ /* 0x000fd800078e00cb */
[----:B------:R-:W-:-:S05]  /*7280*/  @P0 IMAD.HI.U32 R2, R203, c[0x0][0x2c8], RZ ;  /* 0x0000b200cb020a27 */ /* 0x000fca00078e00ff */
[----:B------:R-:W-:Y:S02]  /*7290*/  @P0 SHF.R.U32.HI R0, RZ, c[0x0][0x2cc], R2 ;  /* 0x0000b300ff000a19 */ /* 0x000fe40000011602 */
[----:B------:R-:W-:-:S03]  /*72a0*/  ISETP.GE.AND P0, PT, R3, 0x1, PT ;  /* 0x000000010300780c */ /* 0x000fc60003f06270 */
[----:B------:R-:W-:-:S05]  /*72b0*/  IMAD.IADD R2, R219, 0x1, R0 ;  /* 0x00000001db027824 */ /* 0x000fca00078e0200 */
[----:B------:R-:W-:-:S05]  /*72c0*/  IADD3 R0, R2, c[0x0][0x328], RZ ;  /* 0x0000ca0002007a10 */ /* 0x000fca0007ffe0ff */
[----:B------:R-:W-:Y:S05]  /*72d0*/  @!P0 BRA `(.L_x_2052) ;  /* 0x0000013000008947 */ /* 0x000fea0003800000 */
        /* <DEDUP_REMOVED lines=11> */
.L_x_2054:
[----:B------:R-:W-:-:S04]  /*7390*/  MOV R2, 0x1 ;  /* 0x0000000100027802 */ /* 0x000fc80000000f00 */
[----:B------:R-:W-:-:S13]  /*73a0*/  ISETP.NE.AND P0, PT, R2, c[0x0][0x32c], PT ;  /* 0x0000cb0002007a0c */ /* 0x000fda0003f05270 */
[----:B------:R-:W-:-:S05]  /*73b0*/  @P0 IMAD.HI.U32 R2, R3, c[0x0][0x330], RZ ;  /* 0x0000cc0003020a27 */ /* 0x000fca00078e00ff */
[----:B------:R-:W-:Y:S02]  /*73c0*/  @P0 SHF.R.U32.HI R3, RZ, c[0x0][0x334], R2 ;  /* 0x0000cd00ff030a19 */ /* 0x000fe40000011602 */
.L_x_2055:
[----:B------:R-:W-:Y:S05]  /*73d0*/  BSYNC B0 ;  /* 0x0000000000007941 */ /* 0x000fea0003800000 */
.L_x_2053:
[----:B------:R-:W-:-:S05]  /*73e0*/  MOV R2, c[0x0][0x32c] ;  /* 0x0000cb0000027a02 */ /* 0x000fca0000000f00 */
[----:B------:R-:W-:-:S05]  /*73f0*/  IMAD R3, R3, R2, c[0x0][0x32c] ;  /* 0x0000cb0003037624 */ /* 0x000fca00078e0202 */
[----:B------:R-:W-:-:S04]  /*7400*/  IMNMX R0, R0, R3, PT ;  /* 0x0000000300007217 */ /* 0x000fc80003800200 */
.L_x_2052:
[----:B------:R-:W-:Y:S01]  /*7410*/  SHF.R.S32.HI R2, RZ, 0x1f, R0 ;  /* 0x0000001fff027819 */ /* 0x000fe20000011400 */
[----:B------:R-:W-:Y:S02]  /*7420*/  IMAD.MOV.U32 R163, RZ, RZ, 0x1 ;  /* 0x00000001ffa37424 */ /* 0x000fe400078e00ff */
[----:B------:R-:W-:Y:S01]  /*7430*/  IMAD.MOV.U32 R178, RZ, RZ, RZ ;  /* 0x000000ffffb27224 */ /* 0x000fe200078e00ff */
[----:B------:R-:W-:-:S04]  /*7440*/  LEA.HI R0, R2, R0, RZ, 0x6 ;  /* 0x0000000002007211 */ /* 0x000fc800078f30ff */
[----:B------:R-:W-:-:S04]  /*7450*/  SHF.R.S32.HI R0, RZ, 0x6, R0 ;  /* 0x00000006ff007819 */ /* 0x000fc80000011400 */
[----:B------:R-:W-:-:S04]  /*7460*/  IMNMX R192, R188, R0, !PT ;  /* 0x00000000bcc07217 */ /* 0x000fc80007800200 */
[----:B------:R-:W-:-:S13]  /*7470*/  ISETP.GE.AND P0, PT, R173, R192, PT ;  /* 0x000000c0ad00720c */ /* 0x000fda0003f06270 */
[----:B------:R-:W-:Y:S05]  /*7480*/  @!P0 BRA `(.L_x_2056) ;  /* 0x00003eb000008947 */ /* 0x000fea0003800000 */
[----:B------:R-:W-:Y:S01]  /*7490*/  ISETP.GE.AND P0, PT, R177, c[0x0][0x1d4], PT ;  /* 0x00007500b1007a0c */ /* 0x000fe20003f06270 */
[----:B------:R-:W-:Y:S01]  /*74a0*/  IMAD.MOV.U32 R103, RZ, RZ, R100 ;  /* 0x000000ffff677224 */ /* 0x000fe200078e0064 */
[----:B------:R-:W-:Y:S01]  /*74b0*/  LOP3.LUT R213, R213, 0xfffffffb, RZ, 0xc0, !PT ;  /* 0xfffffffbd5d57812 */ /* 0x000fe200078ec0ff */
[----:B------:R-:W-:Y:S02]  /*74c0*/  IMAD.MOV.U32 R102, RZ, RZ, R101 ;  /* 0x000000ffff667224 */ /* 0x000fe400078e0065 */
[----:B------:R-:W-:Y:S02]  /*74d0*/  IMAD.MOV.U32 R176, RZ, RZ, R173 ;  /* 0x000000ffffb07224 */ /* 0x000fe400078e00ad */
[----:B------:R-:W-:Y:S02]  /*74e0*/  IMAD.MOV.U32 R178, RZ, RZ, RZ ;  /* 0x000000ffffb27224 */ /* 0x000fe400078e00ff */
[----:B------:R-:W-:-:S04]  /*74f0*/  IMAD.MOV.U32 R163, RZ, RZ, 0x1 ;  /* 0x00000001ffa37424 */ /* 0x000fc800078e00ff */
[----:B------:R-:W-:Y:S02]  /*7500*/  @P0 LOP3.LUT R213, R213, 0x4, RZ, 0xfc, !PT ;  /* 0x00000004d5d50812 */ /* 0x000fe400078efcff */
[----:B------:R-:W-:Y:S02]  /*7510*/  ISETP.GE.AND P0, PT, R186, c[0x0][0x1d4], PT ;  /* 0x00007500ba007a0c */ /* 0x000fe40003f06270 */
[----:B------:R-:W-:-:S11]  /*7520*/  LOP3.LUT R213, R213, 0xfffffffd, RZ, 0xc0, !PT ;  /* 0xfffffffdd5d57812 */ /* 0x000fd600078ec0ff */
[----:B------:R-:W-:Y:S02]  /*7530*/  @P0 LOP3.LUT R213, R213, 0x2, RZ, 0xfc, !PT ;  /* 0x00000002d5d50812 */ /* 0x000fe400078efcff */
.L_x_2073:
[----:B------:R-:W-:Y:S04]  /*7540*/  DEPBAR.LE SB0, 0x2 ;  /* 0x000080800000791a */ /* 0x000fe80000000000 */
[----:B------:R-:W-:Y:S01]  /*7550*/  WARPSYNC 0xffffffff ;  /* 0xffffffff00007948 */ /* 0x000fe20003800000 */
[----:B------:R-:W-:Y:S01]  /*7560*/  BAR.SYNC.DEFER_BLOCKING 0x0 ;  /* 0x0000000000007b1d */ /* 0x000fe20000010000 */
[----:B------:R-:W-:Y:S01]  /*7570*/  IMAD R161, R163, 0x6000, RZ ;  /* 0x00006000a3a17824 */ /* 0x000fe200078e02ff */
[----:B------:R-:W-:Y:S04]  /*7580*/  ISETP.GE.AND P0, PT, R188, R176, PT ;  /* 0x000000b0bc00720c */ /* 0x000fe80003f06270 */
[----:B------:R-:W-:Y:S04]  /*7590*/  IADD3 R0, R170, R161, RZ ;  /* 0x000000a1aa007210 */ /* 0x000fe80007ffe0ff */
[----:B------:R-:W-:Y:S01]  /*75a0*/  IADD3 R100, R168, R0, RZ ;  /* 0x00000000a8647210 */ /* 0x000fe20007ffe0ff */
        /* <DEDUP_REMOVED lines=35> */
[----:B------:R4:W3:Y:S02]  /*77e0*/  SHFL.IDX PT, R5, R12, RZ, 0x181f ;  /* 0x00181fff0c057589 */ /* 0x0008e400000e0000 */
.L_x_2186:
[----:B------:R-:W-:-:S05]  /*77f0*/  BRA.DIV ~URZ, `(.L_x_2060) ;  /* 0x00010c327f007947 */ /* 0x000fca000b800000 */
[----:B------:R-:W5:Y:S01]  /*7800*/  SHFL.IDX PT, R2, R13, RZ, 0x181f ;  /* 0x00181fff0d027589 */ /* 0x000f6200000e0000 */
[----:B------:R-:W-:Y:S01]  /*7810*/  ISETP.GE.AND P4, PT, R177, c[0x0][0x1d4], PT ;  /* 0x00007500b1007a0c */ /* 0x000fe20003f86270 */
[----:B------:R-:W-:Y:S01]  /*7820*/  IMAD R4, R178, 0x6000, R206 ;  /* 0x00006000b2047824 */ /* 0x000fe200078e02ce */
[----:B------:R-:W-:Y:S04]  /*7830*/  ISETP.GE.AND P3, PT, R186, c[0x0][0x1d4], PT ;  /* 0x00007500ba007a0c */ /* 0x000fe80003f66270 */
[----:B------:R-:W-:Y:S02]  /*7840*/  SEL R15, RZ, 0x10, P3 ;  /* 0x00000010ff0f7807 */ /* 0x000fe40001800000 */
[C---:B-----5:R-:W-:Y:S05]  /*7850*/  IADD3 R6, P0, R2.reuse, R28, RZ ;  /* 0x0000001c02067210 */ /* 0x060fea0007f1e0ff */
[C---:B---3--:R-:W-:Y:S05]  /*7860*/  IMAD.X R7, R5.reuse, 0x1, R20, P0 ;  /* 0x0000000105077824 */ /* 0x048fea00000e0614 */
[----:B------:R-:W-:Y:S01]  /*7870*/  @!PT LDS RZ, [RZ] ;  /* 0x00000000fffff984 */ /* 0x000fe20000000800 */
[----:B------:R-:W-:Y:S01]  /*7880*/  @!PT LDS RZ, [RZ] ;  /* 0x00000000fffff984 */ /* 0x000fe20000000800 */
[----:B------:R3:W-:Y:S02]  /*7890*/  LDGSTS.E.BYPASS.LTC128B.128 [R4], [R6.64], !P4 ;  /* 0x0000000006047fae */ /* 0x0007e4000e101d46 */
[C---:B---3--:R-:W-:Y:S05]  /*78a0*/  IADD3 R6, P0, R2.reuse, R23, RZ ;  /* 0x0000001702067210 */ /* 0x048fea0007f1e0ff */
[C---:B------:R-:W-:Y:S01]  /*78b0*/  IMAD.X R7, R5.reuse, 0x1, R21, P0 ;  /* 0x0000000105077824 */ /* 0x040fe200000e0615 */
[----:B------:R-:W-:Y:S04]  /*78c0*/  IADD3 R2, P0, R2, R29, RZ ;  /* 0x0000001d02027210 */ /* 0x000fe80007f1e0ff */
[----:B------:R3:W-:Y:S01]  /*78d0*/  LDGSTS.E.BYPASS.LTC128B.128 [R4+0x2000], [R6.64], !P3 ;  /* 0x0200000006047fae */ /* 0x0007e2000d901d46 */
[----:B------:R-:W-:Y:S01]  /*78e0*/  IMAD.X R3, R5, 0x1, R22, P0 ;  /* 0x0000000105037824 */ /* 0x000fe200000e0616 */
[----:B------:R-:W-:Y:S02]  /*78f0*/  ISETP.GE.AND P0, PT, R185, c[0x0][0x1d4], PT ;  /* 0x00007500b9007a0c */ /* 0x000fe40003f06270 */
[----:B------:R4:W2:Y:S02]  /*7900*/  SHFL.IDX PT, R5, R12, 0x1, 0x181f ;  /* 0x00381f000c057f89 */ /* 0x0008a400000e0000 */
[----:B------:R-:W-:Y:S09]  /*7910*/  SEL R14, RZ, 0x10, P0 ;  /* 0x00000010ff0e7807 */ /* 0x000ff20000000000 */
[----:B------:R5:W-:Y:S01]  /*7920*/  LDGSTS.E.BYPASS.LTC128B.128 [R4+0x4000], [R2.64], !P0 ;  /* 0x0400000002047fae */ /* 0x000be2000c101d46 */
[----:B---3--:R-:W-:Y:S03]  /*7930*/  SEL R7, RZ, 0x10, P4 ;  /* 0x00000010ff077807 */ /* 0x008fe60002000000 */
[----:B-----5:R4:W3:Y:S04]  /*7940*/  SHFL.IDX PT, R2, R13, 0x1, 0x181f ;  /* 0x00381f000d027f89 */ /* 0x0208e800000e0000 */
.L_x_2187:
[----:B--2---:R-:W-:Y:S02]  /*7950*/  IADD3 R3, -R15, 0x10, RZ ;  /* 0x000000100f037810 */ /* 0x004fe40007ffe1ff */
[----:B------:R-:W-:Y:S02]  /*7960*/  ISETP.NE.U32.AND P6, PT, R7, RZ, PT ;  /* 0x000000ff0700720c */ /* 0x000fe40003fc5070 */
[----:B------:R-:W-:Y:S04]  /*7970*/  LOP3.LUT R3, R3, 0xf, RZ, 0xc0, !PT ;  /* 0x0000000f03037812 */ /* 0x000fe800078ec0ff */
[-C--:B---3--:R-:W-:Y:S02]  /*7980*/  IADD3 R6, P3, P0, R3, R2.reuse, R23 ;  /* 0x0000000203067210 */ /* 0x088fe4000787e017 */
[----:B------:R-:W-:Y:S02]  /*7990*/  IADD3 R3, -R7, 0x10, RZ ;  /* 0x0000001007037810 */ /* 0x000fe40007ffe1ff */
[-C--:B------:R-:W-:Y:S02]  /*79a0*/  IADD3.X R7, RZ, R5.reuse, R21, P3, P0 ;  /* 0x00000005ff077210 */ /* 0x080fe40001fe0415 */
[----:B------:R-:W-:Y:S04]  /*79b0*/  LOP3.LUT R3, R3, 0xf, RZ, 0xc0, !PT ;  /* 0x0000000f03037812 */ /* 0x000fe800078ec0ff */
[-C--:B----4-:R-:W-:Y:S02]  /*79c0*/  IADD3 R12, P5, P4, R3, R2.reuse, R28 ;  /* 0x00000002030c7210 */ /* 0x090fe40007cbe01c */
[C---:B------:R-:W-:Y:S02]  /*79d0*/  IADD3 R3, -R14.reuse, 0x10, RZ ;  /* 0x000000100e037810 */ /* 0x040fe40007ffe1ff */
[-C--:B------:R-:W-:Y:S02]  /*79e0*/  IADD3.X R13, RZ, R5.reuse, R20, P5, P4 ;  /* 0x00000005ff0d7210 */ /* 0x080fe40002fe8414 */
[----:B------:R-:W-:Y:S03]  /*79f0*/  LOP3.LUT R3, R3, 0xf, RZ, 0xc0, !PT ;  /* 0x0000000f03037812 */ /* 0x000fe600078ec0ff */
[----:B------:R-:W-:Y:S01]  /*7a00*/  @!PT LDS RZ, [RZ] ;  /* 0x00000000fffff984 */ /* 0x000fe20000000800 */
[----:B------:R-:W-:Y:S01]  /*7a10*/  @!PT LDS RZ, [RZ] ;  /* 0x00000000fffff984 */ /* 0x000fe20000000800 */
[----:B------:R-:W-:Y:S01]  /*7a20*/  @!PT LDS RZ, [RZ] ;  /* 0x00000000fffff984 */ /* 0x000fe20000000800 */
[----:B------:R2:W-:Y:S01]  /*7a30*/  LDGSTS.E.BYPASS.LTC128B.128.ZFILL [R4+0x1000], [R12.64], P6 ;  /* 0x010000000c047fae */ /* 0x0005e2000b141d46 */
[----:B------:R-:W-:Y:S04]  /*7a40*/  IADD3 R2, P3, P0, R3, R2, R29 ;  /* 0x0000000203027210 */ /* 0x000fe8000787e01d */
[----:B------:R-:W-:Y:S02]  /*7a50*/  IADD3.X R3, RZ, R5, R22, P3, P0 ;  /* 0x00000005ff037210 */ /* 0x000fe40001fe0416 */
[----:B------:R-:W-:Y:S11]  /*7a60*/  ISETP.NE.U32.AND P0, PT, R15, RZ, PT ;  /* 0x000000ff0f00720c */ /* 0x000ff60003f05070 */
[----:B------:R-:W-:Y:S02]  /*7a70*/  @!UPT UIADD3 URZ, URZ, URZ, URZ ;  /* 0x0000003f3f3ff290 */ /* 0x000fe4000fffe03f */
[----:B------:R2:W-:Y:S01]  /*7a80*/  LDGSTS.E.BYPASS.LTC128B.128.ZFILL [R4+0x3000], [R6.64], P0 ;  /* 0x0300000006047fae */ /* 0x0005e20008141d46 */
[----:B------:R-:W-:Y:S11]  /*7a90*/  ISETP.NE.U32.AND P0, PT, R14, RZ, PT ;  /* 0x000000ff0e00720c */ /* 0x000ff60003f05070 */
[----:B------:R-:W-:Y:S02]  /*7aa0*/  @!UPT UIADD3 URZ, URZ, URZ, URZ ;  /* 0x0000003f3f3ff290 */ /* 0x000fe4000fffe03f */
[----:B------:R2:W-:Y:S02]  /*7ab0*/  LDGSTS.E.BYPASS.LTC128B.128.ZFILL [R4+0x5000], [R2.64], P0 ;  /* 0x0500000002047fae */ /* 0x0005e40008141d46 */
.L_x_2058:
[----:B------:R-:W-:Y:S05]  /*7ac0*/  BSYNC B0 ;  /* 0x0000000000007941 */ /* 0x000fea0003800000 */
.L_x_2057:
[----:B------:R-:W0:Y:S01]  /*7ad0*/  LDGDEPBAR ;  /* 0x00000000000079af */ /* 0x000e220000000000 */
[----:B------:R-:W-:Y:S01]  /*7ae0*/  WARPSYNC 0xffffffff ;  /* 0xffffffff00007948 */ /* 0x000fe20003800000 */
[C---:B--23--:R-:W-:Y:S01]  /*7af0*/  HMMA.16816.F32 R4, R32.reuse, R8, RZ ;  /* 0x000000082004723c */ /* 0x04cfe200000018ff */
[----:B------:R-:W-:Y:S01]  /*7b00*/  MOV R173, c[0x0][0x2c4] ;  /* 0x0000b10000ad7a02 */ /* 0x000fe20000000f00 */
[----:B------:R-:W-:Y:S01]  /*7b10*/  ULDC UR4, c[0x0][0x324] ;  /* 0x0000c90000047ab9 */ /* 0x000fe20000000800 */
[----:B------:R-:W-:Y:S01]  /*7b20*/  ISETP.GE.AND P0, PT, R178, 0x1, PT ;  /* 0x00000001b200780c */ /* 0x000fe20003f06270 */
[----:B------:R-:W-:Y:S01]  /*7b30*/  ULOP3.LUT UR4, URZ, UR4, URZ, 0x33, !UPT ;  /* 0x000000043f047292 */ /* 0x000fe2000f8e333f */
[C---:B------:R-:W-:Y:S02]  /*7b40*/  IADD3 R160, R162.reuse, R0, RZ ;  /* 0x00000000a2a07210 */ /* 0x040fe40007ffe0ff */
[----:B------:R-:W-:Y:S01]  /*7b50*/  IADD3 R101, R162, R100, RZ ;  /* 0x00000064a2657210 */ /* 0x000fe20007ffe0ff */
[C---:B------:R-:W-:Y:S01]  /*7b60*/  HMMA.16816.F32 R8, R32.reuse, R10, RZ ;  /* 0x0000000a2008723c */ /* 0x040fe200000018ff */
[-C--:B------:R-:W-:Y:S02]  /*7b70*/  IADD3 R3, R168, R0.reuse, RZ ;  /* 0x00000000a8037210 */ /* 0x080fe40007ffe0ff */
[----:B------:R-:W-:Y:S02]  /*7b80*/  ISETP.NE.AND P3, PT, R173, 0x1, PT ;  /* 0x00000001ad00780c */ /* 0x000fe40003f65270 */
[----:B------:R-:W-:Y:S02]  /*7b90*/  IADD3 R2, R178, 0x1, RZ ;  /* 0x00000001b2027810 */ /* 0x000fe40007ffe0ff */
[----:B------:R-:W-:Y:S01]  /*7ba0*/  MOV R173, c[0x0][0x32c] ;  /* 0x0000cb0000ad7a02 */ /* 0x000fe20000000f00 */
[C---:B----4-:R-:W-:Y:S01]  /*7bb0*/  HMMA.16816.F32 R12, R32.reuse, R16, RZ ;  /* 0x00000010200c723c */ /* 0x050fe200000018ff */
[----:B------:R-:W-:Y:S02]  /*7bc0*/  SEL R178, R2, RZ, !P0 ;  /* 0x000000ff02b27207 */ /* 0x000fe40004000000 */
[----:B------:R-:W-:Y:S02]  /*7bd0*/  ISETP.GE.AND P4, PT, R173, 0x1, PT ;  /* 0x00000001ad00780c */ /* 0x000fe40003f86270 */
[----:B------:R-:W-:Y:S03]  /*7be0*/  IADD3 R2, R168, R0, R162 ;  /* 0x00000000a8027210 */ /* 0x000fe60007ffe0a2 */
        /* <DEDUP_REMOVED lines=30> */
[----:B------:R-:W-:Y:S01]  /*7dd0*/  LDSM.16.M88.4 R152, [R3+0x5800] ;  /* 0x005800000398783b */ /* 0x000fe20000000200 */
[C---:B-1----:R-:W-:Y:S08]  /*7de0*/  HMMA.16816.F32 R4, R140.reuse, R144, R4 ;  /* 0x000000908c04723c */ /* 0x042ff00000001804 */
[C---:B------:R-:W-:Y:S01]  /*7df0*/  HMMA.16816.F32 R8, R140.reuse, R146, R8 ;  /* 0x000000928c08723c */ /* 0x040fe20000001808 */
[----:B------:R-:W-:Y:S07]  /*7e00*/  LDSM.16.M88.4 R144, [R164+0x4000] ;  /* 0x00400000a490783b */ /* 0x000fee0000000200 */
[C---:B--2---:R-:W-:Y:S08]  /*7e10*/  HMMA.16816.F32 R12, R140.reuse, R136, R12 ;  /* 0x000000888c0c723c */ /* 0x044ff0000000180c */
[C---:B------:R-:W-:Y:S01]  /*7e20*/  HMMA.16816.F32 R16, R140.reuse, R138, R16 ;  /* 0x0000008a8c10723c */ /* 0x040fe20000001810 */
[----:B------:R-:W1:Y:S07]  /*7e30*/  LDSM.16.M88.4 R136, [R101+0x1800] ;  /* 0x001800006588783b */ /* 0x000e6e0000000200 */
[C---:B------:R-:W-:Y:S08]  /*7e40*/  HMMA.16816.F32 R20, R140.reuse, R148, R20 ;  /* 0x000000948c14723c */ /* 0x040ff00000001814 */
        /* <DEDUP_REMOVED lines=34> */
[----:B------:R-:W2:Y:S07]  /*8070*/  LDSM.16.M88.4 R148, [R160+0x3800] ;  /* 0x00380000a094783b */ /* 0x000eae0000000200 */
[C---:B-1----:R-:W-:Y:S08]  /*8080*/  HMMA.16816.F32 R12, R144.reuse, R136, R12 ;  /* 0x00000088900c723c */ /* 0x042ff0000000180c */
[C---:B------:R-:W-:Y:S01]  /*8090*/  HMMA.16816.F32 R16, R144.reuse, R138, R16 ;  /* 0x0000008a9010723c */ /* 0x040fe20000001810 */
[----:B------:R-:W-:Y:S07]  /*80a0*/  LDSM.16.M88.4 R136, [R166+0x4000] ;  /* 0x00400000a688783b */ /* 0x000fee0000000200 */
[C---:B---3--:R-:W-:Y:S08]  /*80b0*/  HMMA.16816.F32 R20, R144.reuse, R140, R20 ;  /* 0x0000008c9014723c */ /* 0x048ff00000001814 */
[C---:B------:R-:W-:Y:S01]  /*80c0*/  HMMA.16816.F32 R24, R144.reuse, R142, R24 ;  /* 0x0000008e9018723c */ /* 0x040fe20000001818 */
[----:B------:R-:W1:Y:S07]  /*80d0*/  LDSM.16.M88.4 R140, [R101+0x2000] ;  /* 0x00200000658c783b */ /* 0x000e6e0000000200 */
[C---:B--2---:R-:W-:Y:S08]  /*80e0*/  HMMA.16816.F32 R28, R144.reuse, R148, R28 ;  /* 0x00000094901c723c */ /* 0x044ff0000000181c */
        /* <DEDUP_REMOVED lines=58> */
[----:B------:R1:W2:Y:S04]  /*8490*/  MUFU.TANH R142, R0 ;  /* 0x00000000008e7308 */ /* 0x0002a80000002400 */
[----:B------:R-:W-:Y:S02]  /*84a0*/  FMUL.FTZ R10, R10, c[0x0][0x320] ;  /* 0x0000c8000a0a7a20 */ /* 0x000fe40000410000 */
[----:B------:R-:W-:Y:S04]  /*84b0*/  FMUL.FTZ R3, R11, c[0x0][0x320] ;  /* 0x0000c8000b037a20 */ /* 0x000fe80000410000 */
[----:B------:R-:W3:Y:S10]  /*84c0*/  MUFU.TANH R153, R10 ;  /* 0x0000000a00997308 */ /* 0x000ef40000002400 */
[----:B------:R4:W2:Y:S01]  /*84d0*/  MUFU.TANH R152, R3 ;  /* 0x0000000300987308 */ /* 0x0008a20000002400 */
[----:B-1----:R-:W-:Y:S09]  /*84e0*/  FMUL.FTZ R0, R5, c[0x0][0x320] ;  /* 0x0000c80005007a20 */ /* 0x002ff20000410000 */
[----:B------:R1:W1:Y:S01]  /*84f0*/  MUFU.TANH R141, R0 ;  /* 0x00000000008d7308 */ /* 0x0002620000002400 */
        /* <DEDUP_REMOVED lines=12> */
[----:B------:R1:W1:Y:S01]  /*85c0*/  MUFU.TANH R145, R4 ;  /* 0x0000000400917308 */ /* 0x0002620000002400 */
[----:B-----5:R-:W-:Y:S02]  /*85d0*/  FMUL.FTZ R0, R9, c[0x0][0x320] ;  /* 0x0000c80009007a20 */ /* 0x020fe40000410000 */
[----:B------:R-:W5:Y:S07]  /*85e0*/  LDSM.16.M88.4 R8, [R2+0x5800] ;  /* 0x005800000208783b */ /* 0x000f6e0000000200 */
[----:B------:R2:W2:Y:S01]  /*85f0*/  MUFU.TANH R137, R0 ;  /* 0x0000000000897308 */ /* 0x0004a20000002400 */
[----:B-1----:R-:W-:Y:S01]  /*8600*/  IADD3 R4, R212, R203, RZ ;  /* 0x000000cbd4047210 */ /* 0x002fe20007ffe0ff */
[----:B--2---:R-:W-:Y:S08]  /*8610*/  FMUL.FTZ R0, R12, c[0x0][0x320] ;  /* 0x0000c8000c007a20 */ /* 0x004ff00000410000 */
[----:B------:R1:W2:Y:S01]  /*8620*/  MUFU.TANH R136, R0 ;  /* 0x0000000000887308 */ /* 0x0002a20000002400 */
[C---:B-----5:R-:W-:Y:S08]  /*8630*/  HMMA.16816.F32 R28, R148.reuse, R8, R28 ;  /* 0x00000008941c723c */ /* 0x060ff0000000181c */
[----:B------:R-:W-:Y:S07]  /*8640*/  HMMA.16816.F32 R32, R148, R10, R32 ;  /* 0x0000000a9420723c */ /* 0x000fee0000001820 */
[----:B------:R-:W-:Y:S01]  /*8650*/  SHF.L.U32 R150, R176, 0x6, RZ ;  /* 0x00000006b0967819 */ /* 0x000fe200000006ff */
[----:B-1----:R-:W-:Y:S04]  /*8660*/  FMUL.FTZ R0, R13, c[0x0][0x320] ;  /* 0x0000c8000d007a20 */ /* 0x002fe80000410000 */
[----:B------:R1:W1:Y:S11]  /*8670*/  MUFU.TANH R101, R0 ;  /* 0x0000000000657308 */ /* 0x0002760000002400 */
[----:B------:R-:W-:Y:S01]  /*8680*/  @!UPT UIADD3 URZ, URZ, URZ, URZ ;  /* 0x0000003f3f3ff290 */ /* 0x000fe2000fffe03f */
[----:B------:R-:W-:Y:S04]  /*8690*/  FMUL.FTZ R2, R33, c[0x0][0x320] ;  /* 0x0000c80021027a20 */ /* 0x000fe80000410000 */
[----:B------:R-:W2:Y:S01]  /*86a0*/  MUFU.TANH R8, R2 ;  /* 0x0000000200087308 */ /* 0x000ea20000002400 */
[----:B-1----:R-:W-:Y:S09]  /*86b0*/  FMUL.FTZ R0, R14, c[0x0][0x320] ;  /* 0x0000c8000e007a20 */ /* 0x002ff20000410000 */
        /* <DEDUP_REMOVED lines=33> */
[----:B-1----:R-:W-:Y:S05]  /*88d0*/  @P3 IMAD.HI.U32 R0, R4, c[0x0][0x2c8], RZ ;  /* 0x0000b20004003a27 */ /* 0x002fea00078e00ff */
[----:B------:R-:W-:Y:S01]  /*88e0*/  @P3 SHF.R.U32.HI R4, RZ, c[0x0][0x2cc], R0 ;  /* 0x0000b300ff043a19 */ /* 0x000fe20000011600 */
[----:B------:R-:W-:Y:S04]  /*88f0*/  FMUL.FTZ R0, R34, c[0x0][0x320] ;  /* 0x0000c80022007a20 */ /* 0x000fe80000410000 */
[----:B------:R1:W1:Y:S01]  /*8900*/  MUFU.TANH R24, R0 ;  /* 0x0000000000187308 */ /* 0x0002620000002400 */
[----:B------:R-:W5:Y:S01]  /*8910*/  SHFL.IDX PT, R3, R4, RZ, 0x1c1f ;  /* 0x001c1fff04037589 */ /* 0x000f6200000e0000 */
[----:B-1----:R-:W-:Y:S08]  /*8920*/  FMUL.FTZ R0, R35, c[0x0][0x320] ;  /* 0x0000c80023007a20 */ /* 0x002ff00000410000 */
[----:B------:R1:W1:Y:S02]  /*8930*/  MUFU.TANH R23, R0 ;  /* 0x0000000000177308 */ /* 0x0002640000002400 */
[----:B-1----:R-:W-:Y:S04]  /*8940*/  IADD3 R0, -R191, 0x1, -R150 ;  /* 0x00000001bf007810 */ /* 0x002fe80007ffe996 */
[----:B------:R-:W-:Y:S04]  /*8950*/  IADD3 R0, -R190, R0, R189 ;  /* 0x00000000be007210 */ /* 0x000fe80007ffe1bd */
[C---:B------:R-:W-:Y:S02]  /*8960*/  IADD3 R6, R0.reuse, c[0x0][0x328], RZ ;  /* 0x0000ca0000067a10 */ /* 0x040fe40007ffe0ff */
[----:B------:R-:W-:Y:S02]  /*8970*/  IADD3 R5, R0, UR4, RZ ;  /* 0x0000000400057c10 */ /* 0x000fe4000fffe0ff */
[-C--:B-----5:R-:W-:Y:S02]  /*8980*/  IADD3 R2, R6, R3.reuse, RZ ;  /* 0x0000000306027210 */ /* 0x0a0fe40007ffe0ff */
[----:B------:R-:W-:Y:S01]  /*8990*/  IADD3 R0, R5, R3, RZ ;  /* 0x0000000305007210 */ /* 0x000fe20007ffe0ff */
[----:B------:R-:W-:-:S05]  /*89a0*/  @!P4 BRA `(.L_x_2061) ;  /* 0x000001800000c947 */ /* 0x000fca0003800000 */
[----:B--234-:R-:W-:Y:S01]  /*89b0*/  IADD3 R3, -R190, R189, R3 ;  /* 0x000000bdbe037210 */ /* 0x01cfe20007ffe103 */
[----:B------:R-:W-:Y:S03]  /*89c0*/  BSSY B0, `(.L_x_2062) ;  /* 0x0000011000007945 */ /* 0x000fe60003800000 */
        /* <DEDUP_REMOVED lines=11> */
.L_x_2063:
[----:B------:R-:W-:Y:S04]  /*8a80*/  MOV R7, c[0x0][0x32c] ;  /* 0x0000cb0000077a02 */ /* 0x000fe80000000f00 */
[----:B------:R-:W-:Y:S11]  /*8a90*/  ISETP.NE.AND P0, PT, R7, 0x1, PT ;  /* 0x000000010700780c */ /* 0x000ff60003f05270 */
[----:B------:R-:W-:Y:S02]  /*8aa0*/  @!UPT UIADD3 URZ, URZ, URZ, URZ ;  /* 0x0000003f3f3ff290 */ /* 0x000fe4000fffe03f */
[----:B------:R-:W-:Y:S05]  /*8ab0*/  @P0 IMAD.HI.U32 R7, R3, c[0x0][0x330], RZ ;  /* 0x0000cc0003070a27 */ /* 0x000fea00078e00ff */
[----:B------:R-:W-:Y:S02]  /*8ac0*/  @P0 SHF.R.U32.HI R3, RZ, c[0x0][0x334], R7 ;  /* 0x0000cd00ff030a19 */ /* 0x000fe40000011607 */
.L_x_2064:
[----:B------:R-:W-:Y:S05]  /*8ad0*/  BSYNC B0 ;  /* 0x0000000000007941 */ /* 0x000fea0003800000 */
.L_x_2062:
[----:B------:R-:W-:Y:S04]  /*8ae0*/  IMAD R3, R3, c[0x0][0x32c], -R150 ;  /* 0x0000cb0003037a24 */ /* 0x000fe800078e0a96 */
[----:B------:R-:W-:Y:S05]  /*8af0*/  IMAD.IADD R3, R3, 0x1, -R191 ;  /* 0x0000000103037824 */ /* 0x000fea00078e0abf */
[----:B------:R-:W-:Y:S02]  /*8b00*/  IMNMX R0, R0, R3, !PT ;  /* 0x0000000300007217 */ /* 0x000fe40007800200 */
[----:B------:R-:W-:Y:S04]  /*8b10*/  IADD3 R3, R3, c[0x0][0x32c], RZ ;  /* 0x0000cb0003037a10 */ /* 0x000fe80007ffe0ff */
[----:B------:R-:W-:Y:S02]  /*8b20*/  IMNMX R2, R2, R3, PT ;  /* 0x0000000302027217 */ /* 0x000fe40003800200 */
.L_x_2061:
[----:B--234-:R-:W-:Y:S04]  /*8b30*/  ISETP.GT.AND P3, PT, R176, -0x1, PT ;  /* 0xffffffffb000780c */ /* 0x01cfe80003f64270 */
[----:B------:R-:W-:Y:S04]  /*8b40*/  ISETP.GT.AND P0, PT, R0, RZ, P3 ;  /* 0x000000ff0000720c */ /* 0x000fe80001f04270 */
[----:B------:R-:W-:Y:S04]  /*8b50*/  ISETP.LT.OR P0, PT, R2, 0x1, P0 ;  /* 0x000000010200780c */ /* 0x000fe80000701670 */
[----:B------:R-:W-:Y:S02]  /*8b60*/  FSEL R7, R142, -INF , !P0 ;  /* 0xff8000008e077808 */ /* 0x000fe40004000000 */
[----:B------:R-:W-:Y:S04]  /*8b70*/  ISETP.GT.AND P0, PT, R0, 0x1, P3 ;  /* 0x000000010000780c */ /* 0x000fe80001f04270 */
        /* <DEDUP_REMOVED lines=41> */
[----:B------:R-:W-:Y:S02]  /*8e10*/  ISETP.GT.AND P0, PT, R0, 0x39, P3 ;  /* 0x000000390000780c */ /* 0x000fe40001f04270 */
[----:B------:R-:W1:Y:S02]  /*8e20*/  SHFL.IDX PT, R0, R4, 0x1, 0x1c1f ;  /* 0x003c1f0004007f89 */ /* 0x000e6400000e0000 */
[----:B------:R-:W-:Y:S04]  /*8e30*/  ISETP.LT.OR P0, PT, R2, 0x3a, P0 ;  /* 0x0000003a0200780c */ /* 0x000fe80000701670 */
[----:B------:R-:W-:Y:S01]  /*8e40*/  FSEL R8, R8, -INF , !P0 ;  /* 0xff80000008087808 */ /* 0x000fe20004000000 */
[--C-:B-1----:R-:W-:Y:S02]  /*8e50*/  IMAD.IADD R3, R6, 0x1, R0.reuse ;  /* 0x0000000106037824 */ /* 0x102fe400078e0200 */
[----:B------:R-:W-:Y:S01]  /*8e60*/  IMAD.IADD R2, R5, 0x1, R0 ;  /* 0x0000000105027824 */ /* 0x000fe200078e0200 */
[----:B------:R-:W-:-:S05]  /*8e70*/  @!P4 BRA `(.L_x_2065) ;  /* 0x000001800000c947 */ /* 0x000fca0003800000 */
[----:B------:R-:W-:Y:S01]  /*8e80*/  IADD3 R0, -R190, R189, R0 ;  /* 0x000000bdbe007210 */ /* 0x000fe20007ffe100 */
        /* <DEDUP_REMOVED lines=12> */
.L_x_2067:
[----:B------:R-:W-:Y:S04]  /*8f50*/  MOV R4, c[0x0][0x32c] ;  /* 0x0000cb0000047a02 */ /* 0x000fe80000000f00 */
[----:B------:R-:W-:Y:S11]  /*8f60*/  ISETP.NE.AND P0, PT, R4, 0x1, PT ;  /* 0x000000010400780c */ /* 0x000ff60003f05270 */
[----:B------:R-:W-:Y:S02]  /*8f70*/  @!UPT UIADD3 URZ, URZ, URZ, URZ ;  /* 0x0000003f3f3ff290 */ /* 0x000fe4000fffe03f */
[----:B------:R-:W-:Y:S05]  /*8f80*/  @P0 IMAD.HI.U32 R4, R0, c[0x0][0x330], RZ ;  /* 0x0000cc0000040a27 */ /* 0x000fea00078e00ff */
[----:B------:R-:W-:Y:S02]  /*8f90*/  @P0 SHF.R.U32.HI R0, RZ, c[0x0][0x334], R4 ;  /* 0x0000cd00ff000a19 */ /* 0x000fe40000011604 */
.L_x_2068:
[----:B------:R-:W-:Y:S05]  /*8fa0*/  BSYNC B0 ;  /* 0x0000000000007941 */ /* 0x000fea0003800000 */
.L_x_2066:
[----:B------:R-:W-:Y:S04]  /*8fb0*/  IMAD R0, R0, c[0x0][0x32c], -R150 ;  /* 0x0000cb0000007a24 */ /* 0x000fe800078e0a96 */
[----:B------:R-:W-:Y:S05]  /*8fc0*/  IMAD.IADD R0, R0, 0x1, -R191 ;  /* 0x0000000100007824 */ /* 0x000fea00078e0abf */
[----:B------:R-:W-:Y:S02]  /*8fd0*/  IMNMX R2, R2, R0, !PT ;  /* 0x0000000002027217 */ /* 0x000fe40007800200 */
[----:B------:R-:W-:Y:S04]  /*8fe0*/  IADD3 R0, R0, c[0x0][0x32c], RZ ;  /* 0x0000cb0000007a10 */ /* 0x000fe80007ffe0ff */
[----:B------:R-:W-:Y:S02]  /*8ff0*/  IMNMX R3, R3, R0, PT ;  /* 0x0000000003037217 */ /* 0x000fe40003800200 */
.L_x_2065:
[----:B------:R-:W-:Y:S01]  /*9000*/  FMNMX.FTZ R0, R7, R102, !PT ;  /* 0x0000006607007209 */ /* 0x000fe20007810000 */
[----:B------:R-:W-:Y:S04]  /*9010*/  DEPBAR.LE SB0, 0x2 ;  /* 0x000080800000791a */ /* 0x000fe80000000000 */
[----:B------:R-:W-:Y:S01]  /*9020*/  FMNMX.FTZ R0, R22, R0, !PT ;  /* 0x0000000016007209 */ /* 0x000fe20007810000 */
[----:B------:R-:W-:Y:S03]  /*9030*/  BAR.SYNC.DEFER_BLOCKING 0x0 ;  /* 0x0000000000007b1d */ /* 0x000fe60000010000 */
        /* <DEDUP_REMOVED lines=14> */
[----:B------:R-:W1:Y:S01]  /*9120*/  SHFL.BFLY PT, R4, R0, 0x2, 0x1f ;  /* 0x0c401f0000047f89 */ /* 0x000e6200000e0000 */
[----:B------:R-:W-:Y:S01]  /*9130*/  BSSY B0, `(.L_x_2069) ;  /* 0x0000215000007945 */ /* 0x000fe20003800000 */
[----:B-1----:R-:W-:Y:S06]  /*9140*/  FMNMX.FTZ R0, R0, R4, !PT ;  /* 0x0000000400007209 */ /* 0x002fec0007810000 */
[----:B------:R-:W1:Y:S02]  /*9150*/  SHFL.BFLY PT, R4, R0, 0x1, 0x1f ;  /* 0x0c201f0000047f89 */ /* 0x000e6400000e0000 */
[----:B-1----:R-:W-:Y:S04]  /*9160*/  FMNMX.FTZ R101, R0, R4, !PT ;  /* 0x0000000400657209 */ /* 0x002fe80007810000 */
[C---:B------:R-:W-:Y:S01]  /*9170*/  FSETP.NEU.FTZ.AND P0, PT, R101.reuse, -INF , PT ;  /* 0xff8000006500780b */ /* 0x040fe20003f1d000 */
[C---:B------:R-:W-:Y:S03]  /*9180*/  FMUL.FTZ R4, R101.reuse, c[0x0][0x2d0] ;  /* 0x0000b40065047a20 */ /* 0x040fe60000410000 */
[----:B------:R-:W-:Y:S02]  /*9190*/  FSEL R0, R101, RZ, P0 ;  /* 0x000000ff65007208 */ /* 0x000fe40000000000 */
[----:B------:R-:W-:Y:S02]  /*91a0*/  FSEL R4, R4, RZ, P0 ;  /* 0x000000ff04047208 */ /* 0x000fe40000000000 */
[----:B------:R-:W-:Y:S01]  /*91b0*/  ISETP.GT.AND P0, PT, R2, RZ, P3 ;  /* 0x000000ff0200720c */ /* 0x000fe20001f04270 */
[----:B------:R-:W-:Y:S02]  /*91c0*/  FADD.FTZ R0, -R0, R102 ;  /* 0x0000006600007221 */ /* 0x000fe40000010100 */
[--C-:B------:R-:W-:Y:S01]  /*91d0*/  FFMA.FTZ R182, R11, c[0x0][0x2d0], -R4.reuse ;  /* 0x0000b4000bb67a23 */ /* 0x100fe20000010804 */
[----:B------:R-:W-:Y:S01]  /*91e0*/  ISETP.LT.OR P0, PT, R3, 0x1, P0 ;  /* 0x000000010300780c */ /* 0x000fe20000701670 */
[--C-:B------:R-:W-:Y:S02]  /*91f0*/  FFMA.FTZ R181, R10, c[0x0][0x2d0], -R4.reuse ;  /* 0x0000b4000ab57a23 */ /* 0x100fe40000010804 */
        /* <DEDUP_REMOVED lines=13> */
[----:B------:R-:W-:Y:S01]  /*92d0*/  FFMA.FTZ R7, R7, c[0x0][0x2d0], -R4 ;  /* 0x0000b40007077a23 */ /* 0x000fe20000010804 */
[----:B------:R-:W-:Y:S01]  /*92e0*/  FSEL R4, R155, -INF , !P0 ;  /* 0xff8000009b047808 */ /* 0x000fe20004000000 */
[----:B------:R-:W-:Y:S01]  /*92f0*/  FMUL.FTZ R0, R0, c[0x0][0x2d0] ;  /* 0x0000b40000007a20 */ /* 0x000fe20000410000 */
[----:B------:R-:W-:Y:S01]  /*9300*/  ISETP.GT.AND P0, PT, R2, 0x1, P3 ;  /* 0x000000010200780c */ /* 0x000fe20001f04270 */
[----:B------:R-:W-:Y:S03]  /*9310*/  MUFU.EX2 R8, R21 ;  /* 0x0000001500087308 */ /* 0x000fe60000000800 */
[C---:B------:R-:W-:Y:S04]  /*9320*/  ISETP.LT.OR P0, PT, R3.reuse, 0x2, P0 ;  /* 0x000000020300780c */ /* 0x040fe80000701670 */
[----:B------:R-:W-:Y:S02]  /*9330*/  FSEL R5, R154, -INF , !P0 ;  /* 0xff8000009a057808 */ /* 0x000fe40004000000 */
[C---:B------:R-:W-:Y:S01]  /*9340*/  ISETP.GT.AND P0, PT, R2.reuse, 0x8, P3 ;  /* 0x000000080200780c */ /* 0x040fe20001f04270 */
[----:B------:R-:W1:Y:S03]  /*9350*/  MUFU.EX2 R0, R0 ;  /* 0x0000000000007308 */ /* 0x000e660000000800 */
[----:B------:R-:W-:Y:S04]  /*9360*/  ISETP.LT.OR P0, PT, R3, 0x9, P0 ;  /* 0x000000090300780c */ /* 0x000fe80000701670 */
[----:B------:R-:W-:Y:S02]  /*9370*/  FSEL R102, R153, -INF , !P0 ;  /* 0xff80000099667808 */ /* 0x000fe40004000000 */
[----:B------:R-:W-:Y:S01]  /*9380*/  ISETP.GT.AND P0, PT, R2, 0x9, P3 ;  /* 0x000000090200780c */ /* 0x000fe20001f04270 */
[----:B------:R-:W2:Y:S03]  /*9390*/  MUFU.EX2 R7, R7 ;  /* 0x0000000700077308 */ /* 0x000ea60000000800 */
[C---:B------:R-:W-:Y:S04]  /*93a0*/  ISETP.LT.OR P0, PT, R3.reuse, 0xa, P0 ;  /* 0x0000000a0300780c */ /* 0x040fe80000701670 */
[----:B------:R-:W-:Y:S02]  /*93b0*/  FSEL R137, R152, -INF , !P0 ;  /* 0xff80000098897808 */ /* 0x000fe40004000000 */
[----:B------:R-:W-:Y:S01]  /*93c0*/  ISETP.GT.AND P0, PT, R2, 0x10, P3 ;  /* 0x000000100200780c */ /* 0x000fe20001f04270 */
[----:B------:R-:W-:Y:S03]  /*93d0*/  MUFU.EX2 R158, R158 ;  /* 0x0000009e009e7308 */ /* 0x000fe60000000800 */
[----:B------:R-:W-:Y:S01]  /*93e0*/  ISETP.LT.OR P0, PT, R3, 0x11, P0 ;  /* 0x000000110300780c */ /* 0x000fe20000701670 */
[C---:B-1----:R-:W-:Y:S02]  /*93f0*/  FMUL.FTZ R17, R0.reuse, R121 ;  /* 0x0000007900117220 */ /* 0x042fe40000410000 */
[C---:B------:R-:W-:Y:S01]  /*9400*/  FMUL.FTZ R9, R0.reuse, R129 ;  /* 0x0000008100097220 */ /* 0x040fe20000410000 */
[----:B------:R-:W-:Y:S01]  /*9410*/  FSEL R141, R147, -INF , !P0 ;  /* 0xff800000938d7808 */ /* 0x000fe20004000000 */
[----:B------:R-:W-:Y:S01]  /*9420*/  FMUL.FTZ R32, R0, R104 ;  /* 0x0000006800207220 */ /* 0x000fe20000410000 */
[----:B------:R-:W-:Y:S01]  /*9430*/  ISETP.GT.AND P0, PT, R2, 0x11, P3 ;  /* 0x000000110200780c */ /* 0x000fe20001f04270 */
[C---:B------:R-:W-:Y:S02]  /*9440*/  FMUL.FTZ R33, R0.reuse, R105 ;  /* 0x0000006900217220 */ /* 0x040fe40000410000 */
[C---:B------:R-:W-:Y:S01]  /*9450*/  FMUL.FTZ R12, R0.reuse, R124 ;  /* 0x0000007c000c7220 */ /* 0x040fe20000410000 */
[C---:B------:R-:W-:Y:S01]  /*9460*/  ISETP.LT.OR P0, PT, R3.reuse, 0x12, P0 ;  /* 0x000000120300780c */ /* 0x040fe20000701670 */
[C---:B------:R-:W-:Y:S01]  /*9470*/  FMUL.FTZ R13, R0.reuse, R125 ;  /* 0x0000007d000d7220 */ /* 0x040fe20000410000 */
[----:B------:R-:W-:Y:S01]  /*9480*/  MUFU.EX2 R124, R173 ;  /* 0x000000ad007c7308 */ /* 0x000fe20000000800 */
[----:B------:R-:W-:Y:S01]  /*9490*/  FMUL.FTZ R16, R0, R120 ;  /* 0x0000007800107220 */ /* 0x000fe20000410000 */
[----:B------:R-:W-:Y:S01]  /*94a0*/  FSEL R142, R146, -INF , !P0 ;  /* 0xff800000928e7808 */ /* 0x000fe20004000000 */
[----:B------:R-:W-:Y:S01]  /*94b0*/  FMUL.FTZ R21, R0, R117 ;  /* 0x0000007500157220 */ /* 0x000fe20000410000 */
[----:B------:R-:W-:Y:S01]  /*94c0*/  ISETP.GT.AND P0, PT, R2, 0x18, P3 ;  /* 0x000000180200780c */ /* 0x000fe20001f04270 */
[C---:B------:R-:W-:Y:S02]  /*94d0*/  FMUL.FTZ R28, R0.reuse, R108 ;  /* 0x0000006c001c7220 */ /* 0x040fe40000410000 */
[C---:B------:R-:W-:Y:S01]  /*94e0*/  FMUL.FTZ R29, R0.reuse, R109 ;  /* 0x0000006d001d7220 */ /* 0x040fe20000410000 */
[----:B------:R-:W-:Y:S01]  /*94f0*/  ISETP.LT.OR P0, PT, R3, 0x19, P0 ;  /* 0x000000190300780c */ /* 0x000fe20000701670 */
[C---:B------:R-:W-:Y:S01]  /*9500*/  FMUL.FTZ R36, R0.reuse, R36 ;  /* 0x0000002400247220 */ /* 0x040fe20000410000 */
[----:B------:R-:W-:Y:S01]  /*9510*/  MUFU.EX2 R125, R160 ;  /* 0x000000a0007d7308 */ /* 0x000fe20000000800 */
[C---:B------:R-:W-:Y:S01]  /*9520*/  FMUL.FTZ R37, R0.reuse, R37 ;  /* 0x0000002500257220 */ /* 0x040fe20000410000 */
[----:B------:R-:W-:Y:S01]  /*9530*/  FSEL R145, R145, -INF , !P0 ;  /* 0xff80000091917808 */ /* 0x000fe20004000000 */
[----:B------:R-:W-:Y:S01]  /*9540*/  FMUL.FTZ R40, R0, R40 ;  /* 0x0000002800287220 */ /* 0x000fe20000410000 */
[----:B------:R-:W-:Y:S01]  /*9550*/  ISETP.GT.AND P0, PT, R2, 0x19, P3 ;  /* 0x000000190200780c */ /* 0x000fe20001f04270 */
[C---:B------:R-:W-:Y:S02]  /*9560*/  FMUL.FTZ R41, R0.reuse, R41 ;  /* 0x0000002900297220 */ /* 0x040fe40000410000 */
[C---:B------:R-:W-:Y:S01]  /*9570*/  FMUL.FTZ R44, R0.reuse, R44 ;  /* 0x0000002c002c7220 */ /* 0x040fe20000410000 */
[C---:B------:R-:W-:Y:S01]  /*9580*/  ISETP.LT.OR P0, PT, R3.reuse, 0x1a, P0 ;  /* 0x0000001a0300780c */ /* 0x040fe20000701670 */
[C---:B------:R-:W-:Y:S02]  /*9590*/  FMUL.FTZ R45, R0.reuse, R45 ;  /* 0x0000002d002d7220 */ /* 0x040fe40000410000 */
[----:B------:R-:W-:Y:S01]  /*95a0*/  FMUL.FTZ R48, R0, R48 ;  /* 0x0000003000307220 */ /* 0x000fe20000410000 */
[----:B------:R-:W-:Y:S01]  /*95b0*/  FSEL R144, R144, -INF , !P0 ;  /* 0xff80000090907808 */ /* 0x000fe20004000000 */
[----:B------:R-:W-:Y:S01]  /*95c0*/  FMUL.FTZ R49, R0, R49 ;  /* 0x0000003100317220 */ /* 0x000fe20000410000 */
[----:B------:R-:W-:Y:S01]  /*95d0*/  ISETP.GT.AND P0, PT, R2, 0x20, P3 ;  /* 0x000000200200780c */ /* 0x000fe20001f04270 */
[C---:B------:R-:W-:Y:S02]  /*95e0*/  FMUL.FTZ R52, R0.reuse, R52 ;  /* 0x0000003400347220 */ /* 0x040fe40000410000 */
[C---:B------:R-:W-:Y:S01]  /*95f0*/  FMUL.FTZ R53, R0.reuse, R53 ;  /* 0x0000003500357220 */ /* 0x040fe20000410000 */
[----:B------:R-:W-:Y:S01]  /*9600*/  ISETP.LT.OR P0, PT, R3, 0x21, P0 ;  /* 0x000000210300780c */ /* 0x000fe20000701670 */
[C---:B------:R-:W-:Y:S02]  /*9610*/  FMUL.FTZ R56, R0.reuse, R56 ;  /* 0x0000003800387220 */ /* 0x040fe40000410000 */
[C---:B------:R-:W-:Y:S01]  /*9620*/  FMUL.FTZ R57, R0.reuse, R57 ;  /* 0x0000003900397220 */ /* 0x040fe20000410000 */
        /* <DEDUP_REMOVED lines=32> */
[----:B------:R-:W-:Y:S02]  /*9830*/  FSEL R152, R26, -INF , !P0 ;  /* 0xff8000001a987808 */ /* 0x000fe40004000000 */
[----:B------:R-:W-:Y:S04]  /*9840*/  ISETP.GT.AND P0, PT, R2, 0x31, P3 ;  /* 0x000000310200780c */ /* 0x000fe80001f04270 */
[----:B------:R-:W-:Y:S04]  /*9850*/  ISETP.LT.OR P0, PT, R3, 0x32, P0 ;  /* 0x000000320300780c */ /* 0x000fe80000701670 */
[----:B------:R-:W-:Y:S01]  /*9860*/  FSEL R153, R25, -INF , !P0 ;  /* 0xff80000019997808 */ /* 0x000fe20004000000 */
[----:B------:R-:W-:Y:S01]  /*9870*/  FMUL.FTZ R25, R0, R113 ;  /* 0x0000007100197220 */ /* 0x000fe20000410000 */
[----:B------:R-:W-:Y:S04]  /*9880*/  ISETP.GT.AND P0, PT, R2, 0x38, P3 ;  /* 0x000000380200780c */ /* 0x000fe80001f04270 */
[C---:B------:R-:W-:Y:S04]  /*9890*/  ISETP.LT.OR P0, PT, R3.reuse, 0x39, P0 ;  /* 0x000000390300780c */ /* 0x040fe80000701670 */
[----:B------:R-:W-:Y:S01]  /*98a0*/  FSEL R155, R24, -INF , !P0 ;  /* 0xff800000189b7808 */ /* 0x000fe20004000000 */
[----:B------:R-:W-:Y:S01]  /*98b0*/  FMUL.FTZ R24, R0, R112 ;  /* 0x0000007000187220 */ /* 0x000fe20000410000 */
[----:B------:R-:W-:Y:S01]  /*98c0*/  ISETP.GT.AND P0, PT, R2, 0x39, P3 ;  /* 0x000000390200780c */ /* 0x000fe20001f04270 */
[----:B--2---:R-:W-:Y:S03]  /*98d0*/  FFMA.FTZ R2, R0, R183, R7 ;  /* 0x000000b700027223 */ /* 0x004fe60000010007 */
[----:B------:R-:W-:Y:S02]  /*98e0*/  ISETP.LT.OR P0, PT, R3, 0x3a, P0 ;  /* 0x0000003a0300780c */ /* 0x000fe40000701670 */
[----:B------:R-:W1:Y:S02]  /*98f0*/  MUFU.EX2 R3, R6 ;  /* 0x0000000600037308 */ /* 0x000e640000000800 */
[----:B------:R-:W-:Y:S01]  /*9900*/  FSEL R154, R23, -INF , !P0 ;  /* 0xff800000179a7808 */ /* 0x000fe20004000000 */
[C---:B-1----:R-:W-:Y:S01]  /*9910*/  FADD.FTZ R6, R3.reuse, R2 ;  /* 0x0000000203067221 */ /* 0x042fe20000010000 */
[----:B------:R-:W-:Y:S02]  /*9920*/  FMNMX.FTZ R2, R4, R103, !PT ;  /* 0x0000006704027209 */ /* 0x000fe40007810000 */
[----:B------:R-:W-:Y:S01]  /*9930*/  F2FP.PACK_AB R136, R3, R7 ;  /* 0x000000070388723e */ /* 0x000fe200000000ff */
[----:B------:R-:W-:Y:S01]  /*9940*/  FADD.FTZ R6, R8, R6 ;  /* 0x0000000608067221 */ /* 0x000fe20000010000 */
[----:B------:R-:W-:Y:S02]  /*9950*/  FMNMX.FTZ R2, R5, R2, !PT ;  /* 0x0000000205027209 */ /* 0x000fe40007810000 */
[----:B------:R-:W1:Y:S02]  /*9960*/  MUFU.EX2 R7, R20 ;  /* 0x0000001400077308 */ /* 0x000e640000000800 */
[----:B------:R-:W-:Y:S04]  /*9970*/  FMNMX.FTZ R2, R102, R2, !PT ;  /* 0x0000000266027209 */ /* 0x000fe80007810000 */
[----:B------:R-:W-:Y:S04]  /*9980*/  FMNMX.FTZ R2, R137, R2, !PT ;  /* 0x0000000289027209 */ /* 0x000fe80007810000 */
[----:B------:R-:W-:Y:S04]  /*9990*/  FMNMX.FTZ R2, R141, R2, !PT ;  /* 0x000000028d027209 */ /* 0x000fe80007810000 */
[----:B------:R-:W-:Y:S04]  /*99a0*/  FMNMX.FTZ R2, R142, R2, !PT ;  /* 0x000000028e027209 */ /* 0x000fe80007810000 */
[----:B------:R-:W-:Y:S04]  /*99b0*/  FMNMX.FTZ R2, R145, R2, !PT ;  /* 0x0000000291027209 */ /* 0x000fe80007810000 */
[----:B------:R-:W-:Y:S01]  /*99c0*/  FMNMX.FTZ R2, R144, R2, !PT ;  /* 0x0000000290027209 */ /* 0x000fe20007810000 */
[C---:B-1----:R-:W-:Y:S01]  /*99d0*/  FADD.FTZ R140, R7.reuse, R6 ;  /* 0x00000006078c7221 */ /* 0x042fe20000010000 */
[----:B------:R-:W-:Y:S01]  /*99e0*/  F2FP.PACK_AB R138, R7, R8 ;  /* 0x00000008078a723e */ /* 0x000fe200000000ff */
[C---:B------:R-:W-:Y:S01]  /*99f0*/  FMUL.FTZ R8, R0.reuse, R128 ;  /* 0x0000008000087220 */ /* 0x040fe20000410000 */
[----:B------:R-:W-:Y:S01]  /*9a00*/  FMNMX.FTZ R2, R143, R2, !PT ;  /* 0x000000028f027209 */ /* 0x000fe20007810000 */
[----:B------:R-:W-:Y:S03]  /*9a10*/  FMUL.FTZ R20, R0, R116 ;  /* 0x0000007400147220 */ /* 0x000fe60000410000 */
        /* <DEDUP_REMOVED lines=10> */
[----:B-1----:R-:W-:Y:S04]  /*9ac0*/  FMNMX.FTZ R100, R2, R3, !PT ;  /* 0x0000000302647209 */ /* 0x002fe80007810000 */
[C---:B------:R-:W-:Y:S01]  /*9ad0*/  FSETP.NEU.FTZ.AND P0, PT, R100.reuse, -INF , PT ;  /* 0xff8000006400780b */ /* 0x040fe20003f1d000 */
[C---:B------:R-:W-:Y:S03]  /*9ae0*/  FMUL.FTZ R3, R100.reuse, c[0x0][0x2d0] ;  /* 0x0000b40064037a20 */ /* 0x040fe60000410000 */
[----:B------:R-:W-:Y:S05]  /*9af0*/  FSEL R2, R100, RZ, P0 ;  /* 0x000000ff64027208 */ /* 0x000fea0000000000 */
[----:B------:R-:W-:Y:S01]  /*9b00*/  FADD.FTZ R2, -R2, R103 ;  /* 0x0000006702027221 */ /* 0x000fe20000010100 */
[----:B------:R-:W-:Y:S03]  /*9b10*/  FSEL R103, R3, RZ, P0 ;  /* 0x000000ff03677208 */ /* 0x000fe60000000000 */
[----:B------:R-:W-:Y:S02]  /*9b20*/  FMUL.FTZ R2, R2, c[0x0][0x2d0] ;  /* 0x0000b40002027a20 */ /* 0x000fe40000410000 */
[--C-:B------:R-:W-:Y:S02]  /*9b30*/  FFMA.FTZ R3, R4, c[0x0][0x2d0], -R103.reuse ;  /* 0x0000b40004037a23 */ /* 0x100fe40000010867 */
[--C-:B------:R-:W-:Y:S02]  /*9b40*/  FFMA.FTZ R6, R5, c[0x0][0x2d0], -R103.reuse ;  /* 0x0000b40005067a23 */ /* 0x100fe40000010867 */
[----:B------:R-:W1:Y:S01]  /*9b50*/  MUFU.EX2 R2, R2 ;  /* 0x0000000200027308 */ /* 0x000e620000000800 */
[C---:B------:R-:W-:Y:S02]  /*9b60*/  FMUL.FTZ R4, R0.reuse, R132 ;  /* 0x0000008400047220 */ /* 0x040fe40000410000 */
[----:B------:R-:W-:Y:S02]  /*9b70*/  FMUL.FTZ R5, R0, R133 ;  /* 0x0000008500057220 */ /* 0x000fe40000410000 */
[--C-:B------:R-:W-:Y:S02]  /*9b80*/  FFMA.FTZ R0, R102, c[0x0][0x2d0], -R103.reuse ;  /* 0x0000b40066007a23 */ /* 0x100fe40000010867 */
[----:B------:R-:W-:Y:S03]  /*9b90*/  FFMA.FTZ R109, R144, c[0x0][0x2d0], -R103 ;  /* 0x0000b400906d7a23 */ /* 0x000fe60000010867 */
[----:B------:R-:W2:Y:S10]  /*9ba0*/  MUFU.EX2 R3, R3 ;  /* 0x0000000300037308 */ /* 0x000eb40000000800 */
[----:B------:R3:W-:Y:S01]  /*9bb0*/  MUFU.EX2 R121, R6 ;  /* 0x0000000600797308 */ /* 0x0007e20000000800 */
[C---:B-1----:R-:W-:Y:S02]  /*9bc0*/  FMUL.FTZ R26, R2.reuse, R114 ;  /* 0x00000072021a7220 */ /* 0x042fe40000410000 */
[C---:B------:R-:W-:Y:S02]  /*9bd0*/  FMUL.FTZ R10, R2.reuse, R130 ;  /* 0x00000082020a7220 */ /* 0x040fe40000410000 */
[C---:B------:R-:W-:Y:S05]  /*9be0*/  FMUL.FTZ R11, R2.reuse, R131 ;  /* 0x00000083020b7220 */ /* 0x040fea0000410000 */
        /* <DEDUP_REMOVED lines=12> */
[----:B------:R-:W-:Y:S01]  /*9cb0*/  MUFU.EX2 R122, R109 ;  /* 0x0000006d007a7308 */ /* 0x000fe20000000800 */
[C---:B------:R-:W-:Y:S02]  /*9cc0*/  FMUL.FTZ R27, R2.reuse, R115 ;  /* 0x00000073021b7220 */ /* 0x040fe40000410000 */
[C---:B--2---:R-:W-:Y:S02]  /*9cd0*/  FFMA.FTZ R115, R2.reuse, R184, R3 ;  /* 0x000000b802737223 */ /* 0x044fe40000010003 */
        /* <DEDUP_REMOVED lines=24> */
[----:B-1----:R-:W-:Y:S01]  /*9e60*/  F2FP.PACK_AB R110, R127, R126 ;  /* 0x0000007e7f6e723e */ /* 0x002fe200000000ff */
        /* <DEDUP_REMOVED lines=14> */
[----:B------:R-:W-:Y:S01]  /*9f50*/  IADD3 R2, R171, R161, RZ ;  /* 0x000000a1ab027210 */ /* 0x000fe20007ffe0ff */
[--C-:B------:R-:W-:Y:S01]  /*9f60*/  FFMA.FTZ R0, R137, c[0x0][0x2d0], -R103.reuse ;  /* 0x0000b40089007a23 */ /* 0x100fe20000010867 */
[----:B------:R-:W-:Y:S02]  /*9f70*/  F2FP.PACK_AB R137, R121, R3 ;  /* 0x000000037989723e */ /* 0x000fe400000000ff */
[----:B------:R-:W1:Y:S01]  /*9f80*/  MUFU.EX2 R3, R149 ;  /* 0x0000009500037308 */ /* 0x000e620000000800 */
[----:B------:R-:W2:Y:S08]  /*9f90*/  LDSM.16.MT88.4 R104, [R2] ;  /* 0x000000000268783b */ /* 0x000eb00000004200 */
[----:B------:R-:W-:Y:S01]  /*9fa0*/  LDSM.16.MT88.4 R128, [R2+0x1800] ;  /* 0x001800000280783b */ /* 0x000fe20000004200 */
[----:B------:R-:W3:Y:S10]  /*9fb0*/  MUFU.EX2 R113, R0 ;  /* 0x0000000000717308 */ /* 0x000ef40000000800 */
[----:B------:R-:W4:Y:S01]  /*9fc0*/  MUFU.EX2 R149, R179 ;  /* 0x000000b300957308 */ /* 0x000f220000000800 */
[C---:B-1----:R-:W-:Y:S02]  /*9fd0*/  F2FP.PACK_AB R108, R102.reuse, R3 ;  /* 0x00000003666c723e */ /* 0x042fe400000000ff */
[----:B---3--:R-:W-:Y:S01]  /*9fe0*/  F2FP.PACK_AB R139, R113, R114 ;  /* 0x00000072718b723e */ /* 0x008fe200000000ff */
[----:B------:R-:W-:Y:S04]  /*9ff0*/  FADD.FTZ R0, R3, R140 ;  /* 0x0000008c03007221 */ /* 0x000fe80000010000 */
[----:B------:R-:W-:Y:S01]  /*a000*/  FADD.FTZ R123, R102, R0 ;  /* 0x00000000667b7221 */ /* 0x000fe20000010000 */
[C---:B------:R-:W-:Y:S01]  /*a010*/  IADD3 R102, R169.reuse, R2, RZ ;  /* 0x00000002a9667210 */ /* 0x040fe20007ffe0ff */
[C---:B--2---:R-:W-:Y:S05]  /*a020*/  HMMA.16816.F32 R4, R136.reuse, R104, R4 ;  /* 0x000000688804723c */ /* 0x044fea0000001804 */
[----:B------:R-:W-:Y:S03]  /*a030*/  IADD3 R0, R172, R161, RZ ;  /* 0x000000a1ac007210 */ /* 0x000fe60007ffe0ff */
[C---:B------:R-:W-:Y:S01]  /*a040*/  HMMA.16816.F32 R8, R136.reuse, R106, R8 ;  /* 0x0000006a8808723c */ /* 0x040fe20000001808 */
[----:B------:R-:W1:Y:S03]  /*a050*/  LDSM.16.MT88.4 R104, [R102] ;  /* 0x000000006668783b */ /* 0x000e660000004200 */
[----:B------:R-:W-:Y:S04]  /*a060*/  IADD3 R3, R169, R0, RZ ;  /* 0x00000000a9037210 */ /* 0x000fe80007ffe0ff */
[C---:B-1----:R-:W-:Y:S08]  /*a070*/  HMMA.16816.F32 R12, R136.reuse, R104, R12 ;  /* 0x00000068880c723c */ /* 0x042ff0000000180c */
[C---:B------:R-:W-:Y:S01]  /*a080*/  HMMA.16816.F32 R16, R136.reuse, R106, R16 ;  /* 0x0000006a8810723c */ /* 0x040fe20000001810 */
[----:B------:R-:W1:Y:S07]  /*a090*/  LDSM.16.MT88.4 R104, [R0] ;  /* 0x000000000068783b */ /* 0x000e6e0000004200 */
[C---:B-1----:R-:W-:Y:S08]  /*a0a0*/  HMMA.16816.F32 R20, R136.reuse, R104, R20 ;  /* 0x000000688814723c */ /* 0x042ff00000001814 */
[C---:B------:R-:W-:Y:S01]  /*a0b0*/  HMMA.16816.F32 R24, R136.reuse, R106, R24 ;  /* 0x0000006a8818723c */ /* 0x040fe20000001818 */
[----:B------:R-:W1:Y:S07]  /*a0c0*/  LDSM.16.MT88.4 R104, [R3] ;  /* 0x000000000368783b */ /* 0x000e6e0000004200 */
        /* <DEDUP_REMOVED lines=25> */
[--C-:B------:R-:W-:Y:S01]  /*a260*/  FFMA.FTZ R104, R141, c[0x0][0x2d0], -R103.reuse ;  /* 0x0000b4008d687a23 */ /* 0x100fe20000010867 */
[----:B------:R-:W-:Y:S03]  /*a270*/  HMMA.16816.F32 R96, R136, R106, R96 ;  /* 0x0000006a8860723c */ /* 0x000fe60000001860 */
[----:B------:R1:W-:Y:S04]  /*a280*/  MUFU.EX2 R112, R104 ;  /* 0x0000006800707308 */ /* 0x0003e80000000800 */
[----:B----4-:R-:W-:Y:S01]  /*a290*/  F2FP.PACK_AB R138, R149, R148 ;  /* 0x00000094958a723e */ /* 0x010fe200000000ff */
[--C-:B-1----:R-:W-:Y:S05]  /*a2a0*/  FFMA.FTZ R104, R142, c[0x0][0x2d0], -R103.reuse ;  /* 0x0000b4008e687a23 */ /* 0x102fea0000010867 */
[----:B------:R1:W2:Y:S02]  /*a2b0*/  MUFU.EX2 R120, R104 ;  /* 0x0000006800787308 */ /* 0x0002a40000000800 */
[--C-:B-1----:R-:W-:Y:S01]  /*a2c0*/  FFMA.FTZ R104, R145, c[0x0][0x2d0], -R103.reuse ;  /* 0x0000b40091687a23 */ /* 0x102fe20000010867 */
[----:B--2---:R-:W-:Y:S07]  /*a2d0*/  F2FP.PACK_AB R109, R120, R112 ;  /* 0x00000070786d723e */ /* 0x004fee00000000ff */
[----:B------:R1:W2:Y:S02]  /*a2e0*/  MUFU.EX2 R116, R104 ;  /* 0x0000006800747308 */ /* 0x0002a40000000800 */
[----:B-1----:R-:W1:Y:S01]  /*a2f0*/  LDSM.16.MT88.4 R104, [R2+0x800] ;  /* 0x000800000268783b */ /* 0x002e620000004200 */
[----:B--2---:R-:W-:Y:S07]  /*a300*/  F2FP.PACK_AB R111, R122, R116 ;  /* 0x000000747a6f723e */ /* 0x004fee00000000ff */
        /* <DEDUP_REMOVED lines=35> */
[----:B------:R-:W-:Y:S01]  /*a540*/  HMMA.16816.F32 R96, R108, R106, R96 ;  /* 0x0000006a6c60723c */ /* 0x000fe20000001860 */
[----:B------:R-:W1:Y:S02]  /*a550*/  LDSM.16.MT88.4 R108, [R2+0x1000] ;  /* 0x00100000026c783b */ /* 0x000e640000004200 */
[----:B------:R2:W-:Y:S01]  /*a560*/  MUFU.EX2 R117, R104 ;  /* 0x0000006800757308 */ /* 0x0005e20000000800 */
[--C-:B------:R-:W-:Y:S03]  /*a570*/  FFMA.FTZ R105, R151, c[0x0][0x2d0], -R103.reuse ;  /* 0x0000b40097697a23 */ /* 0x100fe60000010867 */
[----:B------:R-:W-:Y:S06]  /*a580*/  F2FP.PACK_AB R106, R158, R132 ;  /* 0x000000849e6a723e */ /* 0x000fec00000000ff */
[----:B------:R3:W-:Y:S01]  /*a590*/  MUFU.EX2 R145, R105 ;  /* 0x0000006900917308 */ /* 0x0007e20000000800 */
[----:B--2---:R-:W-:Y:S09]  /*a5a0*/  FFMA.FTZ R104, R146, c[0x0][0x2d0], -R103 ;  /* 0x0000b40092687a23 */ /* 0x004ff20000010867 */
[----:B------:R-:W-:Y:S01]  /*a5b0*/  MUFU.EX2 R146, R182 ;  /* 0x000000b600927308 */ /* 0x000fe20000000800 */
[----:B---3--:R-:W-:Y:S09]  /*a5c0*/  FADD.FTZ R105, R126, R123 ;  /* 0x0000007b7e697221 */ /* 0x008ff20000010000 */
[----:B------:R2:W-:Y:S02]  /*a5d0*/  MUFU.EX2 R118, R104 ;  /* 0x0000006800767308 */ /* 0x0005e40000000800 */
[----:B--2---:R-:W-:Y:S08]  /*a5e0*/  FFMA.FTZ R104, R147, c[0x0][0x2d0], -R103 ;  /* 0x0000b40093687a23 */ /* 0x004ff00000010867 */
[----:B------:R-:W2:Y:S10]  /*a5f0*/  MUFU.EX2 R147, R181 ;  /* 0x000000b500937308 */ /* 0x000eb40000000800 */
[----:B------:R3:W4:Y:S01]  /*a600*/  MUFU.EX2 R119, R104 ;  /* 0x0000006800777308 */ /* 0x0007220000000800 */
[----:B--2---:R-:W-:Y:S01]  /*a610*/  F2FP.PACK_AB R136, R147, R146 ;  /* 0x000000929388723e */ /* 0x004fe200000000ff */
[----:B---3--:R-:W-:Y:S01]  /*a620*/  FADD.FTZ R104, R121, R115 ;  /* 0x0000007379687221 */ /* 0x008fe20000010000 */
[----:B----4-:R-:W-:Y:S01]  /*a630*/  F2FP.PACK_AB R107, R145, R119 ;  /* 0x00000077916b723e */ /* 0x010fe200000000ff */
[----:B------:R-:W-:Y:S01]  /*a640*/  FADD.FTZ R121, R127, R105 ;  /* 0x000000697f797221 */ /* 0x000fe20000010000 */
[----:B------:R-:W-:Y:S01]  /*a650*/  F2FP.PACK_AB R105, R118, R117 ;  /* 0x000000757669723e */ /* 0x000fe200000000ff */
[----:B------:R-:W-:Y:S04]  /*a660*/  FADD.FTZ R104, R114, R104 ;  /* 0x0000006872687221 */ /* 0x000fe80000010000 */
[----:B------:R-:W-:Y:S04]  /*a670*/  FADD.FTZ R104, R113, R104 ;  /* 0x0000006871687221 */ /* 0x000fe80000010000 */
[----:B------:R-:W-:Y:S02]  /*a680*/  FADD.FTZ R104, R112, R104 ;  /* 0x0000006870687221 */ /* 0x000fe40000010000 */
[----:B------:R-:W2:Y:S02]  /*a690*/  LDSM.16.MT88.4 R112, [R102+0x1000] ;  /* 0x001000006670783b */ /* 0x000ea40000004200 */
[----:B------:R-:W-:Y:S04]  /*a6a0*/  FADD.FTZ R104, R120, R104 ;  /* 0x0000006878687221 */ /* 0x000fe80000010000 */
[----:B------:R-:W-:Y:S01]  /*a6b0*/  FADD.FTZ R120, R116, R104 ;  /* 0x0000006874787221 */ /* 0x000fe20000010000 */
[----:B------:R-:W-:Y:S01]  /*a6c0*/  F2FP.PACK_AB R104, R125, R124 ;  /* 0x0000007c7d68723e */ /* 0x000fe200000000ff */
[----:B------:R-:W-:Y:S04]  /*a6d0*/  FFMA.FTZ R116, R152, c[0x0][0x2d0], -R103 ;  /* 0x0000b40098747a23 */ /* 0x000fe80000010867 */
[----:B------:R3:W-:Y:S02]  /*a6e0*/  MUFU.EX2 R142, R116 ;  /* 0x00000074008e7308 */ /* 0x0007e40000000800 */
[C---:B-1----:R-:W-:Y:S08]  /*a6f0*/  HMMA.16816.F32 R4, R104.reuse, R108, R4 ;  /* 0x0000006c6804723c */ /* 0x042ff00000001804 */
[C---:B------:R-:W-:Y:S01]  /*a700*/  HMMA.16816.F32 R8, R104.reuse, R110, R8 ;  /* 0x0000006e6808723c */ /* 0x040fe20000001808 */
[----:B------:R-:W1:Y:S03]  /*a710*/  LDSM.16.MT88.4 R108, [R0+0x1000] ;  /* 0x00100000006c783b */ /* 0x000e660000004200 */
[----:B---3--:R-:W-:Y:S04]  /*a720*/  FADD.FTZ R116, R124, R121 ;  /* 0x000000797c747221 */ /* 0x008fe80000010000 */
        /* <DEDUP_REMOVED lines=28> */
[----:B------:R-:W-:Y:S01]  /*a8f0*/  FFMA.FTZ R108, R153, c[0x0][0x2d0], -R103 ;  /* 0x0000b400996c7a23 */ /* 0x000fe20000010867 */
[C---:B------:R-:W-:Y:S03]  /*a900*/  HMMA.16816.F32 R88, R104.reuse, R110, R88 ;  /* 0x0000006e6858723c */ /* 0x040fe60000001858 */
[----:B------:R1:W3:Y:S01]  /*a910*/  MUFU.EX2 R141, R108 ;  /* 0x0000006c008d7308 */ /* 0x0002e20000000800 */
[----:B------:R-:W-:Y:S02]  /*a920*/  FADD.FTZ R109, R122, R120 ;  /* 0x000000787a6d7221 */ /* 0x000fe40000010000 */
[----:B------:R-:W4:Y:S02]  /*a930*/  LDSM.16.MT88.4 R120, [R102+0x1800] ;  /* 0x001800006678783b */ /* 0x000f240000004200 */
[----:B------:R-:W-:Y:S04]  /*a940*/  FADD.FTZ R109, R117, R109 ;  /* 0x0000006d756d7221 */ /* 0x000fe80000010000 */
[----:B------:R-:W-:Y:S02]  /*a950*/  FADD.FTZ R117, R125, R116 ;  /* 0x000000747d757221 */ /* 0x000fe40000010000 */
[----:B------:R-:W-:Y:S02]  /*a960*/  FADD.FTZ R116, R118, R109 ;  /* 0x0000006d76747221 */ /* 0x000fe40000010000 */
[----:B------:R-:W-:Y:S01]  /*a970*/  FADD.FTZ R144, R132, R117 ;  /* 0x0000007584907221 */ /* 0x000fe20000010000 */
[C---:B--2---:R-:W-:Y:S03]  /*a980*/  HMMA.16816.F32 R92, R104.reuse, R112, R92 ;  /* 0x00000070685c723c */ /* 0x044fe6000000185c */
[----:B------:R-:W-:Y:S05]  /*a990*/  FADD.FTZ R143, R119, R116 ;  /* 0x00000074778f7221 */ /* 0x000fea0000010000 */
[----:B------:R-:W-:Y:S01]  /*a9a0*/  HMMA.16816.F32 R96, R104, R114, R96 ;  /* 0x000000726860723c */ /* 0x000fe20000001860 */
[----:B------:R-:W-:Y:S03]  /*a9b0*/  LDSM.16.MT88.4 R104, [R3+0x1800] ;  /* 0x001800000368783b */ /* 0x000fe60000004200 */
[--C-:B-1----:R-:W-:Y:S01]  /*a9c0*/  FFMA.FTZ R108, R155, c[0x0][0x2d0], -R103.reuse ;  /* 0x0000b4009b6c7a23 */ /* 0x102fe20000010867 */
[----:B---3--:R-:W-:Y:S01]  /*a9d0*/  F2FP.PACK_AB R137, R141, R142 ;  /* 0x0000008e8d89723e */ /* 0x008fe200000000ff */
[----:B------:R-:W-:Y:S02]  /*a9e0*/  FFMA.FTZ R103, R154, c[0x0][0x2d0], -R103 ;  /* 0x0000b4009a677a23 */ /* 0x000fe40000010867 */
[----:B------:R1:W-:Y:S10]  /*a9f0*/  MUFU.EX2 R140, R108 ;  /* 0x0000006c008c7308 */ /* 0x0003f40000000800 */
[----:B------:R-:W2:Y:S01]  /*aa00*/  MUFU.EX2 R103, R103 ;  /* 0x0000006700677308 */ /* 0x000ea20000000800 */
[----:B-1----:R-:W1:Y:S01]  /*aa10*/  LDSM.16.MT88.4 R108, [R0+0x1800] ;  /* 0x00180000006c783b */ /* 0x002e620000004200 */
[----:B--2---:R-:W-:Y:S07]  /*aa20*/  F2FP.PACK_AB R139, R103, R140 ;  /* 0x0000008c678b723e */ /* 0x004fee00000000ff */
[C---:B------:R-:W-:Y:S01]  /*aa30*/  HMMA.16816.F32 R132, R136.reuse, R128, R4 ;  /* 0x000000808884723c */ /* 0x040fe20000001804 */
[----:B------:R-:W2:Y:S07]  /*aa40*/  LDSM.16.MT88.4 R4, [R2+0x3800] ;  /* 0x003800000204783b */ /* 0x000eae0000004200 */
[C---:B------:R-:W-:Y:S01]  /*aa50*/  HMMA.16816.F32 R128, R136.reuse, R130, R8 ;  /* 0x000000828880723c */ /* 0x040fe20000001808 */
[----:B------:R-:W3:Y:S07]  /*aa60*/  LDSM.16.MT88.4 R8, [R102+0x3800] ;  /* 0x003800006608783b */ /* 0x000eee0000004200 */
[C---:B----4-:R-:W-:Y:S01]  /*aa70*/  HMMA.16816.F32 R124, R136.reuse, R120, R12 ;  /* 0x00000078887c723c */ /* 0x050fe2000000180c */
[----:B------:R-:W4:Y:S07]  /*aa80*/  LDSM.16.MT88.4 R12, [R0+0x3800] ;  /* 0x00380000000c783b */ /* 0x000f2e0000004200 */
[C---:B------:R-:W-:Y:S01]  /*aa90*/  HMMA.16816.F32 R120, R136.reuse, R122, R16 ;  /* 0x0000007a8878723c */ /* 0x040fe20000001810 */
[----:B------:R-:W-:Y:S07]  /*aaa0*/  LDSM.16.MT88.4 R16, [R102+0x5800] ;  /* 0x005800006610783b */ /* 0x000fee0000004200 */
[C---:B-1----:R-:W-:Y:S01]  /*aab0*/  HMMA.16816.F32 R116, R136.reuse, R108, R20 ;  /* 0x0000006c8874723c */ /* 0x042fe20000001814 */
[----:B------:R1:W-:Y:S07]  /*aac0*/  LDSM.16.MT88.4 R20, [R0+0x5800] ;  /* 0x005800000014783b */ /* 0x0003ee0000004200 */
[C---:B------:R-:W-:Y:S08]  /*aad0*/  HMMA.16816.F32 R112, R136.reuse, R110, R24 ;  /* 0x0000006e8870723c */ /* 0x040ff00000001818 */
[C---:B------:R-:W-:Y:S08]  /*aae0*/  HMMA.16816.F32 R108, R136.reuse, R104, R28 ;  /* 0x00000068886c723c */ /* 0x040ff0000000181c */
[C---:B------:R-:W-:Y:S04]  /*aaf0*/  HMMA.16816.F32 R104, R136.reuse, R106, R32 ;  /* 0x0000006a8868723c */ /* 0x040fe80000001820 */
[----:B-1----:R-:W-:Y:S04]  /*ab00*/  FADD.FTZ R0, R145, R143 ;  /* 0x0000008f91007221 */ /* 0x002fe80000010000 */
[C---:B--2---:R-:W-:Y:S04]  /*ab10*/  HMMA.16816.F32 R36, R136.reuse, R4, R36 ;  /* 0x000000048824723c */ /* 0x044fe80000001824 */
[----:B------:R-:W-:Y:S04]  /*ab20*/  FADD.FTZ R0, R142, R0 ;  /* 0x000000008e007221 */ /* 0x000fe80000010000 */
[C---:B------:R-:W-:Y:S01]  /*ab30*/  HMMA.16816.F32 R40, R136.reuse, R6, R40 ;  /* 0x000000068828723c */ /* 0x040fe20000001828 */
[----:B------:R-:W1:Y:S03]  /*ab40*/  LDSM.16.MT88.4 R4, [R3+0x3800] ;  /* 0x003800000304783b */ /* 0x000e660000004200 */
[----:B------:R-:W-:Y:S04]  /*ab50*/  FADD.FTZ R0, R141, R0 ;  /* 0x000000008d007221 */ /* 0x000fe80000010000 */
[C---:B---3--:R-:W-:Y:S08]  /*ab60*/  HMMA.16816.F32 R44, R136.reuse, R8, R44 ;  /* 0x00000008882c723c */ /* 0x048ff0000000182c */
[C---:B------:R-:W-:Y:S01]  /*ab70*/  HMMA.16816.F32 R48, R136.reuse, R10, R48 ;  /* 0x0000000a8830723c */ /* 0x040fe20000001830 */
[----:B------:R2:W3:Y:S07]  /*ab80*/  LDSM.16.MT88.4 R8, [R2+0x5800] ;  /* 0x005800000208783b */ /* 0x0004ee0000004200 */
[C---:B----4-:R-:W-:Y:S08]  /*ab90*/  HMMA.16816.F32 R52, R136.reuse, R12, R52 ;  /* 0x0000000c8834723c */ /* 0x050ff00000001834 */
[C---:B------:R-:W-:Y:S01]  /*aba0*/  HMMA.16816.F32 R56, R136.reuse, R14, R56 ;  /* 0x0000000e8838723c */ /* 0x040fe20000001838 */
[----:B------:R4:W5:Y:S03]  /*abb0*/  LDSM.16.MT88.4 R12, [R3+0x5800] ;  /* 0x00580000030c783b */ /* 0x0009660000004200 */
[----:B--2---:R-:W-:Y:S04]  /*abc0*/  FADD.FTZ R2, R158, R144 ;  /* 0x000000909e027221 */ /* 0x004fe80000010000 */
[C---:B-1----:R-:W-:Y:S04]  /*abd0*/  HMMA.16816.F32 R60, R136.reuse, R4, R60 ;  /* 0x00000004883c723c */ /* 0x042fe8000000183c */
[----:B------:R-:W-:Y:S04]  /*abe0*/  FADD.FTZ R2, R146, R2 ;  /* 0x0000000292027221 */ /* 0x000fe80000010000 */
[----:B------:R-:W-:Y:S01]  /*abf0*/  FADD.FTZ R2, R147, R2 ;  /* 0x0000000293027221 */ /* 0x000fe20000010000 */
[C---:B------:R-:W-:Y:S03]  /*ac00*/  HMMA.16816.F32 R64, R136.reuse, R6, R64 ;  /* 0x000000068840723c */ /* 0x040fe60000001840 */
[----:B----4-:R-:W-:Y:S05]  /*ac10*/  FADD.FTZ R3, R148, R2 ;  /* 0x0000000294037221 */ /* 0x010fea0000010000 */
[C---:B---3--:R-:W-:Y:S04]  /*ac20*/  HMMA.16816.F32 R68, R136.reuse, R8, R68 ;  /* 0x000000088844723c */ /* 0x048fe80000001844 */
[----:B------:R-:W-:Y:S01]  /*ac30*/  FADD.FTZ R2, R140, R0 ;  /* 0x000000008c027221 */ /* 0x000fe20000010000 */
[----:B------:R-:W-:Y:S01]  /*ac40*/  IADD3 R0, R176, -0x2, RZ ;  /* 0xfffffffeb0007810 */ /* 0x000fe20007ffe0ff */
[----:B------:R-:W-:Y:S02]  /*ac50*/  FADD.FTZ R183, R149, R3 ;  /* 0x0000000395b77221 */ /* 0x000fe40000010000 */
[C---:B------:R-:W-:Y:S03]  /*ac60*/  HMMA.16816.F32 R72, R136.reuse, R10, R72 ;  /* 0x0000000a8848723c */ /* 0x040fe60000001848 */
[----:B------:R-:W-:Y:S01]  /*ac70*/  ISETP.GE.AND P0, PT, R0, R188, PT ;  /* 0x000000bc0000720c */ /* 0x000fe20003f06270 */
[----:B------:R-:W-:Y:S04]  /*ac80*/  FADD.FTZ R184, R103, R2 ;  /* 0x0000000267b87221 */ /* 0x000fe80000010000 */
[C---:B------:R-:W-:Y:S08]  /*ac90*/  HMMA.16816.F32 R76, R136.reuse, R16, R76 ;  /* 0x00000010884c723c */ /* 0x040ff0000000184c */
[C---:B------:R-:W-:Y:S08]  /*aca0*/  HMMA.16816.F32 R80, R136.reuse, R18, R80 ;  /* 0x000000128850723c */ /* 0x040ff00000001850 */
[C---:B------:R-:W-:Y:S08]  /*acb0*/  HMMA.16816.F32 R84, R136.reuse, R20, R84 ;  /* 0x000000148854723c */ /* 0x040ff00000001854 */
[C---:B------:R-:W-:Y:S08]  /*acc0*/  HMMA.16816.F32 R88, R136.reuse, R22, R88 ;  /* 0x000000168858723c */ /* 0x040ff00000001858 */
[C---:B-----5:R-:W-:Y:S08]  /*acd0*/  HMMA.16816.F32 R92, R136.reuse, R12, R92 ;  /* 0x0000000c885c723c */ /* 0x060ff0000000185c */
[----:B------:R-:W-:Y:S01]  /*ace0*/  HMMA.16816.F32 R96, R136, R14, R96 ;  /* 0x0000000e8860723c */ /* 0x000fe20000001860 */
[----:B------:R-:W-:Y:S07]  /*acf0*/  @!UPT UIADD3 URZ, URZ, URZ, URZ ;  /* 0x0000003f3f3ff290 */ /* 0x000fee000fffe03f */
[----:B------:R-:W-:-:S11]  /*ad00*/  @!P0 BRA `(.L_x_2070) ;  /* 0x0000057000008947 */ /* 0x000fd60003800000 */
[----:B------:R-:W-:Y:S01]  /*ad10*/  SHF.R.S32.HI R7, RZ, 0x1f, R186 ;  /* 0x0000001fff077819 */ /* 0x000fe200000114ba */
[----:B------:R-:W-:Y:S01]  /*ad20*/  IMAD.MOV.U32 R214, RZ, RZ, c[0x0][0x2b8] ;  /* 0x0000ae00ffd67624 */ /* 0x000fe200078e00ff */
[----:B------:R-:W-:Y:S01]  /*ad30*/  SHF.R.S32.HI R6, RZ, 0x1f, R177 ;  /* 0x0000001fff067819 */ /* 0x000fe200000114b1 */
[----:B------:R-:W-:Y:S01]  /*ad40*/  IMAD R209, R187, 0x20, R205 ;  /* 0x00000020bbd17824 */ /* 0x000fe200078e02cd */
[----:B------:R-:W-:Y:S01]  /*ad50*/  SHF.L.U64.HI R14, R186, 0x1, R7 ;  /* 0x00000001ba0e7819 */ /* 0x000fe20000010207 */
[----:B------:R-:W-:Y:S01]  /*ad60*/  IMAD.MOV.U32 R174, RZ, RZ, RZ ;  /* 0x000000ffffae7224 */ /* 0x000fe200078e00ff */
[----:B------:R-:W-:Y:S01]  /*ad70*/  ISETP.NE.AND P5, PT, R214, 0x1, PT ;  /* 0x00000001d600780c */ /* 0x000fe20003fa5270 */
[----:B------:R-:W-:Y:S01]  /*ad80*/  IMAD.SHL.U32 R18, R185, 0x2, RZ ;  /* 0x00000002b9127824 */ /* 0x000fe200078e00ff */
[C---:B------:R-:W-:Y:S01]  /*ad90*/  IADD3 R2, R209.reuse, R150, R193 ;  /* 0x00000096d1027210 */ /* 0x040fe20007ffe0c1 */
[----:B------:R-:W-:Y:S01]  /*ada0*/  IMAD.SHL.U32 R17, R186, 0x2, RZ ;  /* 0x00000002ba117824 */ /* 0x000fe200078e00ff */
[----:B------:R-:W-:Y:S01]  /*adb0*/  ISETP.GT.AND P4, PT, R209, 0x3f, PT ;  /* 0x0000003fd100780c */ /* 0x000fe20003f84270 */
[C---:B------:R-:W-:Y:S01]  /*adc0*/  IMAD.SHL.U32 R16, R177.reuse, 0x2, RZ ;  /* 0x00000002b1107824 */ /* 0x040fe200078e00ff */
[----:B------:R-:W-:Y:S02]  /*add0*/  IADD3 R2, R2, -0x80, RZ ;  /* 0xffffff8002027810 */ /* 0x000fe40007ffe0ff */
[----:B------:R-:W-:Y:S02]  /*ade0*/  SHF.R.S32.HI R209, RZ, 0x1f, R185 ;  /* 0x0000001fffd17819 */ /* 0x000fe400000114b9 */
[----:B------:R-:W-:Y:S01]  /*adf0*/  SHF.L.U64.HI R13, R177, 0x1, R6 ;  /* 0x00000001b10d7819 */ /* 0x000fe20000010206 */
[----:B------:R-:W-:Y:S01]  /*ae00*/  IMAD.MOV.U32 R0, RZ, RZ, R2 ;  /* 0x000000ffff007224 */ /* 0x000fe200078e0002 */
[----:B------:R-:W-:Y:S01]  /*ae10*/  SHF.L.U64.HI R15, R185, 0x1, R209 ;  /* 0x00000001b90f7819 */ /* 0x000fe200000102d1 */
        /* <DEDUP_REMOVED lines=24> */
.L_x_2188:
[----:B------:R-:W-:-:S05]  /*afa0*/  BRA.DIV ~URZ, `(.L_x_2072) ;  /* 0x0000d7427f007947 */ /* 0x000fca000b800000 */
[----:B------:R-:W3:Y:S01]  /*afb0*/  SHFL.IDX PT, R0, R12, RZ, 0x181f ;  /* 0x00181fff0c007589 */ /* 0x000ee200000e0000 */
[----:B------:R-:W-:Y:S02]  /*afc0*/  ISETP.GE.AND P4, PT, R177, c[0x0][0x1d4], PT ;  /* 0x00007500b1007a0c */ /* 0x000fe40003f86270 */
[----:B------:R-:W-:Y:S02]  /*afd0*/  ISETP.GE.AND P3, PT, R186, c[0x0][0x1d4], PT ;  /* 0x00007500ba007a0c */ /* 0x000fe40003f66270 */
[----:B------:R-:W-:Y:S02]  /*afe0*/  SEL R10, RZ, 0x10, P4 ;  /* 0x00000010ff0a7807 */ /* 0x000fe40002000000 */
[----:B---3--:R-:W-:Y:S05]  /*aff0*/  IADD3 R8, P0, R0, R16, RZ ;  /* 0x0000001000087210 */ /* 0x008fea0007f1e0ff */
[----:B--2---:R-:W-:Y:S01]  /*b000*/  IMAD.X R9, R4, 0x1, R13, P0 ;  /* 0x0000000104097824 */ /* 0x004fe200000e060d */
[----:B------:R-:W-:Y:S05]  /*b010*/  IADD3 R6, P0, R0, R17, RZ ;  /* 0x0000001100067210 */ /* 0x000fea0007f1e0ff */
[----:B------:R-:W-:Y:S01]  /*b020*/  IMAD.X R7, R4, 0x1, R14, P0 ;  /* 0x0000000104077824 */ /* 0x000fe200000e060e */
[----:B------:R-:W-:Y:S01]  /*b030*/  IADD3 R2, P0, R0, R18, RZ ;  /* 0x0000001200027210 */ /* 0x000fe20007f1e0ff */
[----:B------:R-:W-:Y:S04]  /*b040*/  IMAD R0, R178, 0x6000, R207 ;  /* 0x00006000b2007824 */ /* 0x000fe800078e02cf */
[----:B------:R-:W-:Y:S01]  /*b050*/  IMAD.X R3, R4, 0x1, R15, P0 ;  /* 0x0000000104037824 */ /* 0x000fe200000e060f */
[----:B------:R-:W-:Y:S01]  /*b060*/  @!PT LDS RZ, [RZ] ;  /* 0x00000000fffff984 */ /* 0x000fe20000000800 */
[----:B------:R-:W-:Y:S01]  /*b070*/  @!PT LDS RZ, [RZ] ;  /* 0x00000000fffff984 */ /* 0x000fe20000000800 */
[----:B------:R2:W-:Y:S01]  /*b080*/  LDGSTS.E.BYPASS.LTC128B.128 [R0], [R8.64], !P4 ;  /* 0x0000000008007fae */ /* 0x0005e2000e101d46 */
[----:B------:R-:W-:Y:S03]  /*b090*/  ISETP.GE.AND P0, PT, R185, c[0x0][0x1d4], PT ;  /* 0x00007500b9007a0c */ /* 0x000fe60003f06270 */
[----:B------:R2:W-:Y:S01]  /*b0a0*/  LDGSTS.E.BYPASS.LTC128B.128 [R0+0x2000], [R6.64], !P3 ;  /* 0x0200000006007fae */ /* 0x0005e2000d901d46 */
[----:B------:R-:W-:Y:S03]  /*b0b0*/  SEL R11, RZ, 0x10, P0 ;  /* 0x00000010ff0b7807 */ /* 0x000fe60000000000 */
[----:B------:R3:W4:Y:S06]  /*b0c0*/  SHFL.IDX PT, R4, R5, 0x1, 0x181f ;  /* 0x00381f0005047f89 */ /* 0x00072c00000e0000 */
[----:B------:R5:W-:Y:S01]  /*b0d0*/  LDGSTS.E.BYPASS.LTC128B.128 [R0+0x4000], [R2.64], !P0 ;  /* 0x0400000002007fae */ /* 0x000be2000c101d46 */
[----:B-1-3--:R-:W-:Y:S03]  /*b0e0*/  SEL R5, RZ, 0x10, P3 ;  /* 0x00000010ff057807 */ /* 0x00afe60001800000 */
[----:B-----5:R2:W1:Y:S04]  /*b0f0*/  SHFL.IDX PT, R2, R12, 0x1, 0x181f ;  /* 0x00381f000c027f89 */ /* 0x02046800000e0000 */
.L_x_2189:
[C---:B----4-:R-:W-:Y:S04]  /*b100*/  IADD3 R3, -R10.reuse, 0x10, RZ ;  /* 0x000000100a037810 */ /* 0x050fe80007ffe1ff */
[----:B------:R-:W-:Y:S04]  /*b110*/  LOP3.LUT R3, R3, 0xf, RZ, 0xc0, !PT ;  /* 0x0000000f03037812 */ /* 0x000fe800078ec0ff */
[----:B-12---:R-:W-:Y:S02]  /*b120*/  IADD3 R8, P3, P0, R3, R2, R16 ;  /* 0x0000000203087210 */ /* 0x006fe4000787e010 */
[----:B------:R-:W-:Y:S02]  /*b130*/  IADD3 R3, -R5, 0x10, RZ ;  /* 0x0000001005037810 */ /* 0x000fe40007ffe1ff */
[----:B------:R-:W-:Y:S02]  /*b140*/  IADD3.X R9, RZ, R4, R13, P3, P0 ;  /* 0x00000004ff097210 */ /* 0x000fe40001fe040d */
[----:B------:R-:W-:Y:S04]  /*b150*/  LOP3.LUT R3, R3, 0xf, RZ, 0xc0, !PT ;  /* 0x0000000f03037812 */ /* 0x000fe800078ec0ff */
[----:B------:R-:W-:Y:S02]  /*b160*/  IADD3 R6, P3, P0, R3, R2, R17 ;  /* 0x0000000203067210 */ /* 0x000fe4000787e011 */
[----:B------:R-:W-:Y:S02]  /*b170*/  IADD3 R3, -R11, 0x10, RZ ;  /* 0x000000100b037810 */ /* 0x000fe40007ffe1ff */
[----:B------:R-:W-:Y:S02]  /*b180*/  IADD3.X R7, RZ, R4, R14, P3, P0 ;  /* 0x00000004ff077210 */ /* 0x000fe40001fe040e */
        /* <DEDUP_REMOVED lines=9> */
[----:B------:R-:W-:Y:S11]  /*b220*/  ISETP.NE.U32.AND P0, PT, R5, RZ, PT ;  /* 0x000000ff0500720c */ /* 0x000ff60003f05070 */
[----:B------:R-:W-:Y:S02]  /*b230*/  @!UPT UIADD3 URZ, URZ, URZ, URZ ;  /* 0x0000003f3f3ff290 */ /* 0x000fe4000fffe03f */
[----:B------:R1:W-:Y:S01]  /*b240*/  LDGSTS.E.BYPASS.LTC128B.128.ZFILL [R0+0x3000], [R6.64], P0 ;  /* 0x0300000006007fae */ /* 0x0003e20008141d46 */
[----:B------:R-:W-:Y:S11]  /*b250*/  ISETP.NE.U32.AND P0, PT, R11, RZ, PT ;  /* 0x000000ff0b00720c */ /* 0x000ff60003f05070 */
[----:B------:R-:W-:Y:S02]  /*b260*/  @!UPT UIADD3 URZ, URZ, URZ, URZ ;  /* 0x0000003f3f3ff290 */ /* 0x000fe4000fffe03f */
[----:B------:R1:W-:Y:S02]  /*b270*/  LDGSTS.E.BYPASS.LTC128B.128.ZFILL [R0+0x5000], [R2.64], P0 ;  /* 0x0500000002007fae */ /* 0x0003e40008141d46 */
.L_x_2070:
[----:B------:R-:W-:Y:S05]  /*b280*/  BSYNC B0 ;  /* 0x0000000000007941 */ /* 0x000fea0003800000 */
.L_x_2069:
[C---:B-1----:R-:W-:Y:S01]  /*b290*/  IADD3 R0, R163.reuse, 0x1, RZ ;  /* 0x00000001a3007810 */ /* 0x042fe20007ffe0ff */
[----:B------:R-:W0:Y:S01]  /*b2a0*/  LDGDEPBAR ;  /* 0x00000000000079af */ /* 0x000e220000000000 */
[----:B------:R-:W-:Y:S01]  /*b2b0*/  ISETP.GE.AND P0, PT, R163, 0x1, PT ;  /* 0x00000001a300780c */ /* 0x000fe20003f06270 */
[----:B------:R-:W-:Y:S01]  /*b2c0*/  IMAD.MOV.U32 R103, RZ, RZ, R100 ;  /* 0x000000ffff677224 */ /* 0x000fe200078e0064 */
[----:B------:R-:W-:Y:S01]  /*b2d0*/  IADD3 R173, R176, -0x1, RZ ;  /* 0xffffffffb0ad7810 */ /* 0x000fe20007ffe0ff */
[----:B------:R-:W-:Y:S01]  /*b2e0*/  IMAD.MOV.U32 R102, RZ, RZ, R101 ;  /* 0x000000ffff667224 */ /* 0x000fe200078e0065 */
[----:B------:R-:W-:Y:S02]  /*b2f0*/  SEL R163, R0, RZ, !P0 ;  /* 0x000000ff00a37207 */ /* 0x000fe40004000000 */
[----:B------:R-:W-:Y:S01]  /*b300*/  ISETP.GT.AND P0, PT, R176, R192, PT ;  /* 0x000000c0b000720c */ /* 0x000fe20003f04270 */
[----:B------:R-:W-:Y:S11]  /*b310*/  IMAD.MOV.U32 R176, RZ, RZ, R173 ;  /* 0x000000ffffb07224 */ /* 0x000ff600078e00ad */
[----:B------:R-:W-:Y:S01]  /*b320*/  @!UPT UIADD3 URZ, URZ, URZ, URZ ;  /* 0x0000003f3f3ff290 */ /* 0x000fe2000fffe03f */
[----:B------:R-:W-:-:S05]  /*b330*/  @P0 BRA `(.L_x_2073) ;  /* 0xffffc20000000947 */ /* 0x000fca000383ffff */
.L_x_2056:
        /* <DEDUP_REMOVED lines=21> */
.L_x_2076:
[----:B------:R-:W-:-:S04]  /*b490*/  MOV R3, c[0x0][0x32c] ;  /* 0x0000cb0000037a02 */ /* 0x000fc80000000f00 */
[----:B------:R-:W-:-:S13]  /*b4a0*/  ISETP.NE.AND P0, PT, R3, 0x1, PT ;  /* 0x000000010300780c */ /* 0x000fda0003f05270 */
[----:B------:R-:W-:-:S05]  /*b4b0*/  @P0 IMAD.HI.U32 R3, R0, c[0x0][0x330], RZ ;  /* 0x0000cc0000030a27 */ /* 0x000fca00078e00ff */
[----:B------:R-:W-:Y:S02]  /*b4c0*/  @P0 SHF.R.U32.HI R0, RZ, c[0x0][0x334], R3 ;  /* 0x0000cd00ff000a19 */ /* 0x000fe40000011603 */
.L_x_2077:
[----:B------:R-:W-:Y:S05]  /*b4d0*/  BSYNC B0 ;  /* 0x0000000000007941 */ /* 0x000fea0003800000 */
.L_x_2075:
[----:B------:R-:W-:-:S05]  /*b4e0*/  IMAD R0, R0, c[0x0][0x32c], RZ ;  /* 0x0000cb0000007a24 */ /* 0x000fca00078e02ff */
[----:B------:R-:W-:-:S04]  /*b4f0*/  IMNMX R2, R2, R0, !PT ;  /* 0x0000000002027217 */ /* 0x000fc80007800200 */
.L_x_2074:
[----:B------:R-:W-:Y:S01]  /*b500*/  IADD3 R2, R2, 0x3f, RZ ;  /* 0x0000003f02027810 */ /* 0x000fe20007ffe0ff */
[----:B------:R-:W-:Y:S02]  /*b510*/  IMAD.MOV.U32 R209, RZ, RZ, 0x1f ;  /* 0x0000001fffd17424 */ /* 0x000fe400078e00ff */
[----:B------:R-:W-:Y:S01]  /*b520*/  IMAD.MOV.U32 R192, RZ, RZ, -0x1 ;  /* 0xffffffffffc07424 */ /* 0x000fe200078e00ff */
        /* <DEDUP_REMOVED lines=8> */
.L_x_2088:
[----:B------:R-:W-:Y:S04]  /*b5b0*/  DEPBAR.LE SB0, 0x2 ;  /* 0x000080800000791a */ /* 0x000fe80000000000 */
[----:B------:R-:W-:Y:S01]  /*b5c0*/  WARPSYNC 0xffffffff ;  /* 0xffffffff00007948 */ /* 0x000fe20003800000 */
[----:B------:R-:W-:Y:S01]  /*b5d0*/  BAR.SYNC.DEFER_BLOCKING 0x0 ;  /* 0x0000000000007b1d */ /* 0x000fe20000010000 */
[----:B------:R-:W-:Y:S01]  /*b5e0*/  IMAD R162, R163, 0x6000, RZ ;  /* 0x00006000a3a27824 */ /* 0x000fe200078e02ff */
[----:B------:R-:W-:Y:S01]  /*b5f0*/  LOP3.LUT P2, RZ, R187, 0x2, RZ, 0xc0, !PT ;  /* 0x00000002bbff7812 */ /* 0x000fe2000784c0ff */
[----:B------:R-:W-:Y:S01]  /*b600*/  IMAD.MOV.U32 R2, RZ, RZ, 0x20 ;  /* 0x00000020ff027424 */ /* 0x000fe200078e00ff */
[----:B------:R-:W-:Y:S02]  /*b610*/  ISETP.GE.AND P0, PT, R188, R173, PT ;  /* 0x000000adbc00720c */ /* 0x000fe40003f06270 */
[----:B------:R-:W-:Y:S02]  /*b620*/  IADD3 R100, R170, R162, RZ ;  /* 0x000000a2aa647210 */ /* 0x000fe40007ffe0ff */
[----:B------:R-:W-:Y:S05]  /*b630*/  SEL R160, R2, 0xffffffe0, !P2 ;  /* 0xffffffe002a07807 */ /* 0x000fea0005000000 */
[----:B------:R-:W-:Y:S01]  /*b640*/  IMAD.IADD R103, R160, 0x1, R100 ;  /* 0x00000001a0677824 */ /* 0x000fe200078e0264 */
        /* <DEDUP_REMOVED lines=36> */
.L_x_2190:
        /* <DEDUP_REMOVED lines=22> */
.L_x_2191:
[C---:B--2---:R-:W-:Y:S02]  /*b9f0*/  IADD3 R3, -R6.reuse, 0x10, RZ ;  /* 0x0000001006037810 */ /* 0x044fe40007ffe1ff */
[----:B------:R-:W-:Y:S02]  /*ba00*/  ISETP.NE.U32.AND P3, PT, R6, RZ, PT ;  /* 0x000000ff0600720c */ /* 0x000fe40003f65070 */
[----:B------:R-:W-:Y:S04]  /*ba10*/  LOP3.LUT R3, R3, 0xf, RZ, 0xc0, !PT ;  /* 0x0000000f03037812 */ /* 0x000fe800078ec0ff */
[-C--:B---34-:R-:W-:Y:S02]  /*ba20*/  IADD3 R12, P1, P0, R3, R2.reuse, R23 ;  /* 0x00000002030c7210 */ /* 0x098fe4000783e017 */
        /* <DEDUP_REMOVED lines=17> */
.L_x_2080:
[----:B------:R-:W-:Y:S05]  /*bb40*/  BSYNC B0 ;  /* 0x0000000000007941 */ /* 0x000fea0003800000 */
.L_x_2079:
[----:B------:R-:W0:Y:S01]  /*bb50*/  LDGDEPBAR ;  /* 0x00000000000079af */ /* 0x000e220000000000 */
[----:B------:R-:W-:Y:S01]  /*bb60*/  WARPSYNC 0xffffffff ;  /* 0xffffffff00007948 */ /* 0x000fe20003800000 */
[C---:B--23--:R-:W-:Y:S01]  /*bb70*/  HMMA.16816.F32 R4, R32.reuse, R8, RZ ;  /* 0x000000082004723c */ /* 0x04cfe200000018ff */
[----:B------:R-:W-:Y:S02]  /*bb80*/  IMAD.MOV.U32 R2, RZ, RZ, 0x40 ;  /* 0x00000040ff027424 */ /* 0x000fe400078e00ff */
[----:B------:R-:W-:Y:S01]  /*bb90*/  LOP3.LUT P1, RZ, R187, 0x4, RZ, 0xc0, !PT ;  /* 0x00000004bbff7812 */ /* 0x000fe2000782c0ff */
[----:B------:R-:W-:Y:S01]  /*bba0*/  IMAD.IADD R3, R170, 0x1, R162 ;  /* 0x00000001aa037824 */ /* 0x000fe200078e02a2 */
[----:B------:R-:W-:Y:S02]  /*bbb0*/  ISETP.GE.AND P0, PT, R178, 0x1, PT ;  /* 0x00000001b200780c */ /* 0x000fe40003f06270 */
[----:B------:R-:W-:Y:S01]  /*bbc0*/  SEL R161, R2, 0xffffffc0, !P1 ;  /* 0xffffffc002a17807 */ /* 0x000fe20004800000 */
[C---:B------:R-:W-:Y:S01]  /*bbd0*/  HMMA.16816.F32 R8, R32.reuse, R10, RZ ;  /* 0x0000000a2008723c */ /* 0x040fe200000018ff */
[C---:B------:R-:W-:Y:S03]  /*bbe0*/  IMAD.IADD R2, R160.reuse, 0x1, R3 ;  /* 0x00000001a0027824 */ /* 0x040fe600078e0203 */
[C---:B------:R-:W-:Y:S01]  /*bbf0*/  IMAD.IADD R101, R161.reuse, 0x1, R100 ;  /* 0x00000001a1657824 */ /* 0x040fe200078e0264 */
[----:B------:R-:W-:Y:S03]  /*bc00*/  IADD3 R3, R160, R3, R161 ;  /* 0x00000003a0037210 */ /* 0x000fe60007ffe0a1 */
        /* <DEDUP_REMOVED lines=19> */
[----:B------:R-:W2:Y:S07]  /*bd40*/  LDSM.16.M88.4 R140, [R101+0x800] ;  /* 0x00080000658c783b */ /* 0x000eae0000000200 */
        /* <DEDUP_REMOVED lines=67> */
[----:B------:R-:W-:Y:S07]  /*c180*/  LDSM.16.M88.4 R144, [R164+0x8000] ;  /* 0x00800000a490783b */ /* 0x000fee0000000200 */
[C---:B--2---:R-:W-:Y:S08]  /*c190*/  HMMA.16816.F32 R12, R136.reuse, R140, R12 ;  /* 0x0000008c880c723c */ /* 0x044ff0000000180c */
        /* <DEDUP_REMOVED lines=69> */
[----:B------:R-:W-:Y:S02]  /*c5f0*/  FMUL.FTZ R4, R18, c[0x0][0x320] ;  /* 0x0000c80012047a20 */ /* 0x000fe40000410000 */
[----:B---3--:R-:W-:Y:S02]  /*c600*/  FMUL.FTZ R2, R10, c[0x0][0x320] ;  /* 0x0000c8000a027a20 */ /* 0x008fe40000410000 */
[----:B------:R1:W3:Y:S05]  /*c610*/  LDSM.16.M88.4 R8, [R3+0x5800] ;  /* 0x005800000308783b */ /* 0x0002ea0000000200 */
[----:B------:R5:W2:Y:S10]  /*c620*/  MUFU.TANH R153, R2 ;  /* 0x0000000200997308 */ /* 0x000ab40000002400 */
[----:B------:R-:W-:Y:S01]  /*c630*/  MUFU.TANH R141, R4 ;  /* 0x00000004008d7308 */ /* 0x000fe20000002400 */
[----:B-1----:R-:W-:Y:S02]  /*c640*/  FMUL.FTZ R3, R25, c[0x0][0x320] ;  /* 0x0000c80019037a20 */ /* 0x002fe40000410000 */
[----:B-----5:R-:W-:Y:S02]  /*c650*/  FMUL.FTZ R2, R12, c[0x0][0x320] ;  /* 0x0000c8000c027a20 */ /* 0x020fe40000410000 */
[----:B------:R-:W-:Y:S05]  /*c660*/  FMUL.FTZ R12, R16, c[0x0][0x320] ;  /* 0x0000c800100c7a20 */ /* 0x000fea0000410000 */
[----:B------:R1:W-:Y:S01]  /*c670*/  MUFU.TANH R139, R2 ;  /* 0x00000002008b7308 */ /* 0x0003e20000002400 */
[C---:B---3--:R-:W-:Y:S09]  /*c680*/  HMMA.16816.F32 R28, R148.reuse, R8, R28 ;  /* 0x00000008941c723c */ /* 0x048ff2000000181c */
[----:B------:R-:W-:Y:S01]  /*c690*/  MUFU.TANH R136, R12 ;  /* 0x0000000c00887308 */ /* 0x000fe20000002400 */
[----:B------:R-:W-:Y:S03]  /*c6a0*/  HMMA.16816.F32 R32, R148, R10, R32 ;  /* 0x0000000a9420723c */ /* 0x000fe60000001820 */
[----:B-1----:R-:W-:Y:S06]  /*c6b0*/  FMUL.FTZ R2, R14, c[0x0][0x320] ;  /* 0x0000c8000e027a20 */ /* 0x002fec0000410000 */
[----:B------:R2:W-:Y:S05]  /*c6c0*/  MUFU.TANH R14, R3 ;  /* 0x00000003000e7308 */ /* 0x0005ea0000002400 */
[----:B------:R-:W-:Y:S05]  /*c6d0*/  FMUL.FTZ R4, R31, c[0x0][0x320] ;  /* 0x0000c8001f047a20 */ /* 0x000fea0000410000 */
[----:B------:R1:W3:Y:S05]  /*c6e0*/  MUFU.TANH R145, R2 ;  /* 0x0000000200917308 */ /* 0x0002ea0000002400 */
[----:B------:R-:W-:Y:S02]  /*c6f0*/  FMUL.FTZ R7, R32, c[0x0][0x320] ;  /* 0x0000c80020077a20 */ /* 0x000fe40000410000 */
[----:B------:R-:W-:Y:S03]  /*c700*/  FMUL.FTZ R6, R33, c[0x0][0x320] ;  /* 0x0000c80021067a20 */ /* 0x000fe60000410000 */
[----:B------:R5:W-:Y:S01]  /*c710*/  MUFU.TANH R12, R4 ;  /* 0x00000004000c7308 */ /* 0x000be20000002400 */
[----:B--2---:R-:W-:Y:S04]  /*c720*/  FMNMX.FTZ R3, R154, R102, !PT ;  /* 0x000000669a037209 */ /* 0x004fe80007810000 */
[----:B----4-:R-:W-:Y:S05]  /*c730*/  FMNMX.FTZ R3, R155, R3, !PT ;  /* 0x000000039b037209 */ /* 0x010fea0007810000 */
[----:B------:R-:W-:Y:S01]  /*c740*/  MUFU.TANH R7, R7 ;  /* 0x0000000700077308 */ /* 0x000fe20000002400 */
[----:B------:R-:W-:Y:S01]  /*c750*/  FMNMX.FTZ R3, R153, R3, !PT ;  /* 0x0000000399037209 */ /* 0x000fe20007810000 */
[----:B-1----:R-:W-:Y:S03]  /*c760*/  FMUL.FTZ R2, R13, c[0x0][0x320] ;  /* 0x0000c8000d027a20 */ /* 0x002fe60000410000 */
[----:B------:R-:W-:Y:S05]  /*c770*/  FMNMX.FTZ R3, R152, R3, !PT ;  /* 0x0000000398037209 */ /* 0x000fea0007810000 */
[----:B------:R1:W-:Y:S01]  /*c780*/  MUFU.TANH R138, R2 ;  /* 0x00000002008a7308 */ /* 0x0003e20000002400 */
[----:B---3--:R-:W-:Y:S01]  /*c790*/  FMNMX.FTZ R3, R145, R3, !PT ;  /* 0x0000000391037209 */ /* 0x008fe20007810000 */
[----:B-----5:R-:W-:Y:S08]  /*c7a0*/  FMUL.FTZ R4, R34, c[0x0][0x320] ;  /* 0x0000c80022047a20 */ /* 0x020ff00000410000 */
[----:B------:R2:W-:Y:S10]  /*c7b0*/  MUFU.TANH R11, R4 ;  /* 0x00000004000b7308 */ /* 0x0005f40000002400 */
[----:B------:R-:W-:Y:S01]  /*c7c0*/  MUFU.TANH R6, R6 ;  /* 0x0000000600067308 */ /* 0x000fe20000002400 */
[----:B-1----:R-:W-:Y:S09]  /*c7d0*/  FMUL.FTZ R2, R15, c[0x0][0x320] ;  /* 0x0000c8000f027a20 */ /* 0x002ff20000410000 */
[----:B------:R1:W3:Y:S01]  /*c7e0*/  MUFU.TANH R144, R2 ;  /* 0x0000000200907308 */ /* 0x0002e20000002400 */
[----:B--2---:R-:W-:Y:S09]  /*c7f0*/  FMUL.FTZ R4, R35, c[0x0][0x320] ;  /* 0x0000c80023047a20 */ /* 0x004ff20000410000 */
[----:B------:R2:W-:Y:S01]  /*c800*/  MUFU.TANH R9, R4 ;  /* 0x0000000400097308 */ /* 0x0005e20000002400 */
[----:B-1----:R-:W-:Y:S01]  /*c810*/  FMUL.FTZ R2, R19, c[0x0][0x320] ;  /* 0x0000c80013027a20 */ /* 0x002fe20000410000 */
[----:B---3--:R-:W-:Y:S08]  /*c820*/  FMNMX.FTZ R3, R144, R3, !PT ;  /* 0x0000000390037209 */ /* 0x008ff00007810000 */
[----:B------:R1:W3:Y:S01]  /*c830*/  MUFU.TANH R140, R2 ;  /* 0x00000002008c7308 */ /* 0x0002e20000002400 */
[----:B------:R-:W-:Y:S02]  /*c840*/  FMNMX.FTZ R3, R141, R3, !PT ;  /* 0x000000038d037209 */ /* 0x000fe40007810000 */
[----:B--2---:R-:W-:Y:S04]  /*c850*/  IADD3 R4, R178, 0x1, RZ ;  /* 0x00000001b2047810 */ /* 0x004fe80007ffe0ff */
[----:B------:R-:W-:Y:S01]  /*c860*/  SEL R178, R4, RZ, !P0 ;  /* 0x000000ff04b27207 */ /* 0x000fe20004000000 */
[----:B-1----:R-:W-:Y:S01]  /*c870*/  FMUL.FTZ R2, R20, c[0x0][0x320] ;  /* 0x0000c80014027a20 */ /* 0x002fe20000410000 */
[----:B---3--:R-:W-:Y:S03]  /*c880*/  FMNMX.FTZ R3, R140, R3, !PT ;  /* 0x000000038c037209 */ /* 0x008fe60007810000 */
[----:B------:R1:W-:Y:S02]  /*c890*/  MUFU.TANH R20, R2 ;  /* 0x0000000200147308 */ /* 0x0003e40000002400 */
[----:B-1----:R-:W-:Y:S08]  /*c8a0*/  FMUL.FTZ R2, R22, c[0x0][0x320] ;  /* 0x0000c80016027a20 */ /* 0x002ff00000410000 */
[----:B------:R1:W2:Y:S02]  /*c8b0*/  MUFU.TANH R137, R2 ;  /* 0x0000000200897308 */ /* 0x0002a40000002400 */
[----:B-1----:R-:W-:Y:S01]  /*c8c0*/  FMUL.FTZ R2, R21, c[0x0][0x320] ;  /* 0x0000c80015027a20 */ /* 0x002fe20000410000 */
[----:B--2---:R-:W-:Y:S07]  /*c8d0*/  FMNMX.FTZ R3, R137, R3, !PT ;  /* 0x0000000389037209 */ /* 0x004fee0007810000 */
[----:B------:R1:W-:Y:S02]  /*c8e0*/  MUFU.TANH R17, R2 ;  /* 0x0000000200117308 */ /* 0x0003e40000002400 */
[----:B-1----:R-:W-:Y:S08]  /*c8f0*/  FMUL.FTZ R2, R23, c[0x0][0x320] ;  /* 0x0000c80017027a20 */ /* 0x002ff00000410000 */
[----:B------:R1:W2:Y:S02]  /*c900*/  MUFU.TANH R103, R2 ;  /* 0x0000000200677308 */ /* 0x0002a40000002400 */
[----:B-1----:R-:W-:Y:S01]  /*c910*/  FMUL.FTZ R2, R24, c[0x0][0x320] ;  /* 0x0000c80018027a20 */ /* 0x002fe20000410000 */
[----:B--2---:R-:W-:Y:S07]  /*c920*/  FMNMX.FTZ R3, R103, R3, !PT ;  /* 0x0000000367037209 */ /* 0x004fee0007810000 */
[----:B------:R1:W-:Y:S02]  /*c930*/  MUFU.TANH R15, R2 ;  /* 0x00000002000f7308 */ /* 0x0003e40000002400 */
[----:B-1----:R-:W-:Y:S08]  /*c940*/  FMUL.FTZ R2, R26, c[0x0][0x320] ;  /* 0x0000c8001a027a20 */ /* 0x002ff00000410000 */
[----:B------:R-:W1:Y:S02]  /*c950*/  MUFU.TANH R22, R2 ;  /* 0x0000000200167308 */ /* 0x000e640000002400 */
[----:B-1----:R-:W-:Y:S01]  /*c960*/  FMNMX.FTZ R3, R22, R3, !PT ;  /* 0x0000000316037209 */ /* 0x002fe20007810000 */
[----:B------:R-:W-:Y:S07]  /*c970*/  FMUL.FTZ R2, R27, c[0x0][0x320] ;  /* 0x0000c8001b027a20 */ /* 0x000fee0000410000 */
[----:B------:R-:W1:Y:S02]  /*c980*/  MUFU.TANH R18, R2 ;  /* 0x0000000200127308 */ /* 0x000e640000002400 */
[----:B-1----:R-:W-:Y:S01]  /*c990*/  FMNMX.FTZ R3, R18, R3, !PT ;  /* 0x0000000312037209 */ /* 0x002fe20007810000 */
[----:B------:R-:W-:Y:S07]  /*c9a0*/  FMUL.FTZ R2, R28, c[0x0][0x320] ;  /* 0x0000c8001c027a20 */ /* 0x000fee0000410000 */
        /* <DEDUP_REMOVED lines=27> */
.L_x_2192:
        /* <DEDUP_REMOVED lines=42> */
[----:B------:R-:W3:Y:S01]  /*ce00*/  MUFU.EX2 R14, R23 ;  /* 0x00000017000e7308 */ /* 0x000ee20000000800 */
[C---:B------:R-:W-:Y:S02]  /*ce10*/  FMUL.FTZ R40, R2.reuse, R40 ;  /* 0x0000002802287220 */ /* 0x040fe40000410000 */
[C---:B------:R-:W-:Y:S01]  /*ce20*/  FMUL.FTZ R41, R2.reuse, R41 ;  /* 0x0000002902297220 */ /* 0x040fe20000410000 */
[C---:B-1----:R-:W-:Y:S01]  /*ce30*/  F2FP.PACK_AB R136, R3.reuse, R6 ;  /* 0x000000060388723e */ /* 0x042fe200000000ff */
[----:B------:R-:W-:Y:S02]  /*ce40*/  FADD.FTZ R8, R3, R0 ;  /* 0x0000000003087221 */ /* 0x000fe40000010000 */
[----:B------:R-:W1:Y:S01]  /*ce50*/  SHFL.BFLY PT, R0, R5, 0x2, 0x1f ;  /* 0x0c401f0005007f89 */ /* 0x000e6200000e0000 */
[C---:B------:R-:W-:Y:S02]  /*ce60*/  FMUL.FTZ R44, R2.reuse, R44 ;  /* 0x0000002c022c7220 */ /* 0x040fe40000410000 */
[C---:B------:R-:W-:Y:S01]  /*ce70*/  FMUL.FTZ R45, R2.reuse, R45 ;  /* 0x0000002d022d7220 */ /* 0x040fe20000410000 */
[----:B------:R-:W4:Y:S01]  /*ce80*/  MUFU.EX2 R19, R19 ;  /* 0x0000001300137308 */ /* 0x000f220000000800 */
[C---:B------:R-:W-:Y:S02]  /*ce90*/  FMUL.FTZ R48, R2.reuse, R48 ;  /* 0x0000003002307220 */ /* 0x040fe40000410000 */
[C---:B--2---:R-:W-:Y:S02]  /*cea0*/  FMUL.FTZ R21, R2.reuse, R117 ;  /* 0x0000007502157220 */ /* 0x044fe40000410000 */
[C---:B------:R-:W-:Y:S02]  /*ceb0*/  FMUL.FTZ R49, R2.reuse, R49 ;  /* 0x0000003102317220 */ /* 0x040fe40000410000 */
[C---:B------:R-:W-:Y:S02]  /*cec0*/  FMUL.FTZ R52, R2.reuse, R52 ;  /* 0x0000003402347220 */ /* 0x040fe40000410000 */
[C---:B------:R-:W-:Y:S01]  /*ced0*/  FMUL.FTZ R53, R2.reuse, R53 ;  /* 0x0000003502357220 */ /* 0x040fe20000410000 */
[----:B------:R-:W-:Y:S01]  /*cee0*/  MUFU.EX2 R109, R149 ;  /* 0x00000095006d7308 */ /* 0x000fe20000000800 */
[C---:B------:R-:W-:Y:S02]  /*cef0*/  FMUL.FTZ R56, R2.reuse, R56 ;  /* 0x0000003802387220 */ /* 0x040fe40000410000 */
[----:B------:R-:W-:Y:S01]  /*cf00*/  FMUL.FTZ R57, R2, R57 ;  /* 0x0000003902397220 */ /* 0x000fe20000410000 */
[----:B---3--:R-:W-:Y:S01]  /*cf10*/  F2FP.PACK_AB R138, R10, R14 ;  /* 0x0000000e0a8a723e */ /* 0x008fe200000000ff */
[C---:B------:R-:W-:Y:S02]  /*cf20*/  FMUL.FTZ R60, R2.reuse, R60 ;  /* 0x0000003c023c7220 */ /* 0x040fe40000410000 */
[C---:B------:R-:W-:Y:S02]  /*cf30*/  FMUL.FTZ R61, R2.reuse, R61 ;  /* 0x0000003d023d7220 */ /* 0x040fe40000410000 */
[C---:B------:R-:W-:Y:S01]  /*cf40*/  FMUL.FTZ R64, R2.reuse, R64 ;  /* 0x0000004002407220 */ /* 0x040fe20000410000 */
[----:B-1----:R-:W-:Y:S01]  /*cf50*/  FMNMX.FTZ R0, R5, R0, !PT ;  /* 0x0000000005007209 */ /* 0x002fe20007810000 */
[C---:B------:R-:W-:Y:S01]  /*cf60*/  FMUL.FTZ R65, R2.reuse, R65 ;  /* 0x0000004102417220 */ /* 0x040fe20000410000 */
[----:B------:R-:W-:Y:S01]  /*cf70*/  MUFU.EX2 R113, R159 ;  /* 0x0000009f00717308 */ /* 0x000fe20000000800 */
[C---:B------:R-:W-:Y:S01]  /*cf80*/  FMUL.FTZ R68, R2.reuse, R68 ;  /* 0x0000004402447220 */ /* 0x040fe20000410000 */
[----:B----4-:R-:W-:Y:S01]  /*cf90*/  F2FP.PACK_AB R108, R15, R19 ;  /* 0x000000130f6c723e */ /* 0x010fe200000000ff */
[----:B------:R-:W1:Y:S01]  /*cfa0*/  SHFL.BFLY PT, R3, R0, 0x1, 0x1f ;  /* 0x0c201f0000037f89 */ /* 0x000e6200000e0000 */
        /* <DEDUP_REMOVED lines=13> */
[----:B------:R-:W-:Y:S01]  /*d080*/  FMUL.FTZ R92, R2, R92 ;  /* 0x0000005c025c7220 */ /* 0x000fe20000410000 */
[----:B-1----:R-:W-:Y:S01]  /*d090*/  FMNMX.FTZ R100, R0, R3, !PT ;  /* 0x0000000300647209 */ /* 0x002fe20007810000 */
[C---:B------:R-:W-:Y:S02]  /*d0a0*/  FMUL.FTZ R93, R2.reuse, R93 ;  /* 0x0000005d025d7220 */ /* 0x040fe40000410000 */
[----:B------:R-:W-:Y:S01]  /*d0b0*/  FMUL.FTZ R96, R2, R96 ;  /* 0x0000006002607220 */ /* 0x000fe20000410000 */
[----:B------:R-:W-:Y:S01]  /*d0c0*/  MUFU.EX2 R116, R156 ;  /* 0x0000009c00747308 */ /* 0x000fe20000000800 */
[C---:B------:R-:W-:Y:S02]  /*d0d0*/  FMUL.FTZ R3, R100.reuse, c[0x0][0x2d0] ;  /* 0x0000b40064037a20 */ /* 0x040fe40000410000 */
[----:B------:R-:W-:Y:S02]  /*d0e0*/  FADD.FTZ R0, -R100, R102 ;  /* 0x0000006664007221 */ /* 0x000fe40000010100 */
[--C-:B------:R-:W-:Y:S02]  /*d0f0*/  FFMA.FTZ R4, R154, c[0x0][0x2d0], -R3.reuse ;  /* 0x0000b4009a047a23 */ /* 0x100fe40000010803 */
[--C-:B------:R-:W-:Y:S02]  /*d100*/  FFMA.FTZ R5, R155, c[0x0][0x2d0], -R3.reuse ;  /* 0x0000b4009b057a23 */ /* 0x100fe40000010803 */
[--C-:B------:R-:W-:Y:S02]  /*d110*/  FFMA.FTZ R161, R11, c[0x0][0x2d0], -R3.reuse ;  /* 0x0000b4000ba17a23 */ /* 0x100fe40000010803 */
        /* <DEDUP_REMOVED lines=8> */
[C---:B------:R-:W-:Y:S02]  /*d1a0*/  FMUL.FTZ R9, R2.reuse, R129 ;  /* 0x0000008102097220 */ /* 0x040fe40000410000 */
[----:B------:R-:W-:Y:S02]  /*d1b0*/  FMUL.FTZ R97, R2, R97 ;  /* 0x0000006102617220 */ /* 0x000fe40000410000 */
[--C-:B------:R-:W-:Y:S02]  /*d1c0*/  FFMA.FTZ R6, R153, c[0x0][0x2d0], -R3.reuse ;  /* 0x0000b40099067a23 */ /* 0x100fe40000010803 */
[--C-:B------:R-:W-:Y:S01]  /*d1d0*/  FFMA.FTZ R153, R18, c[0x0][0x2d0], -R3.reuse ;  /* 0x0000b40012997a23 */ /* 0x100fe20000010803 */
[----:B------:R-:W3:Y:S01]  /*d1e0*/  MUFU.EX2 R0, R0 ;  /* 0x0000000000007308 */ /* 0x000ee20000000800 */
[--C-:B------:R-:W-:Y:S02]  /*d1f0*/  FFMA.FTZ R144, R144, c[0x0][0x2d0], -R3.reuse ;  /* 0x0000b40090907a23 */ /* 0x100fe40000010803 */
[--C-:B------:R-:W-:Y:S02]  /*d200*/  FFMA.FTZ R151, R137, c[0x0][0x2d0], -R3.reuse ;  /* 0x0000b40089977a23 */ /* 0x100fe40000010803 */
[----:B-1----:R-:W-:Y:S02]  /*d210*/  FMUL.FTZ R4, R2, R132 ;  /* 0x0000008402047220 */ /* 0x002fe40000410000 */
[--C-:B------:R-:W-:Y:S02]  /*d220*/  FFMA.FTZ R150, R103, c[0x0][0x2d0], -R3.reuse ;  /* 0x0000b40067967a23 */ /* 0x100fe40000010803 */
[--C-:B------:R-:W-:Y:S01]  /*d230*/  FFMA.FTZ R152, R22, c[0x0][0x2d0], -R3.reuse ;  /* 0x0000b40016987a23 */ /* 0x100fe20000010803 */
[----:B------:R-:W-:Y:S01]  /*d240*/  MUFU.EX2 R121, R145 ;  /* 0x0000009100797308 */ /* 0x000fe20000000800 */
[--C-:B------:R-:W-:Y:S02]  /*d250*/  FFMA.FTZ R154, R13, c[0x0][0x2d0], -R3.reuse ;  /* 0x0000b4000d9a7a23 */ /* 0x100fe40000010803 */
[C---:B------:R-:W-:Y:S01]  /*d260*/  FMUL.FTZ R13, R2.reuse, R125 ;  /* 0x0000007d020d7220 */ /* 0x040fe20000410000 */
[----:B--2---:R-:W-:Y:S01]  /*d270*/  F2FP.PACK_AB R137, R181, R11 ;  /* 0x0000000bb589723e */ /* 0x004fe200000000ff */
[----:B------:R-:W-:Y:S02]  /*d280*/  FMUL.FTZ R5, R2, R133 ;  /* 0x0000008502057220 */ /* 0x000fe40000410000 */
[----:B------:R-:W-:Y:S02]  /*d290*/  FFMA.FTZ R155, R12, c[0x0][0x2d0], -R3 ;  /* 0x0000b4000c9b7a23 */ /* 0x000fe40000010803 */
[----:B------:R-:W-:Y:S01]  /*d2a0*/  FMUL.FTZ R12, R2, R124 ;  /* 0x0000007c020c7220 */ /* 0x000fe20000410000 */
[----:B------:R1:W-:Y:S01]  /*d2b0*/  MUFU.EX2 R125, R6 ;  /* 0x00000006007d7308 */ /* 0x0003e20000000800 */
[----:B------:R-:W-:Y:S02]  /*d2c0*/  FADD.FTZ R3, R14, R8 ;  /* 0x000000080e037221 */ /* 0x000fe40000010000 */
[----:B------:R-:W-:Y:S01]  /*d2d0*/  FMUL.FTZ R8, R2, R128 ;  /* 0x0000008002087220 */ /* 0x000fe20000410000 */
[----:B------:R-:W-:Y:S01]  /*d2e0*/  IADD3 R2, R171, R162, RZ ;  /* 0x000000a2ab027210 */ /* 0x000fe20007ffe0ff */
[C---:B---3--:R-:W-:Y:S02]  /*d2f0*/  FMUL.FTZ R34, R0.reuse, R106 ;  /* 0x0000006a00227220 */ /* 0x048fe40000410000 */
[----:B------:R-:W-:Y:S01]  /*d300*/  FMUL.FTZ R35, R0, R107 ;  /* 0x0000006b00237220 */ /* 0x000fe20000410000 */
[----:B------:R-:W-:Y:S01]  /*d310*/  IADD3 R102, R169, R2, RZ ;  /* 0x00000002a9667210 */ /* 0x000fe20007ffe0ff */
[----:B------:R-:W2:Y:S01]  /*d320*/  LDSM.16.MT88.4 R140, [R2] ;  /* 0x00000000028c783b */ /* 0x000ea20000004200 */
[----:B------:R-:W3:Y:S01]  /*d330*/  MUFU.EX2 R128, R7 ;  /* 0x0000000700807308 */ /* 0x000ee20000000800 */
[----:B------:R-:W-:Y:S02]  /*d340*/  FADD.FTZ R3, R10, R3 ;  /* 0x000000030a037221 */ /* 0x000fe40000010000 */
[C---:B------:R-:W-:Y:S02]  /*d350*/  FMUL.FTZ R10, R0.reuse, R130 ;  /* 0x00000082000a7220 */ /* 0x040fe40000410000 */
[C---:B------:R-:W-:Y:S02]  /*d360*/  FFMA.FTZ R120, R0.reuse, R184, R11 ;  /* 0x000000b800787223 */ /* 0x040fe4000001000b */
[----:B------:R-:W4:Y:S01]  /*d370*/  LDSM.16.MT88.4 R104, [R102] ;  /* 0x000000006668783b */ /* 0x000f220000004200 */
[C---:B------:R-:W-:Y:S02]  /*d380*/  FMUL.FTZ R11, R0.reuse, R131 ;  /* 0x00000083000b7220 */ /* 0x040fe40000410000 */
[----:B------:R-:W-:Y:S01]  /*d390*/  FADD.FTZ R3, R19, R3 ;  /* 0x0000000313037221 */ /* 0x000fe20000010000 */
[----:B------:R-:W-:Y:S01]  /*d3a0*/  MUFU.EX2 R124, R144 ;  /* 0x00000090007c7308 */ /* 0x000fe20000000800 */
[C---:B------:R-:W-:Y:S02]  /*d3b0*/  FMUL.FTZ R14, R0.reuse, R126 ;  /* 0x0000007e000e7220 */ /* 0x040fe40000410000 */
[C---:B-1----:R-:W-:Y:S02]  /*d3c0*/  FMUL.FTZ R6, R0.reuse, R134 ;  /* 0x0000008600067220 */ /* 0x042fe40000410000 */
[----:B------:R-:W-:Y:S02]  /*d3d0*/  FADD.FTZ R103, R15, R3 ;  /* 0x000000030f677221 */ /* 0x000fe40000010000 */
[C---:B------:R-:W-:Y:S02]  /*d3e0*/  FMUL.FTZ R15, R0.reuse, R127 ;  /* 0x0000007f000f7220 */ /* 0x040fe40000410000 */
[C---:B------:R-:W-:Y:S01]  /*d3f0*/  FMUL.FTZ R18, R0.reuse, R122 ;  /* 0x0000007a00127220 */ /* 0x040fe20000410000 */
[----:B------:R-:W-:Y:S01]  /*d400*/  MUFU.EX2 R149, R147 ;  /* 0x0000009300957308 */ /* 0x000fe20000000800 */
[----:B------:R-:W-:Y:S01]  /*d410*/  FMUL.FTZ R19, R0, R123 ;  /* 0x0000007b00137220 */ /* 0x000fe20000410000 */
[----:B---3--:R-:W-:Y:S01]  /*d420*/  F2FP.PACK_AB R139, R128, R125 ;  /* 0x0000007d808b723e */ /* 0x008fe200000000ff */
[C---:B------:R-:W-:Y:S02]  /*d430*/  FMUL.FTZ R7, R0.reuse, R135 ;  /* 0x0000008700077220 */ /* 0x040fe40000410000 */
[C---:B------:R-:W-:Y:S02]  /*d440*/  FMUL.FTZ R26, R0.reuse, R114 ;  /* 0x00000072001a7220 */ /* 0x040fe40000410000 */
[C---:B------:R-:W-:Y:S02]  /*d450*/  FMUL.FTZ R27, R0.reuse, R115 ;  /* 0x00000073001b7220 */ /* 0x040fe40000410000 */
[----:B------:R-:W-:Y:S01]  /*d460*/  FADD.FTZ R120, R181, R120 ;  /* 0x00000078b5787221 */ /* 0x000fe20000010000 */
[----:B------:R-:W-:Y:S01]  /*d470*/  MUFU.EX2 R147, R150 ;  /* 0x0000009600937308 */ /* 0x000fe20000000800 */
[C---:B------:R-:W-:Y:S02]  /*d480*/  FMUL.FTZ R22, R0.reuse, R118 ;  /* 0x0000007600167220 */ /* 0x040fe40000410000 */
[C---:B------:R-:W-:Y:S02]  /*d490*/  FMUL.FTZ R23, R0.reuse, R119 ;  /* 0x0000007700177220 */ /* 0x040fe40000410000 */
[C---:B------:R-:W-:Y:S01]  /*d4a0*/  FMUL.FTZ R30, R0.reuse, R110 ;  /* 0x0000006e001e7220 */ /* 0x040fe20000410000 */
[C---:B--2---:R-:W-:Y:S04]  /*d4b0*/  HMMA.16816.F32 R4, R136.reuse, R140, R4 ;  /* 0x0000008c8804723c */ /* 0x044fe80000001804 */
[----:B------:R-:W-:Y:S01]  /*d4c0*/  MUFU.EX2 R110, R148 ;  /* 0x00000094006e7308 */ /* 0x000fe20000000800 */
[C---:B------:R-:W-:Y:S02]  /*d4d0*/  FMUL.FTZ R31, R0.reuse, R111 ;  /* 0x0000006f001f7220 */ /* 0x040fe40000410000 */
[C---:B------:R-:W-:Y:S01]  /*d4e0*/  FMUL.FTZ R38, R0.reuse, R38 ;  /* 0x0000002600267220 */ /* 0x040fe20000410000 */
[C---:B------:R-:W-:Y:S04]  /*d4f0*/  HMMA.16816.F32 R8, R136.reuse, R142, R8 ;  /* 0x0000008e8808723c */ /* 0x040fe80000001808 */
[C---:B------:R-:W-:Y:S02]  /*d500*/  FMUL.FTZ R39, R0.reuse, R39 ;  /* 0x0000002700277220 */ /* 0x040fe40000410000 */
[----:B------:R-:W1:Y:S01]  /*d510*/  MUFU.EX2 R148, R146 ;  /* 0x0000009200947308 */ /* 0x000e620000000800 */
[C---:B------:R-:W-:Y:S01]  /*d520*/  FMUL.FTZ R42, R0.reuse, R42 ;  /* 0x0000002a002a7220 */ /* 0x040fe20000410000 */
[C---:B----4-:R-:W-:Y:S04]  /*d530*/  HMMA.16816.F32 R12, R136.reuse, R104, R12 ;  /* 0x00000068880c723c */ /* 0x050fe8000000180c */
[C---:B------:R-:W-:Y:S02]  /*d540*/  FMUL.FTZ R43, R0.reuse, R43 ;  /* 0x0000002b002b7220 */ /* 0x040fe40000410000 */
[C---:B------:R-:W-:Y:S02]  /*d550*/  FMUL.FTZ R46, R0.reuse, R46 ;  /* 0x0000002e002e7220 */ /* 0x040fe40000410000 */
[----:B------:R-:W-:Y:S01]  /*d560*/  MUFU.EX2 R146, R151 ;  /* 0x0000009700927308 */ /* 0x000fe20000000800 */
[C---:B------:R-:W-:Y:S03]  /*d570*/  HMMA.16816.F32 R16, R136.reuse, R106, R16 ;  /* 0x0000006a8810723c */ /* 0x040fe60000001810 */
[C---:B------:R-:W-:Y:S02]  /*d580*/  FMUL.FTZ R47, R0.reuse, R47 ;  /* 0x0000002f002f7220 */ /* 0x040fe40000410000 */
[C---:B------:R-:W-:Y:S02]  /*d590*/  FMUL.FTZ R50, R0.reuse, R50 ;  /* 0x0000003200327220 */ /* 0x040fe40000410000 */
[C---:B------:R-:W-:Y:S02]  /*d5a0*/  FMUL.FTZ R51, R0.reuse, R51 ;  /* 0x0000003300337220 */ /* 0x040fe40000410000 */
[----:B------:R-:W-:Y:S03]  /*d5b0*/  MUFU.EX2 R144, R152 ;  /* 0x0000009800907308 */ /* 0x000fe60000000800 */
[C---:B------:R-:W-:Y:S01]  /*d5c0*/  FMUL.FTZ R54, R0.reuse, R54 ;  /* 0x0000003600367220 */ /* 0x040fe20000410000 */
        /* <DEDUP_REMOVED lines=28> */
[----:B------:R-:W-:Y:S01]  /*d790*/  IADD3 R0, R172, R162, RZ ;  /* 0x000000a2ac007210 */ /* 0x000fe20007ffe0ff */
[----:B------:R-:W-:Y:S01]  /*d7a0*/  FADD.FTZ R103, R109, R103 ;  /* 0x000000676d677221 */ /* 0x000fe20000010000 */
[----:B------:R-:W2:Y:S02]  /*d7b0*/  MUFU.EX2 R142, R155 ;  /* 0x0000009b008e7308 */ /* 0x000ea40000000800 */
[----:B------:R-:W-:Y:S01]  /*d7c0*/  IADD3 R3, R169, R0, RZ ;  /* 0x00000000a9037210 */ /* 0x000fe20007ffe0ff */
[----:B------:R-:W3:Y:S01]  /*d7d0*/  LDSM.16.MT88.4 R104, [R0] ;  /* 0x000000000068783b */ /* 0x000ee20000004200 */
[C---:B------:R-:W-:Y:S01]  /*d7e0*/  FADD.FTZ R103, R110.reuse, R103 ;  /* 0x000000676e677221 */ /* 0x040fe20000010000 */
[----:B------:R-:W-:Y:S02]  /*d7f0*/  F2FP.PACK_AB R110, R110, R109 ;  /* 0x0000006d6e6e723e */ /* 0x000fe400000000ff */
[----:B------:R-:W-:Y:S01]  /*d800*/  F2FP.PACK_AB R109, R124, R121 ;  /* 0x000000797c6d723e */ /* 0x000fe200000000ff */
[----:B------:R-:W-:Y:S02]  /*d810*/  FADD.FTZ R103, R113, R103 ;  /* 0x0000006771677221 */ /* 0x000fe40000010000 */
[----:B------:R-:W-:Y:S02]  /*d820*/  MUFU.EX2 R141, R161 ;  /* 0x000000a1008d7308 */ /* 0x000fe40000000800 */
[----:B------:R-:W-:Y:S04]  /*d830*/  FADD.FTZ R103, R112, R103 ;  /* 0x0000006770677221 */ /* 0x000fe80000010000 */
[----:B------:R-:W-:Y:S04]  /*d840*/  FADD.FTZ R103, R117, R103 ;  /* 0x0000006775677221 */ /* 0x000fe80000010000 */
[----:B------:R-:W-:Y:S01]  /*d850*/  FADD.FTZ R103, R116, R103 ;  /* 0x0000006774677221 */ /* 0x000fe20000010000 */
[----:B------:R-:W4:Y:S03]  /*d860*/  MUFU.EX2 R140, R180 ;  /* 0x000000b4008c7308 */ /* 0x000f260000000800 */
[----:B-1----:R-:W-:Y:S01]  /*d870*/  FADD.FTZ R103, R119, R103 ;  /* 0x0000006777677221 */ /* 0x002fe20000010000 */
[C---:B---3--:R-:W-:Y:S08]  /*d880*/  HMMA.16816.F32 R20, R136.reuse, R104, R20 ;  /* 0x000000688814723c */ /* 0x048ff00000001814 */
        /* <DEDUP_REMOVED lines=30> */
[----:B----4-:R-:W-:Y:S01]  /*da70*/  F2FP.PACK_AB R139, R140, R141 ;  /* 0x0000008d8c8b723e */ /* 0x010fe200000000ff */
        /* <DEDUP_REMOVED lines=80> */
[C---:B------:R-:W-:Y:S04]  /*df80*/  HMMA.16816.F32 R88, R104.reuse, R110, R88 ;  /* 0x0000006e6858723c */ /* 0x040fe80000001858 */
[----:B------:R-:W-:Y:S02]  /*df90*/  FADD.FTZ R108, R128, R108 ;  /* 0x0000006c806c7221 */ /* 0x000fe40000010000 */
[----:B------:R-:W1:Y:S02]  /*dfa0*/  LDSM.16.MT88.4 R128, [R2+0x1800] ;  /* 0x001800000280783b */ /* 0x000e640000004200 */
        /* <DEDUP_REMOVED lines=42> */
[C---:B----4-:R-:W-:Y:S04]  /*e250*/  HMMA.16816.F32 R68, R136.reuse, R8, R68 ;  /* 0x000000088844723c */ /* 0x050fe80000001844 */
[----:B------:R-:W-:Y:S04]  /*e260*/  FADD.FTZ R184, R140, R0 ;  /* 0x000000008cb87221 */ /* 0x000fe80000010000 */
        /* <DEDUP_REMOVED lines=13> */
[----:B------:R-:W-:Y:S01]  /*e340*/  IMAD R2, R173, 0x40, R193 ;  /* 0x00000040ad027824 */ /* 0x000fe200078e02c1 */
[----:B------:R-:W-:Y:S01]  /*e350*/  ISETP.NE.AND P4, PT, R215, 0x1, PT ;  /* 0x00000001d700780c */ /* 0x000fe20003f85270 */
[----:B------:R-:W-:Y:S01]  /*e360*/  IMAD.MOV.U32 R174, RZ, RZ, RZ ;  /* 0x000000ffffae7224 */ /* 0x000fe200078e00ff */
[----:B------:R-:W-:Y:S01]  /*e370*/  ISETP.GT.AND P3, PT, R214, 0x3f, PT ;  /* 0x0000003fd600780c */ /* 0x000fe20003f64270 */
[----:B------:R-:W-:Y:S01]  /*e380*/  IMAD.SHL.U32 R18, R185, 0x2, RZ ;  /* 0x00000002b9127824 */ /* 0x000fe200078e00ff */
[----:B------:R-:W-:Y:S01]  /*e390*/  IADD3 R2, R2, -0x80, R214 ;  /* 0xffffff8002027810 */ /* 0x000fe20007ffe0d6 */
[C---:B------:R-:W-:Y:S01]  /*e3a0*/  IMAD.SHL.U32 R17, R186.reuse, 0x2, RZ ;  /* 0x00000002ba117824 */ /* 0x040fe200078e00ff */
[----:B------:R-:W-:Y:S01]  /*e3b0*/  SHF.R.S32.HI R214, RZ, 0x1f, R185 ;  /* 0x0000001fffd67819 */ /* 0x000fe200000114b9 */
[----:B------:R-:W-:Y:S01]  /*e3c0*/  IMAD.SHL.U32 R16, R177, 0x2, RZ ;  /* 0x00000002b1107824 */ /* 0x000fe200078e00ff */
[----:B------:R-:W-:Y:S01]  /*e3d0*/  SHF.L.U64.HI R14, R186, 0x1, R7 ;  /* 0x00000001ba0e7819 */ /* 0x000fe20000010207 */
[----:B------:R-:W-:Y:S01]  /*e3e0*/  IMAD.MOV.U32 R0, RZ, RZ, R2 ;  /* 0x000000ffff007224 */ /* 0x000fe200078e0002 */
[----:B------:R-:W-:Y:S02]  /*e3f0*/  SHF.L.U64.HI R15, R185, 0x1, R214 ;  /* 0x00000001b90f7819 */ /* 0x000fe400000102d6 */
        /* <DEDUP_REMOVED lines=25> */
.L_x_2193:
[----:B------:R-:W-:-:S05]  /*e590*/  BRA.DIV ~URZ, `(.L_x_2087) ;  /* 0x0000a7227f007947 */ /* 0x000fca000b800000 */
[----:B------:R-:W3:Y:S01]  /*e5a0*/  SHFL.IDX PT, R2, R10, RZ, 0x181f ;  /* 0x00181fff0a027589 */ /* 0x000ee200000e0000 */
[----:B------:R-:W-:Y:S01]  /*e5b0*/  IMAD R0, R178, 0x6000, R207 ;  /* 0x00006000b2007824 */ /* 0x000fe200078e02cf */
[----:B---3--:R-:W-:Y:S05]  /*e5c0*/  IADD3 R8, P0, R2, R16, RZ ;  /* 0x0000001002087210 */ /* 0x008fea0007f1e0ff */
[----:B--2---:R-:W-:Y:S01]  /*e5d0*/  IMAD.X R9, R4, 0x1, R12, P0 ;  /* 0x0000000104097824 */ /* 0x004fe200000e060c */
[----:B------:R-:W-:Y:S05]  /*e5e0*/  IADD3 R6, P0, R2, R17, RZ ;  /* 0x0000001102067210 */ /* 0x000fea0007f1e0ff */
[----:B------:R-:W-:Y:S01]  /*e5f0*/  IMAD.X R7, R4, 0x1, R14, P0 ;  /* 0x0000000104077824 */ /* 0x000fe200000e060e */
[----:B------:R-:W-:Y:S04]  /*e600*/  ISETP.GE.AND P0, PT, R177, c[0x0][0x1d4], PT ;  /* 0x00007500b1007a0c */ /* 0x000fe80003f06270 */
[----:B------:R-:W-:Y:S09]  /*e610*/  SEL R13, RZ, 0x10, P0 ;  /* 0x00000010ff0d7807 */ /* 0x000ff20000000000 */
[----:B------:R-:W-:Y:S01]  /*e620*/  @!PT LDS RZ, [RZ] ;  /* 0x00000000fffff984 */ /* 0x000fe20000000800 */
[----:B------:R-:W-:Y:S01]  /*e630*/  @!PT LDS RZ, [RZ] ;  /* 0x00000000fffff984 */ /* 0x000fe20000000800 */
[----:B------:R2:W-:Y:S01]  /*e640*/  LDGSTS.E.BYPASS.LTC128B.128 [R0], [R8.64], !P0 ;  /* 0x0000000008007fae */ /* 0x0005e2000c101d46 */
[----:B------:R-:W-:Y:S04]  /*e650*/  ISETP.GE.AND P0, PT, R186, c[0x0][0x1d4], PT ;  /* 0x00007500ba007a0c */ /* 0x000fe80003f06270 */
[----:B------:R-:W-:Y:S09]  /*e660*/  SEL R11, RZ, 0x10, P0 ;  /* 0x00000010ff0b7807 */ /* 0x000ff20000000000 */
[----:B------:R2:W-:Y:S01]  /*e670*/  LDGSTS.E.BYPASS.LTC128B.128 [R0+0x2000], [R6.64], !P0 ;  /* 0x0200000006007fae */ /* 0x0005e2000c101d46 */
[----:B------:R-:W-:Y:S05]  /*e680*/  IADD3 R2, P0, R2, R18, RZ ;  /* 0x0000001202027210 */ /* 0x000fea0007f1e0ff */
[----:B------:R-:W-:Y:S01]  /*e690*/  IMAD.X R3, R4, 0x1, R15, P0 ;  /* 0x0000000104037824 */ /* 0x000fe200000e060f */
[----:B------:R-:W-:Y:S01]  /*e6a0*/  ISETP.GE.AND P0, PT, R185, c[0x0][0x1d4], PT ;  /* 0x00007500b9007a0c */ /* 0x000fe20003f06270 */
[----:B------:R3:W4:Y:S11]  /*e6b0*/  SHFL.IDX PT, R4, R5, 0x1, 0x181f ;  /* 0x00381f0005047f89 */ /* 0x00073600000e0000 */
[----:B------:R-:W-:Y:S01]  /*e6c0*/  @!UPT UIADD3 URZ, URZ, URZ, URZ ;  /* 0x0000003f3f3ff290 */ /* 0x000fe2000fffe03f */
[----:B------:R5:W-:Y:S01]  /*e6d0*/  LDGSTS.E.BYPASS.LTC128B.128 [R0+0x4000], [R2.64], !P0 ;  /* 0x0400000002007fae */ /* 0x000be2000c101d46 */
[----:B-1-3--:R-:W-:Y:S03]  /*e6e0*/  SEL R5, RZ, 0x10, P0 ;  /* 0x00000010ff057807 */ /* 0x00afe60000000000 */
[----:B-----5:R2:W1:Y:S04]  /*e6f0*/  SHFL.IDX PT, R2, R10, 0x1, 0x181f ;  /* 0x00381f000a027f89 */ /* 0x02046800000e0000 */
.L_x_2194:
[----:B----4-:R-:W-:Y:S04]  /*e700*/  IADD3 R3, -R13, 0x10, RZ ;  /* 0x000000100d037810 */ /* 0x010fe80007ffe1ff */
        /* <DEDUP_REMOVED lines=23> */
.L_x_2085:
[----:B------:R-:W-:Y:S05]  /*e880*/  BSYNC B0 ;  /* 0x0000000000007941 */ /* 0x000fea0003800000 */
.L_x_2084:
[C---:B------:R-:W-:Y:S01]  /*e890*/  ISETP.GE.AND P0, PT, R163.reuse, 0x1, PT ;  /* 0x00000001a300780c */ /* 0x040fe20003f06270 */
[----:B------:R-:W0:Y:S01]  /*e8a0*/  LDGDEPBAR ;  /* 0x00000000000079af */ /* 0x000e220000000000 */
[----:B-1----:R-:W-:Y:S01]  /*e8b0*/  IADD3 R0, R163, 0x1, RZ ;  /* 0x00000001a3007810 */ /* 0x002fe20007ffe0ff */
[----:B------:R-:W-:Y:S03]  /*e8c0*/  IMAD.MOV.U32 R102, RZ, RZ, R100 ;  /* 0x000000ffff667224 */ /* 0x000fe600078e0064 */
[----:B------:R-:W-:Y:S01]  /*e8d0*/  SEL R163, R0, RZ, !P0 ;  /* 0x000000ff00a37207 */ /* 0x000fe20004000000 */
[----:B------:R-:W-:Y:S01]  /*e8e0*/  IMAD.MOV.U32 R0, RZ, RZ, R101 ;  /* 0x000000ffff007224 */ /* 0x000fe200078e0065 */
[C---:B------:R-:W-:Y:S02]  /*e8f0*/  ISETP.GT.AND P0, PT, R173.reuse, R182, PT ;  /* 0x000000b6ad00720c */ /* 0x040fe40003f04270 */
[----:B------:R-:W-:Y:S11]  /*e900*/  IADD3 R173, R173, -0x1, RZ ;  /* 0xffffffffadad7810 */ /* 0x000ff60007ffe0ff */
[----:B------:R-:W-:-:S05]  /*e910*/  @P0 BRA `(.L_x_2088) ;  /* 0xffffcc9000000947 */ /* 0x000fca000383ffff */
.L_x_2078:
[----:B------:R-:W-:-:S13]  /*e920*/  ISETP.GE.AND P0, PT, R173, R188, PT ;  /* 0x000000bcad00720c */ /* 0x000fda0003f06270 */
[----:B------:R-:W-:Y:S05]  /*e930*/  @!P0 BRA `(.L_x_2089) ;  /* 0x00003e7000008947 */ /* 0x000fea0003800000 */
[----:B------:R-:W-:Y:S02]  /*e940*/  MOV R103, R100 ;  /* 0x0000006400677202 */ /* 0x000fe40000000f00 */
[----:B------:R-:W-:Y:S02]  /*e950*/  MOV R102, R101 ;  /* 0x0000006500667202 */ /* 0x000fe40000000f00 */
.L_x_2106:
[----:B------:R-:W-:Y:S04]  /*e960*/  DEPBAR.LE SB0, 0x2 ;  /* 0x000080800000791a */ /* 0x000fe80000000000 */
[----:B------:R-:W-:Y:S01]  /*e970*/  WARPSYNC 0xffffffff ;  /* 0xffffffff00007948 */ /* 0x000fe20003800000 */
[----:B------:R-:W-:Y:S01]  /*e980*/  BAR.SYNC.DEFER_BLOCKING 0x0 ;  /* 0x0000000000007b1d */ /* 0x000fe20000010000 */
[----:B------:R-:W-:Y:S01]  /*e990*/  IMAD.MOV.U32 R0, RZ, RZ, 0x20 ;  /* 0x00000020ff007424 */ /* 0x000fe200078e00ff */
[----:B------:R-:W-:Y:S01]  /*e9a0*/  ISETP.GE.AND P0, PT, R188, R173, PT ;  /* 0x000000adbc00720c */ /* 0x000fe20003f06270 */
[----:B------:R-:W-:Y:S03]  /*e9b0*/  IMAD R162, R163, 0x6000, RZ ;  /* 0x00006000a3a27824 */ /* 0x000fe600078e02ff */
[----:B------:R-:W-:Y:S02]  /*e9c0*/  SEL R160, R0, 0xffffffe0, !P2 ;  /* 0xffffffe000a07807 */ /* 0x000fe40005000000 */
[----:B------:R-:W-:Y:S05]  /*e9d0*/  IADD3 R0, R170, R162, RZ ;  /* 0x000000a2aa007210 */ /* 0x000fea0007ffe0ff */
        /* <DEDUP_REMOVED lines=37> */
.L_x_2195:
        /* <DEDUP_REMOVED lines=22> */
.L_x_2196:
        /* <DEDUP_REMOVED lines=23> */
.L_x_2091:
[----:B------:R-:W-:Y:S05]  /*ef00*/  BSYNC B0 ;  /* 0x0000000000007941 */ /* 0x000fea0003800000 */
.L_x_2090:
[----:B------:R-:W0:Y:S01]  /*ef10*/  LDGDEPBAR ;  /* 0x00000000000079af */ /* 0x000e220000000000 */
[----:B------:R-:W-:Y:S01]  /*ef20*/  WARPSYNC 0xffffffff ;  /* 0xffffffff00007948 */ /* 0x000fe20003800000 */
[C---:B--23--:R-:W-:Y:S01]  /*ef30*/  HMMA.16816.F32 R4, R32.reuse, R8, RZ ;  /* 0x000000082004723c */ /* 0x04cfe200000018ff */
[----:B------:R-:W-:Y:S01]  /*ef40*/  MOV R2, 0x40 ;  /* 0x0000004000027802 */ /* 0x000fe20000000f00 */
[----:B------:R-:W-:Y:S02]  /*ef50*/  ULDC UR4, c[0x0][0x324] ;  /* 0x0000c90000047ab9 */ /* 0x000fe40000000800 */
[----:B------:R-:W-:Y:S01]  /*ef60*/  IADD3 R3, R170, R162, RZ ;  /* 0x000000a2aa037210 */ /* 0x000fe20007ffe0ff */
[----:B------:R-:W-:Y:S01]  /*ef70*/  ULOP3.LUT UR4, URZ, UR4, URZ, 0x33, !UPT ;  /* 0x000000043f047292 */ /* 0x000fe2000f8e333f */
[----:B------:R-:W-:Y:S02]  /*ef80*/  SEL R161, R2, 0xffffffc0, !P1 ;  /* 0xffffffc002a17807 */ /* 0x000fe40004800000 */
[C---:B------:R-:W-:Y:S01]  /*ef90*/  HMMA.16816.F32 R8, R32.reuse, R10, RZ ;  /* 0x0000000a2008723c */ /* 0x040fe200000018ff */
[CC--:B------:R-:W-:Y:S03]  /*efa0*/  IADD3 R2, R160.reuse, R3.reuse, RZ ;  /* 0x00000003a0027210 */ /* 0x0c0fe60007ffe0ff */
[C---:B------:R-:W-:Y:S02]  /*efb0*/  IADD3 R100, R161.reuse, R0, RZ ;  /* 0x00000000a1647210 */ /* 0x040fe40007ffe0ff */
[----:B------:R-:W-:Y:S02]  /*efc0*/  IADD3 R3, R160, R3, R161 ;  /* 0x00000003a0037210 */ /* 0x000fe40007ffe0a1 */
[C---:B----4-:R-:W-:Y:S01]  /*efd0*/  HMMA.16816.F32 R12, R32.reuse, R16, RZ ;  /* 0x00000010200c723c */ /* 0x050fe200000018ff */
[----:B------:R-:W-:Y:S04]  /*efe0*/  MOV R168, c[0x0][0x2c4] ;  /* 0x0000b10000a87a02 */ /* 0x000fe80000000f00 */
[----:B------:R-:W-:Y:S02]  /*eff0*/  ISETP.NE.AND P0, PT, R168, 0x1, PT ;  /* 0x00000001a800780c */ /* 0x000fe40003f05270 */
[----:B------:R-:W-:Y:S01]  /*f000*/  MOV R168, c[0x0][0x32c] ;  /* 0x0000cb0000a87a02 */ /* 0x000fe20000000f00 */
[C---:B------:R-:W-:Y:S03]  /*f010*/  HMMA.16816.F32 R16, R32.reuse, R18, RZ ;  /* 0x000000122010723c */ /* 0x040fe600000018ff */
[----:B------:R-:W-:Y:S05]  /*f020*/  ISETP.GE.AND P4, PT, R168, 0x1, PT ;  /* 0x00000001a800780c */ /* 0x000fea0003f86270 */
        /* <DEDUP_REMOVED lines=15> */
[----:B------:R-:W-:Y:S01]  /*f120*/  IADD3 R156, R161, R101, RZ ;  /* 0x00000065a19c7210 */ /* 0x000fe20007ffe0ff */
        /* <DEDUP_REMOVED lines=155> */
[----:B------:R5:W2:Y:S01]  /*fae0*/  MUFU.TANH R8, R2 ;  /* 0x0000000200087308 */ /* 0x000aa20000002400 */
[----:B-1----:R-:W-:Y:S09]  /*faf0*/  FMUL.FTZ R0, R14, c[0x0][0x320] ;  /* 0x0000c8000e007a20 */ /* 0x002ff20000410000 */
[----:B------:R1:W1:Y:S01]  /*fb00*/  MUFU.TANH R152, R0 ;  /* 0x0000000000987308 */ /* 0x0002620000002400 */
[----:B-----5:R-:W-:Y:S01]  /*fb10*/  IADD3 R2, R178, 0x1, RZ ;  /* 0x00000001b2027810 */ /* 0x020fe20007ffe0ff */
        /* <DEDUP_REMOVED lines=34> */
[----:B------:R-:W-:Y:S01]  /*fd40*/  FMUL.FTZ R0, R34, c[0x0][0x320] ;  /* 0x0000c80022007a20 */ /* 0x000fe20000410000 */
[----:B------:R-:W-:Y:S03]  /*fd50*/  ISETP.GE.AND P0, PT, R178, 0x1, PT ;  /* 0x00000001b200780c */ /* 0x000fe60003f06270 */
[----:B------:R1:W1:Y:S01]  /*fd60*/  MUFU.TANH R23, R0 ;  /* 0x0000000000177308 */ /* 0x0002620000002400 */
[----:B------:R-:W-:Y:S01]  /*fd70*/  SEL R178, R2, RZ, !P0 ;  /* 0x000000ff02b27207 */ /* 0x000fe20004000000 */
[----:B------:R-:W5:Y:S01]  /*fd80*/  SHFL.IDX PT, R3, R4, RZ, 0x1c1f ;  /* 0x001c1fff04037589 */ /* 0x000f6200000e0000 */
[----:B-1----:R-:W-:Y:S07]  /*fd90*/  FMUL.FTZ R0, R35, c[0x0][0x320] ;  /* 0x0000c80023007a20 */ /* 0x002fee0000410000 */
        /* <DEDUP_REMOVED lines=21> */
.L_x_2096:
[----:B------:R-:W-:Y:S04]  /*fef0*/  MOV R7, 0x1 ;  /* 0x0000000100077802 */ /* 0x000fe80000000f00 */
[----:B------:R-:W-:Y:S11]  /*ff00*/  ISETP.NE.AND P0, PT, R7, c[0x0][0x32c], PT ;  /* 0x0000cb0007007a0c */ /* 0x000ff60003f05270 */
[----:B------:R-:W-:Y:S02]  /*ff10*/  @!UPT UIADD3 URZ, URZ, URZ, URZ ;  /* 0x0000003f3f3ff290 */ /* 0x000fe4000fffe03f */
[----:B------:R-:W-:Y:S05]  /*ff20*/  @P0 IMAD.HI.U32 R7, R3, c[0x0][0x330], RZ ;  /* 0x0000cc0003070a27 */ /* 0x000fea00078e00ff */
[----:B------:R-:W-:Y:S02]  /*ff30*/  @P0 SHF.R.U32.HI R3, RZ, c[0x0][0x334], R7 ;  /* 0x0000cd00ff030a19 */ /* 0x000fe40000011607 */
.L_x_2097:
[----:B------:R-:W-:Y:S05]  /*ff40*/  BSYNC B0 ;  /* 0x0000000000007941 */ /* 0x000fea0003800000 */
.L_x_2095:
[----:B------:R-:W-:Y:S04]  /*ff50*/  IMAD R3, R3, c[0x0][0x32c], -R150 ;  /* 0x0000cb0003037a24 */ /* 0x000fe800078e0a96 */
[----:B------:R-:W-:Y:S05]  /*ff60*/  IMAD.IADD R3, R3, 0x1, -R191 ;  /* 0x0000000103037824 */ /* 0x000fea00078e0abf */
[----:B------:R-:W-:Y:S02]  /*ff70*/  IMNMX R0, R0, R3, !PT ;  /* 0x0000000300007217 */ /* 0x000fe40007800200 */
[----:B------:R-:W-:Y:S04]  /*ff80*/  IADD3 R3, R3, c[0x0][0x32c], RZ ;  /* 0x0000cb0003037a10 */ /* 0x000fe80007ffe0ff */
[----:B------:R-:W-:Y:S02]  /*ff90*/  IMNMX R2, R2, R3, PT ;  /* 0x0000000302027217 */ /* 0x000fe40003800200 */
.L_x_2094:
        /* <DEDUP_REMOVED lines=66> */
.L_x_2100:
[----:B------:R-:W-:Y:S04]  /*103c0*/  MOV R4, 0x1 ;  /* 0x0000000100047802 */ /* 0x000fe80000000f00 */
[----:B------:R-:W-:Y:S11]  /*103d0*/  ISETP.NE.AND P0, PT, R4, c[0x0][0x32c], PT ;  /* 0x0000cb0004007a0c */ /* 0x000ff60003f05270 */
[----:B------:R-:W-:Y:S02]  /*103e0*/  @!UPT UIADD3 URZ, URZ, URZ, URZ ;  /* 0x0000003f3f3ff290 */ /* 0x000fe4000fffe03f */
[----:B------:R-:W-:Y:S05]  /*103f0*/  @P0 IMAD.HI.U32 R4, R0, c[0x0][0x330], RZ ;  /* 0x0000cc0000040a27 */ /* 0x000fea00078e00ff */
[----:B------:R-:W-:Y:S02]  /*10400*/  @P0 SHF.R.U32.HI R0, RZ, c[0x0][0x334], R4 ;  /* 0x0000cd00ff000a19 */ /* 0x000fe40000011604 */
.L_x_2101:
[----:B------:R-:W-:Y:S05]  /*10410*/  BSYNC B0 ;  /* 0x0000000000007941 */ /* 0x000fea0003800000 */
.L_x_2099:
[----:B------:R-:W-:Y:S04]  /*10420*/  IMAD R0, R0, c[0x0][0x32c], -R150 ;  /* 0x0000cb0000007a24 */ /* 0x000fe800078e0a96 */
[----:B------:R-:W-:Y:S05]  /*10430*/  IMAD.IADD R0, R0, 0x1, -R191 ;  /* 0x0000000100007824 */ /* 0x000fea00078e0abf */
[----:B------:R-:W-:Y:S02]  /*10440*/  IMNMX R2, R2, R0, !PT ;  /* 0x0000000002027217 */ /* 0x000fe40007800200 */
[----:B------:R-:W-:Y:S04]  /*10450*/  IADD3 R0, R0, c[0x0][0x32c], RZ ;  /* 0x0000cb0000007a10 */ /* 0x000fe80007ffe0ff */
[----:B------:R-:W-:Y:S02]  /*10460*/  IMNMX R3, R3, R0, PT ;  /* 0x0000000003037217 */ /* 0x000fe40003800200 */
.L_x_2098:
        /* <DEDUP_REMOVED lines=48> */
[C---:B------:R-:W-:Y:S01]  /*10770*/  ISETP.GT.AND P0, PT, R2.reuse, 0x1, P3 ;  /* 0x000000010200780c */ /* 0x040fe20001f04270 */
[----:B------:R-:W-:Y:S03]  /*10780*/  MUFU.EX2 R8, R7 ;  /* 0x0000000700087308 */ /* 0x000fe60000000800 */
[----:B------:R-:W-:Y:S04]  /*10790*/  ISETP.LT.OR P0, PT, R3, 0x2, P0 ;  /* 0x000000020300780c */ /* 0x000fe80000701670 */
[----:B------:R-:W-:Y:S02]  /*107a0*/  FSEL R5, R155, -INF , !P0 ;  /* 0xff8000009b057808 */ /* 0x000fe40004000000 */
[----:B------:R-:W-:Y:S01]  /*107b0*/  ISETP.GT.AND P0, PT, R2, 0x8, P3 ;  /* 0x000000080200780c */ /* 0x000fe20001f04270 */
[----:B------:R-:W1:Y:S03]  /*107c0*/  MUFU.EX2 R0, R0 ;  /* 0x0000000000007308 */ /* 0x000e660000000800 */
[C---:B------:R-:W-:Y:S04]  /*107d0*/  ISETP.LT.OR P0, PT, R3.reuse, 0x9, P0 ;  /* 0x000000090300780c */ /* 0x040fe80000701670 */
[----:B------:R-:W-:Y:S02]  /*107e0*/  FSEL R139, R154, -INF , !P0 ;  /* 0xff8000009a8b7808 */ /* 0x000fe40004000000 */
[C---:B------:R-:W-:Y:S01]  /*107f0*/  ISETP.GT.AND P0, PT, R2.reuse, 0x9, P3 ;  /* 0x000000090200780c */ /* 0x040fe20001f04270 */
[----:B------:R-:W2:Y:S03]  /*10800*/  MUFU.EX2 R7, R6 ;  /* 0x0000000600077308 */ /* 0x000ea60000000800 */
[----:B------:R-:W-:Y:S04]  /*10810*/  ISETP.LT.OR P0, PT, R3, 0xa, P0 ;  /* 0x0000000a0300780c */ /* 0x000fe80000701670 */
[----:B------:R-:W-:Y:S02]  /*10820*/  FSEL R140, R153, -INF , !P0 ;  /* 0xff800000998c7808 */ /* 0x000fe40004000000 */
[----:B------:R-:W-:Y:S01]  /*10830*/  ISETP.GT.AND P0, PT, R2, 0x10, P3 ;  /* 0x000000100200780c */ /* 0x000fe20001f04270 */
[----:B------:R-:W-:Y:S03]  /*10840*/  MUFU.EX2 R159, R159 ;  /* 0x0000009f009f7308 */ /* 0x000fe60000000800 */
[C---:B------:R-:W-:Y:S01]  /*10850*/  ISETP.LT.OR P0, PT, R3.reuse, 0x11, P0 ;  /* 0x000000110300780c */ /* 0x040fe20000701670 */
[C---:B-1----:R-:W-:Y:S02]  /*10860*/  FMUL.FTZ R9, R0.reuse, R129 ;  /* 0x0000008100097220 */ /* 0x042fe40000410000 */
        /* <DEDUP_REMOVED lines=8> */
[----:B--2---:R-:W-:Y:S01]  /*108f0*/  F2FP.PACK_AB R136, R7, R8 ;  /* 0x000000080788723e */ /* 0x004fe200000000ff */
[C---:B------:R-:W-:Y:S01]  /*10900*/  FMUL.FTZ R17, R0.reuse, R121 ;  /* 0x0000007900117220 */ /* 0x040fe20000410000 */
[----:B------:R-:W-:Y:S01]  /*10910*/  FSEL R147, R147, -INF , !P0 ;  /* 0xff80000093937808 */ /* 0x000fe20004000000 */
[----:B------:R-:W-:Y:S01]  /*10920*/  FMUL.FTZ R28, R0, R108 ;  /* 0x0000006c001c7220 */ /* 0x000fe20000410000 */
[----:B------:R-:W-:Y:S01]  /*10930*/  ISETP.GT.AND P0, PT, R2, 0x18, P3 ;  /* 0x000000180200780c */ /* 0x000fe20001f04270 */
[C---:B------:R-:W-:Y:S01]  /*10940*/  FMUL.FTZ R29, R0.reuse, R109 ;  /* 0x0000006d001d7220 */ /* 0x040fe20000410000 */
[----:B------:R-:W-:Y:S01]  /*10950*/  MUFU.EX2 R124, R168 ;  /* 0x000000a8007c7308 */ /* 0x000fe20000000800 */
[C---:B------:R-:W-:Y:S01]  /*10960*/  FMUL.FTZ R36, R0.reuse, R36 ;  /* 0x0000002400247220 */ /* 0x040fe20000410000 */
[C---:B------:R-:W-:Y:S01]  /*10970*/  ISETP.LT.OR P0, PT, R3.reuse, 0x19, P0 ;  /* 0x000000190300780c */ /* 0x040fe20000701670 */
[C---:B------:R-:W-:Y:S02]  /*10980*/  FMUL.FTZ R37, R0.reuse, R37 ;  /* 0x0000002500257220 */ /* 0x040fe40000410000 */
[----:B------:R-:W-:Y:S01]  /*10990*/  FMUL.FTZ R40, R0, R40 ;  /* 0x0000002800287220 */ /* 0x000fe20000410000 */
[----:B------:R-:W-:Y:S01]  /*109a0*/  FSEL R146, R146, -INF , !P0 ;  /* 0xff80000092927808 */ /* 0x000fe20004000000 */
[----:B------:R-:W-:Y:S01]  /*109b0*/  FMUL.FTZ R41, R0, R41 ;  /* 0x0000002900297220 */ /* 0x000fe20000410000 */
[----:B------:R-:W-:Y:S01]  /*109c0*/  ISETP.GT.AND P0, PT, R2, 0x19, P3 ;  /* 0x000000190200780c */ /* 0x000fe20001f04270 */
[C---:B------:R-:W-:Y:S01]  /*109d0*/  FMUL.FTZ R44, R0.reuse, R44 ;  /* 0x0000002c002c7220 */ /* 0x040fe20000410000 */
[----:B------:R-:W-:Y:S01]  /*109e0*/  MUFU.EX2 R109, R148 ;  /* 0x00000094006d7308 */ /* 0x000fe20000000800 */
[C---:B------:R-:W-:Y:S01]  /*109f0*/  FMUL.FTZ R45, R0.reuse, R45 ;  /* 0x0000002d002d7220 */ /* 0x040fe20000410000 */
[----:B------:R-:W-:Y:S01]  /*10a00*/  ISETP.LT.OR P0, PT, R3, 0x1a, P0 ;  /* 0x0000001a0300780c */ /* 0x000fe20000701670 */
[C---:B------:R-:W-:Y:S02]  /*10a10*/  FMUL.FTZ R48, R0.reuse, R48 ;  /* 0x0000003000307220 */ /* 0x040fe40000410000 */
        /* <DEDUP_REMOVED lines=41> */
[C---:B------:R-:W-:Y:S03]  /*10cb0*/  FMUL.FTZ R97, R0.reuse, R97 ;  /* 0x0000006100617220 */ /* 0x040fe60000410000 */
[----:B------:R-:W-:Y:S01]  /*10cc0*/  FSEL R154, R25, -INF , !P0 ;  /* 0xff800000199a7808 */ /* 0x000fe20004000000 */
[----:B------:R-:W-:Y:S01]  /*10cd0*/  FMUL.FTZ R25, R0, R113 ;  /* 0x0000007100197220 */ /* 0x000fe20000410000 */
[----:B------:R-:W-:Y:S04]  /*10ce0*/  ISETP.GT.AND P0, PT, R2, 0x31, P3 ;  /* 0x000000310200780c */ /* 0x000fe80001f04270 */
[C---:B------:R-:W-:Y:S04]  /*10cf0*/  ISETP.LT.OR P0, PT, R3.reuse, 0x32, P0 ;  /* 0x000000320300780c */ /* 0x040fe80000701670 */
[----:B------:R-:W-:Y:S01]  /*10d00*/  FSEL R155, R24, -INF , !P0 ;  /* 0xff800000189b7808 */ /* 0x000fe20004000000 */
[----:B------:R-:W-:Y:S01]  /*10d10*/  FMUL.FTZ R24, R0, R112 ;  /* 0x0000007000187220 */ /* 0x000fe20000410000 */
[C---:B------:R-:W-:Y:S04]  /*10d20*/  ISETP.GT.AND P0, PT, R2.reuse, 0x38, P3 ;  /* 0x000000380200780c */ /* 0x040fe80001f04270 */
[----:B------:R-:W-:Y:S04]  /*10d30*/  ISETP.LT.OR P0, PT, R3, 0x39, P0 ;  /* 0x000000390300780c */ /* 0x000fe80000701670 */
[----:B------:R-:W-:Y:S02]  /*10d40*/  FSEL R156, R23, -INF , !P0 ;  /* 0xff800000179c7808 */ /* 0x000fe40004000000 */
[----:B------:R-:W-:Y:S01]  /*10d50*/  ISETP.GT.AND P0, PT, R2, 0x39, P3 ;  /* 0x000000390200780c */ /* 0x000fe20001f04270 */
[----:B------:R-:W-:Y:S02]  /*10d60*/  FFMA.FTZ R2, R0, R183, R8 ;  /* 0x000000b700027223 */ /* 0x000fe40000010008 */
[----:B------:R1:W-:Y:S01]  /*10d70*/  MUFU.EX2 R8, R21 ;  /* 0x0000001500087308 */ /* 0x0003e20000000800 */
[----:B------:R-:W-:Y:S01]  /*10d80*/  ISETP.LT.OR P0, PT, R3, 0x3a, P0 ;  /* 0x0000003a0300780c */ /* 0x000fe20000701670 */
[----:B------:R-:W-:Y:S01]  /*10d90*/  FADD.FTZ R6, R7, R2 ;  /* 0x0000000207067221 */ /* 0x000fe20000010000 */
[----:B------:R-:W-:Y:S02]  /*10da0*/  FMNMX.FTZ R2, R4, R103, !PT ;  /* 0x0000006704027209 */ /* 0x000fe40007810000 */
[----:B------:R-:W-:Y:S02]  /*10db0*/  FSEL R153, R26, -INF , !P0 ;  /* 0xff8000001a997808 */ /* 0x000fe40004000000 */
[----:B------:R-:W-:Y:S03]  /*10dc0*/  FMNMX.FTZ R2, R5, R2, !PT ;  /* 0x0000000205027209 */ /* 0x000fe60007810000 */
[----:B------:R-:W2:Y:S01]  /*10dd0*/  MUFU.EX2 R7, R20 ;  /* 0x0000001400077308 */ /* 0x000ea20000000800 */
[----:B------:R-:W-:Y:S04]  /*10de0*/  FMNMX.FTZ R2, R139, R2, !PT ;  /* 0x000000028b027209 */ /* 0x000fe80007810000 */
[----:B------:R-:W-:Y:S04]  /*10df0*/  FMNMX.FTZ R2, R140, R2, !PT ;  /* 0x000000028c027209 */ /* 0x000fe80007810000 */
[----:B------:R-:W-:Y:S04]  /*10e00*/  FMNMX.FTZ R2, R142, R2, !PT ;  /* 0x000000028e027209 */ /* 0x000fe80007810000 */
[----:B------:R-:W-:Y:S01]  /*10e10*/  FMNMX.FTZ R2, R147, R2, !PT ;  /* 0x0000000293027209 */ /* 0x000fe20007810000 */
[----:B-1----:R-:W-:Y:S03]  /*10e20*/  FMUL.FTZ R21, R0, R117 ;  /* 0x0000007500157220 */ /* 0x002fe60000410000 */
[----:B------:R-:W-:Y:S04]  /*10e30*/  FMNMX.FTZ R2, R146, R2, !PT ;  /* 0x0000000292027209 */ /* 0x000fe80007810000 */
[----:B------:R-:W-:Y:S02]  /*10e40*/  FMNMX.FTZ R2, R145, R2, !PT ;  /* 0x0000000291027209 */ /* 0x000fe40007810000 */
[----:B--2---:R-:W-:Y:S01]  /*10e50*/  F2FP.PACK_AB R138, R7, R8 ;  /* 0x00000008078a723e */ /* 0x004fe200000000ff */
[----:B------:R-:W-:Y:S01]  /*10e60*/  FMUL.FTZ R20, R0, R116 ;  /* 0x0000007400147220 */ /* 0x000fe20000410000 */
        /* <DEDUP_REMOVED lines=11> */
[----:B-1----:R-:W-:Y:S01]  /*10f20*/  FMNMX.FTZ R100, R2, R3, !PT ;  /* 0x0000000302647209 */ /* 0x002fe20007810000 */
[----:B------:R-:W-:Y:S02]  /*10f30*/  FADD.FTZ R2, R8, R6 ;  /* 0x0000000608027221 */ /* 0x000fe40000010000 */
[----:B------:R-:W-:Y:S01]  /*10f40*/  FMUL.FTZ R8, R0, R128 ;  /* 0x0000008000087220 */ /* 0x000fe20000410000 */
[C---:B------:R-:W-:Y:S01]  /*10f50*/  FSETP.NEU.FTZ.AND P0, PT, R100.reuse, -INF , PT ;  /* 0xff8000006400780b */ /* 0x040fe20003f1d000 */
[----:B------:R-:W-:Y:S02]  /*10f60*/  FADD.FTZ R141, R7, R2 ;  /* 0x00000002078d7221 */ /* 0x000fe40000010000 */
[C---:B------:R-:W-:Y:S01]  /*10f70*/  FMUL.FTZ R3, R100.reuse, c[0x0][0x2d0] ;  /* 0x0000b40064037a20 */ /* 0x040fe20000410000 */
        /* <DEDUP_REMOVED lines=9> */
[----:B------:R-:W-:Y:S05]  /*11010*/  FFMA.FTZ R112, R144, c[0x0][0x2d0], -R103 ;  /* 0x0000b40090707a23 */ /* 0x000fea0000010867 */
[----:B------:R-:W2:Y:S10]  /*11020*/  MUFU.EX2 R3, R3 ;  /* 0x0000000300037308 */ /* 0x000eb40000000800 */
[----:B------:R-:W3:Y:S01]  /*11030*/  MUFU.EX2 R0, R6 ;  /* 0x0000000600007308 */ /* 0x000ee20000000800 */
[C---:B-1----:R-:W-:Y:S02]  /*11040*/  FMUL.FTZ R19, R2.reuse, R123 ;  /* 0x0000007b02137220 */ /* 0x042fe40000410000 */
[C---:B------:R-:W-:Y:S02]  /*11050*/  FMUL.FTZ R27, R2.reuse, R115 ;  /* 0x00000073021b7220 */ /* 0x040fe40000410000 */
[C---:B------:R-:W-:Y:S02]  /*11060*/  FMUL.FTZ R10, R2.reuse, R130 ;  /* 0x00000082020a7220 */ /* 0x040fe40000410000 */
[C---:B------:R-:W-:Y:S03]  /*11070*/  FMUL.FTZ R11, R2.reuse, R131 ;  /* 0x00000083020b7220 */ /* 0x040fe60000410000 */
[----:B------:R-:W-:Y:S01]  /*11080*/  MUFU.EX2 R117, R112 ;  /* 0x0000007000757308 */ /* 0x000fe20000000800 */
[C---:B------:R-:W-:Y:S02]  /*11090*/  FMUL.FTZ R34, R2.reuse, R106 ;  /* 0x0000006a02227220 */ /* 0x040fe40000410000 */
[C---:B--2---:R-:W-:Y:S02]  /*110a0*/  FFMA.FTZ R102, R2.reuse, R184, R3 ;  /* 0x000000b802667223 */ /* 0x044fe40000010003 */
[C---:B------:R-:W-:Y:S02]  /*110b0*/  FMUL.FTZ R35, R2.reuse, R107 ;  /* 0x0000006b02237220 */ /* 0x040fe40000410000 */
[C---:B------:R-:W-:Y:S02]  /*110c0*/  FMUL.FTZ R7, R2.reuse, R135 ;  /* 0x0000008702077220 */ /* 0x040fe40000410000 */
[C---:B------:R-:W-:Y:S01]  /*110d0*/  FMUL.FTZ R14, R2.reuse, R126 ;  /* 0x0000007e020e7220 */ /* 0x040fe20000410000 */
[----:B------:R-:W-:Y:S01]  /*110e0*/  MUFU.EX2 R132, R160 ;  /* 0x000000a000847308 */ /* 0x000fe20000000800 */
[----:B------:R-:W-:Y:S02]  /*110f0*/  FMUL.FTZ R15, R2, R127 ;  /* 0x0000007f020f7220 */ /* 0x000fe40000410000 */
[C---:B---3--:R-:W-:Y:S01]  /*11100*/  FADD.FTZ R123, R0.reuse, R102 ;  /* 0x00000066007b7221 */ /* 0x048fe20000010000 */
[----:B------:R-:W-:Y:S01]  /*11110*/  F2FP.PACK_AB R137, R0, R3 ;  /* 0x000000030089723e */ /* 0x000fe200000000ff */
[--C-:B------:R-:W-:Y:S02]  /*11120*/  FFMA.FTZ R0, R139, c[0x0][0x2d0], -R103.reuse ;  /* 0x0000b4008b007a23 */ /* 0x100fe40000010867 */
        /* <DEDUP_REMOVED lines=34> */
[C---:B------:R-:W-:Y:S01]  /*11350*/  FMUL.FTZ R79, R2.reuse, R79 ;  /* 0x0000004f024f7220 */ /* 0x040fe20000410000 */
[----:B--2---:R-:W-:Y:S01]  /*11360*/  F2FP.PACK_AB R110, R127, R126 ;  /* 0x0000007e7f6e723e */ /* 0x004fe200000000ff */
        /* <DEDUP_REMOVED lines=11> */
[--C-:B------:R-:W-:Y:S02]  /*11420*/  FFMA.FTZ R0, R140, c[0x0][0x2d0], -R103.reuse ;  /* 0x0000b4008c007a23 */ /* 0x100fe40000010867 */
[----:B------:R-:W-:Y:S01]  /*11430*/  FFMA.FTZ R112, R143, c[0x0][0x2d0], -R103 ;  /* 0x0000b4008f707a23 */ /* 0x000fe20000010867 */
[----:B------:R-:W-:Y:S01]  /*11440*/  IADD3 R102, R169, R2, RZ ;  /* 0x00000002a9667210 */ /* 0x000fe20007ffe0ff */
[----:B------:R-:W1:Y:S01]  /*11450*/  LDSM.16.MT88.4 R104, [R2] ;  /* 0x000000000268783b */ /* 0x000e620000004200 */
[----:B------:R-:W2:Y:S07]  /*11460*/  MUFU.EX2 R114, R0 ;  /* 0x0000000000727308 */ /* 0x000eae0000000800 */
[----:B------:R-:W-:Y:S03]  /*11470*/  LDSM.16.MT88.4 R128, [R2+0x1800] ;  /* 0x001800000280783b */ /* 0x000fe60000004200 */
[----:B------:R-:W-:Y:S01]  /*11480*/  MUFU.EX2 R119, R112 ;  /* 0x0000007000777308 */ /* 0x000fe20000000800 */
[----:B--2---:R-:W-:Y:S01]  /*11490*/  F2FP.PACK_AB R139, R114, R115 ;  /* 0x00000073728b723e */ /* 0x004fe200000000ff */
[----:B------:R-:W-:Y:S04]  /*114a0*/  FADD.FTZ R0, R3, R141 ;  /* 0x0000008d03007221 */ /* 0x000fe80000010000 */
[----:B------:R-:W-:Y:S01]  /*114b0*/  FADD.FTZ R121, R109, R0 ;  /* 0x000000006d797221 */ /* 0x000fe20000010000 */
[----:B------:R-:W-:Y:S01]  /*114c0*/  IADD3 R0, R172, R162, RZ ;  /* 0x000000a2ac007210 */ /* 0x000fe20007ffe0ff */
[--C-:B------:R-:W-:Y:S03]  /*114d0*/  FFMA.FTZ R109, R145, c[0x0][0x2d0], -R103.reuse ;  /* 0x0000b400916d7a23 */ /* 0x100fe60000010867 */
[----:B------:R-:W-:Y:S01]  /*114e0*/  IADD3 R3, R169, R0, RZ ;  /* 0x00000000a9037210 */ /* 0x000fe20007ffe0ff */
[----:B------:R-:W-:Y:S01]  /*114f0*/  MUFU.EX2 R122, R109 ;  /* 0x0000006d007a7308 */ /* 0x000fe20000000800 */
        /* <DEDUP_REMOVED lines=37> */
[----:B------:R-:W-:Y:S01]  /*11750*/  F2FP.PACK_AB R138, R149, R148 ;  /* 0x00000094958a723e */ /* 0x000fe200000000ff */
[--C-:B-1----:R-:W-:Y:S05]  /*11760*/  FFMA.FTZ R104, R147, c[0x0][0x2d0], -R103.reuse ;  /* 0x0000b40093687a23 */ /* 0x102fea0000010867 */
[----:B------:R-:W-:Y:S10]  /*11770*/  MUFU.EX2 R147, R180 ;  /* 0x000000b400937308 */ /* 0x000ff40000000800 */
[----:B------:R1:W2:Y:S02]  /*11780*/  MUFU.EX2 R120, R104 ;  /* 0x0000006800787308 */ /* 0x0002a40000000800 */
[--C-:B-1----:R-:W-:Y:S01]  /*11790*/  FFMA.FTZ R104, R146, c[0x0][0x2d0], -R103.reuse ;  /* 0x0000b40092687a23 */ /* 0x102fe20000010867 */
[----:B--2---:R-:W-:Y:S07]  /*117a0*/  F2FP.PACK_AB R109, R120, R113 ;  /* 0x00000071786d723e */ /* 0x004fee00000000ff */
[----:B------:R-:W1:Y:S10]  /*117b0*/  MUFU.EX2 R146, R181 ;  /* 0x000000b500927308 */ /* 0x000e740000000800 */
[----:B------:R2:W3:Y:S01]  /*117c0*/  MUFU.EX2 R116, R104 ;  /* 0x0000006800747308 */ /* 0x0004e20000000800 */
[----:B-1----:R-:W-:Y:S01]  /*117d0*/  F2FP.PACK_AB R136, R147, R146 ;  /* 0x000000929388723e */ /* 0x002fe200000000ff */
[----:B--2---:R-:W1:Y:S01]  /*117e0*/  LDSM.16.MT88.4 R104, [R2+0x800] ;  /* 0x000800000268783b */ /* 0x004e620000004200 */
[----:B---3--:R-:W-:Y:S07]  /*117f0*/  F2FP.PACK_AB R111, R122, R116 ;  /* 0x000000747a6f723e */ /* 0x008fee00000000ff */
        /* <DEDUP_REMOVED lines=38> */
[----:B------:R-:W-:Y:S03]  /*11a60*/  FFMA.FTZ R105, R152, c[0x0][0x2d0], -R103 ;  /* 0x0000b40098697a23 */ /* 0x000fe60000010867 */
[----:B------:R-:W-:Y:S06]  /*11a70*/  F2FP.PACK_AB R106, R159, R132 ;  /* 0x000000849f6a723e */ /* 0x000fec00000000ff */
[----:B------:R3:W4:Y:S01]  /*11a80*/  MUFU.EX2 R145, R105 ;  /* 0x0000006900917308 */ /* 0x0007220000000800 */
[----:B--2---:R-:W-:Y:S04]  /*11a90*/  FADD.FTZ R104, R115, R123 ;  /* 0x0000007b73687221 */ /* 0x004fe80000010000 */
[----:B------:R-:W-:Y:S04]  /*11aa0*/  FADD.FTZ R104, R114, R104 ;  /* 0x0000006872687221 */ /* 0x000fe80000010000 */
[----:B------:R-:W-:Y:S02]  /*11ab0*/  FADD.FTZ R104, R113, R104 ;  /* 0x0000006871687221 */ /* 0x000fe40000010000 */
[----:B---3--:R-:W-:Y:S01]  /*11ac0*/  FADD.FTZ R105, R126, R121 ;  /* 0x000000797e697221 */ /* 0x008fe20000010000 */
[----:B------:R-:W2:Y:S01]  /*11ad0*/  LDSM.16.MT88.4 R112, [R102+0x1000] ;  /* 0x001000006670783b */ /* 0x000ea20000004200 */
[----:B------:R-:W-:Y:S01]  /*11ae0*/  FADD.FTZ R104, R120, R104 ;  /* 0x0000006878687221 */ /* 0x000fe20000010000 */
[----:B----4-:R-:W-:Y:S01]  /*11af0*/  F2FP.PACK_AB R107, R145, R118 ;  /* 0x00000076916b723e */ /* 0x010fe200000000ff */
[----:B------:R-:W-:Y:S01]  /*11b00*/  FADD.FTZ R121, R127, R105 ;  /* 0x000000697f797221 */ /* 0x000fe20000010000 */
[----:B------:R-:W-:Y:S01]  /*11b10*/  F2FP.PACK_AB R105, R119, R117 ;  /* 0x000000757769723e */ /* 0x000fe200000000ff */
        /* <DEDUP_REMOVED lines=44> */
[----:B------:R-:W-:Y:S02]  /*11de0*/  FADD.FTZ R143, R132, R117 ;  /* 0x00000075848f7221 */ /* 0x000fe40000010000 */
[----:B------:R-:W-:Y:S01]  /*11df0*/  FADD.FTZ R144, R118, R116 ;  /* 0x0000007476907221 */ /* 0x000fe20000010000 */
[C---:B--2---:R-:W-:Y:S08]  /*11e00*/  HMMA.16816.F32 R92, R104.reuse, R112, R92 ;  /* 0x00000070685c723c */ /* 0x044ff0000000185c */
        /* <DEDUP_REMOVED lines=28> */
[C---:B---3--:R-:W-:Y:S04]  /*11fd0*/  HMMA.16816.F32 R44, R136.reuse, R8, R44 ;  /* 0x00000008882c723c */ /* 0x048fe8000000182c */
[----:B------:R-:W-:Y:S04]  /*11fe0*/  FADD.FTZ R0, R140, R0 ;  /* 0x000000008c007221 */ /* 0x000fe80000010000 */
[C---:B------:R-:W-:Y:S01]  /*11ff0*/  HMMA.16816.F32 R48, R136.reuse, R10, R48 ;  /* 0x0000000a8830723c */ /* 0x040fe20000001830 */
[----:B------:R2:W3:Y:S03]  /*12000*/  LDSM.16.MT88.4 R8, [R2+0x5800] ;  /* 0x005800000208783b */ /* 0x0004e60000004200 */
[----:B------:R-:W-:Y:S04]  /*12010*/  FADD.FTZ R184, R103, R0 ;  /* 0x0000000067b87221 */ /* 0x000fe80000010000 */
        /* <DEDUP_REMOVED lines=8> */
[----:B------:R-:W-:Y:S01]  /*120a0*/  FADD.FTZ R2, R148, R2 ;  /* 0x0000000294027221 */ /* 0x000fe20000010000 */
[----:B----4-:R-:W-:Y:S04]  /*120b0*/  IADD3 R3, R173, -0x2, RZ ;  /* 0xfffffffead037810 */ /* 0x010fe80007ffe0ff */
[C---:B---3--:R-:W-:Y:S03]  /*120c0*/  HMMA.16816.F32 R68, R136.reuse, R8, R68 ;  /* 0x000000088844723c */ /* 0x048fe60000001844 */
[----:B------:R-:W-:Y:S01]  /*120d0*/  ISETP.GE.AND P0, PT, R3, R188, PT ;  /* 0x000000bc0300720c */ /* 0x000fe20003f06270 */
[----:B------:R-:W-:Y:S04]  /*120e0*/  FADD.FTZ R183, R149, R2 ;  /* 0x0000000295b77221 */ /* 0x000fe80000010000 */
[C---:B------:R-:W-:Y:S08]  /*120f0*/  HMMA.16816.F32 R72, R136.reuse, R10, R72 ;  /* 0x0000000a8848723c */ /* 0x040ff00000001848 */
        /* <DEDUP_REMOVED lines=16> */
[----:B------:R-:W-:Y:S01]  /*12200*/  IADD3 R2, R182, R150, R193 ;  /* 0x00000096b6027210 */ /* 0x000fe20007ffe0c1 */
        /* <DEDUP_REMOVED lines=32> */
.L_x_2197:
        /* <DEDUP_REMOVED lines=23> */
.L_x_2198:
        /* <DEDUP_REMOVED lines=24> */
.L_x_2103:
[----:B------:R-:W-:Y:S05]  /*12700*/  BSYNC B0 ;  /* 0x0000000000007941 */ /* 0x000fea0003800000 */
.L_x_2102:
[C---:B------:R-:W-:Y:S01]  /*12710*/  ISETP.GE.AND P0, PT, R163.reuse, 0x1, PT ;  /* 0x00000001a300780c */ /* 0x040fe20003f06270 */
[----:B------:R-:W0:Y:S01]  /*12720*/  LDGDEPBAR ;  /* 0x00000000000079af */ /* 0x000e220000000000 */
[----:B-1----:R-:W-:Y:S01]  /*12730*/  IADD3 R0, R163, 0x1, RZ ;  /* 0x00000001a3007810 */ /* 0x002fe20007ffe0ff */
[----:B------:R-:W-:Y:S02]  /*12740*/  IMAD.MOV.U32 R103, RZ, RZ, R100 ;  /* 0x000000ffff677224 */ /* 0x000fe400078e0064 */
[----:B------:R-:W-:Y:S01]  /*12750*/  IMAD.MOV.U32 R102, RZ, RZ, R101 ;  /* 0x000000ffff667224 */ /* 0x000fe200078e0065 */
[----:B------:R-:W-:Y:S02]  /*12760*/  SEL R163, R0, RZ, !P0 ;  /* 0x000000ff00a37207 */ /* 0x000fe40004000000 */
[----:B------:R-:W-:Y:S02]  /*12770*/  ISETP.GE.AND P0, PT, R188, R173, PT ;  /* 0x000000adbc00720c */ /* 0x000fe40003f06270 */
[----:B------:R-:W-:Y:S05]  /*12780*/  IADD3 R0, R173, -0x1, RZ ;  /* 0xffffffffad007810 */ /* 0x000fea0007ffe0ff */
[----:B------:R-:W-:Y:S06]  /*12790*/  IMAD.MOV.U32 R173, RZ, RZ, R0 ;  /* 0x000000ffffad7224 */ /* 0x000fec00078e0000 */
[----:B------:R-:W-:-:S05]  /*127a0*/  @!P0 BRA `(.L_x_2106) ;  /* 0xffffc1b000008947 */ /* 0x000fca000383ffff */
.L_x_2089:
[----:B------:R-:W-:Y:S05]  /*127b0*/  BRA.DIV ~URZ, `(.L_x_2107) ;  /* 0x00006cd27f007947 */ /* 0x000fea000b800000 */
[----:B------:R1:W2:Y:S02]  /*127c0*/  SHFL.BFLY PT, R0, R183, 0x2, 0x1f ;  /* 0x0c401f00b7007f89 */ /* 0x0002a400000e0000 */
.L_x_2199:
[----:B--2---:R-:W-:Y:S01]  /*127d0*/  FADD.FTZ R0, R0, R183 ;  /* 0x000000b700007221 */ /* 0x004fe20000010000 */
[----:B------:R-:W-:Y:S05]  /*127e0*/  BRA.DIV ~URZ, `(.L_x_2108) ;  /* 0x00006d027f007947 */ /* 0x000fea000b800000 */
[----:B------:R-:W2:Y:S04]  /*127f0*/  SHFL.BFLY PT, R2, R184, 0x2, 0x1f ;  /* 0x0c401f00b8027f89 */ /* 0x000ea800000e0000 */
[----:B------:R-:W3:Y:S01]  /*12800*/  SHFL.BFLY PT, R5, R0, 0x1, 0x1f ;  /* 0x0c201f0000057f89 */ /* 0x000ee200000e0000 */
[----:B--2---:R-:W-:-:S02]  /*12810*/  FADD.FTZ R4, R2, R184 ;  /* 0x000000b802047221 */ /* 0x004fc40000010000 */
[----:B---3--:R-:W-:-:S03]  /*12820*/  FADD.FTZ R0, R0, R5 ;  /* 0x0000000500007221 */ /* 0x008fc60000010000 */
[----:B------:R2:W3:Y:S04]  /*12830*/  SHFL.BFLY PT, R3, R4, 0x1, 0x1f ;  /* 0x0c201f0004037f89 */ /* 0x0004e800000e0000 */
.L_x_2200:
[----:B------:R-:W-:Y:S01]  /*12840*/  FSETP.NE.FTZ.AND P1, PT, R0, RZ, PT ;  /* 0x000000ff0000720b */ /* 0x000fe20003f35000 */
[----:B---3--:R-:W-:Y:S01]  /*12850*/  FADD.FTZ R3, R3, R4 ;  /* 0x0000000403037221 */ /* 0x008fe20000010000 */
[----:B------:R-:W-:Y:S02]  /*12860*/  MOV R2, RZ ;  /* 0x000000ff00027202 */ /* 0x000fe40000000f00 */
[----:B------:R-:W-:Y:S02]  /*12870*/  MOV R22, 0xff800000 ;  /* 0xff80000000167802 */ /* 0x000fe40000000f00 */
[----:B------:R-:W-:Y:S02]  /*12880*/  FSETP.NE.FTZ.AND P0, PT, R3, RZ, PT ;  /* 0x000000ff0300720b */ /* 0x000fe40003f15000 */
[----:B------:R-:W-:-:S05]  /*12890*/  MOV R17, 0xff800000 ;  /* 0xff80000000117802 */ /* 0x000fca0000000f00 */
[----:B------:R-:W3:Y:S01]  /*128a0*/  @P1 MUFU.RCP R2, R0 ;  /* 0x0000000000021308 */ /* 0x000ee20000001000 */
[----:B--2---:R-:W-:-:S05]  /*128b0*/  @P1 MOV R4, 0x3f317218 ;  /* 0x3f31721800041802 */ /* 0x004fca0000000f00 */
[----:B------:R-:W-:Y:S02]  /*128c0*/  @P1 FMUL.FTZ R4, R4, c[0x0][0x2d0] ;  /* 0x0000b40004041a20 */ /* 0x000fe40000410000 */
[----:B------:R2:W4:Y:S01]  /*128d0*/  @P1 MUFU.LG2 R5, R0 ;  /* 0x0000000000051308 */ /* 0x0005220000000c00 */
[C---:B---3--:R-:W-:Y:S02]  /*128e0*/  FMUL.FTZ R34, R2.reuse, R120 ;  /* 0x0000007802227220 */ /* 0x048fe40000410000 */
[C---:B------:R-:W-:Y:S02]  /*128f0*/  FMUL.FTZ R35, R2.reuse, R121 ;  /* 0x0000007902237220 */ /* 0x040fe40000410000 */
[C---:B------:R-:W-:Y:S02]  /*12900*/  FMUL.FTZ R120, R2.reuse, R68 ;  /* 0x0000004402787220 */ /* 0x040fe40000410000 */
[C---:B------:R-:W-:Y:S01]  /*12910*/  FMUL.FTZ R121, R2.reuse, R69 ;  /* 0x0000004502797220 */ /* 0x040fe20000410000 */
[----:B--2---:R-:W-:Y:S01]  /*12920*/  MOV R0, RZ ;  /* 0x000000ff00007202 */ /* 0x004fe20000000f00 */
        /* <DEDUP_REMOVED lines=47> */
[C---:B--2---:R-:W-:Y:S02]  /*12c20*/  FMUL.FTZ R36, R0.reuse, R118 ;  /* 0x0000007600247220 */ /* 0x044fe40000410000 */
[----:B------:R-:W-:Y:S02]  /*12c30*/  FMUL.FTZ R37, R0, R119 ;  /* 0x0000007700257220 */ /* 0x000fe40000410000 */
[----:B------:R-:W-:Y:S01]  /*12c40*/  @P1 FFMA.FTZ R22, R4, R101, R5 ;  /* 0x0000006504161223 */ /* 0x000fe20000010005 */
[----:B------:R-:W-:Y:S01]  /*12c50*/  MOV R4, 0x1 ;  /* 0x0000000100047802 */ /* 0x000fe20000000f00 */
[----:B------:R-:W-:-:S02]  /*12c60*/  FMUL.FTZ R118, R0, R38 ;  /* 0x0000002600767220 */ /* 0x000fc40000410000 */
[C---:B------:R-:W-:Y:S02]  /*12c70*/  FMUL.FTZ R119, R0.reuse, R39 ;  /* 0x0000002700777220 */ /* 0x040fe40000410000 */
[C---:B------:R-:W-:Y:S02]  /*12c80*/  FMUL.FTZ R26, R0.reuse, R130 ;  /* 0x00000082001a7220 */ /* 0x040fe40000410000 */
[C---:B------:R-:W-:Y:S01]  /*12c90*/  FMUL.FTZ R27, R0.reuse, R131 ;  /* 0x00000083001b7220 */ /* 0x040fe20000410000 */
[----:B---3--:R-:W-:Y:S01]  /*12ca0*/  @P0 MOV R3, 0x3f317218 ;  /* 0x3f31721800030802 */ /* 0x008fe20000000f00 */
[C---:B------:R-:W-:Y:S02]  /*12cb0*/  FMUL.FTZ R92, R0.reuse, R122 ;  /* 0x0000007a005c7220 */ /* 0x040fe40000410000 */
[C---:B------:R-:W-:Y:S02]  /*12cc0*/  FMUL.FTZ R93, R0.reuse, R123 ;  /* 0x0000007b005d7220 */ /* 0x040fe40000410000 */
[----:B------:R-:W-:-:S02]  /*12cd0*/  FMUL.FTZ R38, R0, R46 ;  /* 0x0000002e00267220 */ /* 0x000fc40000410000 */
[----:B------:R-:W-:Y:S02]  /*12ce0*/  FMUL.FTZ R39, R0, R47 ;  /* 0x0000002f00277220 */ /* 0x000fe40000410000 */
[----:B-----5:R-:W-:Y:S02]  /*12cf0*/  @P0 FMUL.FTZ R2, R2, 0.69314718246459960938 ;  /* 0x3f31721802020820 */ /* 0x020fe40000410000 */
[----:B------:R-:W-:Y:S02]  /*12d00*/  @P0 FMUL.FTZ R3, R3, c[0x0][0x2d0] ;  /* 0x0000b40003030a20 */ /* 0x000fe40000410000 */
        /* <DEDUP_REMOVED lines=40> */
.L_x_2019:
        /* <DEDUP_REMOVED lines=17> */
.L_x_2110:
[----:B------:R-:W-:Y:S05]  /*130a0*/  BSYNC B0 ;  /* 0x0000000000007941 */ /* 0x000fea0003800000 */
.L_x_2109:
        /* <DEDUP_REMOVED lines=10> */
[----:B------:R-:W-:Y:S01]  /*13150*/  F2FP.PACK_AB R2, R85, R84 ;  /* 0x000000545502723e */ /* 0x000fe200000000ff */
[----:B------:R-:W-:Y:S01]  /*13160*/  IMAD.MOV.U32 R6, RZ, RZ, RZ ;  /* 0x000000ffff067224 */ /* 0x000fe200078e00ff */
        /* <DEDUP_REMOVED lines=88> */
[----:B------:R-:W-:Y:S01]  /*136f0*/  STS [R251+0x8400], R3 ;  /* 0x00840003fb007388 */ /* 0x000fe20000000800 */
[----:B----4-:R-:W-:-:S03]  /*13700*/  F2FP.PACK_AB R2, R81, R80 ;  /* 0x000000505102723e */ /* 0x010fc600000000ff */
[----:B------:R2:W-:Y:S04]  /*13710*/  STS [R251+0x8000], R4 ;  /* 0x00800004fb007388 */ /* 0x0005e80000000800 */
[----:B------:R3:W-:Y:S01]  /*13720*/  STS [R252+0x8000], R2 ;  /* 0x00800002fc007388 */ /* 0x0007e20000000800 */
[----:B-1----:R-:W-:-:S05]  /*13730*/  F2FP.PACK_AB R0, R55, R54 ;  /* 0x000000363700723e */ /* 0x002fca00000000ff */
[----:B------:R1:W-:Y:S01]  /*13740*/  STS [R252+0x8400], R0 ;  /* 0x00840000fc007388 */ /* 0x0003e20000000800 */
[----:B--2---:R-:W-:Y:S01]  /*13750*/  F2FP.PACK_AB R4, R25, R24 ;  /* 0x000000181904723e */ /* 0x004fe200000000ff */
[----:B---3--:R-:W-:-:S04]  /*13760*/  IMAD.MOV.U32 R2, RZ, RZ, 0x4 ;  /* 0x00000004ff027424 */ /* 0x008fc800078e00ff */
[----:B------:R2:W-:Y:S01]  /*13770*/  STS [R250+0x8000], R4 ;  /* 0x00800004fa007388 */ /* 0x0005e20000000800 */
[----:B------:R-:W-:-:S04]  /*13780*/  @P1 IMAD.WIDE R8, R211, R2, c[0x0][0x508] ;  /* 0x00014200d3081625 */ /* 0x000fc800078e0202 */
[----:B------:R-:W-:Y:S01]  /*13790*/  IMAD.WIDE R2, R211, R2, c[0x0][0x500] ;  /* 0x00014000d3027625 */ /* 0x000fe200078e0202 */
[----:B-1----:R-:W-:-:S05]  /*137a0*/  F2FP.PACK_AB R0, R43, R42 ;  /* 0x0000002a2b00723e */ /* 0x002fca00000000ff */
[----:B------:R1:W-:Y:S04]  /*137b0*/  STS [R250+0x8400], R0 ;  /* 0x00840000fa007388 */ /* 0x0003e80000000800 */
[----:B------:R-:W-:Y:S06]  /*137c0*/  BAR.SYNC.DEFER_BLOCKING 0x1, 0x100 ;  /* 0x0044000000007b1d */ /* 0x000fec0000010000 */
[----:B------:R1:W5:Y:S04]  /*137d0*/  @P1 LDG.E R16, [R8.64] ;  /* 0x0000000608101981 */ /* 0x000368000c1e1900 */
[----:B------:R1:W5:Y:S01]  /*137e0*/  @P2 LDG.E R6, [R2.64] ;  /* 0x0000000602062981 */ /* 0x000362000c1e1900 */
[----:B------:R-:W-:-:S04]  /*137f0*/  ISETP.NE.AND P0, PT, R221, RZ, PT ;  /* 0x000000ffdd00720c */ /* 0x000fc80003f05270 */
[----:B--2---:R-:W-:Y:S01]  /*13800*/  SEL R4, R221, c[0x0][0x3d4], P0 ;  /* 0x0000f500dd047a07 */ /* 0x004fe20000000000 */
[----:B------:R-:W-:Y:S05]  /*13810*/  @P1 BRA `(.L_x_2113) ;  /* 0x0000004000001947 */ /* 0x000fea0003800000 */
[----:B------:R-:W-:Y:S05]  /*13820*/  @!P2 BRA `(.L_x_2113) ;  /* 0x000000300000a947 */ /* 0x000fea0003800000 */
[----:B-1----:R1:W2:Y:S04]  /*13830*/  LDG.E R0, [R2.64] ;  /* 0x0000000602007981 */ /* 0x0022a8000c1e1900 */
[----:B-1----:R-:W2:Y:S02]  /*13840*/  LDG.E R2, [R2.64+0x4] ;  /* 0x0000040602027981 */ /* 0x002ea4000c1e1900 */
[----:B--2--5:R-:W-:Y:S02]  /*13850*/  IADD3 R16, -R0, R2, RZ ;  /* 0x0000000200107210 */ /* 0x024fe40007ffe1ff */
.L_x_2113:
[----:B------:R-:W2:Y:S01]  /*13860*/  LDL R30, [R1+0xc] ;  /* 0x00000c00011e7983 */ /* 0x000ea20000100800 */
[----:B-1----:R-:W-:Y:S01]  /*13870*/  IMAD.MOV.U32 R9, RZ, RZ, 0x368 ;  /* 0x00000368ff097424 */ /* 0x002fe200078e00ff */
[----:B------:R-:W-:Y:S01]  /*13880*/  ISETP.GT.AND P2, PT, R4, 0x1, PT ;  /* 0x000000010400780c */ /* 0x000fe20003f44270 */
[----:B------:R-:W-:Y:S01]  /*13890*/  IMAD.MOV.U32 R0, RZ, RZ, c[0x0][0x4e8] ;  /* 0x00013a00ff007624 */ /* 0x000fe200078e00ff */
[----:B------:R-:W-:Y:S01]  /*138a0*/  ISETP.NE.U32.AND P0, PT, RZ, c[0x0][0x500], PT ;  /* 0x00014000ff007a0c */ /* 0x000fe20003f05070 */
[----:B------:R-:W-:Y:S01]  /*138b0*/  IMAD.IADD R13, R212, 0x1, R203 ;  /* 0x00000001d40d7824 */ /* 0x000fe200078e02cb */
[----:B------:R-:W-:Y:S01]  /*138c0*/  SEL R9, R9, 0x328, P2 ;  /* 0x0000032809097807 */ /* 0x000fe20001000000 */
[----:B------:R-:W1:Y:S01]  /*138d0*/  S2R R31, SR_TID.X ;  /* 0x00000000001f7919 */ /* 0x000e620000002100 */
[----:B------:R-:W-:-:S02]  /*138e0*/  ISETP.NE.AND P3, PT, R0, 0x1, PT ;  /* 0x000000010000780c */ /* 0x000fc40003f65270 */
[----:B------:R-:W3:Y:S01]  /*138f0*/  LDC.64 R4, c[0x0][R9+0x170] ;  /* 0x00005c0009047b82 */ /* 0x000ee20000000a00 */
[----:B------:R-:W-:Y:S02]  /*13900*/  ISETP.NE.AND.EX P0, PT, RZ, c[0x0][0x504], PT, P0 ;  /* 0x00014100ff007a0c */ /* 0x000fe40003f05300 */
[----:B------:R-:W-:Y:S02]  /*13910*/  SHF.R.S32.HI R0, RZ, 0x1f, R211 ;  /* 0x0000001fff007819 */ /* 0x000fe400000114d3 */
[----:B------:R-:W-:Y:S02]  /*13920*/  SEL R7, R211, RZ, !P0 ;  /* 0x000000ffd3077207 */ /* 0x000fe40004000000 */
[----:B------:R-:W-:Y:S01]  /*13930*/  SEL R2, R0, RZ, !P0 ;  /* 0x000000ff00027207 */ /* 0x000fe20004000000 */
[----:B------:R-:W4:Y:S01]  /*13940*/  LDC.64 R14, c[0x0][R9+0x168] ;  /* 0x00005a00090e7b82 */ /* 0x000f220000000a00 */
[----:B------:R-:W-:Y:S02]  /*13950*/  LOP3.LUT R11, R210, 0xffff, RZ, 0xc0, !PT ;  /* 0x0000ffffd20b7812 */ /* 0x000fe400078ec0ff */
[----:B------:R-:W-:-:S05]  /*13960*/  @P3 IMAD.HI.U32 R8, R13, c[0x0][0x4ec], RZ ;  /* 0x00013b000d083a27 */ /* 0x000fca00078e00ff */
[----:B------:R3:W4:Y:S01]  /*13970*/  LDC.64 R18, c[0x0][R9+0x178] ;  /* 0x00005e0009127b82 */ /* 0x0007220000000a00 */
[----:B-1----:R-:W-:-:S07]  /*13980*/  SHF.R.S32.HI R23, RZ, 0x1f, R31 ;  /* 0x0000001fff177819 */ /* 0x002fce000001141f */
[----:B------:R1:W1:Y:S01]  /*13990*/  LDC.64 R20, c[0x0][R9+0x160] ;  /* 0x0000580009147b82 */ /* 0x0002620000000a00 */
[----:B------:R-:W-:-:S04]  /*139a0*/  LEA.HI R23, R23, R31, RZ, 0x5 ;  /* 0x0000001f17177211 */ /* 0x000fc800078f28ff */
[----:B------:R-:W-:-:S05]  /*139b0*/  LOP3.LUT R23, R23, 0xffffffe0, RZ, 0xc0, !PT ;  /* 0xffffffe017177812 */ /* 0x000fca00078ec0ff */
[----:B------:R-:W-:Y:S02]  /*139c0*/  IMAD.IADD R23, R31, 0x1, -R23 ;  /* 0x000000011f177824 */ /* 0x000fe400078e0a17 */
[----:B---3--:R-:W-:-:S04]  /*139d0*/  IMAD R0, R5, R7, RZ ;  /* 0x0000000705007224 */ /* 0x008fc800078e02ff */
[C---:B------:R-:W-:Y:S02]  /*139e0*/  IMAD R10, R4.reuse, R2, R0 ;  /* 0x00000002040a7224 */ /* 0x040fe400078e0200 */
        /* <DEDUP_REMOVED lines=10> */
[----:B------:R-:W-:Y:S02]  /*13a90*/  IMAD R10, R19, R8, RZ ;  /* 0x00000008130a7224 */ /* 0x000fe400078e02ff */
[----:B------:R-:W-:Y:S01]  /*13aa0*/  IMAD.MOV R3, RZ, RZ, -R0 ;  /* 0x000000ffff037224 */ /* 0x000fe200078e0a00 */
[----:B------:R-:W-:Y:S01]  /*13ab0*/  IADD3.X R12, R12, R2, R9, P1, P0 ;  /* 0x000000020c0c7210 */ /* 0x000fe20000fe0409 */
[----:B------:R-:W-:-:S04]  /*13ac0*/  IMAD.WIDE.U32 R4, R18, R8, RZ ;  /* 0x0000000812047225 */ /* 0x000fc800078e00ff */
        /* <DEDUP_REMOVED lines=11> */
[----:B------:R-:W-:Y:S02]  /*13b80*/  IMAD.MOV.U32 R5, RZ, RZ, c[0x0][0x4ac] ;  /* 0x00012b00ff057624 */ /* 0x000fe400078e00ff */
[----:B------:R-:W-:Y:S01]  /*13b90*/  IMAD.IADD R3, R3, 0x1, R0 ;  /* 0x0000000103037824 */ /* 0x000fe200078e0200 */
[----:B------:R-:W-:Y:S01]  /*13ba0*/  LEA R0, P0, R2, R4, 0x2 ;  /* 0x0000000402007211 */ /* 0x000fe200078010ff */
[----:B------:R-:W-:Y:S01]  /*13bb0*/  IMAD R12, R16, c[0x0][0x4e8], RZ ;  /* 0x00013a00100c7a24 */ /* 0x000fe200078e02ff */
[----:B------:R-:W-:-:S03]  /*13bc0*/  SEL R5, R5, c[0x0][0x454], P2 ;  /* 0x0001150005057a07 */ /* 0x000fc60001000000 */
[----:B------:R-:W-:Y:S01]  /*13bd0*/  SHFL.IDX PT, R4, R0, RZ, 0x1c1f ;  /* 0x001c1fff00047589 */ /* 0x000fe200000e0000 */
[----:B------:R-:W-:Y:S02]  /*13be0*/  LEA.HI.X R3, R2, R5, R3, 0x2, P0 ;  /* 0x0000000502037211 */ /* 0x000fe400000f1403 */
[----:B------:R-:W-:Y:S01]  /*13bf0*/  LOP3.LUT P0, RZ, R23, 0x3, RZ, 0xc0, !PT ;  /* 0x0000000317ff7812 */ /* 0x000fe2000780c0ff */
[----:B------:R2:W-:Y:S04]  /*13c00*/  SHFL.IDX PT, R2, R0, 0x1, 0x1c1f ;  /* 0x003c1f0000027f89 */ /* 0x0005e800000e0000 */
[----:B------:R-:W1:Y:S04]  /*13c10*/  SHFL.IDX PT, R5, R3, RZ, 0x1c1f ;  /* 0x001c1fff03057589 */ /* 0x000e6800000e0000 */
[----:B------:R-:W3:Y:S01]  /*13c20*/  SHFL.IDX PT, R3, R3, 0x1, 0x1c1f ;  /* 0x003c1f0003037f89 */ /* 0x000ee200000e0000 */
        /* <DEDUP_REMOVED lines=8> */
[----:B------:R-:W-:Y:S01]  /*13cb0*/  P2R R14, PR, RZ, 0x2 ;  /* 0x00000002ff0e7803 */ /* 0x000fe20000000000 */
[----:B------:R-:W-:Y:S05]  /*13cc0*/  @P2 BRA `(.L_x_2114) ;  /* 0x0000088000002947 */ /* 0x000fea0003800000 */
[----:B------:R-:W-:Y:S01]  /*13cd0*/  IMAD R0, R9, c[0x0][0x3a0], RZ ;  /* 0x0000e80009007a24 */ /* 0x000fe200078e02ff */
[----:B------:R-:W-:Y:S01]  /*13ce0*/  LEA R23, R187, R205, 0x5 ;  /* 0x000000cdbb177211 */ /* 0x000fe200078e28ff */
[C---:B-1----:R-:W-:Y:S01]  /*13cf0*/  IMAD.WIDE.U32 R2, R6.reuse, c[0x0][0x3a0], RZ ;  /* 0x0000e80006027a25 */ /* 0x042fe200078e00ff */
[----:B------:R-:W-:Y:S01]  /*13d00*/  SHF.R.S32.HI R5, RZ, 0x1f, R7 ;  /* 0x0000001fff057819 */ /* 0x000fe20000011407 */
[----:B------:R1:W2:Y:S01]  /*13d10*/  LDS.128 R24, [R204+0x80] ;  /* 0x00008000cc187984 */ /* 0x0002a20000000c00 */
[----:B------:R-:W-:Y:S01]  /*13d20*/  IADD3 R4, R23, R203, RZ ;  /* 0x000000cb17047210 */ /* 0x000fe20007ffe0ff */
[----:B------:R-:W-:-:S02]  /*13d30*/  IMAD R6, R6, c[0x0][0x3a4], R0 ;  /* 0x0000e90006067a24 */ /* 0x000fc400078e0200 */
[----:B------:R1:W3:Y:S01]  /*13d40*/  LDS.128 R40, [R204+0x1080] ;  /* 0x00108000cc287984 */ /* 0x0002e20000000c00 */
[----:B------:R-:W-:Y:S01]  /*13d50*/  IMAD R5, R5, c[0x0][0x3f0], RZ ;  /* 0x0000fc0005057a24 */ /* 0x000fe200078e02ff */
[----:B------:R-:W-:Y:S02]  /*13d60*/  MOV R0, R4 ;  /* 0x0000000400007202 */ /* 0x000fe40000000f00 */
[----:B------:R-:W-:Y:S01]  /*13d70*/  IADD3 R3, R3, R6, RZ ;  /* 0x0000000603037210 */ /* 0x000fe20007ffe0ff */
[----:B------:R-:W-:Y:S01]  /*13d80*/  @P3 IMAD.HI.U32 R6, R4, c[0x0][0x4ec], RZ ;  /* 0x00013b0004063a27 */ /* 0x000fe200078e00ff */
[----:B------:R1:W4:Y:S03]  /*13d90*/  LDS.128 R52, [R204+0x2080] ;  /* 0x00208000cc347984 */ /* 0x0003260000000c00 */
        /* <DEDUP_REMOVED lines=31> */
.L_x_2201:
[----:B------:R-:W-:Y:S05]  /*13f90*/  BRA.DIV ~URZ, `(.L_x_2116) ;  /* 0x000056b27f007947 */ /* 0x000fea000b800000 */
[----:B------:R4:W2:Y:S02]  /*13fa0*/  SHFL.IDX PT, R0, R11, RZ, 0x181f ;  /* 0x00181fff0b007589 */ /* 0x0008a400000e0000 */
.L_x_2202:
        /* <DEDUP_REMOVED lines=19> */
.L_x_2118:
[----:B------:R-:W-:Y:S05]  /*140e0*/  BSYNC B0 ;  /* 0x0000000000007941 */ /* 0x000fea0003800000 */
.L_x_2117:
[----:B------:R-:W-:Y:S05]  /*140f0*/  BRA.DIV ~URZ, `(.L_x_2119) ;  /* 0x000055c27f007947 */ /* 0x000fea000b800000 */
[----:B---3--:R3:W4:Y:S04]  /*14100*/  SHFL.IDX PT, R8, R9, 0x1, 0x181f ;  /* 0x00381f0009087f89 */ /* 0x00872800000e0000 */
[----:B--2---:R3:W2:Y:S02]  /*14110*/  SHFL.IDX PT, R0, R11, 0x1, 0x181f ;  /* 0x00381f000b007f89 */ /* 0x0046a400000e0000 */
.L_x_2203:
        /* <DEDUP_REMOVED lines=19> */
.L_x_2121:
[----:B------:R-:W-:Y:S05]  /*14250*/  BSYNC B0 ;  /* 0x0000000000007941 */ /* 0x000fea0003800000 */
.L_x_2120:
[----:B------:R-:W-:Y:S05]  /*14260*/  BRA.DIV ~URZ, `(.L_x_2122) ;  /* 0x000055227f007947 */ /* 0x000fea000b800000 */
[----:B----4-:R4:W3:Y:S02]  /*14270*/  SHFL.IDX PT, R8, R9, 0x2, 0x181f ;  /* 0x00581f0009087f89 */ /* 0x0108e400000e0000 */
.L_x_2204:
[----:B------:R-:W-:Y:S05]  /*14280*/  BRA.DIV ~URZ, `(.L_x_2123) ;  /* 0x000055727f007947 */ /* 0x000fea000b800000 */
[----:B--2---:R2:W4:Y:S02]  /*14290*/  SHFL.IDX PT, R0, R11, 0x2, 0x181f ;  /* 0x00581f000b007f89 */ /* 0x00452400000e0000 */
.L_x_2205:
        /* <DEDUP_REMOVED lines=19> */
.L_x_2125:
[----:B------:R-:W-:Y:S05]  /*143d0*/  BSYNC B0 ;  /* 0x0000000000007941 */ /* 0x000fea0003800000 */
.L_x_2124:
[----:B------:R-:W-:Y:S05]  /*143e0*/  BRA.DIV ~URZ, `(.L_x_2126) ;  /* 0x000054827f007947 */ /* 0x000fea000b800000 */
[----:B---3--:R3:W2:Y:S04]  /*143f0*/  SHFL.IDX PT, R6, R9, 0x3, 0x181f ;  /* 0x00781f0009067f89 */ /* 0x0086a800000e0000 */
[----:B----4-:R3:W4:Y:S02]  /*14400*/  SHFL.IDX PT, R0, R11, 0x3, 0x181f ;  /* 0x00781f000b007f89 */ /* 0x01072400000e0000 */
.L_x_2206:
        /* <DEDUP_REMOVED lines=20> */
.L_x_2114:
[----:B------:R-:W-:Y:S02]  /*14550*/  IMAD R0, R9, c[0x0][0x408], RZ ;  /* 0x0001020009007a24 */ /* 0x000fe400078e02ff */
[----:B-1----:R-:W-:-:S04]  /*14560*/  IMAD.WIDE.U32 R2, R6, c[0x0][0x408], RZ ;  /* 0x0001020006027a25 */ /* 0x002fc800078e00ff */
[----:B------:R-:W-:Y:S01]  /*14570*/  IMAD R6, R6, c[0x0][0x40c], R0 ;  /* 0x0001030006067a24 */ /* 0x000fe200078e0200 */
[----:B------:R-:W-:Y:S01]  /*14580*/  SHF.R.S32.HI R0, RZ, 0x1f, R7 ;  /* 0x0000001fff007819 */ /* 0x000fe20000011407 */
[----:B------:R-:W-:-:S03]  /*14590*/  @P3 IMAD.HI.U32 R5, R13, c[0x0][0x4ec], RZ ;  /* 0x00013b000d053a27 */ /* 0x000fc600078e00ff */
[----:B------:R-:W-:Y:S01]  /*145a0*/  IADD3 R3, R3, R6, RZ ;  /* 0x0000000603037210 */ /* 0x000fe20007ffe0ff */
[----:B------:R-:W-:-:S04]  /*145b0*/  IMAD R0, R0, c[0x0][0x440], RZ ;  /* 0x0001100000007a24 */ /* 0x000fc800078e02ff */
[----:B------:R-:W-:-:S04]  /*145c0*/  IMAD.WIDE.U32 R2, R11, c[0x0][0x438], R2 ;  /* 0x00010e000b027a25 */ /* 0x000fc800078e0002 */
        /* <DEDUP_REMOVED lines=24> */
.L_x_2207:
[----:B------:R-:W-:Y:S05]  /*14750*/  BRA.DIV ~URZ, `(.L_x_2129) ;  /* 0x000052527f007947 */ /* 0x000fea000b800000 */
[----:B------:R3:W4:Y:S02]  /*14760*/  SHFL.IDX PT, R0, R12, RZ, 0x1c1f ;  /* 0x001c1fff0c007589 */ /* 0x00072400000e0000 */
.L_x_2208:
        /* <DEDUP_REMOVED lines=9> */
[-C--:B----4-:R-:W-:Y:S02]  /*14800*/  @!P1 LEA R2, P5, R191, R0.reuse, 0x2 ;  /* 0x00000000bf029211 */ /* 0x090fe400078a10ff */
[----:B------:R-:W-:Y:S02]  /*14810*/  @!P0 LEA R6, P2, R249, R0, 0x2 ;  /* 0x00000000f9068211 */ /* 0x000fe400078410ff */
        /* <DEDUP_REMOVED lines=111> */
.L_x_2131:
[----:B------:R-:W-:Y:S05]  /*14f10*/  BSYNC B0 ;  /* 0x0000000000007941 */ /* 0x000fea0003800000 */
.L_x_2130:
[----:B------:R-:W-:Y:S05]  /*14f20*/  BRA.DIV ~URZ, `(.L_x_2132) ;  /* 0x00004af27f007947 */ /* 0x000fea000b800000 */
[----:B--2---:R2:W1:Y:S04]  /*14f30*/  SHFL.IDX PT, R4, R5, 0x1, 0x1c1f ;  /* 0x003c1f0005047f89 */ /* 0x00446800000e0000 */
[----:B----4-:R2:W4:Y:S02]  /*14f40*/  SHFL.IDX PT, R0, R12, 0x1, 0x1c1f ;  /* 0x003c1f000c007f89 */ /* 0x01052400000e0000 */
.L_x_2209:
        /* <DEDUP_REMOVED lines=136> */
.L_x_2112:
        /* <DEDUP_REMOVED lines=18> */
.L_x_2133:
        /* <DEDUP_REMOVED lines=35> */
[----:B------:R-:W-:-:S03]  /*15b20*/  IMAD.WIDE.U32 R4, R8, R6, RZ ;  /* 0x0000000608047225 */ /* 0x000fc600078e00ff */
[----:B------:R-:W-:Y:S01]  /*15b30*/  IADD3.X R8, R3, R16, R18, P1, P0 ;  /* 0x0000001003087210 */ /* 0x000fe20000fe0412 */
[----:B------:R-:W-:Y:S01]  /*15b40*/  IMAD.MOV R2, RZ, RZ, -R0 ;  /* 0x000000ffff027224 */ /* 0x000fe200078e0a00 */
[----:B------:R-:W-:Y:S01]  /*15b50*/  IADD3 R5, R5, R7, RZ ;  /* 0x0000000705057210 */ /* 0x000fe20007ffe0ff */
[----:B------:R-:W-:Y:S01]  /*15b60*/  IMAD.MOV.U32 R7, RZ, RZ, c[0x0][0x4a8] ;  /* 0x00012a00ff077624 */ /* 0x000fe200078e00ff */
[----:B------:R-:W-:Y:S01]  /*15b70*/  IADD3 R4, P1, P0, R0, R17, R4 ;  /* 0x0000001100047210 */ /* 0x000fe2000783e004 */
[----:B------:R-:W-:Y:S01]  /*15b80*/  IMAD R2, R2, c[0x0][0x4e8], R11 ;  /* 0x00013a0002027a24 */ /* 0x000fe200078e020b */
[----:B------:R-:W-:-:S03]  /*15b90*/  SHF.R.S32.HI R3, RZ, 0x1f, R0 ;  /* 0x0000001fff037819 */ /* 0x000fc60000011400 */
[----:B-1----:R-:W-:Y:S01]  /*15ba0*/  IMAD R0, R13, R2, RZ ;  /* 0x000000020d007224 */ /* 0x002fe200078e02ff */
[----:B------:R-:W-:Y:S02]  /*15bb0*/  SHF.R.S32.HI R6, RZ, 0x1f, R2 ;  /* 0x0000001fff067819 */ /* 0x000fe40000011402 */
        /* <DEDUP_REMOVED lines=11> */
.L_x_2135:
[----:B------:R-:W-:Y:S05]  /*15c70*/  BSYNC B0 ;  /* 0x0000000000007941 */ /* 0x000fea0003800000 */
.L_x_2134:
        /* <DEDUP_REMOVED lines=8> */
[----:B------:R-:W-:-:S03]  /*15d00*/  IADD3 R4, R4, R203, RZ ;  /* 0x000000cb04047210 */ /* 0x000fc60007ffe0ff */
        /* <DEDUP_REMOVED lines=26> */
.L_x_2210:
[----:B------:R-:W-:Y:S05]  /*15eb0*/  BRA.DIV ~URZ, `(.L_x_2137) ;  /* 0x00003ca27f007947 */ /* 0x000fea000b800000 */
[----:B------:R3:W4:Y:S02]  /*15ec0*/  SHFL.IDX PT, R0, R12, RZ, 0x181f ;  /* 0x00181fff0c007589 */ /* 0x00072400000e0000 */
.L_x_2211:
        /* <DEDUP_REMOVED lines=20> */
.L_x_2139:
[----:B------:R-:W-:Y:S05]  /*16010*/  BSYNC B0 ;  /* 0x0000000000007941 */ /* 0x000fea0003800000 */
.L_x_2138:
[----:B------:R-:W-:Y:S05]  /*16020*/  BRA.DIV ~URZ, `(.L_x_2140) ;  /* 0x00003ba27f007947 */ /* 0x000fea000b800000 */
[----:B--2---:R2:W1:Y:S04]  /*16030*/  SHFL.IDX PT, R8, R9, 0x1, 0x181f ;  /* 0x00381f0009087f89 */ /* 0x00446800000e0000 */
[----:B----4-:R2:W4:Y:S02]  /*16040*/  SHFL.IDX PT, R0, R12, 0x1, 0x181f ;  /* 0x00381f000c007f89 */ /* 0x01052400000e0000 */
.L_x_2212:
        /* <DEDUP_REMOVED lines=19> */
.L_x_2142:
[----:B------:R-:W-:Y:S05]  /*16180*/  BSYNC B0 ;  /* 0x0000000000007941 */ /* 0x000fea0003800000 */
.L_x_2141:
[----:B------:R-:W-:Y:S05]  /*16190*/  BRA.DIV ~URZ, `(.L_x_2143) ;  /* 0x00003b027f007947 */ /* 0x000fea000b800000 */
[----:B-1----:R1:W2:Y:S02]  /*161a0*/  SHFL.IDX PT, R8, R9, 0x2, 0x181f ;  /* 0x00581f0009087f89 */ /* 0x0022a400000e0000 */
.L_x_2213:
[----:B------:R-:W-:Y:S05]  /*161b0*/  BRA.DIV ~URZ, `(.L_x_2144) ;  /* 0x00003b527f007947 */ /* 0x000fea000b800000 */
[----:B----4-:R4:W1:Y:S02]  /*161c0*/  SHFL.IDX PT, R0, R12, 0x2, 0x181f ;  /* 0x00581f000c007f89 */ /* 0x01086400000e0000 */
.L_x_2214:
        /* <DEDUP_REMOVED lines=19> */
.L_x_2146:
[----:B------:R-:W-:Y:S05]  /*16300*/  BSYNC B0 ;  /* 0x0000000000007941 */ /* 0x000fea0003800000 */
.L_x_2145:
[----:B------:R-:W-:Y:S05]  /*16310*/  BRA.DIV ~URZ, `(.L_x_2147) ;  /* 0x00003a627f007947 */ /* 0x000fea000b800000 */
[----:B--2---:R2:W3:Y:S04]  /*16320*/  SHFL.IDX PT, R8, R9, 0x3, 0x181f ;  /* 0x00781f0009087f89 */ /* 0x0044e800000e0000 */
[----:B-1----:R2:W1:Y:S02]  /*16330*/  SHFL.IDX PT, R0, R12, 0x3, 0x181f ;  /* 0x00781f000c007f89 */ /* 0x00246400000e0000 */
.L_x_2215:
        /* <DEDUP_REMOVED lines=18> */
.L_x_2127:
[----:B------:R-:W-:Y:S05]  /*16460*/  BSYNC B1 ;  /* 0x0000000000017941 */ /* 0x000fea0003800000 */
.L_x_2111:
        /* <DEDUP_REMOVED lines=8> */
[----:B------:R-:W-:Y:S01]  /*164f0*/  IMAD.MOV.U32 R7, RZ, RZ, RZ ;  /* 0x000000ffff077224 */ /* 0x000fe200078e00ff */
[----:B----4-:R-:W-:-:S04]  /*16500*/  LOP3.LUT R13, R0, 0x1f, RZ, 0xc0, !PT ;  /* 0x0000001f000d7812 */ /* 0x010fc800078ec0ff */
[----:B------:R-:W-:Y:S01]  /*16510*/  ISETP.NE.AND P6, PT, R13, 0x1f, PT ;  /* 0x0000001f0d00780c */ /* 0x000fe20003fc5270 */
[----:B------:R-:W-:Y:S10]  /*16520*/  BRA.DIV ~URZ, `(.L_x_2149) ;  /* 0x000039227f007947 */ /* 0x000ff4000b800000 */
[----:B--23--:R2:W3:Y:S02]  /*16530*/  SHFL.IDX PT, R9, R82, RZ, 0x1f ;  /* 0x00001fff52097589 */ /* 0x00c4e400000e0000 */
.L_x_2216:
[----:B------:R-:W-:Y:S05]  /*16540*/  BRA.DIV ~URZ, `(.L_x_2150) ;  /* 0x000039727f007947 */ /* 0x000fea000b800000 */
[----:B------:R4:W2:Y:S02]  /*16550*/  SHFL.IDX PT, R8, R82, 0x1, 0x1f ;  /* 0x00201f0052087f89 */ /* 0x0008a400000e0000 */
.L_x_2217:
        /* <DEDUP_REMOVED lines=18> */
.L_x_2218:
        /* <DEDUP_REMOVED lines=16> */
.L_x_2219:
[----:B----4-:R-:W-:Y:S01]  /*16780*/  IMAD R0, R0, c[0x0][0x538], RZ ;  /* 0x00014e0000007a24 */ /* 0x010fe200078e02ff */
[----:B------:R-:W-:Y:S04]  /*16790*/  BSSY B1, `(.L_x_2153) ;  /* 0x00000c6000017945 */ /* 0x000fe80003800000 */
[----:B--2---:R-:W-:-:S04]  /*167a0*/  IADD3 R8, R0, R8, RZ ;  /* 0x0000000800087210 */ /* 0x004fc80007ffe0ff */
[----:B---3--:R-:W-:-:S13]  /*167b0*/  ISETP.GT.AND P0, PT, R8, R9, PT ;  /* 0x000000090800720c */ /* 0x008fda0003f04270 */
[----:B------:R-:W-:Y:S05]  /*167c0*/  @P0 BRA `(.L_x_2154) ;  /* 0x0000024000000947 */ /* 0x000fea0003800000 */
.L_x_2158:
        /* <DEDUP_REMOVED lines=16> */
.L_x_2220:
        /* <DEDUP_REMOVED lines=16> */
.L_x_2221:
[----:B--2---:R-:W-:-:S05]  /*169d0*/  IMAD R0, R0, c[0x0][0x538], RZ ;  /* 0x00014e0000007a24 */ /* 0x004fca00078e02ff */
[----:B------:R-:W-:-:S04]  /*169e0*/  IADD3 R8, R0, R8, RZ ;  /* 0x0000000800087210 */ /* 0x000fc80007ffe0ff */
[----:B------:R-:W-:-:S13]  /*169f0*/  ISETP.GT.AND P0, PT, R8, R9, PT ;  /* 0x000000090800720c */ /* 0x000fda0003f04270 */
[----:B-1----:R-:W-:Y:S05]  /*16a00*/  @!P0 BRA `(.L_x_2158) ;  /* 0xfffffdc000008947 */ /* 0x002fea000383ffff */
.L_x_2154:
[----:B------:R-:W-:-:S05]  /*16a10*/  IADD3 R8, -R0, R8, RZ ;  /* 0x0000000800087210 */ /* 0x000fca0007ffe1ff */
[----:B------:R-:W-:-:S05]  /*16a20*/  IMAD R0, R4, c[0x0][0x538], R8 ;  /* 0x00014e0004007a24 */ /* 0x000fca00078e0208 */
[----:B------:R-:W-:Y:S01]  /*16a30*/  ISETP.GT.AND P0, PT, R0, R9, PT ;  /* 0x000000090000720c */ /* 0x000fe20003f04270 */
[----:B------:R-:W-:-:S12]  /*16a40*/  BRA.DIV ~URZ, `(.L_x_2159) ;  /* 0x000038d27f007947 */ /* 0x000fd8000b800000 */
[----:B------:R-:W-:-:S04]  /*16a50*/  VOTE.ANY R5, PT, !P0 ;  /* 0x0000000000057806 */ /* 0x000fc800040e0100 */
.L_x_2222:
[----:B------:R-:W2:Y:S02]  /*16a60*/  POPC R0, R5 ;  /* 0x0000000500007309 */ /* 0x000ea40000000000 */
[----:B--2---:R-:W-:Y:S01]  /*16a70*/  IADD3 R211, R0, R211, RZ ;  /* 0x000000d300d37210 */ /* 0x004fe20007ffe0ff */
[----:B------:R-:W-:Y:S05]  /*16a80*/  BRA.DIV ~URZ, `(.L_x_2160) ;  /* 0x000038e27f007947 */ /* 0x000fea000b800000 */
[----:B------:R2:W3:Y:S04]  /*16a90*/  SHFL.IDX PT, R10, R6, R0, 0x1f ;  /* 0x00001f00060a7589 */ /* 0x0004e800000e0000 */
[----:B------:R2:W4:Y:S02]  /*16aa0*/  SHFL.IDX PT, R7, R7, R0, 0x1f ;  /* 0x00001f0007077589 */ /* 0x00052400000e0000 */
.L_x_2223:
[----:B------:R-:W-:Y:S01]  /*16ab0*/  ISETP.NE.AND P0, PT, R5, RZ, PT ;  /* 0x000000ff0500720c */ /* 0x000fe20003f05270 */
[----:B------:R-:W-:-:S12]  /*16ac0*/  BSSY B0, `(.L_x_2161) ;  /* 0x0000005000007945 */ /* 0x000fd80003800000 */
[----:B------:R-:W-:Y:S05]  /*16ad0*/  @!P0 BRA `(.L_x_2162) ;  /* 0x0000003000008947 */ /* 0x000fea0003800000 */
[----:B--2---:R-:W-:Y:S01]  /*16ae0*/  IADD3 R0, R0, -0x1, RZ ;  /* 0xffffffff00007810 */ /* 0x004fe20007ffe0ff */
[----:B------:R-:W-:Y:S05]  /*16af0*/  BRA.DIV ~URZ, `(.L_x_2163) ;  /* 0x000039427f007947 */ /* 0x000fea000b800000 */
[----:B------:R2:W1:Y:S02]  /*16b00*/  SHFL.IDX PT, R11, R4, R0, 0x1f ;  /* 0x00001f00040b7589 */ /* 0x00046400000e0000 */
.L_x_2162:
[----:B------:R-:W-:Y:S05]  /*16b10*/  BSYNC B0 ;  /* 0x0000000000007941 */ /* 0x000fea0003800000 */
.L_x_2161:
[----:B----4-:R-:W-:Y:S01]  /*16b20*/  ISETP.NE.AND P0, PT, R7, 0x1, PT ;  /* 0x000000010700780c */ /* 0x010fe20003f05270 */
[----:B-1----:R-:W-:Y:S01]  /*16b30*/  IMAD R208, R11, c[0x0][0x538], R8 ;  /* 0x00014e000bd07a24 */ /* 0x002fe200078e0208 */
[----:B------:R-:W-:Y:S04]  /*16b40*/  BSSY B0, `(.L_x_2164) ;  /* 0x0000083000007945 */ /* 0x000fe80003800000 */
[----:B------:R-:W-:-:S07]  /*16b50*/  IADD3 R9, -R208, R9, RZ ;  /* 0x00000009d0097210 */ /* 0x000fce0007ffe1ff */
[----:B------:R-:W-:Y:S05]  /*16b60*/  @!P0 BRA `(.L_x_2165) ;  /* 0x000003e000008947 */ /* 0x000fea0003800000 */
[-C--:B--23--:R-:W-:Y:S02]  /*16b70*/  IABS R0, R10.reuse ;  /* 0x0000000a00007213 */ /* 0x08cfe40000000000 */
        /* <DEDUP_REMOVED lines=15> */
[----:B------:R-:W-:-:S04]  /*16c70*/  IMAD.MOV R0, RZ, RZ, -R8 ;  /* 0x000000ffff007224 */ /* 0x000fc800078e0a08 */
        /* <DEDUP_REMOVED lines=14> */
[----:B-1----:R-:W-:-:S04]  /*16d60*/  IADD3 R2, RZ, -R3, RZ ;  /* 0x80000003ff027210 */ /* 0x002fc80007ffe0ff */
[----:B------:R-:W-:Y:S01]  /*16d70*/  @!P1 IMAD.MOV R0, RZ, RZ, -R0 ;  /* 0x000000ffff009224 */ /* 0x000fe200078e0a00 */
[----:B------:R-:W-:Y:S01]  /*16d80*/  @!P0 LOP3.LUT R0, RZ, R10, RZ, 0x33, !PT ;  /* 0x0000000aff008212 */ /* 0x000fe200078e33ff */
[----:B------:R-:W-:Y:S01]  /*16d90*/  IMAD.MOV.U32 R4, RZ, RZ, R2 ;  /* 0x000000ffff047224 */ /* 0x000fe200078e0002 */
[----:B------:R-:W-:Y:S02]  /*16da0*/  IABS R2, R7 ;  /* 0x0000000700027213 */ /* 0x000fe40000000000 */
[----:B------:R-:W-:Y:S01]  /*16db0*/  IABS R8, R0 ;  /* 0x0000000000087213 */ /* 0x000fe20000000000 */
[----:B------:R-:W-:Y:S02]  /*16dc0*/  IMAD R4, R4, R5, RZ ;  /* 0x0000000504047224 */ /* 0x000fe400078e02ff */
[----:B------:R-:W-:Y:S01]  /*16dd0*/  IMAD.MOV R6, RZ, RZ, -R2 ;  /* 0x000000ffff067224 */ /* 0x000fe200078e0a02 */
[----:B------:R-:W-:-:S05]  /*16de0*/  MOV R2, RZ ;  /* 0x000000ff00027202 */ /* 0x000fca0000000f00 */
        /* <DEDUP_REMOVED lines=16> */
[----:B------:R-:W-:Y:S01]  /*16ef0*/  IMAD.MOV R3, RZ, RZ, -R2 ;  /* 0x000000ffff037224 */ /* 0x000fe200078e0a02 */
[----:B------:R-:W-:-:S03]  /*16f00*/  LEA R2, R7, R2, 0x18 ;  /* 0x0000000207027211 */ /* 0x000fc600078ec0ff */
[----:B------:R-:W-:Y:S02]  /*16f10*/  IMAD R3, R7, R3, R0 ;  /* 0x0000000307037224 */ /* 0x000fe400078e0200 */
[----:B------:R-:W-:Y:S02]  /*16f20*/  IMAD R0, R10, R4, R9 ;  /* 0x000000040a007224 */ /* 0x000fe400078e0209 */
[----:B------:R-:W-:Y:S01]  /*16f30*/  IMAD R210, R3, 0x10000, R2 ;  /* 0x0001000003d27824 */ /* 0x000fe200078e0202 */
[----:B------:R-:W-:Y:S05]  /*16f40*/  BRA `(.L_x_2166) ;  /* 0x0000042000007947 */ /* 0x000fea0003800000 */
.L_x_2165:
        /* <DEDUP_REMOVED lines=66> */
.L_x_2166:
[----:B------:R-:W-:Y:S05]  /*17370*/  BSYNC B0 ;  /* 0x0000000000007941 */ /* 0x000fea0003800000 */
.L_x_2164:
[----:B------:R-:W-:-:S04]  /*17380*/  LOP3.LUT R0, RZ, R0, RZ, 0x33, !PT ;  /* 0x00000000ff007212 */ /* 0x000fc800078e33ff */
[----:B------:R-:W-:Y:S01]  /*17390*/  IADD3 R209, R0, R10, RZ ;  /* 0x0000000a00d17210 */ /* 0x000fe20007ffe0ff */
[----:B------:R-:W-:Y:S05]  /*173a0*/  BRA `(.L_x_2167) ;  /* 0x0000004000007947 */ /* 0x000fea0003800000 */
.L_x_2155:
[----:B------:R-:W-:Y:S01]  /*173b0*/  IMAD.MOV.U32 R208, RZ, RZ, R9 ;  /* 0x000000ffffd07224 */ /* 0x000fe200078e0009 */
[----:B------:R-:W-:Y:S01]  /*173c0*/  MOV R210, RZ ;  /* 0x000000ff00d27202 */ /* 0x000fe20000000f00 */
[----:B------:R-:W-:Y:S01]  /*173d0*/  IMAD.MOV.U32 R209, RZ, RZ, RZ ;  /* 0x000000ffffd17224 */ /* 0x000fe200078e00ff */
[----:B------:R-:W-:Y:S02]  /*173e0*/  MOV R211, c[0x0][0x53c] ;  /* 0x00014f0000d37a02 */ /* 0x000fe40000000f00 */
.L_x_2167:
[----:B------:R-:W-:Y:S05]  /*173f0*/  BSYNC B1 ;  /* 0x0000000000017941 */ /* 0x000fea0003800000 */
.L_x_2153:
[----:B------:R-:W-:Y:S01]  /*17400*/  WARPSYNC 0xffffffff ;  /* 0xffffffff00007948 */ /* 0x000fe20003800000 */
[----:B------:R-:W-:Y:S01]  /*17410*/  BAR.SYNC.DEFER_BLOCKING 0x4, 0x100 ;  /* 0x0104000000007b1d */ /* 0x000fe20000010000 */
[----:B------:R-:W-:-:S13]  /*17420*/  ISETP.NE.AND P0, PT, R13, RZ, PT ;  /* 0x000000ff0d00720c */ /* 0x000fda0003f05270 */
[----:B------:R2:W-:Y:S04]  /*17430*/  @!P0 STS.128 [0x24100], R208 ;  /* 0x024100d0ff008388 */ /* 0x0005e80000000c00 */
[----:B------:R-:W-:Y:S06]  /*17440*/  BAR.ARV 0x5, 0x100 ;  /* 0x0144000000007b1d */ /* 0x000fec0000002000 */
.L_x_2148:
[----:B-1----:R-:W-:-:S13]  /*17450*/  ISETP.GE.AND P0, PT, R211, c[0x0][0x53c], PT ;  /* 0x00014f00d3007a0c */ /* 0x002fda0003f06270 */
[----:B--23--:R-:W-:Y:S01]  /*17460*/  @P0 CALL.REL.NOINC `(.L_x_2168) ;  /* 0x0000001000000944 */ /* 0x00cfe20003c00000 */
[----:B------:R-:W-:Y:S05]  /*17470*/  BRA `(.L_x_2169) ;  /* 0xfffea5e000007947 */ /* 0x000fea000383ffff */
.L_x_2168:
[----:B------:R-:W-:Y:S05]  /*17480*/  EXIT ;  /* 0x000000000000794d */ /* 0x000fea0003800000 */
.L_x_1994:
[----:B------:R-:W-:Y:S01]  /*17490*/  IMAD.MOV.U32 R0, RZ, RZ, R5 ;  /* 0x000000ffff007224 */ /* 0x000fe200078e0005 */
[----:B------:R-:W-:Y:S02]  /*174a0*/  MOV R2, 0x1 ;  /* 0x0000000100027802 */ /* 0x000fe40000000f00 */
[----:B------:R-:W-:Y:S02]  /*174b0*/  MOV R3, 0x174d0 ;  /* 0x000174d000037802 */ /* 0x000fe40000000f00 */
[----:B--2---:R-:W-:Y:S05]  /*174c0*/  CALL.REL.NOINC `($__internal_36_$__cuda_sm70_shflsync_up_p) ;  /* 0x0000308000007944 */ /* 0x004fea0003c00000 */
[----:B------:R-:W-:Y:S01]  /*174d0*/  MOV R0, R4 ;  /* 0x0000000400007202 */ /* 0x000fe20000000f00 */
[----:B------:R-:W-:Y:S05]  /*174e0*/  BRA `(.L_x_2170) ;  /* 0xfffe8f5000007947 */ /* 0x000fea000383ffff */
.L_x_1995:
[----:B------:R-:W-:Y:S01]  /*174f0*/  IMAD.MOV.U32 R0, RZ, RZ, R5 ;  /* 0x000000ffff007224 */ /* 0x000fe200078e0005 */
[----:B------:R-:W-:Y:S02]  /*17500*/  MOV R2, 0x2 ;  /* 0x0000000200027802 */ /* 0x000fe40000000f00 */
[----:B------:R-:W-:Y:S02]  /*17510*/  MOV R3, 0x17530 ;  /* 0x0001753000037802 */ /* 0x000fe40000000f00 */
[----:B--2---:R-:W-:Y:S05]  /*17520*/  CALL.REL.NOINC `($__internal_36_$__cuda_sm70_shflsync_up_p) ;  /* 0x0000302000007944 */ /* 0x004fea0003c00000 */
[----:B------:R-:W-:Y:S01]  /*17530*/  SEL R0, R4, RZ, P4 ;  /* 0x000000ff04007207 */ /* 0x000fe20002000000 */
[----:B------:R-:W-:Y:S01]  /*17540*/  IMAD.MOV.U32 R2, RZ, RZ, 0x4 ;  /* 0x00000004ff027424 */ /* 0x000fe200078e00ff */
[----:B------:R-:W-:-:S03]  /*17550*/  MOV R3, 0x17580 ;  /* 0x0001758000037802 */ /* 0x000fc60000000f00 */
[----:B------:R-:W-:Y:S02]  /*17560*/  IMAD.IADD R0, R5, 0x1, R0 ;  /* 0x0000000105007824 */ /* 0x000fe400078e0200 */
[----:B------:R-:W-:Y:S05]  /*17570*/  CALL.REL.NOINC `($__internal_36_$__cuda_sm70_shflsync_up_p) ;  /* 0x00002fd000007944 */ /* 0x000fea0003c00000 */
        /* <DEDUP_REMOVED lines=12> */
[----:B------:R-:W-:Y:S02]  /*17640*/  MOV R30, 0x1f ;  /* 0x0000001f001e7802 */ /* 0x000fe40000000f00 */
[----:B------:R-:W-:Y:S01]  /*17650*/  MOV R3, 0x17690 ;  /* 0x0001769000037802 */ /* 0x000fe20000000f00 */
[----:B------:R-:W-:-:S04]  /*17660*/  IMAD.IADD R4, R0, 0x1, R4 ;  /* 0x0000000100047824 */ /* 0x000fc800078e0204 */
[----:B------:R-:W-:Y:S02]  /*17670*/  IMAD.MOV.U32 R31, RZ, RZ, R4 ;  /* 0x000000ffff1f7224 */ /* 0x000fe400078e0004 */
[----:B------:R-:W-:Y:S05]  /*17680*/  CALL.REL.NOINC `($__internal_35_$__cuda_sm70_shflsync_idx_p) ;  /* 0x00002e6000007944 */ /* 0x000fea0003c00000 */
[----:B------:R-:W-:Y:S01]  /*17690*/  MOV R0, R30 ;  /* 0x0000001e00007202 */ /* 0x000fe20000000f00 */
[----:B------:R-:W-:Y:S05]  /*176a0*/  BRA `(.L_x_2171) ;  /* 0xfffe8e9000007947 */ /* 0x000fea000383ffff */
.L_x_1997:
[----:B------:R-:W-:Y:S02]  /*176b0*/  SEL R0, RZ, 0x1, P0 ;  /* 0x00000001ff007807 */ /* 0x000fe40000000000 */
[----:B------:R-:W-:Y:S02]  /*176c0*/  MOV R2, 0x176e0 ;  /* 0x000176e000027802 */ /* 0x000fe40000000f00 */
[----:B--2---:R-:W-:Y:S05]  /*176d0*/  CALL.REL.NOINC `($__internal_37_$__cuda_sm70_votesync_ballot) ;  /* 0x00002ee000007944 */ /* 0x004fea0003c00000 */
[----:B------:R-:W-:Y:S01]  /*176e0*/  MOV R6, R0 ;  /* 0x0000000000067202 */ /* 0x000fe20000000f00 */
[----:B------:R-:W-:Y:S05]  /*176f0*/  BRA `(.L_x_2172) ;  /* 0xfffe8ed000007947 */ /* 0x000fea000383ffff */
.L_x_1998:
[----:B------:R-:W-:Y:S01]  /*17700*/  IMAD.MOV.U32 R31, RZ, RZ, R9 ;  /* 0x000000ffff1f7224 */ /* 0x000fe200078e0009 */
[----:B------:R-:W-:Y:S01]  /*17710*/  MOV R2, R0 ;  /* 0x0000000000027202 */ /* 0x000fe20000000f00 */
[----:B------:R-:W-:Y:S01]  /*17720*/  IMAD.MOV.U32 R30, RZ, RZ, 0x1f ;  /* 0x0000001fff1e7424 */ /* 0x000fe200078e00ff */
[----:B------:R-:W-:Y:S02]  /*17730*/  MOV R3, 0x17750 ;  /* 0x0001775000037802 */ /* 0x000fe40000000f00 */
[----:B------:R-:W-:Y:S05]  /*17740*/  CALL.REL.NOINC `($__internal_35_$__cuda_sm70_shflsync_idx_p) ;  /* 0x00002da000007944 */ /* 0x000fea0003c00000 */
[----:B------:R-:W-:Y:S01]  /*17750*/  IMAD.MOV.U32 R12, RZ, RZ, R30 ;  /* 0x000000ffff0c7224 */ /* 0x000fe200078e001e */
[----:B------:R-:W-:Y:S01]  /*17760*/  MOV R31, R8 ;  /* 0x00000008001f7202 */ /* 0x000fe20000000f00 */
[----:B------:R-:W-:Y:S01]  /*17770*/  IMAD.MOV.U32 R5, RZ, RZ, RZ ;  /* 0x000000ffff057224 */ /* 0x000fe200078e00ff */
[----:B------:R-:W-:Y:S01]  /*17780*/  MOV R2, R0 ;  /* 0x0000000000027202 */ /* 0x000fe20000000f00 */
[----:B------:R-:W-:Y:S01]  /*17790*/  IMAD.MOV.U32 R30, RZ, RZ, 0x1f ;  /* 0x0000001fff1e7424 */ /* 0x000fe200078e00ff */
[----:B------:R-:W-:-:S02]  /*177a0*/  MOV R3, 0x177c0 ;  /* 0x000177c000037802 */ /* 0x000fc40000000f00 */
[----:B------:R-:W-:Y:S05]  /*177b0*/  CALL.REL.NOINC `($__internal_35_$__cuda_sm70_shflsync_idx_p) ;  /* 0x00002d3000007944 */ /* 0x000fea0003c00000 */
[----:B------:R-:W-:Y:S01]  /*177c0*/  MOV R9, R30 ;  /* 0x0000001e00097202 */ /* 0x000fe20000000f00 */
[----:B------:R-:W-:Y:S05]  /*177d0*/  BRA `(.L_x_2173) ;  /* 0xfffe8e5000007947 */ /* 0x000fea000383ffff */
.L_x_2001:
[----:B------:R-:W-:Y:S01]  /*177e0*/  IMAD.MOV.U32 R31, RZ, RZ, R4 ;  /* 0x000000ffff1f7224 */ /* 0x000fe200078e0004 */
[----:B------:R-:W-:Y:S01]  /*177f0*/  MOV R2, R0 ;  /* 0x0000000000027202 */ /* 0x000fe20000000f00 */
[----:B------:R-:W-:Y:S01]  /*17800*/  IMAD.MOV.U32 R30, RZ, RZ, 0x1f ;  /* 0x0000001fff1e7424 */ /* 0x000fe200078e00ff */
[----:B------:R-:W-:-:S02]  /*17810*/  MOV R3, 0x17830 ;  /* 0x0001783000037802 */ /* 0x000fc40000000f00 */
[----:B--23--:R-:W-:Y:S05]  /*17820*/  CALL.REL.NOINC `($__internal_35_$__cuda_sm70_shflsync_idx_p) ;  /* 0x00002cc000007944 */ /* 0x00cfea0003c00000 */
[----:B------:R-:W-:Y:S01]  /*17830*/  MOV R5, R30 ;  /* 0x0000001e00057202 */ /* 0x000fe20000000f00 */
[----:B------:R-:W-:Y:S05]  /*17840*/  BRA `(.L_x_2000) ;  /* 0xfffe8e4000007947 */ /* 0x000fea000383ffff */
.L_x_2020:
[----:B------:R-:W-:Y:S01]  /*17850*/  IMAD.MOV.U32 R31, RZ, RZ, R9 ;  /* 0x000000ffff1f7224 */ /* 0x000fe200078e0009 */
[----:B------:R-:W-:Y:S01]  /*17860*/  MOV R2, RZ ;  /* 0x000000ff00027202 */ /* 0x000fe20000000f00 */
[----:B------:R-:W-:Y:S01]  /*17870*/  IMAD.MOV.U32 R30, RZ, RZ, 0x181f ;  /* 0x0000181fff1e7424 */ /* 0x000fe200078e00ff */
[----:B------:R-:W-:-:S02]  /*17880*/  MOV R3, 0x178a0 ;  /* 0x000178a000037802 */ /* 0x000fc40000000f00 */
[----:B-----5:R-:W-:Y:S05]  /*17890*/  CALL.REL.NOINC `($__internal_35_$__cuda_sm70_shflsync_idx_p) ;  /* 0x00002c5000007944 */ /* 0x020fea0003c00000 */
[----:B------:R-:W-:Y:S01]  /*178a0*/  MOV R8, R30 ;  /* 0x0000001e00087202 */ /* 0x000fe20000000f00 */
[----:B------:R-:W-:Y:S05]  /*178b0*/  BRA `(.L_x_2174) ;  /* 0xfffeb12000007947 */ /* 0x000fea000383ffff */
.L_x_2021:
[----:B------:R-:W-:Y:S01]  /*178c0*/  IMAD.MOV.U32 R31, RZ, RZ, R12 ;  /* 0x000000ffff1f7224 */ /* 0x000fe200078e000c */
[----:B------:R-:W-:Y:S01]  /*178d0*/  MOV R2, RZ ;  /* 0x000000ff00027202 */ /* 0x000fe20000000f00 */
[----:B------:R-:W-:Y:S01]  /*178e0*/  IMAD.MOV.U32 R30, RZ, RZ, 0x181f ;  /* 0x0000181fff1e7424 */ /* 0x000fe200078e00ff */
[----:B------:R-:W-:-:S02]  /*178f0*/  MOV R3, 0x17910 ;  /* 0x0001791000037802 */ /* 0x000fc40000000f00 */
[----:B-12--5:R-:W-:Y:S05]  /*17900*/  CALL.REL.NOINC `($__internal_35_$__cuda_sm70_shflsync_idx_p) ;  /* 0x00002be000007944 */ /* 0x026fea0003c00000 */
[----:B------:R-:W-:Y:S01]  /*17910*/  MOV R0, R30 ;  /* 0x0000001e00007202 */ /* 0x000fe20000000f00 */
[----:B------:R-:W-:Y:S05]  /*17920*/  BRA `(.L_x_2175) ;  /* 0xfffeb0d000007947 */ /* 0x000fea000383ffff */
.L_x_2024:
[----:B------:R-:W-:Y:S01]  /*17930*/  IMAD.MOV.U32 R31, RZ, RZ, R9 ;  /* 0x000000ffff1f7224 */ /* 0x000fe200078e0009 */
[----:B--2---:R-:W-:Y:S01]  /*17940*/  MOV R2, 0x1 ;  /* 0x0000000100027802 */ /* 0x004fe20000000f00 */
[----:B------:R-:W-:Y:S01]  /*17950*/  IMAD.MOV.U32 R30, RZ, RZ, 0x181f ;  /* 0x0000181fff1e7424 */ /* 0x000fe200078e00ff */
[----:B------:R-:W-:-:S02]  /*17960*/  MOV R3, 0x17980 ;  /* 0x0001798000037802 */ /* 0x000fc40000000f00 */
[----:B-1-345:R-:W-:Y:S05]  /*17970*/  CALL.REL.NOINC `($__internal_35_$__cuda_sm70_shflsync_idx_p) ;  /* 0x00002b7000007944 */ /* 0x03afea0003c00000 */
[----:B------:R-:W-:Y:S01]  /*17980*/  IMAD.MOV.U32 R8, RZ, RZ, R30 ;  /* 0x000000ffff087224 */ /* 0x000fe200078e001e */
[----:B------:R-:W-:Y:S01]  /*17990*/  MOV R2, 0x1 ;  /* 0x0000000100027802 */ /* 0x000fe20000000f00 */
[----:B------:R-:W-:Y:S01]  /*179a0*/  IMAD.MOV.U32 R31, RZ, RZ, R12 ;  /* 0x000000ffff1f7224 */ /* 0x000fe200078e000c */
[----:B------:R-:W-:-:S02]  /*179b0*/  MOV R30, 0x181f ;  /* 0x0000181f001e7802 */ /* 0x000fc40000000f00 */
[----:B------:R-:W-:Y:S02]  /*179c0*/  MOV R3, 0x179e0 ;  /* 0x000179e000037802 */ /* 0x000fe40000000f00 */
[----:B------:R-:W-:Y:S05]  /*179d0*/  CALL.REL.NOINC `($__internal_35_$__cuda_sm70_shflsync_idx_p) ;  /* 0x00002b1000007944 */ /* 0x000fea0003c00000 */
[----:B------:R-:W-:Y:S01]  /*179e0*/  MOV R0, R30 ;  /* 0x0000001e00007202 */ /* 0x000fe20000000f00 */
[----:B------:R-:W-:Y:S05]  /*179f0*/  BRA `(.L_x_2176) ;  /* 0xfffeb18000007947 */ /* 0x000fea000383ffff */
.L_x_2027:
[----:B------:R-:W-:Y:S01]  /*17a00*/  IMAD.MOV.U32 R31, RZ, RZ, R9 ;  /* 0x000000ffff1f7224 */ /* 0x000fe200078e0009 */
[----:B-1----:R-:W-:Y:S01]  /*17a10*/  MOV R2, 0x2 ;  /* 0x0000000200027802 */ /* 0x002fe20000000f00 */
[----:B------:R-:W-:Y:S01]  /*17a20*/  IMAD.MOV.U32 R30, RZ, RZ, 0x181f ;  /* 0x0000181fff1e7424 */ /* 0x000fe200078e00ff */
[----:B------:R-:W-:Y:S02]  /*17a30*/  MOV R3, 0x17a50 ;  /* 0x00017a5000037802 */ /* 0x000fe40000000f00 */
[----:B--2345:R-:W-:Y:S05]  /*17a40*/  CALL.REL.NOINC `($__internal_35_$__cuda_sm70_shflsync_idx_p) ;  /* 0x00002aa000007944 */ /* 0x03cfea0003c00000 */
[----:B------:R-:W-:Y:S01]  /*17a50*/  MOV R8, R30 ;  /* 0x0000001e00087202 */ /* 0x000fe20000000f00 */
[----:B------:R-:W-:Y:S05]  /*17a60*/  BRA `(.L_x_2177) ;  /* 0xfffeb27000007947 */ /* 0x000fea000383ffff */
.L_x_2028:
[----:B------:R-:W-:Y:S01]  /*17a70*/  IMAD.MOV.U32 R31, RZ, RZ, R12 ;  /* 0x000000ffff1f7224 */ /* 0x000fe200078e000c */
[----:B------:R-:W-:Y:S01]  /*17a80*/  MOV R2, 0x2 ;  /* 0x0000000200027802 */ /* 0x000fe20000000f00 */
[----:B------:R-:W-:Y:S01]  /*17a90*/  IMAD.MOV.U32 R30, RZ, RZ, 0x181f ;  /* 0x0000181fff1e7424 */ /* 0x000fe200078e00ff */
[----:B------:R-:W-:Y:S02]  /*17aa0*/  MOV R3, 0x17ac0 ;  /* 0x00017ac000037802 */ /* 0x000fe40000000f00 */
[----:B-12345:R-:W-:Y:S05]  /*17ab0*/  CALL.REL.NOINC `($__internal_35_$__cuda_sm70_shflsync_idx_p) ;  /* 0x00002a3000007944 */ /* 0x03efea0003c00000 */
[----:B------:R-:W-:Y:S01]  /*17ac0*/  MOV R0, R30 ;  /* 0x0000001e00007202 */ /* 0x000fe20000000f00 */
[----:B------:R-:W-:Y:S05]  /*17ad0*/  BRA `(.L_x_2178) ;  /* 0xfffeb22000007947 */ /* 0x000fea000383ffff */
.L_x_2031:
[----:B------:R-:W-:Y:S01]  /*17ae0*/  IMAD.MOV.U32 R31, RZ, RZ, R9 ;  /* 0x000000ffff1f7224 */ /* 0x000fe200078e0009 */
[----:B-1----:R-:W-:Y:S01]  /*17af0*/  MOV R2, 0x3 ;  /* 0x0000000300027802 */ /* 0x002fe20000000f00 */
[----:B------:R-:W-:Y:S01]  /*17b00*/  IMAD.MOV.U32 R30, RZ, RZ, 0x181f ;  /* 0x0000181fff1e7424 */ /* 0x000fe200078e00ff */
[----:B------:R-:W-:-:S02]  /*17b10*/  MOV R3, 0x17b30 ;  /* 0x00017b3000037802 */ /* 0x000fc40000000f00 */
[----:B--2345:R-:W-:Y:S05]  /*17b20*/  CALL.REL.NOINC `($__internal_35_$__cuda_sm70_shflsync_idx_p) ;  /* 0x000029c000007944 */ /* 0x03cfea0003c00000 */
        /* <DEDUP_REMOVED lines=8> */
.L_x_2034:
[----:B------:R-:W-:Y:S01]  /*17bb0*/  IMAD.MOV.U32 R31, RZ, RZ, R9 ;  /* 0x000000ffff1f7224 */ /* 0x000fe200078e0009 */
[----:B------:R-:W-:Y:S01]  /*17bc0*/  MOV R2, RZ ;  /* 0x000000ff00027202 */ /* 0x000fe20000000f00 */
[----:B------:R-:W-:Y:S01]  /*17bd0*/  IMAD.MOV.U32 R30, RZ, RZ, 0x181f ;  /* 0x0000181fff1e7424 */ /* 0x000fe200078e00ff */
[----:B------:R-:W-:Y:S02]  /*17be0*/  MOV R3, 0x17c00 ;  /* 0x00017c0000037802 */ /* 0x000fe40000000f00 */
[----:B------:R-:W-:Y:S05]  /*17bf0*/  CALL.REL.NOINC `($__internal_35_$__cuda_sm70_shflsync_idx_p) ;  /* 0x000028f000007944 */ /* 0x000fea0003c00000 */
[----:B------:R-:W-:Y:S01]  /*17c00*/  MOV R8, R30 ;  /* 0x0000001e00087202 */ /* 0x000fe20000000f00 */
[----:B------:R-:W-:Y:S05]  /*17c10*/  BRA `(.L_x_2180) ;  /* 0xfffebd8000007947 */ /* 0x000fea000383ffff */
.L_x_2035:
[----:B------:R-:W-:Y:S01]  /*17c20*/  IMAD.MOV.U32 R31, RZ, RZ, R11 ;  /* 0x000000ffff1f7224 */ /* 0x000fe200078e000b */
[----:B------:R-:W-:Y:S01]  /*17c30*/  MOV R2, RZ ;  /* 0x000000ff00027202 */ /* 0x000fe20000000f00 */
[----:B------:R-:W-:Y:S01]  /*17c40*/  IMAD.MOV.U32 R30, RZ, RZ, 0x181f ;  /* 0x0000181fff1e7424 */ /* 0x000fe200078e00ff */
[----:B------:R-:W-:Y:S02]  /*17c50*/  MOV R3, 0x17c70 ;  /* 0x00017c7000037802 */ /* 0x000fe40000000f00 */
[----:B-12---:R-:W-:Y:S05]  /*17c60*/  CALL.REL.NOINC `($__internal_35_$__cuda_sm70_shflsync_idx_p) ;  /* 0x0000288000007944 */ /* 0x006fea0003c00000 */
[----:B------:R-:W-:Y:S01]  /*17c70*/  IADD3 R4, P1, R30, R17, RZ ;  /* 0x000000111e047210 */ /* 0x000fe20007f3e0ff */
[----:B------:R-:W-:Y:S01]  /*17c80*/  IMAD.MOV.U32 R31, RZ, RZ, R9 ;  /* 0x000000ffff1f7224 */ /* 0x000fe200078e0009 */
[----:B------:R-:W-:-:S03]  /*17c90*/  ISETP.GE.AND P0, PT, R177, c[0x0][0x1d4], PT ;  /* 0x00007500b1007a0c */ /* 0x000fc60003f06270 */
[----:B------:R-:W-:Y:S01]  /*17ca0*/  IMAD.X R5, R8, 0x1, R13, P1 ;  /* 0x0000000108057824 */ /* 0x000fe200008e060d */
[----:B------:R-:W-:Y:S02]  /*17cb0*/  IADD3 R6, P1, R30, R18, RZ ;  /* 0x000000121e067210 */ /* 0x000fe40007f3e0ff */
[----:B------:R-:W-:-:S03]  /*17cc0*/  SEL R12, RZ, 0x10, P0 ;  /* 0x00000010ff0c7807 */ /* 0x000fc60000000000 */
[----:B------:R-:W-:Y:S01]  /*17cd0*/  IMAD.X R7, R8, 0x1, R15, P1 ;  /* 0x0000000108077824 */ /* 0x000fe200008e060f */
[----:B------:R-:W-:Y:S01]  /*17ce0*/  IADD3 R2, P1, R30, R19, RZ ;  /* 0x000000131e027210 */ /* 0x000fe20007f3e0ff */
[----:B------:R-:W-:Y:S02]  /*17cf0*/  IMAD.MOV.U32 R30, RZ, RZ, 0x181f ;  /* 0x0000181fff1e7424 */ /* 0x000fe400078e00ff */
[----:B------:R-:W-:Y:S01]  /*17d00*/  @!PT LDS RZ, [RZ] ;  /* 0x00000000fffff984 */ /* 0x000fe20000000800 */
[----:B------:R-:W-:Y:S01]  /*17d10*/  @!PT LDS RZ, [RZ] ;  /* 0x00000000fffff984 */ /* 0x000fe20000000800 */
[----:B------:R-:W-:Y:S01]  /*17d20*/  @!PT LDS RZ, [RZ] ;  /* 0x00000000fffff984 */ /* 0x000fe20000000800 */
[----:B------:R1:W-:Y:S01]  /*17d30*/  LDGSTS.E.BYPASS.LTC128B.128 [R204+0x12100], [R4.64], !P0 ;  /* 0x1210000004cc7fae */ /* 0x0003e2000c101d46 */
[----:B------:R-:W-:Y:S01]  /*17d40*/  ISETP.GE.AND P0, PT, R185, c[0x0][0x1d4], PT ;  /* 0x00007500b9007a0c */ /* 0x000fe20003f06270 */
[----:B------:R-:W-:Y:S01]  /*17d50*/  IMAD.X R3, R8, 0x1, R14, P1 ;  /* 0x0000000108037824 */ /* 0x000fe200008e060e */
[----:B------:R-:W-:Y:S02]  /*17d60*/  ISETP.GE.AND P1, PT, R186, c[0x0][0x1d4], PT ;  /* 0x00007500ba007a0c */ /* 0x000fe40003f26270 */
[----:B------:R-:W-:Y:S02]  /*17d70*/  SEL R9, RZ, 0x10, P0 ;  /* 0x00000010ff097807 */ /* 0x000fe40000000000 */
[----:B------:R-:W-:-:S09]  /*17d80*/  SEL R10, RZ, 0x10, P1 ;  /* 0x00000010ff0a7807 */ /* 0x000fd20000800000 */
[----:B------:R1:W-:Y:S04]  /*17d90*/  LDGSTS.E.BYPASS.LTC128B.128 [R204+0x14100], [R6.64], !P1 ;  /* 0x1410000006cc7fae */ /* 0x0003e8000c901d46 */
[----:B------:R2:W-:Y:S02]  /*17da0*/  LDGSTS.E.BYPASS.LTC128B.128 [R204+0x16100], [R2.64], !P0 ;  /* 0x1610000002cc7fae */ /* 0x0005e4000c101d46 */
[----:B--2---:R-:W-:Y:S01]  /*17db0*/  IMAD.MOV.U32 R2, RZ, RZ, 0x1 ;  /* 0x00000001ff027424 */ /* 0x004fe200078e00ff */
[----:B------:R-:W-:Y:S02]  /*17dc0*/  MOV R3, 0x17de0 ;  /* 0x00017de000037802 */ /* 0x000fe40000000f00 */
[----:B-1----:R-:W-:Y:S05]  /*17dd0*/  CALL.REL.NOINC `($__internal_35_$__cuda_sm70_shflsync_idx_p) ;  /* 0x0000271000007944 */ /* 0x002fea0003c00000 */
        /* <DEDUP_REMOVED lines=8> */
.L_x_2038:
[----:B------:R-:W-:Y:S01]  /*17e60*/  IMAD.MOV.U32 R31, RZ, RZ, R13 ;  /* 0x000000ffff1f7224 */ /* 0x000fe200078e000d */
[----:B------:R-:W-:Y:S01]  /*17e70*/  MOV R2, RZ ;  /* 0x000000ff00027202 */ /* 0x000fe20000000f00 */
[----:B------:R-:W-:Y:S01]  /*17e80*/  IMAD.MOV.U32 R30, RZ, RZ, 0x181f ;  /* 0x0000181fff1e7424 */ /* 0x000fe200078e00ff */
[----:B------:R-:W-:Y:S02]  /*17e90*/  MOV R3, 0x17eb0 ;  /* 0x00017eb000037802 */ /* 0x000fe40000000f00 */
[----:B-1234-:R-:W-:Y:S05]  /*17ea0*/  CALL.REL.NOINC `($__internal_35_$__cuda_sm70_shflsync_idx_p) ;  /* 0x0000264000007944 */ /* 0x01efea0003c00000 */
[----:B------:R-:W-:Y:S01]  /*17eb0*/  MOV R12, R30 ;  /* 0x0000001e000c7202 */ /* 0x000fe20000000f00 */
[----:B------:R-:W-:Y:S05]  /*17ec0*/  BRA `(.L_x_2182) ;  /* 0xfffec05000007947 */ /* 0x000fea000383ffff */
.L_x_2039:
[----:B------:R-:W-:Y:S01]  /*17ed0*/  IMAD.MOV.U32 R31, RZ, RZ, R19 ;  /* 0x000000ffff1f7224 */ /* 0x000fe200078e0013 */
[----:B------:R-:W-:Y:S01]  /*17ee0*/  MOV R2, RZ ;  /* 0x000000ff00027202 */ /* 0x000fe20000000f00 */
[----:B------:R-:W-:Y:S01]  /*17ef0*/  IMAD.MOV.U32 R30, RZ, RZ, 0x181f ;  /* 0x0000181fff1e7424 */ /* 0x000fe200078e00ff */
[----:B------:R-:W-:Y:S02]  /*17f00*/  MOV R3, 0x17f20 ;  /* 0x00017f2000037802 */ /* 0x000fe40000000f00 */
[----:B-1234-:R-:W-:Y:S05]  /*17f10*/  CALL.REL.NOINC `($__internal_35_$__cuda_sm70_shflsync_idx_p) ;  /* 0x000025d000007944 */ /* 0x01efea0003c00000 */
        /* <DEDUP_REMOVED lines=31> */
.L_x_2050:
[----:B------:R-:W-:Y:S01]  /*18110*/  IMAD.MOV.U32 R31, RZ, RZ, R5 ;  /* 0x000000ffff1f7224 */ /* 0x000fe200078e0005 */
[----:B------:R-:W-:Y:S01]  /*18120*/  MOV R2, RZ ;  /* 0x000000ff00027202 */ /* 0x000fe20000000f00 */
[----:B------:R-:W-:Y:S01]  /*18130*/  IMAD.MOV.U32 R30, RZ, RZ, 0x181f ;  /* 0x0000181fff1e7424 */ /* 0x000fe200078e00ff */
[----:B------:R-:W-:Y:S02]  /*18140*/  MOV R3, 0x18160 ;  /* 0x0001816000037802 */ /* 0x000fe40000000f00 */
[----:B------:R-:W-:Y:S05]  /*18150*/  CALL.REL.NOINC `($__internal_35_$__cuda_sm70_shflsync_idx_p) ;  /* 0x0000239000007944 */ /* 0x000fea0003c00000 */
[----:B------:R-:W-:Y:S01]  /*18160*/  MOV R4, R30 ;  /* 0x0000001e00047202 */ /* 0x000fe20000000f00 */
[----:B------:R-:W-:Y:S05]  /*18170*/  BRA `(.L_x_2184) ;  /* 0xfffeee1000007947 */ /* 0x000fea000383ffff */
.L_x_2051:
[----:B------:R-:W-:Y:S01]  /*18180*/  IMAD.MOV.U32 R31, RZ, RZ, R12 ;  /* 0x000000ffff1f7224 */ /* 0x000fe200078e000c */
[----:B------:R-:W-:Y:S01]  /*18190*/  MOV R2, RZ ;  /* 0x000000ff00027202 */ /* 0x000fe20000000f00 */
[----:B------:R-:W-:Y:S01]  /*181a0*/  IMAD.MOV.U32 R30, RZ, RZ, 0x181f ;  /* 0x0000181fff1e7424 */ /* 0x000fe200078e00ff */
[----:B------:R-:W-:Y:S02]  /*181b0*/  MOV R3, 0x181d0 ;  /* 0x000181d000037802 */ /* 0x000fe40000000f00 */
[----:B-12---:R-:W-:Y:S05]  /*181c0*/  CALL.REL.NOINC `($__internal_35_$__cuda_sm70_shflsync_idx_p) ;  /* 0x0000232000007944 */ /* 0x006fea0003c00000 */
[----:B------:R-:W-:Y:S01]  /*181d0*/  IADD3 R6, P0, R30, R17, RZ ;  /* 0x000000111e067210 */ /* 0x000fe20007f1e0ff */
[----:B------:R-:W-:Y:S01]  /*181e0*/  IMAD.MOV.U32 R31, RZ, RZ, R5 ;  /* 0x000000ffff1f7224 */ /* 0x000fe200078e0005 */
[----:B------:R-:W-:-:S02]  /*181f0*/  ISETP.GE.AND P4, PT, R177, c[0x0][0x1d4], PT ;  /* 0x00007500b1007a0c */ /* 0x000fc40003f86270 */
[----:B------:R-:W-:Y:S01]  /*18200*/  ISETP.GE.AND P3, PT, R186, c[0x0][0x1d4], PT ;  /* 0x00007500ba007a0c */ /* 0x000fe20003f66270 */
[----:B------:R-:W-:Y:S01]  /*18210*/  IMAD.X R7, R4, 0x1, R14, P0 ;  /* 0x0000000104077824 */ /* 0x000fe200000e060e */
[----:B------:R-:W-:Y:S02]  /*18220*/  IADD3 R2, P0, R30, R16, RZ ;  /* 0x000000101e027210 */ /* 0x000fe40007f1e0ff */
[----:B------:R-:W-:Y:S02]  /*18230*/  SEL R11, RZ, 0x10, P4 ;  /* 0x00000010ff0b7807 */ /* 0x000fe40002000000 */
[----:B------:R-:W-:Y:S01]  /*18240*/  SEL R10, RZ, 0x10, P3 ;  /* 0x00000010ff0a7807 */ /* 0x000fe20001800000 */
[----:B------:R-:W-:-:S04]  /*18250*/  IMAD.X R3, R4, 0x1, R13, P0 ;  /* 0x0000000104037824 */ /* 0x000fc800000e060d */
[----:B------:R-:W-:Y:S01]  /*18260*/  @!PT LDS RZ, [RZ] ;  /* 0x00000000fffff984 */ /* 0x000fe20000000800 */
[----:B------:R-:W-:Y:S01]  /*18270*/  @!PT LDS RZ, [RZ] ;  /* 0x00000000fffff984 */ /* 0x000fe20000000800 */
[----:B------:R-:W-:Y:S01]  /*18280*/  @!PT LDS RZ, [RZ] ;  /* 0x00000000fffff984 */ /* 0x000fe20000000800 */
[----:B------:R1:W-:Y:S04]  /*18290*/  LDGSTS.E.BYPASS.LTC128B.128 [R204+0xc100], [R6.64], !P4 ;  /* 0x0c10000006cc7fae */ /* 0x0003e8000e101d46 */
[----:B------:R2:W-:Y:S02]  /*182a0*/  LDGSTS.E.BYPASS.LTC128B.128 [R204+0xe100], [R2.64], !P3 ;  /* 0x0e10000002cc7fae */ /* 0x0005e4000d901d46 */
[----:B--2---:R-:W-:Y:S01]  /*182b0*/  IADD3 R2, P0, R30, R18, RZ ;  /* 0x000000121e027210 */ /* 0x004fe20007f1e0ff */
[----:B------:R-:W-:-:S04]  /*182c0*/  IMAD.MOV.U32 R30, RZ, RZ, 0x181f ;  /* 0x0000181fff1e7424 */ /* 0x000fc800078e00ff */
[----:B------:R-:W-:Y:S01]  /*182d0*/  IMAD.X R3, R4, 0x1, R15, P0 ;  /* 0x0000000104037824 */ /* 0x000fe200000e060f */
[----:B------:R-:W-:-:S04]  /*182e0*/  ISETP.GE.AND P0, PT, R185, c[0x0][0x1d4], PT ;  /* 0x00007500b9007a0c */ /* 0x000fc80003f06270 */
[----:B------:R-:W-:-:S09]  /*182f0*/  SEL R5, RZ, 0x10, P0 ;  /* 0x00000010ff057807 */ /* 0x000fd20000000000 */
[----:B------:R2:W-:Y:S02]  /*18300*/  LDGSTS.E.BYPASS.LTC128B.128 [R204+0x10100], [R2.64], !P0 ;  /* 0x1010000002cc7fae */ /* 0x0005e4000c101d46 */
[----:B--2---:R-:W-:Y:S01]  /*18310*/  IMAD.MOV.U32 R2, RZ, RZ, 0x1 ;  /* 0x00000001ff027424 */ /* 0x004fe200078e00ff */
[----:B------:R-:W-:Y:S02]  /*18320*/  MOV R3, 0x18340 ;  /* 0x0001834000037802 */ /* 0x000fe40000000f00 */
[----:B-1----:R-:W-:Y:S05]  /*18330*/  CALL.REL.NOINC `($__internal_35_$__cuda_sm70_shflsync_idx_p) ;  /* 0x000021b000007944 */ /* 0x002fea0003c00000 */
[----:B------:R-:W-:Y:S01]  /*18340*/  IMAD.MOV.U32 R4, RZ, RZ, R30 ;  /* 0x000000ffff047224 */ /* 0x000fe200078e001e */
[----:B------:R-:W-:Y:S01]  /*18350*/  MOV R2, 0x1 ;  /* 0x0000000100027802 */ /* 0x000fe20000000f00 */
[----:B------:R-:W-:Y:S01]  /*18360*/  IMAD.MOV.U32 R31, RZ, RZ, R12 ;  /* 0x000000ffff1f7224 */ /* 0x000fe200078e000c */
[----:B------:R-:W-:Y:S02]  /*18370*/  MOV R30, 0x181f ;  /* 0x0000181f001e7802 */ /* 0x000fe40000000f00 */
[----:B------:R-:W-:Y:S02]  /*18380*/  MOV R3, 0x183a0 ;  /* 0x000183a000037802 */ /* 0x000fe40000000f00 */
[----:B------:R-:W-:Y:S05]  /*18390*/  CALL.REL.NOINC `($__internal_35_$__cuda_sm70_shflsync_idx_p) ;  /* 0x0000215000007944 */ /* 0x000fea0003c00000 */
[----:B------:R-:W-:Y:S01]  /*183a0*/  MOV R0, R30 ;  /* 0x0000001e00007202 */ /* 0x000fe20000000f00 */
[----:B------:R-:W-:Y:S05]  /*183b0*/  BRA `(.L_x_2185) ;  /* 0xfffeed0000007947 */ /* 0x000fea000383ffff */
.L_x_2059:
[----:B------:R-:W-:Y:S01]  /*183c0*/  MOV R2, RZ ;  /* 0x000000ff00027202 */ /* 0x000fe20000000f00 */
[----:B------:R-:W-:Y:S01]  /*183d0*/  IMAD.MOV.U32 R31, RZ, RZ, R12 ;  /* 0x000000ffff1f7224 */ /* 0x000fe200078e000c */
[----:B------:R-:W-:Y:S01]  /*183e0*/  MOV R3, 0x18410 ;  /* 0x0001841000037802 */ /* 0x000fe20000000f00 */
[----:B------:R-:W-:Y:S02]  /*183f0*/  IMAD.MOV.U32 R30, RZ, RZ, 0x181f ;  /* 0x0000181fff1e7424 */ /* 0x000fe400078e00ff */
[----:B-1234-:R-:W-:Y:S05]  /*18400*/  CALL.REL.NOINC `($__internal_35_$__cuda_sm70_shflsync_idx_p) ;  /* 0x000020e000007944 */ /* 0x01efea0003c00000 */
[----:B------:R-:W-:Y:S01]  /*18410*/  MOV R5, R30 ;  /* 0x0000001e00057202 */ /* 0x000fe20000000f00 */
[----:B------:R-:W-:-:S05]  /*18420*/  BRA `(.L_x_2186) ;  /* 0xfffef3c000007947 */ /* 0x000fca000383ffff */
.L_x_2060:
[----:B------:R-:W-:Y:S01]  /*18430*/  MOV R2, RZ ;  /* 0x000000ff00027202 */ /* 0x000fe20000000f00 */
[----:B------:R-:W-:Y:S01]  /*18440*/  IMAD.MOV.U32 R31, RZ, RZ, R13 ;  /* 0x000000ffff1f7224 */ /* 0x000fe200078e000d */
[----:B------:R-:W-:Y:S01]  /*18450*/  MOV R3, 0x18480 ;  /* 0x0001848000037802 */ /* 0x000fe20000000f00 */
[----:B------:R-:W-:Y:S02]  /*18460*/  IMAD.MOV.U32 R30, RZ, RZ, 0x181f ;  /* 0x0000181fff1e7424 */ /* 0x000fe400078e00ff */
[----:B-1234-:R-:W-:Y:S05]  /*18470*/  CALL.REL.NOINC `($__internal_35_$__cuda_sm70_shflsync_idx_p) ;  /* 0x0000207000007944 */ /* 0x01efea0003c00000 */
[----:B------:R-:W-:Y:S01]  /*18480*/  ISETP.GE.AND P4, PT, R177, c[0x0][0x1d4], PT ;  /* 0x00007500b1007a0c */ /* 0x000fe20003f86270 */
[----:B------:R-:W-:Y:S01]  /*18490*/  IMAD R4, R178, 0x6000, R206 ;  /* 0x00006000b2047824 */ /* 0x000fe200078e02ce */
[----:B------:R-:W-:Y:S01]  /*184a0*/  IADD3 R2, P0, R30, R28, RZ ;  /* 0x0000001c1e027210 */ /* 0x000fe20007f1e0ff */
[----:B------:R-:W-:Y:S01]  /*184b0*/  IMAD.MOV.U32 R31, RZ, RZ, R12 ;  /* 0x000000ffff1f7224 */ /* 0x000fe200078e000c */
[----:B------:R-:W-:Y:S02]  /*184c0*/  ISETP.GE.AND P3, PT, R186, c[0x0][0x1d4], PT ;  /* 0x00007500ba007a0c */ /* 0x000fe40003f66270 */
[----:B------:R-:W-:Y:S01]  /*184d0*/  SEL R7, RZ, 0x10, P4 ;  /* 0x00000010ff077807 */ /* 0x000fe20002000000 */
[C---:B------:R-:W-:Y:S01]  /*184e0*/  IMAD.X R3, R5.reuse, 0x1, R20, P0 ;  /* 0x0000000105037824 */ /* 0x040fe200000e0614 */
[----:B------:R-:W-:Y:S05]  /*184f0*/  SEL R15, RZ, 0x10, P3 ;  /* 0x00000010ff0f7807 */ /* 0x000fea0001800000 */
[----:B------:R-:W-:Y:S01]  /*18500*/  @!PT LDS RZ, [RZ] ;  /* 0x00000000fffff984 */ /* 0x000fe20000000800 */
[----:B------:R-:W-:Y:S01]  /*18510*/  @!PT LDS RZ, [RZ] ;  /* 0x00000000fffff984 */ /* 0x000fe20000000800 */
[----:B------:R-:W-:Y:S01]  /*18520*/  @!PT LDS RZ, [RZ] ;  /* 0x00000000fffff984 */ /* 0x000fe20000000800 */
[----:B------:R1:W-:Y:S02]  /*18530*/  LDGSTS.E.BYPASS.LTC128B.128 [R4], [R2.64], !P4 ;  /* 0x0000000002047fae */ /* 0x0003e4000e101d46 */
[C---:B-1----:R-:W-:Y:S05]  /*18540*/  IADD3 R2, P0, R30.reuse, R23, RZ ;  /* 0x000000171e027210 */ /* 0x042fea0007f1e0ff */
[C---:B------:R-:W-:Y:S05]  /*18550*/  IMAD.X R3, R5.reuse, 0x1, R21, P0 ;  /* 0x0000000105037824 */ /* 0x040fea00000e0615 */
[----:B------:R1:W-:Y:S02]  /*18560*/  LDGSTS.E.BYPASS.LTC128B.128 [R4+0x2000], [R2.64], !P3 ;  /* 0x0200000002047fae */ /* 0x0003e4000d901d46 */
[----:B-1----:R-:W-:Y:S01]  /*18570*/  IADD3 R2, P0, R30, R29, RZ ;  /* 0x0000001d1e027210 */ /* 0x002fe20007f1e0ff */
[----:B------:R-:W-:Y:S04]  /*18580*/  IMAD.MOV.U32 R30, RZ, RZ, 0x181f ;  /* 0x0000181fff1e7424 */ /* 0x000fe800078e00ff */
[----:B------:R-:W-:Y:S01]  /*18590*/  IMAD.X R3, R5, 0x1, R22, P0 ;  /* 0x0000000105037824 */ /* 0x000fe200000e0616 */
[----:B------:R-:W-:Y:S04]  /*185a0*/  ISETP.GE.AND P0, PT, R185, c[0x0][0x1d4], PT ;  /* 0x00007500b9007a0c */ /* 0x000fe80003f06270 */
[----:B------:R-:W-:Y:S09]  /*185b0*/  SEL R14, RZ, 0x10, P0 ;  /* 0x00000010ff0e7807 */ /* 0x000ff20000000000 */
[----:B------:R1:W-:Y:S02]  /*185c0*/  LDGSTS.E.BYPASS.LTC128B.128 [R4+0x4000], [R2.64], !P0 ;  /* 0x0400000002047fae */ /* 0x0003e4000c101d46 */
[----:B-1----:R-:W-:Y:S01]  /*185d0*/  MOV R3, 0x18600 ;  /* 0x0001860000037802 */ /* 0x002fe20000000f00 */
[----:B------:R-:W-:Y:S02]  /*185e0*/  IMAD.MOV.U32 R2, RZ, RZ, 0x1 ;  /* 0x00000001ff027424 */ /* 0x000fe400078e00ff */
[----:B------:R-:W-:Y:S05]  /*185f0*/  CALL.REL.NOINC `($__internal_35_$__cuda_sm70_shflsync_idx_p) ;  /* 0x00001ef000007944 */ /* 0x000fea0003c00000 */
[----:B------:R-:W-:Y:S01]  /*18600*/  MOV R2, 0x1 ;  /* 0x0000000100027802 */ /* 0x000fe20000000f00 */
[----:B------:R-:W-:Y:S01]  /*18610*/  IMAD.MOV.U32 R5, RZ, RZ, R30 ;  /* 0x000000ffff057224 */ /* 0x000fe200078e001e */
[----:B------:R-:W-:Y:S01]  /*18620*/  MOV R30, 0x181f ;  /* 0x0000181f001e7802 */ /* 0x000fe20000000f00 */
[----:B------:R-:W-:Y:S01]  /*18630*/  IMAD.MOV.U32 R31, RZ, RZ, R13 ;  /* 0x000000ffff1f7224 */ /* 0x000fe200078e000d */
[----:B------:R-:W-:Y:S02]  /*18640*/  MOV R3, 0x18660 ;  /* 0x0001866000037802 */ /* 0x000fe40000000f00 */
[----:B------:R-:W-:Y:S05]  /*18650*/  CALL.REL.NOINC `($__internal_35_$__cuda_sm70_shflsync_idx_p) ;  /* 0x00001e9000007944 */ /* 0x000fea0003c00000 */
[----:B------:R-:W-:Y:S01]  /*18660*/  MOV R2, R30 ;  /* 0x0000001e00027202 */ /* 0x000fe20000000f00 */
[----:B------:R-:W-:-:S05]  /*18670*/  BRA `(.L_x_2187) ;  /* 0xfffef2d000007947 */ /* 0x000fca000383ffff */
.L_x_2071:
[----:B------:R-:W-:Y:S01]  /*18680*/  MOV R2, RZ ;  /* 0x000000ff00027202 */ /* 0x000fe20000000f00 */
[----:B------:R-:W-:Y:S01]  /*18690*/  IMAD.MOV.U32 R31, RZ, RZ, R5 ;  /* 0x000000ffff1f7224 */ /* 0x000fe200078e0005 */
[----:B------:R-:W-:Y:S01]  /*186a0*/  MOV R3, 0x186d0 ;  /* 0x000186d000037802 */ /* 0x000fe20000000f00 */
[----:B------:R-:W-:Y:S02]  /*186b0*/  IMAD.MOV.U32 R30, RZ, RZ, 0x181f ;  /* 0x0000181fff1e7424 */ /* 0x000fe400078e00ff */
[----:B------:R-:W-:Y:S05]  /*186c0*/  CALL.REL.NOINC `($__internal_35_$__cuda_sm70_shflsync_idx_p) ;  /* 0x00001e2000007944 */ /* 0x000fea0003c00000 */
[----:B------:R-:W-:Y:S01]  /*186d0*/  MOV R4, R30 ;  /* 0x0000001e00047202 */ /* 0x000fe20000000f00 */
[----:B------:R-:W-:-:S05]  /*186e0*/  BRA `(.L_x_2188) ;  /* 0xffff28b000007947 */ /* 0x000fca000383ffff */
.L_x_2072:
[----:B------:R-:W-:Y:S01]  /*186f0*/  MOV R2, RZ ;  /* 0x000000ff00027202 */ /* 0x000fe20000000f00 */
[----:B------:R-:W-:Y:S01]  /*18700*/  IMAD.MOV.U32 R31, RZ, RZ, R12 ;  /* 0x000000ffff1f7224 */ /* 0x000fe200078e000c */
[----:B------:R-:W-:Y:S01]  /*18710*/  MOV R3, 0x18740 ;  /* 0x0001874000037802 */ /* 0x000fe20000000f00 */
[----:B------:R-:W-:Y:S02]  /*18720*/  IMAD.MOV.U32 R30, RZ, RZ, 0x181f ;  /* 0x0000181fff1e7424 */ /* 0x000fe400078e00ff */
[----:B-12---:R-:W-:Y:S05]  /*18730*/  CALL.REL.NOINC `($__internal_35_$__cuda_sm70_shflsync_idx_p) ;  /* 0x00001db000007944 */ /* 0x006fea0003c00000 */
[----:B------:R-:W-:Y:S01]  /*18740*/  ISETP.GE.AND P4, PT, R177, c[0x0][0x1d4], PT ;  /* 0x00007500b1007a0c */ /* 0x000fe20003f86270 */
[----:B------:R-:W-:Y:S01]  /*18750*/  IMAD R0, R178, 0x6000, R207 ;  /* 0x00006000b2007824 */ /* 0x000fe200078e02cf */
[----:B------:R-:W-:Y:S01]  /*18760*/  IADD3 R2, P0, R30, R16, RZ ;  /* 0x000000101e027210 */ /* 0x000fe20007f1e0ff */
[----:B------:R-:W-:Y:S01]  /*18770*/  IMAD.MOV.U32 R31, RZ, RZ, R5 ;  /* 0x000000ffff1f7224 */ /* 0x000fe200078e0005 */
[----:B------:R-:W-:Y:S02]  /*18780*/  ISETP.GE.AND P3, PT, R186, c[0x0][0x1d4], PT ;  /* 0x00007500ba007a0c */ /* 0x000fe40003f66270 */
[----:B------:R-:W-:Y:S01]  /*18790*/  SEL R10, RZ, 0x10, P4 ;  /* 0x00000010ff0a7807 */ /* 0x000fe20002000000 */
[----:B------:R-:W-:Y:S01]  /*187a0*/  IMAD.X R3, R4, 0x1, R13, P0 ;  /* 0x0000000104037824 */ /* 0x000fe200000e060d */
[----:B------:R-:W-:Y:S05]  /*187b0*/  SEL R5, RZ, 0x10, P3 ;  /* 0x00000010ff057807 */ /* 0x000fea0001800000 */
[----:B------:R-:W-:Y:S01]  /*187c0*/  @!PT LDS RZ, [RZ] ;  /* 0x00000000fffff984 */ /* 0x000fe20000000800 */
[----:B------:R-:W-:Y:S01]  /*187d0*/  @!PT LDS RZ, [RZ] ;  /* 0x00000000fffff984 */ /* 0x000fe20000000800 */
[----:B------:R-:W-:Y:S01]  /*187e0*/  @!PT LDS RZ, [RZ] ;  /* 0x00000000fffff984 */ /* 0x000fe20000000800 */
[----:B------:R1:W-:Y:S02]  /*187f0*/  LDGSTS.E.BYPASS.LTC128B.128 [R0], [R2.64], !P4 ;  /* 0x0000000002007fae */ /* 0x0003e4000e101d46 */
[----:B-1----:R-:W-:Y:S05]  /*18800*/  IADD3 R2, P0, R30, R17, RZ ;  /* 0x000000111e027210 */ /* 0x002fea0007f1e0ff */
[----:B------:R-:W-:Y:S05]  /*18810*/  IMAD.X R3, R4, 0x1, R14, P0 ;  /* 0x0000000104037824 */ /* 0x000fea00000e060e */
        /* <DEDUP_REMOVED lines=18> */
.L_x_2081:
[----:B------:R-:W-:Y:S01]  /*18940*/  MOV R2, RZ ;  /* 0x000000ff00027202 */ /* 0x000fe20000000f00 */
[----:B------:R-:W-:Y:S01]  /*18950*/  IMAD.MOV.U32 R31, RZ, RZ, R12 ;  /* 0x000000ffff1f7224 */ /* 0x000fe200078e000c */
[----:B------:R-:W-:Y:S01]  /*18960*/  MOV R3, 0x18990 ;  /* 0x0001899000037802 */ /* 0x000fe20000000f00 */
[----:B------:R-:W-:Y:S02]  /*18970*/  IMAD.MOV.U32 R30, RZ, RZ, 0x181f ;  /* 0x0000181fff1e7424 */ /* 0x000fe400078e00ff */
[----:B-1234-:R-:W-:Y:S05]  /*18980*/  CALL.REL.NOINC `($__internal_35_$__cuda_sm70_shflsync_idx_p) ;  /* 0x00001b6000007944 */ /* 0x01efea0003c00000 */
[----:B------:R-:W-:Y:S01]  /*18990*/  MOV R5, R30 ;  /* 0x0000001e00057202 */ /* 0x000fe20000000f00 */
[----:B------:R-:W-:-:S05]  /*189a0*/  BRA `(.L_x_2190) ;  /* 0xffff2ee000007947 */ /* 0x000fca000383ffff */
.L_x_2082:
        /* <DEDUP_REMOVED lines=37> */
.L_x_2083:
[----:B------:R-:W-:Y:S02]  /*18c00*/  MOV R3, 0x2 ;  /* 0x0000000200037802 */ /* 0x000fe40000000f00 */
[----:B------:R-:W-:Y:S02]  /*18c10*/  MOV R2, 0x18c30 ;  /* 0x00018c3000027802 */ /* 0x000fe40000000f00 */
[----:B------:R-:W-:Y:S05]  /*18c20*/  CALL.REL.NOINC `($__internal_34_$__cuda_sm70_shflsync_bfly_p) ;  /* 0x0000188000007944 */ /* 0x000fea0003c00000 */
[----:B------:R-:W-:Y:S01]  /*18c30*/  MOV R2, R16 ;  /* 0x0000001000027202 */ /* 0x000fe20000000f00 */
[----:B------:R-:W-:-:S05]  /*18c40*/  BRA `(.L_x_2192) ;  /* 0xffff3f1000007947 */ /* 0x000fca000383ffff */
.L_x_2086:
[----:B------:R-:W-:Y:S01]  /*18c50*/  MOV R2, RZ ;  /* 0x000000ff00027202 */ /* 0x000fe20000000f00 */
[----:B------:R-:W-:Y:S01]  /*18c60*/  IMAD.MOV.U32 R31, RZ, RZ, R5 ;  /* 0x000000ffff1f7224 */ /* 0x000fe200078e0005 */
[----:B------:R-:W-:Y:S01]  /*18c70*/  MOV R3, 0x18ca0 ;  /* 0x00018ca000037802 */ /* 0x000fe20000000f00 */
[----:B------:R-:W-:Y:S02]  /*18c80*/  IMAD.MOV.U32 R30, RZ, RZ, 0x181f ;  /* 0x0000181fff1e7424 */ /* 0x000fe400078e00ff */
[----:B------:R-:W-:Y:S05]  /*18c90*/  CALL.REL.NOINC `($__internal_35_$__cuda_sm70_shflsync_idx_p) ;  /* 0x0000185000007944 */ /* 0x000fea0003c00000 */
[----:B------:R-:W-:Y:S01]  /*18ca0*/  MOV R4, R30 ;  /* 0x0000001e00047202 */ /* 0x000fe20000000f00 */
[----:B------:R-:W-:-:S05]  /*18cb0*/  BRA `(.L_x_2193) ;  /* 0xffff58d000007947 */ /* 0x000fca000383ffff */
.L_x_2087:
        /* <DEDUP_REMOVED lines=37> */
.L_x_2092:
[----:B------:R-:W-:Y:S01]  /*18f10*/  MOV R2, RZ ;  /* 0x000000ff00027202 */ /* 0x000fe20000000f00 */
[----:B------:R-:W-:Y:S01]  /*18f20*/  IMAD.MOV.U32 R31, RZ, RZ, R12 ;  /* 0x000000ffff1f7224 */ /* 0x000fe200078e000c */
[----:B------:R-:W-:Y:S01]  /*18f30*/  MOV R3, 0x18f60 ;  /* 0x00018f6000037802 */ /* 0x000fe20000000f00 */
[----:B------:R-:W-:Y:S02]  /*18f40*/  IMAD.MOV.U32 R30, RZ, RZ, 0x181f ;  /* 0x0000181fff1e7424 */ /* 0x000fe400078e00ff */
[----:B-1234-:R-:W-:Y:S05]  /*18f50*/  CALL.REL.NOINC `($__internal_35_$__cuda_sm70_shflsync_idx_p) ;  /* 0x0000159000007944 */ /* 0x01efea0003c00000 */
[----:B------:R-:W-:Y:S01]  /*18f60*/  MOV R5, R30 ;  /* 0x0000001e00057202 */ /* 0x000fe20000000f00 */
[----:B------:R-:W-:-:S05]  /*18f70*/  BRA `(.L_x_2195) ;  /* 0xffff5cb000007947 */ /* 0x000fca000383ffff */
.L_x_2093:
        /* <DEDUP_REMOVED lines=37> */
.L_x_2104:
[----:B------:R-:W-:Y:S01]  /*191d0*/  MOV R2, RZ ;  /* 0x000000ff00027202 */ /* 0x000fe20000000f00 */
[----:B------:R-:W-:Y:S01]  /*191e0*/  IMAD.MOV.U32 R31, RZ, RZ, R5 ;  /* 0x000000ffff1f7224 */ /* 0x000fe200078e0005 */
[----:B------:R-:W-:Y:S01]  /*191f0*/  MOV R3, 0x19220 ;  /* 0x0001922000037802 */ /* 0x000fe20000000f00 */
[----:B------:R-:W-:Y:S02]  /*19200*/  IMAD.MOV.U32 R30, RZ, RZ, 0x181f ;  /* 0x0000181fff1e7424 */ /* 0x000fe400078e00ff */
[----:B------:R-:W-:Y:S05]  /*19210*/  CALL.REL.NOINC `($__internal_35_$__cuda_sm70_shflsync_idx_p) ;  /* 0x000012d000007944 */ /* 0x000fea0003c00000 */
[----:B------:R-:W-:Y:S01]  /*19220*/  MOV R4, R30 ;  /* 0x0000001e00047202 */ /* 0x000fe20000000f00 */
[----:B------:R-:W-:-:S05]  /*19230*/  BRA `(.L_x_2197) ;  /* 0xffff91d000007947 */ /* 0x000fca000383ffff */
.L_x_2105:
        /* <DEDUP_REMOVED lines=37> */
.L_x_2107:
[----:B------:R-:W-:Y:S01]  /*19490*/  IMAD.MOV.U32 R4, RZ, RZ, R183 ;  /* 0x000000ffff047224 */ /* 0x000fe200078e00b7 */
[----:B------:R-:W-:-:S02]  /*194a0*/  MOV R3, 0x2 ;  /* 0x0000000200037802 */ /* 0x000fc40000000f00 */
[----:B------:R-:W-:Y:S02]  /*194b0*/  MOV R2, 0x194d0 ;  /* 0x000194d000027802 */ /* 0x000fe40000000f00 */
[----:B------:R-:W-:Y:S05]  /*194c0*/  CALL.REL.NOINC `($__internal_34_$__cuda_sm70_shflsync_bfly_p) ;  /* 0x00000fe000007944 */ /* 0x000fea0003c00000 */
[----:B------:R-:W-:Y:S01]  /*194d0*/  MOV R0, R16 ;  /* 0x0000001000007202 */ /* 0x000fe20000000f00 */
[----:B------:R-:W-:Y:S05]  /*194e0*/  BRA `(.L_x_2199) ;  /* 0xffff92e000007947 */ /* 0x000fea000383ffff */
.L_x_2108:
[----:B------:R-:W-:Y:S01]  /*194f0*/  IMAD.MOV.U32 R4, RZ, RZ, R0 ;  /* 0x000000ffff047224 */ /* 0x000fe200078e0000 */
[----:B------:R-:W-:Y:S02]  /*19500*/  MOV R3, 0x1 ;  /* 0x0000000100037802 */ /* 0x000fe40000000f00 */
[----:B------:R-:W-:Y:S02]  /*19510*/  MOV R2, 0x19530 ;  /* 0x0001953000027802 */ /* 0x000fe40000000f00 */
[----:B-1----:R-:W-:Y:S05]  /*19520*/  CALL.REL.NOINC `($__internal_34_$__cuda_sm70_shflsync_bfly_p) ;  /* 0x00000f8000007944 */ /* 0x002fea0003c00000 */
[----:B------:R-:W-:Y:S01]  /*19530*/  FADD.FTZ R0, R0, R16 ;  /* 0x0000001000007221 */ /* 0x000fe20000010000 */
[----:B------:R-:W-:Y:S02]  /*19540*/  MOV R4, R184 ;  /* 0x000000b800047202 */ /* 0x000fe40000000f00 */
[----:B------:R-:W-:Y:S02]  /*19550*/  MOV R3, 0x2 ;  /* 0x0000000200037802 */ /* 0x000fe40000000f00 */
[----:B------:R-:W-:Y:S02]  /*19560*/  MOV R2, 0x19580 ;  /* 0x0001958000027802 */ /* 0x000fe40000000f00 */
[----:B------:R-:W-:Y:S05]  /*19570*/  CALL.REL.NOINC `($__internal_34_$__cuda_sm70_shflsync_bfly_p) ;  /* 0x00000f3000007944 */ /* 0x000fea0003c00000 */
[----:B------:R-:W-:Y:S01]  /*19580*/  FADD.FTZ R4, R184, R16 ;  /* 0x00000010b8047221 */ /* 0x000fe20000010000 */
[----:B------:R-:W-:-:S02]  /*19590*/  MOV R3, 0x1 ;  /* 0x0000000100037802 */ /* 0x000fc40000000f00 */
[----:B------:R-:W-:Y:S02]  /*195a0*/  MOV R2, 0x195c0 ;  /* 0x000195c000027802 */ /* 0x000fe40000000f00 */
[----:B------:R-:W-:Y:S05]  /*195b0*/  CALL.REL.NOINC `($__internal_34_$__cuda_sm70_shflsync_bfly_p) ;  /* 0x00000ef000007944 */ /* 0x000fea0003c00000 */
[----:B------:R-:W-:Y:S01]  /*195c0*/  MOV R3, R16 ;  /* 0x0000001000037202 */ /* 0x000fe20000000f00 */
[----:B------:R-:W-:Y:S05]  /*195d0*/  BRA `(.L_x_2200) ;  /* 0xffff926000007947 */ /* 0x000fea000383ffff */
.L_x_2115:
[----:B--234-:R-:W-:Y:S01]  /*195e0*/  IMAD.MOV.U32 R31, RZ, RZ, R9 ;  /* 0x000000ffff1f7224 */ /* 0x01cfe200078e0009 */
[----:B------:R-:W-:Y:S01]  /*195f0*/  MOV R2, RZ ;  /* 0x000000ff00027202 */ /* 0x000fe20000000f00 */
[----:B------:R-:W-:Y:S01]  /*19600*/  IMAD.MOV.U32 R30, RZ, RZ, 0x181f ;  /* 0x0000181fff1e7424 */ /* 0x000fe200078e00ff */
[----:B------:R-:W-:Y:S02]  /*19610*/  MOV R3, 0x19630 ;  /* 0x0001963000037802 */ /* 0x000fe40000000f00 */
[----:B-1----:R-:W-:Y:S05]  /*19620*/  CALL.REL.NOINC `($__internal_35_$__cuda_sm70_shflsync_idx_p) ;  /* 0x00000ec000007944 */ /* 0x002fea0003c00000 */
[----:B------:R-:W-:Y:S01]  /*19630*/  MOV R8, R30 ;  /* 0x0000001e00087202 */ /* 0x000fe20000000f00 */
[----:B------:R-:W-:Y:S05]  /*19640*/  BRA `(.L_x_2201) ;  /* 0xffffa94000007947 */ /* 0x000fea000383ffff */
.L_x_2116:
[----:B------:R-:W-:Y:S01]  /*19650*/  IMAD.MOV.U32 R31, RZ, RZ, R11 ;  /* 0x000000ffff1f7224 */ /* 0x000fe200078e000b */
[----:B------:R-:W-:Y:S01]  /*19660*/  MOV R2, RZ ;  /* 0x000000ff00027202 */ /* 0x000fe20000000f00 */
[----:B------:R-:W-:Y:S01]  /*19670*/  IMAD.MOV.U32 R30, RZ, RZ, 0x181f ;  /* 0x0000181fff1e7424 */ /* 0x000fe200078e00ff */
[----:B------:R-:W-:Y:S02]  /*19680*/  MOV R3, 0x196a0 ;  /* 0x000196a000037802 */ /* 0x000fe40000000f00 */
[----:B-123--:R-:W-:Y:S05]  /*19690*/  CALL.REL.NOINC `($__internal_35_$__cuda_sm70_shflsync_idx_p) ;  /* 0x00000e5000007944 */ /* 0x00efea0003c00000 */
[----:B------:R-:W-:Y:S01]  /*196a0*/  MOV R0, R30 ;  /* 0x0000001e00007202 */ /* 0x000fe20000000f00 */
[----:B------:R-:W-:Y:S05]  /*196b0*/  BRA `(.L_x_2202) ;  /* 0xffffa8f000007947 */ /* 0x000fea000383ffff */
.L_x_2119:
[----:B------:R-:W-:Y:S01]  /*196c0*/  IMAD.MOV.U32 R31, RZ, RZ, R9 ;  /* 0x000000ffff1f7224 */ /* 0x000fe200078e0009 */
[----:B--2---:R-:W-:Y:S01]  /*196d0*/  MOV R2, 0x1 ;  /* 0x0000000100027802 */ /* 0x004fe20000000f00 */
[----:B------:R-:W-:Y:S01]  /*196e0*/  IMAD.MOV.U32 R30, RZ, RZ, 0x181f ;  /* 0x0000181fff1e7424 */ /* 0x000fe200078e00ff */
[----:B------:R-:W-:-:S02]  /*196f0*/  MOV R3, 0x19710 ;  /* 0x0001971000037802 */ /* 0x000fc40000000f00 */
[----:B-1-34-:R-:W-:Y:S05]  /*19700*/  CALL.REL.NOINC `($__internal_35_$__cuda_sm70_shflsync_idx_p) ;  /* 0x00000de000007944 */ /* 0x01afea0003c00000 */
        /* <DEDUP_REMOVED lines=8> */
.L_x_2122:
[----:B------:R-:W-:Y:S01]  /*19790*/  IMAD.MOV.U32 R31, RZ, RZ, R9 ;  /* 0x000000ffff1f7224 */ /* 0x000fe200078e0009 */
[----:B--2---:R-:W-:Y:S01]  /*197a0*/  MOV R2, 0x2 ;  /* 0x0000000200027802 */ /* 0x004fe20000000f00 */
[----:B------:R-:W-:Y:S01]  /*197b0*/  IMAD.MOV.U32 R30, RZ, RZ, 0x181f ;  /* 0x0000181fff1e7424 */ /* 0x000fe200078e00ff */
[----:B------:R-:W-:Y:S02]  /*197c0*/  MOV R3, 0x197e0 ;  /* 0x000197e000037802 */ /* 0x000fe40000000f00 */
[----:B-1-34-:R-:W-:Y:S05]  /*197d0*/  CALL.REL.NOINC `($__internal_35_$__cuda_sm70_shflsync_idx_p) ;  /* 0x00000d1000007944 */ /* 0x01afea0003c00000 */
[----:B------:R-:W-:Y:S01]  /*197e0*/  MOV R8, R30 ;  /* 0x0000001e00087202 */ /* 0x000fe20000000f00 */
[----:B------:R-:W-:Y:S05]  /*197f0*/  BRA `(.L_x_2204) ;  /* 0xffffaa8000007947 */ /* 0x000fea000383ffff */
.L_x_2123:
[----:B------:R-:W-:Y:S01]  /*19800*/  IMAD.MOV.U32 R31, RZ, RZ, R11 ;  /* 0x000000ffff1f7224 */ /* 0x000fe200078e000b */
[----:B--2---:R-:W-:Y:S01]  /*19810*/  MOV R2, 0x2 ;  /* 0x0000000200027802 */ /* 0x004fe20000000f00 */
[----:B------:R-:W-:Y:S01]  /*19820*/  IMAD.MOV.U32 R30, RZ, RZ, 0x181f ;  /* 0x0000181fff1e7424 */ /* 0x000fe200078e00ff */
[----:B------:R-:W-:Y:S02]  /*19830*/  MOV R3, 0x19850 ;  /* 0x0001985000037802 */ /* 0x000fe40000000f00 */
[----:B-1-34-:R-:W-:Y:S05]  /*19840*/  CALL.REL.NOINC `($__internal_35_$__cuda_sm70_shflsync_idx_p) ;  /* 0x00000ca000007944 */ /* 0x01afea0003c00000 */
[----:B------:R-:W-:Y:S01]  /*19850*/  MOV R0, R30 ;  /* 0x0000001e00007202 */ /* 0x000fe20000000f00 */
[----:B------:R-:W-:Y:S05]  /*19860*/  BRA `(.L_x_2205) ;  /* 0xffffaa3000007947 */ /* 0x000fea000383ffff */
.L_x_2126:
[----:B------:R-:W-:Y:S01]  /*19870*/  IMAD.MOV.U32 R31, RZ, RZ, R9 ;  /* 0x000000ffff1f7224 */ /* 0x000fe200078e0009 */
[----:B---3--:R-:W-:Y:S01]  /*19880*/  MOV R2, 0x3 ;  /* 0x0000000300027802 */ /* 0x008fe20000000f00 */
        /* <DEDUP_REMOVED lines=11> */
.L_x_2128:
[----:B------:R-:W-:Y:S01]  /*19940*/  IMAD.MOV.U32 R31, RZ, RZ, R5 ;  /* 0x000000ffff1f7224 */ /* 0x000fe200078e0005 */
[----:B------:R-:W-:Y:S01]  /*19950*/  MOV R2, RZ ;  /* 0x000000ff00027202 */ /* 0x000fe20000000f00 */
[----:B------:R-:W-:Y:S01]  /*19960*/  IMAD.MOV.U32 R30, RZ, RZ, 0x1c1f ;  /* 0x00001c1fff1e7424 */ /* 0x000fe200078e00ff */
[----:B------:R-:W-:Y:S02]  /*19970*/  MOV R3, 0x19990 ;  /* 0x0001999000037802 */ /* 0x000fe40000000f00 */
[----:B------:R-:W-:Y:S05]  /*19980*/  CALL.REL.NOINC `($__internal_35_$__cuda_sm70_shflsync_idx_p) ;  /* 0x00000b6000007944 */ /* 0x000fea0003c00000 */
[----:B------:R-:W-:Y:S01]  /*19990*/  MOV R4, R30 ;  /* 0x0000001e00047202 */ /* 0x000fe20000000f00 */
[----:B------:R-:W-:Y:S05]  /*199a0*/  BRA `(.L_x_2207) ;  /* 0xffffada000007947 */ /* 0x000fea000383ffff */
.L_x_2129:
[----:B------:R-:W-:Y:S01]  /*199b0*/  IMAD.MOV.U32 R31, RZ, RZ, R12 ;  /* 0x000000ffff1f7224 */ /* 0x000fe200078e000c */
[----:B------:R-:W-:Y:S01]  /*199c0*/  MOV R2, RZ ;  /* 0x000000ff00027202 */ /* 0x000fe20000000f00 */
[----:B------:R-:W-:Y:S01]  /*199d0*/  IMAD.MOV.U32 R30, RZ, RZ, 0x1c1f ;  /* 0x00001c1fff1e7424 */ /* 0x000fe200078e00ff */
[----:B------:R-:W-:Y:S02]  /*199e0*/  MOV R3, 0x19a00 ;  /* 0x00019a0000037802 */ /* 0x000fe40000000f00 */
[----:B-12---:R-:W-:Y:S05]  /*199f0*/  CALL.REL.NOINC `($__internal_35_$__cuda_sm70_shflsync_idx_p) ;  /* 0x00000af000007944 */ /* 0x006fea0003c00000 */
[----:B------:R-:W-:Y:S01]  /*19a00*/  MOV R0, R30 ;  /* 0x0000001e00007202 */ /* 0x000fe20000000f00 */
[----:B------:R-:W-:Y:S05]  /*19a10*/  BRA `(.L_x_2208) ;  /* 0xffffad5000007947 */ /* 0x000fea000383ffff */
.L_x_2132:
[----:B------:R-:W-:Y:S01]  /*19a20*/  IMAD.MOV.U32 R31, RZ, RZ, R5 ;  /* 0x000000ffff1f7224 */ /* 0x000fe200078e0005 */
[----:B----4-:R-:W-:Y:S01]  /*19a30*/  MOV R2, 0x1 ;  /* 0x0000000100027802 */ /* 0x010fe20000000f00 */
[----:B------:R-:W-:Y:S01]  /*19a40*/  IMAD.MOV.U32 R30, RZ, RZ, 0x1c1f ;  /* 0x00001c1fff1e7424 */ /* 0x000fe200078e00ff */
[----:B------:R-:W-:-:S02]  /*19a50*/  MOV R3, 0x19a70 ;  /* 0x00019a7000037802 */ /* 0x000fc40000000f00 */
[----:B-123--:R-:W-:Y:S05]  /*19a60*/  CALL.REL.NOINC `($__internal_35_$__cuda_sm70_shflsync_idx_p) ;  /* 0x00000a8000007944 */ /* 0x00efea0003c00000 */
        /* <DEDUP_REMOVED lines=8> */
.L_x_2136:
[----:B------:R-:W-:Y:S01]  /*19af0*/  IMAD.MOV.U32 R31, RZ, RZ, R9 ;  /* 0x000000ffff1f7224 */ /* 0x000fe200078e0009 */
[----:B------:R-:W-:Y:S01]  /*19b00*/  MOV R2, RZ ;  /* 0x000000ff00027202 */ /* 0x000fe20000000f00 */
[----:B------:R-:W-:Y:S01]  /*19b10*/  IMAD.MOV.U32 R30, RZ, RZ, 0x181f ;  /* 0x0000181fff1e7424 */ /* 0x000fe200078e00ff */
[----:B------:R-:W-:Y:S02]  /*19b20*/  MOV R3, 0x19b40 ;  /* 0x00019b4000037802 */ /* 0x000fe40000000f00 */
[----:B------:R-:W-:Y:S05]  /*19b30*/  CALL.REL.NOINC `($__internal_35_$__cuda_sm70_shflsync_idx_p) ;  /* 0x000009b000007944 */ /* 0x000fea0003c00000 */
[----:B------:R-:W-:Y:S01]  /*19b40*/  MOV R8, R30 ;  /* 0x0000001e00087202 */ /* 0x000fe20000000f00 */
[----:B------:R-:W-:Y:S05]  /*19b50*/  BRA `(.L_x_2210) ;  /* 0xffffc35000007947 */ /* 0x000fea000383ffff */
.L_x_2137:
[----:B------:R-:W-:Y:S01]  /*19b60*/  IMAD.MOV.U32 R31, RZ, RZ, R12 ;  /* 0x000000ffff1f7224 */ /* 0x000fe200078e000c */
[----:B------:R-:W-:Y:S01]  /*19b70*/  MOV R2, RZ ;  /* 0x000000ff00027202 */ /* 0x000fe20000000f00 */
[----:B------:R-:W-:Y:S01]  /*19b80*/  IMAD.MOV.U32 R30, RZ, RZ, 0x181f ;  /* 0x0000181fff1e7424 */ /* 0x000fe200078e00ff */
[----:B------:R-:W-:Y:S02]  /*19b90*/  MOV R3, 0x19bb0 ;  /* 0x00019bb000037802 */ /* 0x000fe40000000f00 */
[----:B-12---:R-:W-:Y:S05]  /*19ba0*/  CALL.REL.NOINC `($__internal_35_$__cuda_sm70_shflsync_idx_p) ;  /* 0x0000094000007944 */ /* 0x006fea0003c00000 */
[----:B------:R-:W-:Y:S01]  /*19bb0*/  MOV R0, R30 ;  /* 0x0000001e00007202 */ /* 0x000fe20000000f00 */
[----:B------:R-:W-:Y:S05]  /*19bc0*/  BRA `(.L_x_2211) ;  /* 0xffffc30000007947 */ /* 0x000fea000383ffff */
.L_x_2140:
        /* <DEDUP_REMOVED lines=13> */
.L_x_2143:
[----:B------:R-:W-:Y:S01]  /*19ca0*/  IMAD.MOV.U32 R31, RZ, RZ, R9 ;  /* 0x000000ffff1f7224 */ /* 0x000fe200078e0009 */
[----:B-1----:R-:W-:Y:S01]  /*19cb0*/  MOV R2, 0x2 ;  /* 0x0000000200027802 */ /* 0x002fe20000000f00 */
[----:B------:R-:W-:Y:S01]  /*19cc0*/  IMAD.MOV.U32 R30, RZ, RZ, 0x181f ;  /* 0x0000181fff1e7424 */ /* 0x000fe200078e00ff */
[----:B------:R-:W-:Y:S02]  /*19cd0*/  MOV R3, 0x19cf0 ;  /* 0x00019cf000037802 */ /* 0x000fe40000000f00 */
[----:B--234-:R-:W-:Y:S05]  /*19ce0*/  CALL.REL.NOINC `($__internal_35_$__cuda_sm70_shflsync_idx_p) ;  /* 0x0000080000007944 */ /* 0x01cfea0003c00000 */
[----:B------:R-:W-:Y:S01]  /*19cf0*/  MOV R8, R30 ;  /* 0x0000001e00087202 */ /* 0x000fe20000000f00 */
[----:B------:R-:W-:Y:S05]  /*19d00*/  BRA `(.L_x_2213) ;  /* 0xffffc4a000007947 */ /* 0x000fea000383ffff */
.L_x_2144:
[----:B------:R-:W-:Y:S01]  /*19d10*/  IMAD.MOV.U32 R31, RZ, RZ, R12 ;  /* 0x000000ffff1f7224 */ /* 0x000fe200078e000c */
[----:B------:R-:W-:Y:S01]  /*19d20*/  MOV R2, 0x2 ;  /* 0x0000000200027802 */ /* 0x000fe20000000f00 */
[----:B------:R-:W-:Y:S01]  /*19d30*/  IMAD.MOV.U32 R30, RZ, RZ, 0x181f ;  /* 0x0000181fff1e7424 */ /* 0x000fe200078e00ff */
[----:B------:R-:W-:Y:S02]  /*19d40*/  MOV R3, 0x19d60 ;  /* 0x00019d6000037802 */ /* 0x000fe40000000f00 */
[----:B-1234-:R-:W-:Y:S05]  /*19d50*/  CALL.REL.NOINC `($__internal_35_$__cuda_sm70_shflsync_idx_p) ;  /* 0x0000079000007944 */ /* 0x01efea0003c00000 */
[----:B------:R-:W-:Y:S01]  /*19d60*/  MOV R0, R30 ;  /* 0x0000001e00007202 */ /* 0x000fe20000000f00 */
[----:B------:R-:W-:Y:S05]  /*19d70*/  BRA `(.L_x_2214) ;  /* 0xffffc45000007947 */ /* 0x000fea000383ffff */
.L_x_2147:
[----:B------:R-:W-:Y:S01]  /*19d80*/  IMAD.MOV.U32 R31, RZ, RZ, R9 ;  /* 0x000000ffff1f7224 */ /* 0x000fe200078e0009 */
[----:B-1----:R-:W-:Y:S01]  /*19d90*/  MOV R2, 0x3 ;  /* 0x0000000300027802 */ /* 0x002fe20000000f00 */
[----:B------:R-:W-:Y:S01]  /*19da0*/  IMAD.MOV.U32 R30, RZ, RZ, 0x181f ;  /* 0x0000181fff1e7424 */ /* 0x000fe200078e00ff */
[----:B------:R-:W-:-:S02]  /*19db0*/  MOV R3, 0x19dd0 ;  /* 0x00019dd000037802 */ /* 0x000fc40000000f00 */
[----:B--234-:R-:W-:Y:S05]  /*19dc0*/  CALL.REL.NOINC `($__internal_35_$__cuda_sm70_shflsync_idx_p) ;  /* 0x0000072000007944 */ /* 0x01cfea0003c00000 */
        /* <DEDUP_REMOVED lines=8> */
.L_x_2149:
[----:B------:R-:W-:Y:S01]  /*19e50*/  IMAD.MOV.U32 R31, RZ, RZ, R82 ;  /* 0x000000ffff1f7224 */ /* 0x000fe200078e0052 */
[----:B------:R-:W-:Y:S01]  /*19e60*/  MOV R2, RZ ;  /* 0x000000ff00027202 */ /* 0x000fe20000000f00 */
[----:B------:R-:W-:Y:S01]  /*19e70*/  IMAD.MOV.U32 R30, RZ, RZ, 0x1f ;  /* 0x0000001fff1e7424 */ /* 0x000fe200078e00ff */
[----:B------:R-:W-:Y:S02]  /*19e80*/  MOV R3, 0x19ea0 ;  /* 0x00019ea000037802 */ /* 0x000fe40000000f00 */
[----:B-123--:R-:W-:Y:S05]  /*19e90*/  CALL.REL.NOINC `($__internal_35_$__cuda_sm70_shflsync_idx_p) ;  /* 0x0000065000007944 */ /* 0x00efea0003c00000 */
[----:B------:R-:W-:Y:S01]  /*19ea0*/  MOV R9, R30 ;  /* 0x0000001e00097202 */ /* 0x000fe20000000f00 */
[----:B------:R-:W-:Y:S05]  /*19eb0*/  BRA `(.L_x_2216) ;  /* 0xffffc68000007947 */ /* 0x000fea000383ffff */
.L_x_2150:
[----:B------:R-:W-:Y:S01]  /*19ec0*/  IMAD.MOV.U32 R31, RZ, RZ, R82 ;  /* 0x000000ffff1f7224 */ /* 0x000fe200078e0052 */
[----:B------:R-:W-:Y:S01]  /*19ed0*/  MOV R2, 0x1 ;  /* 0x0000000100027802 */ /* 0x000fe20000000f00 */
[----:B------:R-:W-:Y:S01]  /*19ee0*/  IMAD.MOV.U32 R30, RZ, RZ, 0x1f ;  /* 0x0000001fff1e7424 */ /* 0x000fe200078e00ff */
[----:B------:R-:W-:Y:S02]  /*19ef0*/  MOV R3, 0x19f10 ;  /* 0x00019f1000037802 */ /* 0x000fe40000000f00 */
[----:B-123--:R-:W-:Y:S05]  /*19f00*/  CALL.REL.NOINC `($__internal_35_$__cuda_sm70_shflsync_idx_p) ;  /* 0x000005e000007944 */ /* 0x00efea0003c00000 */
[----:B------:R-:W-:Y:S01]  /*19f10*/  MOV R8, R30 ;  /* 0x0000001e00087202 */ /* 0x000fe20000000f00 */
[----:B------:R-:W-:Y:S05]  /*19f20*/  BRA `(.L_x_2217) ;  /* 0xffffc63000007947 */ /* 0x000fea000383ffff */
.L_x_2151:
[----:B------:R-:W-:Y:S02]  /*19f30*/  MOV R2, 0x1 ;  /* 0x0000000100027802 */ /* 0x000fe40000000f00 */
[----:B------:R-:W-:-:S02]  /*19f40*/  MOV R3, 0x19f60 ;  /* 0x00019f6000037802 */ /* 0x000fc40000000f00 */
[----:B--234-:R-:W-:Y:S05]  /*19f50*/  CALL.REL.NOINC `($__internal_36_$__cuda_sm70_shflsync_up_p) ;  /* 0x000005f000007944 */ /* 0x01cfea0003c00000 */
[----:B------:R-:W-:Y:S05]  /*19f60*/  BRA `(.L_x_2218) ;  /* 0xffffc71000007947 */ /* 0x000fea000383ffff */
.L_x_2152:
[----:B------:R-:W-:Y:S02]  /*19f70*/  MOV R2, 0x2 ;  /* 0x0000000200027802 */ /* 0x000fe40000000f00 */
[----:B------:R-:W-:-:S02]  /*19f80*/  MOV R3, 0x19fa0 ;  /* 0x00019fa000037802 */ /* 0x000fc40000000f00 */
[----:B--23--:R-:W-:Y:S05]  /*19f90*/  CALL.REL.NOINC `($__internal_36_$__cuda_sm70_shflsync_up_p) ;  /* 0x000005b000007944 */ /* 0x00cfea0003c00000 */
        /* <DEDUP_REMOVED lines=24> */
.L_x_2156:
[----:B------:R-:W-:Y:S02]  /*1a120*/  MOV R2, 0x1 ;  /* 0x0000000100027802 */ /* 0x000fe40000000f00 */
[----:B------:R-:W-:Y:S02]  /*1a130*/  MOV R3, 0x1a150 ;  /* 0x0001a15000037802 */ /* 0x000fe40000000f00 */
[----:B------:R-:W-:Y:S05]  /*1a140*/  CALL.REL.NOINC `($__internal_36_$__cuda_sm70_shflsync_up_p) ;  /* 0x0000040000007944 */ /* 0x000fea0003c00000 */
[----:B------:R-:W-:Y:S01]  /*1a150*/  MOV R2, R4 ;  /* 0x0000000400027202 */ /* 0x000fe20000000f00 */
[----:B------:R-:W-:Y:S05]  /*1a160*/  BRA `(.L_x_2220) ;  /* 0xffffc76000007947 */ /* 0x000fea000383ffff */
.L_x_2157:
[----:B------:R-:W-:Y:S02]  /*1a170*/  MOV R2, 0x2 ;  /* 0x0000000200027802 */ /* 0x000fe40000000f00 */
[----:B------:R-:W-:Y:S02]  /*1a180*/  MOV R3, 0x1a1a0 ;  /* 0x0001a1a000037802 */ /* 0x000fe40000000f00 */
        /* <DEDUP_REMOVED lines=25> */
.L_x_2159:
[----:B------:R-:W-:Y:S02]  /*1a320*/  SEL R0, RZ, 0x1, P0 ;  /* 0x00000001ff007807 */ /* 0x000fe40000000000 */
[----:B------:R-:W-:Y:S02]  /*1a330*/  MOV R2, 0x1a350 ;  /* 0x0001a35000027802 */ /* 0x000fe40000000f00 */
[----:B-1----:R-:W-:Y:S05]  /*1a340*/  CALL.REL.NOINC `($__internal_37_$__cuda_sm70_votesync_ballot) ;  /* 0x0000027000007944 */ /* 0x002fea0003c00000 */
[----:B------:R-:W-:Y:S01]  /*1a350*/  MOV R5, R0 ;  /* 0x0000000000057202 */ /* 0x000fe20000000f00 */
[----:B------:R-:W-:Y:S05]  /*1a360*/  BRA `(.L_x_2222) ;  /* 0xffffc6f000007947 */ /* 0x000fea000383ffff */
.L_x_2160:
[----:B------:R-:W-:Y:S01]  /*1a370*/  IMAD.MOV.U32 R31, RZ, RZ, R6 ;  /* 0x000000ffff1f7224 */ /* 0x000fe200078e0006 */
[----:B------:R-:W-:Y:S01]  /*1a380*/  MOV R2, R0 ;  /* 0x0000000000027202 */ /* 0x000fe20000000f00 */
[----:B------:R-:W-:Y:S01]  /*1a390*/  IMAD.MOV.U32 R30, RZ, RZ, 0x1f ;  /* 0x0000001fff1e7424 */ /* 0x000fe200078e00ff */
[----:B------:R-:W-:Y:S02]  /*1a3a0*/  MOV R3, 0x1a3c0 ;  /* 0x0001a3c000037802 */ /* 0x000fe40000000f00 */
[----:B-1----:R-:W-:Y:S05]  /*1a3b0*/  CALL.REL.NOINC `($__internal_35_$__cuda_sm70_shflsync_idx_p) ;  /* 0x0000013000007944 */ /* 0x002fea0003c00000 */
[----:B------:R-:W-:Y:S01]  /*1a3c0*/  IMAD.MOV.U32 R10, RZ, RZ, R30 ;  /* 0x000000ffff0a7224 */ /* 0x000fe200078e001e */
[----:B------:R-:W-:Y:S01]  /*1a3d0*/  MOV R2, R0 ;  /* 0x0000000000027202 */ /* 0x000fe20000000f00 */
[----:B------:R-:W-:Y:S01]  /*1a3e0*/  IMAD.MOV.U32 R31, RZ, RZ, R7 ;  /* 0x000000ffff1f7224 */ /* 0x000fe200078e0007 */
[----:B------:R-:W-:-:S02]  /*1a3f0*/  MOV R30, 0x1f ;  /* 0x0000001f001e7802 */ /* 0x000fc40000000f00 */
[----:B------:R-:W-:Y:S02]  /*1a400*/  MOV R3, 0x1a420 ;  /* 0x0001a42000037802 */ /* 0x000fe40000000f00 */
[----:B------:R-:W-:Y:S05]  /*1a410*/  CALL.REL.NOINC `($__internal_35_$__cuda_sm70_shflsync_idx_p) ;  /* 0x000000d000007944 */ /* 0x000fea0003c00000 */
[----:B------:R-:W-:Y:S01]  /*1a420*/  MOV R7, R30 ;  /* 0x0000001e00077202 */ /* 0x000fe20000000f00 */
[----:B------:R-:W-:Y:S05]  /*1a430*/  BRA `(.L_x_2223) ;  /* 0xffffc67000007947 */ /* 0x000fea000383ffff */
.L_x_2163:
[----:B------:R-:W-:Y:S01]  /*1a440*/  IMAD.MOV.U32 R31, RZ, RZ, R4 ;  /* 0x000000ffff1f7224 */ /* 0x000fe200078e0004 */
[----:B------:R-:W-:Y:S01]  /*1a450*/  MOV R2, R0 ;  /* 0x0000000000027202 */ /* 0x000fe20000000f00 */
[----:B------:R-:W-:Y:S01]  /*1a460*/  IMAD.MOV.U32 R30, RZ, RZ, 0x1f ;  /* 0x0000001fff1e7424 */ /* 0x000fe200078e00ff */
[----:B------:R-:W-:Y:S02]  /*1a470*/  MOV R3, 0x1a490 ;  /* 0x0001a49000037802 */ /* 0x000fe40000000f00 */
[----:B-1-34-:R-:W-:Y:S05]  /*1a480*/  CALL.REL.NOINC `($__internal_35_$__cuda_sm70_shflsync_idx_p) ;  /* 0x0000006000007944 */ /* 0x01afea0003c00000 */
[----:B------:R-:W-:Y:S01]  /*1a490*/  MOV R11, R30 ;  /* 0x0000001e000b7202 */ /* 0x000fe20000000f00 */
[----:B------:R-:W-:Y:S05]  /*1a4a0*/  BRA `(.L_x_2162) ;  /* 0xffffc66000007947 */ /* 0x000fea000383ffff */
        .weak           $__internal_34_$__cuda_sm70_shflsync_bfly_p
        .type           $__internal_34_$__cuda_sm70_shflsync_bfly_p,@function
        .size           $__internal_34_$__cuda_sm70_shflsync_bfly_p,($__internal_35_$__cuda_sm70_shflsync_idx_p - $__internal_34_$__cuda_sm70_shflsync_bfly_p)
$__internal_34_$__cuda_sm70_shflsync_bfly_p:
[----:B------:R-:W-:Y:S04]  /*1a4b0*/  WARPSYNC R192 ;  /* 0x000000c000007348 */ /* 0x000fe80003800000 */
[----:B------:R1:W2:Y:S02]  /*1a4c0*/  SHFL.BFLY PT, R16, R4, R3, R209 ;  /* 0x0c00000304107389 */ /* 0x0002a400000e00d1 */
[----:B-1----:R-:W-:-:S04]  /*1a4d0*/  MOV R3, 0x0 ;  /* 0x0000000000037802 */ /* 0x002fc80000000f00 */
[----:B--2---:R-:W-:Y:S05]  /*1a4e0*/  RET.REL.NODEC R2 `(_ZN7cutlass13device_kernelIN5flash19enable_sm80_to_sm89INS1_16FlashAttnFwdSm80INS1_25CollectiveMainloopFwdSm80ILi8ELi2ELb0EN4cute5tupleIJNS5_1CILi128EEENS7_ILi64EEENS7_ILi192EEEEEELi192ENS_6half_tEfNS_4arch4Sm80ELb0ELb1ELb1ELb1ELb1ELb0ELb1ELb1EEENS1_21CollectiveEpilogueFwdINS6_IJS8_SA_S9_EEENS6_IJNS7_ILi1EEESI_SI_EEESC_SE_Li256ELb1ELb1ELb1ELb0EEENS1_36VarlenDynamicPersistentTileSchedulerILi128ELi64ELi256ELi256ELb1ELb1ELb0ELb1ELb0ELb1EEEEEEEEEvNT_6ParamsE) ;  /* 0xfffe5b1002007950 */ /* 0x004fea0003c3ffff */
        .weak           $__internal_35_$__cuda_sm70_shflsync_idx_p
        .type           $__internal_35_$__cuda_sm70_shflsync_idx_p,@function
        .size           $__internal_35_$__cuda_sm70_shflsync_idx_p,($__internal_36_$__cuda_sm70_shflsync_up_p - $__internal_35_$__cuda_sm70_shflsync_idx_p)
$__internal_35_$__cuda_sm70_shflsync_idx_p:
[----:B------:R-:W-:-:S04]  /*1a4f0*/  MOV R179, 0xffffffff ;  /* 0xffffffff00b37802 */ /* 0x000fc80000000f00 */
[----:B------:R-:W-:Y:S04]  /*1a500*/  WARPSYNC R179 ;  /* 0x000000b300007348 */ /* 0x000fe80003800000 */
[----:B------:R1:W2:Y:S02]  /*1a510*/  SHFL.IDX PT, R30, R31, R2, R30 ;  /* 0x000000021f1e7389 */ /* 0x0002a400000e001e */
[----:B-1----:R-:W-:Y:S02]  /*1a520*/  MOV R2, R3 ;  /* 0x0000000300027202 */ /* 0x002fe40000000f00 */
[----:B------:R-:W-:-:S04]  /*1a530*/  MOV R3, 0x0 ;  /* 0x0000000000037802 */ /* 0x000fc80000000f00 */
[----:B--2---:R-:W-:Y:S05]  /*1a540*/  RET.REL.NODEC R2 `(_ZN7cutlass13device_kernelIN5flash19enable_sm80_to_sm89INS1_16FlashAttnFwdSm80INS1_25CollectiveMainloopFwdSm80ILi8ELi2ELb0EN4cute5tupleIJNS5_1CILi128EEENS7_ILi64EEENS7_ILi192EEEEEELi192ENS_6half_tEfNS_4arch4Sm80ELb0ELb1ELb1ELb1ELb1ELb0ELb1ELb1EEENS1_21CollectiveEpilogueFwdINS6_IJS8_SA_S9_EEENS6_IJNS7_ILi1EEESI_SI_EEESC_SE_Li256ELb1ELb1ELb1ELb0EEENS1_36VarlenDynamicPersistentTileSchedulerILi128ELi64ELi256ELi256ELb1ELb1ELb0ELb1ELb0ELb1EEEEEEEEEvNT_6ParamsE) ;  /* 0xfffe5ab002007950 */ /* 0x004fea0003c3ffff */
        .weak           $__internal_36_$__cuda_sm70_shflsync_up_p
        .type           $__internal_36_$__cuda_sm70_shflsync_up_p,@function
        .size           $__internal_36_$__cuda_sm70_shflsync_up_p,($__internal_37_$__cuda_sm70_votesync_ballot - $__internal_36_$__cuda_sm70_shflsync_up_p)
$__internal_36_$__cuda_sm70_shflsync_up_p:
[----:B------:R-:W-:Y:S02]  /*1a550*/  IMAD.MOV.U32 R4, RZ, RZ, RZ ;  /* 0x000000ffff047224 */ /* 0x000fe400078e00ff */
[----:B------:R-:W-:-:S04]  /*1a560*/  IMAD.MOV.U32 R10, RZ, RZ, -0x1 ;  /* 0xffffffffff0a7424 */ /* 0x000fc800078e00ff */
[----:B------:R-:W-:Y:S04]  /*1a570*/  WARPSYNC R10 ;  /* 0x0000000a00007348 */ /* 0x000fe80003800000 */
[----:B------:R1:W2:Y:S02]  /*1a580*/  SHFL.UP PT, R4, R0, R2, R4 ;  /* 0x0400000200047389 */ /* 0x0002a400000e0004 */
[----:B-1----:R-:W-:Y:S02]  /*1a590*/  MOV R2, R3 ;  /* 0x0000000300027202 */ /* 0x002fe40000000f00 */
[----:B------:R-:W-:-:S04]  /*1a5a0*/  MOV R3, 0x0 ;  /* 0x0000000000037802 */ /* 0x000fc80000000f00 */
[----:B--2---:R-:W-:Y:S05]  /*1a5b0*/  RET.REL.NODEC R2 `(_ZN7cutlass13device_kernelIN5flash19enable_sm80_to_sm89INS1_16FlashAttnFwdSm80INS1_25CollectiveMainloopFwdSm80ILi8ELi2ELb0EN4cute5tupleIJNS5_1CILi128EEENS7_ILi64EEENS7_ILi192EEEEEELi192ENS_6half_tEfNS_4arch4Sm80ELb0ELb1ELb1ELb1ELb1ELb0ELb1ELb1EEENS1_21CollectiveEpilogueFwdINS6_IJS8_SA_S9_EEENS6_IJNS7_ILi1EEESI_SI_EEESC_SE_Li256ELb1ELb1ELb1ELb0EEENS1_36VarlenDynamicPersistentTileSchedulerILi128ELi64ELi256ELi256ELb1ELb1ELb0ELb1ELb0ELb1EEEEEEEEEvNT_6ParamsE) ;  /* 0xfffe5a4002007950 */ /* 0x004fea0003c3ffff */
        .weak           $__internal_37_$__cuda_sm70_votesync_ballot
        .type           $__internal_37_$__cuda_sm70_votesync_ballot,@function
        .size           $__internal_37_$__cuda_sm70_votesync_ballot,(.L_x_3132 - $__internal_37_$__cuda_sm70_votesync_ballot)
$__internal_37_$__cuda_sm70_votesync_ballot:
[----:B------:R-:W-:Y:S01]  /*1a5c0*/  ISETP.NE.U32.AND P0, PT, R0, 0x1, PT ;  /* 0x000000010000780c */ /* 0x000fe20003f05070 */
[----:B------:R-:W-:-:S04]  /*1a5d0*/  IMAD.MOV.U32 R3, RZ, RZ, -0x1 ;  /* 0xffffffffff037424 */ /* 0x000fc800078e00ff */
[----:B------:R-:W-:Y:S08]  /*1a5e0*/  WARPSYNC R3 ;  /* 0x0000000300007348 */ /* 0x000ff00003800000 */
[----:B------:R-:W-:-:S04]  /*1a5f0*/  VOTE.ANY R0, PT, !P0 ;  /* 0x0000000000007806 */ /* 0x000fc800040e0100 */
[----:B------:R-:W-:Y:S01]  /*1a600*/  LOP3.LUT R0, R0, R3, RZ, 0xc0, !PT ;  /* 0x0000000300007212 */ /* 0x000fe200078ec0ff */
[----:B------:R-:W-:-:S04]  /*1a610*/  IMAD.MOV.U32 R3, RZ, RZ, 0x0 ;  /* 0x00000000ff037424 */ /* 0x000fc800078e00ff */
[----:B------:R-:W-:Y:S05]  /*1a620*/  RET.REL.NODEC R2 `(_ZN7cutlass13device_kernelIN5flash19enable_sm80_to_sm89INS1_16FlashAttnFwdSm80INS1_25CollectiveMainloopFwdSm80ILi8ELi2ELb0EN4cute5tupleIJNS5_1CILi128EEENS7_ILi64EEENS7_ILi192EEEEEELi192ENS_6half_tEfNS_4arch4Sm80ELb0ELb1ELb1ELb1ELb1ELb0ELb1ELb1EEENS1_21CollectiveEpilogueFwdINS6_IJS8_SA_S9_EEENS6_IJNS7_ILi1EEESI_SI_EEESC_SE_Li256ELb1ELb1ELb1ELb0EEENS1_36VarlenDynamicPersistentTileSchedulerILi128ELi64ELi256ELi256ELb1ELb1ELb0ELb1ELb0ELb1EEEEEEEEEvNT_6ParamsE) ;  /* 0xfffe59d002007950 */ /* 0x000fea0003c3ffff */
.L_x_2224:
        /* <DEDUP_REMOVED lines=13> */
.L_x_3132:


//--------------------- .text._ZN7cutlass13device_kernelIN5flash19enable_sm80_to_sm89INS1_16FlashAttnFwdSm80INS1_25CollectiveMainloopFwdSm80ILi8ELi2ELb0EN4cute5tupleIJNS5_1CILi128EEENS7_ILi64EEENS7_ILi192EEEEEELi192ENS_6half_tEfNS_4arch4Sm80ELb0ELb1ELb1ELb1ELb1ELb1ELb1ELb1EEENS1_21CollectiveEpilogueFwdINS6_IJS8_SA_S9_EEENS6_IJNS7_ILi1EEESI_SI_EEESC_SE_Li256ELb1ELb1ELb1ELb0EEENS1_36VarlenDynamicPersistentTileSchedulerILi128ELi64ELi256ELi256ELb1ELb1ELb0ELb1ELb0ELb1EEEEEEEEEvNT_6ParamsE --------------------------
	.section	.text._ZN7cutlass13device_kernelIN5flash19enable_sm80_to_sm89INS1_16FlashAttnFwdSm80INS1_25CollectiveMainloopFwdSm80ILi8ELi2ELb0EN4cute5tupleIJNS5_1CILi128EEENS7_ILi64EEENS7_ILi192EEEEEELi192ENS_6half_tEfNS_4arch4Sm80ELb0ELb1ELb1ELb1ELb1ELb1ELb1ELb1EEENS1_21CollectiveEpilogueFwdINS6_IJS8_SA_S9_EEENS6_IJNS7_ILi1EEESI_SI_EEESC_SE_Li256ELb1ELb1ELb1ELb0EEENS1_36VarlenDynamicPersistentTileSchedulerILi128ELi64ELi256ELi256ELb1ELb1ELb0ELb1ELb0ELb1EEEEEEEEEvNT_6ParamsE,"ax",@progbits
	.sectioninfo	@"SHI_REGISTERS=255"
	.align	128
.text._ZN7cutlass13device_kernelIN5flash19enable_sm80_to_sm89INS1_16FlashAttnFwdSm80INS1_25CollectiveMainloopFwdSm80ILi8ELi2ELb0EN4cute5tupleIJNS5_1CILi128EEENS7_ILi64EEENS7_ILi192EEEEEELi192ENS_6half_tEfNS_4arch4Sm80ELb0ELb1ELb1ELb1ELb1ELb1ELb1ELb1EEENS1_21CollectiveEpilogueFwdINS6_IJS8_SA_S9_EEENS6_IJNS7_ILi1EEESI_SI_EEESC_SE_Li256ELb1ELb1ELb1ELb0EEENS1_36VarlenDynamicPersistentTileSchedulerILi128ELi64ELi256ELi256ELb1ELb1ELb0ELb1ELb0ELb1EEEEEEEEEvNT_6ParamsE:
        .type           _ZN7cutlass13device_kernelIN5flash19enable_sm80_to_sm89INS1_16FlashAttnFwdSm80INS1_25CollectiveMainloopFwdSm80ILi8ELi2ELb0EN4cute5tupleIJNS5_1CILi128EEENS7_ILi64EEENS7_ILi192EEEEEELi192ENS_6half_tEfNS_4arch4Sm80ELb0ELb1ELb1ELb1ELb1ELb1ELb1ELb1EEENS1_21CollectiveEpilogueFwdINS6_IJS8_SA_S9_EEENS6_IJNS7_ILi1EEESI_SI_EEESC_SE_Li256ELb1ELb1ELb1ELb0EEENS1_36VarlenDynamicPersistentTileSchedulerILi128ELi64ELi256ELi256ELb1ELb1ELb0ELb1ELb0ELb1EEEEEEEEEvNT_6ParamsE,@function
        .size           _ZN7cutlass13device_kernelIN5flash19enable_sm80_to_sm89INS1_16FlashAttnFwdSm80INS1_25CollectiveMainloopFwdSm80ILi8ELi2ELb0EN4cute5tupleIJNS5_1CILi128EEENS7_ILi64EEENS7_ILi192EEEEEELi192ENS_6half_tEfNS_4arch4Sm80ELb0ELb1ELb1ELb1ELb1ELb1ELb1ELb1EEENS1_21CollectiveEpilogueFwdINS6_IJS8_SA_S9_EEENS6_IJNS7_ILi1EEESI_SI_EEESC_SE_Li256ELb1ELb1ELb1ELb0EEENS1_36VarlenDynamicPersistentTileSchedulerILi128ELi64ELi256ELi256ELb1ELb1ELb0ELb1ELb0ELb1EEEEEEEEEvNT_6ParamsE,(.L_x_3137 - _ZN7cutlass13device_kernelIN5flash19enable_sm80_to_sm89INS1_16FlashAttnFwdSm80INS1_25CollectiveMainloopFwdSm80ILi8ELi2ELb0EN4cute5tupleIJNS5_1CILi128EEENS7_ILi64EEENS7_ILi192EEEEEELi192ENS_6half_tEfNS_4arch4Sm80ELb0ELb1ELb1ELb1ELb1ELb1ELb1ELb1EEENS1_21CollectiveEpilogueFwdINS6_IJS8_SA_S9_EEENS6_IJNS7_ILi1EEESI_SI_EEESC_SE_Li256ELb1ELb1ELb1ELb0EEENS1_36VarlenDynamicPersistentTileSchedulerILi128ELi64ELi256ELi256ELb1ELb1ELb0ELb1ELb0ELb1EEEEEEEEEvNT_6ParamsE)
        .other          _ZN7cutlass13device_kernelIN5flash19enable_sm80_to_sm89INS1_16FlashAttnFwdSm80INS1_25CollectiveMainloopFwdSm80ILi8ELi2ELb0EN4cute5tupleIJNS5_1CILi128EEENS7_ILi64EEENS7_ILi192EEEEEELi192ENS_6half_tEfNS_4arch4Sm80ELb0ELb1ELb1ELb1ELb1ELb1ELb1ELb1EEENS1_21CollectiveEpilogueFwdINS6_IJS8_SA_S9_EEENS6_IJNS7_ILi1EEESI_SI_EEESC_SE_Li256ELb1ELb1ELb1ELb0EEENS1_36VarlenDynamicPersistentTileSchedulerILi128ELi64ELi256ELi256ELb1ELb1ELb0ELb1ELb0ELb1EEEEEEEEEvNT_6ParamsE,@"STO_CUDA_ENTRY STV_DEFAULT"
_ZN7cutlass13device_kernelIN5flash19enable_sm80_to_sm89INS1_16FlashAttnFwdSm80INS1_25CollectiveMainloopFwdSm80ILi8ELi2ELb0EN4cute5tupleIJNS5_1CILi128EEENS7_ILi64EEENS7_ILi192EEEEEELi192ENS_6half_tEfNS_4arch4Sm80ELb0ELb1ELb1ELb1ELb1ELb1ELb1ELb1EEENS1_21CollectiveEpilogueFwdINS6_IJS8_SA_S9_EEENS6_IJNS7_ILi1EEESI_SI_EEESC_SE_Li256ELb1ELb1ELb1ELb0EEENS1_36VarlenDynamicPersistentTileSchedulerILi128ELi64ELi256ELi256ELb1ELb1ELb0ELb1ELb0ELb1EEEEEEEEEvNT_6ParamsE:
        /* <DEDUP_REMOVED lines=52> */
.L_x_2230:
        /* <DEDUP_REMOVED lines=16> */
.L_x_2490:
        /* <DEDUP_REMOVED lines=16> */
.L_x_2491:
[----:B---3--:R-:W-:-:S05]  /*0540*/  IMAD R0, R0, c[0x0][0x538], RZ ;  /* 0x00014e0000007a24 */ /* 0x008fca00078e02ff */
[----:B------:R-:W-:-:S04]  /*0550*/  IADD3 R6, R0, R6, RZ ;  /* 0x0000000600067210 */ /* 0x000fc80007ffe0ff */
[----:B------:R-:W-:-:S13]  /*0560*/  ISETP.GT.AND P0, PT, R6, UR4, PT ;  /* 0x0000000406007c0c */ /* 0x000fda000bf04270 */
[----:B-12---:R-:W-:Y:S05]  /*0570*/  @!P0 BRA `(.L_x_2230) ;  /* 0xfffffdc000008947 */ /* 0x006fea000383ffff */
.L_x_2226:
[----:B------:R-:W-:-:S05]  /*0580*/  IADD3 R10, -R0, R6, RZ ;  /* 0x00000006000a7210 */ /* 0x000fca0007ffe1ff */
[----:B------:R-:W-:-:S05]  /*0590*/  IMAD R0, R4, c[0x0][0x538], R10 ;  /* 0x00014e0004007a24 */ /* 0x000fca00078e020a */
[----:B------:R-:W-:Y:S01]  /*05a0*/  ISETP.GT.AND P0, PT, R0, UR4, PT ;  /* 0x0000000400007c0c */ /* 0x000fe2000bf04270 */
[----:B------:R-:W-:-:S12]  /*05b0*/  BRA.DIV ~URZ, `(.L_x_2231) ;  /* 0x00023ec27f007947 */ /* 0x000fd8000b800000 */
[----:B------:R-:W-:-:S04]  /*05c0*/  VOTE.ANY R6, PT, !P0 ;  /* 0x0000000000067806 */ /* 0x000fc800040e0100 */
.L_x_2492:
[----:B------:R-:W2:Y:S02]  /*05d0*/  POPC R0, R6 ;  /* 0x0000000600007309 */ /* 0x000ea40000000000 */
[----:B-12---:R-:W-:Y:S01]  /*05e0*/  IADD3 R239, R0, R7, RZ ;  /* 0x0000000700ef7210 */ /* 0x006fe20007ffe0ff */
[----:B------:R-:W-:Y:S05]  /*05f0*/  BRA.DIV ~URZ, `(.L_x_2232) ;  /* 0x00023ed27f007947 */ /* 0x000fea000b800000 */
[----:B------:R1:W2:Y:S01]  /*0600*/  SHFL.IDX PT, R12, R9, R0, 0x1f ;  /* 0x00001f00090c7589 */ /* 0x0002a200000e0000 */
[----:B------:R-:W-:-:S03]  /*0610*/  MOV R5, RZ ;  /* 0x000000ff00057202 */ /* 0x000fc60000000f00 */
[----:B------:R1:W3:Y:S04]  /*0620*/  SHFL.IDX PT, R9, R8, R0, 0x1f ;  /* 0x00001f0008097589 */ /* 0x0002e800000e0000 */
.L_x_2493:
[----:B------:R-:W-:Y:S01]  /*0630*/  ISETP.NE.AND P0, PT, R6, RZ, PT ;  /* 0x000000ff0600720c */ /* 0x000fe20003f05270 */
[----:B------:R-:W-:-:S12]  /*0640*/  BSSY B0, `(.L_x_2233) ;  /* 0x0000005000007945 */ /* 0x000fd80003800000 */
[----:B------:R-:W-:Y:S05]  /*0650*/  @!P0 BRA `(.L_x_2234) ;  /* 0x0000003000008947 */ /* 0x000fea0003800000 */
[----:B-1----:R-:W-:Y:S01]  /*0660*/  IADD3 R0, R0, -0x1, RZ ;  /* 0xffffffff00007810 */ /* 0x002fe20007ffe0ff */
[----:B------:R-:W-:Y:S05]  /*0670*/  BRA.DIV ~URZ, `(.L_x_2235) ;  /* 0x00023f327f007947 */ /* 0x000fea000b800000 */
[----:B------:R1:W4:Y:S02]  /*0680*/  SHFL.IDX PT, R5, R4, R0, 0x1f ;  /* 0x00001f0004057589 */ /* 0x00032400000e0000 */
.L_x_2234:
[----:B------:R-:W-:Y:S05]  /*0690*/  BSYNC B0 ;  /* 0x0000000000007941 */ /* 0x000fea0003800000 */
.L_x_2233:
        /* <DEDUP_REMOVED lines=67> */
.L_x_2237:
        /* <DEDUP_REMOVED lines=68> */
.L_x_2238:
[----:B------:R-:W-:Y:S05]  /*0f10*/  BSYNC B0 ;  /* 0x0000000000007941 */ /* 0x000fea0003800000 */
.L_x_2236:
[----:B------:R-:W-:-:S04]  /*0f20*/  LOP3.LUT R0, RZ, R0, RZ, 0x33, !PT ;  /* 0x00000000ff007212 */ /* 0x000fc800078e33ff */
[----:B------:R-:W-:Y:S01]  /*0f30*/  IADD3 R237, R0, R12, RZ ;  /* 0x0000000c00ed7210 */ /* 0x000fe20007ffe0ff */
[----:B------:R-:W-:Y:S05]  /*0f40*/  BRA `(.L_x_2239) ;  /* 0x0000004000007947 */ /* 0x000fea0003800000 */
.L_x_2227:
[----:B-1----:R-:W-:Y:S01]  /*0f50*/  IMAD.MOV.U32 R237, RZ, RZ, RZ ;  /* 0x000000ffffed7224 */ /* 0x002fe200078e00ff */
[----:B------:R-:W-:Y:S01]  /*0f60*/  MOV R238, RZ ;  /* 0x000000ff00ee7202 */ /* 0x000fe20000000f00 */
[----:B------:R-:W-:Y:S01]  /*0f70*/  IMAD.U32 R236, RZ, RZ, UR4 ;  /* 0x00000004ffec7e24 */ /* 0x000fe2000f8e00ff */
[----:B------:R-:W-:Y:S02]  /*0f80*/  MOV R239, c[0x0][0x53c] ;  /* 0x00014f0000ef7a02 */ /* 0x000fe40000000f00 */
.L_x_2239:
[----:B------:R-:W-:Y:S01]  /*0f90*/  ISETP.NE.AND P0, PT, R13, RZ, PT ;  /* 0x000000ff0d00720c */ /* 0x000fe20003f05270 */
[----:B------:R-:W-:-:S12]  /*0fa0*/  WARPSYNC 0xffffffff ;  /* 0xffffffff00007948 */ /* 0x000fd80003800000 */
[----:B------:R1:W-:Y:S04]  /*0fb0*/  @!P0 STS.128 [0x24100], R236 ;  /* 0x024100ecff008388 */ /* 0x0003e80000000c00 */
[----:B------:R-:W-:Y:S06]  /*0fc0*/  BAR.ARV 0x5, 0x100 ;  /* 0x0144000000007b1d */ /* 0x000fec0000002000 */
.L_x_2225:
        /* <DEDUP_REMOVED lines=8> */
[-C--:B------:R-:W-:Y:S02]  /*1050*/  LEA.HI R11, R12, R14.reuse, RZ, 0x3 ;  /* 0x0000000e0c0b7211 */ /* 0x080fe400078f18ff */
[----:B------:R-:W-:Y:S02]  /*1060*/  LOP3.LUT R0, R2, 0xfffffff0, RZ, 0xc0, !PT ;  /* 0xfffffff002007812 */ /* 0x000fe400078ec0ff */
[----:B------:R-:W-:Y:S02]  /*1070*/  SHF.R.S32.HI R232, RZ, 0x3, R11 ;  /* 0x00000003ffe87819 */ /* 0x000fe4000001140b */
[----:B------:R-:W-:Y:S01]  /*1080*/  LOP3.LUT R4, R11, 0xfffffff8, RZ, 0xc0, !PT ;  /* 0xfffffff80b047812 */ /* 0x000fe200078ec0ff */
[----:B------:R-:W-:Y:S01]  /*1090*/  IMAD.IADD R0, R14, 0x1, -R0 ;  /* 0x000000010e007824 */ /* 0x000fe200078e0a00 */
[----:B------:R-:W-:Y:S01]  /*10a0*/  SHF.R.S32.HI R3, RZ, 0x4, R2 ;  /* 0x00000004ff037819 */ /* 0x000fe20000011402 */
[----:B------:R-:W-:Y:S01]  /*10b0*/  IMAD.SHL.U32 R5, R232, 0x40, RZ ;  /* 0x00000040e8057824 */ /* 0x000fe200078e00ff */
[----:B------:R-:W-:Y:S01]  /*10c0*/  LEA.HI R8, R12, R14, RZ, 0x6 ;  /* 0x0000000e0c087211 */ /* 0x000fe200078f30ff */
[----:B------:R-:W-:Y:S01]  /*10d0*/  IMAD.IADD R217, R14, 0x1, -R4 ;  /* 0x000000010ed97824 */ /* 0x000fe200078e0a04 */
[----:B------:R-:W-:-:S02]  /*10e0*/  SHF.R.S32.HI R6, RZ, 0x1f, R0 ;  /* 0x0000001fff067819 */ /* 0x000fc40000011400 */
[----:B------:R-:W-:Y:S01]  /*10f0*/  LEA.HI R4, R2, R3, RZ, 0x1 ;  /* 0x0000000302047211 */ /* 0x000fe200078f08ff */
[----:B------:R-:W-:Y:S01]  /*1100*/  IMAD.SHL.U32 R200, R217, 0x8, RZ ;  /* 0x00000008d9c87824 */ /* 0x000fe200078e00ff */
[----:B------:R-:W-:Y:S02]  /*1110*/  LEA.HI R13, R6, R0, RZ, 0x3 ;  /* 0x00000000060d7211 */ /* 0x000fe400078f18ff */
[----:B------:R-:W-:Y:S02]  /*1120*/  LOP3.LUT R2, R5, 0x1c0, RZ, 0xc0, !PT ;  /* 0x000001c005027812 */ /* 0x000fe400078ec0ff */
[----:B------:R-:W-:Y:S02]  /*1130*/  LOP3.LUT R6, R4, 0xfffffffe, RZ, 0xc0, !PT ;  /* 0xfffffffe04067812 */ /* 0x000fe400078ec0ff */
[----:B------:R-:W-:Y:S02]  /*1140*/  SHF.R.U32.HI R5, RZ, 0x3, R2 ;  /* 0x00000003ff057819 */ /* 0x000fe40000011602 */
[----:B------:R-:W-:Y:S01]  /*1150*/  LOP3.LUT R4, R13, 0xfffffff8, RZ, 0xc0, !PT ;  /* 0xfffffff80d047812 */ /* 0x000fe200078ec0ff */
[----:B------:R-:W-:Y:S01]  /*1160*/  IMAD.IADD R9, R3, 0x1, -R6 ;  /* 0x0000000103097824 */ /* 0x000fe200078e0a06 */
[----:B------:R-:W-:-:S02]  /*1170*/  LOP3.LUT R2, R2, 0x38, R200, 0xf8, !PT ;  /* 0x0000003802027812 */ /* 0x000fc400078ef8c8 */
[----:B------:R-:W-:Y:S01]  /*1180*/  LEA.HI R3, R12, R14, RZ, 0x5 ;  /* 0x0000000e0c037211 */ /* 0x000fe200078f28ff */
[----:B------:R-:W-:Y:S01]  /*1190*/  IMAD.IADD R6, R0, 0x1, -R4 ;  /* 0x0000000100067824 */ /* 0x000fe200078e0a04 */
[----:B------:R-:W-:Y:S01]  /*11a0*/  LOP3.LUT R7, R2, R5, RZ, 0x3c, !PT ;  /* 0x0000000502077212 */ /* 0x000fe200078e3cff */
[----:B------:R-:W-:Y:S01]  /*11b0*/  IMAD.SHL.U32 R0, R217, 0x40, RZ ;  /* 0x00000040d9007824 */ /* 0x000fe200078e00ff */
[----:B------:R-:W-:Y:S02]  /*11c0*/  LOP3.LUT R2, R3, 0xffffffe0, RZ, 0xc0, !PT ;  /* 0xffffffe003027812 */ /* 0x000fe400078ec0ff */
[--C-:B------:R-:W-:Y:S02]  /*11d0*/  SHF.R.S32.HI R10, RZ, 0x5, R3.reuse ;  /* 0x00000005ff0a7819 */ /* 0x100fe40000011403 */
[----:B------:R-:W-:Y:S01]  /*11e0*/  LOP3.LUT R0, R0, 0x1c0, RZ, 0xc0, !PT ;  /* 0x000001c000007812 */ /* 0x000fe200078ec0ff */
[----:B------:R-:W-:Y:S01]  /*11f0*/  IMAD.IADD R19, R14, 0x1, -R2 ;  /* 0x000000010e137824 */ /* 0x000fe200078e0a02 */
[----:B------:R-:W-:Y:S01]  /*1200*/  SHF.R.S32.HI R3, RZ, 0x1f, R3 ;  /* 0x0000001fff037819 */ /* 0x000fe20000011403 */
[----:B------:R-:W-:Y:S01]  /*1210*/  IMAD.SHL.U32 R151, R10, 0x200, RZ ;  /* 0x000002000a977824 */ /* 0x000fe200078e00ff */
[----:B------:R-:W-:-:S02]  /*1220*/  LOP3.LUT R5, R0, 0x8, R11, 0xf8, !PT ;  /* 0x0000000800057812 */ /* 0x000fc400078ef80b */
[----:B------:R-:W-:Y:S01]  /*1230*/  LEA.HI R2, R3, R10, RZ, 0x3 ;  /* 0x0000000a03027211 */ /* 0x000fe200078f18ff */
[----:B------:R-:W-:Y:S01]  /*1240*/  IMAD.SHL.U32 R3, R8, 0x8, RZ ;  /* 0x0000000808037824 */ /* 0x000fe200078e00ff */
[----:B------:R-:W-:Y:S02]  /*1250*/  SHF.R.S32.HI R11, RZ, 0x1f, R19 ;  /* 0x0000001fff0b7819 */ /* 0x000fe40000011413 */
[----:B------:R-:W-:Y:S02]  /*1260*/  SHF.R.U32.HI R4, RZ, 0x3, R0 ;  /* 0x00000003ff047819 */ /* 0x000fe40000011600 */
[----:B------:R-:W-:Y:S02]  /*1270*/  LOP3.LUT R0, R2, 0xffffff8, RZ, 0xc0, !PT ;  /* 0x0ffffff802007812 */ /* 0x000fe400078ec0ff */
[----:B------:R-:W-:Y:S02]  /*1280*/  LEA.HI R11, R11, R19, RZ, 0x2 ;  /* 0x000000130b0b7211 */ /* 0x000fe400078f10ff */
[----:B------:R-:W-:Y:S01]  /*1290*/  LOP3.LUT R144, R7, 0x7ffffe00, R3, 0xf8, !PT ;  /* 0x7ffffe0007907812 */ /* 0x000fe200078ef803 */
[----:B------:R-:W-:Y:S01]  /*12a0*/  IMAD.IADD R3, R10, 0x1, -R0 ;  /* 0x000000010a037824 */ /* 0x000fe200078e0a00 */
[----:B------:R-:W-:Y:S01]  /*12b0*/  SHF.R.S32.HI R2, RZ, 0x2, R11 ;  /* 0x00000002ff027819 */ /* 0x000fe2000001140b */
[----:B------:R-:W-:Y:S01]  /*12c0*/  IMAD.SHL.U32 R0, R6, 0x40, RZ ;  /* 0x0000004006007824 */ /* 0x000fe200078e00ff */
[----:B------:R-:W-:Y:S01]  /*12d0*/  LEA.HI R7, R12, R14, RZ, 0x2 ;  /* 0x0000000e0c077211 */ /* 0x000fe200078f10ff */
[----:B------:R-:W-:Y:S01]  /*12e0*/  IMAD.SHL.U32 R10, R10, 0x400, RZ ;  /* 0x000004000a0a7824 */ /* 0x000fe200078e00ff */
[----:B------:R-:W-:Y:S01]  /*12f0*/  LOP3.LUT R8, R5, R4, RZ, 0x3c, !PT ;  /* 0x0000000405087212 */ /* 0x000fe200078e3cff */
[----:B------:R-:W-:Y:S01]  /*1300*/  IMAD R18, R3, 0x10, R2 ;  /* 0x0000001003127824 */ /* 0x000fe200078e0202 */
[----:B------:R-:W-:Y:S01]  /*1310*/  LOP3.LUT R2, R7, 0xfffffffc, RZ, 0xc0, !PT ;  /* 0xfffffffc07027812 */ /* 0x000fe200078ec0ff */
[----:B------:R-:W-:Y:S01]  /*1320*/  IMAD.SHL.U32 R4, R9, 0x8, RZ ;  /* 0x0000000809047824 */ /* 0x000fe200078e00ff */
[----:B------:R-:W-:Y:S01]  /*1330*/  LOP3.LUT R0, R0, 0x1c0, RZ, 0xc0, !PT ;  /* 0x000001c000007812 */ /* 0x000fe200078ec0ff */
[----:B------:R-:W-:Y:S01]  /*1340*/  IMAD.SHL.U32 R144, R144, 0x2, RZ ;  /* 0x0000000290907824 */ /* 0x000fe200078e00ff */
[--C-:B------:R-:W-:Y:S01]  /*1350*/  SHF.R.S32.HI R216, RZ, 0x2, R7.reuse ;  /* 0x00000002ffd87819 */ /* 0x100fe20000011407 */
[----:B------:R-:W-:Y:S01]  /*1360*/  IMAD.IADD R241, R14, 0x1, -R2 ;  /* 0x000000010ef17824 */ /* 0x000fe200078e0a02 */
[----:B------:R-:W-:Y:S01]  /*1370*/  SHF.R.S32.HI R3, RZ, 0x1f, R7 ;  /* 0x0000001fff037819 */ /* 0x000fe20000011407 */
[----:B------:R1:W-:Y:S01]  /*1380*/  STL [R1+0x30], R18 ;  /* 0x0000301201007387 */ /* 0x0003e20000100800 */
[----:B------:R-:W-:Y:S01]  /*1390*/  LOP3.LUT R5, R0, 0x8, R4, 0xf8, !PT ;  /* 0x0000000800057812 */ /* 0x000fe200078ef804 */
[----:B------:R-:W-:Y:S01]  /*13a0*/  IMAD.SHL.U32 R142, R241, 0x4, RZ ;  /* 0x00000004f18e7824 */ /* 0x000fe200078e00ff */
[----:B------:R-:W-:Y:S01]  /*13b0*/  SHF.R.U32.HI R4, RZ, 0x3, R0 ;  /* 0x00000003ff047819 */ /* 0x000fe20000011600 */
[----:B------:R-:W-:Y:S01]  /*13c0*/  IMAD R0, R9, 0x200, R8 ;  /* 0x0000020009007824 */ /* 0x000fe200078e0208 */
[----:B------:R-:W-:Y:S01]  /*13d0*/  LEA.HI R3, R3, R216, RZ, 0x3 ;  /* 0x000000d803037211 */ /* 0x000fe200078f18ff */
[----:B------:R-:W-:Y:S01]  /*13e0*/  IMAD.SHL.U32 R106, R241, 0x8, RZ ;  /* 0x00000008f16a7824 */ /* 0x000fe200078e00ff */
[----:B------:R-:W-:-:S02]  /*13f0*/  LOP3.LUT R9, R5, R4, RZ, 0x3c, !PT ;  /* 0x0000000405097212 */ /* 0x000fc400078e3cff */
[----:B------:R-:W-:Y:S02]  /*1400*/  IADD3 R5, R216, 0x40, RZ ;  /* 0x00000040d8057810 */ /* 0x000fe40007ffe0ff */
[----:B------:R-:W-:Y:S02]  /*1410*/  LOP3.LUT R3, R3, 0xfffffff8, RZ, 0xc0, !PT ;  /* 0xfffffff803037812 */ /* 0x000fe400078ec0ff */
[----:B------:R-:W-:Y:S01]  /*1420*/  IADD3 R146, R142, 0x20, RZ ;  /* 0x000000208e927810 */ /* 0x000fe20007ffe0ff */
[----:B------:R-:W-:Y:S01]  /*1430*/  IMAD.SHL.U32 R2, R5, 0x40, RZ ;  /* 0x0000004005027824 */ /* 0x000fe200078e00ff */
[----:B------:R-:W-:Y:S01]  /*1440*/  SHF.R.S32.HI R4, RZ, 0x1f, R5 ;  /* 0x0000001fff047819 */ /* 0x000fe20000011405 */
[----:B------:R-:W-:Y:S01]  /*1450*/  IMAD.IADD R242, R216, 0x1, -R3 ;  /* 0x00000001d8f27824 */ /* 0x000fe200078e0a03 */
[C---:B------:R-:W-:Y:S01]  /*1460*/  IADD3 R145, R142.reuse, 0x40, RZ ;  /* 0x000000408e917810 */ /* 0x040fe20007ffe0ff */
[----:B------:R-:W-:Y:S01]  /*1470*/  IMAD.IADD R141, R142, 0x1, R146 ;  /* 0x000000018e8d7824 */ /* 0x000fe200078e0292 */
[----:B------:R-:W-:Y:S01]  /*1480*/  LEA.HI R3, R4, R5, RZ, 0x3 ;  /* 0x0000000504037211 */ /* 0x000fe200078f18ff */
[----:B------:R-:W-:Y:S01]  /*1490*/  IMAD.SHL.U32 R4, R242, 0x40, RZ ;  /* 0x00000040f2047824 */ /* 0x000fe200078e00ff */
[----:B------:R-:W-:Y:S01]  /*14a0*/  LOP3.LUT R20, R2, 0x1c0, RZ, 0xc0, !PT ;  /* 0x000001c002147812 */ /* 0x000fe200078ec0ff */
[----:B------:R-:W-:Y:S01]  /*14b0*/  IMAD.IADD R140, R142, 0x1, R145 ;  /* 0x000000018e8c7824 */ /* 0x000fe200078e0291 */
[----:B------:R-:W-:Y:S01]  /*14c0*/  SHF.R.S32.HI R2, RZ, 0x1f, R141 ;  /* 0x0000001fff027819 */ /* 0x000fe2000001148d */
[----:B------:R-:W-:Y:S01]  /*14d0*/  IMAD.SHL.U32 R3, R3, 0x40, RZ ;  /* 0x0000004003037824 */ /* 0x000fe200078e00ff */
[----:B------:R-:W-:-:S02]  /*14e0*/  LOP3.LUT R229, R4, 0x1c0, RZ, 0xc0, !PT ;  /* 0x000001c004e57812 */ /* 0x000fc400078ec0ff */
[CC--:B------:R-:W-:Y:S02]  /*14f0*/  LEA.HI R4, R2.reuse, R141.reuse, RZ, 0x6 ;  /* 0x0000008d02047211 */ /* 0x0c0fe400078f30ff */
[----:B------:R-:W-:Y:S02]  /*1500*/  LEA.HI R8, R2, R141, RZ, 0x3 ;  /* 0x0000008d02087211 */ /* 0x000fe400078f18ff */
[----:B------:R-:W-:Y:S01]  /*1510*/  LOP3.LUT R16, R3, 0xfffffe00, RZ, 0xc0, !PT ;  /* 0xfffffe0003107812 */ /* 0x000fe200078ec0ff */
[----:B------:R-:W-:Y:S01]  /*1520*/  IMAD.SHL.U32 R2, R4, 0x80, RZ ;  /* 0x0000008004027824 */ /* 0x000fe200078e00ff */
[----:B------:R-:W-:Y:S02]  /*1530*/  SHF.R.U32.HI R150, RZ, 0x3, R229 ;  /* 0x00000003ff967819 */ /* 0x000fe400000116e5 */
[----:B------:R-:W-:Y:S01]  /*1540*/  LOP3.LUT R5, R229, 0x38, R8, 0xf8, !PT ;  /* 0x00000038e5057812 */ /* 0x000fe200078ef808 */
[----:B------:R-:W-:Y:S01]  /*1550*/  STL [R1], R16 ;  /* 0x0000001001007387 */ /* 0x000fe20000100800 */
[----:B------:R-:W-:-:S02]  /*1560*/  SHF.R.U32.HI R17, RZ, 0x3, R20 ;  /* 0x00000003ff117819 */ /* 0x000fc40000011614 */
[----:B------:R-:W-:Y:S02]  /*1570*/  LOP3.LUT R4, R20, 0x38, R8, 0xf8, !PT ;  /* 0x0000003814047812 */ /* 0x000fe400078ef808 */
[----:B------:R-:W-:Y:S02]  /*1580*/  SHF.R.S32.HI R3, RZ, 0x1f, R140 ;  /* 0x0000001fff037819 */ /* 0x000fe4000001148c */
[----:B------:R-:W-:Y:S02]  /*1590*/  R2P PR, R6, 0x6 ;  /* 0x0000000606007804 */ /* 0x000fe40000000000 */
[----:B------:R-:W-:Y:S02]  /*15a0*/  LOP3.LUT R6, R5, R150, RZ, 0x3c, !PT ;  /* 0x0000009605067212 */ /* 0x000fe400078e3cff */
[----:B------:R-:W-:Y:S02]  /*15b0*/  LOP3.LUT R2, R2, 0xffffe000, RZ, 0xc0, !PT ;  /* 0xffffe00002027812 */ /* 0x000fe400078ec0ff */
[----:B------:R-:W-:-:S02]  /*15c0*/  LOP3.LUT R4, R4, R17, RZ, 0x3c, !PT ;  /* 0x0000001104047212 */ /* 0x000fc400078e3cff */
[CC--:B------:R-:W-:Y:S02]  /*15d0*/  LEA.HI R5, R3.reuse, R140.reuse, RZ, 0x6 ;  /* 0x0000008c03057211 */ /* 0x0c0fe400078f30ff */
[----:B------:R-:W-:Y:S02]  /*15e0*/  LEA.HI R7, R3, R140, RZ, 0x3 ;  /* 0x0000008c03077211 */ /* 0x000fe400078f18ff */
[-C--:B------:R-:W-:Y:S01]  /*15f0*/  IADD3 R15, R6, R2.reuse, R151 ;  /* 0x00000002060f7210 */ /* 0x080fe20007ffe097 */
[----:B------:R-:W-:Y:S01]  /*1600*/  IMAD.SHL.U32 R6, R13, 0x40, RZ ;  /* 0x000000400d067824 */ /* 0x000fe200078e00ff */
[----:B------:R-:W-:Y:S01]  /*1610*/  IADD3 R14, R4, R2, R16 ;  /* 0x00000002040e7210 */ /* 0x000fe20007ffe010 */
[----:B------:R-:W-:Y:S01]  /*1620*/  IMAD.SHL.U32 R2, R5, 0x80, RZ ;  /* 0x0000008005027824 */ /* 0x000fe200078e00ff */
[--C-:B------:R-:W-:Y:S02]  /*1630*/  LOP3.LUT R4, R229, 0x38, R7.reuse, 0xf8, !PT ;  /* 0x00000038e5047812 */ /* 0x100fe400078ef807 */
[----:B------:R-:W-:-:S02]  /*1640*/  LOP3.LUT R3, R20, 0x38, R7, 0xf8, !PT ;  /* 0x0000003814037812 */ /* 0x000fc400078ef807 */
[----:B------:R-:W-:Y:S02]  /*1650*/  LOP3.LUT R2, R2, 0xffffe000, RZ, 0xc0, !PT ;  /* 0xffffe00002027812 */ /* 0x000fe400078ec0ff */
[----:B------:R-:W-:Y:S02]  /*1660*/  LOP3.LUT R5, R4, R150, RZ, 0x3c, !PT ;  /* 0x0000009604057212 */ /* 0x000fe400078e3cff */
[----:B------:R-:W-:Y:S02]  /*1670*/  LOP3.LUT R4, R3, R17, RZ, 0x3c, !PT ;  /* 0x0000001103047212 */ /* 0x000fe400078e3cff */
[----:B------:R-:W-:Y:S02]  /*1680*/  IADD3 R13, R5, R2, R151 ;  /* 0x00000002050d7210 */ /* 0x000fe40007ffe097 */
[----:B------:R-:W-:Y:S02]  /*1690*/  LEA.HI R5, R241, R241, RZ, 0x1 ;  /* 0x000000f1f1057211 */ /* 0x000fe400078f08ff */
[----:B------:R-:W-:Y:S01]  /*16a0*/  LOP3.LUT R3, R6, 0xfffffe00, RZ, 0xc0, !PT ;  /* 0xfffffe0006037812 */ /* 0x000fe200078ec0ff */
[----:B------:R-:W-:Y:S01]  /*16b0*/  IMAD R6, R217, 0x20, R232 ;  /* 0x00000020d9067824 */ /* 0x000fe200078e02e8 */
[----:B------:R-:W-:-:S02]  /*16c0*/  LOP3.LUT R6, R11, 0x7ffffffc, RZ, 0xc0, !PT ;  /* 0x7ffffffc0b067812 */ /* 0x000fc400078ec0ff */
[----:B------:R-:W-:Y:S01]  /*16d0*/  IADD3 R12, R4, R2, R16 ;  /* 0x00000002040c7210 */ /* 0x000fe20007ffe010 */
[----:B------:R-:W-:Y:S01]  /*16e0*/  IMAD.MOV.U32 R4, RZ, RZ, 0x20 ;  /* 0x00000020ff047424 */ /* 0x000fe200078e00ff */
[----:B------:R-:W-:Y:S01]  /*16f0*/  LOP3.LUT R5, R5, 0x1ffffffe, RZ, 0xc0, !PT ;  /* 0x1ffffffe05057812 */ /* 0x000fe200078ec0ff */
[----:B------:R-:W-:Y:S01]  /*1700*/  IMAD.IADD R6, R19, 0x1, -R6 ;  /* 0x0000000113067824 */ /* 0x000fe200078e0a06 */
[----:B------:R-:W-:Y:S02]  /*1710*/  IADD3 R149, R142, 0x10, RZ ;  /* 0x000000108e957810 */ /* 0x000fe40007ffe0ff */
[-C--:B------:R-:W-:Y:S01]  /*1720*/  IADD3 R2, R9, R3.reuse, R10 ;  /* 0x0000000309027210 */ /* 0x080fe20007ffe00a */
[----:B------:R-:W-:Y:S01]  /*1730*/  IMAD.IADD R5, R241, 0x1, -R5 ;  /* 0x00000001f1057824 */ /* 0x000fe200078e0a05 */
[----:B------:R-:W-:Y:S01]  /*1740*/  LOP3.LUT R3, R9, R3, RZ, 0xfc, !PT ;  /* 0x0000000309037212 */ /* 0x000fe200078efcff */
[----:B------:R-:W-:Y:S01]  /*1750*/  IMAD.SHL.U32 R214, R6, 0x2, RZ ;  /* 0x0000000206d67824 */ /* 0x000fe200078e00ff */
[----:B------:R-:W-:Y:S01]  /*1760*/  LOP3.LUT R9, R20, 0x38, R106, 0xf8, !PT ;  /* 0x0000003814097812 */ /* 0x000fe200078ef86a */
[----:B------:R-:W-:Y:S01]  /*1770*/  IMAD R240, R5, 0x8, R18 ;  /* 0x0000000805f07824 */ /* 0x000fe200078e0212 */
[----:B------:R-:W-:Y:S01]  /*1780*/  SHF.R.S32.HI R20, RZ, 0x1f, R149 ;  /* 0x0000001fff147819 */ /* 0x000fe20000011495 */
[----:B------:R-:W-:Y:S01]  /*1790*/  IMAD.MOV.U32 R10, RZ, RZ, 0x40 ;  /* 0x00000040ff0a7424 */ /* 0x000fe200078e00ff */
[----:B------:R-:W-:-:S02]  /*17a0*/  IADD3 R148, R142, 0x30, RZ ;  /* 0x000000308e947810 */ /* 0x000fc40007ffe0ff */
[----:B------:R-:W-:Y:S01]  /*17b0*/  SHF.R.S32.HI R11, RZ, 0x1f, R146 ;  /* 0x0000001fff0b7819 */ /* 0x000fe20000011492 */
[----:B------:R2:W-:Y:S01]  /*17c0*/  STL [R1+0x14], R20 ;  /* 0x0000141401007387 */ /* 0x0005e20000100800 */
[----:B------:R-:W-:Y:S02]  /*17d0*/  IADD3 R147, R142, 0x50, RZ ;  /* 0x000000508e937810 */ /* 0x000fe40007ffe0ff */
[----:B------:R-:W-:Y:S01]  /*17e0*/  SHF.R.S32.HI R21, RZ, 0x1f, R148 ;  /* 0x0000001fff157819 */ /* 0x000fe20000011494 */
[----:B------:R3:W-:Y:S01]  /*17f0*/  STL [R1+0x10], R11 ;  /* 0x0000100b01007387 */ /* 0x0007e20000100800 */
[----:B------:R-:W-:Y:S02]  /*1800*/  LOP3.LUT R5, R16, R9, R17, 0xf6, !PT ;  /* 0x0000000910057212 */ /* 0x000fe400078ef611 */
[C---:B------:R-:W-:Y:S01]  /*1810*/  IADD3 R26, R214.reuse, 0x8, RZ ;  /* 0x00000008d61a7810 */ /* 0x040fe20007ffe0ff */
[----:B------:R4:W-:Y:S01]  /*1820*/  STL [R1+0xc], R21 ;  /* 0x00000c1501007387 */ /* 0x0009e20000100800 */
[----:B------:R-:W-:-:S02]  /*1830*/  IADD3 R25, R214, 0x10, RZ ;  /* 0x00000010d6197810 */ /* 0x000fc40007ffe0ff */
[----:B------:R-:W-:Y:S02]  /*1840*/  LEA R5, R5, 0x18100, 0x1 ;  /* 0x0001810005057811 */ /* 0x000fe400078e08ff */
[C---:B------:R-:W-:Y:S02]  /*1850*/  IADD3 R24, R214.reuse, 0x18, RZ ;  /* 0x00000018d6187810 */ /* 0x040fe40007ffe0ff */
[C---:B------:R-:W-:Y:S02]  /*1860*/  IADD3 R23, R214.reuse, 0x20, RZ ;  /* 0x00000020d6177810 */ /* 0x040fe40007ffe0ff */
[C---:B------:R-:W-:Y:S02]  /*1870*/  IADD3 R22, R214.reuse, 0x28, RZ ;  /* 0x00000028d6167810 */ /* 0x040fe40007ffe0ff */
[C---:B------:R-:W-:Y:S02]  /*1880*/  IADD3 R19, R214.reuse, 0x40, RZ ;  /* 0x00000040d6137810 */ /* 0x040fe40007ffe0ff */
[----:B-1----:R-:W-:-:S02]  /*1890*/  IADD3 R18, R214, 0x48, RZ ;  /* 0x00000048d6127810 */ /* 0x002fc40007ffe0ff */
[C---:B------:R-:W-:Y:S02]  /*18a0*/  IADD3 R17, R214.reuse, 0x50, RZ ;  /* 0x00000050d6117810 */ /* 0x040fe40007ffe0ff */
[----:B--2---:R-:W-:Y:S02]  /*18b0*/  SHF.R.S32.HI R20, RZ, 0x1f, R145 ;  /* 0x0000001fff147819 */ /* 0x004fe40000011491 */
[----:B------:R-:W-:Y:S02]  /*18c0*/  SHF.R.S32.HI R28, RZ, 0x1f, R26 ;  /* 0x0000001fff1c7819 */ /* 0x000fe4000001141a */
[----:B---3--:R-:W-:Y:S01]  /*18d0*/  SHF.R.S32.HI R11, RZ, 0x1f, R147 ;  /* 0x0000001fff0b7819 */ /* 0x008fe20000011493 */
[----:B------:R1:W-:Y:S01]  /*18e0*/  STL [R1+0x8], R20 ;  /* 0x0000081401007387 */ /* 0x0003e20000100800 */
[----:B------:R-:W-:Y:S02]  /*18f0*/  SHF.R.S32.HI R27, RZ, 0x1f, R25 ;  /* 0x0000001fff1b7819 */ /* 0x000fe40000011419 */
[----:B----4-:R-:W-:Y:S01]  /*1900*/  IADD3 R21, R214, 0x30, RZ ;  /* 0x00000030d6157810 */ /* 0x010fe20007ffe0ff */
[----:B------:R-:W-:Y:S01]  /*1910*/  STL [R1+0x4], R11 ;  /* 0x0000040b01007387 */ /* 0x000fe20000100800 */
[----:B------:R-:W-:-:S02]  /*1920*/  SHF.R.S32.HI R231, RZ, 0x3, R8 ;  /* 0x00000003ffe77819 */ /* 0x000fc40000011408 */
[----:B------:R-:W-:Y:S01]  /*1930*/  SHF.R.S32.HI R230, RZ, 0x3, R7 ;  /* 0x00000003ffe67819 */ /* 0x000fe20000011407 */
[----:B------:R2:W-:Y:S01]  /*1940*/  STL [R1+0x2c], R5 ;  /* 0x00002c0501007387 */ /* 0x0005e20000100800 */
[C---:B------:R-:W-:Y:S02]  /*1950*/  IADD3 R16, R214.reuse, 0x58, RZ ;  /* 0x00000058d6107810 */ /* 0x040fe40007ffe0ff */
[----:B------:R-:W-:Y:S02]  /*1960*/  IADD3 R9, R214, 0x60, RZ ;  /* 0x00000060d6097810 */ /* 0x000fe40007ffe0ff */
[----:B------:R-:W-:Y:S02]  /*1970*/  SHF.R.S32.HI R26, RZ, 0x1f, R24 ;  /* 0x0000001fff1a7819 */ /* 0x000fe40000011418 */
[----:B------:R-:W-:Y:S02]  /*1980*/  SHF.R.S32.HI R25, RZ, 0x1f, R23 ;  /* 0x0000001fff197819 */ /* 0x000fe40000011417 */
[----:B------:R-:W-:-:S02]  /*1990*/  SEL R185, R4, 0xffffffe0, !P1 ;  /* 0xffffffe004b97807 */ /* 0x000fc40004800000 */
[C---:B------:R-:W-:Y:S02]  /*19a0*/  IADD3 R8, R214.reuse, 0x68, RZ ;  /* 0x00000068d6087810 */ /* 0x040fe40007ffe0ff */
[C---:B------:R-:W-:Y:S02]  /*19b0*/  IADD3 R7, R214.reuse, 0x70, RZ ;  /* 0x00000070d6077810 */ /* 0x040fe40007ffe0ff */
[----:B------:R-:W-:Y:S02]  /*19c0*/  SHF.R.S32.HI R24, RZ, 0x1f, R22 ;  /* 0x0000001fff187819 */ /* 0x000fe40000011416 */
[----:B-1----:R-:W-:Y:S02]  /*19d0*/  IADD3 R20, R214, 0x38, RZ ;  /* 0x00000038d6147810 */ /* 0x002fe40007ffe0ff */
[----:B------:R-:W-:Y:S02]  /*19e0*/  SHF.R.S32.HI R23, RZ, 0x1f, R21 ;  /* 0x0000001fff177819 */ /* 0x000fe40000011415 */
[----:B------:R-:W-:-:S02]  /*19f0*/  SHF.R.S32.HI R4, RZ, 0x1f, R214 ;  /* 0x0000001fff047819 */ /* 0x000fc400000114d6 */
[C---:B------:R-:W-:Y:S02]  /*1a00*/  IADD3 R6, R214.reuse, 0x78, RZ ;  /* 0x00000078d6067810 */ /* 0x040fe40007ffe0ff */
[C---:B--2---:R-:W-:Y:S02]  /*1a10*/  IADD3 R5, R214.reuse, 0x80, RZ ;  /* 0x00000080d6057810 */ /* 0x044fe40007ffe0ff */
[----:B------:R-:W-:Y:S02]  /*1a20*/  SHF.R.S32.HI R22, RZ, 0x1f, R20 ;  /* 0x0000001fff167819 */ /* 0x000fe40000011414 */
[----:B------:R-:W-:Y:S02]  /*1a30*/  SHF.R.S32.HI R21, RZ, 0x1f, R19 ;  /* 0x0000001fff157819 */ /* 0x000fe40000011413 */
[C---:B------:R-:W-:Y:S02]  /*1a40*/  IADD3 R4, R214.reuse, 0x88, RZ ;  /* 0x00000088d6047810 */ /* 0x040fe40007ffe0ff */
[----:B------:R-:W-:-:S02]  /*1a50*/  IADD3 R252, R214, 0x90, RZ ;  /* 0x00000090d6fc7810 */ /* 0x000fc40007ffe0ff */
[----:B------:R-:W-:Y:S02]  /*1a60*/  SHF.R.S32.HI R20, RZ, 0x1f, R18 ;  /* 0x0000001fff147819 */ /* 0x000fe40000011412 */
[----:B------:R-:W-:Y:S02]  /*1a70*/  SHF.R.S32.HI R19, RZ, 0x1f, R17 ;  /* 0x0000001fff137819 */ /* 0x000fe40000011411 */
[----:B------:R-:W-:Y:S02]  /*1a80*/  LEA R181, R2, 0x18100, 0x1 ;  /* 0x0001810002b57811 */ /* 0x000fe400078e08ff */
[C---:B------:R-:W-:Y:S02]  /*1a90*/  IADD3 R251, R214.reuse, 0x98, RZ ;  /* 0x00000098d6fb7810 */ /* 0x040fe40007ffe0ff */
[----:B------:R-:W-:Y:S01]  /*1aa0*/  IADD3 R249, R214, 0xa8, RZ ;  /* 0x000000a8d6f97810 */ /* 0x000fe20007ffe0ff */
[----:B------:R-:W-:Y:S01]  /*1ab0*/  IMAD.IADD R182, R181, 0x1, R185 ;  /* 0x00000001b5b67824 */ /* 0x000fe200078e02b9 */
[----:B------:R-:W-:-:S02]  /*1ac0*/  SHF.R.S32.HI R18, RZ, 0x1f, R16 ;  /* 0x0000001fff127819 */ /* 0x000fc40000011410 */
[----:B------:R-:W-:Y:S02]  /*1ad0*/  SHF.R.S32.HI R17, RZ, 0x1f, R9 ;  /* 0x0000001fff117819 */ /* 0x000fe40000011409 */
[----:B------:R-:W-:Y:S02]  /*1ae0*/  LEA R187, R3, 0x100, 0x1 ;  /* 0x0000010003bb7811 */ /* 0x000fe400078e08ff */
[----:B------:R-:W-:Y:S02]  /*1af0*/  IADD3 R248, R214, 0xb0, RZ ;  /* 0x000000b0d6f87810 */ /* 0x000fe40007ffe0ff */
[----:B------:R-:W-:Y:S01]  /*1b00*/  SHF.R.S32.HI R16, RZ, 0x1f, R8 ;  /* 0x0000001fff107819 */ /* 0x000fe20000011408 */
[----:B------:R-:W-:Y:S01]  /*1b10*/  IMAD.IADD R243, R185, 0x1, R187 ;  /* 0x00000001b9f37824 */ /* 0x000fe200078e02bb */
[----:B------:R-:W-:Y:S02]  /*1b20*/  SHF.R.S32.HI R9, RZ, 0x1f, R7 ;  /* 0x0000001fff097819 */ /* 0x000fe40000011407 */
[----:B------:R-:W-:-:S02]  /*1b30*/  LEA R186, R0, 0xc100, 0x1 ;  /* 0x0000c10000ba7811 */ /* 0x000fc400078e08ff */
[----:B------:R-:W-:Y:S02]  /*1b40*/  SHF.R.S32.HI R8, RZ, 0x1f, R6 ;  /* 0x0000001fff087819 */ /* 0x000fe40000011406 */
[----:B------:R-:W-:Y:S02]  /*1b50*/  SHF.R.S32.HI R7, RZ, 0x1f, R5 ;  /* 0x0000001fff077819 */ /* 0x000fe40000011405 */
[----:B------:R-:W-:Y:S02]  /*1b60*/  SEL R0, R10, 0xffffffc0, !P2 ;  /* 0xffffffc00a007807 */ /* 0x000fe40005000000 */
[----:B------:R-:W-:Y:S02]  /*1b70*/  SHF.R.S32.HI R6, RZ, 0x1f, R4 ;  /* 0x0000001fff067819 */ /* 0x000fe40000011404 */
        /* <DEDUP_REMOVED lines=8> */
[----:B------:R-:W-:Y:S01]  /*1c00*/  LEA R5, R15, 0x18100, 0x1 ;  /* 0x000181000f057811 */ /* 0x000fe200078e08ff */
[----:B------:R-:W-:Y:S01]  /*1c10*/  IMAD.IADD R244, R185, 0x1, R188 ;  /* 0x00000001b9f47824 */ /* 0x000fe200078e02bc */
[----:B------:R-:W-:-:S02]  /*1c20*/  LEA R4, R14, 0x18100, 0x1 ;  /* 0x000181000e047811 */ /* 0x000fc400078e08ff */
[----:B------:R-:W-:Y:S01]  /*1c30*/  LEA R3, R13, 0x18100, 0x1 ;  /* 0x000181000d037811 */ /* 0x000fe200078e08ff */
[----:B------:R1:W-:Y:S01]  /*1c40*/  STL [R1+0x28], R5 ;  /* 0x0000280501007387 */ /* 0x0003e20000100800 */
[----:B------:R-:W-:Y:S02]  /*1c50*/  LEA R2, R12, 0x18100, 0x1 ;  /* 0x000181000c027811 */ /* 0x000fe400078e08ff */
[----:B------:R-:W-:Y:S01]  /*1c60*/  IADD3 R250, R214, 0xa0, RZ ;  /* 0x000000a0d6fa7810 */ /* 0x000fe20007ffe0ff */
[----:B------:R1:W-:Y:S01]  /*1c70*/  STL [R1+0x24], R4 ;  /* 0x0000240401007387 */ /* 0x0003e20000100800 */
[C---:B------:R-:W-:Y:S02]  /*1c80*/  IADD3 R202, R200.reuse, 0x40, RZ ;  /* 0x00000040c8ca7810 */ /* 0x040fe40007ffe0ff */
[----:B------:R-:W-:Y:S01]  /*1c90*/  IADD3 R196, R200, 0x80, RZ ;  /* 0x00000080c8c47810 */ /* 0x000fe20007ffe0ff */
[----:B------:R1:W-:Y:S01]  /*1ca0*/  STL [R1+0x20], R3 ;  /* 0x0000200301007387 */ /* 0x0003e20000100800 */
[----:B------:R-:W-:-:S02]  /*1cb0*/  IADD3 R209, R106, 0x60, RZ ;  /* 0x000000606ad17810 */ /* 0x000fc40007ffe0ff */
[C---:B------:R-:W-:Y:S01]  /*1cc0*/  IADD3 R208, R106.reuse, 0x80, RZ ;  /* 0x000000806ad07810 */ /* 0x040fe20007ffe0ff */
[----:B------:R1:W-:Y:S01]  /*1cd0*/  STL [R1+0x1c], R2 ;  /* 0x00001c0201007387 */ /* 0x0003e20000100800 */
[----:B------:R-:W-:Y:S02]  /*1ce0*/  IADD3 R207, R106, 0xa0, RZ ;  /* 0x000000a06acf7810 */ /* 0x000fe40007ffe0ff */
[----:B------:R-:W-:Y:S01]  /*1cf0*/  IADD3 R247, R214, 0xb8, RZ ;  /* 0x000000b8d6f77810 */ /* 0x000fe20007ffe0ff */
        /* <DEDUP_REMOVED lines=9> */
[----:B------:R-:W-:-:S02]  /*1d90*/  IADD3 R11, R144, 0xc100, RZ ;  /* 0x0000c100900b7810 */ /* 0x000fc40007ffe0ff */
[----:B------:R-:W-:Y:S02]  /*1da0*/  IADD3 R10, R144, 0x100, RZ ;  /* 0x00000100900a7810 */ /* 0x000fe40007ffe0ff */
[----:B------:R-:W-:Y:S02]  /*1db0*/  SHF.R.S32.HI R6, RZ, 0x1f, R247 ;  /* 0x0000001fff067819 */ /* 0x000fe400000114f7 */
.L_x_2489:
        /* <DEDUP_REMOVED lines=14> */
[CC--:B-1----:R-:W-:Y:S01]  /*1ea0*/  IMAD.WIDE R4, R239.reuse, R15.reuse, c[0x0][0x350] ;  /* 0x0000d400ef047625 */ /* 0x0c2fe200078e020f */
[----:B------:R-:W-:Y:S02]  /*1eb0*/  ISETP.NE.AND.EX P3, PT, RZ, c[0x0][0x354], PT, P3 ;  /* 0x0000d500ff007a0c */ /* 0x000fe40003f65330 */
[----:B------:R-:W-:Y:S01]  /*1ec0*/  ISETP.NE.AND.EX P5, PT, RZ, c[0x0][0x35c], PT, P5 ;  /* 0x0000d700ff007a0c */ /* 0x000fe20003fa5350 */
[----:B------:R-:W-:-:S04]  /*1ed0*/  @P2 IMAD.WIDE R12, R239, R15, c[0x0][0x370] ;  /* 0x0000dc00ef0c2625 */ /* 0x000fc800078e020f */
[CC--:B------:R-:W-:Y:S01]  /*1ee0*/  @P0 IMAD.WIDE R8, R239.reuse, R15.reuse, c[0x0][0x360] ;  /* 0x0000d800ef080625 */ /* 0x0c0fe200078e020f */
[----:B------:R1:W5:Y:S03]  /*1ef0*/  @P2 LDG.E R228, [R12.64] ;  /* 0x0000000c0ce42981 */ /* 0x000366000c1e1900 */
[----:B------:R-:W-:Y:S01]  /*1f00*/  IMAD.WIDE R2, R239, R15, c[0x0][0x358] ;  /* 0x0000d600ef027625 */ /* 0x000fe200078e020f */
        /* <DEDUP_REMOVED lines=11> */
.L_x_2240:
[----:B------:R-:W-:-:S04]  /*1fc0*/  ISETP.NE.U32.AND P0, PT, RZ, c[0x0][0x368], PT ;  /* 0x0000da00ff007a0c */ /* 0x000fc80003f05070 */
[----:B------:R-:W-:-:S13]  /*1fd0*/  ISETP.NE.AND.EX P0, PT, RZ, c[0x0][0x36c], PT, P0 ;  /* 0x0000db00ff007a0c */ /* 0x000fda0003f05300 */
[----:B------:R-:W-:Y:S05]  /*1fe0*/  @!P0 BRA `(.L_x_2241) ;  /* 0x0000003000008947 */ /* 0x000fea0003800000 */
[----:B-1----:R-:W-:-:S05]  /*1ff0*/  IMAD.WIDE R4, R239, R15, c[0x0][0x368] ;  /* 0x0000da00ef047625 */ /* 0x002fca00078e020f */
[----:B------:R1:W5:Y:S01]  /*2000*/  LDG.E R18, [R4.64] ;  /* 0x0000000c04127981 */ /* 0x000362000c1e1900 */
[----:B------:R-:W-:Y:S05]  /*2010*/  BRA `(.L_x_2242) ;  /* 0x0000005000007947 */ /* 0x000fea0003800000 */
.L_x_2241:
[----:B------:R-:W-:Y:S01]  /*2020*/  MOV R18, UR10 ;  /* 0x0000000a00127c02 */ /* 0x000fe20008000f00 */
[----:B------:R-:W-:Y:S05]  /*2030*/  @!P3 BRA `(.L_x_2242) ;  /* 0x000000300000b947 */ /* 0x000fea0003800000 */
[----:B-1----:R-:W2:Y:S04]  /*2040*/  LDG.E R6, [R4.64] ;  /* 0x0000000c04067981 */ /* 0x002ea8000c1e1900 */
[----:B------:R-:W2:Y:S02]  /*2050*/  LDG.E R0, [R4.64+0x4] ;  /* 0x0000040c04007981 */ /* 0x000ea4000c1e1900 */
[----:B--2---:R-:W-:Y:S02]  /*2060*/  IADD3 R18, -R6, R0, RZ ;  /* 0x0000000006127210 */ /* 0x004fe40007ffe1ff */
.L_x_2242:
        /* <DEDUP_REMOVED lines=41> */
.L_x_2245:
[----:B------:R-:W-:-:S13]  /*2300*/  ISETP.NE.AND P0, PT, R6, 0x1, PT ;  /* 0x000000010600780c */ /* 0x000fda0003f05270 */
[----:B------:R-:W-:-:S05]  /*2310*/  @P0 IMAD.HI.U32 R0, R2, c[0x0][0x330], RZ ;  /* 0x0000cc0002000a27 */ /* 0x000fca00078e00ff */
[----:B------:R-:W-:Y:S02]  /*2320*/  @P0 SHF.R.U32.HI R2, RZ, c[0x0][0x334], R0 ;  /* 0x0000cd00ff020a19 */ /* 0x000fe40000011600 */
.L_x_2246:
[----:B------:R-:W-:Y:S05]  /*2330*/  BSYNC B0 ;  /* 0x0000000000007941 */ /* 0x000fea0003800000 */
.L_x_2244:
[----:B------:R-:W-:-:S05]  /*2340*/  IMAD R2, R2, R6, c[0x0][0x32c] ;  /* 0x0000cb0002027624 */ /* 0x000fca00078e0206 */
[----:B------:R-:W-:-:S04]  /*2350*/  IMNMX R3, R3, R2, PT ;  /* 0x0000000203037217 */ /* 0x000fc80003800200 */
.L_x_2243:
        /* <DEDUP_REMOVED lines=21> */
.L_x_2249:
[----:B------:R-:W-:-:S13]  /*24b0*/  ISETP.NE.AND P0, PT, R6, 0x1, PT ;  /* 0x000000010600780c */ /* 0x000fda0003f05270 */
[----:B------:R-:W-:-:S05]  /*24c0*/  @P0 IMAD.HI.U32 R3, R0, c[0x0][0x330], RZ ;  /* 0x0000cc0000030a27 */ /* 0x000fca00078e00ff */
[----:B------:R-:W-:Y:S02]  /*24d0*/  @P0 SHF.R.U32.HI R0, RZ, c[0x0][0x334], R3 ;  /* 0x0000cd00ff000a19 */ /* 0x000fe40000011603 */
.L_x_2250:
[----:B------:R-:W-:Y:S05]  /*24e0*/  BSYNC B0 ;  /* 0x0000000000007941 */ /* 0x000fea0003800000 */
.L_x_2248:
[----:B------:R-:W-:-:S05]  /*24f0*/  IMAD R0, R0, c[0x0][0x32c], RZ ;  /* 0x0000cb0000007a24 */ /* 0x000fca00078e02ff */
[----:B------:R-:W-:-:S04]  /*2500*/  IMNMX R2, R2, R0, !PT ;  /* 0x0000000002027217 */ /* 0x000fc80007800200 */
.L_x_2247:
        /* <DEDUP_REMOVED lines=45> */
.L_x_2252:
[----:B------:R-:W-:Y:S05]  /*27e0*/  BSYNC B0 ;  /* 0x0000000000007941 */ /* 0x000fea0003800000 */
.L_x_2251:
[----:B------:R-:W-:-:S04]  /*27f0*/  IMAD R2, R245, R0, R6 ;  /* 0x00000000f5027224 */ /* 0x000fc800078e0206 */
[C---:B------:R-:W-:Y:S02]  /*2800*/  IMAD.IADD R3, R2.reuse, 0x1, R0 ;  /* 0x0000000102037824 */ /* 0x040fe400078e0200 */
[----:B------:R-:W-:-:S03]  /*2810*/  IMAD R0, R2, 0x40, -R13 ;  /* 0x0000004002007824 */ /* 0x000fc600078e0a0d */
[----:B------:R-:W-:Y:S02]  /*2820*/  IMNMX R3, R7, R3, PT ;  /* 0x0000000307037217 */ /* 0x000fe40003800200 */
[----:B------:R-:W-:-:S03]  /*2830*/  IMNMX R0, RZ, R0, !PT ;  /* 0x00000000ff007217 */ /* 0x000fc60007800200 */
[----:B------:R-:W-:Y:S01]  /*2840*/  IMAD R2, R3, 0x40, -R13 ;  /* 0x0000004003027824 */ /* 0x000fe200078e0a0d */
[----:B------:R-:W-:-:S04]  /*2850*/  SHF.R.U32.HI R33, RZ, 0x6, R0 ;  /* 0x00000006ff217819 */ /* 0x000fc80000011600 */
[----:B------:R-:W-:Y:S01]  /*2860*/  IMNMX R2, R2, R76, PT ;  /* 0x0000004c02027217 */ /* 0x000fe20003800200 */
[----:B------:R-:W-:-:S03]  /*2870*/  IMAD.MOV.U32 R12, RZ, RZ, R33 ;  /* 0x000000ffff0c7224 */ /* 0x000fc600078e0021 */
[----:B------:R-:W-:-:S13]  /*2880*/  ISETP.GT.AND P0, PT, R2, R0, PT ;  /* 0x000000000200720c */ /* 0x000fda0003f04270 */
[----:B------:R-:W-:-:S04]  /*2890*/  @P0 IADD3 R2, R2, 0x3f, RZ ;  /* 0x0000003f02020810 */ /* 0x000fc80007ffe0ff */
[----:B------:R-:W-:-:S04]  /*28a0*/  @P0 SHF.R.S32.HI R0, RZ, 0x1f, R2 ;  /* 0x0000001fff000819 */ /* 0x000fc80000011402 */
[----:B------:R-:W-:-:S04]  /*28b0*/  @P0 LEA.HI R2, R0, R2, RZ, 0x6 ;  /* 0x0000000200020211 */ /* 0x000fc800078f30ff */
[----:B------:R-:W-:-:S04]  /*28c0*/  @P0 SHF.R.S32.HI R12, RZ, 0x6, R2 ;  /* 0x00000006ff0c0819 */ /* 0x000fc80000011402 */
[----:B------:R-:W-:-:S13]  /*28d0*/  ISETP.GT.AND P0, PT, R12, R33, PT ;  /* 0x000000210c00720c */ /* 0x000fda0003f04270 */
[----:B------:R-:W-:Y:S05]  /*28e0*/  @!P0 BRA `(.L_x_2253) ;  /* 0x000055e000008947 */ /* 0x000fea0003800000 */
[----:B------:R-:W-:-:S04]  /*28f0*/  ISETP.NE.U32.AND P0, PT, RZ, c[0x0][0x340], PT ;  /* 0x0000d000ff007a0c */ /* 0x000fc80003f05070 */
[----:B------:R-:W-:-:S13]  /*2900*/  ISETP.NE.AND.EX P4, PT, RZ, c[0x0][0x344], PT, P0 ;  /* 0x0000d100ff007a0c */ /* 0x000fda0003f85300 */
[----:B------:R-:W-:-:S05]  /*2910*/  @P4 IMAD.WIDE R2, R239, R15, c[0x0][0x340] ;  /* 0x0000d000ef024625 */ /* 0x000fca00078e020f */
[----:B------:R1:W2:Y:S01]  /*2920*/  @P4 LDG.E R16, [R2.64] ;  /* 0x0000000c02104981 */ /* 0x0002a2000c1e1900 */
[----:B------:R-:W-:Y:S01]  /*2930*/  IADD3 R0, P0, R232, R14, RZ ;  /* 0x0000000ee8007210 */ /* 0x000fe20007f1e0ff */
[----:B------:R-:W-:Y:S01]  /*2940*/  IMAD.MOV.U32 R125, RZ, RZ, 0x6 ;  /* 0x00000006ff7d7424 */ /* 0x000fe200078e00ff */
[----:B------:R-:W-:Y:S01]  /*2950*/  LOP3.LUT R22, R238, 0xffff, RZ, 0xc0, !PT ;  /* 0x0000ffffee167812 */ /* 0x000fe200078ec0ff */
[----:B------:R-:W-:Y:S01]  /*2960*/  IMAD.MOV.U32 R126, RZ, RZ, 0x5 ;  /* 0x00000005ff7e7424 */ /* 0x000fe200078e00ff */
[----:B------:R-:W-:Y:S01]  /*2970*/  SHF.R.S32.HI R13, RZ, 0x1f, R239 ;  /* 0x0000001fff0d7819 */ /* 0x000fe200000114ef */
[----:B------:R-:W-:Y:S01]  /*2980*/  IMAD.MOV.U32 R122, RZ, RZ, c[0x0][0x27c] ;  /* 0x00009f00ff7a7624 */ /* 0x000fe200078e00ff */
[----:B------:R-:W-:Y:S01]  /*2990*/  IADD3 R19, R12, -0x1, RZ ;  /* 0xffffffff0c137810 */ /* 0x000fe20007ffe0ff */
[C---:B------:R-:W-:Y:S01]  /*29a0*/  IMAD.WIDE.U32 R78, R22.reuse, c[0x0][0x1e8], RZ ;  /* 0x00007a00164e7a25 */ /* 0x040fe200078e00ff */
[----:B------:R-:W-:Y:S02]  /*29b0*/  SEL R15, R13, RZ, !P5 ;  /* 0x000000ff0d0f7207 */ /* 0x000fe40006800000 */
[----:B------:R-:W-:Y:S01]  /*29c0*/  MOV R7, c[0x0][0x238] ;  /* 0x00008e0000077a02 */ /* 0x000fe20000000f00 */
[--C-:B------:R-:W-:Y:S01]  /*29d0*/  IMAD.MOV.U32 R28, RZ, RZ, R19.reuse ;  /* 0x000000ffff1c7224 */ /* 0x100fe200078e0013 */
[----:B------:R-:W-:Y:S01]  /*29e0*/  SHF.R.S32.HI R20, RZ, 0x1f, R19 ;  /* 0x0000001fff147819 */ /* 0x000fe20000011413 */
[----:B------:R-:W-:Y:S01]  /*29f0*/  IMAD R5, R15, c[0x0][0x248], RZ ;  /* 0x000092000f057a24 */ /* 0x000fe200078e02ff */
[C---:B------:R-:W-:Y:S01]  /*2a00*/  SHF.L.U64.HI R127, R7.reuse, R125, c[0x0][0x23c] ;  /* 0x00008f00077f7619 */ /* 0x040fe2000001027d */
[C---:B------:R-:W-:Y:S01]  /*2a10*/  IMAD.SHL.U32 R128, R7.reuse, 0x40, RZ ;  /* 0x0000004007807824 */ /* 0x040fe200078e00ff */
[C---:B------:R-:W-:Y:S01]  /*2a20*/  SHF.L.U32 R129, R7.reuse, 0x5, RZ ;  /* 0x0000000507817819 */ /* 0x040fe200000006ff */
[----:B------:R-:W-:Y:S01]  /*2a30*/  IMAD R82, R22, c[0x0][0x1ec], R79 ;  /* 0x00007b0016527a24 */ /* 0x000fe200078e024f */
[----:B------:R-:W-:-:S02]  /*2a40*/  SHF.L.U64.HI R124, R7, R126, c[0x0][0x23c] ;  /* 0x00008f00077c7619 */ /* 0x000fc4000001027e */
[----:B------:R-:W-:Y:S02]  /*2a50*/  ISETP.GE.AND P6, PT, R200, c[0x0][0x1d4], PT ;  /* 0x00007500c8007a0c */ /* 0x000fe40003fc6270 */
[----:B------:R-:W-:Y:S02]  /*2a60*/  MOV R131, c[0x0][0x258] ;  /* 0x0000960000837a02 */ /* 0x000fe40000000f00 */
[----:B-1----:R-:W-:Y:S02]  /*2a70*/  SHF.R.S32.HI R2, RZ, 0x1f, R14 ;  /* 0x0000001fff027819 */ /* 0x002fe4000001140e */
[----:B------:R-:W-:Y:S02]  /*2a80*/  SEL R14, R239, RZ, !P5 ;  /* 0x000000ffef0e7207 */ /* 0x000fe40006800000 */
[----:B------:R-:W-:Y:S01]  /*2a90*/  LEA.HI.X.SX32 R8, R232, R2, 0x1, P0 ;  /* 0x00000002e8087211 */ /* 0x000fe200000f0eff */
[----:B------:R-:W-:Y:S01]  /*2aa0*/  IMAD.WIDE.U32 R2, R0, c[0x0][0x238], R200 ;  /* 0x00008e0000027a25 */ /* 0x000fe200078e00c8 */
[----:B------:R-:W-:-:S02]  /*2ab0*/  ISETP.GE.AND P5, PT, R202, c[0x0][0x1d4], PT ;  /* 0x00007500ca007a0c */ /* 0x000fc40003fa6270 */
[C---:B------:R-:W-:Y:S01]  /*2ac0*/  SHF.L.U64.HI R125, R131.reuse, R125, c[0x0][0x25c] ;  /* 0x00009700837d7619 */ /* 0x040fe2000001027d */
[----:B------:R-:W-:Y:S01]  /*2ad0*/  IMAD R4, R8, c[0x0][0x238], RZ ;  /* 0x00008e0008047a24 */ /* 0x000fe200078e02ff */
[C---:B------:R-:W-:Y:S01]  /*2ae0*/  SHF.L.U64.HI R126, R131.reuse, R126, c[0x0][0x25c] ;  /* 0x00009700837e7619 */ /* 0x040fe2000001027e */
[----:B------:R-:W-:Y:S01]  /*2af0*/  IMAD R5, R14, c[0x0][0x24c], R5 ;  /* 0x000093000e057a24 */ /* 0x000fe200078e0205 */
[----:B------:R-:W-:Y:S01]  /*2b00*/  SHF.L.U32 R130, R131, 0x6, RZ ;  /* 0x0000000683827819 */ /* 0x000fe200000006ff */
[----:B------:R-:W-:Y:S01]  /*2b10*/  IMAD R4, R0, c[0x0][0x23c], R4 ;  /* 0x00008f0000047a24 */ /* 0x000fe200078e0204 */
[----:B------:R-:W-:Y:S01]  /*2b20*/  SHF.R.S32.HI R143, RZ, 0x1f, R142 ;  /* 0x0000001fff8f7819 */ /* 0x000fe2000001148e */
[----:B------:R-:W-:Y:S01]  /*2b30*/  IMAD R17, R8, c[0x0][0x258], RZ ;  /* 0x0000960008117a24 */ /* 0x000fe200078e02ff */
[----:B------:R-:W-:Y:S01]  /*2b40*/  SHF.L.U32 R122, R122, 0x1, RZ ;  /* 0x000000017a7a7819 */ /* 0x000fe200000006ff */
[----:B------:R-:W-:Y:S02]  /*2b50*/  IMAD.IADD R3, R3, 0x1, R4 ;  /* 0x0000000103037824 */ /* 0x000fe400078e0204 */
[----:B------:R-:W-:-:S02]  /*2b60*/  IMAD.IADD R4, R76, 0x1, -R232 ;  /* 0x000000014c047824 */ /* 0x000fc400078e0ae8 */
[----:B------:R-:W-:-:S04]  /*2b70*/  IMAD.WIDE.U32 R2, R22, c[0x0][0x240], R2 ;  /* 0x0000900016027a25 */ /* 0x000fc800078e0002 */
[----:B------:R-:W-:Y:S02]  /*2b80*/  IMAD R3, R22, c[0x0][0x244], R3 ;  /* 0x0000910016037a24 */ /* 0x000fe400078e0203 */
[----:B------:R-:W-:Y:S02]  /*2b90*/  IMAD R4, R19, -0x40, R4 ;  /* 0xffffffc013047824 */ /* 0x000fe400078e0204 */
[----:B------:R-:W-:-:S03]  /*2ba0*/  IMAD.WIDE.U32 R88, R14, c[0x0][0x248], R2 ;  /* 0x000092000e587a25 */ /* 0x000fc600078e0002 */
[C---:B------:R-:W-:Y:S01]  /*2bb0*/  ISETP.GE.AND P0, PT, R4.reuse, 0x1, PT ;  /* 0x000000010400780c */ /* 0x040fe20003f06270 */
[----:B------:R-:W-:Y:S01]  /*2bc0*/  IMAD R2, R127, R19, RZ ;  /* 0x000000137f027224 */ /* 0x000fe200078e02ff */
[----:B------:R-:W-:Y:S01]  /*2bd0*/  ISETP.GE.AND P1, PT, R4, 0x21, PT ;  /* 0x000000210400780c */ /* 0x000fe20003f26270 */
[----:B------:R-:W-:Y:S01]  /*2be0*/  IMAD.MOV.U32 R84, RZ, RZ, R88 ;  /* 0x000000ffff547224 */ /* 0x000fe200078e0058 */
[----:B------:R-:W-:Y:S01]  /*2bf0*/  IADD3 R85, R89, R5, RZ ;  /* 0x0000000559557210 */ /* 0x000fe20007ffe0ff */
[----:B------:R-:W-:Y:S02]  /*2c00*/  IMAD R4, R20, R128, R2 ;  /* 0x0000008014047224 */ /* 0x000fe400078e0202 */
[----:B------:R-:W-:-:S04]  /*2c10*/  IMAD.WIDE.U32 R8, R0, c[0x0][0x258], R200 ;  /* 0x0000960000087a25 */ /* 0x000fc800078e00c8 */
[----:B------:R-:W-:-:S04]  /*2c20*/  IMAD.WIDE.U32 R2, R19, R128, R84 ;  /* 0x0000008013027225 */ /* 0x000fc800078e0054 */
[----:B------:R-:W-:Y:S01]  /*2c30*/  IMAD.IADD R4, R3, 0x1, R4 ;  /* 0x0000000103047824 */ /* 0x000fe200078e0204 */
[----:B------:R-:W-:Y:S01]  /*2c40*/  @P0 LEA R6, P3, R2, c[0x0][0x220], 0x1 ;  /* 0x0000880002060a11 */ /* 0x000fe200078608ff */
[----:B------:R-:W-:Y:S01]  /*2c50*/  IMAD R0, R0, c[0x0][0x25c], R17 ;  /* 0x0000970000007a24 */ /* 0x000fe200078e0211 */
[----:B------:R-:W-:Y:S01]  /*2c60*/  @P1 IADD3 R5, P2, R129, R2, RZ ;  /* 0x0000000281051210 */ /* 0x000fe20007f5e0ff */
[----:B------:R-:W-:Y:S01]  /*2c70*/  IMAD.SHL.U32 R131, R131, 0x20, RZ ;  /* 0x0000002083837824 */ /* 0x000fe200078e00ff */
[----:B------:R-:W-:Y:S02]  /*2c80*/  @P0 LEA.HI.X R7, R2, c[0x0][0x224], R4, 0x1, P3 ;  /* 0x0000890002070a11 */ /* 0x000fe400018f0c04 */
[----:B------:R-:W-:Y:S02]  /*2c90*/  @P1 IADD3.X R2, R4, R124, RZ, P2, !PT ;  /* 0x0000007c04021210 */ /* 0x000fe400017fe4ff */
[----:B------:R-:W-:Y:S01]  /*2ca0*/  @P1 LEA R4, P2, R5, c[0x0][0x220], 0x1 ;  /* 0x0000880005041a11 */ /* 0x000fe200078408ff */
[----:B------:R-:W-:Y:S01]  /*2cb0*/  @!PT LDS RZ, [RZ] ;  /* 0x00000000fffff984 */ /* 0x000fe20000000800 */
[----:B------:R-:W-:Y:S01]  /*2cc0*/  @!PT LDS RZ, [RZ] ;  /* 0x00000000fffff984 */ /* 0x000fe20000000800 */
[----:B------:R-:W-:Y:S01]  /*2cd0*/  @!PT LDS RZ, [RZ] ;  /* 0x00000000fffff984 */ /* 0x000fe20000000800 */
[----:B------:R1:W-:Y:S01]  /*2ce0*/  @P0 LDGSTS.E.BYPASS.LTC128B.128 [R144+0xc100], [R6.64], !P6 ;  /* 0x0c10000006900fae */ /* 0x0003e2000f101d4c */
[----:B------:R-:W-:Y:S01]  /*2cf0*/  IADD3 R9, R9, R0, RZ ;  /* 0x0000000009097210 */ /* 0x000fe20007ffe0ff */
[----:B------:R-:W-:Y:S01]  /*2d00*/  IMAD R0, R15, c[0x0][0x268], RZ ;  /* 0x00009a000f007a24 */ /* 0x000fe200078e02ff */
[----:B------:R-:W-:Y:S01]  /*2d10*/  @P1 LEA.HI.X R5, R5, c[0x0][0x224], R2, 0x1, P2 ;  /* 0x0000890005051a11 */ /* 0x000fe200010f0c02 */
[----:B------:R1:W-:Y:S01]  /*2d20*/  @P0 LDGSTS.E.BYPASS.LTC128B.128 [R144+0xe100], [R6.64+0x80], !P5 ;  /* 0x0e10008006900fae */ /* 0x0003e2000e901d4c */
[----:B------:R-:W-:Y:S01]  /*2d30*/  SHF.R.S32.HI R15, RZ, 0x1f, R216 ;  /* 0x0000001fff0f7819 */ /* 0x000fe200000114d8 */
[----:B------:R-:W-:-:S04]  /*2d40*/  IMAD.WIDE.U32 R8, R22, c[0x0][0x260], R8 ;  /* 0x0000980016087a25 */ /* 0x000fc800078e0008 */
[----:B------:R-:W-:Y:S01]  /*2d50*/  IMAD R0, R14, c[0x0][0x26c], R0 ;  /* 0x00009b000e007a24 */ /* 0x000fe200078e0200 */
[--C-:B--2---:R-:W-:Y:S01]  /*2d60*/  @P4 SHF.R.S32.HI R3, RZ, 0x1f, R16.reuse ;  /* 0x0000001fff034819 */ /* 0x104fe20000011410 */
[----:B------:R-:W-:Y:S01]  /*2d70*/  @P4 IMAD.MOV.U32 R2, RZ, RZ, R16 ;  /* 0x000000ffff024224 */ /* 0x000fe200078e0010 */
[----:B------:R-:W-:Y:S01]  /*2d80*/  @!P4 MOV R2, R239 ;  /* 0x000000ef0002c202 */ /* 0x000fe20000000f00 */
[----:B------:R-:W-:Y:S01]  /*2d90*/  @!P4 IMAD.MOV.U32 R3, RZ, RZ, R13 ;  /* 0x000000ffff03c224 */ /* 0x000fe200078e000d */
[----:B------:R-:W-:-:S13]  /*2da0*/  ISETP.GE.AND P4, PT, R196, c[0x0][0x1d4], PT ;  /* 0x00007500c4007a0c */ /* 0x000fda0003f86270 */
[----:B------:R1:W-:Y:S04]  /*2db0*/  @P0 LDGSTS.E.BYPASS.LTC128B.128 [R144+0x10100], [R6.64+0x100], !P4 ;  /* 0x1010010006900fae */ /* 0x0003e8000e101d4c */
[----:B------:R2:W-:Y:S04]  /*2dc0*/  @P1 LDGSTS.E.BYPASS.LTC128B.128 [R144+0xd100], [R4.64], !P6 ;  /* 0x0d10000004901fae */ /* 0x0005e8000f101d4c */
[----:B------:R2:W-:Y:S04]  /*2dd0*/  @P1 LDGSTS.E.BYPASS.LTC128B.128 [R144+0xf100], [R4.64+0x80], !P5 ;  /* 0x0f10008004901fae */ /* 0x0005e8000e901d4c */
[----:B------:R2:W-:Y:S04]  /*2de0*/  @P1 LDGSTS.E.BYPASS.LTC128B.128 [R144+0x11100], [R4.64+0x100], !P4 ;  /* 0x1110010004901fae */ /* 0x0005e8000e101d4c */
[----:B------:R-:W0:Y:S01]  /*2df0*/  LDGDEPBAR ;  /* 0x00000000000079af */ /* 0x000e220000000000 */
[----:B------:R-:W-:Y:S01]  /*2e00*/  WARPSYNC 0xffffffff ;  /* 0xffffffff00007948 */ /* 0x000fe20003800000 */
[----:B-1----:R-:W-:-:S02]  /*2e10*/  IMAD R7, R22, c[0x0][0x264], R9 ;  /* 0x0000990016077a24 */ /* 0x002fc400078e0209 */
[----:B------:R-:W-:-:S04]  /*2e20*/  IMAD.MOV.U32 R6, RZ, RZ, R8 ;  /* 0x000000ffff067224 */ /* 0x000fc800078e0008 */
[----:B------:R-:W-:-:S05]  /*2e30*/  IMAD.WIDE.U32 R86, R14, c[0x0][0x268], R6 ;  /* 0x00009a000e567a25 */ /* 0x000fca00078e0006 */
[----:B------:R-:W-:Y:S02]  /*2e40*/  IADD3 R83, R87, R0, RZ ;  /* 0x0000000057537210 */ /* 0x000fe40007ffe0ff */
[----:B------:R-:W-:Y:S01]  /*2e50*/  BAR.SYNC.DEFER_BLOCKING 0x0 ;  /* 0x0000000000007b1d */ /* 0x000fe20000010000 */
[----:B------:R-:W-:Y:S01]  /*2e60*/  IMAD R0, R125, R19, RZ ;  /* 0x000000137d007224 */ /* 0x000fe200078e02ff */
[----:B------:R-:W-:Y:S01]  /*2e70*/  ISETP.GE.AND P3, PT, R141, c[0x0][0x27c], PT ;  /* 0x00009f008d007a0c */ /* 0x000fe20003f66270 */
[----:B--2---:R-:W-:Y:S01]  /*2e80*/  IMAD.MOV.U32 R4, RZ, RZ, R86 ;  /* 0x000000ffff047224 */ /* 0x004fe200078e0056 */
[----:B------:R-:W-:Y:S01]  /*2e90*/  LOP3.LUT R205, R205, 0xfffffffd, RZ, 0xc0, !PT ;  /* 0xfffffffdcdcd7812 */ /* 0x000fe200078ec0ff */
[----:B------:R-:W-:Y:S01]  /*2ea0*/  IMAD.MOV.U32 R5, RZ, RZ, R83 ;  /* 0x000000ffff057224 */ /* 0x000fe200078e0053 */
[----:B------:R-:W-:Y:S01]  /*2eb0*/  ULDC UR9, c[0x0][0x290] ;  /* 0x0000a40000097ab9 */ /* 0x000fe20000000800 */
[-C--:B------:R-:W-:Y:S01]  /*2ec0*/  IMAD R0, R20, R130.reuse, R0 ;  /* 0x0000008214007224 */ /* 0x080fe200078e0200 */
[----:B------:R-:W-:Y:S01]  /*2ed0*/  UMOV UR6, 0x6 ;  /* 0x0000000600067882 */ /* 0x000fe20000000000 */
[----:B------:R-:W-:Y:S01]  /*2ee0*/  IMAD.WIDE.U32 R4, R19, R130, R4 ;  /* 0x0000008213047225 */ /* 0x000fe200078e0004 */
[----:B------:R-:W-:-:S02]  /*2ef0*/  ULDC UR5, c[0x0][0x294] ;  /* 0x0000a50000057ab9 */ /* 0x000fc40000000800 */
[----:B------:R-:W-:Y:S01]  /*2f00*/  ULDC UR8, c[0x0][0x280] ;  /* 0x0000a00000087ab9 */ /* 0x000fe20000000800 */
[----:B------:R-:W-:Y:S01]  /*2f10*/  IMAD.IADD R0, R5, 0x1, R0 ;  /* 0x0000000105007824 */ /* 0x000fe200078e0200 */
[----:B------:R-:W-:Y:S01]  /*2f20*/  @P0 LEA R6, P2, R4, c[0x0][0x250], 0x1 ;  /* 0x0000940004060a11 */ /* 0x000fe200078408ff */
[----:B------:R-:W-:Y:S01]  /*2f30*/  IMAD R14, R15, c[0x0][0x290], RZ ;  /* 0x0000a4000f0e7a24 */ /* 0x000fe200078e02ff */
[----:B------:R-:W-:Y:S01]  /*2f40*/  ULDC UR4, c[0x0][0x284] ;  /* 0x0000a10000047ab9 */ /* 0x000fe20000000800 */
[----:B------:R-:W-:Y:S01]  /*2f50*/  IMAD.WIDE.U32 R16, R216, c[0x0][0x290], R142 ;  /* 0x0000a400d8107a25 */ /* 0x000fe200078e008e */
[----:B------:R-:W-:Y:S01]  /*2f60*/  @P0 LEA.HI.X R7, R4, c[0x0][0x254], R0, 0x1, P2 ;  /* 0x0000950004070a11 */ /* 0x000fe200010f0c00 */
[----:B------:R-:W-:Y:S01]  /*2f70*/  USHF.L.U64.HI UR5, UR9, UR6, UR5 ;  /* 0x0000000609057299 */ /* 0x000fe20008010205 */
[----:B------:R-:W-:Y:S01]  /*2f80*/  @P1 IADD3 R5, P2, R131, R4, RZ ;  /* 0x0000000483051210 */ /* 0x000fe20007f5e0ff */
[----:B------:R-:W-:Y:S01]  /*2f90*/  IMAD R14, R216, c[0x0][0x294], R14 ;  /* 0x0000a500d80e7a24 */ /* 0x000fe200078e020e */
[----:B------:R-:W-:Y:S01]  /*2fa0*/  USHF.L.U64.HI UR4, UR8, UR6, UR4 ;  /* 0x0000000608047299 */ /* 0x000fe20008010204 */
[----:B------:R-:W-:Y:S01]  /*2fb0*/  IMAD.IADD R119, R18, 0x1, R21 ;  /* 0x0000000112777824 */ /* 0x000fe200078e0215 */
[----:B------:R-:W-:Y:S01]  /*2fc0*/  @!PT LDS RZ, [RZ] ;  /* 0x00000000fffff984 */ /* 0x000fe20000000800 */
[----:B------:R-:W-:Y:S01]  /*2fd0*/  @!PT LDS RZ, [RZ] ;  /* 0x00000000fffff984 */ /* 0x000fe20000000800 */
[----:B------:R-:W-:Y:S01]  /*2fe0*/  @!PT LDS RZ, [RZ] ;  /* 0x00000000fffff984 */ /* 0x000fe20000000800 */
[----:B------:R1:W-:Y:S01]  /*2ff0*/  @P0 LDGSTS.E.BYPASS.LTC128B.128 [R144+0x100], [R6.64], !P6 ;  /* 0x0010000006900fae */ /* 0x0003e2000f101d4c */
[----:B------:R-:W-:Y:S01]  /*3000*/  @P1 IMAD.X R0, R0, 0x1, R126, P2 ;  /* 0x0000000100001824 */ /* 0x000fe200010e067e */
[C---:B------:R-:W-:Y:S01]  /*3010*/  @P1 LEA R4, P2, R5.reuse, c[0x0][0x250], 0x1 ;  /* 0x0000940005041a11 */ /* 0x040fe200078408ff */
[----:B------:R-:W-:Y:S01]  /*3020*/  IMAD.MOV.U32 R133, RZ, RZ, 0x1 ;  /* 0x00000001ff857424 */ /* 0x000fe200078e00ff */
[----:B------:R1:W-:Y:S01]  /*3030*/  @P0 LDGSTS.E.BYPASS.LTC128B.128 [R144+0x2100], [R6.64+0x80], !P5 ;  /* 0x0210008006900fae */ /* 0x0003e2000e901d4c */
[----:B------:R-:W-:Y:S01]  /*3040*/  IMAD.WIDE.U32 R100, R2, c[0x0][0x2b0], RZ ;  /* 0x0000ac0002647a25 */ /* 0x000fe200078e00ff */
[----:B------:R-:W-:Y:S01]  /*3050*/  @P1 LEA.HI.X R5, R5, c[0x0][0x254], R0, 0x1, P2 ;  /* 0x0000950005051a11 */ /* 0x000fe200010f0c00 */
[----:B------:R-:W-:Y:S01]  /*3060*/  ULDC.U8 UR7, c[0x0][0x298] ;  /* 0x0000a60000077ab9 */ /* 0x000fe20000000000 */
[----:B------:R1:W-:Y:S01]  /*3070*/  @P0 LDGSTS.E.BYPASS.LTC128B.128 [R144+0x4100], [R6.64+0x100], !P4 ;  /* 0x0410010006900fae */ /* 0x0003e2000e101d4c */
[----:B------:R-:W-:Y:S01]  /*3080*/  ISETP.GT.AND P0, PT, R28, R33, PT ;  /* 0x000000211c00720c */ /* 0x000fe20003f04270 */
[----:B------:R-:W-:Y:S01]  /*3090*/  IMAD.WIDE.U32 R98, R22, c[0x0][0x210], RZ ;  /* 0x0000840016627a25 */ /* 0x000fe200078e00ff */
[----:B------:R-:W-:Y:S01]  /*30a0*/  ISETP.GE.AND P2, PT, R106, c[0x0][0x27c], PT ;  /* 0x00009f006a007a0c */ /* 0x000fe20003f46270 */
[----:B------:R2:W-:Y:S01]  /*30b0*/  @P1 LDGSTS.E.BYPASS.LTC128B.128 [R144+0x1100], [R4.64], !P6 ;  /* 0x0110000004901fae */ /* 0x0005e2000f101d4c */
[----:B------:R-:W-:Y:S01]  /*30c0*/  USHF.L.U32 UR9, UR9, 0x6, URZ ;  /* 0x0000000609097899 */ /* 0x000fe2000800063f */
[----:B------:R-:W-:Y:S01]  /*30d0*/  IMAD R132, R241, 0x40, R216 ;  /* 0x00000040f1847824 */ /* 0x000fe200078e02d8 */
[----:B------:R-:W-:Y:S01]  /*30e0*/  USHF.L.U32 UR8, UR8, 0x6, URZ ;  /* 0x0000000608087899 */ /* 0x000fe2000800063f */
[----:B------:R2:W-:Y:S01]  /*30f0*/  @P1 LDGSTS.E.BYPASS.LTC128B.128 [R144+0x3100], [R4.64+0x80], !P5 ;  /* 0x0310008004901fae */ /* 0x0005e2000e901d4c */
[----:B------:R-:W-:-:S02]  /*3100*/  IMAD.MOV.U32 R34, RZ, RZ, RZ ;  /* 0x000000ffff227224 */ /* 0x000fc400078e00ff */
[----:B------:R-:W-:Y:S01]  /*3110*/  IMAD.MOV.U32 R38, RZ, RZ, 0x1 ;  /* 0x00000001ff267424 */ /* 0x000fe200078e00ff */
[----:B------:R2:W-:Y:S01]  /*3120*/  @P1 LDGSTS.E.BYPASS.LTC128B.128 [R144+0x5100], [R4.64+0x100], !P4 ;  /* 0x0510010004901fae */ /* 0x0005e2000e101d4c */
[----:B------:R-:W-:Y:S01]  /*3130*/  IMAD R115, R22, c[0x0][0x214], R99 ;  /* 0x0000850016737a24 */ /* 0x000fe200078e0263 */
[----:B------:R-:W-:Y:S02]  /*3140*/  @P0 IADD3 R0, R12, -0x2, RZ ;  /* 0xfffffffe0c000810 */ /* 0x000fe40007ffe0ff */
[----:B------:R-:W0:Y:S01]  /*3150*/  LDGDEPBAR ;  /* 0x00000000000079af */ /* 0x000e220000000000 */
[----:B------:R-:W-:Y:S02]  /*3160*/  @P2 LOP3.LUT R205, R205, 0x2, RZ, 0xfc, !PT ;  /* 0x00000002cdcd2812 */ /* 0x000fe400078efcff */
[----:B------:R-:W-:Y:S01]  /*3170*/  @P0 SHF.R.S32.HI R9, RZ, 0x1f, R0 ;  /* 0x0000001fff090819 */ /* 0x000fe20000011400 */
[----:B------:R-:W-:Y:S01]  /*3180*/  @P0 IMAD R8, R127, R0, RZ ;  /* 0x000000007f080224 */ /* 0x000fe200078e02ff */
[----:B------:R-:W-:-:S04]  /*3190*/  LOP3.LUT R205, R205, 0xfffffffe, RZ, 0xc0, !PT ;  /* 0xfffffffecdcd7812 */ /* 0x000fc800078ec0ff */
[----:B------:R-:W-:Y:S01]  /*31a0*/  @P3 LOP3.LUT R205, R205, 0x1, RZ, 0xfc, !PT ;  /* 0x00000001cdcd3812 */ /* 0x000fe200078efcff */
[----:B-1----:R-:W-:-:S03]  /*31b0*/  @P0 IMAD.WIDE.U32 R6, R0, R128, R84 ;  /* 0x0000008000060225 */ /* 0x002fc600078e0054 */
[----:B------:R-:W-:Y:S01]  /*31c0*/  LOP3.LUT R205, R205, 0xfffffffb, RZ, 0xc0, !PT ;  /* 0xfffffffbcdcd7812 */ /* 0x000fe200078ec0ff */
[----:B------:R-:W-:Y:S02]  /*31d0*/  @P0 IMAD R0, R9, R128, R8 ;  /* 0x0000008009000224 */ /* 0x000fe400078e0208 */
[----:B------:R-:W-:-:S04]  /*31e0*/  IMAD.WIDE.U32 R8, R216, c[0x0][0x290], R106 ;  /* 0x0000a400d8087a25 */ /* 0x000fc800078e006a */
[----:B------:R-:W-:Y:S01]  /*31f0*/  @P0 IMAD.IADD R0, R7, 0x1, R0 ;  /* 0x0000000107000824 */ /* 0x000fe200078e0200 */
[C---:B--2---:R-:W-:Y:S01]  /*3200*/  @P0 LEA R4, P1, R6.reuse, c[0x0][0x220], 0x1 ;  /* 0x0000880006040a11 */ /* 0x044fe200078208ff */
[----:B------:R-:W-:Y:S02]  /*3210*/  IMAD.IADD R13, R9, 0x1, R14 ;  /* 0x00000001090d7824 */ /* 0x000fe400078e020e */
[----:B------:R-:W-:Y:S01]  /*3220*/  IMAD.MOV.U32 R12, RZ, RZ, R8 ;  /* 0x000000ffff0c7224 */ /* 0x000fe200078e0008 */
[----:B------:R-:W-:Y:S01]  /*3230*/  @P0 LEA.HI.X R5, R6, c[0x0][0x224], R0, 0x1, P1 ;  /* 0x0000890006050a11 */ /* 0x000fe200008f0c00 */
[----:B------:R-:W-:Y:S01]  /*3240*/  IMAD R0, R15, c[0x0][0x280], RZ ;  /* 0x0000a0000f007a24 */ /* 0x000fe200078e02ff */
[C---:B------:R-:W-:Y:S01]  /*3250*/  @P0 LEA R6, P1, R129.reuse, R4, 0x1 ;  /* 0x0000000481060211 */ /* 0x040fe200078208ff */
[----:B-----5:R-:W-:Y:S02]  /*3260*/  IMAD.WIDE.U32 R96, R134, c[0x0][0x290], R12 ;  /* 0x0000a40086607a25 */ /* 0x020fe400078e000c */
[----:B------:R1:W-:Y:S01]  /*3270*/  @P0 LDGSTS.E.BYPASS.LTC128B.128 [R144+0x12100], [R4.64], !P6 ;  /* 0x1210000004900fae */ /* 0x0003e2000f101d4c */
[----:B------:R-:W-:Y:S01]  /*3280*/  @P0 LEA.HI.X R7, R129, R5, R124, 0x1, P1 ;  /* 0x0000000581070211 */ /* 0x000fe200008f0c7c */
[----:B------:R-:W-:Y:S01]  /*3290*/  IMAD R0, R216, c[0x0][0x284], R0 ;  /* 0x0000a100d8007a24 */ /* 0x000fe200078e0200 */
[----:B------:R-:W-:Y:S01]  /*32a0*/  ISETP.NE.AND P1, PT, R133, c[0x0][0x2b8], PT ;  /* 0x0000ae0085007a0c */ /* 0x000fe20003f25270 */
[----:B------:R1:W-:Y:S04]  /*32b0*/  @P0 LDGSTS.E.BYPASS.LTC128B.128 [R144+0x14100], [R4.64+0x80], !P5 ;  /* 0x1410008004900fae */ /* 0x0003e8000e901d4c */
[----:B------:R1:W-:Y:S04]  /*32c0*/  @P0 LDGSTS.E.BYPASS.LTC128B.128 [R144+0x16100], [R4.64+0x100], !P4 ;  /* 0x1610010004900fae */ /* 0x0003e8000e101d4c */
[----:B------:R2:W-:Y:S04]  /*32d0*/  @P0 LDGSTS.E.BYPASS.LTC128B.128 [R144+0x13100], [R6.64], !P6 ;  /* 0x1310000006900fae */ /* 0x0005e8000f101d4c */
[----:B------:R2:W-:Y:S04]  /*32e0*/  @P0 LDGSTS.E.BYPASS.LTC128B.128 [R144+0x15100], [R6.64+0x80], !P5 ;  /* 0x1510008006900fae */ /* 0x0005e8000e901d4c */
[----:B------:R2:W-:Y:S01]  /*32f0*/  @P0 LDGSTS.E.BYPASS.LTC128B.128 [R144+0x17100], [R6.64+0x100], !P4 ;  /* 0x1710010006900fae */ /* 0x0005e2000e101d4c */
[----:B------:R-:W-:-:S03]  /*3300*/  ISETP.GE.AND P0, PT, R140, c[0x0][0x27c], PT ;  /* 0x00009f008c007a0c */ /* 0x000fc60003f06270 */
[----:B------:R-:W0:Y:S10]  /*3310*/  LDGDEPBAR ;  /* 0x00000000000079af */ /* 0x000e340000000000 */
[----:B------:R-:W-:Y:S01]  /*3320*/  @P0 LOP3.LUT R205, R205, 0x4, RZ, 0xfc, !PT ;  /* 0x00000004cdcd0812 */ /* 0x000fe200078efcff */
[----:B-1----:R-:W-:-:S03]  /*3330*/  IMAD.WIDE.U32 R4, R216, c[0x0][0x280], R106 ;  /* 0x0000a000d8047a25 */ /* 0x002fc600078e006a */
[----:B------:R-:W-:Y:S01]  /*3340*/  LOP3.LUT R205, R205, 0xfffffff7, RZ, 0xc0, !PT ;  /* 0xfffffff7cdcd7812 */ /* 0x000fe200078ec0ff */
[----:B------:R-:W-:Y:S02]  /*3350*/  IMAD.IADD R9, R5, 0x1, R0 ;  /* 0x0000000105097824 */ /* 0x000fe400078e0200 */
[----:B------:R-:W-:Y:S01]  /*3360*/  IMAD.MOV.U32 R8, RZ, RZ, R4 ;  /* 0x000000ffff087224 */ /* 0x000fe200078e0004 */
[----:B------:R-:W-:-:S03]  /*3370*/  SEL R4, RZ, c[0x0][0x27c], !P3 ;  /* 0x00009f00ff047a07 */ /* 0x000fc60005800000 */
[----:B------:R-:W-:-:S04]  /*3380*/  IMAD.WIDE.U32 R94, R134, c[0x0][0x280], R8 ;  /* 0x0000a000865e7a25 */ /* 0x000fc800078e0008 */
[----:B--2---:R-:W-:Y:S01]  /*3390*/  IMAD.IADD R7, R14, 0x1, R17 ;  /* 0x000000010e077824 */ /* 0x004fe200078e0211 */
[----:B------:R-:W-:Y:S01]  /*33a0*/  SEL R17, RZ, c[0x0][0x27c], !P2 ;  /* 0x00009f00ff117a07 */ /* 0x000fe20005000000 */
[----:B------:R-:W-:-:S04]  /*33b0*/  IMAD.WIDE.U32 R14, R216, c[0x0][0x280], R142 ;  /* 0x0000a000d80e7a25 */ /* 0x000fc800078e008e */
[----:B------:R-:W-:Y:S02]  /*33c0*/  IMAD.IADD R5, R0, 0x1, R15 ;  /* 0x0000000100057824 */ /* 0x000fe400078e020f */
[----:B------:R-:W-:Y:S01]  /*33d0*/  IMAD.IADD R0, R106, 0x1, R17 ;  /* 0x000000016a007824 */ /* 0x000fe200078e0211 */
[----:B------:R-:W-:Y:S01]  /*33e0*/  SEL R17, RZ, c[0x0][0x27c], !P0 ;  /* 0x00009f00ff117a07 */ /* 0x000fe20004000000 */
[----:B------:R-:W-:Y:S01]  /*33f0*/  IMAD.IADD R18, R141, 0x1, R4 ;  /* 0x000000018d127824 */ /* 0x000fe200078e0204 */
[----:B------:R-:W-:Y:S01]  /*3400*/  LOP3.LUT P0, RZ, R242, 0x4, RZ, 0xc0, !PT ;  /* 0x00000004f2ff7812 */ /* 0x000fe2000780c0ff */
[----:B------:R-:W-:Y:S01]  /*3410*/  IMAD.MOV.U32 R4, RZ, RZ, R14 ;  /* 0x000000ffff047224 */ /* 0x000fe200078e000e */
[----:B------:R-:W-:Y:S01]  /*3420*/  SHF.R.S32.HI R15, RZ, 0x1f, R0 ;  /* 0x0000001fff0f7819 */ /* 0x000fe20000011400 */
[----:B------:R-:W-:Y:S01]  /*3430*/  IMAD.IADD R17, R140, 0x1, R17 ;  /* 0x000000018c117824 */ /* 0x000fe200078e0211 */
[----:B------:R-:W-:Y:S01]  /*3440*/  SHF.R.S32.HI R14, RZ, 0x1f, R18 ;  /* 0x0000001fff0e7819 */ /* 0x000fe20000011412 */
[----:B------:R-:W-:Y:S01]  /*3450*/  IMAD.MOV.U32 R6, RZ, RZ, R16 ;  /* 0x000000ffff067224 */ /* 0x000fe200078e0010 */
[CC--:B------:R-:W-:Y:S01]  /*3460*/  LEA.HI R19, R15.reuse, R0.reuse, RZ, 0x6 ;  /* 0x000000000f137211 */ /* 0x0c0fe200078f30ff */
[----:B------:R-:W-:Y:S01]  /*3470*/  IMAD.WIDE.U32 R90, R134, c[0x0][0x280], R4 ;  /* 0x0000a000865a7a25 */ /* 0x000fe200078e0004 */
[----:B------:R-:W-:-:S02]  /*3480*/  LEA.HI R16, R15, R0, RZ, 0x3 ;  /* 0x000000000f107211 */ /* 0x000fc400078f18ff */
[-C--:B------:R-:W-:Y:S01]  /*3490*/  LEA.HI R15, R14, R18.reuse, RZ, 0x3 ;  /* 0x000000120e0f7211 */ /* 0x080fe200078f18ff */
[----:B------:R-:W-:Y:S01]  /*34a0*/  IMAD.SHL.U32 R19, R19, 0x40, RZ ;  /* 0x0000004013137824 */ /* 0x000fe200078e00ff */
[----:B------:R-:W-:Y:S01]  /*34b0*/  SHF.R.S32.HI R0, RZ, 0x1f, R17 ;  /* 0x0000001fff007819 */ /* 0x000fe20000011411 */
[----:B------:R-:W-:Y:S01]  /*34c0*/  IMAD.WIDE.U32 R92, R134, c[0x0][0x290], R6 ;  /* 0x0000a400865c7a25 */ /* 0x000fe200078e0006 */
[----:B------:R-:W-:Y:S02]  /*34d0*/  LEA.HI R18, R14, R18, RZ, 0x6 ;  /* 0x000000120e127211 */ /* 0x000fe400078f30ff */
[----:B------:R-:W-:Y:S02]  /*34e0*/  LOP3.LUT R21, R19, 0xfffff000, RZ, 0xc0, !PT ;  /* 0xfffff00013157812 */ /* 0x000fe400078ec0ff */
[CC--:B------:R-:W-:Y:S02]  /*34f0*/  LEA.HI R14, R0.reuse, R17.reuse, RZ, 0x3 ;  /* 0x00000011000e7211 */ /* 0x0c0fe400078f18ff */
[----:B------:R-:W-:Y:S01]  /*3500*/  LEA.HI R19, R0, R17, RZ, 0x6 ;  /* 0x0000001100137211 */ /* 0x000fe200078f30ff */
[----:B------:R-:W-:Y:S01]  /*3510*/  IMAD.SHL.U32 R0, R18, 0x40, RZ ;  /* 0x0000004012007824 */ /* 0x000fe200078e00ff */
[----:B------:R-:W-:-:S02]  /*3520*/  LOP3.LUT R17, R229, 0x38, R15, 0xf8, !PT ;  /* 0x00000038e5117812 */ /* 0x000fc400078ef80f */
[----:B------:R-:W-:Y:S02]  /*3530*/  @P0 LOP3.LUT R205, R205, 0x8, RZ, 0xfc, !PT ;  /* 0x00000008cdcd0812 */ /* 0x000fe400078efcff */
[----:B------:R-:W-:Y:S01]  /*3540*/  LOP3.LUT R18, R0, 0xfffff000, RZ, 0xc0, !PT ;  /* 0xfffff00000127812 */ /* 0x000fe200078ec0ff */
[----:B------:R-:W-:Y:S01]  /*3550*/  IMAD.SHL.U32 R0, R19, 0x40, RZ ;  /* 0x0000004013007824 */ /* 0x000fe200078e00ff */
[----:B------:R-:W-:Y:S02]  /*3560*/  LOP3.LUT R17, R17, R150, RZ, 0x3c, !PT ;  /* 0x0000009611117212 */ /* 0x000fe400078e3cff */
[----:B------:R-:W-:Y:S02]  /*3570*/  LOP3.LUT R19, R229, 0x38, R14, 0xf8, !PT ;  /* 0x00000038e5137812 */ /* 0x000fe400078ef80e */
[----:B------:R-:W-:Y:S02]  /*3580*/  IADD3 R117, R17, R18, R151 ;  /* 0x0000001211757210 */ /* 0x000fe40007ffe097 */
[----:B------:R-:W-:Y:S01]  /*3590*/  LOP3.LUT R18, R0, 0xfffff000, RZ, 0xc0, !PT ;  /* 0xfffff00000127812 */ /* 0x000fe200078ec0ff */
[----:B------:R-:W-:Y:S01]  /*35a0*/  IMAD R0, R3, c[0x0][0x2b0], RZ ;  /* 0x0000ac0003007a24 */ /* 0x000fe200078e02ff */
[----:B------:R-:W-:-:S02]  /*35b0*/  LOP3.LUT R17, R19, R150, RZ, 0x3c, !PT ;  /* 0x0000009613117212 */ /* 0x000fc400078e3cff */
[----:B------:R-:W-:Y:S02]  /*35c0*/  ISETP.LE.AND P0, PT, R133, c[0x0][0x27c], PT ;  /* 0x00009f0085007a0c */ /* 0x000fe40003f03270 */
[----:B------:R-:W-:Y:S01]  /*35d0*/  IADD3 R116, R17, R18, R151 ;  /* 0x0000001211747210 */ /* 0x000fe20007ffe097 */
[----:B------:R-:W-:Y:S01]  /*35e0*/  IMAD R17, R2, c[0x0][0x2b4], R0 ;  /* 0x0000ad0002117a24 */ /* 0x000fe200078e0200 */
[----:B------:R-:W-:Y:S02]  /*35f0*/  SHF.R.S32.HI R2, RZ, 0x1f, R134 ;  /* 0x0000001fff027819 */ /* 0x000fe40000011486 */
[----:B------:R-:W-:Y:S01]  /*3600*/  LOP3.LUT R205, R205, 0xffffffdf, RZ, 0xc0, !PT ;  /* 0xffffffdfcdcd7812 */ /* 0x000fe200078ec0ff */
[----:B------:R-:W-:Y:S01]  /*3610*/  IMAD.IADD R114, R101, 0x1, R17 ;  /* 0x0000000165727824 */ /* 0x000fe200078e0211 */
[----:B------:R-:W-:Y:S01]  /*3620*/  LOP3.LUT R20, R229, 0x38, R16, 0xf8, !PT ;  /* 0x00000038e5147812 */ /* 0x000fe200078ef810 */
[C---:B------:R-:W-:Y:S01]  /*3630*/  IMAD R3, R2.reuse, c[0x0][0x290], RZ ;  /* 0x0000a40002037a24 */ /* 0x040fe200078e02ff */
[----:B------:R-:W-:Y:S01]  /*3640*/  LOP3.LUT R205, R205, 0xffffffef, RZ, 0xc0, !PT ;  /* 0xffffffefcdcd7812 */ /* 0x000fe200078ec0ff */
[----:B------:R-:W-:Y:S01]  /*3650*/  IMAD R2, R2, c[0x0][0x280], RZ ;  /* 0x0000a00002027a24 */ /* 0x000fe200078e02ff */
[----:B------:R-:W-:Y:S01]  /*3660*/  LOP3.LUT R20, R20, R150, RZ, 0x3c, !PT ;  /* 0x0000009614147212 */ /* 0x000fe200078e3cff */
[C---:B------:R-:W-:Y:S01]  /*3670*/  IMAD R3, R134.reuse, c[0x0][0x294], R3 ;  /* 0x0000a50086037a24 */ /* 0x040fe200078e0203 */
[----:B------:R-:W-:Y:S01]  /*3680*/  LOP3.LUT R0, R229, 0x18, R106, 0xf8, !PT ;  /* 0x00000018e5007812 */ /* 0x000fe200078ef86a */
[----:B------:R-:W-:Y:S01]  /*3690*/  IMAD R2, R134, c[0x0][0x284], R2 ;  /* 0x0000a10086027a24 */ /* 0x000fe200078e0202 */
[----:B------:R-:W-:Y:S01]  /*36a0*/  LOP3.LUT R81, R16, 0xfffffff8, RZ, 0xc0, !PT ;  /* 0xfffffff810517812 */ /* 0x000fe200078ec0ff */
[----:B------:R-:W-:Y:S01]  /*36b0*/  IMAD.IADD R110, R97, 0x1, R3 ;  /* 0x00000001616e7824 */ /* 0x000fe200078e0203 */
[----:B------:R-:W-:Y:S01]  /*36c0*/  LOP3.LUT R80, R15, 0xfffffff8, RZ, 0xc0, !PT ;  /* 0xfffffff80f507812 */ /* 0x000fe200078ec0ff */
[----:B------:R-:W-:Y:S01]  /*36d0*/  IMAD.IADD R108, R3, 0x1, R93 ;  /* 0x00000001036c7824 */ /* 0x000fe200078e025d */
[----:B------:R-:W-:Y:S01]  /*36e0*/  LOP3.LUT R77, R14, 0xfffffff8, RZ, 0xc0, !PT ;  /* 0xfffffff80e4d7812 */ /* 0x000fe200078ec0ff */
[----:B------:R-:W-:Y:S01]  /*36f0*/  IMAD.IADD R109, R95, 0x1, R2 ;  /* 0x000000015f6d7824 */ /* 0x000fe200078e0202 */
[----:B------:R-:W-:Y:S01]  /*3700*/  @P1 LOP3.LUT R205, R205, 0x10, RZ, 0xfc, !PT ;  /* 0x00000010cdcd1812 */ /* 0x000fe200078efcff */
[----:B------:R-:W-:Y:S01]  /*3710*/  IMAD.IADD R102, R2, 0x1, R91 ;  /* 0x0000000102667824 */ /* 0x000fe200078e025b */
[----:B------:R-:W-:-:S02]  /*3720*/  IADD3 R118, R20, R21, R151 ;  /* 0x0000001514767210 */ /* 0x000fc40007ffe097 */
[----:B------:R-:W-:Y:S02]  /*3730*/  LOP3.LUT R0, R151, R0, R150, 0xf6, !PT ;  /* 0x0000000097007212 */ /* 0x000fe400078ef696 */
[----:B------:R-:W-:Y:S02]  /*3740*/  SHF.R.S32.HI R113, RZ, 0x3, R16 ;  /* 0x00000003ff717819 */ /* 0x000fe40000011410 */
[----:B------:R-:W-:Y:S02]  /*3750*/  SHF.R.S32.HI R112, RZ, 0x3, R15 ;  /* 0x00000003ff707819 */ /* 0x000fe4000001140f */
[----:B------:R-:W-:Y:S02]  /*3760*/  SHF.R.S32.HI R111, RZ, 0x3, R14 ;  /* 0x00000003ff6f7819 */ /* 0x000fe4000001140e */
[----:B------:R-:W-:Y:S02]  /*3770*/  SHF.R.S32.HI R105, RZ, 0x1f, R81 ;  /* 0x0000001fff697819 */ /* 0x000fe40000011451 */
[----:B------:R-:W-:-:S02]  /*3780*/  SHF.R.S32.HI R104, RZ, 0x1f, R80 ;  /* 0x0000001fff687819 */ /* 0x000fc40000011450 */
[----:B------:R-:W-:Y:S02]  /*3790*/  SHF.R.S32.HI R103, RZ, 0x1f, R77 ;  /* 0x0000001fff677819 */ /* 0x000fe4000001144d */
[----:B------:R-:W-:Y:S02]  /*37a0*/  @P0 LOP3.LUT R205, R205, 0x20, RZ, 0xfc, !PT ;  /* 0x00000020cdcd0812 */ /* 0x000fe400078efcff */
.L_x_2278:
        /* <DEDUP_REMOVED lines=31> */
[----:B-----5:R-:W-:Y:S03]  /*39a0*/  SHF.R.S32.HI R75, RZ, 0x1f, R69 ;  /* 0x0000001fff4b7819 */ /* 0x020fe60000011445 */
[----:B------:R-:W-:Y:S04]  /*39b0*/  IMAD R4, R74, c[0x0][0x1e0], RZ ;  /* 0x000078004a047a24 */ /* 0x000fe800078e02ff */
[----:B------:R-:W-:Y:S05]  /*39c0*/  IMAD R4, R72, c[0x0][0x1e4], R4 ;  /* 0x0000790048047a24 */ /* 0x000fea00078e0204 */
[----:B------:R-:W-:Y:S01]  /*39d0*/  IADD3 R3, R3, R4, RZ ;  /* 0x0000000403037210 */ /* 0x000fe20007ffe0ff */
[----:B------:R-:W-:Y:S04]  /*39e0*/  IMAD R4, R75, c[0x0][0x1f0], RZ ;  /* 0x00007c004b047a24 */ /* 0x000fe800078e02ff */
[C---:B------:R-:W-:Y:S04]  /*39f0*/  IMAD.WIDE.U32 R2, R69.reuse, c[0x0][0x1f0], R2 ;  /* 0x00007c0045027a25 */ /* 0x040fe800078e0002 */
[----:B------:R-:W-:Y:S01]  /*3a00*/  IMAD R4, R69, c[0x0][0x1f4], R4 ;  /* 0x00007d0045047a24 */ /* 0x000fe200078e0204 */
[----:B------:R-:W-:Y:S04]  /*3a10*/  IADD3 R2, P0, R78, R2, RZ ;  /* 0x000000024e027210 */ /* 0x000fe80007f1e0ff */
[----:B------:R-:W-:Y:S01]  /*3a20*/  IADD3.X R3, R82, R3, R4, P0, !PT ;  /* 0x0000000352037210 */ /* 0x000fe200007fe404 */
[----:B------:R-:W-:Y:S01]  /*3a30*/  IMAD R4, R28, UR4, RZ ;  /* 0x000000041c047c24 */ /* 0x000fe2000f8e02ff */
[C---:B------:R-:W-:Y:S04]  /*3a40*/  LEA R30, P0, R2.reuse, c[0x0][0x1c8], 0x1 ;  /* 0x00007200021e7a11 */ /* 0x040fe800078008ff */
[----:B------:R-:W-:Y:S01]  /*3a50*/  LEA.HI.X R29, R2, c[0x0][0x1cc], R3, 0x1, P0 ;  /* 0x00007300021d7a11 */ /* 0x000fe200000f0c03 */
[----:B------:R-:W-:Y:S01]  /*3a60*/  IMAD R3, R28, UR5, RZ ;  /* 0x000000051c037c24 */ /* 0x000fe2000f8e02ff */
[----:B------:R-:W-:Y:S02]  /*3a70*/  ISETP.NE.AND P0, PT, RZ, UR7, PT ;  /* 0x00000007ff007c0c */ /* 0x000fe4000bf05270 */
[----:B------:R-:W-:Y:S05]  /*3a80*/  SHF.R.S32.HI R2, RZ, 0x1f, R28 ;  /* 0x0000001fff027819 */ /* 0x000fea000001141c */
[C---:B-1----:R-:W-:Y:S02]  /*3a90*/  IMAD R6, R2.reuse, UR8, R4 ;  /* 0x0000000802067c24 */ /* 0x042fe4000f8e0204 */
[----:B------:R-:W-:Y:S01]  /*3aa0*/  IMAD R3, R2, UR9, R3 ;  /* 0x0000000902037c24 */ /* 0x000fe2000f8e0203 */
[----:B------:R-:W-:Y:S01]  /*3ab0*/  IADD3 R2, -R8, R76, RZ ;  /* 0x0000004c08027210 */ /* 0x000fe20007ffe1ff */
[----:B------:R-:W-:Y:S03]  /*3ac0*/  IMAD.WIDE.U32 R4, R28, UR8, RZ ;  /* 0x000000081c047c25 */ /* 0x000fe6000f8e00ff */
[----:B------:R-:W-:Y:S01]  /*3ad0*/  IMNMX R73, R2, 0x40, PT ;  /* 0x0000004002497817 */ /* 0x000fe20003800200 */
[----:B------:R-:W-:Y:S01]  /*3ae0*/  IMAD.WIDE.U32 R8, R28, UR9, RZ ;  /* 0x000000091c087c25 */ /* 0x000fe2000f8e00ff */
[----:B------:R-:W-:Y:S04]  /*3af0*/  IADD3 R22, R5, R6, RZ ;  /* 0x0000000605167210 */ /* 0x000fe80007ffe0ff */
        /* <DEDUP_REMOVED lines=61> */
.L_x_2258:
[----:B------:R-:W-:Y:S05]  /*3ed0*/  BSYNC B0 ;  /* 0x0000000000007941 */ /* 0x000fea0003800000 */
.L_x_2257:
[----:B------:R2:W3:Y:S04]  /*3ee0*/  SHFL.IDX PT, R57, R29, RZ, 0x1c1f ;  /* 0x001c1fff1d397589 */ /* 0x0004e800000e0000 */
[----:B------:R2:W4:Y:S01]  /*3ef0*/  SHFL.IDX PT, R56, R30, RZ, 0x1c1f ;  /* 0x001c1fff1e387589 */ /* 0x00052200000e0000 */
[----:B------:R-:W-:-:S05]  /*3f00*/  @P1 BRA `(.L_x_2259) ;  /* 0x000038c000001947 */ /* 0x000fca0003800000 */
[----:B-1---5:R-:W-:Y:S01]  /*3f10*/  MOV R4, R47 ;  /* 0x0000002f00047202 */ /* 0x022fe20000000f00 */
[----:B------:R-:W-:Y:S01]  /*3f20*/  IMAD.MOV.U32 R9, RZ, RZ, R48 ;  /* 0x000000ffff097224 */ /* 0x000fe200078e0030 */
[----:B------:R-:W-:Y:S01]  /*3f30*/  ISETP.GE.AND P0, PT, R106, c[0x0][0x1d4], PT ;  /* 0x000075006a007a0c */ /* 0x000fe20003f06270 */
[----:B------:R-:W-:Y:S01]  /*3f40*/  IMAD.MOV.U32 R8, RZ, RZ, R49 ;  /* 0x000000ffff087224 */ /* 0x000fe200078e0031 */
[----:B------:R-:W-:Y:S01]  /*3f50*/  BSSY B0, `(.L_x_2260) ;  /* 0x0000056000007945 */ /* 0x000fe20003800000 */
        /* <DEDUP_REMOVED lines=17> */
[----:B------:R-:W-:Y:S02]  /*4070*/  MOV R9, R20 ;  /* 0x0000001400097202 */ /* 0x000fe40000000f00 */
[----:B------:R-:W-:Y:S02]  /*4080*/  MOV R4, R19 ;  /* 0x0000001300047202 */ /* 0x000fe40000000f00 */
[----:B--2---:R-:W-:Y:S01]  /*4090*/  PRMT R30, R9, 0x5410, R8 ;  /* 0x00005410091e7816 */ /* 0x004fe20000000008 */
[----:B------:R-:W-:Y:S01]  /*40a0*/  IMAD.MOV.U32 R9, RZ, RZ, R16 ;  /* 0x000000ffff097224 */ /* 0x000fe200078e0010 */
[----:B------:R-:W-:Y:S01]  /*40b0*/  PRMT R29, R5, 0x5410, R4 ;  /* 0x00005410051d7816 */ /* 0x000fe20000000004 */
[----:B------:R-:W-:Y:S01]  /*40c0*/  IMAD.MOV.U32 R8, RZ, RZ, R17 ;  /* 0x000000ffff087224 */ /* 0x000fe200078e0011 */
[----:B------:R-:W-:Y:S01]  /*40d0*/  MOV R5, R6 ;  /* 0x0000000600057202 */ /* 0x000fe20000000f00 */
[----:B------:R-:W-:Y:S03]  /*40e0*/  IMAD.MOV.U32 R4, RZ, RZ, R7 ;  /* 0x000000ffff047224 */ /* 0x000fe600078e0007 */
[----:B------:R-:W-:Y:S02]  /*40f0*/  PRMT R27, R9, 0x5410, R8 ;  /* 0x00005410091b7816 */ /* 0x000fe40000000008 */
[----:B------:R-:W-:Y:S01]  /*4100*/  PRMT R26, R5, 0x5410, R4 ;  /* 0x00005410051a7816 */ /* 0x000fe20000000004 */
[----:B------:R-:W-:-:S05]  /*4110*/  @P0 BRA `(.L_x_2261) ;  /* 0x0000039000000947 */ /* 0x000fca0003800000 */
[C---:B----4-:R-:W-:Y:S01]  /*4120*/  LEA R58, P0, R106.reuse, R56, 0x1 ;  /* 0x000000386a3a7211 */ /* 0x050fe200078008ff */
[----:B------:R-:W1:Y:S01]  /*4130*/  LDS.128 R12, [R70+0xc000] ;  /* 0x00c00000460c7984 */ /* 0x000e620000000c00 */
[----:B------:R-:W-:Y:S01]  /*4140*/  MOV R5, R2 ;  /* 0x0000000200057202 */ /* 0x000fe20000000f00 */
[----:B------:R-:W-:Y:S01]  /*4150*/  IMAD.MOV.U32 R9, RZ, RZ, R3 ;  /* 0x000000ffff097224 */ /* 0x000fe200078e0003 */
[----:B---3--:R-:W-:Y:S02]  /*4160*/  LEA.HI.X R59, R106, R57, R107, 0x1, P0 ;  /* 0x000000396a3b7211 */ /* 0x008fe400000f0c6b */
[----:B------:R-:W-:Y:S02]  /*4170*/  ISETP.GE.AND P0, PT, R142, c[0x0][0x27c], PT ;  /* 0x00009f008e007a0c */ /* 0x000fe40003f06270 */
[----:B------:R-:W-:Y:S02]  /*4180*/  MOV R23, R36 ;  /* 0x0000002400177202 */ /* 0x000fe40000000f00 */
[----:B------:R-:W-:Y:S09]  /*4190*/  MOV R39, R37 ;  /* 0x0000002500277202 */ /* 0x000ff20000000f00 */
[--C-:B------:R-:W-:Y:S01]  /*41a0*/  @!P0 SHF.R.U64 R8, R2, 0x10, R3.reuse ;  /* 0x0000001002088819 */ /* 0x100fe20000001203 */
[----:B------:R-:W-:Y:S01]  /*41b0*/  @!P0 HADD2.F32 R2, -RZ, R5.H0_H0 ;  /* 0x20000005ff028230 */ /* 0x000fe20000004100 */
[----:B------:R-:W-:Y:S01]  /*41c0*/  @!P0 SHF.R.U32.HI R22, RZ, 0x10, R3 ;  /* 0x00000010ff168819 */ /* 0x000fe20000011603 */
[----:B------:R-:W-:Y:S01]  /*41d0*/  @!P0 HADD2.F32 R23, -RZ, R23.H0_H0 ;  /* 0x20000017ff178230 */ /* 0x000fe20000004100 */
[--C-:B------:R-:W-:Y:S02]  /*41e0*/  @!P0 SHF.R.U64 R35, R36, 0x10, R37.reuse ;  /* 0x0000001024238819 */ /* 0x100fe40000001225 */
[----:B------:R-:W-:Y:S01]  /*41f0*/  @!P0 SHF.R.U32.HI R50, RZ, 0x10, R37 ;  /* 0x00000010ff328819 */ /* 0x000fe20000011625 */
[----:B------:R-:W-:Y:S02]  /*4200*/  @!P0 HADD2.F32 R37, -RZ, R39.H0_H0 ;  /* 0x20000027ff258230 */ /* 0x000fe40000004100 */
[----:B------:R-:W-:Y:S01]  /*4210*/  @!P0 HADD2.F32 R35, -RZ, R35.H0_H0 ;  /* 0x20000023ff238230 */ /* 0x000fe20000004100 */
[----:B-1----:R-:W-:Y:S05]  /*4220*/  @!P0 MOV R4, R12 ;  /* 0x0000000c00048202 */ /* 0x002fea0000000f00 */
[--C-:B------:R-:W-:Y:S02]  /*4230*/  @!P0 HADD2.F32 R5, -RZ, R4.reuse.H1_H1 ;  /* 0x30000004ff058230 */ /* 0x100fe40000004100 */
[----:B------:R-:W-:Y:S01]  /*4240*/  @!P0 HADD2.F32 R3, -RZ, R4.H0_H0 ;  /* 0x20000004ff038230 */ /* 0x000fe20000004100 */
[----:B------:R-:W-:Y:S02]  /*4250*/  @!P0 MOV R4, R13 ;  /* 0x0000000d00048202 */ /* 0x000fe40000000f00 */
[-C--:B------:R-:W-:Y:S02]  /*4260*/  @!P0 FMUL.FTZ R32, R5, R2.reuse ;  /* 0x0000000205208220 */ /* 0x080fe40000410000 */
        /* <DEDUP_REMOVED lines=8> */
[-C--:B------:R-:W-:Y:S01]  /*42f0*/  @!P0 FMUL.FTZ R8, R32, R3.reuse ;  /* 0x0000000320088220 */ /* 0x080fe20000410000 */
[----:B------:R-:W-:Y:S01]  /*4300*/  @!P0 HADD2.F32 R9, -RZ, R22.H0_H0 ;  /* 0x20000016ff098230 */ /* 0x000fe20000004100 */
[C---:B------:R-:W-:Y:S01]  /*4310*/  @!P0 FMUL.FTZ R3, R4.reuse, R3 ;  /* 0x0000000304038220 */ /* 0x040fe20000410000 */
[--C-:B------:R-:W-:Y:S01]  /*4320*/  @!P0 HADD2.F32 R36, -RZ, R5.reuse.H1_H1 ;  /* 0x30000005ff248230 */ /* 0x100fe20000004100 */
[----:B------:R-:W-:Y:S01]  /*4330*/  @!P0 FFMA.FTZ R61, R4, R35, -R8 ;  /* 0x00000023043d8223 */ /* 0x000fe20000010808 */
[----:B------:R-:W-:Y:S01]  /*4340*/  @!P0 MOV R8, R15 ;  /* 0x0000000f00088202 */ /* 0x000fe20000000f00 */
[----:B------:R-:W-:Y:S01]  /*4350*/  @!P0 FFMA.FTZ R3, R32, R35, R3 ;  /* 0x0000002320038223 */ /* 0x000fe20000010003 */
[----:B------:R-:W-:Y:S01]  /*4360*/  @!P0 HADD2.F32 R5, -RZ, R5.H0_H0 ;  /* 0x20000005ff058230 */ /* 0x000fe20000004100 */
[-C--:B------:R-:W-:Y:S02]  /*4370*/  @!P0 FMUL.FTZ R39, R36, R23.reuse ;  /* 0x0000001724278220 */ /* 0x080fe40000410000 */
[--C-:B------:R-:W-:Y:S02]  /*4380*/  @!P0 HADD2.F32 R22, -RZ, R8.reuse.H1_H1 ;  /* 0x30000008ff168230 */ /* 0x100fe40000004100 */
[C---:B------:R-:W-:Y:S01]  /*4390*/  @!P0 FMUL.FTZ R4, R5.reuse, R23 ;  /* 0x0000001705048220 */ /* 0x040fe20000410000 */
[----:B------:R-:W-:Y:S01]  /*43a0*/  @!P0 HADD2.F32 R8, -RZ, R8.H0_H0 ;  /* 0x20000008ff088230 */ /* 0x000fe20000004100 */
[----:B------:R-:W-:Y:S01]  /*43b0*/  @!P0 FFMA.FTZ R60, R5, R37, -R39 ;  /* 0x00000025053c8223 */ /* 0x000fe20000010827 */
[----:B------:R-:W-:Y:S01]  /*43c0*/  @!P0 HADD2.F32 R23, -RZ, R50.H0_H0 ;  /* 0x20000032ff178230 */ /* 0x000fe20000004100 */
[-C--:B------:R-:W-:Y:S02]  /*43d0*/  @!P0 FMUL.FTZ R39, R22, R9.reuse ;  /* 0x0000000916278220 */ /* 0x080fe40000410000 */
[----:B------:R-:W-:Y:S01]  /*43e0*/  @!P0 FMUL.FTZ R5, R8, R9 ;  /* 0x0000000908058220 */ /* 0x000fe20000410000 */
[----:B------:R-:W-:Y:S01]  /*43f0*/  @!P0 F2FP.PACK_AB R9, R2, R62 ;  /* 0x0000003e0209823e */ /* 0x000fe200000000ff */
[----:B------:R-:W-:Y:S02]  /*4400*/  @!P0 FFMA.FTZ R4, R36, R37, R4 ;  /* 0x0000002524048223 */ /* 0x000fe40000010004 */
[----:B------:R-:W-:Y:S01]  /*4410*/  @!P0 FFMA.FTZ R39, R8, R23, -R39 ;  /* 0x0000001708278223 */ /* 0x000fe20000010827 */
[----:B------:R-:W-:Y:S01]  /*4420*/  @!P0 F2FP.PACK_AB R8, R3, R61 ;  /* 0x0000003d0308823e */ /* 0x000fe200000000ff */
[----:B------:R-:W-:Y:S01]  /*4430*/  @!P0 FFMA.FTZ R5, R22, R23, R5 ;  /* 0x0000001716058223 */ /* 0x000fe20000010005 */
[----:B------:R-:W-:Y:S02]  /*4440*/  @!P0 F2FP.PACK_AB R3, R4, R60 ;  /* 0x0000003c0403823e */ /* 0x000fe400000000ff */
[----:B------:R-:W-:Y:S01]  /*4450*/  @!P0 MOV R12, R9 ;  /* 0x00000009000c8202 */ /* 0x000fe20000000f00 */
[----:B------:R-:W-:Y:S01]  /*4460*/  @!P0 IMAD.MOV.U32 R13, RZ, RZ, R8 ;  /* 0x000000ffff0d8224 */ /* 0x000fe200078e0008 */
[----:B------:R-:W-:Y:S02]  /*4470*/  @!P0 F2FP.PACK_AB R2, R5, R39 ;  /* 0x000000270502823e */ /* 0x000fe400000000ff */
[----:B------:R-:W-:Y:S02]  /*4480*/  @!P0 MOV R14, R3 ;  /* 0x00000003000e8202 */ /* 0x000fe40000000f00 */
[----:B------:R-:W-:Y:S05]  /*4490*/  @!P0 MOV R15, R2 ;  /* 0x00000002000f8202 */ /* 0x000fea0000000f00 */
[----:B------:R1:W-:Y:S02]  /*44a0*/  ST.E.128 [R58.64], R12 ;  /* 0x0000000c3a007985 */ /* 0x0003e4000c101d0c */
.L_x_2261:
[----:B------:R-:W-:Y:S05]  /*44b0*/  BSYNC B0 ;  /* 0x0000000000007941 */ /* 0x000fea0003800000 */
.L_x_2260:
[----:B------:R-:W-:Y:S01]  /*44c0*/  ISETP.GE.AND P0, PT, R141, c[0x0][0x1d4], PT ;  /* 0x000075008d007a0c */ /* 0x000fe20003f06270 */
[----:B------:R-:W-:Y:S01]  /*44d0*/  @!UPT UIADD3 URZ, URZ, URZ, URZ ;  /* 0x0000003f3f3ff290 */ /* 0x000fe2000fffe03f */
[----:B------:R-:W-:Y:S11]  /*44e0*/  BSSY B0, `(.L_x_2262) ;  /* 0x0000039000007945 */ /* 0x000ff60003800000 */
[----:B------:R-:W-:-:S05]  /*44f0*/  @P0 BRA `(.L_x_2263) ;  /* 0x0000037000000947 */ /* 0x000fca0003800000 */
[----:B-1----:R-:W1:Y:S01]  /*4500*/  LDS.128 R12, [R71+0xc000] ;  /* 0x00c00000470c7984 */ /* 0x002e620000000c00 */
[----:B------:R-:W-:Y:S04]  /*4510*/  SHF.L.U32 R2, R231, 0x3, RZ ;  /* 0x00000003e7027819 */ /* 0x000fe800000006ff */
[C---:B----4-:R-:W-:Y:S04]  /*4520*/  LEA R36, P0, R2.reuse, R56, 0x1 ;  /* 0x0000003802247211 */ /* 0x050fe800078008ff */
[----:B---3--:R-:W-:Y:S02]  /*4530*/  LEA.HI.X.SX32 R37, R2, R57, 0x1, P0 ;  /* 0x0000003902257211 */ /* 0x008fe400000f0eff */
[----:B------:R-:W-:Y:S11]  /*4540*/  ISETP.GE.AND P0, PT, R149, c[0x0][0x27c], PT ;  /* 0x00009f0095007a0c */ /* 0x000ff60003f06270 */
[----:B------:R-:W-:Y:S02]  /*4550*/  @!UPT UIADD3 URZ, URZ, URZ, URZ ;  /* 0x0000003f3f3ff290 */ /* 0x000fe4000fffe03f */
[----:B------:R-:W-:Y:S01]  /*4560*/  @!P0 SHF.R.U64 R5, R6, 0x10, R7 ;  /* 0x0000001006058819 */ /* 0x000fe20000001207 */
[----:B------:R-:W-:Y:S01]  /*4570*/  @!P0 HADD2.F32 R2, -RZ, R26.H0_H0 ;  /* 0x2000001aff028230 */ /* 0x000fe20000004100 */
        /* <DEDUP_REMOVED lines=23> */
[----:B------:R-:W-:Y:S01]  /*46f0*/  @!P0 HADD2.F32 R4, -RZ, R26.H1_H1 ;  /* 0x3000001aff048230 */ /* 0x000fe20000004100 */
[----:B------:R-:W-:Y:S01]  /*4700*/  @!P0 FFMA.FTZ R3, R9, R22, R3 ;  /* 0x0000001609038223 */ /* 0x000fe20000010003 */
[--C-:B------:R-:W-:Y:S02]  /*4710*/  @!P0 HADD2.F32 R23, -RZ, R6.reuse.H1_H1 ;  /* 0x30000006ff178230 */ /* 0x100fe40000004100 */
[----:B------:R-:W-:Y:S02]  /*4720*/  @!P0 HADD2.F32 R7, -RZ, R6.H0_H0 ;  /* 0x20000006ff078230 */ /* 0x000fe40000004100 */
[----:B------:R-:W-:Y:S02]  /*4730*/  @!P0 HADD2.F32 R6, -RZ, R5.H0_H0 ;  /* 0x20000005ff068230 */ /* 0x000fe40000004100 */
[----:B------:R-:W-:Y:S02]  /*4740*/  @!P0 HADD2.F32 R26, -RZ, R51.H1_H1 ;  /* 0x30000033ff1a8230 */ /* 0x000fe40000004100 */
        /* <DEDUP_REMOVED lines=9> */
[----:B------:R-:W-:Y:S01]  /*47e0*/  @!P0 FFMA.FTZ R39, R6, R35, -R39 ;  /* 0x0000002306278223 */ /* 0x000fe20000010827 */
        /* <DEDUP_REMOVED lines=8> */
.L_x_2263:
[----:B------:R-:W-:Y:S05]  /*4870*/  BSYNC B0 ;  /* 0x0000000000007941 */ /* 0x000fea0003800000 */
.L_x_2262:
[----:B------:R-:W-:Y:S01]  /*4880*/  ISETP.GE.AND P0, PT, R140, c[0x0][0x1d4], PT ;  /* 0x000075008c007a0c */ /* 0x000fe20003f06270 */
[----:B------:R-:W-:Y:S01]  /*4890*/  @!UPT UIADD3 URZ, URZ, URZ, URZ ;  /* 0x0000003f3f3ff290 */ /* 0x000fe2000fffe03f */
[----:B------:R-:W-:Y:S11]  /*48a0*/  BSSY B0, `(.L_x_2264) ;  /* 0x000003b000007945 */ /* 0x000ff60003800000 */
[----:B------:R-:W-:-:S05]  /*48b0*/  @P0 BRA `(.L_x_2265) ;  /* 0x0000039000000947 */ /* 0x000fca0003800000 */
[----:B---3--:R-:W-:Y:S01]  /*48c0*/  IMAD.MOV.U32 R3, RZ, RZ, R57 ;  /* 0x000000ffff037224 */ /* 0x008fe200078e0039 */
[----:B------:R-:W-:Y:S01]  /*48d0*/  SHF.L.U32 R4, R230, 0x3, RZ ;  /* 0x00000003e6047819 */ /* 0x000fe200000006ff */
[----:B-1----:R-:W1:Y:S01]  /*48e0*/  LDS.128 R12, [R70+0xe000] ;  /* 0x00e00000460c7984 */ /* 0x002e620000000c00 */
[----:B----4-:R-:W-:Y:S04]  /*48f0*/  MOV R2, R56 ;  /* 0x0000003800027202 */ /* 0x010fe80000000f00 */
[C---:B------:R-:W-:Y:S04]  /*4900*/  LEA R36, P0, R4.reuse, R2, 0x1 ;  /* 0x0000000204247211 */ /* 0x040fe800078008ff */
[----:B------:R-:W-:Y:S02]  /*4910*/  LEA.HI.X.SX32 R37, R4, R3, 0x1, P0 ;  /* 0x0000000304257211 */ /* 0x000fe400000f0eff */
        /* <DEDUP_REMOVED lines=9> */
[----:B------:R-:W-:Y:S02]  /*49b0*/  @!P0 HADD2.F32 R16, -RZ, R16.H0_H0 ;  /* 0x20000010ff108230 */ /* 0x000fe40000004100 */
[----:B------:R-:W-:Y:S02]  /*49c0*/  @!P0 HADD2.F32 R22, -RZ, R52.H1_H1 ;  /* 0x30000034ff168230 */ /* 0x000fe40000004100 */
        /* <DEDUP_REMOVED lines=40> */
.L_x_2265:
[----:B------:R-:W-:Y:S05]  /*4c50*/  BSYNC B0 ;  /* 0x0000000000007941 */ /* 0x000fea0003800000 */
.L_x_2264:
[----:B------:R-:W-:Y:S01]  /*4c60*/  ISETP.GE.AND P0, PT, R209, c[0x0][0x1d4], PT ;  /* 0x00007500d1007a0c */ /* 0x000fe20003f06270 */
[----:B------:R-:W-:Y:S01]  /*4c70*/  @!UPT UIADD3 URZ, URZ, URZ, URZ ;  /* 0x0000003f3f3ff290 */ /* 0x000fe2000fffe03f */
[----:B------:R-:W-:Y:S11]  /*4c80*/  BSSY B0, `(.L_x_2266) ;  /* 0x0000038000007945 */ /* 0x000ff60003800000 */
[----:B------:R-:W-:-:S05]  /*4c90*/  @P0 BRA `(.L_x_2267) ;  /* 0x0000036000000947 */ /* 0x000fca0003800000 */
[C---:B----4-:R-:W-:Y:S01]  /*4ca0*/  LEA R26, P0, R209.reuse, R56, 0x1 ;  /* 0x00000038d11a7211 */ /* 0x050fe200078008ff */
[----:B-1----:R-:W1:Y:S03]  /*4cb0*/  LDS.128 R12, [R71+0xe000] ;  /* 0x00e00000470c7984 */ /* 0x002e660000000c00 */
        /* <DEDUP_REMOVED lines=52> */
.L_x_2267:
[----:B------:R-:W-:Y:S05]  /*5000*/  BSYNC B0 ;  /* 0x0000000000007941 */ /* 0x000fea0003800000 */
.L_x_2266:
        /* <DEDUP_REMOVED lines=58> */
.L_x_2269:
[----:B------:R-:W-:Y:S05]  /*53b0*/  BSYNC B0 ;  /* 0x0000000000007941 */ /* 0x000fea0003800000 */
.L_x_2268:
[----:B------:R-:W-:Y:S11]  /*53c0*/  ISETP.GE.AND P0, PT, R207, c[0x0][0x1d4], PT ;  /* 0x00007500cf007a0c */ /* 0x000ff60003f06270 */
[----:B------:R-:W-:Y:S02]  /*53d0*/  @!UPT UIADD3 URZ, URZ, URZ, URZ ;  /* 0x0000003f3f3ff290 */ /* 0x000fe4000fffe03f */
[----:B------:R-:W-:-:S05]  /*53e0*/  @P0 BRA `(.L_x_2259) ;  /* 0x000023e000000947 */ /* 0x000fca0003800000 */
[C---:B-1--4-:R-:W-:Y:S01]  /*53f0*/  LEA R22, P0, R207.reuse, R56, 0x1 ;  /* 0x00000038cf167211 */ /* 0x052fe200078008ff */
[----:B------:R-:W1:Y:S03]  /*5400*/  LDS.128 R12, [R71+0x10000] ;  /* 0x01000000470c7984 */ /* 0x000e660000000c00 */
        /* <DEDUP_REMOVED lines=53> */
.L_x_2256:
        /* <DEDUP_REMOVED lines=47> */
.L_x_2271:
[----:B------:R-:W-:Y:S05]  /*5a50*/  BSYNC B0 ;  /* 0x0000000000007941 */ /* 0x000fea0003800000 */
.L_x_2270:
        /* <DEDUP_REMOVED lines=29> */
[----:B--2---:R-:W-:Y:S02]  /*5c30*/  PRMT R30, R5, 0x5410, R4 ;  /* 0x00005410051e7816 */ /* 0x004fe40000000004 */
        /* <DEDUP_REMOVED lines=11> */
[----:B------:R-:W-:Y:S03]  /*5cf0*/  @!P0 HADD2.F32 R6, -RZ, R6.H0_H0 ;  /* 0x20000006ff068230 */ /* 0x000fe60000004100 */
        /* <DEDUP_REMOVED lines=52> */
[----:B------:R-:W-:Y:S01]  /*6040*/  @!P0 HADD2.F32 R36, -RZ, R5.H0_H0 ;  /* 0x20000005ff248230 */ /* 0x000fe20000004100 */
[----:B------:R-:W-:Y:S01]  /*6050*/  @!P0 SHF.R.U32.HI R41, RZ, 0x10, R43 ;  /* 0x00000010ff298819 */ /* 0x000fe2000001162b */
[--C-:B------:R-:W-:Y:S01]  /*6060*/  @!P0 HADD2.F32 R5, -RZ, R8.reuse.H0_H0 ;  /* 0x20000008ff058230 */ /* 0x100fe20000004100 */
[----:B------:R-:W-:Y:S01]  /*6070*/  @!P0 FMUL.FTZ R7, R35, R6 ;  /* 0x0000000623078220 */ /* 0x000fe20000410000 */
[----:B------:R-:W-:Y:S03]  /*6080*/  @!P0 HADD2.F32 R13, -RZ, R13.H0_H0 ;  /* 0x2000000dff0d8230 */ /* 0x000fe60000004100 */
[C---:B------:R-:W-:Y:S01]  /*6090*/  @!P0 FFMA.FTZ R66, R5.reuse, R36, -R7 ;  /* 0x0000002405428223 */ /* 0x040fe20000010807 */
[----:B------:R-:W-:Y:S01]  /*60a0*/  @!P0 SHF.R.U64 R7, R14, 0x10, R15 ;  /* 0x000000100e078819 */ /* 0x000fe2000000120f */
[----:B------:R-:W-:Y:S01]  /*60b0*/  @!P0 FMUL.FTZ R6, R5, R6 ;  /* 0x0000000605068220 */ /* 0x000fe20000410000 */
[----:B------:R-:W-:Y:S01]  /*60c0*/  @!P0 SHF.R.U64 R5, R42, 0x10, R43 ;  /* 0x000000102a058819 */ /* 0x000fe2000000122b */
[----:B------:R-:W-:Y:S01]  /*60d0*/  @!P0 HADD2.F32 R14, -RZ, R37.H1_H1 ;  /* 0x30000025ff0e8230 */ /* 0x000fe20000004100 */
[----:B------:R-:W-:Y:S01]  /*60e0*/  @!P0 F2FP.PACK_AB R42, R67, R68 ;  /* 0x00000044432a823e */ /* 0x000fe200000000ff */
[----:B------:R-:W-:Y:S02]  /*60f0*/  @!P0 HADD2.F32 R7, -RZ, R7.H0_H0 ;  /* 0x20000007ff078230 */ /* 0x000fe40000004100 */
[----:B------:R-:W-:Y:S01]  /*6100*/  @!P0 HADD2.F32 R37, -RZ, R5.H0_H0 ;  /* 0x20000005ff258230 */ /* 0x000fe20000004100 */
[----:B------:R-:W-:Y:S01]  /*6110*/  @!P0 MOV R20, R42 ;  /* 0x0000002a00148202 */ /* 0x000fe20000000f00 */
        /* <DEDUP_REMOVED lines=14> */
[----:B------:R-:W-:Y:S02]  /*6200*/  @!P0 IMAD.MOV.U32 R9, RZ, RZ, R23 ;  /* 0x000000ffff098224 */ /* 0x000fe400078e0017 */
[----:B------:R-:W-:Y:S01]  /*6210*/  @!P0 FFMA.FTZ R5, R12, R13, R5 ;  /* 0x0000000d0c058223 */ /* 0x000fe20000010005 */
[----:B------:R-:W-:Y:S01]  /*6220*/  @!P0 SHF.R.U32.HI R12, RZ, 0x10, R15 ;  /* 0x00000010ff0c8819 */ /* 0x000fe2000001160f */
[----:B------:R-:W-:Y:S01]  /*6230*/  @!P0 FFMA.FTZ R6, R35, R36, R6 ;  /* 0x0000002423068223 */ /* 0x000fe20000010006 */
[----:B------:R-:W-:Y:S01]  /*6240*/  @!P0 HADD2.F32 R13, -RZ, R8.H0_H0 ;  /* 0x20000008ff0d8230 */ /* 0x000fe20000004100 */
[----:B------:R-:W-:Y:S01]  /*6250*/  @!P0 FFMA.FTZ R7, R14, R37, R7 ;  /* 0x000000250e078223 */ /* 0x000fe20000010007 */
[----:B------:R-:W-:Y:S01]  /*6260*/  @!P0 F2FP.PACK_AB R4, R5, R4 ;  /* 0x000000040504823e */ /* 0x000fe200000000ff */
[----:B------:R-:W-:Y:S01]  /*6270*/  @!P0 IMAD.MOV.U32 R21, RZ, RZ, R43 ;  /* 0x000000ffff158224 */ /* 0x000fe200078e002b */
[----:B------:R-:W-:Y:S02]  /*6280*/  @!P0 HADD2.F32 R15, -RZ, R39.H0_H0 ;  /* 0x20000027ff0f8230 */ /* 0x000fe40000004100 */
[----:B------:R-:W-:Y:S01]  /*6290*/  @!P0 HADD2.F32 R35, -RZ, R40.H0_H0 ;  /* 0x20000028ff238230 */ /* 0x000fe20000004100 */
[----:B------:R-:W-:Y:S01]  /*62a0*/  @!P0 IMAD.MOV.U32 R49, RZ, RZ, R4 ;  /* 0x000000ffff318224 */ /* 0x000fe200078e0004 */
        /* <DEDUP_REMOVED lines=8> */
[C---:B------:R-:W-:Y:S02]  /*6330*/  @!P0 FMUL.FTZ R39, R36.reuse, R12 ;  /* 0x0000000c24278220 */ /* 0x040fe40000410000 */
[----:B------:R-:W-:Y:S02]  /*6340*/  @!P0 FFMA.FTZ R8, R15, R35, R8 ;  /* 0x000000230f088223 */ /* 0x000fe40000010008 */
[-C--:B------:R-:W-:Y:S01]  /*6350*/  @!P0 FFMA.FTZ R41, R9, R13.reuse, -R39 ;  /* 0x0000000d09298223 */ /* 0x080fe20000010827 */
        /* <DEDUP_REMOVED lines=18> */
.L_x_2273:
[----:B------:R-:W-:Y:S05]  /*6480*/  BSYNC B0 ;  /* 0x0000000000007941 */ /* 0x000fea0003800000 */
.L_x_2272:
        /* <DEDUP_REMOVED lines=9> */
[----:B------:R-:W-:Y:S01]  /*6520*/  @!P0 SHF.R.U64 R4, R16, 0x10, R17 ;  /* 0x0000001010048819 */ /* 0x000fe20000001211 */
[----:B------:R-:W-:Y:S01]  /*6530*/  @!P0 HADD2.F32 R9, -RZ, R56.H0_H0 ;  /* 0x20000038ff098230 */ /* 0x000fe20000004100 */
[----:B------:R-:W-:Y:S02]  /*6540*/  LEA.HI.SX32 R2, R2, R112, 0x1c ;  /* 0x0000007002027211 */ /* 0x000fe400078fe2ff */
[----:B------:R-:W-:Y:S01]  /*6550*/  @!P0 SHF.R.U64 R15, R44, 0x10, R45 ;  /* 0x000000102c0f8819 */ /* 0x000fe2000000122d */
[----:B------:R-:W-:Y:S01]  /*6560*/  @!P0 HADD2.F32 R6, -RZ, R4.H0_H0 ;  /* 0x20000004ff068230 */ /* 0x000fe20000004100 */
[----:B------:R-:W-:Y:S02]  /*6570*/  SHF.R.S32.HI R3, RZ, 0x1f, R2 ;  /* 0x0000001fff037819 */ /* 0x000fe40000011402 */
[----:B------:R-:W-:Y:S01]  /*6580*/  SHF.L.U32 R48, R2, 0x3, RZ ;  /* 0x0000000302307819 */ /* 0x000fe200000006ff */
[----:B------:R-:W-:Y:S01]  /*6590*/  @!P0 HADD2.F32 R15, -RZ, R15.H0_H0 ;  /* 0x2000000fff0f8230 */ /* 0x000fe20000004100 */
[----:B------:R-:W-:Y:S02]  /*65a0*/  LEA.HI R2, R3, R2, RZ, 0x3 ;  /* 0x0000000203027211 */ /* 0x000fe400078f18ff */
[----:B------:R-:W-:Y:S02]  /*65b0*/  @!P0 SHF.R.U64 R13, R18, 0x10, R19 ;  /* 0x00000010120d8819 */ /* 0x000fe40000001213 */
[----:B------:R-:W-:Y:S01]  /*65c0*/  @!P0 SHF.R.U32.HI R7, RZ, 0x10, R17 ;  /* 0x00000010ff078819 */ /* 0x000fe20000011611 */
[----:B------:R-:W-:Y:S01]  /*65d0*/  IMAD.SHL.U32 R2, R2, 0x200, RZ ;  /* 0x0000020002027824 */ /* 0x000fe200078e00ff */
[----:B------:R-:W-:Y:S01]  /*65e0*/  LOP3.LUT R3, R229, 0x38, R48, 0xf8, !PT ;  /* 0x00000038e5037812 */ /* 0x000fe200078ef830 */
[----:B------:R-:W-:Y:S01]  /*65f0*/  @!P0 HADD2.F32 R13, -RZ, R13.H0_H0 ;  /* 0x2000000dff0d8230 */ /* 0x000fe20000004100 */
[----:B------:R-:W-:Y:S02]  /*6600*/  @!P0 SHF.R.U32.HI R16, RZ, 0x10, R45 ;  /* 0x00000010ff108819 */ /* 0x000fe4000001162d */
[----:B------:R-:W-:Y:S02]  /*6610*/  LOP3.LUT R3, R3, R150, RZ, 0x3c, !PT ;  /* 0x0000009603037212 */ /* 0x000fe400078e3cff */
[----:B------:R-:W-:Y:S01]  /*6620*/  LOP3.LUT R2, R2, 0x7ffff000, RZ, 0xc0, !PT ;  /* 0x7ffff00002027812 */ /* 0x000fe200078ec0ff */
[----:B------:R-:W-:Y:S01]  /*6630*/  @!P0 HADD2.F32 R16, -RZ, R16.H0_H0 ;  /* 0x20000010ff108230 */ /* 0x000fe20000004100 */
[----:B------:R-:W-:Y:S02]  /*6640*/  @!P0 SHF.R.U32.HI R14, RZ, 0x10, R19 ;  /* 0x00000010ff0e8819 */ /* 0x000fe40000011613 */
[----:B------:R-:W-:Y:S02]  /*6650*/  IADD3 R2, R3, R2, R151 ;  /* 0x0000000203027210 */ /* 0x000fe40007ffe097 */
[----:B------:R-:W-:Y:S01]  /*6660*/  IADD3 R3, R117, R62, RZ ;  /* 0x0000003e75037210 */ /* 0x000fe20007ffe0ff */
[----:B------:R-:W-:Y:S01]  /*6670*/  @!P0 HADD2.F32 R14, -RZ, R14.H0_H0 ;  /* 0x2000000eff0e8230 */ /* 0x000fe20000004100 */
[--C-:B------:R-:W-:Y:S01]  /*6680*/  @!P0 SHF.R.U32.HI R36, RZ, 0x10, R47.reuse ;  /* 0x00000010ff248819 */ /* 0x100fe2000001162f */
[----:B------:R-:W-:Y:S01]  /*6690*/  IMAD.IADD R2, R62, 0x1, R2 ;  /* 0x000000013e027824 */ /* 0x000fe200078e0202 */
[----:B------:R-:W-:Y:S02]  /*66a0*/  SHF.L.U32 R3, R3, 0x1, RZ ;  /* 0x0000000103037819 */ /* 0x000fe400000006ff */
[----:B------:R-:W-:Y:S01]  /*66b0*/  @!P0 SHF.R.U64 R39, R46, 0x10, R47 ;  /* 0x000000102e278819 */ /* 0x000fe2000000122f */
[----:B------:R-:W-:Y:S01]  /*66c0*/  IMAD.SHL.U32 R2, R2, 0x2, RZ ;  /* 0x0000000202027824 */ /* 0x000fe200078e00ff */
[----:B------:R-:W-:Y:S01]  /*66d0*/  @!P0 HADD2.F32 R36, -RZ, R36.H0_H0 ;  /* 0x20000024ff248230 */ /* 0x000fe20000004100 */
[----:B------:R1:W-:Y:S08]  /*66e0*/  LDS.128 R20, [R3+0xc100] ;  /* 0x00c1000003147984 */ /* 0x0003f00000000c00 */
[----:B------:R-:W2:Y:S01]  /*66f0*/  LDS.128 R40, [R2+0xc100] ;  /* 0x00c1000002287984 */ /* 0x000ea20000000c00 */
[----:B-1----:R-:W-:Y:S01]  /*6700*/  @!P0 HADD2.F32 R3, -RZ, R29.H0_H0 ;  /* 0x2000001dff038230 */ /* 0x002fe20000004100 */
[----:B--2---:R-:W-:Y:S01]  /*6710*/  @!P0 IMAD.MOV.U32 R12, RZ, RZ, R40 ;  /* 0x000000ffff0c8224 */ /* 0x004fe200078e0028 */
[----:B------:R-:W-:Y:S02]  /*6720*/  @!P0 MOV R2, R20 ;  /* 0x0000001400028202 */ /* 0x000fe40000000f00 */
[----:B------:R-:W-:Y:S02]  /*6730*/  @!P0 MOV R37, R42 ;  /* 0x0000002a00258202 */ /* 0x000fe40000000f00 */
[----:B------:R-:W-:Y:S01]  /*6740*/  @!P0 HADD2.F32 R8, -RZ, R12.H0_H0 ;  /* 0x2000000cff088230 */ /* 0x000fe20000004100 */
[----:B------:R-:W-:Y:S01]  /*6750*/  @!P0 MOV R19, R43 ;  /* 0x0000002b00138202 */ /* 0x000fe20000000f00 */
[----:B------:R-:W-:Y:S02]  /*6760*/  @!P0 HADD2.F32 R5, -RZ, R2.H0_H0 ;  /* 0x20000002ff058230 */ /* 0x000fe40000004100 */
[----:B------:R-:W-:Y:S01]  /*6770*/  @!P0 HADD2.F32 R12, -RZ, R12.H1_H1 ;  /* 0x3000000cff0c8230 */ /* 0x000fe20000004100 */
[-C--:B------:R-:W-:Y:S01]  /*6780*/  @!P0 FMUL.FTZ R18, R8, R3.reuse ;  /* 0x0000000308128220 */ /* 0x080fe20000410000 */
[----:B------:R-:W-:Y:S01]  /*6790*/  @!P0 HADD2.F32 R4, -RZ, R2.H1_H1 ;  /* 0x30000002ff048230 */ /* 0x000fe20000004100 */
[C---:B------:R-:W-:Y:S01]  /*67a0*/  @!P0 FMUL.FTZ R2, R5.reuse, R3 ;  /* 0x0000000305028220 */ /* 0x040fe20000410000 */
[----:B------:R-:W-:Y:S01]  /*67b0*/  @!P0 HADD2.F32 R35, -RZ, R19.H1_H1 ;  /* 0x30000013ff238230 */ /* 0x000fe20000004100 */
[-C--:B------:R-:W-:Y:S02]  /*67c0*/  @!P0 FMUL.FTZ R17, R12, R6.reuse ;  /* 0x000000060c118220 */ /* 0x080fe40000410000 */
[----:B------:R-:W-:Y:S01]  /*67d0*/  @!P0 FMUL.FTZ R3, R4, R6 ;  /* 0x0000000604038220 */ /* 0x000fe20000410000 */
[----:B------:R-:W-:Y:S01]  /*67e0*/  @!P0 MOV R6, R41 ;  /* 0x0000002900068202 */ /* 0x000fe20000000f00 */
[-C--:B------:R-:W-:Y:S01]  /*67f0*/  @!P0 FFMA.FTZ R51, R5, R9.reuse, -R18 ;  /* 0x0000000905338223 */ /* 0x080fe20000010812 */
[----:B------:R-:W-:Y:S01]  /*6800*/  @!P0 HADD2.F32 R18, -RZ, R57.H0_H0 ;  /* 0x20000039ff128230 */ /* 0x000fe20000004100 */
[----:B------:R-:W-:Y:S02]  /*6810*/  @!P0 IMAD.MOV.U32 R5, RZ, RZ, R21 ;  /* 0x000000ffff058224 */ /* 0x000fe400078e0015 */
[----:B------:R-:W-:Y:S01]  /*6820*/  @!P0 FFMA.FTZ R2, R8, R9, R2 ;  /* 0x0000000908028223 */ /* 0x000fe20000010002 */
[--C-:B------:R-:W-:Y:S01]  /*6830*/  @!P0 HADD2.F32 R9, -RZ, R6.reuse.H0_H0 ;  /* 0x20000006ff098230 */ /* 0x100fe20000004100 */
[-C--:B------:R-:W-:Y:S01]  /*6840*/  @!P0 FFMA.FTZ R50, R4, R15.reuse, -R17 ;  /* 0x0000000f04328223 */ /* 0x080fe20000010811 */
[----:B------:R-:W-:Y:S01]  /*6850*/  @!P0 HADD2.F32 R4, -RZ, R29.H1_H1 ;  /* 0x3000001dff048230 */ /* 0x000fe20000004100 */
[----:B------:R-:W-:Y:S01]  /*6860*/  @!P0 FFMA.FTZ R3, R12, R15, R3 ;  /* 0x0000000f0c038223 */ /* 0x000fe20000010003 */
[----:B------:R-:W-:Y:S02]  /*6870*/  @!P0 HADD2.F32 R8, -RZ, R7.H0_H0 ;  /* 0x20000007ff088230 */ /* 0x000fe40000004100 */
[--C-:B------:R-:W-:Y:S02]  /*6880*/  @!P0 HADD2.F32 R7, -RZ, R5.reuse.H0_H0 ;  /* 0x20000005ff078230 */ /* 0x100fe40000004100 */
[----:B------:R-:W-:Y:S02]  /*6890*/  @!P0 HADD2.F32 R15, -RZ, R6.H1_H1 ;  /* 0x30000006ff0f8230 */ /* 0x000fe40000004100 */
[----:B------:R-:W-:Y:S02]  /*68a0*/  @!P0 HADD2.F32 R12, -RZ, R56.H1_H1 ;  /* 0x30000038ff0c8230 */ /* 0x000fe40000004100 */
[----:B------:R-:W-:Y:S01]  /*68b0*/  @!P0 HADD2.F32 R6, -RZ, R5.H1_H1 ;  /* 0x30000005ff068230 */ /* 0x000fe20000004100 */
[-C--:B------:R-:W-:Y:S01]  /*68c0*/  @!P0 FMUL.FTZ R5, R9, R4.reuse ;  /* 0x0000000409058220 */ /* 0x080fe20000410000 */
[----:B------:R-:W-:Y:S01]  /*68d0*/  @!P0 HADD2.F32 R29, -RZ, R19.H0_H0 ;  /* 0x20000013ff1d8230 */ /* 0x000fe20000004100 */
[----:B------:R-:W-:Y:S01]  /*68e0*/  @!P0 FMUL.FTZ R4, R7, R4 ;  /* 0x0000000407048220 */ /* 0x000fe20000410000 */
[--C-:B------:R-:W-:Y:S01]  /*68f0*/  @!P0 HADD2.F32 R19, -RZ, R37.reuse.H1_H1 ;  /* 0x30000025ff138230 */ /* 0x100fe20000004100 */
[----:B------:R-:W-:Y:S02]  /*6900*/  @!P0 FMUL.FTZ R17, R15, R8 ;  /* 0x000000080f118220 */ /* 0x000fe40000410000 */
[-C--:B------:R-:W-:Y:S02]  /*6910*/  @!P0 FFMA.FTZ R49, R7, R12.reuse, -R5 ;  /* 0x0000000c07318223 */ /* 0x080fe40000010805 */
[----:B------:R-:W-:Y:S02]  /*6920*/  @!P0 FFMA.FTZ R4, R9, R12, R4 ;  /* 0x0000000c09048223 */ /* 0x000fe40000010004 */
[----:B------:R-:W-:Y:S02]  /*6930*/  @!P0 IMAD.MOV.U32 R12, RZ, RZ, R22 ;  /* 0x000000ffff0c8224 */ /* 0x000fe400078e0016 */
[C---:B------:R-:W-:Y:S01]  /*6940*/  @!P0 FMUL.FTZ R5, R6.reuse, R8 ;  /* 0x0000000806058220 */ /* 0x040fe20000410000 */
[--C-:B------:R-:W-:Y:S01]  /*6950*/  @!P0 HADD2.F32 R8, -RZ, R30.reuse.H1_H1 ;  /* 0x3000001eff088230 */ /* 0x100fe20000004100 */
[----:B------:R-:W-:Y:S01]  /*6960*/  @!P0 FFMA.FTZ R47, R6, R16, -R17 ;  /* 0x00000010062f8223 */ /* 0x000fe20000010811 */
[----:B------:R-:W-:Y:S01]  /*6970*/  @!P0 HADD2.F32 R6, -RZ, R30.H0_H0 ;  /* 0x2000001eff068230 */ /* 0x000fe20000004100 */
[----:B------:R-:W-:Y:S01]  /*6980*/  @!P0 IMAD.MOV.U32 R9, RZ, RZ, R23 ;  /* 0x000000ffff098224 */ /* 0x000fe200078e0017 */
[----:B------:R-:W-:Y:S01]  /*6990*/  @!P0 HADD2.F32 R17, -RZ, R37.H0_H0 ;  /* 0x20000025ff118230 */ /* 0x000fe20000004100 */
[----:B------:R-:W-:Y:S01]  /*69a0*/  @!P0 FMUL.FTZ R44, R29, R8 ;  /* 0x000000081d2c8220 */ /* 0x000fe20000410000 */
[--C-:B------:R-:W-:Y:S01]  /*69b0*/  @!P0 HADD2.F32 R7, -RZ, R12.reuse.H0_H0 ;  /* 0x2000000cff078230 */ /* 0x100fe20000004100 */
[----:B------:R-:W-:Y:S02]  /*69c0*/  @!P0 FFMA.FTZ R5, R15, R16, R5 ;  /* 0x000000100f058223 */ /* 0x000fe40000010005 */
[-C--:B------:R-:W-:Y:S02]  /*69d0*/  @!P0 FMUL.FTZ R30, R17, R6.reuse ;  /* 0x00000006111e8220 */ /* 0x080fe40000410000 */
[----:B------:R-:W-:Y:S01]  /*69e0*/  @!P0 FMUL.FTZ R6, R7, R6 ;  /* 0x0000000607068220 */ /* 0x000fe20000410000 */
[----:B------:R-:W-:Y:S01]  /*69f0*/  @!P0 F2FP.PACK_AB R4, R5, R4 ;  /* 0x000000040504823e */ /* 0x000fe200000000ff */
[-C--:B------:R-:W-:Y:S01]  /*6a00*/  @!P0 FFMA.FTZ R46, R7, R18.reuse, -R30 ;  /* 0x00000012072e8223 */ /* 0x080fe2000001081e */
[----:B------:R-:W-:Y:S01]  /*6a10*/  @!P0 HADD2.F32 R30, -RZ, R57.H1_H1 ;  /* 0x30000039ff1e8230 */ /* 0x000fe20000004100 */
[----:B------:R-:W-:Y:S01]  /*6a20*/  @!P0 FFMA.FTZ R6, R17, R18, R6 ;  /* 0x0000001211068223 */ /* 0x000fe20000010006 */
[--C-:B------:R-:W-:Y:S01]  /*6a30*/  @!P0 HADD2.F32 R7, -RZ, R9.reuse.H0_H0 ;  /* 0x20000009ff078230 */ /* 0x100fe20000004100 */
[----:B------:R-:W-:Y:S04]  /*6a40*/  @!P0 IMAD.MOV.U32 R41, RZ, RZ, R4 ;  /* 0x000000ffff298224 */ /* 0x000fe800078e0004 */
[----:B------:R-:W-:Y:S01]  /*6a50*/  @!P0 FFMA.FTZ R45, R7, R30, -R44 ;  /* 0x0000001e072d8223 */ /* 0x000fe2000001082c */
[----:B------:R-:W-:Y:S01]  /*6a60*/  @!P0 F2FP.PACK_AB R44, R47, R49 ;  /* 0x000000312f2c823e */ /* 0x000fe200000000ff */
[----:B------:R-:W-:Y:S01]  /*6a70*/  @!P0 FMUL.FTZ R8, R7, R8 ;  /* 0x0000000807088220 */ /* 0x000fe20000410000 */
[----:B------:R-:W-:Y:S01]  /*6a80*/  @!P0 HADD2.F32 R7, -RZ, R9.H1_H1 ;  /* 0x30000009ff078230 */ /* 0x000fe20000004100 */
[----:B------:R-:W-:Y:S02]  /*6a90*/  @!P0 FMUL.FTZ R9, R35, R14 ;  /* 0x0000000e23098220 */ /* 0x000fe40000410000 */
[----:B------:R-:W-:Y:S02]  /*6aa0*/  @!P0 IMAD.MOV.U32 R21, RZ, RZ, R44 ;  /* 0x000000ffff158224 */ /* 0x000fe400078e002c */
[C---:B------:R-:W-:Y:S02]  /*6ab0*/  @!P0 FFMA.FTZ R37, R7.reuse, R36, -R9 ;  /* 0x0000002407258223 */ /* 0x040fe40000010809 */
[----:B------:R-:W-:Y:S01]  /*6ac0*/  @!P0 FMUL.FTZ R9, R7, R14 ;  /* 0x0000000e07098220 */ /* 0x000fe20000410000 */
[----:B------:R-:W-:Y:S01]  /*6ad0*/  @!P0 HADD2.F32 R14, -RZ, R39.H0_H0 ;  /* 0x20000027ff0e8230 */ /* 0x000fe20000004100 */
[----:B------:R-:W-:Y:S01]  /*6ae0*/  @!P0 F2FP.PACK_AB R39, R50, R51 ;  /* 0x000000333227823e */ /* 0x000fe200000000ff */
[----:B------:R-:W-:Y:S01]  /*6af0*/  @!P0 HADD2.F32 R7, -RZ, R12.H1_H1 ;  /* 0x3000000cff078230 */ /* 0x000fe20000004100 */
[----:B------:R-:W-:Y:S01]  /*6b00*/  @!P0 F2FP.PACK_AB R37, R37, R45 ;  /* 0x0000002d2525823e */ /* 0x000fe200000000ff */
[----:B------:R-:W-:Y:S01]  /*6b10*/  @!P0 FMUL.FTZ R12, R19, R13 ;  /* 0x0000000d130c8220 */ /* 0x000fe20000410000 */
[----:B------:R-:W-:Y:S03]  /*6b20*/  @!P0 MOV R20, R39 ;  /* 0x0000002700148202 */ /* 0x000fe60000000f00 */
[C---:B------:R-:W-:Y:S02]  /*6b30*/  @!P0 FFMA.FTZ R12, R7.reuse, R14, -R12 ;  /* 0x0000000e070c8223 */ /* 0x040fe4000001080c */
[----:B------:R-:W-:Y:S02]  /*6b40*/  @!P0 FMUL.FTZ R7, R7, R13 ;  /* 0x0000000d07078220 */ /* 0x000fe40000410000 */
[----:B------:R-:W-:Y:S01]  /*6b50*/  @!P0 IMAD.MOV.U32 R23, RZ, RZ, R37 ;  /* 0x000000ffff178224 */ /* 0x000fe200078e0025 */
        /* <DEDUP_REMOVED lines=17> */
.L_x_2275:
[----:B------:R-:W-:Y:S05]  /*6c70*/  BSYNC B0 ;  /* 0x0000000000007941 */ /* 0x000fea0003800000 */
.L_x_2274:
        /* <DEDUP_REMOVED lines=13> */
[----:B------:R-:W-:Y:S01]  /*6d50*/  @!P0 HADD2.F32 R12, -RZ, R58.H0_H0 ;  /* 0x2000003aff0c8230 */ /* 0x000fe20000004100 */
[----:B------:R-:W-:Y:S01]  /*6d60*/  LEA.HI R2, R3, R2, RZ, 0x3 ;  /* 0x0000000203027211 */ /* 0x000fe200078f18ff */
[--C-:B------:R-:W-:Y:S01]  /*6d70*/  @!P0 HADD2.F32 R29, -RZ, R59.reuse.H0_H0 ;  /* 0x2000003bff1d8230 */ /* 0x100fe20000004100 */
[----:B------:R-:W-:Y:S02]  /*6d80*/  LOP3.LUT R3, R229, 0x38, R35, 0xf8, !PT ;  /* 0x00000038e5037812 */ /* 0x000fe400078ef823 */
[----:B------:R-:W-:Y:S01]  /*6d90*/  @!P0 SHF.R.U64 R14, R26, 0x10, R27 ;  /* 0x000000101a0e8819 */ /* 0x000fe2000000121b */
[----:B------:R-:W-:Y:S01]  /*6da0*/  IMAD.SHL.U32 R2, R2, 0x200, RZ ;  /* 0x0000020002027824 */ /* 0x000fe200078e00ff */
[----:B------:R-:W-:Y:S02]  /*6db0*/  LOP3.LUT R3, R3, R150, RZ, 0x3c, !PT ;  /* 0x0000009603037212 */ /* 0x000fe400078e3cff */
[----:B------:R-:W-:Y:S01]  /*6dc0*/  @!P0 SHF.R.U64 R4, R24, 0x10, R25 ;  /* 0x0000001018048819 */ /* 0x000fe20000001219 */
[----:B------:R-:W-:Y:S01]  /*6dd0*/  @!P0 HADD2.F32 R14, -RZ, R14.H0_H0 ;  /* 0x2000000eff0e8230 */ /* 0x000fe20000004100 */
[----:B------:R-:W-:Y:S01]  /*6de0*/  LOP3.LUT R2, R2, 0x7ffff000, RZ, 0xc0, !PT ;  /* 0x7ffff00002027812 */ /* 0x000fe200078ec0ff */
[----:B------:R-:W-:Y:S01]  /*6df0*/  @!P0 HADD2.F32 R24, -RZ, R59.H1_H1 ;  /* 0x3000003bff188230 */ /* 0x000fe20000004100 */
[----:B------:R-:W-:Y:S01]  /*6e00*/  @!P0 SHF.R.U64 R15, R52, 0x10, R53 ;  /* 0x00000010340f8819 */ /* 0x000fe20000001235 */
[----:B------:R-:W-:Y:S01]  /*6e10*/  @!P0 HADD2.F32 R7, -RZ, R4.H0_H0 ;  /* 0x20000004ff078230 */ /* 0x000fe20000004100 */
[----:B------:R-:W-:Y:S02]  /*6e20*/  IADD3 R2, R3, R2, R151 ;  /* 0x0000000203027210 */ /* 0x000fe40007ffe097 */
[----:B------:R-:W-:Y:S01]  /*6e30*/  IADD3 R3, R116, R62, RZ ;  /* 0x0000003e74037210 */ /* 0x000fe20007ffe0ff */
[----:B------:R-:W-:Y:S01]  /*6e40*/  @!P0 HADD2.F32 R15, -RZ, R15.H0_H0 ;  /* 0x2000000fff0f8230 */ /* 0x000fe20000004100 */
[----:B------:R-:W-:Y:S01]  /*6e50*/  @!P0 SHF.R.U32.HI R6, RZ, 0x10, R25 ;  /* 0x00000010ff068819 */ /* 0x000fe20000011619 */
[----:B------:R-:W-:Y:S01]  /*6e60*/  IMAD.IADD R2, R62, 0x1, R2 ;  /* 0x000000013e027824 */ /* 0x000fe200078e0202 */
[----:B------:R-:W-:Y:S02]  /*6e70*/  SHF.L.U32 R3, R3, 0x1, RZ ;  /* 0x0000000103037819 */ /* 0x000fe400000006ff */
[----:B------:R-:W-:Y:S01]  /*6e80*/  @!P0 SHF.R.U32.HI R22, RZ, 0x10, R53 ;  /* 0x00000010ff168819 */ /* 0x000fe20000011635 */
[----:B------:R-:W-:Y:S01]  /*6e90*/  IMAD.SHL.U32 R2, R2, 0x2, RZ ;  /* 0x0000000202027824 */ /* 0x000fe200078e00ff */
[----:B------:R-:W-:Y:S01]  /*6ea0*/  @!P0 SHF.R.U32.HI R9, RZ, 0x10, R27 ;  /* 0x00000010ff098819 */ /* 0x000fe2000001161b */
[----:B------:R1:W-:Y:S01]  /*6eb0*/  LDS.128 R16, [R3+0xc100] ;  /* 0x00c1000003107984 */ /* 0x0003e20000000c00 */
[--C-:B------:R-:W-:Y:S01]  /*6ec0*/  @!P0 SHF.R.U32.HI R23, RZ, 0x10, R55.reuse ;  /* 0x00000010ff178819 */ /* 0x100fe20000011637 */
[----:B------:R-:W-:Y:S01]  /*6ed0*/  @!P0 HADD2.F32 R22, -RZ, R22.H0_H0 ;  /* 0x20000016ff168230 */ /* 0x000fe20000004100 */
[----:B------:R-:W-:Y:S05]  /*6ee0*/  @!P0 SHF.R.U64 R26, R54, 0x10, R55 ;  /* 0x00000010361a8819 */ /* 0x000fea0000001237 */
[----:B------:R-:W2:Y:S01]  /*6ef0*/  LDS.128 R40, [R2+0xc100] ;  /* 0x00c1000002287984 */ /* 0x000ea20000000c00 */
[----:B------:R-:W-:Y:S02]  /*6f00*/  @!P0 HADD2.F32 R26, -RZ, R26.H0_H0 ;  /* 0x2000001aff1a8230 */ /* 0x000fe40000004100 */
[----:B-1----:R-:W-:Y:S01]  /*6f10*/  @!P0 HADD2.F32 R3, -RZ, R31.H0_H0 ;  /* 0x2000001fff038230 */ /* 0x002fe20000004100 */
[----:B--2---:R-:W-:Y:S01]  /*6f20*/  @!P0 IMAD.MOV.U32 R13, RZ, RZ, R40 ;  /* 0x000000ffff0d8224 */ /* 0x004fe200078e0028 */
[----:B------:R-:W-:Y:S04]  /*6f30*/  @!P0 MOV R2, R16 ;  /* 0x0000001000028202 */ /* 0x000fe80000000f00 */
[--C-:B------:R-:W-:Y:S02]  /*6f40*/  @!P0 HADD2.F32 R8, -RZ, R13.reuse.H0_H0 ;  /* 0x2000000dff088230 */ /* 0x100fe40000004100 */
[--C-:B------:R-:W-:Y:S02]  /*6f50*/  @!P0 HADD2.F32 R5, -RZ, R2.reuse.H0_H0 ;  /* 0x20000002ff058230 */ /* 0x100fe40000004100 */
[----:B------:R-:W-:Y:S01]  /*6f60*/  @!P0 HADD2.F32 R4, -RZ, R2.H1_H1 ;  /* 0x30000002ff048230 */ /* 0x000fe20000004100 */
[CC--:B------:R-:W-:Y:S01]  /*6f70*/  @!P0 FMUL.FTZ R21, R8.reuse, R3.reuse ;  /* 0x0000000308158220 */ /* 0x0c0fe20000410000 */
[----:B------:R-:W-:Y:S01]  /*6f80*/  @!P0 HADD2.F32 R13, -RZ, R13.H1_H1 ;  /* 0x3000000dff0d8230 */ /* 0x000fe20000004100 */
[C---:B------:R-:W-:Y:S02]  /*6f90*/  @!P0 FMUL.FTZ R2, R5.reuse, R3 ;  /* 0x0000000305028220 */ /* 0x040fe40000410000 */
[-C--:B------:R-:W-:Y:S02]  /*6fa0*/  @!P0 FFMA.FTZ R48, R5, R12.reuse, -R21 ;  /* 0x0000000c05308223 */ /* 0x080fe40000010815 */
[----:B------:R-:W-:Y:S01]  /*6fb0*/  @!P0 FFMA.FTZ R2, R8, R12, R2 ;  /* 0x0000000c08028223 */ /* 0x000fe20000010002 */
[----:B------:R-:W-:Y:S01]  /*6fc0*/  @!P0 MOV R12, R41 ;  /* 0x00000029000c8202 */ /* 0x000fe20000000f00 */
[CC--:B------:R-:W-:Y:S01]  /*6fd0*/  @!P0 FMUL.FTZ R20, R13.reuse, R7.reuse ;  /* 0x000000070d148220 */ /* 0x0c0fe20000410000 */
[----:B------:R-:W-:Y:S01]  /*6fe0*/  @!P0 HADD2.F32 R8, -RZ, R6.H0_H0 ;  /* 0x20000006ff088230 */ /* 0x000fe20000004100 */
[C---:B------:R-:W-:Y:S02]  /*6ff0*/  @!P0 FMUL.FTZ R3, R4.reuse, R7 ;  /* 0x0000000704038220 */ /* 0x040fe40000410000 */
[----:B------:R-:W-:Y:S01]  /*7000*/  @!P0 IMAD.MOV.U32 R5, RZ, RZ, R17 ;  /* 0x000000ffff058224 */ /* 0x000fe200078e0011 */
[----:B------:R-:W-:Y:S01]  /*7010*/  @!P0 HADD2.F32 R21, -RZ, R12.H1_H1 ;  /* 0x3000000cff158230 */ /* 0x000fe20000004100 */
[-C--:B------:R-:W-:Y:S01]  /*7020*/  @!P0 FFMA.FTZ R45, R4, R15.reuse, -R20 ;  /* 0x0000000f042d8223 */ /* 0x080fe20000010814 */
[----:B------:R-:W-:Y:S01]  /*7030*/  @!P0 HADD2.F32 R20, -RZ, R58.H1_H1 ;  /* 0x3000003aff148230 */ /* 0x000fe20000004100 */
[----:B------:R-:W-:Y:S01]  /*7040*/  @!P0 FFMA.FTZ R3, R13, R15, R3 ;  /* 0x0000000f0d038223 */ /* 0x000fe20000010003 */
[----:B------:R-:W-:Y:S01]  /*7050*/  @!P0 HADD2.F32 R15, -RZ, R12.H0_H0 ;  /* 0x2000000cff0f8230 */ /* 0x000fe20000004100 */
[----:B------:R-:W-:Y:S01]  /*7060*/  @!P0 FMUL.FTZ R12, R21, R8 ;  /* 0x00000008150c8220 */ /* 0x000fe20000410000 */
[----:B------:R-:W-:Y:S02]  /*7070*/  @!P0 HADD2.F32 R4, -RZ, R31.H1_H1 ;  /* 0x3000001fff048230 */ /* 0x000fe40000004100 */
[--C-:B------:R-:W-:Y:S02]  /*7080*/  @!P0 HADD2.F32 R7, -RZ, R5.reuse.H0_H0 ;  /* 0x20000005ff078230 */ /* 0x100fe40000004100 */
[----:B------:R-:W-:Y:S01]  /*7090*/  @!P0 HADD2.F32 R6, -RZ, R5.H1_H1 ;  /* 0x30000005ff068230 */ /* 0x000fe20000004100 */
[-C--:B------:R-:W-:Y:S01]  /*70a0*/  @!P0 FMUL.FTZ R5, R15, R4.reuse ;  /* 0x000000040f058220 */ /* 0x080fe20000410000 */
[----:B------:R-:W-:Y:S01]  /*70b0*/  @!P0 HADD2.F32 R31, -RZ, R23.H0_H0 ;  /* 0x20000017ff1f8230 */ /* 0x000fe20000004100 */
[C---:B------:R-:W-:Y:S02]  /*70c0*/  @!P0 FMUL.FTZ R4, R7.reuse, R4 ;  /* 0x0000000407048220 */ /* 0x040fe40000410000 */
[----:B------:R-:W-:Y:S02]  /*70d0*/  @!P0 FFMA.FTZ R44, R7, R20, -R5 ;  /* 0x00000014072c8223 */ /* 0x000fe40000010805 */
[C---:B------:R-:W-:Y:S01]  /*70e0*/  @!P0 FMUL.FTZ R5, R6.reuse, R8 ;  /* 0x0000000806058220 */ /* 0x040fe20000410000 */
[----:B------:R-:W-:Y:S01]  /*70f0*/  @!P0 MOV R8, R43 ;  /* 0x0000002b00088202 */ /* 0x000fe20000000f00 */
[----:B------:R-:W-:Y:S02]  /*7100*/  @!P0 IMAD.MOV.U32 R7, RZ, RZ, R19 ;  /* 0x000000ffff078224 */ /* 0x000fe400078e0013 */
[----:B------:R-:W-:Y:S01]  /*7110*/  @!P0 FFMA.FTZ R39, R6, R22, -R12 ;  /* 0x0000001606278223 */ /* 0x000fe2000001080c */
[----:B------:R-:W-:Y:S01]  /*7120*/  @!P0 HADD2.F32 R6, -RZ, R32.H0_H0 ;  /* 0x20000020ff068230 */ /* 0x000fe20000004100 */
[----:B------:R-:W-:Y:S01]  /*7130*/  @!P0 FFMA.FTZ R4, R15, R20, R4 ;  /* 0x000000140f048223 */ /* 0x000fe20000010004 */
[--C-:B------:R-:W-:Y:S01]  /*7140*/  @!P0 HADD2.F32 R27, -RZ, R8.reuse.H0_H0 ;  /* 0x20000008ff1b8230 */ /* 0x100fe20000004100 */
[----:B------:R-:W-:Y:S01]  /*7150*/  @!P0 FFMA.FTZ R5, R21, R22, R5 ;  /* 0x0000001615058223 */ /* 0x000fe20000010005 */
[----:B------:R-:W-:Y:S01]  /*7160*/  @!P0 HADD2.F32 R12, -RZ, R9.H0_H0 ;  /* 0x20000009ff0c8230 */ /* 0x000fe20000004100 */
[----:B------:R-:W-:Y:S01]  /*7170*/  @!P0 F2FP.PACK_AB R20, R39, R44 ;  /* 0x0000002c2714823e */ /* 0x000fe200000000ff */
[--C-:B------:R-:W-:Y:S01]  /*7180*/  @!P0 HADD2.F32 R9, -RZ, R7.reuse.H0_H0 ;  /* 0x20000007ff098230 */ /* 0x100fe20000004100 */
[----:B------:R-:W-:Y:S01]  /*7190*/  @!P0 FMUL.FTZ R13, R27, R6 ;  /* 0x000000061b0d8220 */ /* 0x000fe20000410000 */
[----:B------:R-:W-:Y:S01]  /*71a0*/  @!P0 HADD2.F32 R7, -RZ, R7.H1_H1 ;  /* 0x30000007ff078230 */ /* 0x000fe20000004100 */
[----:B------:R-:W-:Y:S01]  /*71b0*/  @!P0 F2FP.PACK_AB R15, R45, R48 ;  /* 0x000000302d0f823e */ /* 0x000fe200000000ff */
[----:B------:R-:W-:Y:S01]  /*71c0*/  @!P0 IMAD.MOV.U32 R17, RZ, RZ, R20 ;  /* 0x000000ffff118224 */ /* 0x000fe200078e0014 */
[----:B------:R-:W-:Y:S01]  /*71d0*/  @!P0 HADD2.F32 R30, -RZ, R8.H1_H1 ;  /* 0x30000008ff1e8230 */ /* 0x000fe20000004100 */
[C---:B------:R-:W-:Y:S01]  /*71e0*/  @!P0 FMUL.FTZ R8, R9.reuse, R6 ;  /* 0x0000000609088220 */ /* 0x040fe20000410000 */
[----:B------:R-:W-:Y:S01]  /*71f0*/  @!P0 MOV R16, R15 ;  /* 0x0000000f00108202 */ /* 0x000fe20000000f00 */
[----:B------:R-:W-:Y:S01]  /*7200*/  @!P0 FFMA.FTZ R37, R9, R29, -R13 ;  /* 0x0000001d09258223 */ /* 0x000fe2000001080d */
[----:B------:R-:W-:Y:S01]  /*7210*/  @!P0 F2FP.PACK_AB R4, R5, R4 ;  /* 0x000000040504823e */ /* 0x000fe200000000ff */
[-C--:B------:R-:W-:Y:S02]  /*7220*/  @!P0 FMUL.FTZ R6, R30, R12.reuse ;  /* 0x0000000c1e068220 */ /* 0x080fe40000410000 */
[C---:B------:R-:W-:Y:S01]  /*7230*/  @!P0 FMUL.FTZ R9, R7.reuse, R12 ;  /* 0x0000000c07098220 */ /* 0x040fe20000410000 */
[----:B------:R-:W-:Y:S01]  /*7240*/  @!P0 MOV R12, R42 ;  /* 0x0000002a000c8202 */ /* 0x000fe20000000f00 */
[----:B------:R-:W-:Y:S01]  /*7250*/  @!P0 FFMA.FTZ R36, R7, R31, -R6 ;  /* 0x0000001f07248223 */ /* 0x000fe20000010806 */
[----:B------:R-:W-:Y:S01]  /*7260*/  @!P0 HADD2.F32 R6, -RZ, R32.H1_H1 ;  /* 0x30000020ff068230 */ /* 0x000fe20000004100 */
[----:B------:R-:W-:Y:S02]  /*7270*/  @!P0 IMAD.MOV.U32 R7, RZ, RZ, R18 ;  /* 0x000000ffff078224 */ /* 0x000fe400078e0012 */
[----:B------:R-:W-:Y:S01]  /*7280*/  @!P0 IMAD.MOV.U32 R41, RZ, RZ, R4 ;  /* 0x000000ffff298224 */ /* 0x000fe200078e0004 */
[--C-:B------:R-:W-:Y:S02]  /*7290*/  @!P0 HADD2.F32 R25, -RZ, R12.reuse.H1_H1 ;  /* 0x3000000cff198230 */ /* 0x100fe40000004100 */
[----:B------:R-:W-:Y:S02]  /*72a0*/  @!P0 HADD2.F32 R23, -RZ, R12.H0_H0 ;  /* 0x2000000cff178230 */ /* 0x000fe40000004100 */
[--C-:B------:R-:W-:Y:S01]  /*72b0*/  @!P0 HADD2.F32 R13, -RZ, R7.reuse.H0_H0 ;  /* 0x20000007ff0d8230 */ /* 0x100fe20000004100 */
[----:B------:R-:W-:Y:S01]  /*72c0*/  @!P0 FMUL.FTZ R32, R25, R14 ;  /* 0x0000000e19208220 */ /* 0x000fe20000410000 */
[----:B------:R-:W-:Y:S01]  /*72d0*/  @!P0 HADD2.F32 R12, -RZ, R7.H1_H1 ;  /* 0x30000007ff0c8230 */ /* 0x000fe20000004100 */
[-C--:B------:R-:W-:Y:S02]  /*72e0*/  @!P0 FMUL.FTZ R7, R23, R6.reuse ;  /* 0x0000000617078220 */ /* 0x080fe40000410000 */
[C---:B------:R-:W-:Y:S02]  /*72f0*/  @!P0 FMUL.FTZ R6, R13.reuse, R6 ;  /* 0x000000060d068220 */ /* 0x040fe40000410000 */
[----:B------:R-:W-:Y:S02]  /*7300*/  @!P0 FFMA.FTZ R13, R13, R24, -R7 ;  /* 0x000000180d0d8223 */ /* 0x000fe40000010807 */
[C---:B------:R-:W-:Y:S02]  /*7310*/  @!P0 FFMA.FTZ R32, R12.reuse, R26, -R32 ;  /* 0x0000001a0c208223 */ /* 0x040fe40000010820 */
[----:B------:R-:W-:Y:S01]  /*7320*/  @!P0 FMUL.FTZ R7, R12, R14 ;  /* 0x0000000e0c078220 */ /* 0x000fe20000410000 */
[----:B------:R-:W-:Y:S01]  /*7330*/  @!P0 F2FP.PACK_AB R14, R36, R37 ;  /* 0x00000025240e823e */ /* 0x000fe200000000ff */
[----:B------:R-:W-:Y:S01]  /*7340*/  @!P0 FFMA.FTZ R6, R23, R24, R6 ;  /* 0x0000001817068223 */ /* 0x000fe20000010006 */
[----:B------:R-:W-:Y:S01]  /*7350*/  @!P0 F2FP.PACK_AB R13, R32, R13 ;  /* 0x0000000d200d823e */ /* 0x000fe200000000ff */
[----:B------:R-:W-:Y:S01]  /*7360*/  @!P0 FFMA.FTZ R7, R25, R26, R7 ;  /* 0x0000001a19078223 */ /* 0x000fe20000010007 */
[----:B------:R-:W-:Y:S01]  /*7370*/  @!P0 F2FP.PACK_AB R12, R3, R2 ;  /* 0x00000002030c823e */ /* 0x000fe200000000ff */
[----:B------:R-:W-:Y:S01]  /*7380*/  @!P0 FFMA.FTZ R8, R27, R29, R8 ;  /* 0x0000001d1b088223 */ /* 0x000fe20000010008 */
[----:B------:R-:W-:Y:S01]  /*7390*/  @!P0 MOV R18, R13 ;  /* 0x0000000d00128202 */ /* 0x000fe20000000f00 */
[----:B------:R-:W-:Y:S01]  /*73a0*/  @!P0 IMAD.MOV.U32 R19, RZ, RZ, R14 ;  /* 0x000000ffff138224 */ /* 0x000fe200078e000e */
[----:B------:R-:W-:Y:S01]  /*73b0*/  @!P0 F2FP.PACK_AB R3, R7, R6 ;  /* 0x000000060703823e */ /* 0x000fe200000000ff */
[----:B------:R-:W-:Y:S01]  /*73c0*/  @!P0 FFMA.FTZ R9, R30, R31, R9 ;  /* 0x0000001f1e098223 */ /* 0x000fe20000010009 */
[----:B------:R-:W-:Y:S02]  /*73d0*/  @!P0 MOV R40, R12 ;  /* 0x0000000c00288202 */ /* 0x000fe40000000f00 */
[----:B------:R1:W-:Y:S01]  /*73e0*/  ST.E.128 [R46.64], R16 ;  /* 0x000000102e007985 */ /* 0x0003e2000c101d0c */
[----:B------:R-:W-:Y:S02]  /*73f0*/  @!P0 MOV R42, R3 ;  /* 0x00000003002a8202 */ /* 0x000fe40000000f00 */
[----:B------:R-:W-:Y:S04]  /*7400*/  @!P0 F2FP.PACK_AB R2, R9, R8 ;  /* 0x000000080902823e */ /* 0x000fe800000000ff */
        /* <DEDUP_REMOVED lines=8> */
.L_x_2255:
        /* <DEDUP_REMOVED lines=21> */
[C---:B------:R-:W-:Y:S02]  /*75e0*/  ISETP.GE.AND P3, PT, R209.reuse, c[0x0][0x1d4], PT ;  /* 0x00007500d1007a0c */ /* 0x040fe40003f66270 */
[----:B------:R-:W-:Y:S09]  /*75f0*/  ISETP.GE.AND P2, PT, R208, c[0x0][0x1d4], PT ;  /* 0x00007500d0007a0c */ /* 0x000ff20003f46270 */
        /* <DEDUP_REMOVED lines=29> */
.L_x_2259:
[----:B--2-4-:R-:W-:Y:S05]  /*77d0*/  BSYNC B1 ;  /* 0x0000000000017941 */ /* 0x014fea0003800000 */
.L_x_2254:
[----:B------:R-:W-:Y:S01]  /*77e0*/  ISETP.GT.AND P0, PT, R28, R33, PT ;  /* 0x000000211c00720c */ /* 0x000fe20003f04270 */
[----:B-1----:R-:W-:Y:S01]  /*77f0*/  IMAD R8, R75, c[0x0][0x218], RZ ;  /* 0x000086004b087a24 */ /* 0x002fe200078e02ff */
[C---:B------:R-:W-:Y:S01]  /*7800*/  ISETP.GE.AND P1, PT, R38.reuse, 0x1, PT ;  /* 0x000000012600780c */ /* 0x040fe20003f26270 */
[----:B------:R-:W-:Y:S01]  /*7810*/  BSSY B0, `(.L_x_2276) ;  /* 0x000004a000007945 */ /* 0x000fe20003800000 */
[C---:B-----5:R-:W-:Y:S01]  /*7820*/  IADD3 R3, R38.reuse, 0x1, RZ ;  /* 0x0000000126037810 */ /* 0x060fe20007ffe0ff */
[----:B------:R-:W-:Y:S08]  /*7830*/  IMAD R8, R69, c[0x0][0x21c], R8 ;  /* 0x0000870045087a24 */ /* 0x000ff000078e0208 */
[----:B------:R-:W-:Y:S01]  /*7840*/  @P0 IMAD R2, R38, 0x6000, R10 ;  /* 0x0000600026020824 */ /* 0x000fe200078e020a */
[----:B------:R-:W-:Y:S01]  /*7850*/  SEL R38, R3, RZ, !P1 ;  /* 0x000000ff03267207 */ /* 0x000fe20004800000 */
[----:B------:R-:W-:Y:S01]  /*7860*/  @P0 IMAD.MOV.U32 R6, RZ, RZ, R86 ;  /* 0x000000ffff060224 */ /* 0x000fe200078e0056 */
        /* <DEDUP_REMOVED lines=37> */
[C---:B------:R-:W-:Y:S02]  /*7ac0*/  ISETP.GE.AND P3, PT, R209.reuse, c[0x0][0x1d4], PT ;  /* 0x00007500d1007a0c */ /* 0x040fe40003f66270 */
[----:B------:R-:W-:Y:S09]  /*7ad0*/  ISETP.GE.AND P2, PT, R208, c[0x0][0x1d4], PT ;  /* 0x00007500d0007a0c */ /* 0x000ff20003f46270 */
        /* <DEDUP_REMOVED lines=29> */
.L_x_2277:
[----:B-12-4-:R-:W-:Y:S05]  /*7cb0*/  BSYNC B0 ;  /* 0x0000000000007941 */ /* 0x016fea0003800000 */
.L_x_2276:
        /* <DEDUP_REMOVED lines=33> */
.L_x_2253:
[----:B------:R-:W-:Y:S02]  /*7ed0*/  IMAD.MOV.U32 R0, RZ, RZ, c[0x0][0x2c4] ;  /* 0x0000b100ff007624 */ /* 0x000fe400078e00ff */
[----:B------:R-:W-:-:S03]  /*7ee0*/  IMAD.MOV.U32 R3, RZ, RZ, c[0x0][0x32c] ;  /* 0x0000cb00ff037624 */ /* 0x000fc600078e00ff */
[----:B------:R-:W-:Y:S02]  /*7ef0*/  ISETP.NE.AND P3, PT, R0, 0x1, PT ;  /* 0x000000010000780c */ /* 0x000fe40003f65270 */
[----:B------:R-:W-:Y:S02]  /*7f00*/  IADD3 R0, R227, 0x7f, RZ ;  /* 0x0000007fe3007810 */ /* 0x000fe40007ffe0ff */
[----:B------:R-:W-:-:S09]  /*7f10*/  ISETP.GE.AND P1, PT, R3, 0x1, PT ;  /* 0x000000010300780c */ /* 0x000fd20003f26270 */
[----:B-1----:R-:W-:-:S05]  /*7f20*/  @P3 IMAD.HI.U32 R2, R0, c[0x0][0x2c8], RZ ;  /* 0x0000b20000023a27 */ /* 0x002fca00078e00ff */
[----:B------:R-:W-:-:S05]  /*7f30*/  @P3 SHF.R.U32.HI R0, RZ, c[0x0][0x2cc], R2 ;  /* 0x0000b300ff003a19 */ /* 0x000fca0000011602 */
[----:B------:R-:W-:-:S05]  /*7f40*/  IMAD.IADD R0, R246, 0x1, R0 ;  /* 0x00000001f6007824 */ /* 0x000fca00078e0200 */
[----:B------:R-:W-:Y:S01]  /*7f50*/  IADD3 R3, R0, c[0x0][0x328], RZ ;  /* 0x0000ca0000037a10 */ /* 0x000fe20007ffe0ff */
        /* <DEDUP_REMOVED lines=12> */
.L_x_2281:
[----:B------:R-:W-:-:S04]  /*8020*/  MOV R0, 0x1 ;  /* 0x0000000100007802 */ /* 0x000fc80000000f00 */
[----:B------:R-:W-:-:S13]  /*8030*/  ISETP.NE.AND P0, PT, R0, c[0x0][0x32c], PT ;  /* 0x0000cb0000007a0c */ /* 0x000fda0003f05270 */
[----:B------:R-:W-:-:S05]  /*8040*/  @P0 IMAD.HI.U32 R0, R2, c[0x0][0x330], RZ ;  /* 0x0000cc0002000a27 */ /* 0x000fca00078e00ff */
[----:B------:R-:W-:Y:S02]  /*8050*/  @P0 SHF.R.U32.HI R2, RZ, c[0x0][0x334], R0 ;  /* 0x0000cd00ff020a19 */ /* 0x000fe40000011600 */
.L_x_2282:
[----:B------:R-:W-:Y:S05]  /*8060*/  BSYNC B0 ;  /* 0x0000000000007941 */ /* 0x000fea0003800000 */
.L_x_2280:
[----:B------:R-:W-:-:S05]  /*8070*/  MOV R0, c[0x0][0x32c] ;  /* 0x0000cb0000007a02 */ /* 0x000fca0000000f00 */
[----:B------:R-:W-:-:S05]  /*8080*/  IMAD R2, R2, R0, c[0x0][0x32c] ;  /* 0x0000cb0002027624 */ /* 0x000fca00078e0200 */
[----:B------:R-:W-:-:S04]  /*8090*/  IMNMX R3, R3, R2, PT ;  /* 0x0000000203037217 */ /* 0x000fc80003800200 */
.L_x_2279:
        /* <DEDUP_REMOVED lines=21> */
.L_x_2285:
[----:B------:R-:W-:-:S04]  /*81f0*/  MOV R3, c[0x0][0x32c] ;  /* 0x0000cb0000037a02 */ /* 0x000fc80000000f00 */
[----:B------:R-:W-:-:S13]  /*8200*/  ISETP.NE.AND P0, PT, R3, 0x1, PT ;  /* 0x000000010300780c */ /* 0x000fda0003f05270 */
[----:B------:R-:W-:-:S05]  /*8210*/  @P0 IMAD.HI.U32 R3, R0, c[0x0][0x330], RZ ;  /* 0x0000cc0000030a27 */ /* 0x000fca00078e00ff */
[----:B------:R-:W-:Y:S02]  /*8220*/  @P0 SHF.R.U32.HI R0, RZ, c[0x0][0x334], R3 ;  /* 0x0000cd00ff000a19 */ /* 0x000fe40000011603 */
.L_x_2286:
[----:B------:R-:W-:Y:S05]  /*8230*/  BSYNC B0 ;  /* 0x0000000000007941 */ /* 0x000fea0003800000 */
.L_x_2284:
[----:B------:R-:W-:-:S05]  /*8240*/  IMAD R0, R0, c[0x0][0x32c], RZ ;  /* 0x0000cb0000007a24 */ /* 0x000fca00078e02ff */
[----:B------:R-:W-:-:S04]  /*8250*/  IMNMX R2, R2, R0, !PT ;  /* 0x0000000002027217 */ /* 0x000fc80007800200 */
.L_x_2283:
        /* <DEDUP_REMOVED lines=37> */
.L_x_2288:
[----:B------:R-:W-:Y:S05]  /*84b0*/  BSYNC B0 ;  /* 0x0000000000007941 */ /* 0x000fea0003800000 */
.L_x_2287:
        /* <DEDUP_REMOVED lines=61> */
[----:B------:R-:W-:Y:S01]  /*8890*/  SHF.R.S32.HI R0, RZ, 0x1f, R135 ;  /* 0x0000001fff007819 */ /* 0x000fe20000011487 */
[----:B------:R-:W-:Y:S01]  /*88a0*/  IMAD R4, R217, 0x20, R232 ;  /* 0x00000020d9047824 */ /* 0x000fe200078e02e8 */
        /* <DEDUP_REMOVED lines=11> */
[----:B-1----:R-:W-:-:S05]  /*8960*/  IMAD.WIDE.U32 R2, R135, c[0x0][0x178], RZ ;  /* 0x00005e0087027a25 */ /* 0x002fca00078e00ff */
[----:B------:R-:W-:Y:S02]  /*8970*/  IADD3 R3, R3, R0, RZ ;  /* 0x0000000003037210 */ /* 0x000fe40007ffe0ff */
        /* <DEDUP_REMOVED lines=19> */
[----:B------:R-:W-:Y:S01]  /*8ab0*/  IMAD R0, R5, c[0x0][0x1a8], RZ ;  /* 0x00006a0005007a24 */ /* 0x000fe200078e02ff */
[----:B------:R-:W-:-:S03]  /*8ac0*/  IADD3 R5, R232, R227, RZ ;  /* 0x000000e3e8057210 */ /* 0x000fc60007ffe0ff */
[C---:B------:R-:W-:Y:S02]  /*8ad0*/  IMAD R0, R4.reuse, c[0x0][0x1ac], R0 ;  /* 0x00006b0004007a24 */ /* 0x040fe400078e0200 */
[----:B------:R-:W-:-:S04]  /*8ae0*/  IMAD.WIDE.U32 R2, R4, c[0x0][0x1a8], R2 ;  /* 0x00006a0004027a25 */ /* 0x000fc800078e0002 */
[----:B------:R-:W-:Y:S01]  /*8af0*/  IMAD.IADD R0, R3, 0x1, R0 ;  /* 0x0000000103007824 */ /* 0x000fe200078e0200 */
[----:B------:R-:W-:-:S04]  /*8b00*/  LEA R13, P0, R2, c[0x0][0x160], 0x1 ;  /* 0x00005800020d7a11 */ /* 0x000fc800078008ff */
[----:B------:R-:W-:Y:S01]  /*8b10*/  LEA.HI.X R12, R2, c[0x0][0x164], R0, 0x1, P0 ;  /* 0x00005900020c7a11 */ /* 0x000fe200000f0c00 */
[----:B------:R-:W-:Y:S01]  /*8b20*/  @!P1 IMAD.MOV.U32 R14, RZ, RZ, R239 ;  /* 0x000000ffff0e9224 */ /* 0x000fe200078e00ef */
[----:B------:R-:W-:Y:S05]  /*8b30*/  BRA.DIV ~URZ, `(.L_x_2290) ;  /* 0x0001bae27f007947 */ /* 0x000fea000b800000 */
[----:B------:R1:W2:Y:S02]  /*8b40*/  SHFL.IDX PT, R4, R12, RZ, 0x181f ;  /* 0x00181fff0c047589 */ /* 0x0002a400000e0000 */
.L_x_2494:
[----:B------:R-:W-:Y:S05]  /*8b50*/  BRA.DIV ~URZ, `(.L_x_2291) ;  /* 0x0001bb327f007947 */ /* 0x000fea000b800000 */
[----:B------:R3:W4:Y:S02]  /*8b60*/  SHFL.IDX PT, R0, R13, RZ, 0x181f ;  /* 0x00181fff0d007589 */ /* 0x00072400000e0000 */
.L_x_2495:
[----:B------:R-:W-:Y:S01]  /*8b70*/  IMAD R37, R211, c[0x0][0x2c4], RZ ;  /* 0x0000b100d3257a24 */ /* 0x000fe200078e02ff */
[----:B------:R-:W-:Y:S04]  /*8b80*/  BSSY B0, `(.L_x_2292) ;  /* 0x000000f000007945 */ /* 0x000fe80003800000 */
[----:B------:R-:W-:-:S13]  /*8b90*/  ISETP.GE.AND P0, PT, R5, R37, PT ;  /* 0x000000250500720c */ /* 0x000fda0003f06270 */
[----:B------:R-:W-:Y:S05]  /*8ba0*/  @P0 BRA `(.L_x_2293) ;  /* 0x000000c000000947 */ /* 0x000fea0003800000 */
[-C--:B----4-:R-:W-:Y:S02]  /*8bb0*/  LEA R8, P0, R200, R0.reuse, 0x1 ;  /* 0x00000000c8087211 */ /* 0x090fe400078008ff */
[----:B------:R-:W-:Y:S02]  /*8bc0*/  LEA R6, P1, R202, R0, 0x1 ;  /* 0x00000000ca067211 */ /* 0x000fe400078208ff */
[----:B--2---:R-:W-:Y:S02]  /*8bd0*/  LEA.HI.X R9, R200, R4, R201, 0x1, P0 ;  /* 0x00000004c8097211 */ /* 0x004fe400000f0cc9 */
[----:B------:R-:W-:Y:S02]  /*8be0*/  LEA R2, P0, R196, R0, 0x1 ;  /* 0x00000000c4027211 */ /* 0x000fe400078008ff */
        /* <DEDUP_REMOVED lines=8> */
.L_x_2293:
[----:B------:R-:W-:Y:S05]  /*8c70*/  BSYNC B0 ;  /* 0x0000000000007941 */ /* 0x000fea0003800000 */
.L_x_2292:
[----:B------:R-:W-:Y:S05]  /*8c80*/  BRA.DIV ~URZ, `(.L_x_2294) ;  /* 0x0001ba727f007947 */ /* 0x000fea000b800000 */
[----:B--2---:R2:W1:Y:S04]  /*8c90*/  SHFL.IDX PT, R4, R12, 0x1, 0x181f ;  /* 0x00381f000c047f89 */ /* 0x00446800000e0000 */
[----:B----4-:R2:W4:Y:S02]  /*8ca0*/  SHFL.IDX PT, R0, R13, 0x1, 0x181f ;  /* 0x00381f000d007f89 */ /* 0x01052400000e0000 */
.L_x_2496:
[----:B------:R-:W-:Y:S01]  /*8cb0*/  IADD3 R2, R5, 0x20, RZ ;  /* 0x0000002005027810 */ /* 0x000fe20007ffe0ff */
[----:B------:R-:W-:Y:S03]  /*8cc0*/  BSSY B0, `(.L_x_2295) ;  /* 0x000000f000007945 */ /* 0x000fe60003800000 */
[----:B------:R-:W-:-:S13]  /*8cd0*/  ISETP.GE.AND P0, PT, R2, R37, PT ;  /* 0x000000250200720c */ /* 0x000fda0003f06270 */
[----:B------:R-:W-:Y:S05]  /*8ce0*/  @P0 BRA `(.L_x_2296) ;  /* 0x000000c000000947 */ /* 0x000fea0003800000 */
[-C--:B----4-:R-:W-:Y:S02]  /*8cf0*/  LEA R8, P0, R200, R0.reuse, 0x1 ;  /* 0x00000000c8087211 */ /* 0x090fe400078008ff */
[----:B------:R-:W-:Y:S02]  /*8d00*/  LEA R6, P1, R202, R0, 0x1 ;  /* 0x00000000ca067211 */ /* 0x000fe400078208ff */
[----:B-1----:R-:W-:Y:S02]  /*8d10*/  LEA.HI.X R9, R200, R4, R201, 0x1, P0 ;  /* 0x00000004c8097211 */ /* 0x002fe400000f0cc9 */
        /* <DEDUP_REMOVED lines=9> */
.L_x_2296:
[----:B------:R-:W-:Y:S05]  /*8db0*/  BSYNC B0 ;  /* 0x0000000000007941 */ /* 0x000fea0003800000 */
.L_x_2295:
[----:B------:R-:W-:Y:S05]  /*8dc0*/  BRA.DIV ~URZ, `(.L_x_2297) ;  /* 0x0001ba027f007947 */ /* 0x000fea000b800000 */
[----:B-1----:R1:W2:Y:S02]  /*8dd0*/  SHFL.IDX PT, R4, R12, 0x2, 0x181f ;  /* 0x00581f000c047f89 */ /* 0x0022a400000e0000 */
.L_x_2497:
[----:B------:R-:W-:Y:S05]  /*8de0*/  BRA.DIV ~URZ, `(.L_x_2298) ;  /* 0x0001ba527f007947 */ /* 0x000fea000b800000 */
[----:B----4-:R4:W1:Y:S02]  /*8df0*/  SHFL.IDX PT, R0, R13, 0x2, 0x181f ;  /* 0x00581f000d007f89 */ /* 0x01086400000e0000 */
.L_x_2498:
[----:B------:R-:W-:Y:S01]  /*8e00*/  IADD3 R2, R5, 0x40, RZ ;  /* 0x0000004005027810 */ /* 0x000fe20007ffe0ff */
[----:B------:R-:W-:Y:S03]  /*8e10*/  BSSY B0, `(.L_x_2299) ;  /* 0x000000f000007945 */ /* 0x000fe60003800000 */
[----:B------:R-:W-:-:S13]  /*8e20*/  ISETP.GE.AND P0, PT, R2, R37, PT ;  /* 0x000000250200720c */ /* 0x000fda0003f06270 */
[----:B------:R-:W-:Y:S05]  /*8e30*/  @P0 BRA `(.L_x_2300) ;  /* 0x000000c000000947 */ /* 0x000fea0003800000 */
[-C--:B-1----:R-:W-:Y:S02]  /*8e40*/  LEA R8, P0, R200, R0.reuse, 0x1 ;  /* 0x00000000c8087211 */ /* 0x082fe400078008ff */
        /* <DEDUP_REMOVED lines=11> */
.L_x_2300:
[----:B------:R-:W-:Y:S05]  /*8f00*/  BSYNC B0 ;  /* 0x0000000000007941 */ /* 0x000fea0003800000 */
.L_x_2299:
[----:B------:R-:W-:Y:S05]  /*8f10*/  BRA.DIV ~URZ, `(.L_x_2301) ;  /* 0x0001b9927f007947 */ /* 0x000fea000b800000 */
[----:B--2---:R2:W3:Y:S04]  /*8f20*/  SHFL.IDX PT, R4, R12, 0x3, 0x181f ;  /* 0x00781f000c047f89 */ /* 0x0044e800000e0000 */
[----:B-1----:R2:W1:Y:S02]  /*8f30*/  SHFL.IDX PT, R0, R13, 0x3, 0x181f ;  /* 0x00781f000d007f89 */ /* 0x00246400000e0000 */
.L_x_2499:
[----:B------:R-:W-:Y:S01]  /*8f40*/  IADD3 R2, R5, 0x60, RZ ;  /* 0x0000006005027810 */ /* 0x000fe20007ffe0ff */
[----:B-----5:R-:W-:-:S03]  /*8f50*/  IMAD.WIDE.U32 R220, R14, c[0x0][0x2b0], RZ ;  /* 0x0000ac000edc7a25 */ /* 0x020fc600078e00ff */
[----:B------:R-:W-:-:S13]  /*8f60*/  ISETP.GE.AND P0, PT, R2, R37, PT ;  /* 0x000000250200720c */ /* 0x000fda0003f06270 */
        /* <DEDUP_REMOVED lines=31> */
[----:B------:R-:W-:Y:S01]  /*9160*/  IMAD.WIDE.U32 R222, R15, c[0x0][0x210], RZ ;  /* 0x000084000fde7a25 */ /* 0x000fe200078e00ff */
[----:B------:R-:W-:-:S03]  /*9170*/  SHF.L.U64.HI R16, R200, 0x1, R201 ;  /* 0x00000001c8107819 */ /* 0x000fc600000102c9 */
[C---:B------:R-:W-:Y:S01]  /*9180*/  IMAD.SHL.U32 R17, R202.reuse, 0x2, RZ ;  /* 0x00000002ca117824 */ /* 0x040fe200078e00ff */
[----:B------:R-:W-:Y:S01]  /*9190*/  SHF.L.U64.HI R19, R202, 0x1, R213 ;  /* 0x00000001ca137819 */ /* 0x000fe200000102d5 */
[----:B------:R-:W-:Y:S01]  /*91a0*/  IMAD.MOV.U32 R0, RZ, RZ, R2 ;  /* 0x000000ffff007224 */ /* 0x000fe200078e0002 */
[----:B------:R-:W-:Y:S01]  /*91b0*/  @P6 SHF.R.U32.HI R0, RZ, c[0x0][0x2c0], R3 ;  /* 0x0000b000ff006a19 */ /* 0x000fe20000011603 */
[----:B------:R-:W-:Y:S02]  /*91c0*/  IMAD.IADD R101, R210, 0x1, -R104 ;  /* 0x00000001d2657824 */ /* 0x000fe400078e0a68 */
[----:B------:R-:W-:Y:S01]  /*91d0*/  IMAD.SHL.U32 R20, R196, 0x2, RZ ;  /* 0x00000002c4147824 */ /* 0x000fe200078e00ff */
[----:B------:R-:W-:Y:S02]  /*91e0*/  @!P0 IADD3 R3, P1, R0, R220, RZ ;  /* 0x000000dc00038210 */ /* 0x000fe40007f3e0ff */
[----:B------:R-:W-:Y:S02]  /*91f0*/  SHF.L.U64.HI R18, R196, 0x1, R212 ;  /* 0x00000001c4127819 */ /* 0x000fe400000102d4 */
[----:B------:R-:W-:-:S02]  /*9200*/  @!P0 LEA.HI.X.SX32 R5, R0, R225, 0x1, P1 ;  /* 0x000000e100058211 */ /* 0x000fc400008f0eff */
[C---:B------:R-:W-:Y:S02]  /*9210*/  @!P0 LEA R4, P1, R3.reuse, c[0x0][0x2a0], 0x2 ;  /* 0x0000a80003048a11 */ /* 0x040fe400078210ff */
[----:B------:R-:W-:Y:S02]  /*9220*/  ISETP.GT.AND P5, PT, R22, 0x3f, PT ;  /* 0x0000003f1600780c */ /* 0x000fe40003fa4270 */
[----:B------:R-:W-:Y:S02]  /*9230*/  @!P0 LEA.HI.X R5, R3, c[0x0][0x2a4], R5, 0x2, P1 ;  /* 0x0000a90003058a11 */ /* 0x000fe400008f1405 */
[----:B------:R-:W-:-:S03]  /*9240*/  @P6 LOP3.LUT R205, R205, 0x8, RZ, 0xfc, !PT ;  /* 0x00000008cdcd6812 */ /* 0x000fc600078efcff */
[----:B------:R1:W3:Y:S01]  /*9250*/  @!P0 LDG.E R190, [R4.64] ;  /* 0x0000000c04be8981 */ /* 0x0002e2000c1e1900 */
[----:B------:R-:W-:Y:S01]  /*9260*/  IMAD.MOV R0, RZ, RZ, -R0 ;  /* 0x000000ffff007224 */ /* 0x000fe200078e0a00 */
[----:B------:R-:W-:Y:S01]  /*9270*/  LOP3.LUT R205, R205, 0xfffffffe, RZ, 0xc0, !PT ;  /* 0xfffffffecdcd7812 */ /* 0x000fe200078ec0ff */
[----:B------:R-:W-:Y:S01]  /*9280*/  IMAD R224, R15, c[0x0][0x1ec], R219 ;  /* 0x00007b000fe07a24 */ /* 0x000fe200078e02db */
[----:B------:R-:W-:Y:S01]  /*9290*/  BSSY B0, `(.L_x_2302) ;  /* 0x00000a5000007945 */ /* 0x000fe20003800000 */
[----:B------:R-:W-:Y:S01]  /*92a0*/  IMAD R192, R0, c[0x0][0x2b8], R2 ;  /* 0x0000ae0000c07a24 */ /* 0x000fe200078e0202 */
[----:B------:R-:W-:Y:S01]  /*92b0*/  @P5 LOP3.LUT R205, R205, 0x1, RZ, 0xfc, !PT ;  /* 0x00000001cdcd5812 */ /* 0x000fe200078efcff */
[----:B--2---:R-:W-:Y:S02]  /*92c0*/  IMAD.IADD R12, R101, 0x1, -R232 ;  /* 0x00000001650c7824 */ /* 0x004fe400078e0ae8 */
[----:B------:R-:W-:-:S03]  /*92d0*/  IMAD.WIDE.U32 R2, R192, c[0x0][0x1e0], RZ ;  /* 0x00007800c0027a25 */ /* 0x000fc600078e00ff */
[----:B------:R-:W-:Y:S01]  /*92e0*/  ISETP.GE.AND P1, PT, R12, 0x1, PT ;  /* 0x000000010c00780c */ /* 0x000fe20003f26270 */
[----:B------:R-:W-:Y:S02]  /*92f0*/  IMAD R226, R15, c[0x0][0x214], R223 ;  /* 0x000085000fe27a24 */ /* 0x000fe400078e02df */
[----:B------:R-:W-:Y:S01]  /*9300*/  IMAD.SHL.U32 R15, R200, 0x2, RZ ;  /* 0x00000002c80f7824 */ /* 0x000fe200078e00ff */
[----:B-1----:R-:W-:-:S09]  /*9310*/  SHF.R.S32.HI R4, RZ, 0x1f, R192 ;  /* 0x0000001fff047819 */ /* 0x002fd200000114c0 */
[----:B------:R-:W-:Y:S02]  /*9320*/  @P1 ISETP.GE.AND P3, PT, R200, c[0x0][0x1d4], PT ;  /* 0x00007500c8001a0c */ /* 0x000fe40003f66270 */
[----:B------:R-:W-:Y:S01]  /*9330*/  @P1 ISETP.GE.AND P2, PT, R202, c[0x0][0x1d4], PT ;  /* 0x00007500ca001a0c */ /* 0x000fe20003f46270 */
[C---:B------:R-:W-:Y:S02]  /*9340*/  IMAD R0, R4.reuse, c[0x0][0x1e0], RZ ;  /* 0x0000780004007a24 */ /* 0x040fe400078e02ff */
[----:B------:R-:W-:Y:S02]  /*9350*/  IMAD R6, R4, c[0x0][0x208], RZ ;  /* 0x0000820004067a24 */ /* 0x000fe400078e02ff */
[C---:B------:R-:W-:Y:S02]  /*9360*/  IMAD R0, R192.reuse, c[0x0][0x1e4], R0 ;  /* 0x00007900c0007a24 */ /* 0x040fe400078e0200 */
[----:B------:R-:W-:Y:S02]  /*9370*/  IMAD R6, R192, c[0x0][0x20c], R6 ;  /* 0x00008300c0067a24 */ /* 0x000fe400078e0206 */
[----:B------:R-:W-:Y:S01]  /*9380*/  IMAD.IADD R3, R3, 0x1, R0 ;  /* 0x0000000103037824 */ /* 0x000fe200078e0200 */
[----:B---3--:R-:W-:-:S03]  /*9390*/  SHF.R.S32.HI R14, RZ, 0x1f, R190 ;  /* 0x0000001fff0e7819 */ /* 0x008fc600000114be */
[----:B------:R-:W-:-:S04]  /*93a0*/  IMAD.WIDE.U32 R2, R190, c[0x0][0x1f0], R2 ;  /* 0x00007c00be027a25 */ /* 0x000fc800078e0002 */
[----:B------:R-:W-:-:S04]  /*93b0*/  IMAD R0, R14, c[0x0][0x1f0], RZ ;  /* 0x00007c000e007a24 */ /* 0x000fc800078e02ff */
[----:B------:R-:W-:Y:S01]  /*93c0*/  IMAD R5, R190, c[0x0][0x1f4], R0 ;  /* 0x00007d00be057a24 */ /* 0x000fe200078e0200 */
[----:B------:R-:W-:-:S04]  /*93d0*/  IADD3 R0, P0, R2, R218, RZ ;  /* 0x000000da02007210 */ /* 0x000fc80007f1e0ff */
[----:B------:R-:W-:Y:S02]  /*93e0*/  IADD3.X R3, R224, R3, R5, P0, !PT ;  /* 0x00000003e0037210 */ /* 0x000fe400007fe405 */
[----:B------:R-:W-:-:S04]  /*93f0*/  LEA R2, P0, R0, c[0x0][0x1c8], 0x1 ;  /* 0x0000720000027a11 */ /* 0x000fc800078008ff */
[----:B------:R-:W-:Y:S01]  /*9400*/  LEA.HI.X R5, R0, c[0x0][0x1cc], R3, 0x1, P0 ;  /* 0x0000730000057a11 */ /* 0x000fe200000f0c03 */
[----:B------:R-:W-:Y:S04]  /*9410*/  SHFL.IDX PT, R9, R2, 0x1, 0x181f ;  /* 0x00381f0002097f89 */ /* 0x000fe800000e0000 */
[----:B------:R1:W2:Y:S04]  /*9420*/  SHFL.IDX PT, R0, R2, RZ, 0x181f ;  /* 0x00181fff02007589 */ /* 0x0002a800000e0000 */
[----:B------:R-:W3:Y:S04]  /*9430*/  SHFL.IDX PT, R8, R5, RZ, 0x181f ;  /* 0x00181fff05087589 */ /* 0x000ee800000e0000 */
[----:B----4-:R3:W4:Y:S01]  /*9440*/  SHFL.IDX PT, R13, R5, 0x1, 0x181f ;  /* 0x00381f00050d7f89 */ /* 0x01072200000e0000 */
[----:B-1----:R-:W-:Y:S01]  /*9450*/  IMAD.WIDE.U32 R2, R192, c[0x0][0x208], RZ ;  /* 0x00008200c0027a25 */ /* 0x002fe200078e00ff */
[----:B--2---:R-:W-:-:S03]  /*9460*/  @P1 LEA R4, P0, R200, R0, 0x1 ;  /* 0x00000000c8041211 */ /* 0x004fc600078008ff */
[----:B------:R-:W-:Y:S01]  /*9470*/  IMAD.IADD R3, R3, 0x1, R6 ;  /* 0x0000000103037824 */ /* 0x000fe200078e0206 */
[----:B------:R-:W-:Y:S02]  /*9480*/  @P1 LEA R6, P4, R202, R0, 0x1 ;  /* 0x00000000ca061211 */ /* 0x000fe400078808ff */
[-C--:B---3--:R-:W-:Y:S01]  /*9490*/  @P1 LEA.HI.X R5, R200, R8.reuse, R201, 0x1, P0 ;  /* 0x00000008c8051211 */ /* 0x088fe200000f0cc9 */
[----:B------:R-:W-:Y:S01]  /*94a0*/  IMAD.WIDE.U32 R2, R190, c[0x0][0x218], R2 ;  /* 0x00008600be027a25 */ /* 0x000fe200078e0002 */
[----:B------:R-:W-:Y:S02]  /*94b0*/  ISETP.GE.AND P0, PT, R12, 0x21, PT ;  /* 0x000000210c00780c */ /* 0x000fe40003f06270 */
[----:B------:R-:W-:Y:S01]  /*94c0*/  @P1 LEA.HI.X R7, R202, R8, R213, 0x1, P4 ;  /* 0x00000008ca071211 */ /* 0x000fe200020f0cd5 */
[----:B------:R1:W-:Y:S04]  /*94d0*/  @P1 LDGSTS.E.BYPASS.LTC128B.128 [R144+0xc100], [R4.64], !P3 ;  /* 0x0c10000004901fae */ /* 0x0003e8000d901d4c */
[----:B------:R2:W-:Y:S06]  /*94e0*/  @P1 LDGSTS.E.BYPASS.LTC128B.128 [R144+0xe100], [R6.64], !P2 ;  /* 0x0e10000006901fae */ /* 0x0005ec000d101d4c */
[----:B------:R-:W-:Y:S01]  /*94f0*/  @P0 ISETP.GE.AND P4, PT, R200, c[0x0][0x1d4], PT ;  /* 0x00007500c8000a0c */ /* 0x000fe20003f86270 */
[----:B-1----:R-:W-:Y:S01]  /*9500*/  IMAD R5, R14, c[0x0][0x218], RZ ;  /* 0x000086000e057a24 */ /* 0x002fe200078e02ff */
[----:B------:R-:W-:-:S02]  /*9510*/  @P1 LEA R4, P2, R196, R0, 0x1 ;  /* 0x00000000c4041211 */ /* 0x000fc400078408ff */
[----:B------:R-:W-:Y:S01]  /*9520*/  IADD3 R0, P3, R2, R222, RZ ;  /* 0x000000de02007210 */ /* 0x000fe20007f7e0ff */
[----:B--2---:R-:W-:Y:S01]  /*9530*/  IMAD R6, R190, c[0x0][0x21c], R5 ;  /* 0x00008700be067a24 */ /* 0x004fe200078e0205 */
[----:B------:R-:W-:Y:S02]  /*9540*/  @P1 LEA.HI.X R5, R196, R8, R212, 0x1, P2 ;  /* 0x00000008c4051211 */ /* 0x000fe400010f0cd4 */
[----:B------:R-:W-:Y:S02]  /*9550*/  @P0 LEA R2, P2, R200, R9, 0x1 ;  /* 0x00000009c8020211 */ /* 0x000fe400078408ff */
[----:B------:R-:W-:Y:S02]  /*9560*/  IADD3.X R6, R226, R3, R6, P3, !PT ;  /* 0x00000003e2067210 */ /* 0x000fe40001ffe406 */
[----:B----4-:R-:W-:Y:S02]  /*9570*/  @P0 LEA.HI.X R3, R200, R13, R201, 0x1, P2 ;  /* 0x0000000dc8030211 */ /* 0x010fe400010f0cc9 */
[----:B------:R-:W-:-:S02]  /*9580*/  @P1 ISETP.GE.AND P2, PT, R196, c[0x0][0x1d4], PT ;  /* 0x00007500c4001a0c */ /* 0x000fc40003f46270 */
[----:B------:R-:W-:-:S04]  /*9590*/  LEA R8, P3, R0, c[0x0][0x1f8], 0x1 ;  /* 0x00007e0000087a11 */ /* 0x000fc800078608ff */
[----:B------:R-:W-:Y:S02]  /*95a0*/  LEA.HI.X R14, R0, c[0x0][0x1fc], R6, 0x1, P3 ;  /* 0x00007f00000e7a11 */ /* 0x000fe400018f0c06 */
[----:B------:R-:W1:Y:S01]  /*95b0*/  SHFL.IDX PT, R6, R8, RZ, 0x181f ;  /* 0x00181fff08067589 */ /* 0x000e6200000e0000 */
[----:B------:R-:W-:-:S03]  /*95c0*/  @P0 ISETP.GE.AND P3, PT, R202, c[0x0][0x1d4], PT ;  /* 0x00007500ca000a0c */ /* 0x000fc60003f66270 */
[----:B------:R-:W2:Y:S04]  /*95d0*/  SHFL.IDX PT, R7, R14, RZ, 0x181f ;  /* 0x00181fff0e077589 */ /* 0x000ea800000e0000 */
[----:B------:R3:W-:Y:S01]  /*95e0*/  @P1 LDGSTS.E.BYPASS.LTC128B.128 [R144+0x10100], [R4.64], !P2 ;  /* 0x1010000004901fae */ /* 0x0007e2000d101d4c */
[----:B------:R-:W-:-:S03]  /*95f0*/  @P0 ISETP.GE.AND P2, PT, R196, c[0x0][0x1d4], PT ;  /* 0x00007500c4000a0c */ /* 0x000fc60003f46270 */
[----:B------:R4:W-:Y:S01]  /*9600*/  @P0 LDGSTS.E.BYPASS.LTC128B.128 [R144+0xd100], [R2.64], !P4 ;  /* 0x0d10000002900fae */ /* 0x0009e2000e101d4c */
[----:B------:R-:W-:-:S03]  /*9610*/  ISETP.GE.AND P4, PT, R200, c[0x0][0x1d4], PT ;  /* 0x00007500c8007a0c */ /* 0x000fc60003f86270 */
[----:B------:R-:W5:Y:S01]  /*9620*/  SHFL.IDX PT, R0, R8, 0x1, 0x181f ;  /* 0x00381f0008007f89 */ /* 0x000f6200000e0000 */
[----:B---3--:R-:W-:-:S04]  /*9630*/  @P0 LEA R4, P1, R202, R9, 0x1 ;  /* 0x00000009ca040211 */ /* 0x008fc800078208ff */
[----:B------:R-:W-:Y:S02]  /*9640*/  @P0 LEA.HI.X R5, R202, R13, R213, 0x1, P1 ;  /* 0x0000000dca050211 */ /* 0x000fe400008f0cd5 */
[----:B----4-:R-:W-:-:S03]  /*9650*/  @P0 LEA R2, P1, R196, R9, 0x1 ;  /* 0x00000009c4020211 */ /* 0x010fc600078208ff */
        /* <DEDUP_REMOVED lines=14> */
[----:B------:R-:W-:Y:S01]  /*9740*/  IMAD.X R3, R7, 0x1, R19, P0 ;  /* 0x0000000107037824 */ /* 0x000fe200000e0613 */
[----:B---3--:R-:W-:-:S04]  /*9750*/  IADD3 R4, P0, R6, R20, RZ ;  /* 0x0000001406047210 */ /* 0x008fc80007f1e0ff */
[----:B------:R1:W-:Y:S01]  /*9760*/  LDGSTS.E.BYPASS.LTC128B.128 [R144+0x2100], [R2.64], !P1 ;  /* 0x0210000002907fae */ /* 0x0003e2000c901d4c */
[----:B------:R-:W-:Y:S01]  /*9770*/  ISETP.GE.AND P1, PT, R196, c[0x0][0x1d4], PT ;  /* 0x00007500c4007a0c */ /* 0x000fe20003f26270 */
[----:B------:R-:W-:-:S03]  /*9780*/  IMAD.X R5, R7, 0x1, R18, P0 ;  /* 0x0000000107057824 */ /* 0x000fc600000e0612 */
[C---:B------:R-:W-:Y:S02]  /*9790*/  ISETP.LT.OR P0, PT, R12.reuse, 0x1, P1 ;  /* 0x000000010c00780c */ /* 0x040fe40000f01670 */
[----:B------:R-:W-:-:S11]  /*97a0*/  ISETP.LT.OR P1, PT, R12, 0x21, P1 ;  /* 0x000000210c00780c */ /* 0x000fd60000f21670 */
[----:B------:R2:W-:Y:S01]  /*97b0*/  LDGSTS.E.BYPASS.LTC128B.128 [R144+0x4100], [R4.64], !P0 ;  /* 0x0410000004907fae */ /* 0x0005e2000c101d4c */
[----:B-----5:R-:W-:-:S03]  /*97c0*/  IADD3 R8, P0, R0, R15, RZ ;  /* 0x0000000f00087210 */ /* 0x020fc60007f1e0ff */
[----:B-1----:R-:W1:Y:S02]  /*97d0*/  SHFL.IDX PT, R2, R14, 0x1, 0x181f ;  /* 0x00381f000e027f89 */ /* 0x002e6400000e0000 */
[----:B-1----:R-:W-:Y:S01]  /*97e0*/  IMAD.X R9, R2, 0x1, R16, P0 ;  /* 0x0000000102097824 */ /* 0x002fe200000e0610 */
[----:B------:R-:W-:-:S04]  /*97f0*/  IADD3 R6, P0, R0, R17, RZ ;  /* 0x0000001100067210 */ /* 0x000fc80007f1e0ff */
[----:B------:R1:W-:Y:S01]  /*9800*/  LDGSTS.E.BYPASS.LTC128B.128 [R144+0x1100], [R8.64], !P4 ;  /* 0x0110000008907fae */ /* 0x0003e2000e101d4c */
[----:B------:R-:W-:Y:S01]  /*9810*/  IMAD.X R7, R2, 0x1, R19, P0 ;  /* 0x0000000102077824 */ /* 0x000fe200000e0613 */
[----:B--2---:R-:W-:-:S04]  /*9820*/  IADD3 R4, P0, R0, R20, RZ ;  /* 0x0000001400047210 */ /* 0x004fc80007f1e0ff */
[----:B------:R1:W-:Y:S01]  /*9830*/  LDGSTS.E.BYPASS.LTC128B.128 [R144+0x3100], [R6.64], !P2 ;  /* 0x0310000006907fae */ /* 0x0003e2000d101d4c */
[----:B------:R-:W-:-:S05]  /*9840*/  IMAD.X R5, R2, 0x1, R18, P0 ;  /* 0x0000000102057824 */ /* 0x000fca00000e0612 */
[----:B------:R1:W-:Y:S04]  /*9850*/  LDGSTS.E.BYPASS.LTC128B.128 [R144+0x5100], [R4.64], !P1 ;  /* 0x0510000004907fae */ /* 0x0003e8000c901d4c */
[----:B------:R-:W0:Y:S01]  /*9860*/  LDGDEPBAR ;  /* 0x00000000000079af */ /* 0x000e220000000000 */
[----:B------:R-:W-:Y:S05]  /*9870*/  @!P3 BRA `(.L_x_2303) ;  /* 0x000004600000b947 */ /* 0x000fea0003800000 */
[----:B------:R-:W-:Y:S01]  /*9880*/  IADD3 R2, R22, R104, R228 ;  /* 0x0000006816027210 */ /* 0x000fe20007ffe0e4 */
[----:B------:R-:W-:-:S03]  /*9890*/  IMAD.MOV.U32 R190, RZ, RZ, RZ ;  /* 0x000000ffffbe7224 */ /* 0x000fc600078e00ff */
[----:B------:R-:W-:-:S05]  /*98a0*/  IADD3 R2, R2, -0x40, RZ ;  /* 0xffffffc002027810 */ /* 0x000fca0007ffe0ff */
[----:B------:R-:W-:-:S04]  /*98b0*/  @P6 IMAD.HI.U32 R3, R2, c[0x0][0x2bc], RZ ;  /* 0x0000af0002036a27 */ /* 0x000fc800078e00ff */
[----:B------:R-:W-:Y:S01]  /*98c0*/  IMAD.MOV.U32 R0, RZ, RZ, R2 ;  /* 0x000000ffff007224 */ /* 0x000fe200078e0002 */
[----:B------:R-:W-:-:S04]  /*98d0*/  @P6 SHF.R.U32.HI R0, RZ, c[0x0][0x2c0], R3 ;  /* 0x0000b000ff006a19 */ /* 0x000fc80000011603 */
[----:B------:R-:W-:-:S04]  /*98e0*/  @!P5 IADD3 R3, P0, R0, R220, RZ ;  /* 0x000000dc0003d210 */ /* 0x000fc80007f1e0ff */
[----:B-1----:R-:W-:Y:S02]  /*98f0*/  @!P5 LEA.HI.X.SX32 R5, R0, R225, 0x1, P0 ;  /* 0x000000e10005d211 */ /* 0x002fe400000f0eff */
        /* <DEDUP_REMOVED lines=20> */
.L_x_2500:
        /* <DEDUP_REMOVED lines=21> */
.L_x_2501:
        /* <DEDUP_REMOVED lines=21> */
.L_x_2303:
[----:B------:R-:W-:Y:S05]  /*9ce0*/  BSYNC B0 ;  /* 0x0000000000007941 */ /* 0x000fea0003800000 */
.L_x_2302:
[----:B------:R-:W-:Y:S01]  /*9cf0*/  ISETP.LT.AND P0, PT, RZ, c[0x0][0x27c], PT ;  /* 0x00009f00ff007a0c */ /* 0x000fe20003f01270 */
[----:B------:R-:W0:Y:S01]  /*9d00*/  LDGDEPBAR ;  /* 0x00000000000079af */ /* 0x000e220000000000 */
[----:B------:R-:W-:Y:S11]  /*9d10*/  BSSY B2, `(.L_x_2306) ;  /* 0x00006ab000027945 */ /* 0x000ff60003800000 */
[----:B------:R-:W-:Y:S05]  /*9d20*/  @P0 BRA `(.L_x_2307) ;  /* 0x0000002000000947 */ /* 0x000fea0003800000 */
[----:B------:R-:W-:-:S04]  /*9d30*/  DEPBAR.LE SB0, 0x3 ;  /* 0x000080c00000791a */ /* 0x000fc80000000000 */
[----:B------:R-:W-:Y:S05]  /*9d40*/  BRA `(.L_x_2308) ;  /* 0x00006a7000007947 */ /* 0x000fea0003800000 */
.L_x_2307:
[----:B------:R-:W-:Y:S01]  /*9d50*/  ULDC.U8 UR6, c[0x0][0x298] ;  /* 0x0000a60000067ab9 */ /* 0x000fe20000000000 */
[----:B------:R-:W-:Y:S01]  /*9d60*/  SHF.R.S32.HI R0, RZ, 0x1f, R134 ;  /* 0x0000001fff007819 */ /* 0x000fe20000011486 */
[----:B-1----:R-:W-:Y:S01]  /*9d70*/  IMAD.WIDE.U32 R4, R134, c[0x0][0x280], RZ ;  /* 0x0000a00086047a25 */ /* 0x002fe200078e00ff */
[----:B------:R-:W-:Y:S02]  /*9d80*/  ISETP.NE.AND P0, PT, RZ, UR6, PT ;  /* 0x00000006ff007c0c */ /* 0x000fe4000bf05270 */
        /* <DEDUP_REMOVED lines=10> */
[----:B------:R-:W-:Y:S02]  /*9e30*/  IMAD.MOV.U32 R8, RZ, RZ, c[0x0][0x2c4] ;  /* 0x0000b100ff087624 */ /* 0x000fe400078e00ff */
[----:B------:R-:W-:Y:S01]  /*9e40*/  IMAD.MOV.U32 R5, RZ, RZ, R7 ;  /* 0x000000ffff057224 */ /* 0x000fe200078e0007 */
[----:B------:R-:W-:Y:S01]  /*9e50*/  MOV R7, R6 ;  /* 0x0000000600077202 */ /* 0x000fe20000000f00 */
[----:B------:R-:W-:Y:S01]  /*9e60*/  IMAD.MOV.U32 R6, RZ, RZ, R2 ;  /* 0x000000ffff067224 */ /* 0x000fe200078e0002 */
[----:B------:R-:W-:-:S13]  /*9e70*/  ISETP.NE.AND P1, PT, R8, 0x1, PT ;  /* 0x000000010800780c */ /* 0x000fda0003f25270 */
[----:B------:R-:W-:-:S05]  /*9e80*/  @P1 IMAD.HI.U32 R3, R0, c[0x0][0x2c8], RZ ;  /* 0x0000b20000031a27 */ /* 0x000fca00078e00ff */
[----:B------:R-:W-:-:S04]  /*9e90*/  @P1 SHF.R.U32.HI R0, RZ, c[0x0][0x2cc], R3 ;  /* 0x0000b300ff001a19 */ /* 0x000fc80000011603 */
[----:B------:R-:W-:Y:S01]  /*9ea0*/  SHF.R.S32.HI R3, RZ, 0x1f, R0 ;  /* 0x0000001fff037819 */ /* 0x000fe20000011400 */
[----:B------:R-:W-:-:S04]  /*9eb0*/  IMAD.WIDE.U32 R4, R0, c[0x0][0x280], R4 ;  /* 0x0000a00000047a25 */ /* 0x000fc800078e0004 */
[C---:B------:R-:W-:Y:S01]  /*9ec0*/  IMAD R9, R3.reuse, c[0x0][0x280], RZ ;  /* 0x0000a00003097a24 */ /* 0x040fe200078e02ff */
[----:B------:R-:W-:Y:S01]  /*9ed0*/  LEA R27, P1, R4, c[0x0][0x270], 0x1 ;  /* 0x00009c00041b7a11 */ /* 0x000fe200078208ff */
[----:B------:R-:W-:Y:S02]  /*9ee0*/  IMAD R8, R3, c[0x0][0x290], RZ ;  /* 0x0000a40003087a24 */ /* 0x000fe400078e02ff */
[----:B------:R-:W-:-:S04]  /*9ef0*/  IMAD.WIDE.U32 R2, R0, c[0x0][0x290], R6 ;  /* 0x0000a40000027a25 */ /* 0x000fc800078e0006 */
[----:B------:R-:W-:Y:S01]  /*9f00*/  IMAD R6, R0, c[0x0][0x284], R9 ;  /* 0x0000a10000067a24 */ /* 0x000fe200078e0209 */
[----:B------:R-:W-:Y:S01]  /*9f10*/  LEA R32, P0, R2, c[0x0][0x288], 0x1 ;  /* 0x0000a20002207a11 */ /* 0x000fe200078008ff */
[----:B------:R-:W-:-:S03]  /*9f20*/  IMAD R0, R0, c[0x0][0x294], R8 ;  /* 0x0000a50000007a24 */ /* 0x000fc600078e0208 */
[----:B------:R-:W-:Y:S02]  /*9f30*/  IADD3 R6, R5, R6, RZ ;  /* 0x0000000605067210 */ /* 0x000fe40007ffe0ff */
[----:B------:R-:W-:Y:S02]  /*9f40*/  IADD3 R0, R3, R0, RZ ;  /* 0x0000000003007210 */ /* 0x000fe40007ffe0ff */
[----:B------:R-:W-:Y:S02]  /*9f50*/  LEA.HI.X R26, R4, c[0x0][0x274], R6, 0x1, P1 ;  /* 0x00009d00041a7a11 */ /* 0x000fe400008f0c06 */
[----:B------:R-:W-:Y:S01]  /*9f60*/  LEA.HI.X R13, R2, c[0x0][0x28c], R0, 0x1, P0 ;  /* 0x0000a300020d7a11 */ /* 0x000fe200000f0c00 */
[----:B------:R-:W-:Y:S05]  /*9f70*/  BRA.DIV ~URZ, `(.L_x_2310) ;  /* 0x0001acb27f007947 */ /* 0x000fea000b800000 */
[----:B------:R1:W2:Y:S02]  /*9f80*/  SHFL.IDX PT, R5, R26, RZ, 0x1c1f ;  /* 0x001c1fff1a057589 */ /* 0x0002a400000e0000 */
.L_x_2502:
[----:B------:R-:W-:Y:S05]  /*9f90*/  BRA.DIV ~URZ, `(.L_x_2311) ;  /* 0x0001ad027f007947 */ /* 0x000fea000b800000 */
[----:B------:R3:W4:Y:S04]  /*9fa0*/  SHFL.IDX PT, R4, R27, RZ, 0x1c1f ;  /* 0x001c1fff1b047589 */ /* 0x00072800000e0000 */
[----:B------:R3:W1:Y:S04]  /*9fb0*/  SHFL.IDX PT, R12, R13, RZ, 0x1c1f ;  /* 0x001c1fff0d0c7589 */ /* 0x00066800000e0000 */
[----:B------:R3:W2:Y:S02]  /*9fc0*/  SHFL.IDX PT, R0, R32, RZ, 0x1c1f ;  /* 0x001c1fff20007589 */ /* 0x0006a400000e0000 */
.L_x_2503:
        /* <DEDUP_REMOVED lines=16> */
[----:B---3--:R-:W3:Y:S04]  /*a0d0*/  LDL R3, [R1+0x14] ;  /* 0x0000140001037983 */ /* 0x008ee80000100800 */
[----:B----4-:R-:W4:Y:S04]  /*a0e0*/  LDL R15, [R1+0x10] ;  /* 0x00001000010f7983 */ /* 0x010f280000100800 */
[----:B--2---:R-:W2:Y:S01]  /*a0f0*/  LDL R14, [R1+0xc] ;  /* 0x00000c00010e7983 */ /* 0x004ea20000100800 */
[----:B------:R-:W-:-:S03]  /*a100*/  ISETP.GE.AND P0, PT, R149, c[0x0][0x27c], PT ;  /* 0x00009f0095007a0c */ /* 0x000fc60003f06270 */
[----:B------:R-:W2:Y:S04]  /*a110*/  LDL R9, [R1+0x8] ;  /* 0x0000080001097983 */ /* 0x000ea80000100800 */
[----:B------:R-:W2:Y:S06]  /*a120*/  LDL R33, [R1+0x4] ;  /* 0x0000040001217983 */ /* 0x000eac0000100800 */
[----:B------:R-:W-:-:S05]  /*a130*/  @!P0 IMAD.SHL.U32 R2, R149, 0x2, RZ ;  /* 0x0000000295028824 */ /* 0x000fca00078e00ff */
[----:B------:R-:W-:Y:S01]  /*a140*/  @!P0 IADD3 R6, P1, R4, R2, RZ ;  /* 0x0000000204068210 */ /* 0x000fe20007f3e0ff */
[----:B------:R-:W-:Y:S01]  /*a150*/  CS2R R18, SRZ ;  /* 0x0000000000127805 */ /* 0x000fe2000001ff00 */
[----:B------:R-:W-:Y:S01]  /*a160*/  CS2R R20, SRZ ;  /* 0x0000000000147805 */ /* 0x000fe2000001ff00 */
[----:B------:R-:W-:Y:S01]  /*a170*/  CS2R R22, SRZ ;  /* 0x0000000000167805 */ /* 0x000fe2000001ff00 */
[----:B------:R-:W-:Y:S01]  /*a180*/  CS2R R24, SRZ ;  /* 0x0000000000187805 */ /* 0x000fe2000001ff00 */
[----:B------:R-:W-:Y:S01]  /*a190*/  ISETP.GE.AND P2, PT, R145, c[0x0][0x27c], PT ;  /* 0x00009f0091007a0c */ /* 0x000fe20003f46270 */
[----:B------:R-:W-:Y:S01]  /*a1a0*/  CS2R R28, SRZ ;  /* 0x00000000001c7805 */ /* 0x000fe2000001ff00 */
[----:B------:R-:W-:Y:S01]  /*a1b0*/  CS2R R30, SRZ ;  /* 0x00000000001e7805 */ /* 0x000fe2000001ff00 */
[----:B------:R-:W-:Y:S01]  /*a1c0*/  CS2R R40, SRZ ;  /* 0x0000000000287805 */ /* 0x000fe2000001ff00 */
[----:B------:R-:W-:Y:S01]  /*a1d0*/  CS2R R38, SRZ ;  /* 0x0000000000267805 */ /* 0x000fe2000001ff00 */
[----:B------:R-:W-:Y:S01]  /*a1e0*/  CS2R R44, SRZ ;  /* 0x00000000002c7805 */ /* 0x000fe2000001ff00 */
[----:B------:R-:W-:Y:S01]  /*a1f0*/  CS2R R46, SRZ ;  /* 0x00000000002e7805 */ /* 0x000fe2000001ff00 */
[----:B---3--:R-:W-:-:S05]  /*a200*/  @!P0 SHF.L.U64.HI R3, R149, 0x1, R3 ;  /* 0x0000000195038819 */ /* 0x008fca0000010203 */
[----:B------:R-:W-:Y:S01]  /*a210*/  @!P0 IMAD.X R7, R5, 0x1, R3, P1 ;  /* 0x0000000105078824 */ /* 0x000fe200008e0603 */
[----:B------:R-:W-:-:S04]  /*a220*/  @!P0 IADD3 R2, P1, R0, R2, RZ ;  /* 0x0000000200028210 */ /* 0x000fc80007f3e0ff */
[----:B------:R3:W5:Y:S01]  /*a230*/  @!P0 LD.E.64 R18, [R6.64] ;  /* 0x0000000c06128980 */ /* 0x000762000c101b00 */
[----:B-1----:R-:W-:Y:S01]  /*a240*/  @!P0 IMAD.X R3, R12, 0x1, R3, P1 ;  /* 0x000000010c038824 */ /* 0x002fe200008e0603 */
[----:B------:R-:W-:-:S04]  /*a250*/  ISETP.GE.AND P1, PT, R146, c[0x0][0x27c], PT ;  /* 0x00009f0092007a0c */ /* 0x000fc80003f26270 */
[----:B------:R4:W5:Y:S09]  /*a260*/  @!P0 LD.E.64 R20, [R2.64] ;  /* 0x0000000c02148980 */ /* 0x000972000c101b00 */
[----:B------:R-:W-:-:S05]  /*a270*/  @!P1 IMAD.SHL.U32 R8, R146, 0x2, RZ ;  /* 0x0000000292089824 */ /* 0x000fca00078e00ff */
[----:B---3--:R-:W-:Y:S02]  /*a280*/  @!P1 IADD3 R6, P0, R4, R8, RZ ;  /* 0x0000000804069210 */ /* 0x008fe40007f1e0ff */
[----:B----4-:R-:W-:-:S05]  /*a290*/  @!P1 SHF.L.U64.HI R3, R146, 0x1, R15 ;  /* 0x0000000192039819 */ /* 0x010fca000001020f */
[----:B------:R-:W-:Y:S01]  /*a2a0*/  @!P1 IMAD.X R7, R5, 0x1, R3, P0 ;  /* 0x0000000105079824 */ /* 0x000fe200000e0603 */
[----:B------:R-:W-:-:S04]  /*a2b0*/  @!P1 IADD3 R2, P0, R0, R8, RZ ;  /* 0x0000000800029210 */ /* 0x000fc80007f1e0ff */
[----:B------:R1:W5:Y:S01]  /*a2c0*/  @!P1 LD.E.64 R22, [R6.64] ;  /* 0x0000000c06169980 */ /* 0x000362000c101b00 */
[----:B------:R-:W-:Y:S01]  /*a2d0*/  @!P1 IMAD.X R3, R12, 0x1, R3, P0 ;  /* 0x000000010c039824 */ /* 0x000fe200000e0603 */
[----:B------:R-:W-:-:S04]  /*a2e0*/  ISETP.GE.AND P0, PT, R148, c[0x0][0x27c], PT ;  /* 0x00009f0094007a0c */ /* 0x000fc80003f06270 */
[----:B------:R2:W5:Y:S09]  /*a2f0*/  @!P1 LD.E.64 R24, [R2.64] ;  /* 0x0000000c02189980 */ /* 0x000572000c101b00 */
[----:B------:R-:W-:-:S05]  /*a300*/  @!P0 IMAD.SHL.U32 R8, R148, 0x2, RZ ;  /* 0x0000000294088824 */ /* 0x000fca00078e00ff */
[----:B-1----:R-:W-:Y:S02]  /*a310*/  @!P0 IADD3 R6, P1, R4, R8, RZ ;  /* 0x0000000804068210 */ /* 0x002fe40007f3e0ff */
[----:B--2---:R-:W-:-:S05]  /*a320*/  @!P0 SHF.L.U64.HI R3, R148, 0x1, R14 ;  /* 0x0000000194038819 */ /* 0x004fca000001020e */
[----:B------:R-:W-:Y:S01]  /*a330*/  @!P0 IMAD.X R7, R5, 0x1, R3, P1 ;  /* 0x0000000105078824 */ /* 0x000fe200008e0603 */
[----:B------:R-:W-:Y:S01]  /*a340*/  @!P0 IADD3 R2, P1, R0, R8, RZ ;  /* 0x0000000800028210 */ /* 0x000fe20007f3e0ff */
[----:B------:R-:W-:-:S03]  /*a350*/  @!P2 IMAD.SHL.U32 R8, R145, 0x2, RZ ;  /* 0x000000029108a824 */ /* 0x000fc600078e00ff */
[----:B------:R1:W5:Y:S01]  /*a360*/  @!P0 LD.E.64 R28, [R6.64] ;  /* 0x0000000c061c8980 */ /* 0x000362000c101b00 */
[----:B------:R-:W-:-:S05]  /*a370*/  @!P0 IMAD.X R3, R12, 0x1, R3, P1 ;  /* 0x000000010c038824 */ /* 0x000fca00008e0603 */
[----:B------:R2:W5:Y:S01]  /*a380*/  @!P0 LD.E.64 R30, [R2.64] ;  /* 0x0000000c021e8980 */ /* 0x000562000c101b00 */
[----:B------:R-:W-:Y:S02]  /*a390*/  ISETP.GE.AND P1, PT, R142, c[0x0][0x27c], PT ;  /* 0x00009f008e007a0c */ /* 0x000fe40003f26270 */
[----:B-1----:R-:W-:Y:S02]  /*a3a0*/  @!P2 IADD3 R6, P0, R4, R8, RZ ;  /* 0x000000080406a210 */ /* 0x002fe40007f1e0ff */
[----:B--2---:R-:W-:-:S05]  /*a3b0*/  @!P2 SHF.L.U64.HI R3, R145, 0x1, R9 ;  /* 0x000000019103a819 */ /* 0x004fca0000010209 */
[----:B------:R-:W-:Y:S01]  /*a3c0*/  @!P2 IMAD.X R7, R5, 0x1, R3, P0 ;  /* 0x000000010507a824 */ /* 0x000fe200000e0603 */
[----:B------:R-:W-:-:S03]  /*a3d0*/  @!P2 IADD3 R2, P0, R0, R8, RZ ;  /* 0x000000080002a210 */ /* 0x000fc60007f1e0ff */
[----:B------:R-:W-:Y:S02]  /*a3e0*/  @!P1 IMAD.MOV.U32 R14, RZ, RZ, R0 ;  /* 0x000000ffff0e9224 */ /* 0x000fe400078e0000 */
[----:B------:R-:W-:Y:S01]  /*a3f0*/  @!P1 IMAD.MOV.U32 R15, RZ, RZ, R12 ;  /* 0x000000ffff0f9224 */ /* 0x000fe200078e000c */
[----:B------:R1:W5:Y:S01]  /*a400*/  @!P2 LD.E.64 R38, [R6.64] ;  /* 0x0000000c0626a980 */ /* 0x000362000c101b00 */
[----:B------:R-:W-:Y:S01]  /*a410*/  @!P2 IMAD.X R3, R12, 0x1, R3, P0 ;  /* 0x000000010c03a824 */ /* 0x000fe200000e0603 */
[----:B------:R-:W-:-:S04]  /*a420*/  ISETP.GE.AND P0, PT, R147, c[0x0][0x27c], PT ;  /* 0x00009f0093007a0c */ /* 0x000fc80003f06270 */
[----:B------:R2:W5:Y:S01]  /*a430*/  @!P2 LD.E.64 R40, [R2.64] ;  /* 0x0000000c0228a980 */ /* 0x000562000c101b00 */
[----:B------:R-:W-:Y:S01]  /*a440*/  CS2R R8, SRZ ;  /* 0x0000000000087805 */ /* 0x000fe2000001ff00 */
[----:B------:R-:W-:Y:S01]  /*a450*/  @!P1 IMAD.WIDE R14, R142, 0x2, R14 ;  /* 0x000000028e0e9825 */ /* 0x000fe200078e020e */
[----:B-1----:R-:W-:-:S03]  /*a460*/  CS2R R6, SRZ ;  /* 0x0000000000067805 */ /* 0x002fc6000001ff00 */
[----:B--2---:R-:W-:-:S03]  /*a470*/  @!P1 IMAD.MOV.U32 R2, RZ, RZ, R4 ;  /* 0x000000ffff029224 */ /* 0x004fc600078e0004 */
[----:B------:R1:W5:Y:S01]  /*a480*/  @!P1 LD.E.64 R6, [R14.64] ;  /* 0x0000000c0e069980 */ /* 0x000362000c101b00 */
[----:B------:R-:W-:-:S04]  /*a490*/  @!P1 IMAD.MOV.U32 R3, RZ, RZ, R5 ;  /* 0x000000ffff039224 */ /* 0x000fc800078e0005 */
[----:B------:R-:W-:-:S04]  /*a4a0*/  @!P1 IMAD.WIDE R16, R142, 0x2, R2 ;  /* 0x000000028e109825 */ /* 0x000fc800078e0202 */
[C---:B------:R-:W-:Y:S01]  /*a4b0*/  @!P0 IMAD.SHL.U32 R2, R147.reuse, 0x2, RZ ;  /* 0x0000000293028824 */ /* 0x040fe200078e00ff */
[----:B------:R1:W5:Y:S01]  /*a4c0*/  @!P1 LD.E.64 R8, [R16.64] ;  /* 0x0000000c10089980 */ /* 0x000362000c101b00 */
[----:B------:R-:W-:-:S03]  /*a4d0*/  @!P0 SHF.L.U64.HI R3, R147, 0x1, R33 ;  /* 0x0000000193038819 */ /* 0x000fc60000010221 */
[----:B------:R-:W-:-:S05]  /*a4e0*/  @!P0 IADD3 R4, P1, R4, R2, RZ ;  /* 0x0000000204048210 */ /* 0x000fca0007f3e0ff */
[----:B------:R-:W-:Y:S01]  /*a4f0*/  @!P0 IMAD.X R5, R5, 0x1, R3, P1 ;  /* 0x0000000105058824 */ /* 0x000fe200008e0603 */
[----:B------:R-:W-:-:S04]  /*a500*/  @!P0 IADD3 R2, P1, R0, R2, RZ ;  /* 0x0000000200028210 */ /* 0x000fc80007f3e0ff */
[----:B------:R1:W5:Y:S01]  /*a510*/  @!P0 LD.E.64 R44, [R4.64] ;  /* 0x0000000c042c8980 */ /* 0x000362000c101b00 */
[----:B------:R-:W-:-:S05]  /*a520*/  @!P0 IMAD.X R3, R12, 0x1, R3, P1 ;  /* 0x000000010c038824 */ /* 0x000fca00008e0603 */
[----:B------:R1:W5:Y:S03]  /*a530*/  @!P0 LD.E.64 R46, [R2.64] ;  /* 0x0000000c022e8980 */ /* 0x000366000c101b00 */
.L_x_2313:
[----:B------:R-:W-:Y:S05]  /*a540*/  BSYNC B0 ;  /* 0x0000000000007941 */ /* 0x000fea0003800000 */
.L_x_2312:
[----:B-1---5:R-:W-:Y:S02]  /*a550*/  IMAD.MOV.U32 R3, RZ, RZ, R45 ;  /* 0x000000ffff037224 */ /* 0x022fe400078e002d */
[----:B------:R-:W-:Y:S02]  /*a560*/  IMAD.MOV.U32 R2, RZ, RZ, R38 ;  /* 0x000000ffff027224 */ /* 0x000fe400078e0026 */
[----:B--2---:R-:W-:Y:S01]  /*a570*/  IMAD.MOV.U32 R0, RZ, RZ, R39 ;  /* 0x000000ffff007224 */ /* 0x004fe200078e0027 */
[----:B------:R-:W-:Y:S01]  /*a580*/  PRMT R82, R82, 0x5410, R3 ;  /* 0x0000541052527816 */ /* 0x000fe20000000003 */
[----:B----4-:R-:W-:Y:S01]  /*a590*/  IMAD.MOV.U32 R4, RZ, RZ, R44 ;  /* 0x000000ffff047224 */ /* 0x010fe200078e002c */
[----:B------:R-:W-:Y:S01]  /*a5a0*/  PRMT R77, R77, 0x5410, R2 ;  /* 0x000054104d4d7816 */ /* 0x000fe20000000002 */
[----:B------:R-:W-:Y:S01]  /*a5b0*/  IMAD.MOV.U32 R3, RZ, RZ, R29 ;  /* 0x000000ffff037224 */ /* 0x000fe200078e001d */
[----:B------:R-:W-:Y:S01]  /*a5c0*/  PRMT R78, R78, 0x5410, R0 ;  /* 0x000054104e4e7816 */ /* 0x000fe20000000000 */
[----:B------:R-:W-:Y:S01]  /*a5d0*/  IMAD.MOV.U32 R2, RZ, RZ, R22 ;  /* 0x000000ffff027224 */ /* 0x000fe200078e0016 */
[----:B------:R-:W-:Y:S01]  /*a5e0*/  PRMT R81, R81, 0x5410, R4 ;  /* 0x0000541051517816 */ /* 0x000fe20000000004 */
[----:B------:R-:W-:Y:S01]  /*a5f0*/  IMAD.MOV.U32 R0, RZ, RZ, R23 ;  /* 0x000000ffff007224 */ /* 0x000fe200078e0017 */
[----:B------:R-:W-:-:S04]  /*a600*/  MOV R4, R28 ;  /* 0x0000001c00047202 */ /* 0x000fc80000000f00 */
        /* <DEDUP_REMOVED lines=14> */
[----:B------:R-:W-:Y:S02]  /*a6f0*/  PRMT R79, R79, 0x5410, R4 ;  /* 0x000054104f4f7816 */ /* 0x000fe40000000004 */
[----:B------:R-:W-:Y:S01]  /*a700*/  PRMT R76, R2, 0x5410, R0 ;  /* 0x00005410024c7816 */ /* 0x000fe20000000000 */
[----:B------:R-:W-:Y:S01]  /*a710*/  IMAD.MOV.U32 R2, RZ, RZ, R24 ;  /* 0x000000ffff027224 */ /* 0x000fe200078e0018 */
[----:B------:R-:W-:-:S02]  /*a720*/  MOV R4, R30 ;  /* 0x0000001e00047202 */ /* 0x000fc40000000f00 */
[----:B------:R-:W-:Y:S02]  /*a730*/  MOV R0, R25 ;  /* 0x0000001900007202 */ /* 0x000fe40000000f00 */
[----:B------:R-:W-:Y:S01]  /*a740*/  PRMT R74, R4, 0x5410, R3 ;  /* 0x00005410044a7816 */ /* 0x000fe20000000003 */
[----:B------:R-:W-:Y:S01]  /*a750*/  IMAD.MOV.U32 R4, RZ, RZ, R20 ;  /* 0x000000ffff047224 */ /* 0x000fe200078e0014 */
[----:B------:R-:W-:Y:S01]  /*a760*/  PRMT R72, R2, 0x5410, R0 ;  /* 0x0000541002487816 */ /* 0x000fe20000000000 */
[----:B------:R-:W-:Y:S01]  /*a770*/  IMAD.MOV.U32 R3, RZ, RZ, R21 ;  /* 0x000000ffff037224 */ /* 0x000fe200078e0015 */
[----:B------:R-:W-:Y:S01]  /*a780*/  MOV R2, R6 ;  /* 0x0000000600027202 */ /* 0x000fe20000000f00 */
[----:B------:R-:W-:-:S03]  /*a790*/  IMAD.MOV.U32 R0, RZ, RZ, R7 ;  /* 0x000000ffff007224 */ /* 0x000fc600078e0007 */
[----:B------:R-:W-:Y:S02]  /*a7a0*/  PRMT R70, R4, 0x5410, R3 ;  /* 0x0000541004467816 */ /* 0x000fe40000000003 */
[----:B------:R-:W-:Y:S01]  /*a7b0*/  PRMT R68, R2, 0x5410, R0 ;  /* 0x0000541002447816 */ /* 0x000fe20000000000 */
[----:B------:R-:W-:Y:S05]  /*a7c0*/  BRA.DIV ~URZ, `(.L_x_2314) ;  /* 0x0001a6027f007947 */ /* 0x000fea000b800000 */
[----:B------:R1:W2:Y:S04]  /*a7d0*/  SHFL.IDX PT, R5, R26, 0x1, 0x1c1f ;  /* 0x003c1f001a057f89 */ /* 0x0002a800000e0000 */
[----:B------:R1:W4:Y:S04]  /*a7e0*/  SHFL.IDX PT, R4, R27, 0x1, 0x1c1f ;  /* 0x003c1f001b047f89 */ /* 0x00032800000e0000 */
[----:B------:R1:W3:Y:S04]  /*a7f0*/  SHFL.IDX PT, R12, R13, 0x1, 0x1c1f ;  /* 0x003c1f000d0c7f89 */ /* 0x0002e800000e0000 */
[----:B------:R1:W1:Y:S02]  /*a800*/  SHFL.IDX PT, R0, R32, 0x1, 0x1c1f ;  /* 0x003c1f0020007f89 */ /* 0x00026400000e0000 */
.L_x_2504:
[----:B------:R-:W-:Y:S01]  /*a810*/  IADD3 R2, R36, 0x40, RZ ;  /* 0x0000004024027810 */ /* 0x000fe20007ffe0ff */
[----:B------:R-:W-:Y:S01]  /*a820*/  BSSY B0, `(.L_x_2315) ;  /* 0x0000055000007945 */ /* 0x000fe20003800000 */
[----:B------:R-:W-:Y:S01]  /*a830*/  CS2R R62, SRZ ;  /* 0x00000000003e7805 */ /* 0x000fe2000001ff00 */
[----:B------:R-:W-:Y:S01]  /*a840*/  CS2R R56, SRZ ;  /* 0x0000000000387805 */ /* 0x000fe2000001ff00 */
[----:B------:R-:W-:Y:S01]  /*a850*/  ISETP.GE.AND P0, PT, R2, R37, PT ;  /* 0x000000250200720c */ /* 0x000fe20003f06270 */
        /* <DEDUP_REMOVED lines=8> */
[----:B------:R-:W-:-:S04]  /*a8e0*/  CS2R R42, SRZ ;  /* 0x00000000002a7805 */ /* 0x000fc8000001ff00 */
[----:B------:R-:W-:Y:S05]  /*a8f0*/  @P0 BRA `(.L_x_2316) ;  /* 0x0000047000000947 */ /* 0x000fea0003800000 */
[----:B----4-:R-:W4:Y:S04]  /*a900*/  LDL R3, [R1+0x14] ;  /* 0x0000140001037983 */ /* 0x010f280000100800 */
[----:B-1-3--:R-:W3:Y:S01]  /*a910*/  LDL R26, [R1+0x10] ;  /* 0x00001000011a7983 */ /* 0x00aee20000100800 */
[----:B------:R-:W-:-:S03]  /*a920*/  ISETP.GE.AND P0, PT, R149, c[0x0][0x27c], PT ;  /* 0x00009f0095007a0c */ /* 0x000fc60003f06270 */
[----:B--2---:R-:W2:Y:S04]  /*a930*/  LDL R17, [R1+0xc] ;  /* 0x00000c0001117983 */ /* 0x004ea80000100800 */
[----:B------:R-:W2:Y:S06]  /*a940*/  LDL R16, [R1+0x8] ;  /* 0x0000080001107983 */ /* 0x000eac0000100800 */
[----:B------:R-:W-:-:S05]  /*a950*/  @!P0 IMAD.SHL.U32 R2, R149, 0x2, RZ ;  /* 0x0000000295028824 */ /* 0x000fca00078e00ff */
[----:B------:R-:W-:Y:S01]  /*a960*/  @!P0 IADD3 R14, P1, R4, R2, RZ ;  /* 0x00000002040e8210 */ /* 0x000fe20007f3e0ff */
[----:B------:R-:W-:Y:S01]  /*a970*/  CS2R R50, SRZ ;  /* 0x0000000000327805 */ /* 0x000fe2000001ff00 */
[----:B------:R-:W-:Y:S01]  /*a980*/  CS2R R48, SRZ ;  /* 0x0000000000307805 */ /* 0x000fe2000001ff00 */
[----:B------:R-:W-:Y:S01]  /*a990*/  CS2R R52, SRZ ;  /* 0x0000000000347805 */ /* 0x000fe2000001ff00 */
[----:B------:R-:W-:Y:S01]  /*a9a0*/  CS2R R54, SRZ ;  /* 0x0000000000367805 */ /* 0x000fe2000001ff00 */
[----:B----4-:R-:W-:-:S05]  /*a9b0*/  @!P0 SHF.L.U64.HI R3, R149, 0x1, R3 ;  /* 0x0000000195038819 */ /* 0x010fca0000010203 */
[----:B------:R-:W-:Y:S01]  /*a9c0*/  @!P0 IMAD.X R15, R5, 0x1, R3, P1 ;  /* 0x00000001050f8824 */ /* 0x000fe200008e0603 */
[----:B------:R-:W-:-:S04]  /*a9d0*/  @!P0 IADD3 R2, P1, R0, R2, RZ ;  /* 0x0000000200028210 */ /* 0x000fc80007f3e0ff */
[----:B------:R1:W5:Y:S01]  /*a9e0*/  @!P0 LD.E.64 R48, [R14.64] ;  /* 0x0000000c0e308980 */ /* 0x000362000c101b00 */
[----:B------:R-:W-:Y:S01]  /*a9f0*/  @!P0 IMAD.X R3, R12, 0x1, R3, P1 ;  /* 0x000000010c038824 */ /* 0x000fe200008e0603 */
[----:B------:R-:W-:-:S04]  /*aa00*/  ISETP.GE.AND P1, PT, R146, c[0x0][0x27c], PT ;  /* 0x00009f0092007a0c */ /* 0x000fc80003f26270 */
[----:B------:R3:W5:Y:S09]  /*aa10*/  @!P0 LD.E.64 R50, [R2.64] ;  /* 0x0000000c02328980 */ /* 0x000772000c101b00 */
[C---:B---3--:R-:W-:Y:S02]  /*aa20*/  @!P1 SHF.L.U64.HI R3, R146.reuse, 0x1, R26 ;  /* 0x0000000192039819 */ /* 0x048fe4000001021a */
[----:B------:R-:W3:Y:S01]  /*aa30*/  LDL R26, [R1+0x4] ;  /* 0x00000400011a7983 */ /* 0x000ee20000100800 */
[----:B------:R-:W-:-:S05]  /*aa40*/  @!P1 IMAD.SHL.U32 R13, R146, 0x2, RZ ;  /* 0x00000002920d9824 */ /* 0x000fca00078e00ff */
[----:B-1----:R-:W-:-:S05]  /*aa50*/  @!P1 IADD3 R14, P0, R4, R13, RZ ;  /* 0x0000000d040e9210 */ /* 0x002fca0007f1e0ff */
[--C-:B------:R-:W-:Y:S01]  /*aa60*/  @!P1 IMAD.X R15, R5, 0x1, R3.reuse, P0 ;  /* 0x00000001050f9824 */ /* 0x100fe200000e0603 */
[----:B------:R-:W-:Y:S02]  /*aa70*/  @!P1 IADD3 R2, P0, R0, R13, RZ ;  /* 0x0000000d00029210 */ /* 0x000fe40007f1e0ff */
[----:B------:R-:W-:Y:S02]  /*aa80*/  ISETP.GE.AND P2, PT, R145, c[0x0][0x27c], PT ;  /* 0x00009f0091007a0c */ /* 0x000fe40003f46270 */
[----:B------:R1:W5:Y:S01]  /*aa90*/  @!P1 LD.E.64 R52, [R14.64] ;  /* 0x0000000c0e349980 */ /* 0x000362000c101b00 */
[----:B------:R-:W-:Y:S01]  /*aaa0*/  @!P1 IMAD.X R3, R12, 0x1, R3, P0 ;  /* 0x000000010c039824 */ /* 0x000fe200000e0603 */
[----:B------:R-:W-:-:S04]  /*aab0*/  ISETP.GE.AND P0, PT, R148, c[0x0][0x27c], PT ;  /* 0x00009f0094007a0c */ /* 0x000fc80003f06270 */
[----:B------:R2:W5:Y:S09]  /*aac0*/  @!P1 LD.E.64 R54, [R2.64] ;  /* 0x0000000c02369980 */ /* 0x000572000c101b00 */
[----:B------:R-:W-:-:S05]  /*aad0*/  @!P0 IMAD.SHL.U32 R13, R148, 0x2, RZ ;  /* 0x00000002940d8824 */ /* 0x000fca00078e00ff */
[----:B-1----:R-:W-:Y:S02]  /*aae0*/  @!P0 IADD3 R14, P1, R4, R13, RZ ;  /* 0x0000000d040e8210 */ /* 0x002fe40007f3e0ff */
[----:B--2---:R-:W-:-:S05]  /*aaf0*/  @!P0 SHF.L.U64.HI R3, R148, 0x1, R17 ;  /* 0x0000000194038819 */ /* 0x004fca0000010211 */
[--C-:B------:R-:W-:Y:S01]  /*ab00*/  @!P0 IMAD.X R15, R5, 0x1, R3.reuse, P1 ;  /* 0x00000001050f8824 */ /* 0x100fe200008e0603 */
[----:B------:R-:W-:Y:S01]  /*ab10*/  @!P0 IADD3 R2, P1, R0, R13, RZ ;  /* 0x0000000d00028210 */ /* 0x000fe20007f3e0ff */
[----:B------:R-:W-:Y:S01]  /*ab20*/  CS2R R56, SRZ ;  /* 0x0000000000387805 */ /* 0x000fe2000001ff00 */
[----:B------:R-:W-:Y:S01]  /*ab30*/  CS2R R58, SRZ ;  /* 0x00000000003a7805 */ /* 0x000fe2000001ff00 */
[----:B------:R-:W-:Y:S02]  /*ab40*/  @!P2 IMAD.SHL.U32 R13, R145, 0x2, RZ ;  /* 0x00000002910da824 */ /* 0x000fe400078e00ff */
[----:B------:R-:W-:Y:S02]  /*ab50*/  @!P0 IMAD.X R3, R12, 0x1, R3, P1 ;  /* 0x000000010c038824 */ /* 0x000fe400008e0603 */
[----:B------:R1:W5:Y:S04]  /*ab60*/  @!P0 LD.E.64 R56, [R14.64] ;  /* 0x0000000c0e388980 */ /* 0x000368000c101b00 */
[----:B------:R2:W5:Y:S01]  /*ab70*/  @!P0 LD.E.64 R58, [R2.64] ;  /* 0x0000000c023a8980 */ /* 0x000562000c101b00 */
[----:B------:R-:W-:Y:S01]  /*ab80*/  ISETP.GE.AND P1, PT, R142, c[0x0][0x27c], PT ;  /* 0x00009f008e007a0c */ /* 0x000fe20003f26270 */
[----:B------:R-:W-:Y:S01]  /*ab90*/  CS2R R62, SRZ ;  /* 0x00000000003e7805 */ /* 0x000fe2000001ff00 */
[----:B------:R-:W-:Y:S01]  /*aba0*/  CS2R R60, SRZ ;  /* 0x00000000003c7805 */ /* 0x000fe2000001ff00 */
[----:B-1----:R-:W-:-:S02]  /*abb0*/  @!P2 IADD3 R14, P0, R4, R13, RZ ;  /* 0x0000000d040ea210 */ /* 0x002fc40007f1e0ff */
[----:B--2---:R-:W-:-:S05]  /*abc0*/  @!P2 SHF.L.U64.HI R3, R145, 0x1, R16 ;  /* 0x000000019103a819 */ /* 0x004fca0000010210 */
[----:B------:R-:W-:Y:S01]  /*abd0*/  @!P2 IMAD.X R15, R5, 0x1, R3, P0 ;  /* 0x00000001050fa824 */ /* 0x000fe200000e0603 */
[----:B------:R-:W-:-:S04]  /*abe0*/  @!P2 IADD3 R2, P0, R0, R13, RZ ;  /* 0x0000000d0002a210 */ /* 0x000fc80007f1e0ff */
[----:B------:R1:W5:Y:S01]  /*abf0*/  @!P2 LD.E.64 R62, [R14.64] ;  /* 0x0000000c0e3ea980 */ /* 0x000362000c101b00 */
[----:B------:R-:W-:Y:S01]  /*ac00*/  @!P2 IMAD.X R3, R12, 0x1, R3, P0 ;  /* 0x000000010c03a824 */ /* 0x000fe200000e0603 */
[----:B------:R-:W-:-:S04]  /*ac10*/  ISETP.GE.AND P0, PT, R147, c[0x0][0x27c], PT ;  /* 0x00009f0093007a0c */ /* 0x000fc80003f06270 */
[----:B------:R2:W5:Y:S01]  /*ac20*/  @!P2 LD.E.64 R60, [R2.64] ;  /* 0x0000000c023ca980 */ /* 0x000562000c101b00 */
[----:B------:R-:W-:Y:S01]  /*ac30*/  CS2R R34, SRZ ;  /* 0x0000000000227805 */ /* 0x000fe2000001ff00 */
[----:B------:R-:W-:Y:S01]  /*ac40*/  CS2R R42, SRZ ;  /* 0x00000000002a7805 */ /* 0x000fe2000001ff00 */
[----:B-1----:R-:W-:Y:S02]  /*ac50*/  @!P1 IMAD.MOV.U32 R14, RZ, RZ, R0 ;  /* 0x000000ffff0e9224 */ /* 0x002fe400078e0000 */
[----:B------:R-:W-:Y:S02]  /*ac60*/  @!P1 IMAD.MOV.U32 R15, RZ, RZ, R12 ;  /* 0x000000ffff0f9224 */ /* 0x000fe400078e000c */
[----:B--2---:R-:W-:Y:S02]  /*ac70*/  @!P1 IMAD.MOV.U32 R2, RZ, RZ, R4 ;  /* 0x000000ffff029224 */ /* 0x004fe400078e0004 */
[----:B------:R-:W-:Y:S02]  /*ac80*/  @!P1 IMAD.MOV.U32 R3, RZ, RZ, R5 ;  /* 0x000000ffff039224 */ /* 0x000fe400078e0005 */
[----:B------:R-:W-:-:S04]  /*ac90*/  @!P1 IMAD.WIDE R14, R142, 0x2, R14 ;  /* 0x000000028e0e9825 */ /* 0x000fc800078e020e */
[----:B------:R-:W-:Y:S01]  /*aca0*/  @!P1 IMAD.WIDE R16, R142, 0x2, R2 ;  /* 0x000000028e109825 */ /* 0x000fe200078e0202 */
[----:B------:R1:W5:Y:S03]  /*acb0*/  @!P1 LD.E.64 R42, [R14.64] ;  /* 0x0000000c0e2a9980 */ /* 0x000366000c101b00 */
[C---:B------:R-:W-:Y:S01]  /*acc0*/  @!P0 IMAD.SHL.U32 R2, R147.reuse, 0x2, RZ ;  /* 0x0000000293028824 */ /* 0x040fe200078e00ff */
[----:B------:R1:W5:Y:S04]  /*acd0*/  @!P1 LD.E.64 R34, [R16.64] ;  /* 0x0000000c10229980 */ /* 0x000368000c101b00 */
[----:B------:R-:W-:Y:S01]  /*ace0*/  @!P0 IADD3 R4, P1, R4, R2, RZ ;  /* 0x0000000204048210 */ /* 0x000fe20007f3e0ff */
[----:B------:R-:W-:Y:S01]  /*acf0*/  CS2R R66, SRZ ;  /* 0x0000000000427805 */ /* 0x000fe2000001ff00 */
[----:B------:R-:W-:Y:S01]  /*ad00*/  CS2R R64, SRZ ;  /* 0x0000000000407805 */ /* 0x000fe2000001ff00 */
[----:B---3--:R-:W-:-:S05]  /*ad10*/  @!P0 SHF.L.U64.HI R3, R147, 0x1, R26 ;  /* 0x0000000193038819 */ /* 0x008fca000001021a */
[----:B------:R-:W-:Y:S01]  /*ad20*/  @!P0 IMAD.X R5, R5, 0x1, R3, P1 ;  /* 0x0000000105058824 */ /* 0x000fe200008e0603 */
[----:B------:R-:W-:-:S04]  /*ad30*/  @!P0 IADD3 R2, P1, R0, R2, RZ ;  /* 0x0000000200028210 */ /* 0x000fc80007f3e0ff */
[----:B------:R1:W5:Y:S01]  /*ad40*/  @!P0 LD.E.64 R66, [R4.64] ;  /* 0x0000000c04428980 */ /* 0x000362000c101b00 */
[----:B------:R-:W-:-:S05]  /*ad50*/  @!P0 IMAD.X R3, R12, 0x1, R3, P1 ;  /* 0x000000010c038824 */ /* 0x000fca00008e0603 */
[----:B------:R1:W5:Y:S03]  /*ad60*/  @!P0 LD.E.64 R64, [R2.64] ;  /* 0x0000000c02408980 */ /* 0x000366000c101b00 */
.L_x_2316:
[----:B------:R-:W-:Y:S05]  /*ad70*/  BSYNC B0 ;  /* 0x0000000000007941 */ /* 0x000fea0003800000 */
.L_x_2315:
[----:B-1--45:R-:W-:Y:S01]  /*ad80*/  IMAD.MOV.U32 R4, RZ, RZ, R66 ;  /* 0x000000ffff047224 */ /* 0x032fe200078e0042 */
[----:B------:R-:W-:Y:S01]  /*ad90*/  LOP3.LUT P0, RZ, R242, 0x4, RZ, 0xc0, !PT ;  /* 0x00000004f2ff7812 */ /* 0x000fe2000780c0ff */
[----:B------:R-:W-:Y:S01]  /*ada0*/  IMAD.MOV.U32 R3, RZ, RZ, R67 ;  /* 0x000000ffff037224 */ /* 0x000fe200078e0043 */
[----:B------:R-:W-:-:S04]  /*adb0*/  DEPBAR.LE SB0, 0x3 ;  /* 0x000080c00000791a */ /* 0x000fc80000000000 */
[----:B------:R-:W-:Y:S01]  /*adc0*/  IMAD.MOV.U32 R2, RZ, RZ, R62 ;  /* 0x000000ffff027224 */ /* 0x000fe200078e003e */
[----:B------:R-:W-:Y:S01]  /*add0*/  PRMT R90, R4, 0x5410, R3 ;  /* 0x00005410045a7816 */ /* 0x000fe20000000003 */
[----:B------:R-:W-:Y:S01]  /*ade0*/  IMAD.MOV.U32 R0, RZ, RZ, R63 ;  /* 0x000000ffff007224 */ /* 0x000fe200078e003f */
[----:B------:R-:W-:Y:S01]  /*adf0*/  WARPSYNC 0xffffffff ;  /* 0xffffffff00007948 */ /* 0x000fe20003800000 */
[----:B------:R-:W-:Y:S01]  /*ae00*/  IMAD.MOV.U32 R4, RZ, RZ, R56 ;  /* 0x000000ffff047224 */ /* 0x000fe200078e0038 */
[----:B------:R-:W-:Y:S01]  /*ae10*/  BSSY B1, `(.L_x_2317) ;  /* 0x000013f000017945 */ /* 0x000fe20003800000 */
        /* <DEDUP_REMOVED lines=17> */
[----:B------:R-:W-:-:S02]  /*af30*/  MOV R0, R61 ;  /* 0x0000003d00007202 */ /* 0x000fc40000000f00 */
[----:B------:R-:W-:Y:S01]  /*af40*/  PRMT R89, R4, 0x5410, R3 ;  /* 0x0000541004597816 */ /* 0x000fe20000000003 */
[----:B------:R-:W-:Y:S01]  /*af50*/  IMAD.MOV.U32 R4, RZ, RZ, R58 ;  /* 0x000000ffff047224 */ /* 0x000fe200078e003a */
[----:B------:R-:W-:Y:S01]  /*af60*/  PRMT R87, R2, 0x5410, R0 ;  /* 0x0000541002577816 */ /* 0x000fe20000000000 */
[----:B------:R-:W-:Y:S02]  /*af70*/  IMAD.MOV.U32 R3, RZ, RZ, R59 ;  /* 0x000000ffff037224 */ /* 0x000fe400078e003b */
[----:B------:R-:W-:Y:S02]  /*af80*/  IMAD.MOV.U32 R2, RZ, RZ, R54 ;  /* 0x000000ffff027224 */ /* 0x000fe400078e0036 */
[----:B------:R-:W-:Y:S01]  /*af90*/  IMAD.MOV.U32 R0, RZ, RZ, R55 ;  /* 0x000000ffff007224 */ /* 0x000fe200078e0037 */
[----:B------:R-:W-:Y:S01]  /*afa0*/  PRMT R85, R4, 0x5410, R3 ;  /* 0x0000541004557816 */ /* 0x000fe20000000003 */
[----:B------:R-:W-:Y:S01]  /*afb0*/  IMAD.MOV.U32 R4, RZ, RZ, R51 ;  /* 0x000000ffff047224 */ /* 0x000fe200078e0033 */
[----:B------:R-:W-:-:S02]  /*afc0*/  IADD3 R3, -R227, R37, RZ ;  /* 0x00000025e3037210 */ /* 0x000fc40007ffe1ff */
[----:B------:R-:W-:Y:S01]  /*afd0*/  PRMT R83, R2, 0x5410, R0 ;  /* 0x0000541002537816 */ /* 0x000fe20000000000 */
[----:B------:R-:W-:Y:S01]  /*afe0*/  IMAD.MOV.U32 R2, RZ, RZ, R50 ;  /* 0x000000ffff027224 */ /* 0x000fe200078e0032 */
[----:B------:R-:W-:Y:S02]  /*aff0*/  IMNMX R36, R3, 0x80, PT ;  /* 0x0000008003247817 */ /* 0x000fe40003800200 */
[----:B------:R-:W-:Y:S01]  /*b000*/  LOP3.LUT R0, R229, 0x18, R106, 0xf8, !PT ;  /* 0x00000018e5007812 */ /* 0x000fe200078ef86a */
[----:B------:R-:W-:Y:S01]  /*b010*/  BAR.SYNC.DEFER_BLOCKING 0x0 ;  /* 0x0000000000007b1d */ /* 0x000fe20000010000 */
[----:B------:R-:W-:Y:S02]  /*b020*/  ISETP.GE.AND P1, PT, R216, R36, PT ;  /* 0x00000024d800720c */ /* 0x000fe40003f26270 */
[----:B------:R-:W-:Y:S02]  /*b030*/  LOP3.LUT R0, R151, R0, R150, 0xf6, !PT ;  /* 0x0000000097007212 */ /* 0x000fe400078ef696 */
[----:B------:R-:W-:Y:S01]  /*b040*/  PRMT R79, R2, 0x7610, R79 ;  /* 0x00007610024f7816 */ /* 0x000fe2000000004f */
[----:B------:R-:W-:Y:S01]  /*b050*/  IMAD.MOV.U32 R2, RZ, RZ, R42 ;  /* 0x000000ffff027224 */ /* 0x000fe200078e002a */
[----:B------:R-:W-:Y:S01]  /*b060*/  PRMT R80, R4, 0x7610, R80 ;  /* 0x0000761004507816 */ /* 0x000fe20000000050 */
[----:B------:R-:W-:-:S02]  /*b070*/  IMAD.SHL.U32 R26, R0, 0x2, RZ ;  /* 0x00000002001a7824 */ /* 0x000fc400078e00ff */
[----:B------:R-:W-:-:S03]  /*b080*/  IMAD.MOV.U32 R0, RZ, RZ, R43 ;  /* 0x000000ffff007224 */ /* 0x000fc600078e002b */
[C---:B------:R-:W-:Y:S02]  /*b090*/  IADD3 R3, R26.reuse, 0x18100, RZ ;  /* 0x000181001a037810 */ /* 0x040fe40007ffe0ff */
[----:B---3--:R-:W-:Y:S02]  /*b0a0*/  IADD3 R32, R26, 0x18140, RZ ;  /* 0x000181401a207810 */ /* 0x008fe40007ffe0ff */
[----:B------:R-:W-:Y:S02]  /*b0b0*/  PRMT R37, R2, 0x5410, R0 ;  /* 0x0000541002257816 */ /* 0x000fe40000000000 */
[----:B------:R-:W-:Y:S01]  /*b0c0*/  @P0 IADD3 R32, R3, -0x40, RZ ;  /* 0xffffffc003200810 */ /* 0x000fe20007ffe0ff */
[----:B------:R-:W-:Y:S05]  /*b0d0*/  @P1 BRA `(.L_x_2318) ;  /* 0x0000112000001947 */ /* 0x000fea0003800000 */
[----:B------:R-:W-:Y:S01]  /*b0e0*/  ISETP.GE.AND P0, PT, R142, c[0x0][0x27c], PT ;  /* 0x00009f008e007a0c */ /* 0x000fe20003f06270 */
[----:B------:R-:W-:-:S12]  /*b0f0*/  BSSY B0, `(.L_x_2319) ;  /* 0x000002c000007945 */ /* 0x000fd80003800000 */
[----:B------:R-:W-:Y:S05]  /*b100*/  @P0 BRA `(.L_x_2320) ;  /* 0x000002a000000947 */ /* 0x000fea0003800000 */
[----:B------:R-:W1:Y:S01]  /*b110*/  LDS.128 R12, [R26+0x18100] ;  /* 0x018100001a0c7984 */ /* 0x000e620000000c00 */
[----:B------:R-:W-:Y:S02]  /*b120*/  SHF.R.U32.HI R0, RZ, 0x10, R7 ;  /* 0x00000010ff007819 */ /* 0x000fe40000011607 */
[----:B------:R-:W-:Y:S02]  /*b130*/  SHF.R.U64 R27, R8, 0x10, R9 ;  /* 0x00000010081b7819 */ /* 0x000fe40000001209 */
[----:B------:R-:W-:Y:S02]  /*b140*/  SHF.R.U64 R17, R6, 0x10, R7 ;  /* 0x0000001006117819 */ /* 0x000fe40000001207 */
[----:B------:R-:W-:-:S05]  /*b150*/  SHF.R.U32.HI R3, RZ, 0x10, R9 ;  /* 0x00000010ff037819 */ /* 0x000fca0000011609 */
[----:B------:R-:W-:Y:S02]  /*b160*/  HADD2.F32 R33, -RZ, R3.H0_H0 ;  /* 0x20000003ff217230 */ /* 0x000fe40000004100 */
[----:B------:R-:W-:Y:S02]  /*b170*/  HADD2.F32 R3, -RZ, R69.H0_H0 ;  /* 0x20000045ff037230 */ /* 0x000fe40000004100 */
[--C-:B-1----:R-:W-:Y:S02]  /*b180*/  HADD2.F32 R8, -RZ, R12.reuse.H0_H0 ;  /* 0x2000000cff087230 */ /* 0x102fe40000004100 */
[----:B------:R-:W-:Y:S02]  /*b190*/  HADD2.F32 R7, -RZ, R12.H1_H1 ;  /* 0x3000000cff077230 */ /* 0x000fe40000004100 */
[--C-:B------:R-:W-:Y:S02]  /*b1a0*/  HADD2.F32 R12, -RZ, R14.reuse.H0_H0 ;  /* 0x2000000eff0c7230 */ /* 0x100fe40000004100 */
[----:B------:R-:W-:-:S02]  /*b1b0*/  HADD2.F32 R4, -RZ, R14.H1_H1 ;  /* 0x3000000eff047230 */ /* 0x000fc40000004100 */
[--C-:B------:R-:W-:Y:S02]  /*b1c0*/  HADD2.F32 R2, -RZ, R15.reuse.H1_H1 ;  /* 0x3000000fff027230 */ /* 0x100fe40000004100 */
[----:B------:R-:W-:Y:S02]  /*b1d0*/  HADD2.F32 R14, -RZ, R0.H0_H0 ;  /* 0x20000000ff0e7230 */ /* 0x000fe40000004100 */
[----:B------:R-:W-:Y:S02]  /*b1e0*/  HADD2.F32 R9, -RZ, R15.H0_H0 ;  /* 0x2000000fff097230 */ /* 0x000fe40000004100 */
[--C-:B------:R-:W-:Y:S02]  /*b1f0*/  HADD2.F32 R6, -RZ, R13.reuse.H0_H0 ;  /* 0x2000000dff067230 */ /* 0x100fe40000004100 */
[----:B--2---:R-:W-:Y:S01]  /*b200*/  HADD2.F32 R5, -RZ, R13.H1_H1 ;  /* 0x3000000dff057230 */ /* 0x004fe20000004100 */
[-C--:B------:R-:W-:Y:S01]  /*b210*/  FMUL.FTZ R13, R2, R14.reuse ;  /* 0x0000000e020d7220 */ /* 0x080fe20000410000 */
[----:B------:R-:W-:Y:S01]  /*b220*/  HADD2.F32 R0, -RZ, R68.H0_H0 ;  /* 0x20000044ff007230 */ /* 0x000fe20000004100 */
[----:B------:R-:W-:-:S02]  /*b230*/  FMUL.FTZ R14, R9, R14 ;  /* 0x0000000e090e7220 */ /* 0x000fc40000410000 */
[----:B------:R-:W-:Y:S02]  /*b240*/  FFMA.FTZ R16, R9, R33, -R13 ;  /* 0x0000002109107223 */ /* 0x000fe4000001080d */
[-C--:B------:R-:W-:Y:S02]  /*b250*/  FMUL.FTZ R9, R8, R0.reuse ;  /* 0x0000000008097220 */ /* 0x080fe40000410000 */
[C---:B------:R-:W-:Y:S01]  /*b260*/  FMUL.FTZ R15, R7.reuse, R0 ;  /* 0x00000000070f7220 */ /* 0x040fe20000410000 */
[----:B------:R-:W-:Y:S01]  /*b270*/  HADD2.F32 R0, -RZ, R68.H1_H1 ;  /* 0x30000044ff007230 */ /* 0x000fe20000004100 */
[----:B------:R-:W-:Y:S01]  /*b280*/  FFMA.FTZ R13, R7, R3, R9 ;  /* 0x00000003070d7223 */ /* 0x000fe20000010009 */
[----:B------:R-:W-:Y:S01]  /*b290*/  HADD2.F32 R9, -RZ, R17.H0_H0 ;  /* 0x20000011ff097230 */ /* 0x000fe20000004100 */
[----:B------:R-:W-:Y:S01]  /*b2a0*/  FFMA.FTZ R14, R2, R33, R14 ;  /* 0x00000021020e7223 */ /* 0x000fe2000001000e */
[----:B------:R-:W-:Y:S01]  /*b2b0*/  HADD2.F32 R2, -RZ, R69.H1_H1 ;  /* 0x30000045ff027230 */ /* 0x000fe20000004100 */
[----:B------:R-:W-:Y:S01]  /*b2c0*/  FFMA.FTZ R15, R8, R3, -R15 ;  /* 0x00000003080f7223 */ /* 0x000fe2000001080f */
[----:B------:R-:W-:Y:S01]  /*b2d0*/  HADD2.F32 R17, -RZ, R27.H0_H0 ;  /* 0x2000001bff117230 */ /* 0x000fe20000004100 */
[----:B------:R-:W-:-:S02]  /*b2e0*/  FMUL.FTZ R3, R4, R0 ;  /* 0x0000000004037220 */ /* 0x000fc40000410000 */
[----:B------:R-:W-:Y:S02]  /*b2f0*/  FMUL.FTZ R0, R12, R0 ;  /* 0x000000000c007220 */ /* 0x000fe40000410000 */
[-C--:B------:R-:W-:Y:S02]  /*b300*/  FMUL.FTZ R7, R5, R9.reuse ;  /* 0x0000000905077220 */ /* 0x080fe40000410000 */
[----:B------:R-:W-:Y:S02]  /*b310*/  FMUL.FTZ R9, R6, R9 ;  /* 0x0000000906097220 */ /* 0x000fe40000410000 */
[-C--:B------:R-:W-:Y:S02]  /*b320*/  FFMA.FTZ R8, R12, R2.reuse, -R3 ;  /* 0x000000020c087223 */ /* 0x080fe40000010803 */
[----:B------:R-:W-:Y:S01]  /*b330*/  FFMA.FTZ R2, R4, R2, R0 ;  /* 0x0000000204027223 */ /* 0x000fe20000010000 */
[----:B------:R-:W-:Y:S01]  /*b340*/  F2FP.PACK_AB R4, R13, R15 ;  /* 0x0000000f0d04723e */ /* 0x000fe200000000ff */
[-C--:B------:R-:W-:Y:S01]  /*b350*/  FFMA.FTZ R3, R6, R17.reuse, -R7 ;  /* 0x0000001106037223 */ /* 0x080fe20000010807 */
[----:B------:R-:W-:Y:S01]  /*b360*/  F2FP.PACK_AB R7, R14, R16 ;  /* 0x000000100e07723e */ /* 0x000fe200000000ff */
[----:B------:R-:W-:Y:S01]  /*b370*/  FFMA.FTZ R0, R5, R17, R9 ;  /* 0x0000001105007223 */ /* 0x000fe20000010009 */
[----:B------:R-:W-:-:S04]  /*b380*/  F2FP.PACK_AB R6, R2, R8 ;  /* 0x000000080206723e */ /* 0x000fc800000000ff */
[----:B------:R-:W-:-:S05]  /*b390*/  F2FP.PACK_AB R5, R0, R3 ;  /* 0x000000030005723e */ /* 0x000fca00000000ff */
[----:B------:R1:W-:Y:S02]  /*b3a0*/  STS.128 [R26+0x18100], R4 ;  /* 0x018100041a007388 */ /* 0x0003e40000000c00 */
.L_x_2320:
[----:B------:R-:W-:Y:S05]  /*b3b0*/  BSYNC B0 ;  /* 0x0000000000007941 */ /* 0x000fea0003800000 */
.L_x_2319:
[----:B------:R-:W-:Y:S01]  /*b3c0*/  ISETP.GE.AND P0, PT, R149, c[0x0][0x27c], PT ;  /* 0x00009f0095007a0c */ /* 0x000fe20003f06270 */
[----:B------:R-:W-:-:S12]  /*b3d0*/  BSSY B0, `(.L_x_2321) ;  /* 0x000002c000007945 */ /* 0x000fd80003800000 */
[----:B------:R-:W-:Y:S05]  /*b3e0*/  @P0 BRA `(.L_x_2322) ;  /* 0x000002a000000947 */ /* 0x000fea0003800000 */
[----:B-12---:R-:W1:Y:S01]  /*b3f0*/  LDS.128 R4, [R32] ;  /* 0x0000000020047984 */ /* 0x006e620000000c00 */
[----:B------:R-:W-:Y:S02]  /*b400*/  SHF.R.U32.HI R0, RZ, 0x10, R21 ;  /* 0x00000010ff007819 */ /* 0x000fe40000011615 */
[--C-:B------:R-:W-:Y:S02]  /*b410*/  SHF.R.U32.HI R2, RZ, 0x10, R19.reuse ;  /* 0x00000010ff027819 */ /* 0x100fe40000011613 */
        /* <DEDUP_REMOVED lines=13> */
[-C--:B------:R-:W-:Y:S01]  /*b4f0*/  FMUL.FTZ R5, R7, R14.reuse ;  /* 0x0000000e07057220 */ /* 0x080fe20000410000 */
[--C-:B------:R-:W-:Y:S01]  /*b500*/  HADD2.F32 R13, -RZ, R6.reuse.H0_H0 ;  /* 0x20000006ff0d7230 */ /* 0x100fe20000004100 */
[----:B------:R-:W-:Y:S01]  /*b510*/  FMUL.FTZ R14, R12, R14 ;  /* 0x0000000e0c0e7220 */ /* 0x000fe20000410000 */
[----:B------:R-:W-:Y:S01]  /*b520*/  HADD2.F32 R6, -RZ, R6.H1_H1 ;  /* 0x30000006ff067230 */ /* 0x000fe20000004100 */
[----:B------:R-:W-:Y:S02]  /*b530*/  FMUL.FTZ R15, R8, R0 ;  /* 0x00000000080f7220 */ /* 0x000fe40000410000 */
[----:B------:R-:W-:Y:S02]  /*b540*/  FFMA.FTZ R12, R12, R18, -R5 ;  /* 0x000000120c0c7223 */ /* 0x000fe40000010805 */
[C---:B------:R-:W-:Y:S01]  /*b550*/  FMUL.FTZ R5, R9.reuse, R0 ;  /* 0x0000000009057220 */ /* 0x040fe20000410000 */
[----:B------:R-:W-:Y:S01]  /*b560*/  HADD2.F32 R0, -RZ, R70.H1_H1 ;  /* 0x30000046ff007230 */ /* 0x000fe20000004100 */
[----:B------:R-:W-:-:S02]  /*b570*/  FFMA.FTZ R15, R9, R2, -R15 ;  /* 0x00000002090f7223 */ /* 0x000fc4000001080f */
[----:B------:R-:W-:Y:S01]  /*b580*/  FFMA.FTZ R9, R8, R2, R5 ;  /* 0x0000000208097223 */ /* 0x000fe20000010005 */
[----:B------:R-:W-:Y:S01]  /*b590*/  HADD2.F32 R8, -RZ, R16.H0_H0 ;  /* 0x20000010ff087230 */ /* 0x000fe20000004100 */
[----:B------:R-:W-:Y:S01]  /*b5a0*/  FFMA.FTZ R14, R7, R18, R14 ;  /* 0x00000012070e7223 */ /* 0x000fe2000001000e */
[----:B------:R-:W-:Y:S01]  /*b5b0*/  HADD2.F32 R2, -RZ, R71.H1_H1 ;  /* 0x30000047ff027230 */ /* 0x000fe20000004100 */
[-C--:B------:R-:W-:Y:S02]  /*b5c0*/  FMUL.FTZ R5, R6, R0.reuse ;  /* 0x0000000006057220 */ /* 0x080fe40000410000 */
[----:B------:R-:W-:Y:S02]  /*b5d0*/  FMUL.FTZ R0, R13, R0 ;  /* 0x000000000d007220 */ /* 0x000fe40000410000 */
[-C--:B------:R-:W-:Y:S02]  /*b5e0*/  FMUL.FTZ R7, R3, R8.reuse ;  /* 0x0000000803077220 */ /* 0x080fe40000410000 */
[----:B------:R-:W-:-:S02]  /*b5f0*/  FMUL.FTZ R8, R4, R8 ;  /* 0x0000000804087220 */ /* 0x000fc40000410000 */
[-C--:B------:R-:W-:Y:S02]  /*b600*/  FFMA.FTZ R5, R13, R2.reuse, -R5 ;  /* 0x000000020d057223 */ /* 0x080fe40000010805 */
[----:B------:R-:W-:Y:S02]  /*b610*/  FFMA.FTZ R2, R6, R2, R0 ;  /* 0x0000000206027223 */ /* 0x000fe40000010000 */
[-C--:B------:R-:W-:Y:S01]  /*b620*/  FFMA.FTZ R0, R4, R17.reuse, -R7 ;  /* 0x0000001104007223 */ /* 0x080fe20000010807 */
[----:B------:R-:W-:Y:S01]  /*b630*/  F2FP.PACK_AB R7, R14, R12 ;  /* 0x0000000c0e07723e */ /* 0x000fe200000000ff */
[----:B------:R-:W-:Y:S01]  /*b640*/  FFMA.FTZ R3, R3, R17, R8 ;  /* 0x0000001103037223 */ /* 0x000fe20000010008 */
[----:B------:R-:W-:Y:S02]  /*b650*/  F2FP.PACK_AB R6, R2, R5 ;  /* 0x000000050206723e */ /* 0x000fe400000000ff */
[----:B------:R-:W-:Y:S02]  /*b660*/  F2FP.PACK_AB R4, R9, R15 ;  /* 0x0000000f0904723e */ /* 0x000fe400000000ff */
[----:B------:R-:W-:-:S05]  /*b670*/  F2FP.PACK_AB R5, R3, R0 ;  /* 0x000000000305723e */ /* 0x000fca00000000ff */
[----:B------:R1:W-:Y:S02]  /*b680*/  STS.128 [R32], R4 ;  /* 0x0000000420007388 */ /* 0x0003e40000000c00 */
.L_x_2322:
[----:B------:R-:W-:Y:S05]  /*b690*/  BSYNC B0 ;  /* 0x0000000000007941 */ /* 0x000fea0003800000 */
.L_x_2321:
[----:B------:R-:W-:Y:S01]  /*b6a0*/  ISETP.GE.AND P0, PT, R146, c[0x0][0x27c], PT ;  /* 0x00009f0092007a0c */ /* 0x000fe20003f06270 */
[----:B------:R-:W-:-:S12]  /*b6b0*/  BSSY B0, `(.L_x_2323) ;  /* 0x000002c000007945 */ /* 0x000fd80003800000 */
[----:B------:R-:W-:Y:S05]  /*b6c0*/  @P0 BRA `(.L_x_2324) ;  /* 0x000002a000000947 */ /* 0x000fea0003800000 */
[----:B-12---:R-:W1:Y:S01]  /*b6d0*/  LDS.128 R4, [R26+0x1c100] ;  /* 0x01c100001a047984 */ /* 0x006e620000000c00 */
        /* <DEDUP_REMOVED lines=40> */
[----:B------:R1:W-:Y:S02]  /*b960*/  STS.128 [R26+0x1c100], R4 ;  /* 0x01c100041a007388 */ /* 0x0003e40000000c00 */
.L_x_2324:
[----:B------:R-:W-:Y:S05]  /*b970*/  BSYNC B0 ;  /* 0x0000000000007941 */ /* 0x000fea0003800000 */
.L_x_2323:
        /* <DEDUP_REMOVED lines=45> */
.L_x_2326:
[----:B------:R-:W-:Y:S05]  /*bc50*/  BSYNC B0 ;  /* 0x0000000000007941 */ /* 0x000fea0003800000 */
.L_x_2325:
        /* <DEDUP_REMOVED lines=45> */
.L_x_2328:
[----:B------:R-:W-:Y:S05]  /*bf30*/  BSYNC B0 ;  /* 0x0000000000007941 */ /* 0x000fea0003800000 */
.L_x_2327:
[----:B------:R-:W-:-:S13]  /*bf40*/  ISETP.GE.AND P0, PT, R147, c[0x0][0x27c], PT ;  /* 0x00009f0093007a0c */ /* 0x000fda0003f06270 */
[----:B------:R-:W-:Y:S05]  /*bf50*/  @P0 BRA `(.L_x_2318) ;  /* 0x000002a000000947 */ /* 0x000fea0003800000 */
[----:B-12---:R-:W1:Y:S01]  /*bf60*/  LDS.128 R4, [R32+0x8000] ;  /* 0x0080000020047984 */ /* 0x006e620000000c00 */
[----:B------:R-:W-:Y:S02]  /*bf70*/  SHF.R.U32.HI R0, RZ, 0x10, R47 ;  /* 0x00000010ff007819 */ /* 0x000fe4000001162f */
[----:B------:R-:W-:Y:S02]  /*bf80*/  SHF.R.U32.HI R2, RZ, 0x10, R45 ;  /* 0x00000010ff027819 */ /* 0x000fe4000001162d */
[----:B------:R-:W-:Y:S01]  /*bf90*/  SHF.R.U64 R16, R46, 0x10, R47 ;  /* 0x000000102e107819 */ /* 0x000fe2000000122f */
[----:B------:R-:W-:Y:S01]  /*bfa0*/  HADD2.F32 R14, -RZ, R0.H0_H0 ;  /* 0x20000000ff0e7230 */ /* 0x000fe20000004100 */
[----:B------:R-:W-:Y:S01]  /*bfb0*/  SHF.R.U64 R17, R44, 0x10, R45 ;  /* 0x000000102c117819 */ /* 0x000fe2000000122d */
[----:B------:R-:W-:Y:S02]  /*bfc0*/  HADD2.F32 R0, -RZ, R79.H1_H1 ;  /* 0x3000004fff007230 */ /* 0x000fe40000004100 */
        /* <DEDUP_REMOVED lines=35> */
.L_x_2318:
[----:B------:R-:W-:Y:S05]  /*c200*/  BSYNC B1 ;  /* 0x0000000000017941 */ /* 0x000fea0003800000 */
.L_x_2317:
[----:B------:R-:W-:-:S04]  /*c210*/  IADD3 R0, R216, 0x40, RZ ;  /* 0x00000040d8007810 */ /* 0x000fc80007ffe0ff */
[----:B------:R-:W-:-:S13]  /*c220*/  ISETP.GE.AND P0, PT, R0, R36, PT ;  /* 0x000000240000720c */ /* 0x000fda0003f06270 */
[----:B------:R-:W-:Y:S05]  /*c230*/  @P0 BRA `(.L_x_2308) ;  /* 0x0000458000000947 */ /* 0x000fea0003800000 */
        /* <DEDUP_REMOVED lines=31> */
[----:B------:R-:W-:Y:S01]  /*c430*/  HADD2.F32 R2, -RZ, R78.H0_H0 ;  /* 0x2000004eff027230 */ /* 0x000fe20000004100 */
        /* <DEDUP_REMOVED lines=13> */
.L_x_2330:
[----:B------:R-:W-:Y:S05]  /*c510*/  BSYNC B0 ;  /* 0x0000000000007941 */ /* 0x000fea0003800000 */
.L_x_2329:
        /* <DEDUP_REMOVED lines=26> */
[----:B------:R-:W-:Y:S01]  /*c6c0*/  HADD2.F32 R0, -RZ, R80.H0_H0 ;  /* 0x20000050ff007230 */ /* 0x000fe20000004100 */
        /* <DEDUP_REMOVED lines=18> */
.L_x_2332:
[----:B------:R-:W-:Y:S05]  /*c7f0*/  BSYNC B0 ;  /* 0x0000000000007941 */ /* 0x000fea0003800000 */
.L_x_2331:
        /* <DEDUP_REMOVED lines=45> */
.L_x_2334:
[----:B------:R-:W-:Y:S05]  /*cad0*/  BSYNC B0 ;  /* 0x0000000000007941 */ /* 0x000fea0003800000 */
.L_x_2333:
        /* <DEDUP_REMOVED lines=45> */
.L_x_2336:
[----:B------:R-:W-:Y:S05]  /*cdb0*/  BSYNC B0 ;  /* 0x0000000000007941 */ /* 0x000fea0003800000 */
.L_x_2335:
        /* <DEDUP_REMOVED lines=45> */
.L_x_2338:
[----:B------:R-:W-:Y:S05]  /*d090*/  BSYNC B0 ;  /* 0x0000000000007941 */ /* 0x000fea0003800000 */
.L_x_2337:
        /* <DEDUP_REMOVED lines=43> */
[----:B------:R1:W-:Y:S01]  /*d350*/  STS.128 [R32+0xa000], R4 ;  /* 0x00a0000420007388 */ /* 0x0003e20000000c00 */
[----:B------:R-:W-:Y:S05]  /*d360*/  BRA `(.L_x_2308) ;  /* 0x0000345000007947 */ /* 0x000fea0003800000 */
.L_x_2309:
        /* <DEDUP_REMOVED lines=22> */
.L_x_2505:
[----:B------:R-:W-:Y:S05]  /*d4d0*/  BRA.DIV ~URZ, `(.L_x_2340) ;  /* 0x00017af27f007947 */ /* 0x000fea000b800000 */
[----:B------:R3:W4:Y:S01]  /*d4e0*/  SHFL.IDX PT, R8, R23, RZ, 0x1c1f ;  /* 0x001c1fff17087589 */ /* 0x00072200000e0000 */
[----:B--2---:R-:W-:-:S03]  /*d4f0*/  MOV R9, R0 ;  /* 0x0000000000097202 */ /* 0x004fc60000000f00 */
[----:B------:R3:W2:Y:S04]  /*d500*/  SHFL.IDX PT, R20, R21, RZ, 0x1c1f ;  /* 0x001c1fff15147589 */ /* 0x0006a800000e0000 */
[----:B------:R3:W1:Y:S02]  /*d510*/  SHFL.IDX PT, R3, R32, RZ, 0x1c1f ;  /* 0x001c1fff20037589 */ /* 0x00066400000e0000 */
.L_x_2506:
        /* <DEDUP_REMOVED lines=23> */
[----:B----4-:R-:W-:-:S04]  /*d690*/  @!P1 IADD3 R18, P0, R8, R2, RZ ;  /* 0x0000000208129210 */ /* 0x010fc80007f1e0ff */
[----:B------:R-:W-:Y:S02]  /*d6a0*/  @!P1 IADD3.X R19, R9, R0, RZ, P0, !PT ;  /* 0x0000000009139210 */ /* 0x000fe400007fe4ff */
[----:B-1----:R-:W-:Y:S02]  /*d6b0*/  @!P1 IADD3 R16, P0, R3, R2, RZ ;  /* 0x0000000203109210 */ /* 0x002fe40007f1e0ff */
[----:B------:R-:W-:Y:S01]  /*d6c0*/  MOV R2, R3 ;  /* 0x0000000300027202 */ /* 0x000fe20000000f00 */
[----:B--2---:R-:W-:Y:S02]  /*d6d0*/  IMAD.MOV.U32 R3, RZ, RZ, R20 ;  /* 0x000000ffff037224 */ /* 0x004fe400078e0014 */
[----:B------:R-:W-:Y:S01]  /*d6e0*/  @!P1 IMAD.X R17, R20, 0x1, R0, P0 ;  /* 0x0000000114119824 */ /* 0x000fe200000e0600 */
[----:B------:R-:W-:-:S13]  /*d6f0*/  ISETP.GE.AND P0, PT, R141, c[0x0][0x27c], PT ;  /* 0x00009f008d007a0c */ /* 0x000fda0003f06270 */
[----:B------:R-:W-:-:S05]  /*d700*/  @!P0 SHF.L.U32 R0, R231, 0x3, RZ ;  /* 0x00000003e7008819 */ /* 0x000fca00000006ff */
[----:B------:R-:W-:-:S04]  /*d710*/  @!P0 IMAD.WIDE R6, R0, 0x2, R8 ;  /* 0x0000000200068825 */ /* 0x000fc800078e0208 */
[----:B------:R-:W-:Y:S01]  /*d720*/  @!P0 IMAD.WIDE R4, R0, 0x2, R2 ;  /* 0x0000000200048825 */ /* 0x000fe200078e0202 */
[----:B------:R1:W5:Y:S04]  /*d730*/  @!P0 LD.E.128 R28, [R6.64] ;  /* 0x0000000c061c8980 */ /* 0x000368000c101d00 */
[----:B------:R2:W5:Y:S01]  /*d740*/  @!P0 LD.E.128 R24, [R4.64] ;  /* 0x0000000c04188980 */ /* 0x000562000c101d00 */
[----:B------:R-:W-:Y:S01]  /*d750*/  ISETP.GE.AND P0, PT, R140, c[0x0][0x27c], PT ;  /* 0x00009f008c007a0c */ /* 0x000fe20003f06270 */
[----:B------:R-:W-:Y:S01]  /*d760*/  CS2R R46, SRZ ;  /* 0x00000000002e7805 */ /* 0x000fe2000001ff00 */
[----:B------:R-:W-:Y:S01]  /*d770*/  CS2R R44, SRZ ;  /* 0x00000000002c7805 */ /* 0x000fe2000001ff00 */
[----:B------:R-:W-:-:S10]  /*d780*/  CS2R R42, SRZ ;  /* 0x00000000002a7805 */ /* 0x000fd4000001ff00 */
[----:B------:R-:W-:Y:S01]  /*d790*/  @!P0 IMAD.SHL.U32 R0, R230, 0x8, RZ ;  /* 0x00000008e6008824 */ /* 0x000fe200078e00ff */
[----:B------:R-:W-:Y:S01]  /*d7a0*/  CS2R R40, SRZ ;  /* 0x0000000000287805 */ /* 0x000fe2000001ff00 */
[----:B------:R-:W-:Y:S01]  /*d7b0*/  CS2R R14, SRZ ;  /* 0x00000000000e7805 */ /* 0x000fe2000001ff00 */
[----:B------:R-:W-:Y:S01]  /*d7c0*/  CS2R R12, SRZ ;  /* 0x00000000000c7805 */ /* 0x000fe2000001ff00 */
[----:B------:R-:W-:Y:S01]  /*d7d0*/  @!P0 IMAD.WIDE R2, R0, 0x2, R2 ;  /* 0x0000000200028825 */ /* 0x000fe200078e0202 */
[----:B-1----:R-:W-:-:S04]  /*d7e0*/  CS2R R6, SRZ ;  /* 0x0000000000067805 */ /* 0x002fc8000001ff00 */
[----:B------:R1:W5:Y:S01]  /*d7f0*/  @!P0 LD.E.128 R40, [R2.64] ;  /* 0x0000000c02288980 */ /* 0x000362000c101d00 */
[----:B--2---:R-:W-:-:S03]  /*d800*/  @!P0 IMAD.WIDE R4, R0, 0x2, R8 ;  /* 0x0000000200048825 */ /* 0x004fc600078e0208 */
[----:B------:R1:W5:Y:S04]  /*d810*/  @!P1 LD.E.128 R12, [R18.64] ;  /* 0x0000000c120c9980 */ /* 0x000368000c101d00 */
[----:B------:R2:W5:Y:S02]  /*d820*/  @!P0 LD.E.128 R44, [R4.64] ;  /* 0x0000000c042c8980 */ /* 0x000564000c101d00 */
[----:B--2---:R-:W-:-:S06]  /*d830*/  CS2R R4, SRZ ;  /* 0x0000000000047805 */ /* 0x004fcc000001ff00 */
[----:B------:R1:W5:Y:S02]  /*d840*/  @!P1 LD.E.128 R4, [R16.64] ;  /* 0x0000000c10049980 */ /* 0x000364000c101d00 */
.L_x_2342:
[----:B------:R-:W-:Y:S05]  /*d850*/  BSYNC B0 ;  /* 0x0000000000007941 */ /* 0x000fea0003800000 */
.L_x_2341:
[----:B----45:R-:W-:Y:S02]  /*d860*/  IMAD.MOV.U32 R8, RZ, RZ, R46 ;  /* 0x000000ffff087224 */ /* 0x030fe400078e002e */
[----:B-1----:R-:W-:Y:S02]  /*d870*/  IMAD.MOV.U32 R3, RZ, RZ, R47 ;  /* 0x000000ffff037224 */ /* 0x002fe400078e002f */
        /* <DEDUP_REMOVED lines=27> */
[----:B------:R-:W-:Y:S01]  /*da30*/  MOV R3, R27 ;  /* 0x0000001b00037202 */ /* 0x000fe20000000f00 */
[----:B------:R-:W-:Y:S01]  /*da40*/  IMAD.MOV.U32 R0, RZ, RZ, R25 ;  /* 0x000000ffff007224 */ /* 0x000fe200078e0019 */
[----:B------:R-:W-:Y:S01]  /*da50*/  PRMT R82, R82, 0x5410, R8 ;  /* 0x0000541052527816 */ /* 0x000fe20000000008 */
[----:B------:R-:W-:Y:S01]  /*da60*/  IMAD.MOV.U32 R8, RZ, RZ, R6 ;  /* 0x000000ffff087224 */ /* 0x000fe200078e0006 */
[----:B------:R-:W-:-:S02]  /*da70*/  PRMT R83, R3, 0x7610, R83 ;  /* 0x0000761003537816 */ /* 0x000fc40000000053 */
[----:B------:R-:W-:Y:S01]  /*da80*/  PRMT R81, R0, 0x5410, R2 ;  /* 0x0000541000517816 */ /* 0x000fe20000000002 */
[----:B------:R-:W-:Y:S01]  /*da90*/  IMAD.MOV.U32 R2, RZ, RZ, R4 ;  /* 0x000000ffff027224 */ /* 0x000fe200078e0004 */
[----:B------:R-:W-:Y:S01]  /*daa0*/  MOV R3, R7 ;  /* 0x0000000700037202 */ /* 0x000fe20000000f00 */
[----:B------:R-:W-:-:S03]  /*dab0*/  IMAD.MOV.U32 R0, RZ, RZ, R5 ;  /* 0x000000ffff007224 */ /* 0x000fc600078e0005 */
[----:B------:R-:W-:Y:S02]  /*dac0*/  PRMT R70, R8, 0x5410, R3 ;  /* 0x0000541008467816 */ /* 0x000fe40000000003 */
[----:B------:R-:W-:Y:S01]  /*dad0*/  PRMT R39, R0, 0x5410, R2 ;  /* 0x0000541000277816 */ /* 0x000fe20000000002 */
[----:B------:R-:W-:Y:S05]  /*dae0*/  BRA.DIV ~URZ, `(.L_x_2343) ;  /* 0x000176227f007947 */ /* 0x000fea000b800000 */
[----:B------:R1:W4:Y:S04]  /*daf0*/  SHFL.IDX PT, R9, R22, 0x1, 0x1c1f ;  /* 0x003c1f0016097f89 */ /* 0x00032800000e0000 */
[----:B------:R1:W3:Y:S04]  /*db00*/  SHFL.IDX PT, R8, R23, 0x1, 0x1c1f ;  /* 0x003c1f0017087f89 */ /* 0x0002e800000e0000 */
[----:B--2---:R1:W2:Y:S04]  /*db10*/  SHFL.IDX PT, R20, R21, 0x1, 0x1c1f ;  /* 0x003c1f0015147f89 */ /* 0x0042a800000e0000 */
[----:B------:R1:W1:Y:S02]  /*db20*/  SHFL.IDX PT, R2, R32, 0x1, 0x1c1f ;  /* 0x003c1f0020027f89 */ /* 0x00026400000e0000 */
.L_x_2507:
        /* <DEDUP_REMOVED lines=23> */
[----:B----4-:R-:W-:Y:S01]  /*dca0*/  @!P1 IMAD.X R19, R9, 0x1, R3, P0 ;  /* 0x0000000109139824 */ /* 0x010fe200000e0603 */
[----:B-1----:R-:W-:-:S04]  /*dcb0*/  @!P1 IADD3 R16, P0, R2, R0, RZ ;  /* 0x0000000002109210 */ /* 0x002fc80007f1e0ff */
[----:B--2---:R-:W-:Y:S01]  /*dcc0*/  @!P1 IADD3.X R17, R20, R3, RZ, P0, !PT ;  /* 0x0000000314119210 */ /* 0x004fe200007fe4ff */
[----:B------:R-:W-:Y:S01]  /*dcd0*/  IMAD.MOV.U32 R3, RZ, RZ, R20 ;  /* 0x000000ffff037224 */ /* 0x000fe200078e0014 */
        /* <DEDUP_REMOVED lines=15> */
[----:B------:R1:W5:Y:S01]  /*ddd0*/  @!P1 LD.E.128 R48, [R18.64] ;  /* 0x0000000c12309980 */ /* 0x000362000c101d00 */
[----:B------:R-:W-:-:S03]  /*dde0*/  @!P0 IMAD.SHL.U32 R0, R230, 0x8, RZ ;  /* 0x00000008e6008824 */ /* 0x000fc600078e00ff */
[----:B------:R1:W5:Y:S01]  /*ddf0*/  @!P1 LD.E.128 R52, [R16.64] ;  /* 0x0000000c10349980 */ /* 0x000362000c101d00 */
[----:B------:R-:W-:-:S04]  /*de00*/  @!P0 IMAD.WIDE R8, R0, 0x2, R8 ;  /* 0x0000000200088825 */ /* 0x000fc800078e0208 */
[----:B------:R-:W-:Y:S01]  /*de10*/  @!P0 IMAD.WIDE R2, R0, 0x2, R2 ;  /* 0x0000000200028825 */ /* 0x000fe200078e0202 */
[----:B------:R1:W5:Y:S04]  /*de20*/  @!P0 LD.E.128 R76, [R8.64] ;  /* 0x0000000c084c8980 */ /* 0x000368000c101d00 */
[----:B------:R1:W5:Y:S02]  /*de30*/  @!P0 LD.E.128 R72, [R2.64] ;  /* 0x0000000c02488980 */ /* 0x000364000c101d00 */
.L_x_2345:
[----:B------:R-:W-:Y:S05]  /*de40*/  BSYNC B0 ;  /* 0x0000000000007941 */ /* 0x000fea0003800000 */
.L_x_2344:
[----:B-----5:R-:W-:Y:S01]  /*de50*/  IMAD.MOV.U32 R0, RZ, RZ, R78 ;  /* 0x000000ffff007224 */ /* 0x020fe200078e004e */
[----:B------:R-:W-:-:S04]  /*de60*/  DEPBAR.LE SB0, 0x3 ;  /* 0x000080c00000791a */ /* 0x000fc80000000000 */
[----:B-1-3--:R-:W-:Y:S01]  /*de70*/  IMAD.MOV.U32 R8, RZ, RZ, R79 ;  /* 0x000000ffff087224 */ /* 0x00afe200078e004f */
[----:B------:R-:W-:Y:S01]  /*de80*/  WARPSYNC 0xffffffff ;  /* 0xffffffff00007948 */ /* 0x000fe20003800000 */
[----:B------:R-:W-:Y:S01]  /*de90*/  IMAD.MOV.U32 R3, RZ, RZ, R76 ;  /* 0x000000ffff037224 */ /* 0x000fe200078e004c */
[----:B------:R-:W-:Y:S01]  /*dea0*/  BSSY B1, `(.L_x_2346) ;  /* 0x000015c000017945 */ /* 0x000fe20003800000 */
        /* <DEDUP_REMOVED lines=12> */
[----:B------:R-:W-:Y:S02]  /*df70*/  PRMT R92, R92, 0x5410, R0 ;  /* 0x000054105c5c7816 */ /* 0x000fe40000000000 */
[----:B------:R-:W-:Y:S01]  /*df80*/  PRMT R95, R95, 0x5410, R3 ;  /* 0x000054105f5f7816 */ /* 0x000fe20000000003 */
[----:B------:R-:W-:Y:S01]  /*df90*/  IMAD.MOV.U32 R3, RZ, RZ, R48 ;  /* 0x000000ffff037224 */ /* 0x000fe200078e0030 */
[----:B------:R-:W-:Y:S01]  /*dfa0*/  PRMT R92, R8, 0x7610, R92 ;  /* 0x00007610085c7816 */ /* 0x000fe2000000005c */
[----:B------:R-:W-:Y:S01]  /*dfb0*/  IMAD.MOV.U32 R8, RZ, RZ, R75 ;  /* 0x000000ffff087224 */ /* 0x000fe200078e004b */
[----:B------:R-:W-:Y:S01]  /*dfc0*/  PRMT R94, R2, 0x7610, R94 ;  /* 0x00007610025e7816 */ /* 0x000fe2000000005e */
[----:B------:R-:W-:Y:S01]  /*dfd0*/  IMAD.MOV.U32 R2, RZ, RZ, R49 ;  /* 0x000000ffff027224 */ /* 0x000fe200078e0031 */
[----:B------:R-:W-:-:S02]  /*dfe0*/  MOV R0, R74 ;  /* 0x0000004a00007202 */ /* 0x000fc40000000f00 */
[----:B------:R-:W-:Y:S02]  /*dff0*/  PRMT R99, R8, 0x7610, R99 ;  /* 0x0000761008637816 */ /* 0x000fe40000000063 */
[----:B------:R-:W-:Y:S02]  /*e000*/  IADD3 R8, -R227, R37, RZ ;  /* 0x00000025e3087210 */ /* 0x000fe40007ffe1ff */
[----:B------:R-:W-:Y:S01]  /*e010*/  PRMT R91, R91, 0x5410, R3 ;  /* 0x000054105b5b7816 */ /* 0x000fe20000000003 */
[----:B------:R-:W-:Y:S01]  /*e020*/  IMAD.MOV.U32 R3, RZ, RZ, R72 ;  /* 0x000000ffff037224 */ /* 0x000fe200078e0048 */
[----:B------:R-:W-:Y:S01]  /*e030*/  IMNMX R80, R8, 0x80, PT ;  /* 0x0000008008507817 */ /* 0x000fe20003800200 */
[----:B------:R-:W-:Y:S01]  /*e040*/  IMAD.MOV.U32 R8, RZ, RZ, R54 ;  /* 0x000000ffff087224 */ /* 0x000fe200078e0036 */
[----:B------:R-:W-:Y:S01]  /*e050*/  PRMT R90, R2, 0x7610, R90 ;  /* 0x00007610025a7816 */ /* 0x000fe2000000005a */
[----:B------:R-:W-:Y:S01]  /*e060*/  IMAD.MOV.U32 R2, RZ, RZ, R73 ;  /* 0x000000ffff027224 */ /* 0x000fe200078e0049 */
[----:B------:R-:W-:Y:S01]  /*e070*/  PRMT R98, R98, 0x5410, R0 ;  /* 0x0000541062627816 */ /* 0x000fe20000000000 */
[----:B------:R-:W-:Y:S01]  /*e080*/  IMAD.MOV.U32 R0, RZ, RZ, R66 ;  /* 0x000000ffff007224 */ /* 0x000fe200078e0042 */
[----:B------:R-:W-:Y:S01]  /*e090*/  BAR.SYNC.DEFER_BLOCKING 0x0 ;  /* 0x0000000000007b1d */ /* 0x000fe20000010000 */
[----:B------:R-:W-:-:S02]  /*e0a0*/  ISETP.GE.AND P0, PT, R216, R80, PT ;  /* 0x00000050d800720c */ /* 0x000fc40003f06270 */
[----:B------:R-:W-:Y:S01]  /*e0b0*/  PRMT R97, R2, 0x5410, R3 ;  /* 0x0000541002617816 */ /* 0x000fe20000000003 */
[----:B------:R-:W-:Y:S01]  /*e0c0*/  IMAD.MOV.U32 R3, RZ, RZ, R67 ;  /* 0x000000ffff037224 */ /* 0x000fe200078e0043 */
[----:B------:R-:W-:Y:S01]  /*e0d0*/  PRMT R94, R94, 0x5410, R0 ;  /* 0x000054105e5e7816 */ /* 0x000fe20000000000 */
[----:B------:R-:W-:Y:S01]  /*e0e0*/  IMAD.MOV.U32 R2, RZ, RZ, R64 ;  /* 0x000000ffff027224 */ /* 0x000fe200078e0040 */
[----:B------:R-:W-:Y:S01]  /*e0f0*/  PRMT R90, R90, 0x5410, R8 ;  /* 0x000054105a5a7816 */ /* 0x000fe20000000008 */
[----:B------:R-:W-:Y:S01]  /*e100*/  IMAD.MOV.U32 R0, RZ, RZ, R65 ;  /* 0x000000ffff007224 */ /* 0x000fe200078e0041 */
[----:B------:R-:W-:Y:S01]  /*e110*/  PRMT R95, R3, 0x7610, R95 ;  /* 0x00007610035f7816 */ /* 0x000fe2000000005f */
        /* <DEDUP_REMOVED lines=11> */
[----:B------:R-:W-:Y:S02]  /*e1d0*/  MOV R0, c[0x0][0x27c] ;  /* 0x00009f0000007a02 */ /* 0x000fe40000000f00 */
[--C-:B------:R-:W-:Y:S02]  /*e1e0*/  SHF.R.U64 R38, R4, 0x10, R5.reuse ;  /* 0x0000001004267819 */ /* 0x100fe40000001205 */
[----:B------:R-:W-:Y:S02]  /*e1f0*/  LEA.HI R0, R0, R241, RZ, 0x1d ;  /* 0x000000f100007211 */ /* 0x000fe400078fe8ff */
[----:B------:R-:W-:Y:S01]  /*e200*/  SHF.R.U32.HI R4, RZ, 0x10, R5 ;  /* 0x00000010ff047819 */ /* 0x000fe20000011605 */
[----:B------:R-:W-:Y:S01]  /*e210*/  HADD2.F32 R5, -RZ, R56.H0_H0 ;  /* 0x20000038ff057230 */ /* 0x000fe20000004100 */
[----:B------:R-:W-:Y:S02]  /*e220*/  SHF.R.S32.HI R3, RZ, 0x1f, R0 ;  /* 0x0000001fff037819 */ /* 0x000fe40000011400 */
[----:B------:R-:W-:-:S02]  /*e230*/  SHF.L.U32 R2, R0, 0x3, RZ ;  /* 0x0000000300027819 */ /* 0x000fc400000006ff */
[----:B------:R-:W-:Y:S02]  /*e240*/  LEA.HI R0, R3, R0, RZ, 0x3 ;  /* 0x0000000003007211 */ /* 0x000fe400078f18ff */
[C---:B------:R-:W-:Y:S02]  /*e250*/  LOP3.LUT R2, R229.reuse, 0x38, R2, 0xf8, !PT ;  /* 0x00000038e5027812 */ /* 0x040fe400078ef802 */
[----:B------:R-:W-:Y:S02]  /*e260*/  SHF.L.U32 R0, R0, 0xa, RZ ;  /* 0x0000000a00007819 */ /* 0x000fe400000006ff */
[----:B------:R-:W-:Y:S02]  /*e270*/  LOP3.LUT R3, R229, 0x38, R106, 0xf8, !PT ;  /* 0x00000038e5037812 */ /* 0x000fe400078ef86a */
[----:B------:R-:W-:Y:S02]  /*e280*/  LOP3.LUT R2, R2, R150, RZ, 0x3c, !PT ;  /* 0x0000009602027212 */ /* 0x000fe400078e3cff */
[----:B------:R-:W-:-:S02]  /*e290*/  LOP3.LUT R0, R0, 0x7fffe000, RZ, 0xc0, !PT ;  /* 0x7fffe00000007812 */ /* 0x000fc400078ec0ff */
[----:B------:R-:W-:Y:S02]  /*e2a0*/  LOP3.LUT R3, R151, R3, R150, 0xf6, !PT ;  /* 0x0000000397037212 */ /* 0x000fe400078ef696 */
[----:B------:R-:W-:Y:S01]  /*e2b0*/  IADD3 R0, R2, R0, R151 ;  /* 0x0000000002007210 */ /* 0x000fe20007ffe097 */
[----:B------:R-:W-:Y:S01]  /*e2c0*/  HADD2.F32 R2, -RZ, R39.H0_H0 ;  /* 0x20000027ff027230 */ /* 0x000fe20000004100 */
[----:B------:R-:W-:Y:S02]  /*e2d0*/  SHF.L.U32 R34, R3, 0x1, RZ ;  /* 0x0000000103227819 */ /* 0x000fe400000006ff */
[----:B------:R-:W-:Y:S02]  /*e2e0*/  SHF.L.U32 R33, R0, 0x1, RZ ;  /* 0x0000000100217819 */ /* 0x000fe400000006ff */
[--C-:B------:R-:W-:Y:S01]  /*e2f0*/  SHF.R.U64 R59, R12, 0x10, R13.reuse ;  /* 0x000000100c3b7819 */ /* 0x100fe2000000120d */
[----:B--2---:R-:W1:Y:S01]  /*e300*/  LDS.128 R20, [R34+0x18100] ;  /* 0x0181000022147984 */ /* 0x004e620000000c00 */
[----:B----4-:R-:W-:-:S02]  /*e310*/  SHF.R.U32.HI R9, RZ, 0x10, R13 ;  /* 0x00000010ff097819 */ /* 0x010fc4000001160d */
[--C-:B------:R-:W-:Y:S01]  /*e320*/  SHF.R.U64 R57, R6, 0x10, R7.reuse ;  /* 0x0000001006397819 */ /* 0x100fe20000001207 */
[----:B------:R-:W2:Y:S01]  /*e330*/  LDS.128 R16, [R33+0x18100] ;  /* 0x0181000021107984 */ /* 0x000ea20000000c00 */
[----:B------:R-:W-:Y:S01]  /*e340*/  SHF.R.U32.HI R13, RZ, 0x10, R7 ;  /* 0x00000010ff0d7819 */ /* 0x000fe20000011607 */
[----:B------:R-:W-:Y:S01]  /*e350*/  HADD2.F32 R7, -RZ, R4.H0_H0 ;  /* 0x20000004ff077230 */ /* 0x000fe20000004100 */
[--C-:B------:R-:W-:Y:S02]  /*e360*/  SHF.R.U64 R68, R14, 0x10, R15.reuse ;  /* 0x000000100e447819 */ /* 0x100fe4000000120f */
[----:B------:R-:W-:Y:S01]  /*e370*/  SHF.R.U32.HI R14, RZ, 0x10, R15 ;  /* 0x00000010ff0e7819 */ /* 0x000fe2000001160f */
[----:B------:R-:W-:Y:S02]  /*e380*/  HADD2.F32 R15, -RZ, R9.H0_H0 ;  /* 0x20000009ff0f7230 */ /* 0x000fe40000004100 */
[--C-:B-1----:R-:W-:Y:S02]  /*e390*/  HADD2.F32 R8, -RZ, R21.reuse.H0_H0 ;  /* 0x20000015ff087230 */ /* 0x102fe40000004100 */
[----:B------:R-:W-:-:S02]  /*e3a0*/  HADD2.F32 R6, -RZ, R21.H1_H1 ;  /* 0x30000015ff067230 */ /* 0x000fc40000004100 */
[----:B--2---:R-:W-:Y:S01]  /*e3b0*/  HADD2.F32 R0, -RZ, R17.H0_H0 ;  /* 0x20000011ff007230 */ /* 0x004fe20000004100 */
[----:B------:R-:W-:Y:S01]  /*e3c0*/  FMUL.FTZ R3, R8, R2 ;  /* 0x0000000208037220 */ /* 0x000fe20000410000 */
[----:B------:R-:W-:-:S03]  /*e3d0*/  HADD2.F32 R4, -RZ, R20.H0_H0 ;  /* 0x20000014ff047230 */ /* 0x000fc60000004100 */
[C---:B------:R-:W-:Y:S01]  /*e3e0*/  FMUL.FTZ R12, R0.reuse, R2 ;  /* 0x00000002000c7220 */ /* 0x040fe20000410000 */
[----:B------:R-:W-:Y:S01]  /*e3f0*/  HADD2.F32 R2, -RZ, R39.H1_H1 ;  /* 0x30000027ff027230 */ /* 0x000fe20000004100 */
[----:B------:R-:W-:Y:S01]  /*e400*/  FFMA.FTZ R69, R0, R5, R3 ;  /* 0x0000000500457223 */ /* 0x000fe20000010003 */
[----:B------:R-:W-:Y:S01]  /*e410*/  HADD2.F32 R0, -RZ, R17.H1_H1 ;  /* 0x30000011ff007230 */ /* 0x000fe20000004100 */
[----:B------:R-:W-:Y:S02]  /*e420*/  FMUL.FTZ R3, R6, R7 ;  /* 0x0000000706037220 */ /* 0x000fe40000410000 */
[----:B------:R-:W-:Y:S01]  /*e430*/  FFMA.FTZ R39, R8, R5, -R12 ;  /* 0x0000000508277223 */ /* 0x000fe2000001080c */
[----:B------:R-:W-:Y:S01]  /*e440*/  HADD2.F32 R8, -RZ, R22.H0_H0 ;  /* 0x20000016ff087230 */ /* 0x000fe20000004100 */
[C---:B------:R-:W-:Y:S01]  /*e450*/  FMUL.FTZ R9, R0.reuse, R7 ;  /* 0x0000000700097220 */ /* 0x040fe20000410000 */
[----:B------:R-:W-:Y:S01]  /*e460*/  HADD2.F32 R5, -RZ, R23.H1_H1 ;  /* 0x30000017ff057230 */ /* 0x000fe20000004100 */
[-C--:B------:R-:W-:Y:S01]  /*e470*/  FFMA.FTZ R58, R0, R15.reuse, R3 ;  /* 0x0000000f003a7223 */ /* 0x080fe20000010003 */
[----:B------:R-:W-:Y:S01]  /*e480*/  HADD2.F32 R0, -RZ, R16.H0_H0 ;  /* 0x20000010ff007230 */ /* 0x000fe20000004100 */
[-C--:B------:R-:W-:Y:S01]  /*e490*/  FMUL.FTZ R7, R4, R2.reuse ;  /* 0x0000000204077220 */ /* 0x080fe20000410000 */
[----:B------:R-:W-:Y:S01]  /*e4a0*/  HADD2.F32 R3, -RZ, R56.H1_H1 ;  /* 0x30000038ff037230 */ /* 0x000fe20000004100 */
[----:B------:R-:W-:Y:S01]  /*e4b0*/  FFMA.FTZ R37, R6, R15, -R9 ;  /* 0x0000000f06257223 */ /* 0x000fe20000010809 */
[----:B------:R-:W-:Y:S01]  /*e4c0*/  HADD2.F32 R6, -RZ, R71.H0_H0 ;  /* 0x20000047ff067230 */ /* 0x000fe20000004100 */
[C---:B------:R-:W-:Y:S01]  /*e4d0*/  FMUL.FTZ R2, R0.reuse, R2 ;  /* 0x0000000200027220 */ /* 0x040fe20000410000 */
[----:B------:R-:W-:Y:S01]  /*e4e0*/  HADD2.F32 R9, -RZ, R13.H0_H0 ;  /* 0x2000000dff097230 */ /* 0x000fe20000004100 */
[-C--:B------:R-:W-:Y:S01]  /*e4f0*/  FFMA.FTZ R56, R0, R3.reuse, R7 ;  /* 0x0000000300387223 */ /* 0x080fe20000010007 */
[----:B------:R-:W-:Y:S01]  /*e500*/  HADD2.F32 R0, -RZ, R70.H0_H0 ;  /* 0x20000046ff007230 */ /* 0x000fe20000004100 */
[----:B------:R-:W-:Y:S01]  /*e510*/  FFMA.FTZ R36, R4, R3, -R2 ;  /* 0x0000000304247223 */ /* 0x000fe20000010802 */
[----:B------:R-:W-:-:S02]  /*e520*/  HADD2.F32 R2, -RZ, R18.H0_H0 ;  /* 0x20000012ff027230 */ /* 0x000fc40000004100 */
[----:B------:R-:W-:Y:S01]  /*e530*/  HADD2.F32 R3, -RZ, R70.H1_H1 ;  /* 0x30000046ff037230 */ /* 0x000fe20000004100 */
[-C--:B------:R-:W-:Y:S01]  /*e540*/  FMUL.FTZ R4, R8, R0.reuse ;  /* 0x0000000008047220 */ /* 0x080fe20000410000 */
[----:B------:R-:W-:Y:S01]  /*e550*/  HADD2.F32 R7, -RZ, R23.H0_H0 ;  /* 0x20000017ff077230 */ /* 0x000fe20000004100 */
[C---:B------:R-:W-:Y:S01]  /*e560*/  FMUL.FTZ R32, R2.reuse, R0 ;  /* 0x0000000002207220 */ /* 0x040fe20000410000 */
[----:B------:R-:W-:Y:S01]  /*e570*/  HADD2.F32 R0, -RZ, R19.H0_H0 ;  /* 0x20000013ff007230 */ /* 0x000fe20000004100 */
[----:B------:R-:W-:Y:S01]  /*e580*/  FFMA.FTZ R35, R2, R6, R4 ;  /* 0x0000000602237223 */ /* 0x000fe20000010004 */
        /* <DEDUP_REMOVED lines=20> */
[----:B------:R-:W-:Y:S01]  /*e6d0*/  F2FP.PACK_AB R7, R17, R23 ;  /* 0x000000171107723e */ /* 0x000fe200000000ff */
[----:B------:R-:W-:Y:S01]  /*e6e0*/  FFMA.FTZ R14, R0, R19, R9 ;  /* 0x00000013000e7223 */ /* 0x000fe20000010009 */
[----:B------:R-:W-:Y:S01]  /*e6f0*/  HADD2.F32 R0, -RZ, R18.H1_H1 ;  /* 0x30000012ff007230 */ /* 0x000fe20000004100 */
[----:B------:R-:W-:-:S02]  /*e700*/  FMUL.FTZ R9, R2, R12 ;  /* 0x0000000c02097220 */ /* 0x000fc40000410000 */
[----:B------:R-:W-:Y:S01]  /*e710*/  FFMA.FTZ R3, R3, R19, -R13 ;  /* 0x0000001303037223 */ /* 0x000fe2000001080d */
[----:B------:R-:W-:Y:S01]  /*e720*/  F2FP.PACK_AB R4, R14, R56 ;  /* 0x000000380e04723e */ /* 0x000fe200000000ff */
[C---:B------:R-:W-:Y:S01]  /*e730*/  FMUL.FTZ R12, R0.reuse, R12 ;  /* 0x0000000c000c7220 */ /* 0x040fe20000410000 */
[----:B------:R-:W-:Y:S01]  /*e740*/  F2FP.PACK_AB R13, R37, R39 ;  /* 0x00000027250d723e */ /* 0x000fe200000000ff */
[----:B------:R-:W-:Y:S02]  /*e750*/  FFMA.FTZ R9, R0, R16, R9 ;  /* 0x0000001000097223 */ /* 0x000fe40000010009 */
        /* <DEDUP_REMOVED lines=9> */
.L_x_2349:
[----:B------:R-:W-:Y:S05]  /*e7f0*/  BSYNC B0 ;  /* 0x0000000000007941 */ /* 0x000fea0003800000 */
.L_x_2348:
[----:B------:R-:W-:Y:S01]  /*e800*/  ISETP.GE.AND P0, PT, R141, c[0x0][0x27c], PT ;  /* 0x00009f008d007a0c */ /* 0x000fe20003f06270 */
[----:B------:R-:W-:-:S12]  /*e810*/  BSSY B0, `(.L_x_2350) ;  /* 0x0000062000007945 */ /* 0x000fd80003800000 */
[----:B------:R-:W-:Y:S05]  /*e820*/  @P0 BRA `(.L_x_2351) ;  /* 0x0000060000000947 */ /* 0x000fea0003800000 */
[----:B------:R-:W3:Y:S01]  /*e830*/  LDL R68, [R1+0x28] ;  /* 0x0000280001447983 */ /* 0x000ee20000100800 */
[----:B------:R-:W-:Y:S02]  /*e840*/  MOV R0, c[0x0][0x27c] ;  /* 0x00009f0000007a02 */ /* 0x000fe40000000f00 */
[--C-:B------:R-:W-:Y:S02]  /*e850*/  SHF.R.U64 R39, R24, 0x10, R25.reuse ;  /* 0x0000001018277819 */ /* 0x100fe40000001219 */
[----:B------:R-:W-:Y:S02]  /*e860*/  LEA.HI R0, R0, R231, RZ, 0x1d ;  /* 0x000000e700007211 */ /* 0x000fe400078fe8ff */
[----:B------:R-:W-:Y:S02]  /*e870*/  SHF.R.U32.HI R24, RZ, 0x10, R25 ;  /* 0x00000010ff187819 */ /* 0x000fe40000011619 */
        /* <DEDUP_REMOVED lines=9> */
[----:B------:R-:W-:Y:S01]  /*e910*/  SHF.R.U32.HI R28, RZ, 0x10, R29 ;  /* 0x00000010ff1c7819 */ /* 0x000fe2000001161d */
[----:B------:R-:W-:Y:S01]  /*e920*/  HADD2.F32 R57, -RZ, R57.H0_H0 ;  /* 0x20000039ff397230 */ /* 0x000fe20000004100 */
[----:B------:R-:W-:Y:S01]  /*e930*/  SHF.L.U32 R32, R0, 0x1, RZ ;  /* 0x0000000100207819 */ /* 0x000fe200000006ff */
[----:B------:R-:W-:Y:S01]  /*e940*/  HADD2.F32 R0, -RZ, R81.H0_H0 ;  /* 0x20000051ff007230 */ /* 0x000fe20000004100 */
[----:B------:R-:W-:Y:S01]  /*e950*/  SHF.R.U64 R56, R30, 0x10, R31 ;  /* 0x000000101e387819 */ /* 0x000fe2000000121f */
[----:B------:R-:W-:Y:S01]  /*e960*/  HADD2.F32 R59, -RZ, R28.H0_H0 ;  /* 0x2000001cff3b7230 */ /* 0x000fe20000004100 */
[--C-:B------:R-:W-:Y:S01]  /*e970*/  SHF.R.U64 R30, R26, 0x10, R27.reuse ;  /* 0x000000101a1e7819 */ /* 0x100fe2000000121b */
[----:B-1----:R-:W1:Y:S01]  /*e980*/  LDS.128 R12, [R32+0x18100] ;  /* 0x01810000200c7984 */ /* 0x002e620000000c00 */
[----:B------:R-:W-:-:S02]  /*e990*/  SHF.R.U32.HI R26, RZ, 0x10, R27 ;  /* 0x00000010ff1a7819 */ /* 0x000fc4000001161b */
[----:B------:R-:W-:-:S05]  /*e9a0*/  SHF.R.U32.HI R25, RZ, 0x10, R31 ;  /* 0x00000010ff197819 */ /* 0x000fca000001161f */
[----:B------:R-:W-:Y:S02]  /*e9b0*/  HADD2.F32 R58, -RZ, R25.H0_H0 ;  /* 0x20000019ff3a7230 */ /* 0x000fe40000004100 */
[----:B-1----:R-:W-:Y:S02]  /*e9c0*/  HADD2.F32 R3, -RZ, R13.H0_H0 ;  /* 0x2000000dff037230 */ /* 0x002fe40000004100 */
[----:B----4-:R-:W-:Y:S02]  /*e9d0*/  HADD2.F32 R9, -RZ, R15.H0_H0 ;  /* 0x2000000fff097230 */ /* 0x010fe40000004100 */
[----:B------:R-:W-:Y:S01]  /*e9e0*/  HADD2.F32 R2, -RZ, R13.H1_H1 ;  /* 0x3000000dff027230 */ /* 0x000fe20000004100 */
[----:B------:R-:W-:Y:S01]  /*e9f0*/  FMUL.FTZ R34, R3, R0 ;  /* 0x0000000003227220 */ /* 0x000fe20000410000 */
[--C-:B------:R-:W-:Y:S02]  /*ea00*/  HADD2.F32 R8, -RZ, R12.reuse.H0_H0 ;  /* 0x2000000cff087230 */ /* 0x100fe40000004100 */
[----:B------:R-:W-:-:S02]  /*ea10*/  HADD2.F32 R13, -RZ, R12.H1_H1 ;  /* 0x3000000cff0d7230 */ /* 0x000fc40000004100 */
        /* <DEDUP_REMOVED lines=15> */
[--C-:B--2---:R-:W-:Y:S01]  /*eb10*/  HADD2.F32 R20, -RZ, R4.reuse.H0_H0 ;  /* 0x20000004ff147230 */ /* 0x104fe20000004100 */
[----:B------:R-:W-:Y:S01]  /*eb20*/  FFMA.FTZ R37, R2, R59, R0 ;  /* 0x0000003b02257223 */ /* 0x000fe20000010000 */
[----:B------:R-:W-:Y:S01]  /*eb30*/  HADD2.F32 R23, -RZ, R4.H1_H1 ;  /* 0x30000004ff177230 */ /* 0x000fe20000004100 */
[----:B------:R-:W-:Y:S01]  /*eb40*/  FFMA.FTZ R38, R3, R6, R5 ;  /* 0x0000000603267223 */ /* 0x000fe20000010005 */
[----:B------:R-:W-:-:S02]  /*eb50*/  HADD2.F32 R4, -RZ, R81.H1_H1 ;  /* 0x30000051ff047230 */ /* 0x000fc40000004100 */
[--C-:B------:R-:W-:Y:S02]  /*eb60*/  HADD2.F32 R5, -RZ, R83.reuse.H1_H1 ;  /* 0x30000053ff057230 */ /* 0x100fe40000004100 */
[----:B------:R-:W-:Y:S01]  /*eb70*/  HADD2.F32 R0, -RZ, R83.H0_H0 ;  /* 0x20000053ff007230 */ /* 0x000fe20000004100 */
[-C--:B------:R-:W-:Y:S01]  /*eb80*/  FMUL.FTZ R3, R20, R4.reuse ;  /* 0x0000000414037220 */ /* 0x080fe20000410000 */
[----:B------:R-:W-:Y:S01]  /*eb90*/  HADD2.F32 R24, -RZ, R26.H0_H0 ;  /* 0x2000001aff187230 */ /* 0x000fe20000004100 */
[C---:B------:R-:W-:Y:S01]  /*eba0*/  FMUL.FTZ R31, R8.reuse, R4 ;  /* 0x00000004081f7220 */ /* 0x040fe20000410000 */
[----:B------:R-:W-:Y:S01]  /*ebb0*/  HADD2.F32 R2, -RZ, R82.H1_H1 ;  /* 0x30000052ff027230 */ /* 0x000fe20000004100 */
[----:B------:R-:W-:Y:S01]  /*ebc0*/  FFMA.FTZ R35, R8, R5, R3 ;  /* 0x0000000508237223 */ /* 0x000fe20000010003 */
[--C-:B------:R-:W-:Y:S01]  /*ebd0*/  HADD2.F32 R3, -RZ, R84.reuse.H0_H0 ;  /* 0x20000054ff037230 */ /* 0x100fe20000004100 */
[-C--:B------:R-:W-:Y:S01]  /*ebe0*/  FMUL.FTZ R8, R17, R0.reuse ;  /* 0x0000000011087220 */ /* 0x080fe20000410000 */
[----:B------:R-:W-:Y:S01]  /*ebf0*/  HADD2.F32 R4, -RZ, R84.H1_H1 ;  /* 0x30000054ff047230 */ /* 0x000fe20000004100 */
[----:B------:R-:W-:-:S02]  /*ec00*/  FMUL.FTZ R26, R9, R0 ;  /* 0x00000000091a7220 */ /* 0x000fc40000410000 */
[----:B------:R-:W-:Y:S01]  /*ec10*/  FFMA.FTZ R28, R9, R3, R8 ;  /* 0x00000003091c7223 */ /* 0x000fe20000010008 */
[----:B------:R-:W-:Y:S01]  /*ec20*/  HADD2.F32 R8, -RZ, R39.H0_H0 ;  /* 0x20000027ff087230 */ /* 0x000fe20000004100 */
[----:B------:R-:W-:Y:S01]  /*ec30*/  FMUL.FTZ R0, R16, R24 ;  /* 0x0000001810007220 */ /* 0x000fe20000410000 */
[----:B------:R-:W-:Y:S01]  /*ec40*/  HADD2.F32 R9, -RZ, R30.H0_H0 ;  /* 0x2000001eff097230 */ /* 0x000fe20000004100 */
[-C--:B------:R-:W-:Y:S01]  /*ec50*/  FMUL.FTZ R15, R18, R2.reuse ;  /* 0x00000002120f7220 */ /* 0x080fe20000410000 */
[----:B------:R-:W-:Y:S01]  /*ec60*/  HADD2.F32 R39, -RZ, R56.H0_H0 ;  /* 0x20000038ff277230 */ /* 0x000fe20000004100 */
[----:B------:R-:W-:Y:S02]  /*ec70*/  FMUL.FTZ R29, R12, R2 ;  /* 0x000000020c1d7220 */ /* 0x000fe40000410000 */
[----:B------:R-:W-:Y:S02]  /*ec80*/  FFMA.FTZ R25, R7, R58, R0 ;  /* 0x0000003a07197223 */ /* 0x000fe40000010000 */
[----:B------:R-:W-:-:S02]  /*ec90*/  FMUL.FTZ R2, R23, R8 ;  /* 0x0000000817027220 */ /* 0x000fc40000410000 */
[----:B------:R-:W-:Y:S02]  /*eca0*/  FFMA.FTZ R36, R12, R4, R15 ;  /* 0x000000040c247223 */ /* 0x000fe4000001000f */
[----:B------:R-:W-:Y:S02]  /*ecb0*/  FMUL.FTZ R24, R7, R24 ;  /* 0x0000001807187220 */ /* 0x000fe40000410000 */
[-C--:B------:R-:W-:Y:S02]  /*ecc0*/  FMUL.FTZ R0, R21, R9.reuse ;  /* 0x0000000915007220 */ /* 0x080fe40000410000 */
[C---:B------:R-:W-:Y:S02]  /*ecd0*/  FMUL.FTZ R15, R13.reuse, R8 ;  /* 0x000000080d0f7220 */ /* 0x040fe40000410000 */
[----:B------:R-:W-:Y:S02]  /*ece0*/  FMUL.FTZ R7, R14, R9 ;  /* 0x000000090e077220 */ /* 0x000fe40000410000 */
[----:B------:R-:W-:-:S02]  /*ecf0*/  FFMA.FTZ R27, R13, R57, R2 ;  /* 0x000000390d1b7223 */ /* 0x000fc40000010002 */
        /* <DEDUP_REMOVED lines=10> */
[----:B------:R-:W-:Y:S02]  /*eda0*/  FFMA.FTZ R2, R23, R57, -R15 ;  /* 0x0000003917027223 */ /* 0x000fe4000001080f */
[----:B------:R-:W-:Y:S01]  /*edb0*/  FFMA.FTZ R6, R21, R39, -R7 ;  /* 0x0000002715067223 */ /* 0x000fe20000010807 */
[----:B------:R-:W-:Y:S02]  /*edc0*/  F2FP.PACK_AB R15, R0, R3 ;  /* 0x00000003000f723e */ /* 0x000fe400000000ff */
[----:B------:R-:W-:Y:S02]  /*edd0*/  F2FP.PACK_AB R12, R2, R9 ;  /* 0x00000009020c723e */ /* 0x000fe400000000ff */
[----:B------:R-:W-:Y:S02]  /*ede0*/  F2FP.PACK_AB R14, R6, R8 ;  /* 0x00000008060e723e */ /* 0x000fe400000000ff */
[----:B------:R-:W-:Y:S02]  /*edf0*/  F2FP.PACK_AB R7, R25, R28 ;  /* 0x0000001c1907723e */ /* 0x000fe400000000ff */
[----:B------:R-:W-:Y:S01]  /*ee00*/  F2FP.PACK_AB R6, R30, R36 ;  /* 0x000000241e06723e */ /* 0x000fe200000000ff */
[----:B------:R1:W-:Y:S04]  /*ee10*/  STS.128 [R68], R12 ;  /* 0x0000000c44007388 */ /* 0x0003e80000000c00 */
[----:B------:R1:W-:Y:S02]  /*ee20*/  STS.128 [R32+0x18100], R4 ;  /* 0x0181000420007388 */ /* 0x0003e40000000c00 */
.L_x_2351:
[----:B------:R-:W-:Y:S05]  /*ee30*/  BSYNC B0 ;  /* 0x0000000000007941 */ /* 0x000fea0003800000 */
.L_x_2350:
[----:B------:R-:W-:-:S13]  /*ee40*/  ISETP.GE.AND P0, PT, R140, c[0x0][0x27c], PT ;  /* 0x00009f008c007a0c */ /* 0x000fda0003f06270 */
[----:B------:R-:W-:Y:S05]  /*ee50*/  @P0 BRA `(.L_x_2347) ;  /* 0x0000060000000947 */ /* 0x000fea0003800000 */
[----:B------:R-:W3:Y:S01]  /*ee60*/  LDL R56, [R1+0x20] ;  /* 0x0000200001387983 */ /* 0x000ee20000100800 */
[----:B------:R-:W-:Y:S02]  /*ee70*/  MOV R0, c[0x0][0x27c] ;  /* 0x00009f0000007a02 */ /* 0x000fe40000000f00 */
[----:B------:R-:W-:Y:S02]  /*ee80*/  SHF.R.U32.HI R24, RZ, 0x10, R41 ;  /* 0x00000010ff187819 */ /* 0x000fe40000011629 */
        /* <DEDUP_REMOVED lines=15> */
[----:B------:R-:W-:Y:S02]  /*ef80*/  SHF.R.U64 R39, R40, 0x10, R41 ;  /* 0x0000001028277819 */ /* 0x000fe40000001229 */
[----:B------:R-:W-:Y:S01]  /*ef90*/  SHF.R.U32.HI R27, RZ, 0x10, R47 ;  /* 0x00000010ff1b7819 */ /* 0x000fe2000001162f */
[----:B-1----:R-:W1:Y:S01]  /*efa0*/  LDS.128 R12, [R29+0x18100] ;  /* 0x018100001d0c7984 */ /* 0x002e620000000c00 */
[----:B------:R-:W-:-:S02]  /*efb0*/  SHF.R.U64 R44, R44, 0x10, R45 ;  /* 0x000000102c2c7819 */ /* 0x000fc4000000122d */
[----:B------:R-:W-:Y:S01]  /*efc0*/  SHF.R.U64 R40, R46, 0x10, R47 ;  /* 0x000000102e287819 */ /* 0x000fe2000000122f */
[----:B------:R-:W-:Y:S02]  /*efd0*/  HADD2.F32 R42, -RZ, R27.H0_H0 ;  /* 0x2000001bff2a7230 */ /* 0x000fe40000004100 */
[----:B------:R-:W-:Y:S02]  /*efe0*/  HADD2.F32 R41, -RZ, R44.H0_H0 ;  /* 0x2000002cff297230 */ /* 0x000fe40000004100 */
[----:B-1----:R-:W-:Y:S02]  /*eff0*/  HADD2.F32 R3, -RZ, R13.H0_H0 ;  /* 0x2000000dff037230 */ /* 0x002fe40000004100 */
[----:B----4-:R-:W-:Y:S02]  /*f000*/  HADD2.F32 R9, -RZ, R15.H0_H0 ;  /* 0x2000000fff097230 */ /* 0x010fe40000004100 */
[----:B------:R-:W-:Y:S01]  /*f010*/  HADD2.F32 R2, -RZ, R13.H1_H1 ;  /* 0x3000000dff027230 */ /* 0x000fe20000004100 */
[----:B------:R-:W-:Y:S01]  /*f020*/  FMUL.FTZ R34, R3, R0 ;  /* 0x0000000003227220 */ /* 0x000fe20000410000 */
[----:B------:R-:W-:-:S02]  /*f030*/  HADD2.F32 R8, -RZ, R12.H0_H0 ;  /* 0x2000000cff087230 */ /* 0x000fc40000004100 */
[----:B------:R-:W-:Y:S02]  /*f040*/  HADD2.F32 R13, -RZ, R12.H1_H1 ;  /* 0x3000000cff0d7230 */ /* 0x000fe40000004100 */
        /* <DEDUP_REMOVED lines=20> */
[----:B------:R-:W-:Y:S02]  /*f190*/  HADD2.F32 R5, -RZ, R88.H0_H0 ;  /* 0x20000058ff057230 */ /* 0x000fe40000004100 */
        /* <DEDUP_REMOVED lines=44> */
.L_x_2347:
[----:B------:R-:W-:Y:S05]  /*f460*/  BSYNC B1 ;  /* 0x0000000000017941 */ /* 0x000fea0003800000 */
.L_x_2346:
        /* <DEDUP_REMOVED lines=14> */
[----:B---3--:R-:W3:Y:S01]  /*f550*/  LDL R44, [R1+0x2c] ;  /* 0x00002c00012c7983 */ /* 0x008ee20000100800 */
        /* <DEDUP_REMOVED lines=15> */
[----:B-1----:R-:W-:Y:S01]  /*f650*/  SHF.L.U32 R29, R0, 0x1, RZ ;  /* 0x00000001001d7819 */ /* 0x002fe200000006ff */
[----:B------:R-:W-:Y:S01]  /*f660*/  HADD2.F32 R0, -RZ, R87.H1_H1 ;  /* 0x30000057ff007230 */ /* 0x000fe20000004100 */
[----:B------:R-:W-:-:S02]  /*f670*/  SHF.R.U32.HI R27, RZ, 0x10, R51 ;  /* 0x00000010ff1b7819 */ /* 0x000fc40000011633 */
[----:B------:R-:W-:Y:S01]  /*f680*/  SHF.R.U64 R35, R54, 0x10, R55 ;  /* 0x0000001036237819 */ /* 0x000fe20000001237 */
[----:B------:R-:W1:Y:S01]  /*f690*/  LDS.128 R12, [R29+0x18100] ;  /* 0x018100001d0c7984 */ /* 0x000e620000000c00 */
[----:B------:R-:W-:Y:S01]  /*f6a0*/  SHF.R.U64 R38, R48, 0x10, R49 ;  /* 0x0000001030267819 */ /* 0x000fe20000001231 */
[----:B------:R-:W-:Y:S01]  /*f6b0*/  HADD2.F32 R42, -RZ, R27.H0_H0 ;  /* 0x2000001bff2a7230 */ /* 0x000fe20000004100 */
[----:B------:R-:W-:-:S03]  /*f6c0*/  SHF.R.U64 R40, R50, 0x10, R51 ;  /* 0x0000001032287819 */ /* 0x000fc60000001233 */
        /* <DEDUP_REMOVED lines=72> */
.L_x_2353:
[----:B------:R-:W-:Y:S05]  /*fb50*/  BSYNC B0 ;  /* 0x0000000000007941 */ /* 0x000fea0003800000 */
.L_x_2352:
[----:B------:R-:W-:Y:S01]  /*fb60*/  ISETP.GE.AND P0, PT, R141, c[0x0][0x27c], PT ;  /* 0x00009f008d007a0c */ /* 0x000fe20003f06270 */
[----:B------:R-:W-:-:S12]  /*fb70*/  BSSY B0, `(.L_x_2354) ;  /* 0x0000062000007945 */ /* 0x000fd80003800000 */
[----:B------:R-:W-:Y:S05]  /*fb80*/  @P0 BRA `(.L_x_2355) ;  /* 0x0000060000000947 */ /* 0x000fea0003800000 */
[----:B-1-3--:R-:W3:Y:S01]  /*fb90*/  LDL R44, [R1+0x24] ;  /* 0x00002400012c7983 */ /* 0x00aee20000100800 */
        /* <DEDUP_REMOVED lines=95> */
.L_x_2355:
[----:B------:R-:W-:Y:S05]  /*10190*/  BSYNC B0 ;  /* 0x0000000000007941 */ /* 0x000fea0003800000 */
.L_x_2354:
[----:B------:R-:W-:-:S13]  /*101a0*/  ISETP.GE.AND P0, PT, R140, c[0x0][0x27c], PT ;  /* 0x00009f008c007a0c */ /* 0x000fda0003f06270 */
        /* <DEDUP_REMOVED lines=97> */
.L_x_2308:
[----:B------:R-:W-:Y:S05]  /*107c0*/  BSYNC B2 ;  /* 0x0000000000027941 */ /* 0x000fea0003800000 */
.L_x_2306:
[----:B------:R-:W-:-:S04]  /*107d0*/  DEPBAR.LE SB0, 0x2 ;  /* 0x000080800000791a */ /* 0x000fc80000000000 */
[----:B------:R-:W-:Y:S01]  /*107e0*/  WARPSYNC 0xffffffff ;  /* 0xffffffff00007948 */ /* 0x000fe20003800000 */
[----:B------:R-:W-:Y:S01]  /*107f0*/  BAR.SYNC.DEFER_BLOCKING 0x0 ;  /* 0x0000000000007b1d */ /* 0x000fe20000010000 */
[----:B------:R-:W-:Y:S01]  /*10800*/  IMAD.MOV.U32 R0, RZ, RZ, 0x20 ;  /* 0x00000020ff007424 */ /* 0x000fe200078e00ff */
[----:B------:R-:W-:-:S04]  /*10810*/  LOP3.LUT P2, RZ, R217, 0x2, RZ, 0xc0, !PT ;  /* 0x00000002d9ff7812 */ /* 0x000fc8000784c0ff */
[----:B------:R-:W-:Y:S01]  /*10820*/  SEL R180, R0, 0xffffffe0, !P2 ;  /* 0xffffffe000b47807 */ /* 0x000fe20005000000 */
[----:B------:R-:W-:Y:S04]  /*10830*/  BSSY B0, `(.L_x_2356) ;  /* 0x000004c000007945 */ /* 0x000fe80003800000 */
[----:B-1----:R-:W-:Y:S01]  /*10840*/  IMAD.IADD R8, R186, 0x1, R180 ;  /* 0x00000001ba087824 */ /* 0x002fe200078e02b4 */
[----:B--2---:R1:W2:Y:S04]  /*10850*/  LDSM.16.M88.4 R4, [R181] ;  /* 0x00000000b504783b */ /* 0x0042a80000000200 */
[----:B------:R1:W3:Y:S04]  /*10860*/  LDSM.16.M88.4 R36, [R186] ;  /* 0x00000000ba24783b */ /* 0x0002e80000000200 */
[----:B------:R1:W4:Y:S04]  /*10870*/  LDSM.16.M88.4 R40, [R186+0x800] ;  /* 0x00080000ba28783b */ /* 0x0003280000000200 */
[----:B-----5:R1:W1:Y:S04]  /*10880*/  LDSM.16.M88.4 R44, [R186+0x1000] ;  /* 0x00100000ba2c783b */ /* 0x0202680000000200 */
        /* <DEDUP_REMOVED lines=9> */
[----:B----4-:R-:W-:-:S02]  /*10920*/  SHF.R.S32.HI R9, RZ, 0x1f, R190 ;  /* 0x0000001fff097819 */ /* 0x010fc400000114be */
[----:B------:R-:W-:Y:S01]  /*10930*/  SHF.L.U64.HI R29, R196, 0x1, R212 ;  /* 0x00000001c41d7819 */ /* 0x000fe200000102d4 */
[----:B------:R-:W-:Y:S01]  /*10940*/  IMAD R0, R0, c[0x0][0x208], RZ ;  /* 0x0000820000007a24 */ /* 0x000fe200078e02ff */
[----:B------:R-:W-:Y:S01]  /*10950*/  SHF.L.U64.HI R27, R202, 0x1, R213 ;  /* 0x00000001ca1b7819 */ /* 0x000fe200000102d5 */
        /* <DEDUP_REMOVED lines=15> */
.L_x_2508:
        /* <DEDUP_REMOVED lines=12> */
[C---:B------:R-:W-:Y:S01]  /*10b10*/  IMAD.X R17, R9.reuse, 0x1, R27, P0 ;  /* 0x0000000109117824 */ /* 0x040fe200000e061b */
        /* <DEDUP_REMOVED lines=8> */
.L_x_2509:
        /* <DEDUP_REMOVED lines=21> */
.L_x_2357:
[----:B------:R-:W-:Y:S05]  /*10cf0*/  BSYNC B0 ;  /* 0x0000000000007941 */ /* 0x000fea0003800000 */
.L_x_2356:
[----:B------:R-:W-:Y:S01]  /*10d00*/  LOP3.LUT P1, RZ, R217, 0x4, RZ, 0xc0, !PT ;  /* 0x00000004d9ff7812 */ /* 0x000fe2000782c0ff */
[----:B------:R-:W0:Y:S01]  /*10d10*/  LDGDEPBAR ;  /* 0x00000000000079af */ /* 0x000e220000000000 */
[----:B------:R-:W-:Y:S01]  /*10d20*/  MOV R0, 0x40 ;  /* 0x0000004000007802 */ /* 0x000fe20000000f00 */
[----:B------:R-:W-:Y:S01]  /*10d30*/  WARPSYNC 0xffffffff ;  /* 0xffffffff00007948 */ /* 0x000fe20003800000 */
[----:B--23--:R-:W-:Y:S01]  /*10d40*/  HMMA.16816.F32 R16, R4, R36, RZ ;  /* 0x000000240410723c */ /* 0x00cfe200000018ff */
[----:B----4-:R-:W-:Y:S01]  /*10d50*/  MOV R9, c[0x0][0x2c4] ;  /* 0x0000b10000097a02 */ /* 0x010fe20000000f00 */
        /* <DEDUP_REMOVED lines=10> */
[C---:B------:R-:W-:Y:S01]  /*10e00*/  HMMA.16816.F32 R20, R4.reuse, R40, RZ ;  /* 0x000000280414723c */ /* 0x040fe200000018ff */
[----:B------:R-:W-:Y:S04]  /*10e10*/  LDSM.16.M88.4 R60, [R2+0x800] ;  /* 0x00080000023c783b */ /* 0x000fe80000000200 */
[----:B------:R-:W-:Y:S03]  /*10e20*/  LDSM.16.M88.4 R68, [R2+0x1000] ;  /* 0x001000000244783b */ /* 0x000fe60000000200 */
[C---:B------:R-:W-:Y:S01]  /*10e30*/  HMMA.16816.F32 R36, R4.reuse, R42, RZ ;  /* 0x0000002a0424723c */ /* 0x040fe200000018ff */
[----:B------:R-:W-:Y:S04]  /*10e40*/  LDSM.16.M88.4 R84, [R0] ;  /* 0x000000000054783b */ /* 0x000fe80000000200 */
[----:B------:R-:W-:Y:S03]  /*10e50*/  LDSM.16.M88.4 R88, [R0+0x1000] ;  /* 0x001000000058783b */ /* 0x000fe60000000200 */
[C---:B-1----:R-:W-:Y:S08]  /*10e60*/  HMMA.16816.F32 R40, R4.reuse, R44, RZ ;  /* 0x0000002c0428723c */ /* 0x042ff000000018ff */
        /* <DEDUP_REMOVED lines=93> */
[C---:B----4-:R-:W-:Y:S01]  /*11440*/  HMMA.16816.F32 R88, R24.reuse, R64, R68 ;  /* 0x000000401858723c */ /* 0x050fe20000001844 */
[----:B------:R-:W3:Y:S07]  /*11450*/  LDSM.16.M88.4 R68, [R0+0x4000] ;  /* 0x004000000044783b */ /* 0x000eee0000000200 */
[C---:B------:R-:W-:Y:S01]  /*11460*/  HMMA.16816.F32 R84, R24.reuse, R54, R56 ;  /* 0x000000361854723c */ /* 0x040fe20000001838 */
[----:B------:R-:W4:Y:S04]  /*11470*/  LDSM.16.M88.4 R52, [R186+0x5000] ;  /* 0x00500000ba34783b */ /* 0x000f280000000200 */
[----:B------:R-:W-:Y:S03]  /*11480*/  LDSM.16.M88.4 R56, [R8+0x5000] ;  /* 0x005000000838783b */ /* 0x000fe60000000200 */
[----:B------:R-:W-:Y:S01]  /*11490*/  HMMA.16816.F32 R80, R24, R66, R80 ;  /* 0x000000421850723c */ /* 0x000fe20000001850 */
[----:B------:R-:W-:Y:S07]  /*114a0*/  LDSM.16.M88.4 R64, [R2+0x4800] ;  /* 0x004800000240783b */ /* 0x000fee0000000200 */
[----:B------:R-:W-:Y:S08]  /*114b0*/  HMMA.16816.F32 R28, R16, R74, R28 ;  /* 0x0000004a101c723c */ /* 0x000ff0000000181c */
[----:B-1----:R-:W-:Y:S08]  /*114c0*/  HMMA.16816.F32 R24, R12, R44, R32 ;  /* 0x0000002c0c18723c */ /* 0x002ff00000001820 */
[C---:B--2---:R-:W-:Y:S08]  /*114d0*/  HMMA.16816.F32 R36, R20.reuse, R40, R36 ;  /* 0x000000281424723c */ /* 0x044ff00000001824 */
[----:B------:R-:W-:Y:S01]  /*114e0*/  HMMA.16816.F32 R40, R20, R42, R76 ;  /* 0x0000002a1428723c */ /* 0x000fe2000000184c */
[----:B------:R-:W1:Y:S07]  /*114f0*/  LDSM.16.M88.4 R76, [R186+0x5800] ;  /* 0x00580000ba4c783b */ /* 0x000e6e0000000200 */
[----:B------:R-:W-:Y:S08]  /*11500*/  HMMA.16816.F32 R32, R12, R46, R28 ;  /* 0x0000002e0c20723c */ /* 0x000ff0000000181c */
[----:B---3--:R-:W-:Y:S08]  /*11510*/  HMMA.16816.F32 R28, R4, R68, R24 ;  /* 0x00000044041c723c */ /* 0x008ff00000001818 */
[C---:B------:R-:W-:Y:S08]  /*11520*/  HMMA.16816.F32 R24, R16.reuse, R48, R36 ;  /* 0x000000301018723c */ /* 0x040ff00000001824 */
[----:B------:R-:W-:Y:S01]  /*11530*/  HMMA.16816.F32 R36, R16, R50, R40 ;  /* 0x000000321024723c */ /* 0x000fe20000001828 */
[----:B------:R-:W2:Y:S07]  /*11540*/  LDSM.16.M88.4 R48, [R0+0x4800] ;  /* 0x004800000030783b */ /* 0x000eae0000000200 */
[C---:B----4-:R-:W-:Y:S01]  /*11550*/  HMMA.16816.F32 R72, R20.reuse, R52, R60 ;  /* 0x000000341448723c */ /* 0x050fe2000000183c */
[----:B------:R-:W-:Y:S01]  /*11560*/  FMUL.FTZ R3, R28, c[0x0][0x320] ;  /* 0x0000c8001c037a20 */ /* 0x000fe20000410000 */
[----:B------:R-:W3:Y:S06]  /*11570*/  LDSM.16.M88.4 R60, [R2+0x5000] ;  /* 0x00500000023c783b */ /* 0x000eec0000000200 */
[----:B------:R-:W-:Y:S01]  /*11580*/  HMMA.16816.F32 R52, R20, R54, R84 ;  /* 0x000000361434723c */ /* 0x000fe20000001854 */
[----:B------:R4:W2:Y:S07]  /*11590*/  MUFU.TANH R85, R3 ;  /* 0x0000000300557308 */ /* 0x0008ae0000002400 */
[----:B------:R-:W-:Y:S08]  /*115a0*/  HMMA.16816.F32 R44, R4, R70, R32 ;  /* 0x00000046042c723c */ /* 0x000ff00000001820 */
[----:B-1----:R-:W-:Y:S01]  /*115b0*/  HMMA.16816.F32 R68, R20, R76, R88 ;  /* 0x0000004c1444723c */ /* 0x002fe20000001858 */
[----:B----4-:R-:W-:-:S04]  /*115c0*/  FMUL.FTZ R3, R29, c[0x0][0x320] ;  /* 0x0000c8001d037a20 */ /* 0x010fc80000410000 */
[----:B------:R1:W4:Y:S03]  /*115d0*/  MUFU.TANH R84, R3 ;  /* 0x0000000300547308 */ /* 0x0003260000002400 */
[----:B------:R-:W-:Y:S08]  /*115e0*/  HMMA.16816.F32 R24, R12, R64, R24 ;  /* 0x000000400c18723c */ /* 0x000ff00000001818 */
[----:B------:R-:W-:Y:S01]  /*115f0*/  HMMA.16816.F32 R32, R16, R56, R72 ;  /* 0x000000381020723c */ /* 0x000fe20000001848 */
[----:B-1----:R-:W-:-:S07]  /*11600*/  FMUL.FTZ R3, R30, c[0x0][0x320] ;  /* 0x0000c8001e037a20 */ /* 0x002fce0000410000 */
[----:B------:R-:W-:Y:S01]  /*11610*/  HMMA.16816.F32 R40, R16, R58, R52 ;  /* 0x0000003a1028723c */ /* 0x000fe20000001834 */
[----:B------:R1:W1:Y:S01]  /*11620*/  MUFU.TANH R76, R3 ;  /* 0x00000003004c7308 */ /* 0x0002620000002400 */
[----:B------:R-:W5:Y:S06]  /*11630*/  LDSM.16.M88.4 R52, [R0+0x5000] ;  /* 0x005000000034783b */ /* 0x000f6c0000000200 */
[----:B--2---:R-:W-:Y:S08]  /*11640*/  HMMA.16816.F32 R24, R4, R48, R24 ;  /* 0x000000300418723c */ /* 0x004ff00000001818 */
[----:B------:R-:W-:Y:S01]  /*11650*/  HMMA.16816.F32 R20, R20, R78, R80 ;  /* 0x0000004e1414723c */ /* 0x000fe20000001850 */
[----:B-1----:R-:W-:-:S04]  /*11660*/  FMUL.FTZ R3, R31, c[0x0][0x320] ;  /* 0x0000c8001f037a20 */ /* 0x002fc80000410000 */
[----:B------:R1:W2:Y:S03]  /*11670*/  MUFU.TANH R75, R3 ;  /* 0x00000003004b7308 */ /* 0x0002a60000002400 */
[C---:B------:R-:W-:Y:S01]  /*11680*/  HMMA.16816.F32 R28, R12.reuse, R66, R36 ;  /* 0x000000420c1c723c */ /* 0x040fe20000001824 */
[----:B------:R-:W2:Y:S07]  /*11690*/  LDSM.16.M88.4 R64, [R8+0x5800] ;  /* 0x005800000840783b */ /* 0x000eae0000000200 */
[----:B---3--:R-:W-:Y:S01]  /*116a0*/  HMMA.16816.F32 R36, R12, R60, R32 ;  /* 0x0000003c0c24723c */ /* 0x008fe20000001820 */
[----:B-1----:R-:W-:-:S07]  /*116b0*/  FMUL.FTZ R3, R44, c[0x0][0x320] ;  /* 0x0000c8002c037a20 */ /* 0x002fce0000410000 */
[----:B------:R-:W-:Y:S01]  /*116c0*/  HMMA.16816.F32 R32, R12, R62, R40 ;  /* 0x0000003e0c20723c */ /* 0x000fe20000001828 */
[----:B------:R1:W3:Y:S01]  /*116d0*/  MUFU.TANH R73, R3 ;  /* 0x0000000300497308 */ /* 0x0002e20000002400 */
[----:B------:R-:W-:Y:S11]  /*116e0*/  LDSM.16.M88.4 R40, [R0+0x5800] ;  /* 0x005800000028783b */ /* 0x000ff60000000200 */
[----:B------:R-:W-:Y:S03]  /*116f0*/  @!UPT UIADD3 URZ, URZ, URZ, URZ ;  /* 0x0000003f3f3ff290 */ /* 0x000fe6000fffe03f */
[----:B-----5:R-:W-:Y:S01]  /*11700*/  HMMA.16816.F32 R36, R4, R52, R36 ;  /* 0x000000340424723c */ /* 0x020fe20000001824 */
[----:B-1----:R-:W-:-:S04]  /*11710*/  FMUL.FTZ R3, R45, c[0x0][0x320] ;  /* 0x0000c8002d037a20 */ /* 0x002fc80000410000 */
[----:B------:R1:W1:Y:S03]  /*11720*/  MUFU.TANH R72, R3 ;  /* 0x0000000300487308 */ /* 0x0002660000002400 */
[----:B--2---:R-:W-:Y:S01]  /*11730*/  HMMA.16816.F32 R20, R16, R66, R20 ;  /* 0x000000421014723c */ /* 0x004fe20000001814 */
[----:B-1----:R-:W-:-:S04]  /*11740*/  FMUL.FTZ R3, R46, c[0x0][0x320] ;  /* 0x0000c8002e037a20 */ /* 0x002fc80000410000 */
[----:B------:R1:W2:Y:S02]  /*11750*/  MUFU.TANH R74, R3 ;  /* 0x00000003004a7308 */ /* 0x0002a40000002400 */
[----:B-1----:R-:W-:Y:S02]  /*11760*/  FMUL.FTZ R3, R47, c[0x0][0x320] ;  /* 0x0000c8002f037a20 */ /* 0x002fe40000410000 */
[----:B------:R-:W-:Y:S01]  /*11770*/  HMMA.16816.F32 R44, R4, R50, R28 ;  /* 0x00000032042c723c */ /* 0x000fe2000000181c */
[----:B------:R1:W5:Y:S03]  /*11780*/  LDSM.16.M88.4 R48, [R2+0x5800] ;  /* 0x005800000230783b */ /* 0x0003660000000200 */
[----:B------:R-:W1:Y:S04]  /*11790*/  MUFU.TANH R60, R3 ;  /* 0x00000003003c7308 */ /* 0x000e680000002400 */
[----:B------:R-:W-:Y:S01]  /*117a0*/  HMMA.16816.F32 R28, R16, R64, R68 ;  /* 0x00000040101c723c */ /* 0x000fe20000001844 */
[----:B-1----:R-:W-:Y:S11]  /*117b0*/  FMUL.FTZ R2, R24, c[0x0][0x320] ;  /* 0x0000c80018027a20 */ /* 0x002ff60000410000 */
[----:B------:R-:W-:Y:S04]  /*117c0*/  @!UPT UIADD3 URZ, URZ, URZ, URZ ;  /* 0x0000003f3f3ff290 */ /* 0x000fe8000fffe03f */
[----:B------:R-:W-:Y:S01]  /*117d0*/  FMUL.FTZ R0, R44, c[0x0][0x320] ;  /* 0x0000c8002c007a20 */ /* 0x000fe20000410000 */
[----:B------:R1:W1:Y:S08]  /*117e0*/  MUFU.TANH R58, R2 ;  /* 0x00000002003a7308 */ /* 0x0002700000002400 */
        /* <DEDUP_REMOVED lines=8> */
[----:B------:R-:W-:Y:S01]  /*11870*/  HMMA.16816.F32 R16, R4, R40, R16 ;  /* 0x000000280410723c */ /* 0x000fe20000001810 */
[----:B------:R1:W1:Y:S01]  /*11880*/  MUFU.TANH R59, R2 ;  /* 0x00000002003b7308 */ /* 0x0002620000002400 */
[----:B--2---:R-:W-:-:S06]  /*11890*/  FMUL.FTZ R0, R46, c[0x0][0x320] ;  /* 0x0000c8002e007a20 */ /* 0x004fcc0000410000 */
[----:B------:R-:W-:Y:S01]  /*118a0*/  HMMA.16816.F32 R12, R4, R42, R12 ;  /* 0x0000002a040c723c */ /* 0x000fe2000000180c */
[----:B------:R2:W2:Y:S01]  /*118b0*/  MUFU.TANH R46, R0 ;  /* 0x00000000002e7308 */ /* 0x0004a20000002400 */
[----:B-1----:R-:W-:-:S06]  /*118c0*/  FMUL.FTZ R2, R27, c[0x0][0x320] ;  /* 0x0000c8001b027a20 */ /* 0x002fcc0000410000 */
[----:B------:R-:W-:Y:S01]  /*118d0*/  HMMA.16816.F32 R24, R4, R54, R32 ;  /* 0x000000360418723c */ /* 0x000fe20000001820 */
[----:B------:R-:W1:Y:S07]  /*118e0*/  MUFU.TANH R57, R2 ;  /* 0x0000000200397308 */ /* 0x000e6e0000002400 */
[----:B------:R-:W-:Y:S02]  /*118f0*/  FMUL.FTZ R3, R18, c[0x0][0x320] ;  /* 0x0000c80012037a20 */ /* 0x000fe40000410000 */
[----:B--2---:R-:W-:Y:S01]  /*11900*/  FMUL.FTZ R0, R47, c[0x0][0x320] ;  /* 0x0000c8002f007a20 */ /* 0x004fe20000410000 */
[----:B------:R-:W-:-:S03]  /*11910*/  IADD3 R7, -R214, R101, RZ ;  /* 0x00000065d6077210 */ /* 0x000fc60007ffe1ff */
        /* <DEDUP_REMOVED lines=14> */
[----:B------:R-:W2:Y:S08]  /*11a00*/  MUFU.TANH R26, R3 ;  /* 0x00000003001a7308 */ /* 0x000eb00000002400 */
[----:B------:R5:W1:Y:S02]  /*11a10*/  MUFU.TANH R30, R0 ;  /* 0x00000000001e7308 */ /* 0x000a640000002400 */
[----:B-----5:R-:W-:-:S06]  /*11a20*/  FMUL.FTZ R0, R27, c[0x0][0x320] ;  /* 0x0000c8001b007a20 */ /* 0x020fcc0000410000 */
[----:B------:R5:W1:Y:S02]  /*11a30*/  MUFU.TANH R27, R0 ;  /* 0x00000000001b7308 */ /* 0x000a640000002400 */
[----:B-----5:R-:W-:-:S06]  /*11a40*/  FMUL.FTZ R0, R16, c[0x0][0x320] ;  /* 0x0000c80010007a20 */ /* 0x020fcc0000410000 */
[----:B------:R5:W1:Y:S02]  /*11a50*/  MUFU.TANH R20, R0 ;  /* 0x0000000000147308 */ /* 0x000a640000002400 */
[----:B-----5:R-:W-:-:S06]  /*11a60*/  FMUL.FTZ R0, R17, c[0x0][0x320] ;  /* 0x0000c80011007a20 */ /* 0x020fcc0000410000 */
[----:B------:R5:W1:Y:S02]  /*11a70*/  MUFU.TANH R16, R0 ;  /* 0x0000000000107308 */ /* 0x000a640000002400 */
[----:B-----5:R-:W-:-:S04]  /*11a80*/  IADD3 R0, R240, R227, RZ ;  /* 0x000000e3f0007210 */ /* 0x020fc80007ffe0ff */
[----:B------:R-:W-:Y:S01]  /*11a90*/  MOV R4, R0 ;  /* 0x0000000000047202 */ /* 0x000fe20000000f00 */
[----:B------:R-:W-:-:S04]  /*11aa0*/  @P0 IMAD.HI.U32 R2, R0, c[0x0][0x2c8], RZ ;  /* 0x0000b20000020a27 */ /* 0x000fc800078e00ff */
[----:B------:R-:W-:Y:S01]  /*11ab0*/  FMUL.FTZ R0, R19, c[0x0][0x320] ;  /* 0x0000c80013007a20 */ /* 0x000fe20000410000 */
[----:B------:R-:W-:Y:S01]  /*11ac0*/  @P0 SHF.R.U32.HI R4, RZ, c[0x0][0x2cc], R2 ;  /* 0x0000b300ff040a19 */ /* 0x000fe20000011602 */
[----:B------:R-:W-:Y:S02]  /*11ad0*/  FMUL.FTZ R2, R14, c[0x0][0x320] ;  /* 0x0000c8000e027a20 */ /* 0x000fe40000410000 */
[----:B------:R5:W1:Y:S02]  /*11ae0*/  MUFU.TANH R24, R0 ;  /* 0x0000000000187308 */ /* 0x000a640000002400 */
[----:B------:R-:W1:Y:S06]  /*11af0*/  SHFL.IDX PT, R3, R4, RZ, 0x1c1f ;  /* 0x001c1fff04037589 */ /* 0x000e6c00000e0000 */
[----:B------:R2:W1:Y:S01]  /*11b00*/  MUFU.TANH R19, R2 ;  /* 0x0000000200137308 */ /* 0x0004620000002400 */
[----:B-----5:R-:W-:-:S07]  /*11b10*/  FMUL.FTZ R0, R12, c[0x0][0x320] ;  /* 0x0000c8000c007a20 */ /* 0x020fce0000410000 */
[----:B------:R5:W1:Y:S01]  /*11b20*/  MUFU.TANH R12, R0 ;  /* 0x00000000000c7308 */ /* 0x000a620000002400 */
[----:B--2---:R-:W-:-:S07]  /*11b30*/  FMUL.FTZ R2, R15, c[0x0][0x320] ;  /* 0x0000c8000f027a20 */ /* 0x004fce0000410000 */
[----:B------:R-:W2:Y:S01]  /*11b40*/  MUFU.TANH R29, R2 ;  /* 0x00000002001d7308 */ /* 0x000ea20000002400 */
[----:B-----5:R-:W-:-:S07]  /*11b50*/  FMUL.FTZ R0, R13, c[0x0][0x320] ;  /* 0x0000c8000d007a20 */ /* 0x020fce0000410000 */
[----:B------:R5:W1:Y:S02]  /*11b60*/  MUFU.TANH R9, R0 ;  /* 0x0000000000097308 */ /* 0x000a640000002400 */
[----:B-----5:R-:W-:-:S04]  /*11b70*/  IADD3 R0, R210, 0x1, -R104 ;  /* 0x00000001d2007810 */ /* 0x020fc80007ffe868 */
[----:B------:R-:W-:-:S04]  /*11b80*/  IADD3 R0, -R211, R0, -R214 ;  /* 0x00000000d3007210 */ /* 0x000fc80007ffe9d6 */
[C---:B------:R-:W-:Y:S02]  /*11b90*/  IADD3 R5, R0.reuse, c[0x0][0x328], RZ ;  /* 0x0000ca0000057a10 */ /* 0x040fe40007ffe0ff */
[----:B------:R-:W-:Y:S02]  /*11ba0*/  IADD3 R6, R0, UR6, RZ ;  /* 0x0000000600067c10 */ /* 0x000fe4000fffe0ff */
[-C--:B-1----:R-:W-:Y:S02]  /*11bb0*/  IADD3 R2, R5, R3.reuse, RZ ;  /* 0x0000000305027210 */ /* 0x082fe40007ffe0ff */
[----:B------:R-:W-:Y:S02]  /*11bc0*/  IADD3 R0, R6, R3, RZ ;  /* 0x0000000306007210 */ /* 0x000fe40007ffe0ff */
[----:B------:R-:W-:Y:S01]  /*11bd0*/  IMNMX R2, R7, R2, PT ;  /* 0x0000000207027217 */ /* 0x000fe20003800200 */
[----:B------:R-:W-:Y:S05]  /*11be0*/  @!P4 BRA `(.L_x_2360) ;  /* 0x000001500000c947 */ /* 0x000fea0003800000 */
[----:B--234-:R-:W-:Y:S01]  /*11bf0*/  IADD3 R3, -R211, R210, R3 ;  /* 0x000000d2d3037210 */ /* 0x01cfe20007ffe103 */
        /* <DEDUP_REMOVED lines=10> */
.L_x_2362:
[----:B------:R-:W-:-:S04]  /*11ca0*/  MOV R8, 0x1 ;  /* 0x0000000100087802 */ /* 0x000fc80000000f00 */
[----:B------:R-:W-:-:S13]  /*11cb0*/  ISETP.NE.AND P0, PT, R8, c[0x0][0x32c], PT ;  /* 0x0000cb0008007a0c */ /* 0x000fda0003f05270 */
[----:B------:R-:W-:-:S05]  /*11cc0*/  @P0 IMAD.HI.U32 R8, R3, c[0x0][0x330], RZ ;  /* 0x0000cc0003080a27 */ /* 0x000fca00078e00ff */
[----:B------:R-:W-:Y:S02]  /*11cd0*/  @P0 SHF.R.U32.HI R3, RZ, c[0x0][0x334], R8 ;  /* 0x0000cd00ff030a19 */ /* 0x000fe40000011608 */
.L_x_2363:
[----:B------:R-:W-:Y:S05]  /*11ce0*/  BSYNC B0 ;  /* 0x0000000000007941 */ /* 0x000fea0003800000 */
.L_x_2361:
[----:B------:R-:W-:-:S04]  /*11cf0*/  IMAD R3, R3, c[0x0][0x32c], -R104 ;  /* 0x0000cb0003037a24 */ /* 0x000fc800078e0a68 */
[----:B------:R-:W-:-:S05]  /*11d00*/  IMAD.IADD R3, R3, 0x1, -R214 ;  /* 0x0000000103037824 */ /* 0x000fca00078e0ad6 */
[----:B------:R-:W-:Y:S02]  /*11d10*/  IADD3 R8, R3, c[0x0][0x32c], RZ ;  /* 0x0000cb0003087a10 */ /* 0x000fe40007ffe0ff */
[----:B------:R-:W-:Y:S02]  /*11d20*/  IMNMX R0, R0, R3, !PT ;  /* 0x0000000300007217 */ /* 0x000fe40007800200 */
[----:B------:R-:W-:Y:S02]  /*11d30*/  IMNMX R2, R2, R8, PT ;  /* 0x0000000802027217 */ /* 0x000fe40003800200 */
.L_x_2360:
[----:B--234-:R-:W-:Y:S01]  /*11d40*/  ISETP.GT.AND P3, PT, R189, RZ, PT ;  /* 0x000000ffbd00720c */ /* 0x01cfe20003f64270 */
        /* <DEDUP_REMOVED lines=64> */
.L_x_2366:
[----:B------:R-:W-:-:S04]  /*12150*/  MOV R4, 0x1 ;  /* 0x0000000100047802 */ /* 0x000fc80000000f00 */
[----:B------:R-:W-:-:S13]  /*12160*/  ISETP.NE.AND P0, PT, R4, c[0x0][0x32c], PT ;  /* 0x0000cb0004007a0c */ /* 0x000fda0003f05270 */
[----:B------:R-:W-:-:S05]  /*12170*/  @P0 IMAD.HI.U32 R4, R3, c[0x0][0x330], RZ ;  /* 0x0000cc0003040a27 */ /* 0x000fca00078e00ff */
[----:B------:R-:W-:Y:S02]  /*12180*/  @P0 SHF.R.U32.HI R3, RZ, c[0x0][0x334], R4 ;  /* 0x0000cd00ff030a19 */ /* 0x000fe40000011604 */
.L_x_2367:
[----:B------:R-:W-:Y:S05]  /*12190*/  BSYNC B0 ;  /* 0x0000000000007941 */ /* 0x000fea0003800000 */
.L_x_2365:
[----:B------:R-:W-:-:S04]  /*121a0*/  IMAD R3, R3, c[0x0][0x32c], -R104 ;  /* 0x0000cb0003037a24 */ /* 0x000fc800078e0a68 */
[----:B------:R-:W-:-:S05]  /*121b0*/  IMAD.IADD R3, R3, 0x1, -R214 ;  /* 0x0000000103037824 */ /* 0x000fca00078e0ad6 */
[----:B------:R-:W-:Y:S02]  /*121c0*/  IADD3 R4, R3, c[0x0][0x32c], RZ ;  /* 0x0000cb0003047a10 */ /* 0x000fe40007ffe0ff */
[----:B------:R-:W-:Y:S02]  /*121d0*/  IMNMX R0, R0, R3, !PT ;  /* 0x0000000300007217 */ /* 0x000fe40007800200 */
[----:B------:R-:W-:Y:S02]  /*121e0*/  IMNMX R2, R2, R4, PT ;  /* 0x0000000402027217 */ /* 0x000fe40003800200 */
.L_x_2364:
        /* <DEDUP_REMOVED lines=90> */
[----:B------:R-:W1:Y:S04]  /*12790*/  SHFL.BFLY PT, R3, R0, 0x1, 0x1f ;  /* 0x0c201f0000037f89 */ /* 0x000e6800000e0000 */
[----:B------:R-:W3:Y:S01]  /*127a0*/  SHFL.BFLY PT, R4, R2, 0x2, 0x1f ;  /* 0x0c401f0002047f89 */ /* 0x000ee200000e0000 */
[----:B-1----:R-:W-:Y:S02]  /*127b0*/  FMNMX.FTZ R9, R0, R3, !PT ;  /* 0x0000000300097209 */ /* 0x002fe40007810000 */
[----:B---3--:R-:W-:-:S03]  /*127c0*/  FMNMX.FTZ R0, R2, R4, !PT ;  /* 0x0000000402007209 */ /* 0x008fc60007810000 */
[C---:B------:R-:W-:Y:S01]  /*127d0*/  FMUL.FTZ R2, R9.reuse, c[0x0][0x2d0] ;  /* 0x0000b40009027a20 */ /* 0x040fe20000410000 */
[----:B------:R-:W-:Y:S01]  /*127e0*/  FSETP.NEU.FTZ.AND P0, PT, R9, -INF , PT ;  /* 0xff8000000900780b */ /* 0x000fe20003f1d000 */
[----:B------:R-:W1:Y:S03]  /*127f0*/  SHFL.BFLY PT, R4, R0, 0x1, 0x1f ;  /* 0x0c201f0000047f89 */ /* 0x000e6600000e0000 */
[----:B------:R-:W-:-:S05]  /*12800*/  FSEL R2, R2, RZ, P0 ;  /* 0x000000ff02027208 */ /* 0x000fca0000000000 */
[----:B------:R-:W-:-:S04]  /*12810*/  FFMA.FTZ R3, R8, c[0x0][0x2d0], -R2 ;  /* 0x0000b40008037a23 */ /* 0x000fc80000010802 */
[----:B------:R3:W-:Y:S01]  /*12820*/  MUFU.EX2 R93, R3 ;  /* 0x00000003005d7308 */ /* 0x0007e20000000800 */
[----:B-1----:R-:W-:Y:S01]  /*12830*/  FMNMX.FTZ R8, R0, R4, !PT ;  /* 0x0000000400087209 */ /* 0x002fe20007810000 */
[--C-:B------:R-:W-:Y:S02]  /*12840*/  FFMA.FTZ R0, R15, c[0x0][0x2d0], -R2.reuse ;  /* 0x0000b4000f007a23 */ /* 0x100fe40000010802 */
[----:B---3--:R-:W-:Y:S01]  /*12850*/  FFMA.FTZ R3, R13, c[0x0][0x2d0], -R2 ;  /* 0x0000b4000d037a23 */ /* 0x008fe20000010802 */
[----:B------:R-:W-:-:S03]  /*12860*/  FSETP.NEU.FTZ.AND P0, PT, R8, -INF , PT ;  /* 0xff8000000800780b */ /* 0x000fc60003f1d000 */
[----:B------:R1:W-:Y:S08]  /*12870*/  MUFU.EX2 R95, R0 ;  /* 0x00000000005f7308 */ /* 0x0003f00000000800 */
[----:B------:R3:W-:Y:S01]  /*12880*/  MUFU.EX2 R92, R3 ;  /* 0x00000003005c7308 */ /* 0x0007e20000000800 */
[----:B-1----:R-:W-:-:S05]  /*12890*/  FMUL.FTZ R0, R8, c[0x0][0x2d0] ;  /* 0x0000b40008007a20 */ /* 0x002fca0000410000 */
[----:B------:R-:W-:Y:S01]  /*128a0*/  FSEL R0, R0, RZ, P0 ;  /* 0x000000ff00007208 */ /* 0x000fe20000000000 */
[--C-:B---3--:R-:W-:Y:S01]  /*128b0*/  FFMA.FTZ R3, R14, c[0x0][0x2d0], -R2.reuse ;  /* 0x0000b4000e037a23 */ /* 0x108fe20000010802 */
[----:B--2---:R-:W-:Y:S03]  /*128c0*/  LDSM.16.MT88.4 R40, [R103] ;  /* 0x000000006728783b */ /* 0x004fe60000004200 */
[----:B------:R1:W2:Y:S01]  /*128d0*/  MUFU.EX2 R94, R3 ;  /* 0x00000003005e7308 */ /* 0x0002a20000000800 */
[----:B------:R-:W3:Y:S01]  /*128e0*/  LDSM.16.MT88.4 R12, [R187] ;  /* 0x00000000bb0c783b */ /* 0x000ee20000004200 */
[----:B-1----:R-:W-:Y:S01]  /*128f0*/  FFMA.FTZ R3, R18, c[0x0][0x2d0], -R2 ;  /* 0x0000b40012037a23 */ /* 0x002fe20000010802 */
[----:B--2---:R-:W-:-:S05]  /*12900*/  F2FP.PACK_AB R18, R95, R94 ;  /* 0x0000005e5f12723e */ /* 0x004fca00000000ff */
[----:B------:R1:W-:Y:S02]  /*12910*/  MUFU.EX2 R97, R3 ;  /* 0x0000000300617308 */ /* 0x0003e40000000800 */
[----:B-1----:R-:W-:-:S06]  /*12920*/  FFMA.FTZ R3, R6, c[0x0][0x2d0], -R0 ;  /* 0x0000b40006037a23 */ /* 0x002fcc0000010800 */
[----:B------:R1:W-:Y:S02]  /*12930*/  MUFU.EX2 R69, R3 ;  /* 0x0000000300457308 */ /* 0x0003e40000000800 */
[--C-:B-1----:R-:W-:Y:S02]  /*12940*/  FFMA.FTZ R3, R7, c[0x0][0x2d0], -R0.reuse ;  /* 0x0000b40007037a23 */ /* 0x102fe40000010800 */
[----:B------:R-:W1:Y:S04]  /*12950*/  LDSM.16.MT88.4 R4, [R243] ;  /* 0x00000000f304783b */ /* 0x000e680000004200 */
[----:B------:R2:W4:Y:S02]  /*12960*/  MUFU.EX2 R68, R3 ;  /* 0x0000000300447308 */ /* 0x0005240000000800 */
[----:B--2---:R-:W-:Y:S01]  /*12970*/  FFMA.FTZ R3, R16, c[0x0][0x2d0], -R0 ;  /* 0x0000b40010037a23 */ /* 0x004fe20000010800 */
[----:B------:R-:W-:-:S05]  /*12980*/  F2FP.PACK_AB R16, R92, R93 ;  /* 0x0000005d5c10723e */ /* 0x000fca00000000ff */
[----:B------:R2:W-:Y:S02]  /*12990*/  MUFU.EX2 R70, R3 ;  /* 0x0000000300467308 */ /* 0x0005e40000000800 */
[----:B--2---:R-:W-:Y:S01]  /*129a0*/  FFMA.FTZ R3, R17, c[0x0][0x2d0], -R0 ;  /* 0x0000b40011037a23 */ /* 0x004fe20000010800 */
[----:B----4-:R-:W-:-:S05]  /*129b0*/  F2FP.PACK_AB R17, R68, R69 ;  /* 0x000000454411723e */ /* 0x010fca00000000ff */
[----:B------:R2:W4:Y:S02]  /*129c0*/  MUFU.EX2 R72, R3 ;  /* 0x0000000300487308 */ /* 0x0005240000000800 */
[----:B--2---:R-:W-:Y:S01]  /*129d0*/  FFMA.FTZ R3, R22, c[0x0][0x2d0], -R2 ;  /* 0x0000b40016037a23 */ /* 0x004fe20000010802 */
[----:B----4-:R-:W-:-:S05]  /*129e0*/  F2FP.PACK_AB R19, R72, R70 ;  /* 0x000000464813723e */ /* 0x010fca00000000ff */
[----:B------:R2:W4:Y:S02]  /*129f0*/  MUFU.EX2 R96, R3 ;  /* 0x0000000300607308 */ /* 0x0005240000000800 */
[C---:B---3--:R-:W-:Y:S08]  /*12a00*/  HMMA.16816.F32 R44, R16.reuse, R12, RZ ;  /* 0x0000000c102c723c */ /* 0x048ff000000018ff */
[----:B------:R-:W-:Y:S01]  /*12a10*/  HMMA.16816.F32 R28, R16, R14, RZ ;  /* 0x0000000e101c723c */ /* 0x000fe200000018ff */
[----:B--2---:R-:W-:Y:S01]  /*12a20*/  FFMA.FTZ R3, R23, c[0x0][0x2d0], -R2 ;  /* 0x0000b40017037a23 */ /* 0x004fe20000010802 */
[----:B----4-:R-:W-:-:S03]  /*12a30*/  F2FP.PACK_AB R12, R96, R97 ;  /* 0x00000061600c723e */ /* 0x010fc600000000ff */
[----:B------:R2:W-:Y:S02]  /*12a40*/  MUFU.EX2 R98, R3 ;  /* 0x0000000300627308 */ /* 0x0005e40000000800 */
[----:B--2---:R-:W-:Y:S02]  /*12a50*/  FFMA.FTZ R3, R25, c[0x0][0x2d0], -R2 ;  /* 0x0000b40019037a23 */ /* 0x004fe40000010802 */
[----:B-1----:R-:W-:Y:S04]  /*12a60*/  HMMA.16816.F32 R24, R16, R4, RZ ;  /* 0x000000041018723c */ /* 0x002fe800000018ff */
        /* <DEDUP_REMOVED lines=17> */
[----:B------:R-:W-:Y:S02]  /*12b80*/  HMMA.16816.F32 R172, R12, R32, R24 ;  /* 0x000000200cac723c */ /* 0x000fe40000001818 */
[----:B------:R-:W-:-:S06]  /*12b90*/  FADD.FTZ R3, R95, R3 ;  /* 0x000000035f037221 */ /* 0x000fcc0000010000 */
[----:B------:R-:W-:Y:S01]  /*12ba0*/  HMMA.16816.F32 R120, R12, R34, R20 ;  /* 0x000000220c78723c */ /* 0x000fe20000001814 */
[----:B------:R-:W-:Y:S07]  /*12bb0*/  LDSM.16.MT88.4 R32, [R243+0x2800] ;  /* 0x00280000f320783b */ /* 0x000fee0000004200 */
[C---:B------:R-:W-:Y:S08]  /*12bc0*/  HMMA.16816.F32 R24, R16.reuse, R40, RZ ;  /* 0x000000281018723c */ /* 0x040ff000000018ff */
[----:B------:R-:W-:Y:S01]  /*12bd0*/  HMMA.16816.F32 R20, R16, R42, RZ ;  /* 0x0000002a1014723c */ /* 0x000fe200000018ff */
[----:B------:R-:W2:Y:S07]  /*12be0*/  LDSM.16.MT88.4 R40, [R243+0x2000] ;  /* 0x00200000f328783b */ /* 0x000eae0000004200 */
[C---:B------:R-:W-:Y:S01]  /*12bf0*/  HMMA.16816.F32 R136, R12.reuse, R36, R44 ;  /* 0x000000240c88723c */ /* 0x040fe2000000182c */
[----:B------:R-:W3:Y:S07]  /*12c00*/  LDSM.16.MT88.4 R44, [R188+0x2000] ;  /* 0x00200000bc2c783b */ /* 0x000eee0000004200 */
[C---:B------:R-:W-:Y:S01]  /*12c10*/  HMMA.16816.F32 R128, R12.reuse, R38, R28 ;  /* 0x000000260c80723c */ /* 0x040fe2000000181c */
[----:B------:R-:W4:Y:S07]  /*12c20*/  LDSM.16.MT88.4 R36, [R188+0x2800] ;  /* 0x00280000bc24783b */ /* 0x000f2e0000004200 */
        /* <DEDUP_REMOVED lines=8> */
[C---:B------:R-:W-:Y:S08]  /*12cb0*/  HMMA.16816.F32 R112, R12.reuse, R58, R28 ;  /* 0x0000003a0c70723c */ /* 0x040ff0000000181c */
[----:B------:R-:W-:Y:S08]  /*12cc0*/  HMMA.16816.F32 R160, R12, R64, R4 ;  /* 0x000000400ca0723c */ /* 0x000ff00000001804 */
[C---:B------:R-:W-:Y:S08]  /*12cd0*/  HMMA.16816.F32 R28, R16.reuse, R62, RZ ;  /* 0x0000003e101c723c */ /* 0x040ff000000018ff */
[----:B---3--:R-:W-:Y:S08]  /*12ce0*/  HMMA.16816.F32 R4, R16, R44, RZ ;  /* 0x0000002c1004723c */ /* 0x008ff000000018ff */
[C---:B------:R-:W-:Y:S01]  /*12cf0*/  HMMA.16816.F32 R56, R12.reuse, R32, R24 ;  /* 0x000000200c38723c */ /* 0x040fe20000001818 */
[----:B------:R-:W2:Y:S06]  /*12d00*/  LDSM.16.MT88.4 R24, [R244+0x2800] ;  /* 0x00280000f418783b */ /* 0x000eac0000004200 */
[----:B------:R-:W-:Y:S01]  /*12d10*/  FFMA.FTZ R32, R80, c[0x0][0x2d0], -R2 ;  /* 0x0000b40050207a23 */ /* 0x000fe20000010802 */
[----:B------:R-:W-:Y:S01]  /*12d20*/  HMMA.16816.F32 R48, R12, R66, R28 ;  /* 0x000000420c30723c */ /* 0x000fe2000000181c */
[----:B------:R-:W3:Y:S01]  /*12d30*/  LDSM.16.MT88.4 R28, [R187+0x4000] ;  /* 0x00400000bb1c783b */ /* 0x000ee20000004200 */
[----:B------:R-:W-:-:S06]  /*12d40*/  FFMA.FTZ R33, R90, c[0x0][0x2d0], -R0 ;  /* 0x0000b4005a217a23 */ /* 0x000fcc0000010800 */
[----:B----4-:R-:W-:Y:S07]  /*12d50*/  HMMA.16816.F32 R64, R12, R36, R4 ;  /* 0x000000240c40723c */ /* 0x010fee0000001804 */
[--C-:B------:R-:W-:Y:S01]  /*12d60*/  FFMA.FTZ R36, R88, c[0x0][0x2d0], -R0.reuse ;  /* 0x0000b40058247a23 */ /* 0x100fe20000010800 */
[----:B-1----:R-:W-:Y:S01]  /*12d70*/  HMMA.16816.F32 R4, R16, R40, RZ ;  /* 0x000000281004723c */ /* 0x002fe200000018ff */
[----:B------:R-:W-:-:S06]  /*12d80*/  FFMA.FTZ R37, R87, c[0x0][0x2d0], -R0 ;  /* 0x0000b40057257a23 */ /* 0x000fcc0000010800 */
[--C-:B------:R-:W-:Y:S01]  /*12d90*/  FFMA.FTZ R41, R85, c[0x0][0x2d0], -R0.reuse ;  /* 0x0000b40055297a23 */ /* 0x100fe20000010800 */
[----:B------:R-:W-:Y:S01]  /*12da0*/  HMMA.16816.F32 R60, R12, R34, R20 ;  /* 0x000000220c3c723c */ /* 0x000fe20000001814 */
[----:B------:R-:W-:-:S06]  /*12db0*/  FFMA.FTZ R40, R76, c[0x0][0x2d0], -R0 ;  /* 0x0000b4004c287a23 */ /* 0x000fcc0000010800 */
[----:B------:R-:W-:Y:S01]  /*12dc0*/  FFMA.FTZ R34, R79, c[0x0][0x2d0], -R2 ;  /* 0x0000b4004f227a23 */ /* 0x000fe20000010802 */
[----:B------:R-:W-:Y:S01]  /*12dd0*/  HMMA.16816.F32 R20, R16, R46, RZ ;  /* 0x0000002e1014723c */ /* 0x000fe200000018ff */
[----:B------:R-:W-:-:S07]  /*12de0*/  FFMA.FTZ R35, R89, c[0x0][0x2d0], -R0 ;  /* 0x0000b40059237a23 */ /* 0x000fce0000010800 */
[----:B--2---:R-:W-:Y:S08]  /*12df0*/  HMMA.16816.F32 R132, R12, R24, R4 ;  /* 0x000000180c84723c */ /* 0x004ff00000001804 */
[----:B------:R-:W-:Y:S07]  /*12e00*/  HMMA.16816.F32 R4, R16, R42, RZ ;  /* 0x0000002a1004723c */ /* 0x000fee00000018ff */
[--C-:B------:R-:W-:Y:S01]  /*12e10*/  FFMA.FTZ R42, R78, c[0x0][0x2d0], -R2.reuse ;  /* 0x0000b4004e2a7a23 */ /* 0x100fe20000010802 */
[----:B------:R-:W-:Y:S01]  /*12e20*/  HMMA.16816.F32 R124, R12, R38, R20 ;  /* 0x000000260c7c723c */ /* 0x000fe20000001814 */
[----:B------:R-:W1:Y:S06]  /*12e30*/  LDSM.16.MT88.4 R20, [R187+0x4800] ;  /* 0x00480000bb14783b */ /* 0x000e6c0000004200 */
[----:B------:R-:W-:-:S02]  /*12e40*/  FFMA.FTZ R39, R77, c[0x0][0x2d0], -R2 ;  /* 0x0000b4004d277a23 */ /* 0x000fc40000010802 */
[----:B------:R-:W-:-:S07]  /*12e50*/  FFMA.FTZ R38, R86, c[0x0][0x2d0], -R0 ;  /* 0x0000b40056267a23 */ /* 0x000fce0000010800 */
[----:B------:R-:W-:Y:S01]  /*12e60*/  HMMA.16816.F32 R116, R12, R26, R4 ;  /* 0x0000001a0c74723c */ /* 0x000fe20000001804 */
[----:B------:R-:W2:Y:S07]  /*12e70*/  LDSM.16.MT88.4 R24, [R243+0x4000] ;  /* 0x00400000f318783b */ /* 0x000eae0000004200 */
[----:B---3--:R-:W-:Y:S07]  /*12e80*/  HMMA.16816.F32 R4, R16, R28, RZ ;  /* 0x0000001c1004723c */ /* 0x008fee00000018ff */
[----:B------:R-:W-:-:S02]  /*12e90*/  FFMA.FTZ R29, R82, c[0x0][0x2d0], -R2 ;  /* 0x0000b400521d7a23 */ /* 0x000fc40000010802 */
[----:B------:R-:W-:-:S04]  /*12ea0*/  FFMA.FTZ R28, R81, c[0x0][0x2d0], -R2 ;  /* 0x0000b400511c7a23 */ /* 0x000fc80000010802 */
[----:B------:R-:W-:Y:S11]  /*12eb0*/  MUFU.EX2 R29, R29 ;  /* 0x0000001d001d7308 */ /* 0x000ff60000000800 */
[----:B-1----:R-:W-:Y:S07]  /*12ec0*/  HMMA.16816.F32 R108, R12, R20, R4 ;  /* 0x000000140c6c723c */ /* 0x002fee0000001804 */
[----:B------:R-:W-:Y:S01]  /*12ed0*/  FADD.FTZ R20, R97, R3 ;  /* 0x0000000361147221 */ /* 0x000fe20000010000 */
[----:B------:R-:W-:Y:S01]  /*12ee0*/  HMMA.16816.F32 R4, R16, R30, RZ ;  /* 0x0000001e1004723c */ /* 0x000fe200000018ff */
[----:B------:R-:W-:-:S04]  /*12ef0*/  FADD.FTZ R3, R69, R68 ;  /* 0x0000004445037221 */ /* 0x000fc80000010000 */
[----:B------:R-:W-:Y:S02]  /*12f00*/  FADD.FTZ R3, R70, R3 ;  /* 0x0000000346037221 */ /* 0x000fe40000010000 */
[--C-:B------:R-:W-:Y:S02]  /*12f10*/  FFMA.FTZ R31, R84, c[0x0][0x2d0], -R2.reuse ;  /* 0x0000b400541f7a23 */ /* 0x100fe40000010802 */
[----:B------:R-:W-:Y:S01]  /*12f20*/  FFMA.FTZ R30, R83, c[0x0][0x2d0], -R2 ;  /* 0x0000b400531e7a23 */ /* 0x000fe20000010802 */
[----:B------:R-:W-:Y:S01]  /*12f30*/  LDSM.16.MT88.4 R84, [R243+0x5800] ;  /* 0x00580000f354783b */ /* 0x000fe20000004200 */
[----:B------:R-:W-:Y:S02]  /*12f40*/  FADD.FTZ R3, R72, R3 ;  /* 0x0000000348037221 */ /* 0x000fe40000010000 */
[----:B------:R-:W-:Y:S02]  /*12f50*/  MUFU.EX2 R31, R31 ;  /* 0x0000001f001f7308 */ /* 0x000fe40000000800 */
[----:B------:R-:W-:-:S02]  /*12f60*/  FADD.FTZ R3, R71, R3 ;  /* 0x0000000347037221 */ /* 0x000fc40000010000 */
[----:B------:R-:W-:Y:S02]  /*12f70*/  LDSM.16.MT88.4 R68, [R244+0x3800] ;  /* 0x00380000f444783b */ /* 0x000fe40000004200 */
[----:B------:R-:W-:Y:S02]  /*12f80*/  FADD.FTZ R3, R73, R3 ;  /* 0x0000000349037221 */ /* 0x000fe40000010000 */
[----:B------:R-:W1:Y:S02]  /*12f90*/  MUFU.EX2 R30, R30 ;  /* 0x0000001e001e7308 */ /* 0x000e640000000800 */
[----:B------:R-:W-:Y:S01]  /*12fa0*/  FADD.FTZ R3, R74, R3 ;  /* 0x000000034a037221 */ /* 0x000fe20000010000 */
[----:B------:R-:W-:Y:S07]  /*12fb0*/  HMMA.16816.F32 R92, R12, R22, R4 ;  /* 0x000000160c5c723c */ /* 0x000fee0000001804 */
[----:B------:R-:W-:-:S02]  /*12fc0*/  FADD.FTZ R4, R96, R20 ;  /* 0x0000001460047221 */ /* 0x000fc40000010000 */
[----:B------:R-:W3:Y:S02]  /*12fd0*/  LDSM.16.MT88.4 R20, [R243+0x4800] ;  /* 0x00480000f314783b */ /* 0x000ee40000004200 */
[----:B------:R-:W-:Y:S02]  /*12fe0*/  FADD.FTZ R2, R98, R4 ;  /* 0x0000000462027221 */ /* 0x000fe40000010000 */
[----:B--2---:R-:W-:Y:S02]  /*12ff0*/  HMMA.16816.F32 R4, R16, R24, RZ ;  /* 0x000000181004723c */ /* 0x004fe400000018ff */
[----:B------:R-:W-:Y:S11]  /*13000*/  FADD.FTZ R2, R100, R2 ;  /* 0x0000000264027221 */ /* 0x000ff60000010000 */
[----:B------:R-:W-:Y:S11]  /*13010*/  @!UPT UIADD3 URZ, URZ, URZ, URZ ;  /* 0x0000003f3f3ff290 */ /* 0x000ff6000fffe03f */
[----:B---3--:R-:W-:Y:S01]  /*13020*/  HMMA.16816.F32 R96, R12, R20, R4 ;  /* 0x000000140c60723c */ /* 0x008fe20000001804 */
[----:B------:R-:W2:Y:S07]  /*13030*/  MUFU.EX2 R21, R28 ;  /* 0x0000001c00157308 */ /* 0x000eae0000000800 */
[----:B------:R-:W-:Y:S01]  /*13040*/  HMMA.16816.F32 R4, R16, R26, RZ ;  /* 0x0000001a1004723c */ /* 0x000fe200000018ff */
[----:B------:R-:W3:Y:S01]  /*13050*/  LDSM.16.MT88.4 R24, [R188+0x4000] ;  /* 0x00400000bc18783b */ /* 0x000ee20000004200 */
[----:B------:R-:W4:Y:S11]  /*13060*/  MUFU.EX2 R20, R32 ;  /* 0x0000002000147308 */ /* 0x000f360000000800 */
[----:B------:R-:W-:Y:S11]  /*13070*/  @!UPT UIADD3 URZ, URZ, URZ, URZ ;  /* 0x0000003f3f3ff290 */ /* 0x000ff6000fffe03f */
[----:B------:R-:W-:Y:S07]  /*13080*/  HMMA.16816.F32 R152, R12, R22, R4 ;  /* 0x000000160c98723c */ /* 0x000fee0000001804 */
[----:B------:R-:W-:Y:S01]  /*13090*/  FFMA.FTZ R7, R91, c[0x0][0x2d0], -R0 ;  /* 0x0000b4005b077a23 */ /* 0x000fe20000010800 */
[----:B-1----:R-:W-:Y:S01]  /*130a0*/  F2FP.PACK_AB R4, R30, R31 ;  /* 0x0000001f1e04723e */ /* 0x002fe200000000ff */
[----:B------:R-:W-:Y:S01]  /*130b0*/  FADD.FTZ R0, R31, R2 ;  /* 0x000000021f007221 */ /* 0x000fe20000010000 */
[----:B--2---:R-:W-:Y:S01]  /*130c0*/  F2FP.PACK_AB R6, R21, R29 ;  /* 0x0000001d1506723e */ /* 0x004fe200000000ff */
[----:B------:R-:W1:Y:S01]  /*130d0*/  MUFU.EX2 R2, R34 ;  /* 0x0000002200027308 */ /* 0x000e620000000800 */
[----:B------:R-:W-:-:S02]  /*130e0*/  FADD.FTZ R5, R75, R3 ;  /* 0x000000034b057221 */ /* 0x000fc40000010000 */
[----:B------:R-:W-:-:S04]  /*130f0*/  FADD.FTZ R0, R30, R0 ;  /* 0x000000001e007221 */ /* 0x000fc80000010000 */
[----:B------:R-:W-:Y:S01]  /*13100*/  FADD.FTZ R0, R29, R0 ;  /* 0x000000001d007221 */ /* 0x000fe20000010000 */
[----:B------:R-:W-:Y:S01]  /*13110*/  MUFU.EX2 R3, R36 ;  /* 0x0000002400037308 */ /* 0x000fe20000000800 */
[----:B------:R-:W2:Y:S02]  /*13120*/  LDSM.16.MT88.4 R28, [R188+0x4800] ;  /* 0x00480000bc1c783b */ /* 0x000ea40000004200 */
[----:B------:R-:W-:-:S04]  /*13130*/  FADD.FTZ R0, R21, R0 ;  /* 0x0000000015007221 */ /* 0x000fc80000010000 */
[----:B----4-:R-:W-:Y:S01]  /*13140*/  FADD.FTZ R0, R20, R0 ;  /* 0x0000000014007221 */ /* 0x010fe20000010000 */
[C---:B-1----:R-:W-:Y:S02]  /*13150*/  F2FP.PACK_AB R100, R2.reuse, R20 ;  /* 0x000000140264723e */ /* 0x042fe400000000ff */
[C---:B---3--:R-:W-:Y:S01]  /*13160*/  HMMA.16816.F32 R20, R16.reuse, R24, RZ ;  /* 0x000000181014723c */ /* 0x048fe200000018ff */
[----:B------:R-:W-:Y:S02]  /*13170*/  FADD.FTZ R32, R2, R0 ;  /* 0x0000000002207221 */ /* 0x000fe40000010000 */
[----:B------:R-:W1:Y:S05]  /*13180*/  MUFU.EX2 R2, R7 ;  /* 0x0000000700027308 */ /* 0x000e6a0000000800 */
[----:B------:R-:W-:Y:S03]  /*13190*/  HMMA.16816.F32 R24, R16, R26, RZ ;  /* 0x0000001a1018723c */ /* 0x000fe600000018ff */
[----:B------:R-:W3:Y:S08]  /*131a0*/  MUFU.EX2 R0, R33 ;  /* 0x0000002100007308 */ /* 0x000ef00000000800 */
[----:B------:R-:W4:Y:S01]  /*131b0*/  MUFU.EX2 R7, R35 ;  /* 0x0000002300077308 */ /* 0x000f220000000800 */
[----:B-1----:R-:W-:-:S04]  /*131c0*/  FADD.FTZ R5, R2, R5 ;  /* 0x0000000502057221 */ /* 0x002fc80000010000 */
[C---:B--2---:R-:W-:Y:S03]  /*131d0*/  HMMA.16816.F32 R52, R12.reuse, R28, R20 ;  /* 0x0000001c0c34723c */ /* 0x044fe60000001814 */
[----:B------:R-:W1:Y:S04]  /*131e0*/  MUFU.EX2 R28, R42 ;  /* 0x0000002a001c7308 */ /* 0x000e680000000800 */
[----:B---3--:R-:W-:Y:S01]  /*131f0*/  FADD.FTZ R22, R0, R5 ;  /* 0x0000000500167221 */ /* 0x008fe20000010000 */
[----:B------:R-:W-:Y:S03]  /*13200*/  HMMA.16816.F32 R44, R12, R30, R24 ;  /* 0x0000001e0c2c723c */ /* 0x000fe60000001818 */
[----:B------:R-:W2:Y:S01]  /*13210*/  MUFU.EX2 R23, R39 ;  /* 0x0000002700177308 */ /* 0x000ea20000000800 */
[----:B----4-:R-:W-:Y:S01]  /*13220*/  FADD.FTZ R22, R7, R22 ;  /* 0x0000001607167221 */ /* 0x010fe20000010000 */
[----:B------:R-:W-:-:S03]  /*13230*/  F2FP.PACK_AB R7, R3, R7 ;  /* 0x000000070307723e */ /* 0x000fc600000000ff */
[----:B------:R-:W-:-:S03]  /*13240*/  FADD.FTZ R22, R3, R22 ;  /* 0x0000001603167221 */ /* 0x000fc60000010000 */
[----:B------:R-:W3:Y:S01]  /*13250*/  MUFU.EX2 R21, R37 ;  /* 0x0000002500157308 */ /* 0x000ee20000000800 */
[----:B-1----:R-:W-:-:S07]  /*13260*/  FADD.FTZ R5, R28, R32 ;  /* 0x000000201c057221 */ /* 0x002fce0000010000 */
[----:B------:R-:W1:Y:S01]  /*13270*/  MUFU.EX2 R20, R38 ;  /* 0x0000002600147308 */ /* 0x000e620000000800 */
[C---:B--2---:R-:W-:Y:S01]  /*13280*/  FADD.FTZ R203, R23.reuse, R5 ;  /* 0x0000000517cb7221 */ /* 0x044fe20000010000 */
[----:B------:R-:W-:Y:S02]  /*13290*/  F2FP.PACK_AB R5, R0, R2 ;  /* 0x000000020005723e */ /* 0x000fe400000000ff */
[----:B------:R-:W-:Y:S01]  /*132a0*/  F2FP.PACK_AB R102, R23, R28 ;  /* 0x0000001c1766723e */ /* 0x000fe200000000ff */
[----:B---3--:R-:W-:-:S03]  /*132b0*/  FADD.FTZ R0, R21, R22 ;  /* 0x0000001615007221 */ /* 0x008fc60000010000 */
[----:B------:R-:W2:Y:S01]  /*132c0*/  MUFU.EX2 R2, R41 ;  /* 0x0000002900027308 */ /* 0x000ea20000000800 */
[C---:B-1----:R-:W-:Y:S01]  /*132d0*/  FADD.FTZ R3, R20.reuse, R0 ;  /* 0x0000000014037221 */ /* 0x042fe20000010000 */
[----:B------:R-:W-:-:S06]  /*132e0*/  F2FP.PACK_AB R101, R20, R21 ;  /* 0x000000151465723e */ /* 0x000fcc00000000ff */
[----:B------:R-:W1:Y:S01]  /*132f0*/  MUFU.EX2 R0, R40 ;  /* 0x0000002800007308 */ /* 0x000e620000000800 */
[----:B------:R3:W4:Y:S01]  /*13300*/  LDSM.16.MT88.4 R20, [R103+0x4000] ;  /* 0x004000006714783b */ /* 0x0007220000004200 */
[----:B--2---:R-:W-:-:S04]  /*13310*/  FADD.FTZ R3, R2, R3 ;  /* 0x0000000302037221 */ /* 0x004fc80000010000 */
[C---:B-1----:R-:W-:Y:S01]  /*13320*/  FADD.FTZ R204, R0.reuse, R3 ;  /* 0x0000000300cc7221 */ /* 0x042fe20000010000 */
[----:B---3--:R-:W-:Y:S02]  /*13330*/  F2FP.PACK_AB R103, R0, R2 ;  /* 0x000000020067723e */ /* 0x008fe400000000ff */
        /* <DEDUP_REMOVED lines=31> */
[C---:B-1----:R-:W-:Y:S01]  /*13530*/  HMMA.16816.F32 R76, R4.reuse, R12, R132 ;  /* 0x0000000c044c723c */ /* 0x042fe20000001884 */
[----:B------:R-:W1:Y:S07]  /*13540*/  LDSM.16.MT88.4 R132, [R187+0x1800] ;  /* 0x00180000bb84783b */ /* 0x000e6e0000004200 */
[----:B------:R-:W-:Y:S01]  /*13550*/  HMMA.16816.F32 R80, R4, R14, R116 ;  /* 0x0000000e0450723c */ /* 0x000fe20000001874 */
[----:B------:R-:W3:Y:S04]  /*13560*/  LDSM.16.MT88.4 R12, [R187+0x5000] ;  /* 0x00500000bb0c783b */ /* 0x000ee80000004200 */
[----:B------:R-:W4:Y:S03]  /*13570*/  LDSM.16.MT88.4 R116, [R188+0x1800] ;  /* 0x00180000bc74783b */ /* 0x000f260000004200 */
[C---:B--2---:R-:W-:Y:S08]  /*13580*/  HMMA.16816.F32 R128, R100.reuse, R124, R128 ;  /* 0x0000007c6480723c */ /* 0x044ff00000001880 */
[C---:B------:R-:W-:Y:S08]  /*13590*/  HMMA.16816.F32 R124, R100.reuse, R126, R28 ;  /* 0x0000007e647c723c */ /* 0x040ff0000000181c */
[----:B-1----:R-:W-:Y:S08]  /*135a0*/  HMMA.16816.F32 R136, R100, R132, R136 ;  /* 0x000000846488723c */ /* 0x002ff00000001888 */
[C---:B---3--:R-:W-:Y:S01]  /*135b0*/  HMMA.16816.F32 R88, R4.reuse, R12, R108 ;  /* 0x0000000c0458723c */ /* 0x048fe2000000186c */
[----:B------:R-:W1:Y:S07]  /*135c0*/  LDSM.16.MT88.4 R108, [R244+0x1800] ;  /* 0x00180000f46c783b */ /* 0x000e6e0000004200 */
[----:B------:R-:W-:Y:S01]  /*135d0*/  HMMA.16816.F32 R92, R4, R14, R92 ;  /* 0x0000000e045c723c */ /* 0x000fe2000000185c */
[----:B------:R-:W2:Y:S07]  /*135e0*/  LDSM.16.MT88.4 R12, [R243+0x5000] ;  /* 0x00500000f30c783b */ /* 0x000eae0000004200 */
[C---:B----4-:R-:W-:Y:S08]  /*135f0*/  HMMA.16816.F32 R120, R100.reuse, R116, R120 ;  /* 0x000000746478723c */ /* 0x050ff00000001878 */
[C---:B------:R-:W-:Y:S08]  /*13600*/  HMMA.16816.F32 R132, R100.reuse, R134, R20 ;  /* 0x000000866484723c */ /* 0x040ff00000001814 */
[C---:B------:R-:W-:Y:S08]  /*13610*/  HMMA.16816.F32 R116, R100.reuse, R118, R32 ;  /* 0x000000766474723c */ /* 0x040ff00000001820 */
[----:B-1----:R-:W-:Y:S08]  /*13620*/  HMMA.16816.F32 R112, R100, R108, R112 ;  /* 0x0000006c6470723c */ /* 0x002ff00000001870 */
[C---:B--2---:R-:W-:Y:S08]  /*13630*/  HMMA.16816.F32 R96, R4.reuse, R12, R96 ;  /* 0x0000000c0460723c */ /* 0x044ff00000001860 */
[----:B------:R-:W-:Y:S01]  /*13640*/  HMMA.16816.F32 R152, R4, R14, R152 ;  /* 0x0000000e0498723c */ /* 0x000fe20000001898 */
[----:B------:R-:W1:Y:S07]  /*13650*/  LDSM.16.MT88.4 R12, [R188+0x5000] ;  /* 0x00500000bc0c783b */ /* 0x000e6e0000004200 */
        /* <DEDUP_REMOVED lines=68> */
.L_x_2510:
[----:B------:R-:W-:Y:S05]  /*13aa0*/  BRA.DIV ~URZ, `(.L_x_2371) ;  /* 0x00011b227f007947 */ /* 0x000fea000b800000 */
[----:B------:R-:W3:Y:S01]  /*13ab0*/  SHFL.IDX PT, R0, R7, RZ, 0x181f ;  /* 0x00181fff07007589 */ /* 0x000ee200000e0000 */
[----:B------:R-:W-:Y:S02]  /*13ac0*/  ISETP.GE.AND P4, PT, R200, c[0x0][0x1d4], PT ;  /* 0x00007500c8007a0c */ /* 0x000fe40003f86270 */
[----:B------:R-:W-:Y:S02]  /*13ad0*/  ISETP.GE.AND P3, PT, R202, c[0x0][0x1d4], PT ;  /* 0x00007500ca007a0c */ /* 0x000fe40003f66270 */
[----:B------:R-:W-:Y:S02]  /*13ae0*/  SEL R5, RZ, 0x10, P4 ;  /* 0x00000010ff057807 */ /* 0x000fe40002000000 */
        /* <DEDUP_REMOVED lines=10> */
[----:B------:R2:W3:Y:S03]  /*13b90*/  SHFL.IDX PT, R0, R7, 0x1, 0x181f ;  /* 0x00381f0007007f89 */ /* 0x0004e600000e0000 */
[----:B------:R-:W-:Y:S01]  /*13ba0*/  IMAD.X R3, R4, 0x1, R19, P0 ;  /* 0x0000000104037824 */ /* 0x000fe200000e0613 */
[----:B------:R-:W-:Y:S01]  /*13bb0*/  ISETP.GE.AND P0, PT, R196, c[0x0][0x1d4], PT ;  /* 0x00007500c4007a0c */ /* 0x000fe20003f06270 */
[----:B------:R2:W4:Y:S03]  /*13bc0*/  SHFL.IDX PT, R4, R6, 0x1, 0x181f ;  /* 0x00381f0006047f89 */ /* 0x00052600000e0000 */
[----:B------:R-:W-:-:S09]  /*13bd0*/  SEL R14, RZ, 0x10, P0 ;  /* 0x00000010ff0e7807 */ /* 0x000fd20000000000 */
[----:B------:R2:W-:Y:S02]  /*13be0*/  LDGSTS.E.BYPASS.LTC128B.128 [R144+0x10100], [R2.64], !P0 ;  /* 0x1010000002907fae */ /* 0x0005e4000c101d4c */
.L_x_2511:
[----:B--2---:R-:W-:Y:S02]  /*13bf0*/  IADD3 R2, -R15, 0x10, RZ ;  /* 0x000000100f027810 */ /* 0x004fe40007ffe1ff */
[----:B------:R-:W-:Y:S02]  /*13c00*/  ISETP.NE.U32.AND P4, PT, R5, RZ, PT ;  /* 0x000000ff0500720c */ /* 0x000fe40003f85070 */
[----:B------:R-:W-:-:S04]  /*13c10*/  LOP3.LUT R2, R2, 0xf, RZ, 0xc0, !PT ;  /* 0x0000000f02027812 */ /* 0x000fc800078ec0ff */
[----:B-1-3--:R-:W-:Y:S02]  /*13c20*/  IADD3 R6, P3, P0, R2, R0, R12 ;  /* 0x0000000002067210 */ /* 0x00afe4000787e00c */
[----:B------:R-:W-:Y:S02]  /*13c30*/  IADD3 R2, -R5, 0x10, RZ ;  /* 0x0000001005027810 */ /* 0x000fe40007ffe1ff */
[----:B----4-:R-:W-:Y:S02]  /*13c40*/  IADD3.X R7, RZ, R4, R16, P3, P0 ;  /* 0x00000004ff077210 */ /* 0x010fe40001fe0410 */
[----:B------:R-:W-:-:S04]  /*13c50*/  LOP3.LUT R2, R2, 0xf, RZ, 0xc0, !PT ;  /* 0x0000000f02027812 */ /* 0x000fc800078ec0ff */
[----:B------:R-:W-:Y:S02]  /*13c60*/  IADD3 R12, P3, P0, R2, R0, R13 ;  /* 0x00000000020c7210 */ /* 0x000fe4000787e00d */
[----:B------:R-:W-:Y:S02]  /*13c70*/  IADD3 R2, -R14, 0x10, RZ ;  /* 0x000000100e027810 */ /* 0x000fe40007ffe1ff */
[----:B------:R-:W-:Y:S02]  /*13c80*/  IADD3.X R13, RZ, R4, R17, P3, P0 ;  /* 0x00000004ff0d7210 */ /* 0x000fe40001fe0411 */
[----:B------:R-:W-:-:S03]  /*13c90*/  LOP3.LUT R2, R2, 0xf, RZ, 0xc0, !PT ;  /* 0x0000000f02027812 */ /* 0x000fc600078ec0ff */
[----:B------:R-:W-:Y:S01]  /*13ca0*/  @!PT LDS RZ, [RZ] ;  /* 0x00000000fffff984 */ /* 0x000fe20000000800 */
[----:B------:R-:W-:Y:S01]  /*13cb0*/  @!PT LDS RZ, [RZ] ;  /* 0x00000000fffff984 */ /* 0x000fe20000000800 */
[----:B------:R-:W-:Y:S01]  /*13cc0*/  @!PT LDS RZ, [RZ] ;  /* 0x00000000fffff984 */ /* 0x000fe20000000800 */
[----:B------:R1:W-:Y:S01]  /*13cd0*/  LDGSTS.E.BYPASS.LTC128B.128.ZFILL [R144+0xd100], [R12.64], P4 ;  /* 0x0d1000000c907fae */ /* 0x0003e2000a141d4c */
[----:B------:R-:W-:-:S04]  /*13ce0*/  IADD3 R2, P3, P0, R2, R0, R18 ;  /* 0x0000000002027210 */ /* 0x000fc8000787e012 */
[----:B------:R-:W-:Y:S02]  /*13cf0*/  IADD3.X R3, RZ, R4, R19, P3, P0 ;  /* 0x00000004ff037210 */ /* 0x000fe40001fe0413 */
[----:B------:R-:W-:-:S13]  /*13d00*/  ISETP.NE.U32.AND P0, PT, R15, RZ, PT ;  /* 0x000000ff0f00720c */ /* 0x000fda0003f05070 */
[----:B------:R1:W-:Y:S01]  /*13d10*/  LDGSTS.E.BYPASS.LTC128B.128.ZFILL [R144+0xf100], [R6.64], P0 ;  /* 0x0f10000006907fae */ /* 0x0003e20008141d4c */
[----:B------:R-:W-:-:S13]  /*13d20*/  ISETP.NE.U32.AND P0, PT, R14, RZ, PT ;  /* 0x000000ff0e00720c */ /* 0x000fda0003f05070 */
[----:B------:R1:W-:Y:S02]  /*13d30*/  LDGSTS.E.BYPASS.LTC128B.128.ZFILL [R144+0x11100], [R2.64], P0 ;  /* 0x1110000002907fae */ /* 0x0003e40008141d4c */
.L_x_2369:
[----:B------:R-:W-:Y:S05]  /*13d40*/  BSYNC B0 ;  /* 0x0000000000007941 */ /* 0x000fea0003800000 */
.L_x_2368:
        /* <DEDUP_REMOVED lines=23> */
.L_x_2374:
[----:B------:R-:W-:-:S04]  /*13ec0*/  MOV R2, 0x1 ;  /* 0x0000000100027802 */ /* 0x000fc80000000f00 */
[----:B------:R-:W-:-:S13]  /*13ed0*/  ISETP.NE.AND P0, PT, R2, c[0x0][0x32c], PT ;  /* 0x0000cb0002007a0c */ /* 0x000fda0003f05270 */
[----:B------:R-:W-:-:S05]  /*13ee0*/  @P0 IMAD.HI.U32 R2, R3, c[0x0][0x330], RZ ;  /* 0x0000cc0003020a27 */ /* 0x000fca00078e00ff */
[----:B------:R-:W-:Y:S02]  /*13ef0*/  @P0 SHF.R.U32.HI R3, RZ, c[0x0][0x334], R2 ;  /* 0x0000cd00ff030a19 */ /* 0x000fe40000011602 */
.L_x_2375:
[----:B------:R-:W-:Y:S05]  /*13f00*/  BSYNC B0 ;  /* 0x0000000000007941 */ /* 0x000fea0003800000 */
.L_x_2373:
[----:B------:R-:W-:-:S05]  /*13f10*/  MOV R2, c[0x0][0x32c] ;  /* 0x0000cb0000027a02 */ /* 0x000fca0000000f00 */
[----:B------:R-:W-:-:S05]  /*13f20*/  IMAD R3, R3, R2, c[0x0][0x32c] ;  /* 0x0000cb0003037624 */ /* 0x000fca00078e0202 */
[----:B------:R-:W-:-:S04]  /*13f30*/  IMNMX R0, R0, R3, PT ;  /* 0x0000000300007217 */ /* 0x000fc80003800200 */
.L_x_2372:
        /* <DEDUP_REMOVED lines=19> */
.L_x_2393:
        /* <DEDUP_REMOVED lines=22> */
[----:B------:R-:W-:Y:S02]  /*141d0*/  SHF.R.S32.HI R5, RZ, 0x1f, R190 ;  /* 0x0000001fff057819 */ /* 0x000fe400000114be */
[----:B------:R-:W-:Y:S01]  /*141e0*/  SHF.L.U64.HI R32, R196, 0x1, R212 ;  /* 0x00000001c4207819 */ /* 0x000fe200000102d4 */
[----:B------:R-:W-:Y:S01]  /*141f0*/  IMAD R4, R2, c[0x0][0x208], RZ ;  /* 0x0000820002047a24 */ /* 0x000fe200078e02ff */
[----:B------:R-:W-:Y:S01]  /*14200*/  SHF.L.U64.HI R26, R202, 0x1, R213 ;  /* 0x00000001ca1a7819 */ /* 0x000fe200000102d5 */
[----:B------:R-:W-:Y:S01]  /*14210*/  IMAD.WIDE.U32 R2, R192, c[0x0][0x208], RZ ;  /* 0x00008200c0027a25 */ /* 0x000fe200078e00ff */
        /* <DEDUP_REMOVED lines=13> */
.L_x_2512:
[----:B------:R-:W-:-:S05]  /*142f0*/  BRA.DIV ~URZ, `(.L_x_2380) ;  /* 0x000115827f007947 */ /* 0x000fca000b800000 */
[----:B------:R-:W5:Y:S01]  /*14300*/  SHFL.IDX PT, R2, R17, RZ, 0x181f ;  /* 0x00181fff11027589 */ /* 0x000f6200000e0000 */
[C---:B------:R-:W-:Y:S01]  /*14310*/  LOP3.LUT P4, RZ, R205.reuse, 0x4, RZ, 0xc0, !PT ;  /* 0x00000004cdff7812 */ /* 0x040fe2000788c0ff */
[----:B------:R-:W-:Y:S01]  /*14320*/  IMAD R4, R194, 0x6000, R10 ;  /* 0x00006000c2047824 */ /* 0x000fe200078e020a */
[----:B------:R-:W-:Y:S04]  /*14330*/  LOP3.LUT P3, RZ, R205, 0x2, RZ, 0xc0, !PT ;  /* 0x00000002cdff7812 */ /* 0x000fe8000786c0ff */
        /* <DEDUP_REMOVED lines=17> */
.L_x_2513:
[C---:B--2---:R-:W-:Y:S02]  /*14450*/  IADD3 R3, -R18.reuse, 0x10, RZ ;  /* 0x0000001012037810 */ /* 0x044fe40007ffe1ff */
[----:B------:R-:W-:Y:S02]  /*14460*/  ISETP.NE.U32.AND P6, PT, R7, RZ, PT ;  /* 0x000000ff0700720c */ /* 0x000fe40003fc5070 */
[----:B------:R-:W-:Y:S04]  /*14470*/  LOP3.LUT R3, R3, 0xf, RZ, 0xc0, !PT ;  /* 0x0000000f03037812 */ /* 0x000fe800078ec0ff */
[-C--:B---3--:R-:W-:Y:S02]  /*14480*/  IADD3 R6, P3, P0, R3, R2.reuse, R19 ;  /* 0x0000000203067210 */ /* 0x088fe4000787e013 */
[----:B------:R-:W-:Y:S02]  /*14490*/  IADD3 R3, -R7, 0x10, RZ ;  /* 0x0000001007037810 */ /* 0x000fe40007ffe1ff */
[-C--:B------:R-:W-:Y:S02]  /*144a0*/  IADD3.X R7, RZ, R5.reuse, R26, P3, P0 ;  /* 0x00000005ff077210 */ /* 0x080fe40001fe041a */
[----:B------:R-:W-:Y:S04]  /*144b0*/  LOP3.LUT R3, R3, 0xf, RZ, 0xc0, !PT ;  /* 0x0000000f03037812 */ /* 0x000fe800078ec0ff */
[-C--:B----4-:R-:W-:Y:S02]  /*144c0*/  IADD3 R16, P5, P4, R3, R2.reuse, R24 ;  /* 0x0000000203107210 */ /* 0x090fe40007cbe018 */
[----:B------:R-:W-:Y:S02]  /*144d0*/  IADD3 R3, -R9, 0x10, RZ ;  /* 0x0000001009037810 */ /* 0x000fe40007ffe1ff */
        /* <DEDUP_REMOVED lines=14> */
.L_x_2378:
[----:B------:R-:W-:Y:S05]  /*145c0*/  BSYNC B0 ;  /* 0x0000000000007941 */ /* 0x000fea0003800000 */
.L_x_2377:
        /* <DEDUP_REMOVED lines=160> */
[----:B------:R-:W4:Y:S01]  /*14fd0*/  MUFU.TANH R170, R8 ;  /* 0x0000000800aa7308 */ /* 0x000f220000002400 */
[----:B-1----:R-:W-:Y:S09]  /*14fe0*/  FMUL.FTZ R0, R5, c[0x0][0x320] ;  /* 0x0000c80005007a20 */ /* 0x002ff20000410000 */
[----:B------:R1:W1:Y:S02]  /*14ff0*/  MUFU.TANH R158, R0 ;  /* 0x00000000009e7308 */ /* 0x0002640000002400 */
[----:B-1----:R-:W-:Y:S08]  /*15000*/  FMUL.FTZ R0, R6, c[0x0][0x320] ;  /* 0x0000c80006007a20 */ /* 0x002ff00000410000 */
        /* <DEDUP_REMOVED lines=12> */
[----:B------:R2:W2:Y:S03]  /*150d0*/  MUFU.TANH R156, R0 ;  /* 0x00000000009c7308 */ /* 0x0004a60000002400 */
[----:B------:R-:W-:Y:S01]  /*150e0*/  FMUL.FTZ R3, R25, c[0x0][0x320] ;  /* 0x0000c80019037a20 */ /* 0x000fe20000410000 */
[----:B-1----:R-:W-:Y:S01]  /*150f0*/  IADD3 R4, R240, R227, RZ ;  /* 0x000000e3f0047210 */ /* 0x002fe20007ffe0ff */
[----:B--2---:R-:W-:Y:S05]  /*15100*/  FMUL.FTZ R0, R16, c[0x0][0x320] ;  /* 0x0000c80010007a20 */ /* 0x004fea0000410000 */
[----:B------:R1:W2:Y:S01]  /*15110*/  MUFU.TANH R153, R0 ;  /* 0x0000000000997308 */ /* 0x0002a20000002400 */
[C---:B-----5:R-:W-:Y:S08]  /*15120*/  HMMA.16816.F32 R32, R164.reuse, R12, R32 ;  /* 0x0000000ca420723c */ /* 0x060ff00000001820 */
[----:B------:R-:W-:Y:S07]  /*15130*/  HMMA.16816.F32 R36, R164, R14, R36 ;  /* 0x0000000ea424723c */ /* 0x000fee0000001824 */
[----:B------:R-:W-:Y:S01]  /*15140*/  SHF.L.U32 R166, R191, 0x6, RZ ;  /* 0x00000006bfa67819 */ /* 0x000fe200000006ff */
[----:B-1----:R-:W-:Y:S02]  /*15150*/  FMUL.FTZ R0, R17, c[0x0][0x320] ;  /* 0x0000c80011007a20 */ /* 0x002fe40000410000 */
[----:B------:R-:W1:Y:S10]  /*15160*/  MUFU.TANH R17, R3 ;  /* 0x0000000300117308 */ /* 0x000e740000002400 */
[----:B------:R5:W1:Y:S04]  /*15170*/  MUFU.TANH R152, R0 ;  /* 0x0000000000987308 */ /* 0x000a680000002400 */
[----:B------:R-:W-:Y:S06]  /*15180*/  FMUL.FTZ R2, R37, c[0x0][0x320] ;  /* 0x0000c80025027a20 */ /* 0x000fec0000410000 */
[----:B------:R-:W1:Y:S01]  /*15190*/  MUFU.TANH R8, R2 ;  /* 0x0000000200087308 */ /* 0x000e620000002400 */
[----:B-----5:R-:W-:Y:S09]  /*151a0*/  FMUL.FTZ R0, R18, c[0x0][0x320] ;  /* 0x0000c80012007a20 */ /* 0x020ff20000410000 */
[----:B------:R5:W1:Y:S02]  /*151b0*/  MUFU.TANH R168, R0 ;  /* 0x0000000000a87308 */ /* 0x000a640000002400 */
[----:B-----5:R-:W-:Y:S08]  /*151c0*/  FMUL.FTZ R0, R19, c[0x0][0x320] ;  /* 0x0000c80013007a20 */ /* 0x020ff00000410000 */
        /* <DEDUP_REMOVED lines=31> */
[----:B-----5:R-:W-:Y:S05]  /*153c0*/  @P3 IMAD.HI.U32 R0, R4, c[0x0][0x2c8], RZ ;  /* 0x0000b20004003a27 */ /* 0x020fea00078e00ff */
[----:B------:R-:W-:Y:S01]  /*153d0*/  @P3 SHF.R.U32.HI R4, RZ, c[0x0][0x2cc], R0 ;  /* 0x0000b300ff043a19 */ /* 0x000fe20000011600 */
[----:B------:R-:W-:Y:S04]  /*153e0*/  FMUL.FTZ R0, R38, c[0x0][0x320] ;  /* 0x0000c80026007a20 */ /* 0x000fe80000410000 */
[----:B------:R5:W1:Y:S01]  /*153f0*/  MUFU.TANH R27, R0 ;  /* 0x00000000001b7308 */ /* 0x000a620000002400 */
[----:B------:R-:W1:Y:S01]  /*15400*/  SHFL.IDX PT, R3, R4, RZ, 0x1c1f ;  /* 0x001c1fff04037589 */ /* 0x000e6200000e0000 */
[----:B-----5:R-:W-:Y:S08]  /*15410*/  FMUL.FTZ R0, R39, c[0x0][0x320] ;  /* 0x0000c80027007a20 */ /* 0x020ff00000410000 */
[----:B------:R5:W1:Y:S02]  /*15420*/  MUFU.TANH R26, R0 ;  /* 0x00000000001a7308 */ /* 0x000a640000002400 */
[----:B-----5:R-:W-:Y:S04]  /*15430*/  IADD3 R0, -R214, 0x1, -R166 ;  /* 0x00000001d6007810 */ /* 0x020fe80007ffe9a6 */
[----:B------:R-:W-:Y:S04]  /*15440*/  IADD3 R0, -R211, R0, R210 ;  /* 0x00000000d3007210 */ /* 0x000fe80007ffe1d2 */
[C---:B------:R-:W-:Y:S02]  /*15450*/  IADD3 R6, R0.reuse, c[0x0][0x328], RZ ;  /* 0x0000ca0000067a10 */ /* 0x040fe40007ffe0ff */
[----:B------:R-:W-:Y:S02]  /*15460*/  IADD3 R5, R0, UR6, RZ ;  /* 0x0000000600057c10 */ /* 0x000fe4000fffe0ff */
[-C--:B-1----:R-:W-:Y:S02]  /*15470*/  IADD3 R2, R6, R3.reuse, RZ ;  /* 0x0000000306027210 */ /* 0x082fe40007ffe0ff */
        /* <DEDUP_REMOVED lines=15> */
.L_x_2383:
[----:B------:R-:W-:Y:S04]  /*15570*/  MOV R7, c[0x0][0x32c] ;  /* 0x0000cb0000077a02 */ /* 0x000fe80000000f00 */
[----:B------:R-:W-:Y:S11]  /*15580*/  ISETP.NE.AND P0, PT, R7, 0x1, PT ;  /* 0x000000010700780c */ /* 0x000ff60003f05270 */
[----:B------:R-:W-:Y:S02]  /*15590*/  @!UPT UIADD3 URZ, URZ, URZ, URZ ;  /* 0x0000003f3f3ff290 */ /* 0x000fe4000fffe03f */
[----:B------:R-:W-:Y:S05]  /*155a0*/  @P0 IMAD.HI.U32 R7, R3, c[0x0][0x330], RZ ;  /* 0x0000cc0003070a27 */ /* 0x000fea00078e00ff */
[----:B------:R-:W-:Y:S02]  /*155b0*/  @P0 SHF.R.U32.HI R3, RZ, c[0x0][0x334], R7 ;  /* 0x0000cd00ff030a19 */ /* 0x000fe40000011607 */
.L_x_2384:
[----:B------:R-:W-:Y:S05]  /*155c0*/  BSYNC B0 ;  /* 0x0000000000007941 */ /* 0x000fea0003800000 */
.L_x_2382:
[----:B------:R-:W-:Y:S04]  /*155d0*/  IMAD R3, R3, c[0x0][0x32c], -R166 ;  /* 0x0000cb0003037a24 */ /* 0x000fe800078e0aa6 */
[----:B------:R-:W-:Y:S05]  /*155e0*/  IMAD.IADD R3, R3, 0x1, -R214 ;  /* 0x0000000103037824 */ /* 0x000fea00078e0ad6 */
[----:B------:R-:W-:Y:S02]  /*155f0*/  IMNMX R0, R0, R3, !PT ;  /* 0x0000000300007217 */ /* 0x000fe40007800200 */
[----:B------:R-:W-:Y:S04]  /*15600*/  IADD3 R3, R3, c[0x0][0x32c], RZ ;  /* 0x0000cb0003037a10 */ /* 0x000fe80007ffe0ff */
[----:B------:R-:W-:Y:S02]  /*15610*/  IMNMX R2, R2, R3, PT ;  /* 0x0000000302027217 */ /* 0x000fe40003800200 */
.L_x_2381:
        /* <DEDUP_REMOVED lines=66> */
.L_x_2387:
[----:B------:R-:W-:Y:S04]  /*15a40*/  MOV R4, c[0x0][0x32c] ;  /* 0x0000cb0000047a02 */ /* 0x000fe80000000f00 */
[----:B------:R-:W-:Y:S11]  /*15a50*/  ISETP.NE.AND P0, PT, R4, 0x1, PT ;  /* 0x000000010400780c */ /* 0x000ff60003f05270 */
[----:B------:R-:W-:Y:S02]  /*15a60*/  @!UPT UIADD3 URZ, URZ, URZ, URZ ;  /* 0x0000003f3f3ff290 */ /* 0x000fe4000fffe03f */
[----:B------:R-:W-:Y:S05]  /*15a70*/  @P0 IMAD.HI.U32 R4, R0, c[0x0][0x330], RZ ;  /* 0x0000cc0000040a27 */ /* 0x000fea00078e00ff */
[----:B------:R-:W-:Y:S02]  /*15a80*/  @P0 SHF.R.U32.HI R0, RZ, c[0x0][0x334], R4 ;  /* 0x0000cd00ff000a19 */ /* 0x000fe40000011604 */
.L_x_2388:
[----:B------:R-:W-:Y:S05]  /*15a90*/  BSYNC B0 ;  /* 0x0000000000007941 */ /* 0x000fea0003800000 */
.L_x_2386:
[----:B------:R-:W-:Y:S04]  /*15aa0*/  IMAD R0, R0, c[0x0][0x32c], -R166 ;  /* 0x0000cb0000007a24 */ /* 0x000fe800078e0aa6 */
[----:B------:R-:W-:Y:S05]  /*15ab0*/  IMAD.IADD R0, R0, 0x1, -R214 ;  /* 0x0000000100007824 */ /* 0x000fea00078e0ad6 */
[----:B------:R-:W-:Y:S02]  /*15ac0*/  IMNMX R2, R2, R0, !PT ;  /* 0x0000000002027217 */ /* 0x000fe40007800200 */
[----:B------:R-:W-:Y:S04]  /*15ad0*/  IADD3 R0, R0, c[0x0][0x32c], RZ ;  /* 0x0000cb0000007a10 */ /* 0x000fe80007ffe0ff */
[----:B------:R-:W-:Y:S02]  /*15ae0*/  IMNMX R3, R3, R0, PT ;  /* 0x0000000003037217 */ /* 0x000fe40003800200 */
.L_x_2385:
        /* <DEDUP_REMOVED lines=45> */
[--C-:B------:R-:W-:Y:S01]  /*15dc0*/  FFMA.FTZ R7, R7, c[0x0][0x2d0], -R4.reuse ;  /* 0x0000b40007077a23 */ /* 0x100fe20000010804 */
[----:B------:R-:W-:Y:S01]  /*15dd0*/  MUFU.EX2 R12, R24 ;  /* 0x00000018000c7308 */ /* 0x000fe20000000800 */
[----:B------:R-:W-:Y:S01]  /*15de0*/  FFMA.FTZ R195, R8, c[0x0][0x2d0], -R4 ;  /* 0x0000b40008c37a23 */ /* 0x000fe20000010804 */
[----:B------:R-:W-:Y:S01]  /*15df0*/  FSEL R4, R172, -INF , !P0 ;  /* 0xff800000ac047808 */ /* 0x000fe20004000000 */
[----:B------:R-:W-:Y:S01]  /*15e00*/  FMUL.FTZ R0, R0, c[0x0][0x2d0] ;  /* 0x0000b40000007a20 */ /* 0x000fe20000410000 */
[C---:B------:R-:W-:Y:S04]  /*15e10*/  ISETP.GT.AND P0, PT, R2.reuse, 0x1, P3 ;  /* 0x000000010200780c */ /* 0x040fe80001f04270 */
[----:B------:R-:W-:Y:S02]  /*15e20*/  ISETP.LT.OR P0, PT, R3, 0x2, P0 ;  /* 0x000000020300780c */ /* 0x000fe40000701670 */
[----:B------:R-:W1:Y:S02]  /*15e30*/  MUFU.EX2 R0, R0 ;  /* 0x0000000000007308 */ /* 0x000e640000000800 */
[----:B------:R-:W-:Y:S02]  /*15e40*/  FSEL R5, R171, -INF , !P0 ;  /* 0xff800000ab057808 */ /* 0x000fe40004000000 */
[----:B------:R-:W-:Y:S04]  /*15e50*/  ISETP.GT.AND P0, PT, R2, 0x8, P3 ;  /* 0x000000080200780c */ /* 0x000fe80001f04270 */
[C---:B------:R-:W-:Y:S02]  /*15e60*/  ISETP.LT.OR P0, PT, R3.reuse, 0x9, P0 ;  /* 0x000000090300780c */ /* 0x040fe40000701670 */
[----:B------:R-:W2:Y:S02]  /*15e70*/  MUFU.EX2 R7, R7 ;  /* 0x0000000700077308 */ /* 0x000ea40000000800 */
[----:B------:R-:W-:Y:S02]  /*15e80*/  FSEL R104, R170, -INF , !P0 ;  /* 0xff800000aa687808 */ /* 0x000fe40004000000 */
[C---:B------:R-:W-:Y:S04]  /*15e90*/  ISETP.GT.AND P0, PT, R2.reuse, 0x9, P3 ;  /* 0x000000090200780c */ /* 0x040fe80001f04270 */
[----:B------:R-:W-:Y:S04]  /*15ea0*/  ISETP.LT.OR P0, PT, R3, 0xa, P0 ;  /* 0x0000000a0300780c */ /* 0x000fe80000701670 */
[----:B------:R-:W-:Y:S02]  /*15eb0*/  FSEL R153, R169, -INF , !P0 ;  /* 0xff800000a9997808 */ /* 0x000fe40004000000 */
[----:B------:R-:W-:Y:S01]  /*15ec0*/  ISETP.GT.AND P0, PT, R2, 0x10, P3 ;  /* 0x000000100200780c */ /* 0x000fe20001f04270 */
[C---:B-1----:R-:W-:Y:S02]  /*15ed0*/  FMUL.FTZ R21, R0.reuse, R125 ;  /* 0x0000007d00157220 */ /* 0x042fe40000410000 */
        /* <DEDUP_REMOVED lines=120> */
[----:B------:R-:W-:Y:S01]  /*16660*/  FMUL.FTZ R5, R0, R137 ;  /* 0x0000008900057220 */ /* 0x000fe20000410000 */
[----:B------:R-:W-:Y:S01]  /*16670*/  IADD3 R0, R187, R177, RZ ;  /* 0x000000b1bb007210 */ /* 0x000fe20007ffe0ff */
[----:B------:R-:W-:Y:S05]  /*16680*/  FFMA.FTZ R113, R161, c[0x0][0x2d0], -R105 ;  /* 0x0000b400a1717a23 */ /* 0x000fea0000010869 */
[----:B------:R-:W2:Y:S10]  /*16690*/  MUFU.EX2 R3, R3 ;  /* 0x0000000300037308 */ /* 0x000eb40000000800 */
[----:B------:R3:W-:Y:S01]  /*166a0*/  MUFU.EX2 R125, R6 ;  /* 0x00000006007d7308 */ /* 0x0007e20000000800 */
[C---:B-1----:R-:W-:Y:S02]  /*166b0*/  FMUL.FTZ R14, R2.reuse, R134 ;  /* 0x00000086020e7220 */ /* 0x042fe40000410000 */
[C---:B------:R-:W-:Y:S02]  /*166c0*/  FMUL.FTZ R15, R2.reuse, R135 ;  /* 0x00000087020f7220 */ /* 0x040fe40000410000 */
[C---:B------:R-:W-:Y:S01]  /*166d0*/  FMUL.FTZ R38, R2.reuse, R110 ;  /* 0x0000006e02267220 */ /* 0x040fe20000410000 */
[----:B------:R-:W-:Y:S01]  /*166e0*/  LDSM.16.MT88.4 R132, [R0+0x1800] ;  /* 0x001800000084783b */ /* 0x000fe20000004200 */
[C---:B------:R-:W-:Y:S03]  /*166f0*/  FMUL.FTZ R39, R2.reuse, R111 ;  /* 0x0000006f02277220 */ /* 0x040fe60000410000 */
[----:B------:R-:W-:Y:S01]  /*16700*/  MUFU.EX2 R136, R176 ;  /* 0x000000b000887308 */ /* 0x000fe20000000800 */
[C---:B------:R-:W-:Y:S02]  /*16710*/  FMUL.FTZ R7, R2.reuse, R139 ;  /* 0x0000008b02077220 */ /* 0x040fe40000410000 */
[C---:B------:R-:W-:Y:S02]  /*16720*/  FMUL.FTZ R18, R2.reuse, R130 ;  /* 0x0000008202127220 */ /* 0x040fe40000410000 */
[C---:B------:R-:W-:Y:S01]  /*16730*/  FMUL.FTZ R19, R2.reuse, R131 ;  /* 0x0000008302137220 */ /* 0x040fe20000410000 */
[----:B------:R-:W1:Y:S01]  /*16740*/  LDSM.16.MT88.4 R108, [R0] ;  /* 0x00000000006c783b */ /* 0x000e620000004200 */
[C---:B------:R-:W-:Y:S02]  /*16750*/  FMUL.FTZ R22, R2.reuse, R126 ;  /* 0x0000007e02167220 */ /* 0x040fe40000410000 */
[C---:B------:R-:W-:Y:S01]  /*16760*/  FMUL.FTZ R23, R2.reuse, R127 ;  /* 0x0000007f02177220 */ /* 0x040fe20000410000 */
[----:B------:R-:W-:Y:S01]  /*16770*/  MUFU.EX2 R126, R113 ;  /* 0x00000071007e7308 */ /* 0x000fe20000000800 */
[C---:B------:R-:W-:Y:S02]  /*16780*/  FMUL.FTZ R26, R2.reuse, R122 ;  /* 0x0000007a021a7220 */ /* 0x040fe40000410000 */
[C---:B---3--:R-:W-:Y:S02]  /*16790*/  FMUL.FTZ R6, R2.reuse, R138 ;  /* 0x0000008a02067220 */ /* 0x048fe40000410000 */
[C---:B------:R-:W-:Y:S02]  /*167a0*/  FMUL.FTZ R27, R2.reuse, R123 ;  /* 0x0000007b021b7220 */ /* 0x040fe40000410000 */
[C---:B------:R-:W-:Y:S02]  /*167b0*/  FMUL.FTZ R30, R2.reuse, R118 ;  /* 0x00000076021e7220 */ /* 0x040fe40000410000 */
[C---:B------:R-:W-:Y:S01]  /*167c0*/  FMUL.FTZ R31, R2.reuse, R119 ;  /* 0x00000077021f7220 */ /* 0x040fe20000410000 */
[----:B------:R-:W-:Y:S01]  /*167d0*/  MUFU.EX2 R130, R174 ;  /* 0x000000ae00827308 */ /* 0x000fe20000000800 */
[C---:B--2---:R-:W-:Y:S02]  /*167e0*/  FFMA.FTZ R119, R2.reuse, R204, R3 ;  /* 0x000000cc02777223 */ /* 0x044fe40000010003 */
[C---:B------:R-:W-:Y:S02]  /*167f0*/  FMUL.FTZ R34, R2.reuse, R114 ;  /* 0x0000007202227220 */ /* 0x040fe40000410000 */
        /* <DEDUP_REMOVED lines=36> */
[----:B------:R-:W-:Y:S10]  /*16a40*/  MUFU.EX2 R104, R164 ;  /* 0x000000a400687308 */ /* 0x000ff40000000800 */
[----:B------:R2:W-:Y:S10]  /*16a50*/  MUFU.EX2 R118, R2 ;  /* 0x0000000200767308 */ /* 0x0005f40000000800 */
[----:B------:R-:W-:Y:S01]  /*16a60*/  MUFU.EX2 R164, R197 ;  /* 0x000000c500a47308 */ /* 0x000fe20000000800 */
[--C-:B--2---:R-:W-:Y:S01]  /*16a70*/  FFMA.FTZ R2, R153, c[0x0][0x2d0], -R105.reuse ;  /* 0x0000b40099027a23 */ /* 0x104fe20000010869 */
[----:B------:R-:W-:Y:S08]  /*16a80*/  F2FP.PACK_AB R153, R125, R3 ;  /* 0x000000037d99723e */ /* 0x000ff000000000ff */
[----:B------:R-:W2:Y:S10]  /*16a90*/  MUFU.EX2 R3, R165 ;  /* 0x000000a500037308 */ /* 0x000eb40000000800 */
[----:B------:R-:W3:Y:S10]  /*16aa0*/  MUFU.EX2 R117, R2 ;  /* 0x0000000200757308 */ /* 0x000ef40000000800 */
[----:B------:R-:W4:Y:S01]  /*16ab0*/  MUFU.EX2 R165, R195 ;  /* 0x000000c300a57308 */ /* 0x000f220000000800 */
[C---:B--2---:R-:W-:Y:S02]  /*16ac0*/  F2FP.PACK_AB R112, R104.reuse, R3 ;  /* 0x000000036870723e */ /* 0x044fe400000000ff */
[----:B---3--:R-:W-:Y:S01]  /*16ad0*/  F2FP.PACK_AB R155, R117, R118 ;  /* 0x00000076759b723e */ /* 0x008fe200000000ff */
[----:B------:R-:W-:Y:S04]  /*16ae0*/  FADD.FTZ R2, R3, R156 ;  /* 0x0000009c03027221 */ /* 0x000fe80000010000 */
[----:B------:R-:W-:Y:S01]  /*16af0*/  FADD.FTZ R127, R104, R2 ;  /* 0x00000002687f7221 */ /* 0x000fe20000010000 */
[C---:B------:R-:W-:Y:S01]  /*16b00*/  IADD3 R2, R185.reuse, R0, RZ ;  /* 0x00000000b9027210 */ /* 0x040fe20007ffe0ff */
[C---:B-1----:R-:W-:Y:S05]  /*16b10*/  HMMA.16816.F32 R4, R152.reuse, R108, R4 ;  /* 0x0000006c9804723c */ /* 0x042fea0000001804 */
        /* <DEDUP_REMOVED lines=167> */
[----:B------:R5:W-:Y:S07]  /*17590*/  LDSM.16.MT88.4 R20, [R2+0x5800] ;  /* 0x005800000214783b */ /* 0x000bee0000004200 */
[C---:B-1----:R-:W-:Y:S01]  /*175a0*/  HMMA.16816.F32 R120, R152.reuse, R112, R24 ;  /* 0x000000709878723c */ /* 0x042fe20000001818 */
[----:B------:R-:W-:Y:S07]  /*175b0*/  LDSM.16.MT88.4 R24, [R104+0x5800] ;  /* 0x005800006818783b */ /* 0x000fee0000004200 */
[C---:B------:R-:W-:Y:S08]  /*175c0*/  HMMA.16816.F32 R116, R152.reuse, R114, R28 ;  /* 0x000000729874723c */ /* 0x040ff0000000181c */
[C---:B------:R-:W-:Y:S04]  /*175d0*/  HMMA.16816.F32 R112, R152.reuse, R108, R32 ;  /* 0x0000006c9870723c */ /* 0x040fe80000001820 */
[----:B-----5:R-:W-:Y:S04]  /*175e0*/  FADD.FTZ R2, R175, R160 ;  /* 0x000000a0af027221 */ /* 0x020fe80000010000 */
[C---:B------:R-:W-:Y:S04]  /*175f0*/  HMMA.16816.F32 R108, R152.reuse, R110, R36 ;  /* 0x0000006e986c723c */ /* 0x040fe80000001824 */
[----:B------:R-:W-:Y:S04]  /*17600*/  FADD.FTZ R2, R162, R2 ;  /* 0x00000002a2027221 */ /* 0x000fe80000010000 */
[C---:B--2---:R-:W-:Y:S04]  /*17610*/  HMMA.16816.F32 R40, R152.reuse, R4, R40 ;  /* 0x000000049828723c */ /* 0x044fe80000001828 */
[----:B------:R-:W-:Y:S04]  /*17620*/  FADD.FTZ R2, R163, R2 ;  /* 0x00000002a3027221 */ /* 0x000fe80000010000 */
[C---:B------:R-:W-:Y:S01]  /*17630*/  HMMA.16816.F32 R44, R152.reuse, R6, R44 ;  /* 0x00000006982c723c */ /* 0x040fe2000000182c */
[----:B------:R-:W1:Y:S07]  /*17640*/  LDSM.16.MT88.4 R4, [R3+0x3800] ;  /* 0x003800000304783b */ /* 0x000e6e0000004200 */
        /* <DEDUP_REMOVED lines=27> */
[----:B------:R-:W-:Y:S01]  /*17800*/  IMAD.MOV.U32 R177, RZ, RZ, c[0x0][0x2b8] ;  /* 0x0000ae00ffb17624 */ /* 0x000fe200078e00ff */
[----:B------:R-:W-:Y:S01]  /*17810*/  SHF.L.U64.HI R20, R196, 0x1, R212 ;  /* 0x00000001c4147819 */ /* 0x000fe200000102d4 */
        /* <DEDUP_REMOVED lines=8> */
[----:B------:R-:W-:Y:S01]  /*178a0*/  IMAD.SHL.U32 R16, R200, 0x2, RZ ;  /* 0x00000002c8107824 */ /* 0x000fe200078e00ff */
[----:B------:R-:W-:Y:S02]  /*178b0*/  IADD3 R2, R2, -0x80, RZ ;  /* 0xffffff8002027810 */ /* 0x000fe40007ffe0ff */
[----:B------:R-:W-:Y:S03]  /*178c0*/  SHF.L.U64.HI R17, R200, 0x1, R201 ;  /* 0x00000001c8117819 */ /* 0x000fe600000102c9 */
        /* <DEDUP_REMOVED lines=25> */
.L_x_2514:
[----:B------:R-:W-:-:S05]  /*17a60*/  BRA.DIV ~URZ, `(.L_x_2392) ;  /* 0x0000e0d27f007947 */ /* 0x000fca000b800000 */
[----:B------:R-:W3:Y:S01]  /*17a70*/  SHFL.IDX PT, R2, R12, RZ, 0x181f ;  /* 0x00181fff0c027589 */ /* 0x000ee200000e0000 */
[C---:B------:R-:W-:Y:S01]  /*17a80*/  LOP3.LUT P4, RZ, R205.reuse, 0x4, RZ, 0xc0, !PT ;  /* 0x00000004cdff7812 */ /* 0x040fe2000788c0ff */
[----:B------:R-:W-:Y:S01]  /*17a90*/  IMAD R0, R194, 0x6000, R11 ;  /* 0x00006000c2007824 */ /* 0x000fe200078e020b */
[----:B------:R-:W-:Y:S04]  /*17aa0*/  LOP3.LUT P3, RZ, R205, 0x2, RZ, 0xc0, !PT ;  /* 0x00000002cdff7812 */ /* 0x000fe8000786c0ff */
        /* <DEDUP_REMOVED lines=10> */
[----:B------:R-:W-:Y:S01]  /*17b50*/  IMAD.X R3, R4, 0x1, R20, P0 ;  /* 0x0000000104037824 */ /* 0x000fe200000e0614 */
[----:B------:R-:W-:Y:S02]  /*17b60*/  ISETP.GE.AND P0, PT, R196, c[0x0][0x1d4], PT ;  /* 0x00007500c4007a0c */ /* 0x000fe40003f06270 */
[----:B------:R3:W4:Y:S02]  /*17b70*/  SHFL.IDX PT, R4, R5, 0x1, 0x181f ;  /* 0x00381f0005047f89 */ /* 0x00072400000e0000 */
[----:B------:R-:W-:Y:S09]  /*17b80*/  SEL R14, RZ, 0x10, P0 ;  /* 0x00000010ff0e7807 */ /* 0x000ff20000000000 */
[----:B------:R5:W-:Y:S01]  /*17b90*/  LDGSTS.E.BYPASS.LTC128B.128 [R0+0x4000], [R2.64], !P0 ;  /* 0x0400000002007fae */ /* 0x000be2000c101d4c */
[----:B-1-3--:R-:W-:Y:S03]  /*17ba0*/  SEL R5, RZ, 0x10, P4 ;  /* 0x00000010ff057807 */ /* 0x00afe60002000000 */
[----:B-----5:R2:W1:Y:S04]  /*17bb0*/  SHFL.IDX PT, R2, R12, 0x1, 0x181f ;  /* 0x00381f000c027f89 */ /* 0x02046800000e0000 */
.L_x_2515:
[----:B----4-:R-:W-:Y:S02]  /*17bc0*/  IADD3 R3, -R15, 0x10, RZ ;  /* 0x000000100f037810 */ /* 0x010fe40007ffe1ff */
[----:B------:R-:W-:Y:S02]  /*17bd0*/  ISETP.NE.U32.AND P6, PT, R5, RZ, PT ;  /* 0x000000ff0500720c */ /* 0x000fe40003fc5070 */
[----:B------:R-:W-:Y:S04]  /*17be0*/  LOP3.LUT R3, R3, 0xf, RZ, 0xc0, !PT ;  /* 0x0000000f03037812 */ /* 0x000fe800078ec0ff */
[----:B-12---:R-:W-:Y:S02]  /*17bf0*/  IADD3 R6, P3, P0, R3, R2, R13 ;  /* 0x0000000203067210 */ /* 0x006fe4000787e00d */
[----:B------:R-:W-:Y:S02]  /*17c00*/  IADD3 R3, -R5, 0x10, RZ ;  /* 0x0000001005037810 */ /* 0x000fe40007ffe1ff */
[----:B------:R-:W-:Y:S02]  /*17c10*/  IADD3.X R7, RZ, R4, R18, P3, P0 ;  /* 0x00000004ff077210 */ /* 0x000fe40001fe0412 */
[----:B------:R-:W-:Y:S04]  /*17c20*/  LOP3.LUT R3, R3, 0xf, RZ, 0xc0, !PT ;  /* 0x0000000f03037812 */ /* 0x000fe800078ec0ff */
[----:B------:R-:W-:Y:S02]  /*17c30*/  IADD3 R12, P5, P4, R3, R2, R16 ;  /* 0x00000002030c7210 */ /* 0x000fe40007cbe010 */
[C---:B------:R-:W-:Y:S02]  /*17c40*/  IADD3 R3, -R14.reuse, 0x10, RZ ;  /* 0x000000100e037810 */ /* 0x040fe40007ffe1ff */
[----:B------:R-:W-:Y:S02]  /*17c50*/  IADD3.X R13, RZ, R4, R17, P5, P4 ;  /* 0x00000004ff0d7210 */ /* 0x000fe40002fe8411 */
        /* <DEDUP_REMOVED lines=13> */
.L_x_2390:
[----:B------:R-:W-:Y:S05]  /*17d30*/  BSYNC B0 ;  /* 0x0000000000007941 */ /* 0x000fea0003800000 */
.L_x_2389:
[C---:B-1----:R-:W-:Y:S01]  /*17d40*/  IADD3 R0, R179.reuse, 0x1, RZ ;  /* 0x00000001b3007810 */ /* 0x042fe20007ffe0ff */
[----:B------:R-:W0:Y:S01]  /*17d50*/  LDGDEPBAR ;  /* 0x00000000000079af */ /* 0x000e220000000000 */
[----:B------:R-:W-:Y:S01]  /*17d60*/  ISETP.GE.AND P0, PT, R179, 0x1, PT ;  /* 0x00000001b300780c */ /* 0x000fe20003f06270 */
[----:B------:R-:W-:Y:S01]  /*17d70*/  IMAD.MOV.U32 R105, RZ, RZ, R8 ;  /* 0x000000ffff697224 */ /* 0x000fe200078e0008 */
[C---:B------:R-:W-:Y:S01]  /*17d80*/  IADD3 R189, R191.reuse, -0x1, RZ ;  /* 0xffffffffbfbd7810 */ /* 0x040fe20007ffe0ff */
[----:B------:R-:W-:Y:S01]  /*17d90*/  IMAD.MOV.U32 R104, RZ, RZ, R9 ;  /* 0x000000ffff687224 */ /* 0x000fe200078e0009 */
[----:B------:R-:W-:Y:S02]  /*17da0*/  SEL R179, R0, RZ, !P0 ;  /* 0x000000ff00b37207 */ /* 0x000fe40004000000 */
[----:B------:R-:W-:Y:S01]  /*17db0*/  ISETP.GT.AND P0, PT, R191, R215, PT ;  /* 0x000000d7bf00720c */ /* 0x000fe20003f04270 */
[----:B------:R-:W-:Y:S11]  /*17dc0*/  IMAD.MOV.U32 R191, RZ, RZ, R189 ;  /* 0x000000ffffbf7224 */ /* 0x000ff600078e00bd */
[----:B------:R-:W-:Y:S01]  /*17dd0*/  @!UPT UIADD3 URZ, URZ, URZ, URZ ;  /* 0x0000003f3f3ff290 */ /* 0x000fe2000fffe03f */
[----:B------:R-:W-:-:S05]  /*17de0*/  @P0 BRA `(.L_x_2393) ;  /* 0xffffc28000000947 */ /* 0x000fca000383ffff */
.L_x_2376:
[----:B------:R-:W-:Y:S02]  /*17df0*/  IMAD.MOV.U32 R0, RZ, RZ, c[0x0][0x2c4] ;  /* 0x0000b100ff007624 */ /* 0x000fe400078e00ff */
        /* <DEDUP_REMOVED lines=19> */
.L_x_2396:
[----:B------:R-:W-:-:S04]  /*17f30*/  MOV R3, c[0x0][0x32c] ;  /* 0x0000cb0000037a02 */ /* 0x000fc80000000f00 */
[----:B------:R-:W-:-:S13]  /*17f40*/  ISETP.NE.AND P0, PT, R3, 0x1, PT ;  /* 0x000000010300780c */ /* 0x000fda0003f05270 */
[----:B------:R-:W-:-:S05]  /*17f50*/  @P0 IMAD.HI.U32 R3, R0, c[0x0][0x330], RZ ;  /* 0x0000cc0000030a27 */ /* 0x000fca00078e00ff */
[----:B------:R-:W-:Y:S02]  /*17f60*/  @P0 SHF.R.U32.HI R0, RZ, c[0x0][0x334], R3 ;  /* 0x0000cd00ff000a19 */ /* 0x000fe40000011603 */
.L_x_2397:
[----:B------:R-:W-:Y:S05]  /*17f70*/  BSYNC B0 ;  /* 0x0000000000007941 */ /* 0x000fea0003800000 */
.L_x_2395:
[----:B------:R-:W-:-:S05]  /*17f80*/  IMAD R0, R0, c[0x0][0x32c], RZ ;  /* 0x0000cb0000007a24 */ /* 0x000fca00078e02ff */
[----:B------:R-:W-:-:S04]  /*17f90*/  IMNMX R2, R2, R0, !PT ;  /* 0x0000000002027217 */ /* 0x000fc80007800200 */
.L_x_2394:
        /* <DEDUP_REMOVED lines=11> */
.L_x_2408:
        /* <DEDUP_REMOVED lines=43> */
.L_x_2516:
        /* <DEDUP_REMOVED lines=17> */
[----:B------:R5:W4:Y:S11]  /*18410*/  SHFL.IDX PT, R5, R9, 0x1, 0x181f ;  /* 0x00381f0009057f89 */ /* 0x000b3600000e0000 */
[----:B------:R2:W-:Y:S01]  /*18420*/  LDGSTS.E.BYPASS.LTC128B.128 [R4+0x4000], [R2.64], !P0 ;  /* 0x0400000002047fae */ /* 0x0005e2000c101d4c */
[----:B---3--:R-:W-:Y:S02]  /*18430*/  SEL R6, RZ, 0x10, P3 ;  /* 0x00000010ff067807 */ /* 0x008fe40001800000 */
[----:B----45:R-:W-:Y:S01]  /*18440*/  SEL R9, RZ, 0x10, P0 ;  /* 0x00000010ff097807 */ /* 0x030fe20000000000 */
[----:B--2---:R2:W3:Y:S04]  /*18450*/  SHFL.IDX PT, R2, R16, 0x1, 0x181f ;  /* 0x00381f0010027f89 */ /* 0x0044e800000e0000 */
.L_x_2517:
[C---:B------:R-:W-:Y:S02]  /*18460*/  IADD3 R3, -R6.reuse, 0x10, RZ ;  /* 0x0000001006037810 */ /* 0x040fe40007ffe1ff */
[----:B------:R-:W-:Y:S02]  /*18470*/  ISETP.NE.U32.AND P3, PT, R6, RZ, PT ;  /* 0x000000ff0600720c */ /* 0x000fe40003f65070 */
[----:B------:R-:W-:Y:S04]  /*18480*/  LOP3.LUT R3, R3, 0xf, RZ, 0xc0, !PT ;  /* 0x0000000f03037812 */ /* 0x000fe800078ec0ff */
[-C--:B--23--:R-:W-:Y:S02]  /*18490*/  IADD3 R16, P1, P0, R3, R2.reuse, R17 ;  /* 0x0000000203107210 */ /* 0x08cfe4000783e011 */
        /* <DEDUP_REMOVED lines=17> */
.L_x_2400:
[----:B------:R-:W-:Y:S05]  /*185b0*/  BSYNC B0 ;  /* 0x0000000000007941 */ /* 0x000fea0003800000 */
.L_x_2399:
        /* <DEDUP_REMOVED lines=155> */
[----:B------:R2:W-:Y:S10]  /*18f70*/  MUFU.TANH R158, R9 ;  /* 0x00000009009e7308 */ /* 0x0005f40000002400 */
[----:B------:R-:W-:Y:S01]  /*18f80*/  MUFU.TANH R168, R8 ;  /* 0x0000000800a87308 */ /* 0x000fe20000002400 */
[----:B-1----:R-:W-:Y:S09]  /*18f90*/  FMUL.FTZ R2, R6, c[0x0][0x320] ;  /* 0x0000c80006027a20 */ /* 0x002ff20000410000 */
[----:B------:R1:W3:Y:S01]  /*18fa0*/  MUFU.TANH R170, R2 ;  /* 0x0000000200aa7308 */ /* 0x0002e20000002400 */
[----:B--2---:R-:W-:Y:S09]  /*18fb0*/  FMUL.FTZ R9, R20, c[0x0][0x320] ;  /* 0x0000c80014097a20 */ /* 0x004ff20000410000 */
[----:B------:R-:W-:Y:S01]  /*18fc0*/  MUFU.TANH R152, R9 ;  /* 0x0000000900987308 */ /* 0x000fe20000002400 */
[----:B-1----:R-:W-:Y:S09]  /*18fd0*/  FMUL.FTZ R2, R5, c[0x0][0x320] ;  /* 0x0000c80005027a20 */ /* 0x002ff20000410000 */
[----:B------:R1:W-:Y:S02]  /*18fe0*/  MUFU.TANH R163, R2 ;  /* 0x0000000200a37308 */ /* 0x0003e40000002400 */
[----:B-1----:R-:W-:Y:S02]  /*18ff0*/  FMUL.FTZ R2, R7, c[0x0][0x320] ;  /* 0x0000c80007027a20 */ /* 0x002fe40000410000 */
[----:B------:R-:W1:Y:S06]  /*19000*/  LDSM.16.M88.4 R4, [R3+0x5000] ;  /* 0x005000000304783b */ /* 0x000e6c0000000200 */
[----:B------:R2:W4:Y:S02]  /*19010*/  MUFU.TANH R171, R2 ;  /* 0x0000000200ab7308 */ /* 0x0005240000002400 */
[----:B--2---:R-:W-:Y:S08]  /*19020*/  FMUL.FTZ R2, R12, c[0x0][0x320] ;  /* 0x0000c8000c027a20 */ /* 0x004ff00000410000 */
[----:B------:R2:W-:Y:S01]  /*19030*/  MUFU.TANH R162, R2 ;  /* 0x0000000200a27308 */ /* 0x0005e20000002400 */
[C---:B-1----:R-:W-:Y:S07]  /*19040*/  HMMA.16816.F32 R24, R164.reuse, R4, R24 ;  /* 0x00000004a418723c */ /* 0x042fee0000001818 */
[----:B------:R-:W-:Y:S01]  /*19050*/  FMUL.FTZ R4, R22, c[0x0][0x320] ;  /* 0x0000c80016047a20 */ /* 0x000fe20000410000 */
[C---:B------:R-:W-:Y:S03]  /*19060*/  HMMA.16816.F32 R28, R164.reuse, R6, R28 ;  /* 0x00000006a41c723c */ /* 0x040fe6000000181c */
[----:B------:R-:W-:Y:S01]  /*19070*/  MUFU.TANH R157, R4 ;  /* 0x00000004009d7308 */ /* 0x000fe20000002400 */
[----:B------:R-:W-:Y:S02]  /*19080*/  FMUL.FTZ R5, R21, c[0x0][0x320] ;  /* 0x0000c80015057a20 */ /* 0x000fe40000410000 */
[----:B--2---:R-:W-:Y:S02]  /*19090*/  FMUL.FTZ R2, R14, c[0x0][0x320] ;  /* 0x0000c8000e027a20 */ /* 0x004fe40000410000 */
[----:B------:R1:W2:Y:S05]  /*190a0*/  LDSM.16.M88.4 R12, [R3+0x5800] ;  /* 0x00580000030c783b */ /* 0x0002aa0000000200 */
[----:B------:R5:W2:Y:S10]  /*190b0*/  MUFU.TANH R169, R2 ;  /* 0x0000000200a97308 */ /* 0x000ab40000002400 */
[----:B------:R-:W-:Y:S01]  /*190c0*/  MUFU.TANH R105, R5 ;  /* 0x0000000500697308 */ /* 0x000fe20000002400 */
[----:B-1----:R-:W-:Y:S02]  /*190d0*/  FMUL.FTZ R3, R29, c[0x0][0x320] ;  /* 0x0000c8001d037a20 */ /* 0x002fe40000410000 */
[----:B-----5:R-:W-:Y:S07]  /*190e0*/  FMUL.FTZ R2, R16, c[0x0][0x320] ;  /* 0x0000c80010027a20 */ /* 0x020fee0000410000 */
[----:B------:R1:W-:Y:S01]  /*190f0*/  MUFU.TANH R155, R2 ;  /* 0x00000002009b7308 */ /* 0x0003e20000002400 */
[C---:B--2---:R-:W-:Y:S08]  /*19100*/  HMMA.16816.F32 R32, R164.reuse, R12, R32 ;  /* 0x0000000ca420723c */ /* 0x044ff00000001820 */
[----:B------:R-:W-:Y:S04]  /*19110*/  HMMA.16816.F32 R36, R164, R14, R36 ;  /* 0x0000000ea424723c */ /* 0x000fe80000001824 */
[----:B-1----:R-:W-:Y:S04]  /*19120*/  FMUL.FTZ R2, R18, c[0x0][0x320] ;  /* 0x0000c80012027a20 */ /* 0x002fe80000410000 */
[----:B------:R1:W2:Y:S08]  /*19130*/  MUFU.TANH R161, R2 ;  /* 0x0000000200a17308 */ /* 0x0002b00000002400 */
[----:B------:R-:W-:Y:S04]  /*19140*/  FMUL.FTZ R4, R35, c[0x0][0x320] ;  /* 0x0000c80023047a20 */ /* 0x000fe80000410000 */
[----:B------:R5:W-:Y:S04]  /*19150*/  MUFU.TANH R15, R4 ;  /* 0x00000004000f7308 */ /* 0x000be80000002400 */
[----:B------:R-:W-:Y:S02]  /*19160*/  FMUL.FTZ R7, R36, c[0x0][0x320] ;  /* 0x0000c80024077a20 */ /* 0x000fe40000410000 */
[----:B------:R-:W-:Y:S04]  /*19170*/  FMUL.FTZ R6, R37, c[0x0][0x320] ;  /* 0x0000c80025067a20 */ /* 0x000fe80000410000 */
[----:B------:R-:W-:Y:S01]  /*19180*/  MUFU.TANH R7, R7 ;  /* 0x0000000700077308 */ /* 0x000fe20000002400 */
[----:B-1----:R-:W-:Y:S09]  /*19190*/  FMUL.FTZ R2, R17, c[0x0][0x320] ;  /* 0x0000c80011027a20 */ /* 0x002ff20000410000 */
[----:B------:R1:W-:Y:S01]  /*191a0*/  MUFU.TANH R154, R2 ;  /* 0x00000002009a7308 */ /* 0x0003e20000002400 */
[----:B-----5:R-:W-:Y:S09]  /*191b0*/  FMUL.FTZ R4, R38, c[0x0][0x320] ;  /* 0x0000c80026047a20 */ /* 0x020ff20000410000 */
[----:B------:R3:W-:Y:S10]  /*191c0*/  MUFU.TANH R17, R3 ;  /* 0x0000000300117308 */ /* 0x0007f40000002400 */
[----:B------:R5:W-:Y:S01]  /*191d0*/  MUFU.TANH R14, R4 ;  /* 0x00000004000e7308 */ /* 0x000be20000002400 */
[----:B-1----:R-:W-:Y:S09]  /*191e0*/  FMUL.FTZ R2, R19, c[0x0][0x320] ;  /* 0x0000c80013027a20 */ /* 0x002ff20000410000 */
[----:B------:R1:W1:Y:S01]  /*191f0*/  MUFU.TANH R160, R2 ;  /* 0x0000000200a07308 */ /* 0x0002620000002400 */
[----:B---3--:R-:W-:Y:S04]  /*19200*/  FMNMX.FTZ R3, R170, R104, !PT ;  /* 0x00000068aa037209 */ /* 0x008fe80007810000 */
[----:B----4-:R-:W-:Y:S05]  /*19210*/  FMNMX.FTZ R3, R171, R3, !PT ;  /* 0x00000003ab037209 */ /* 0x010fea0007810000 */
[----:B------:R-:W-:Y:S01]  /*19220*/  MUFU.TANH R6, R6 ;  /* 0x0000000600067308 */ /* 0x000fe20000002400 */
[----:B------:R-:W-:Y:S01]  /*19230*/  FMNMX.FTZ R3, R169, R3, !PT ;  /* 0x00000003a9037209 */ /* 0x000fe20007810000 */
[----:B-----5:R-:W-:Y:S03]  /*19240*/  FMUL.FTZ R4, R39, c[0x0][0x320] ;  /* 0x0000c80027047a20 */ /* 0x020fe60000410000 */
[----:B------:R-:W-:Y:S05]  /*19250*/  FMNMX.FTZ R3, R168, R3, !PT ;  /* 0x00000003a8037209 */ /* 0x000fea0007810000 */
[----:B------:R3:W-:Y:S01]  /*19260*/  MUFU.TANH R12, R4 ;  /* 0x00000004000c7308 */ /* 0x0007e20000002400 */
[----:B--2---:R-:W-:Y:S01]  /*19270*/  FMNMX.FTZ R3, R161, R3, !PT ;  /* 0x00000003a1037209 */ /* 0x004fe20007810000 */
[----:B-1----:R-:W-:Y:S03]  /*19280*/  FMUL.FTZ R2, R23, c[0x0][0x320] ;  /* 0x0000c80017027a20 */ /* 0x002fe60000410000 */
[----:B------:R-:W-:Y:S04]  /*19290*/  FMNMX.FTZ R3, R160, R3, !PT ;  /* 0x00000003a0037209 */ /* 0x000fe80007810000 */
[----:B------:R-:W-:Y:S01]  /*192a0*/  FMNMX.FTZ R3, R157, R3, !PT ;  /* 0x000000039d037209 */ /* 0x000fe20007810000 */
[----:B------:R1:W2:Y:S01]  /*192b0*/  MUFU.TANH R156, R2 ;  /* 0x00000002009c7308 */ /* 0x0002a20000002400 */
[----:B---3--:R-:W-:Y:S04]  /*192c0*/  IADD3 R4, R194, 0x1, RZ ;  /* 0x00000001c2047810 */ /* 0x008fe80007ffe0ff */
[----:B------:R-:W-:Y:S01]  /*192d0*/  SEL R194, R4, RZ, !P0 ;  /* 0x000000ff04c27207 */ /* 0x000fe20004000000 */
[----:B-1----:R-:W-:Y:S01]  /*192e0*/  FMUL.FTZ R2, R24, c[0x0][0x320] ;  /* 0x0000c80018027a20 */ /* 0x002fe20000410000 */
[----:B--2---:R-:W-:Y:S03]  /*192f0*/  FMNMX.FTZ R3, R156, R3, !PT ;  /* 0x000000039c037209 */ /* 0x004fe60007810000 */
        /* <DEDUP_REMOVED lines=45> */
.L_x_2518:
        /* <DEDUP_REMOVED lines=120> */
[----:B------:R-:W-:Y:S01]  /*19d50*/  FMUL.FTZ R24, R2, R120 ;  /* 0x0000007802187220 */ /* 0x000fe20000410000 */
[----:B------:R-:W-:Y:S01]  /*19d60*/  IADD3 R2, R187, R178, RZ ;  /* 0x000000b2bb027210 */ /* 0x000fe20007ffe0ff */
[----:B------:R-:W-:Y:S02]  /*19d70*/  FADD.FTZ R3, R22, R3 ;  /* 0x0000000316037221 */ /* 0x000fe40000010000 */
[C---:B---3--:R-:W-:Y:S01]  /*19d80*/  FMUL.FTZ R38, R0.reuse, R110 ;  /* 0x0000006e00267220 */ /* 0x048fe20000410000 */
[----:B------:R-:W2:Y:S01]  /*19d90*/  MUFU.EX2 R129, R7 ;  /* 0x0000000700817308 */ /* 0x000ea20000000800 */
        /* <DEDUP_REMOVED lines=13> */
[C---:B------:R-:W-:Y:S01]  /*19e70*/  FMUL.FTZ R23, R0.reuse, R127 ;  /* 0x0000007f00177220 */ /* 0x040fe20000410000 */
[----:B------:R-:W-:Y:S01]  /*19e80*/  MUFU.EX2 R120, R172 ;  /* 0x000000ac00787308 */ /* 0x000fe20000000800 */
[----:B------:R-:W-:Y:S01]  /*19e90*/  FMUL.FTZ R22, R0, R126 ;  /* 0x0000007e00167220 */ /* 0x000fe20000410000 */
[----:B--2---:R-:W-:Y:S01]  /*19ea0*/  F2FP.PACK_AB R155, R132, R129 ;  /* 0x00000081849b723e */ /* 0x004fe200000000ff */
[C---:B------:R-:W-:Y:S02]  /*19eb0*/  FMUL.FTZ R7, R0.reuse, R139 ;  /* 0x0000008b00077220 */ /* 0x040fe40000410000 */
[C---:B------:R-:W-:Y:S02]  /*19ec0*/  FMUL.FTZ R30, R0.reuse, R118 ;  /* 0x00000076001e7220 */ /* 0x040fe40000410000 */
[C---:B------:R-:W-:Y:S03]  /*19ed0*/  FMUL.FTZ R31, R0.reuse, R119 ;  /* 0x00000077001f7220 */ /* 0x040fe60000410000 */
[----:B------:R-:W-:Y:S01]  /*19ee0*/  MUFU.EX2 R126, R160 ;  /* 0x000000a0007e7308 */ /* 0x000fe20000000800 */
[----:B------:R-:W-:Y:S02]  /*19ef0*/  FADD.FTZ R124, R129, R124 ;  /* 0x0000007c817c7221 */ /* 0x000fe40000010000 */
        /* <DEDUP_REMOVED lines=14> */
[----:B------:R-:W-:Y:S01]  /*19fe0*/  MUFU.EX2 R162, R167 ;  /* 0x000000a700a27308 */ /* 0x000fe20000000800 */
[C---:B------:R-:W-:Y:S02]  /*19ff0*/  FMUL.FTZ R51, R0.reuse, R51 ;  /* 0x0000003300337220 */ /* 0x040fe40000410000 */
[C---:B------:R-:W-:Y:S01]  /*1a000*/  HMMA.16816.F32 R20, R152.reuse, R110, R20 ;  /* 0x0000006e9814723c */ /* 0x040fe20000001814 */
[----:B------:R-:W2:Y:S03]  /*1a010*/  LDSM.16.MT88.4 R108, [R104] ;  /* 0x00000000686c783b */ /* 0x000ea60000004200 */
[C---:B------:R-:W-:Y:S02]  /*1a020*/  FMUL.FTZ R54, R0.reuse, R54 ;  /* 0x0000003600367220 */ /* 0x040fe40000410000 */
[C---:B------:R-:W-:Y:S01]  /*1a030*/  FMUL.FTZ R55, R0.reuse, R55 ;  /* 0x0000003700377220 */ /* 0x040fe20000410000 */
[----:B------:R-:W-:Y:S01]  /*1a040*/  MUFU.EX2 R163, R166 ;  /* 0x000000a600a37308 */ /* 0x000fe20000000800 */
[----:B------:R-:W-:Y:S01]  /*1a050*/  FMUL.FTZ R58, R0, R58 ;  /* 0x0000003a003a7220 */ /* 0x000fe20000410000 */
[----:B-1----:R-:W-:Y:S03]  /*1a060*/  F2FP.PACK_AB R115, R164, R128 ;  /* 0x00000080a473723e */ /* 0x002fe600000000ff */
        /* <DEDUP_REMOVED lines=16> */
[C---:B------:R-:W-:Y:S01]  /*1a170*/  FMUL.FTZ R86, R0.reuse, R86 ;  /* 0x0000005600567220 */ /* 0x040fe20000410000 */
[C---:B--2---:R-:W-:Y:S03]  /*1a180*/  HMMA.16816.F32 R24, R152.reuse, R108, R24 ;  /* 0x0000006c9818723c */ /* 0x044fe60000001818 */
        /* <DEDUP_REMOVED lines=10> */
[C---:B------:R-:W-:Y:S02]  /*1a230*/  FMUL.FTZ R102, R0.reuse, R102 ;  /* 0x0000006600667220 */ /* 0x040fe40000410000 */
[----:B------:R-:W-:Y:S01]  /*1a240*/  FMUL.FTZ R103, R0, R103 ;  /* 0x0000006700677220 */ /* 0x000fe20000410000 */
[----:B------:R-:W-:Y:S01]  /*1a250*/  IADD3 R0, R185, R104, RZ ;  /* 0x00000068b9007210 */ /* 0x000fe20007ffe0ff */
[----:B------:R-:W-:Y:S03]  /*1a260*/  FADD.FTZ R105, R113, R105 ;  /* 0x0000006971697221 */ /* 0x000fe60000010000 */
[----:B------:R-:W2:Y:S01]  /*1a270*/  MUFU.EX2 R158, R171 ;  /* 0x000000ab009e7308 */ /* 0x000ea20000000800 */
[----:B------:R-:W3:Y:S01]  /*1a280*/  LDSM.16.MT88.4 R108, [R0] ;  /* 0x00000000006c783b */ /* 0x000ee20000004200 */
[C---:B------:R-:W-:Y:S01]  /*1a290*/  FADD.FTZ R105, R114.reuse, R105 ;  /* 0x0000006972697221 */ /* 0x040fe20000010000 */
[----:B------:R-:W-:Y:S02]  /*1a2a0*/  F2FP.PACK_AB R114, R114, R113 ;  /* 0x000000717272723e */ /* 0x000fe400000000ff */
[----:B------:R-:W-:Y:S01]  /*1a2b0*/  F2FP.PACK_AB R113, R126, R125 ;  /* 0x0000007d7e71723e */ /* 0x000fe200000000ff */
[----:B------:R-:W-:Y:S04]  /*1a2c0*/  FADD.FTZ R105, R117, R105 ;  /* 0x0000006975697221 */ /* 0x000fe80000010000 */
[----:B------:R-:W-:Y:S01]  /*1a2d0*/  FADD.FTZ R105, R116, R105 ;  /* 0x0000006974697221 */ /* 0x000fe20000010000 */
[----:B------:R-:W-:Y:S03]  /*1a2e0*/  MUFU.EX2 R157, R177 ;  /* 0x000000b1009d7308 */ /* 0x000fe60000000800 */
[----:B------:R-:W-:Y:S04]  /*1a2f0*/  FADD.FTZ R105, R121, R105 ;  /* 0x0000006979697221 */ /* 0x000fe80000010000 */
[----:B------:R-:W-:Y:S03]  /*1a300*/  FADD.FTZ R105, R120, R105 ;  /* 0x0000006978697221 */ /* 0x000fe60000010000 */
[----:B------:R-:W4:Y:S01]  /*1a310*/  MUFU.EX2 R156, R195 ;  /* 0x000000c3009c7308 */ /* 0x000f220000000800 */
[----:B-1----:R-:W-:Y:S01]  /*1a320*/  FADD.FTZ R105, R123, R105 ;  /* 0x000000697b697221 */ /* 0x002fe20000010000 */
        /* <DEDUP_REMOVED lines=128> */
[----:B------:R-:W-:Y:S01]  /*1ab30*/  LDSM.16.MT88.4 R24, [R104+0x5800] ;  /* 0x005800006818783b */ /* 0x000fe20000004200 */
[C---:B------:R-:W-:Y:S08]  /*1ab40*/  HMMA.16816.F32 R116, R152.reuse, R114, R28 ;  /* 0x000000729874723c */ /* 0x040ff0000000181c */
[C---:B----4-:R-:W-:Y:S08]  /*1ab50*/  HMMA.16816.F32 R112, R152.reuse, R108, R32 ;  /* 0x0000006c9870723c */ /* 0x050ff00000001820 */
[C---:B------:R-:W-:Y:S08]  /*1ab60*/  HMMA.16816.F32 R108, R152.reuse, R110, R36 ;  /* 0x0000006e986c723c */ /* 0x040ff00000001824 */
[C---:B-1----:R-:W-:Y:S08]  /*1ab70*/  HMMA.16816.F32 R40, R152.reuse, R4, R40 ;  /* 0x000000049828723c */ /* 0x042ff00000001828 */
[C---:B------:R-:W-:Y:S01]  /*1ab80*/  HMMA.16816.F32 R44, R152.reuse, R6, R44 ;  /* 0x00000006982c723c */ /* 0x040fe2000000182c */
[----:B------:R-:W1:Y:S07]  /*1ab90*/  LDSM.16.MT88.4 R4, [R0+0x3800] ;  /* 0x003800000004783b */ /* 0x000e6e0000004200 */
[C---:B-----5:R-:W-:Y:S08]  /*1aba0*/  HMMA.16816.F32 R48, R152.reuse, R12, R48 ;  /* 0x0000000c9830723c */ /* 0x060ff00000001830 */
        /* <DEDUP_REMOVED lines=27> */
[----:B------:R-:W-:Y:S01]  /*1ad60*/  SHF.L.U64.HI R21, R196, 0x1, R212 ;  /* 0x00000001c4157819 */ /* 0x000fe200000102d4 */
[----:B------:R-:W-:Y:S01]  /*1ad70*/  IMAD.MOV.U32 R246, RZ, RZ, c[0x0][0x2b8] ;  /* 0x0000ae00fff67624 */ /* 0x000fe200078e00ff */
[C---:B------:R-:W-:Y:S01]  /*1ad80*/  SHF.L.U64.HI R19, R202.reuse, 0x1, R213 ;  /* 0x00000001ca137819 */ /* 0x040fe200000102d5 */
[----:B------:R-:W-:Y:S01]  /*1ad90*/  IMAD R198, R217, 0x20, R232 ;  /* 0x00000020d9c67824 */ /* 0x000fe200078e02e8 */
[----:B------:R-:W-:Y:S01]  /*1ada0*/  SHF.L.U32 R16, R202, 0x1, RZ ;  /* 0x00000001ca107819 */ /* 0x000fe200000006ff */
[----:B------:R-:W-:Y:S01]  /*1adb0*/  IMAD R2, R189, 0x40, R228 ;  /* 0x00000040bd027824 */ /* 0x000fe200078e02e4 */
[----:B------:R-:W-:Y:S01]  /*1adc0*/  ISETP.NE.AND P4, PT, R246, 0x1, PT ;  /* 0x00000001f600780c */ /* 0x000fe20003f85270 */
[----:B------:R-:W-:Y:S01]  /*1add0*/  IMAD.MOV.U32 R190, RZ, RZ, RZ ;  /* 0x000000ffffbe7224 */ /* 0x000fe200078e00ff */
[----:B------:R-:W-:Y:S01]  /*1ade0*/  ISETP.GT.AND P3, PT, R198, 0x3f, PT ;  /* 0x0000003fc600780c */ /* 0x000fe20003f64270 */
[----:B------:R-:W-:Y:S01]  /*1adf0*/  IMAD.SHL.U32 R20, R196, 0x2, RZ ;  /* 0x00000002c4147824 */ /* 0x000fe200078e00ff */
[----:B------:R-:W-:Y:S01]  /*1ae00*/  IADD3 R2, R2, -0x80, R198 ;  /* 0xffffff8002027810 */ /* 0x000fe20007ffe0c6 */
[C---:B------:R-:W-:Y:S01]  /*1ae10*/  IMAD.SHL.U32 R17, R200.reuse, 0x2, RZ ;  /* 0x00000002c8117824 */ /* 0x040fe200078e00ff */
[----:B------:R-:W-:Y:S03]  /*1ae20*/  SHF.L.U64.HI R18, R200, 0x1, R201 ;  /* 0x00000001c8127819 */ /* 0x000fe600000102c9 */
[--C-:B------:R-:W-:Y:S04]  /*1ae30*/  IMAD.MOV.U32 R0, RZ, RZ, R2.reuse ;  /* 0x000000ffff007224 */ /* 0x100fe800078e0002 */
        /* <DEDUP_REMOVED lines=24> */
.L_x_2519:
[----:B------:R-:W-:-:S05]  /*1afc0*/  BRA.DIV ~URZ, `(.L_x_2407) ;  /* 0x0000b1427f007947 */ /* 0x000fca000b800000 */
[----:B------:R-:W3:Y:S01]  /*1afd0*/  SHFL.IDX PT, R2, R13, RZ, 0x181f ;  /* 0x00181fff0d027589 */ /* 0x000ee200000e0000 */
[----:B------:R-:W-:Y:S01]  /*1afe0*/  ISETP.GE.AND P4, PT, R200, c[0x0][0x1d4], PT ;  /* 0x00007500c8007a0c */ /* 0x000fe20003f86270 */
[----:B------:R-:W-:Y:S01]  /*1aff0*/  IMAD R0, R194, 0x6000, R11 ;  /* 0x00006000c2007824 */ /* 0x000fe200078e020b */
[----:B------:R-:W-:Y:S02]  /*1b000*/  ISETP.GE.AND P3, PT, R202, c[0x0][0x1d4], PT ;  /* 0x00007500ca007a0c */ /* 0x000fe40003f66270 */
        /* <DEDUP_REMOVED lines=13> */
[----:B------:R2:W3:Y:S02]  /*1b0e0*/  SHFL.IDX PT, R4, R12, 0x1, 0x181f ;  /* 0x00381f000c047f89 */ /* 0x0004e400000e0000 */
[----:B------:R-:W-:Y:S09]  /*1b0f0*/  SEL R14, RZ, 0x10, P0 ;  /* 0x00000010ff0e7807 */ /* 0x000ff20000000000 */
[----:B------:R4:W-:Y:S04]  /*1b100*/  LDGSTS.E.BYPASS.LTC128B.128 [R0+0x4000], [R2.64], !P0 ;  /* 0x0400000002007fae */ /* 0x0009e8000c101d4c */
[----:B----4-:R2:W4:Y:S02]  /*1b110*/  SHFL.IDX PT, R2, R13, 0x1, 0x181f ;  /* 0x00381f000d027f89 */ /* 0x01052400000e0000 */
.L_x_2520:
[----:B---3--:R-:W-:Y:S02]  /*1b120*/  IADD3 R3, -R15, 0x10, RZ ;  /* 0x000000100f037810 */ /* 0x008fe40007ffe1ff */
[----:B------:R-:W-:Y:S02]  /*1b130*/  ISETP.NE.U32.AND P6, PT, R5, RZ, PT ;  /* 0x000000ff0500720c */ /* 0x000fe40003fc5070 */
[----:B------:R-:W-:Y:S04]  /*1b140*/  LOP3.LUT R3, R3, 0xf, RZ, 0xc0, !PT ;  /* 0x0000000f03037812 */ /* 0x000fe800078ec0ff */
[----:B--2-4-:R-:W-:Y:S02]  /*1b150*/  IADD3 R6, P3, P0, R3, R2, R16 ;  /* 0x0000000203067210 */ /* 0x014fe4000787e010 */
[----:B------:R-:W-:Y:S02]  /*1b160*/  IADD3 R3, -R5, 0x10, RZ ;  /* 0x0000001005037810 */ /* 0x000fe40007ffe1ff */
[----:B------:R-:W-:Y:S02]  /*1b170*/  IADD3.X R7, RZ, R4, R19, P3, P0 ;  /* 0x00000004ff077210 */ /* 0x000fe40001fe0413 */
[----:B------:R-:W-:Y:S04]  /*1b180*/  LOP3.LUT R3, R3, 0xf, RZ, 0xc0, !PT ;  /* 0x0000000f03037812 */ /* 0x000fe800078ec0ff */
[----:B-1----:R-:W-:Y:S02]  /*1b190*/  IADD3 R12, P5, P4, R3, R2, R17 ;  /* 0x00000002030c7210 */ /* 0x002fe40007cbe011 */
        /* <DEDUP_REMOVED lines=15> */
.L_x_2405:
[----:B------:R-:W-:Y:S05]  /*1b290*/  BSYNC B0 ;  /* 0x0000000000007941 */ /* 0x000fea0003800000 */
.L_x_2404:
        /* <DEDUP_REMOVED lines=9> */
.L_x_2398:
[----:B------:R-:W-:-:S13]  /*1b330*/  ISETP.GE.AND P0, PT, R189, R206, PT ;  /* 0x000000cebd00720c */ /* 0x000fda0003f06270 */
[----:B------:R-:W-:Y:S05]  /*1b340*/  @!P0 BRA `(.L_x_2409) ;  /* 0x00003df000008947 */ /* 0x000fea0003800000 */
[----:B------:R-:W-:Y:S02]  /*1b350*/  MOV R105, R8 ;  /* 0x0000000800697202 */ /* 0x000fe40000000f00 */
[----:B------:R-:W-:Y:S02]  /*1b360*/  MOV R104, R9 ;  /* 0x0000000900687202 */ /* 0x000fe40000000f00 */
.L_x_2426:
        /* <DEDUP_REMOVED lines=42> */
.L_x_2521:
        /* <DEDUP_REMOVED lines=22> */
.L_x_2522:
[----:B------:R-:W-:Y:S02]  /*1b770*/  IADD3 R3, -R18, 0x10, RZ ;  /* 0x0000001012037810 */ /* 0x000fe40007ffe1ff */
[----:B------:R-:W-:Y:S02]  /*1b780*/  ISETP.NE.U32.AND P6, PT, R7, RZ, PT ;  /* 0x000000ff0700720c */ /* 0x000fe40003fc5070 */
[----:B------:R-:W-:Y:S04]  /*1b790*/  LOP3.LUT R3, R3, 0xf, RZ, 0xc0, !PT ;  /* 0x0000000f03037812 */ /* 0x000fe800078ec0ff */
[-C--:B---3--:R-:W-:Y:S02]  /*1b7a0*/  IADD3 R6, P3, P0, R3, R2.reuse, R17 ;  /* 0x0000000203067210 */ /* 0x088fe4000787e011 */
[----:B------:R-:W-:Y:S02]  /*1b7b0*/  IADD3 R3, -R7, 0x10, RZ ;  /* 0x0000001007037810 */ /* 0x000fe40007ffe1ff */
[-C--:B------:R-:W-:Y:S02]  /*1b7c0*/  IADD3.X R7, RZ, R5.reuse, R25, P3, P0 ;  /* 0x00000005ff077210 */ /* 0x080fe40001fe0419 */
[----:B------:R-:W-:Y:S04]  /*1b7d0*/  LOP3.LUT R3, R3, 0xf, RZ, 0xc0, !PT ;  /* 0x0000000f03037812 */ /* 0x000fe800078ec0ff */
[-C--:B--2---:R-:W-:Y:S02]  /*1b7e0*/  IADD3 R16, P5, P4, R3, R2.reuse, R19 ;  /* 0x0000000203107210 */ /* 0x084fe40007cbe013 */
        /* <DEDUP_REMOVED lines=15> */
.L_x_2411:
[----:B------:R-:W-:Y:S05]  /*1b8e0*/  BSYNC B0 ;  /* 0x0000000000007941 */ /* 0x000fea0003800000 */
.L_x_2410:
        /* <DEDUP_REMOVED lines=159> */
[----:B------:R3:W4:Y:S10]  /*1c2e0*/  MUFU.TANH R170, R2 ;  /* 0x0000000200aa7308 */ /* 0x0007340000002400 */
[----:B------:R-:W2:Y:S01]  /*1c2f0*/  MUFU.TANH R171, R8 ;  /* 0x0000000800ab7308 */ /* 0x000ea20000002400 */
        /* <DEDUP_REMOVED lines=93> */
.L_x_2416:
[----:B------:R-:W-:Y:S04]  /*1c8d0*/  MOV R7, 0x1 ;  /* 0x0000000100077802 */ /* 0x000fe80000000f00 */
[----:B------:R-:W-:Y:S11]  /*1c8e0*/  ISETP.NE.AND P0, PT, R7, c[0x0][0x32c], PT ;  /* 0x0000cb0007007a0c */ /* 0x000ff60003f05270 */
[----:B------:R-:W-:Y:S02]  /*1c8f0*/  @!UPT UIADD3 URZ, URZ, URZ, URZ ;  /* 0x0000003f3f3ff290 */ /* 0x000fe4000fffe03f */
[----:B------:R-:W-:Y:S05]  /*1c900*/  @P0 IMAD.HI.U32 R7, R3, c[0x0][0x330], RZ ;  /* 0x0000cc0003070a27 */ /* 0x000fea00078e00ff */
[----:B------:R-:W-:Y:S02]  /*1c910*/  @P0 SHF.R.U32.HI R3, RZ, c[0x0][0x334], R7 ;  /* 0x0000cd00ff030a19 */ /* 0x000fe40000011607 */
.L_x_2417:
[----:B------:R-:W-:Y:S05]  /*1c920*/  BSYNC B0 ;  /* 0x0000000000007941 */ /* 0x000fea0003800000 */
.L_x_2415:
[----:B------:R-:W-:Y:S04]  /*1c930*/  IMAD R3, R3, c[0x0][0x32c], -R166 ;  /* 0x0000cb0003037a24 */ /* 0x000fe800078e0aa6 */
[----:B------:R-:W-:Y:S05]  /*1c940*/  IMAD.IADD R3, R3, 0x1, -R214 ;  /* 0x0000000103037824 */ /* 0x000fea00078e0ad6 */
[----:B------:R-:W-:Y:S02]  /*1c950*/  IMNMX R0, R0, R3, !PT ;  /* 0x0000000300007217 */ /* 0x000fe40007800200 */
[----:B------:R-:W-:Y:S04]  /*1c960*/  IADD3 R3, R3, c[0x0][0x32c], RZ ;  /* 0x0000cb0003037a10 */ /* 0x000fe80007ffe0ff */
[----:B------:R-:W-:Y:S02]  /*1c970*/  IMNMX R2, R2, R3, PT ;  /* 0x0000000302027217 */ /* 0x000fe40003800200 */
.L_x_2414:
        /* <DEDUP_REMOVED lines=66> */
.L_x_2420:
[----:B------:R-:W-:Y:S04]  /*1cda0*/  MOV R4, 0x1 ;  /* 0x0000000100047802 */ /* 0x000fe80000000f00 */
[----:B------:R-:W-:Y:S11]  /*1cdb0*/  ISETP.NE.AND P0, PT, R4, c[0x0][0x32c], PT ;  /* 0x0000cb0004007a0c */ /* 0x000ff60003f05270 */
[----:B------:R-:W-:Y:S02]  /*1cdc0*/  @!UPT UIADD3 URZ, URZ, URZ, URZ ;  /* 0x0000003f3f3ff290 */ /* 0x000fe4000fffe03f */
[----:B------:R-:W-:Y:S05]  /*1cdd0*/  @P0 IMAD.HI.U32 R4, R0, c[0x0][0x330], RZ ;  /* 0x0000cc0000040a27 */ /* 0x000fea00078e00ff */
[----:B------:R-:W-:Y:S02]  /*1cde0*/  @P0 SHF.R.U32.HI R0, RZ, c[0x0][0x334], R4 ;  /* 0x0000cd00ff000a19 */ /* 0x000fe40000011604 */
.L_x_2421:
[----:B------:R-:W-:Y:S05]  /*1cdf0*/  BSYNC B0 ;  /* 0x0000000000007941 */ /* 0x000fea0003800000 */
.L_x_2419:
[----:B------:R-:W-:Y:S04]  /*1ce00*/  IMAD R0, R0, c[0x0][0x32c], -R166 ;  /* 0x0000cb0000007a24 */ /* 0x000fe800078e0aa6 */
[----:B------:R-:W-:Y:S05]  /*1ce10*/  IMAD.IADD R0, R0, 0x1, -R214 ;  /* 0x0000000100007824 */ /* 0x000fea00078e0ad6 */
[----:B------:R-:W-:Y:S02]  /*1ce20*/  IMNMX R2, R2, R0, !PT ;  /* 0x0000000002027217 */ /* 0x000fe40007800200 */
[----:B------:R-:W-:Y:S04]  /*1ce30*/  IADD3 R0, R0, c[0x0][0x32c], RZ ;  /* 0x0000cb0000007a10 */ /* 0x000fe80007ffe0ff */
[----:B------:R-:W-:Y:S02]  /*1ce40*/  IMNMX R3, R3, R0, PT ;  /* 0x0000000003037217 */ /* 0x000fe40003800200 */
.L_x_2418:
        /* <DEDUP_REMOVED lines=49> */
[----:B------:R-:W-:Y:S04]  /*1d160*/  ISETP.GT.AND P0, PT, R2, 0x1, P3 ;  /* 0x000000010200780c */ /* 0x000fe80001f04270 */
[C---:B------:R-:W-:Y:S02]  /*1d170*/  ISETP.LT.OR P0, PT, R3.reuse, 0x2, P0 ;  /* 0x000000020300780c */ /* 0x040fe40000701670 */
[----:B------:R-:W1:Y:S02]  /*1d180*/  MUFU.EX2 R0, R0 ;  /* 0x0000000000007308 */ /* 0x000e640000000800 */
[----:B------:R-:W-:Y:S02]  /*1d190*/  FSEL R5, R172, -INF , !P0 ;  /* 0xff800000ac057808 */ /* 0x000fe40004000000 */
[C---:B------:R-:W-:Y:S04]  /*1d1a0*/  ISETP.GT.AND P0, PT, R2.reuse, 0x8, P3 ;  /* 0x000000080200780c */ /* 0x040fe80001f04270 */
[----:B------:R-:W-:Y:S02]  /*1d1b0*/  ISETP.LT.OR P0, PT, R3, 0x9, P0 ;  /* 0x000000090300780c */ /* 0x000fe40000701670 */
[----:B------:R-:W-:Y:S02]  /*1d1c0*/  MUFU.EX2 R8, R7 ;  /* 0x0000000700087308 */ /* 0x000fe40000000800 */
[----:B------:R-:W-:Y:S02]  /*1d1d0*/  FSEL R104, R171, -INF , !P0 ;  /* 0xff800000ab687808 */ /* 0x000fe40004000000 */
[----:B------:R-:W-:Y:S04]  /*1d1e0*/  ISETP.GT.AND P0, PT, R2, 0x9, P3 ;  /* 0x000000090200780c */ /* 0x000fe80001f04270 */
[C---:B------:R-:W-:Y:S02]  /*1d1f0*/  ISETP.LT.OR P0, PT, R3.reuse, 0xa, P0 ;  /* 0x0000000a0300780c */ /* 0x040fe40000701670 */
[----:B------:R-:W2:Y:S02]  /*1d200*/  MUFU.EX2 R7, R6 ;  /* 0x0000000600077308 */ /* 0x000ea40000000800 */
[----:B------:R-:W-:Y:S02]  /*1d210*/  FSEL R155, R170, -INF , !P0 ;  /* 0xff800000aa9b7808 */ /* 0x000fe40004000000 */
[----:B------:R-:W-:Y:S01]  /*1d220*/  ISETP.GT.AND P0, PT, R2, 0x10, P3 ;  /* 0x000000100200780c */ /* 0x000fe20001f04270 */
[C---:B-1----:R-:W-:Y:S02]  /*1d230*/  FMUL.FTZ R13, R0.reuse, R133 ;  /* 0x00000085000d7220 */ /* 0x042fe40000410000 */
        /* <DEDUP_REMOVED lines=13> */
[----:B------:R-:W-:Y:S01]  /*1d310*/  FMUL.FTZ R32, R0, R112 ;  /* 0x0000007000207220 */ /* 0x000fe20000410000 */
[----:B------:R-:W-:Y:S01]  /*1d320*/  FSEL R158, R168, -INF , !P0 ;  /* 0xff800000a89e7808 */ /* 0x000fe20004000000 */
[----:B------:R-:W-:Y:S01]  /*1d330*/  FMUL.FTZ R33, R0, R113 ;  /* 0x0000007100217220 */ /* 0x000fe20000410000 */
[----:B------:R-:W-:Y:S01]  /*1d340*/  ISETP.GT.AND P0, PT, R2, 0x18, P3 ;  /* 0x000000180200780c */ /* 0x000fe20001f04270 */
[C---:B------:R-:W-:Y:S01]  /*1d350*/  FMUL.FTZ R36, R0.reuse, R108 ;  /* 0x0000006c00247220 */ /* 0x040fe20000410000 */
[----:B--2---:R-:W-:Y:S01]  /*1d360*/  F2FP.PACK_AB R152, R7, R8 ;  /* 0x000000080798723e */ /* 0x004fe200000000ff */
        /* <DEDUP_REMOVED lines=57> */
[C---:B------:R-:W-:Y:S04]  /*1d700*/  ISETP.GT.AND P0, PT, R2.reuse, 0x31, P3 ;  /* 0x000000310200780c */ /* 0x040fe80001f04270 */
[----:B------:R-:W-:Y:S04]  /*1d710*/  ISETP.LT.OR P0, PT, R3, 0x32, P0 ;  /* 0x000000320300780c */ /* 0x000fe80000701670 */
[----:B------:R-:W-:Y:S02]  /*1d720*/  FSEL R170, R27, -INF , !P0 ;  /* 0xff8000001baa7808 */ /* 0x000fe40004000000 */
[----:B------:R-:W-:Y:S04]  /*1d730*/  ISETP.GT.AND P0, PT, R2, 0x38, P3 ;  /* 0x000000380200780c */ /* 0x000fe80001f04270 */
[C---:B------:R-:W-:Y:S04]  /*1d740*/  ISETP.LT.OR P0, PT, R3.reuse, 0x39, P0 ;  /* 0x000000390300780c */ /* 0x040fe80000701670 */
[----:B------:R-:W-:Y:S02]  /*1d750*/  FSEL R171, R26, -INF , !P0 ;  /* 0xff8000001aab7808 */ /* 0x000fe40004000000 */
[----:B------:R-:W-:Y:S01]  /*1d760*/  ISETP.GT.AND P0, PT, R2, 0x39, P3 ;  /* 0x000000390200780c */ /* 0x000fe20001f04270 */
[----:B------:R-:W-:Y:S03]  /*1d770*/  FFMA.FTZ R2, R0, R203, R8 ;  /* 0x000000cb00027223 */ /* 0x000fe60000010008 */
[----:B------:R-:W-:Y:S01]  /*1d780*/  ISETP.LT.OR P0, PT, R3, 0x3a, P0 ;  /* 0x0000003a0300780c */ /* 0x000fe20000701670 */
[----:B------:R-:W-:Y:S01]  /*1d790*/  FADD.FTZ R6, R7, R2 ;  /* 0x0000000207067221 */ /* 0x000fe20000010000 */
[----:B------:R-:W-:Y:S01]  /*1d7a0*/  FMNMX.FTZ R2, R4, R105, !PT ;  /* 0x0000006904027209 */ /* 0x000fe20007810000 */
[----:B------:R-:W1:Y:S01]  /*1d7b0*/  MUFU.EX2 R7, R23 ;  /* 0x0000001700077308 */ /* 0x000e620000000800 */
[----:B------:R-:W-:Y:S02]  /*1d7c0*/  FSEL R168, R30, -INF , !P0 ;  /* 0xff8000001ea87808 */ /* 0x000fe40004000000 */
[----:B------:R-:W-:Y:S04]  /*1d7d0*/  FMNMX.FTZ R2, R5, R2, !PT ;  /* 0x0000000205027209 */ /* 0x000fe80007810000 */
[----:B------:R-:W-:Y:S04]  /*1d7e0*/  FMNMX.FTZ R2, R104, R2, !PT ;  /* 0x0000000268027209 */ /* 0x000fe80007810000 */
[----:B------:R-:W-:Y:S04]  /*1d7f0*/  FMNMX.FTZ R2, R155, R2, !PT ;  /* 0x000000029b027209 */ /* 0x000fe80007810000 */
[----:B------:R-:W-:Y:S04]  /*1d800*/  FMNMX.FTZ R2, R157, R2, !PT ;  /* 0x000000029d027209 */ /* 0x000fe80007810000 */
[----:B------:R-:W-:Y:S04]  /*1d810*/  FMNMX.FTZ R2, R158, R2, !PT ;  /* 0x000000029e027209 */ /* 0x000fe80007810000 */
[----:B------:R-:W-:Y:S02]  /*1d820*/  FMNMX.FTZ R2, R159, R2, !PT ;  /* 0x000000029f027209 */ /* 0x000fe40007810000 */
[----:B-1----:R-:W-:Y:S02]  /*1d830*/  F2FP.PACK_AB R154, R7, R12 ;  /* 0x0000000c079a723e */ /* 0x002fe400000000ff */
        /* <DEDUP_REMOVED lines=24> */
[C---:B------:R-:W-:Y:S01]  /*1d9c0*/  FMUL.FTZ R4, R0.reuse, R136 ;  /* 0x0000008800047220 */ /* 0x040fe20000410000 */
[----:B------:R-:W1:Y:S01]  /*1d9d0*/  MUFU.EX2 R2, R2 ;  /* 0x0000000200027308 */ /* 0x000e620000000800 */
[----:B------:R-:W-:Y:S02]  /*1d9e0*/  FMUL.FTZ R5, R0, R137 ;  /* 0x0000008900057220 */ /* 0x000fe40000410000 */
[----:B------:R-:W-:Y:S07]  /*1d9f0*/  FFMA.FTZ R116, R161, c[0x0][0x2d0], -R105 ;  /* 0x0000b400a1747a23 */ /* 0x000fee0000010869 */
[----:B------:R-:W2:Y:S10]  /*1da00*/  MUFU.EX2 R3, R3 ;  /* 0x0000000300037308 */ /* 0x000eb40000000800 */
[----:B------:R3:W4:Y:S01]  /*1da10*/  MUFU.EX2 R0, R6 ;  /* 0x0000000600007308 */ /* 0x0007220000000800 */
        /* <DEDUP_REMOVED lines=12> */
[----:B---3--:R-:W-:Y:S01]  /*1dae0*/  FMUL.FTZ R6, R2, R138 ;  /* 0x0000008a02067220 */ /* 0x008fe20000410000 */
[----:B----4-:R-:W-:Y:S01]  /*1daf0*/  F2FP.PACK_AB R153, R0, R3 ;  /* 0x000000030099723e */ /* 0x010fe200000000ff */
        /* <DEDUP_REMOVED lines=42> */
[----:B------:R-:W-:Y:S01]  /*1dda0*/  FADD.FTZ R127, R0, R108 ;  /* 0x0000006c007f7221 */ /* 0x000fe20000010000 */
[----:B------:R-:W-:Y:S01]  /*1ddb0*/  IADD3 R0, R187, R178, RZ ;  /* 0x000000b2bb007210 */ /* 0x000fe20007ffe0ff */
[----:B------:R1:W-:Y:S01]  /*1ddc0*/  MUFU.EX2 R119, R2 ;  /* 0x0000000200777308 */ /* 0x0003e20000000800 */
[--C-:B------:R-:W-:Y:S03]  /*1ddd0*/  FFMA.FTZ R116, R160, c[0x0][0x2d0], -R105.reuse ;  /* 0x0000b400a0747a23 */ /* 0x100fe60000010869 */
[----:B------:R-:W2:Y:S06]  /*1dde0*/  LDSM.16.MT88.4 R108, [R0] ;  /* 0x00000000006c783b */ /* 0x000eac0000004200 */
[----:B------:R-:W3:Y:S02]  /*1ddf0*/  MUFU.EX2 R104, R165 ;  /* 0x000000a500687308 */ /* 0x000ee40000000800 */
[----:B------:R-:W-:Y:S08]  /*1de00*/  LDSM.16.MT88.4 R132, [R0+0x1800] ;  /* 0x001800000084783b */ /* 0x000ff00000004200 */
[----:B------:R-:W-:Y:S01]  /*1de10*/  MUFU.EX2 R123, R116 ;  /* 0x00000074007b7308 */ /* 0x000fe20000000800 */
[----:B-1----:R-:W-:Y:S09]  /*1de20*/  FFMA.FTZ R2, R155, c[0x0][0x2d0], -R105 ;  /* 0x0000b4009b027a23 */ /* 0x002ff20000010869 */
[----:B------:R-:W1:Y:S01]  /*1de30*/  MUFU.EX2 R118, R2 ;  /* 0x0000000200767308 */ /* 0x000e620000000800 */
[C---:B---3--:R-:W-:Y:S01]  /*1de40*/  F2FP.PACK_AB R112, R113.reuse, R104 ;  /* 0x000000687170723e */ /* 0x048fe200000000ff */
[----:B------:R-:W-:Y:S01]  /*1de50*/  FADD.FTZ R3, R104, R156 ;  /* 0x0000009c68037221 */ /* 0x000fe20000010000 */
[----:B------:R-:W-:Y:S03]  /*1de60*/  IADD3 R104, R188, R178, RZ ;  /* 0x000000b2bc687210 */ /* 0x000fe60007ffe0ff */
[----:B------:R-:W-:Y:S01]  /*1de70*/  FADD.FTZ R125, R113, R3 ;  /* 0x00000003717d7221 */ /* 0x000fe20000010000 */
[C---:B------:R-:W-:Y:S01]  /*1de80*/  IADD3 R3, R185.reuse, R104, RZ ;  /* 0x00000068b9037210 */ /* 0x040fe20007ffe0ff */
[--C-:B------:R-:W-:Y:S02]  /*1de90*/  FFMA.FTZ R113, R162, c[0x0][0x2d0], -R105.reuse ;  /* 0x0000b400a2717a23 */ /* 0x100fe40000010869 */
[----:B------:R-:W3:Y:S10]  /*1dea0*/  MUFU.EX2 R165, R193 ;  /* 0x000000c100a57308 */ /* 0x000ef40000000800 */
[----:B------:R-:W-:Y:S01]  /*1deb0*/  MUFU.EX2 R126, R113 ;  /* 0x00000071007e7308 */ /* 0x000fe20000000800 */
[----:B-1----:R-:W-:Y:S02]  /*1dec0*/  F2FP.PACK_AB R155, R118, R119 ;  /* 0x00000077769b723e */ /* 0x002fe400000000ff */
[----:B------:R-:W-:Y:S05]  /*1ded0*/  IADD3 R2, R185, R0, RZ ;  /* 0x00000000b9027210 */ /* 0x000fea0007ffe0ff */
[C---:B--2---:R-:W-:Y:S02]  /*1dee0*/  HMMA.16816.F32 R4, R152.reuse, R108, R4 ;  /* 0x0000006c9804723c */ /* 0x044fe40000001804 */
[----:B------:R-:W-:Y:S06]  /*1def0*/  MUFU.EX2 R162, R198 ;  /* 0x000000c600a27308 */ /* 0x000fec0000000800 */
        /* <DEDUP_REMOVED lines=36> */
[----:B---3--:R-:W-:Y:S01]  /*1e140*/  F2FP.PACK_AB R154, R165, R164 ;  /* 0x000000a4a59a723e */ /* 0x008fe200000000ff */
        /* <DEDUP_REMOVED lines=43> */
[----:B------:R-:W1:Y:S01]  /*1e400*/  LDSM.16.MT88.4 R112, [R0+0x1000] ;  /* 0x001000000070783b */ /* 0x000e620000004200 */
[----:B------:R-:W2:Y:S02]  /*1e410*/  MUFU.EX2 R163, R197 ;  /* 0x000000c500a37308 */ /* 0x000ea40000000800 */
[----:B------:R-:W-:Y:S03]  /*1e420*/  FFMA.FTZ R109, R167, c[0x0][0x2d0], -R105 ;  /* 0x0000b400a76d7a23 */ /* 0x000fe60000010869 */
[----:B------:R-:W-:Y:S05]  /*1e430*/  F2FP.PACK_AB R110, R172, R136 ;  /* 0x00000088ac6e723e */ /* 0x000fea00000000ff */
[----:B------:R3:W-:Y:S10]  /*1e440*/  MUFU.EX2 R122, R108 ;  /* 0x0000006c007a7308 */ /* 0x0007f40000000800 */
[----:B------:R4:W5:Y:S01]  /*1e450*/  MUFU.EX2 R161, R109 ;  /* 0x0000006d00a17308 */ /* 0x0009620000000800 */
[----:B--2---:R-:W-:Y:S01]  /*1e460*/  F2FP.PACK_AB R152, R163, R162 ;  /* 0x000000a2a398723e */ /* 0x004fe200000000ff */
[----:B---3--:R-:W-:Y:S04]  /*1e470*/  FADD.FTZ R108, R119, R127 ;  /* 0x0000007f776c7221 */ /* 0x008fe80000010000 */
[----:B------:R-:W-:Y:S04]  /*1e480*/  FADD.FTZ R108, R118, R108 ;  /* 0x0000006c766c7221 */ /* 0x000fe80000010000 */
[----:B------:R-:W-:Y:S02]  /*1e490*/  FADD.FTZ R108, R117, R108 ;  /* 0x0000006c756c7221 */ /* 0x000fe40000010000 */
[----:B----4-:R-:W-:Y:S01]  /*1e4a0*/  FADD.FTZ R109, R130, R125 ;  /* 0x0000007d826d7221 */ /* 0x010fe20000010000 */
[----:B------:R-:W2:Y:S01]  /*1e4b0*/  LDSM.16.MT88.4 R116, [R2+0x1000] ;  /* 0x001000000274783b */ /* 0x000ea20000004200 */
[----:B------:R-:W-:Y:S01]  /*1e4c0*/  FADD.FTZ R108, R124, R108 ;  /* 0x0000006c7c6c7221 */ /* 0x000fe20000010000 */
[----:B-----5:R-:W-:Y:S01]  /*1e4d0*/  F2FP.PACK_AB R111, R161, R122 ;  /* 0x0000007aa16f723e */ /* 0x020fe200000000ff */
        /* <DEDUP_REMOVED lines=142> */
.L_x_2523:
        /* <DEDUP_REMOVED lines=22> */
.L_x_2524:
        /* <DEDUP_REMOVED lines=23> */
.L_x_2423:
[----:B------:R-:W-:Y:S05]  /*1f090*/  BSYNC B0 ;  /* 0x0000000000007941 */ /* 0x000fea0003800000 */
.L_x_2422:
        /* <DEDUP_REMOVED lines=10> */
.L_x_2409:
[----:B------:R-:W-:Y:S05]  /*1f140*/  BRA.DIV ~URZ, `(.L_x_2427) ;  /* 0x000077927f007947 */ /* 0x000fea000b800000 */
[----:B------:R1:W2:Y:S02]  /*1f150*/  SHFL.BFLY PT, R0, R203, 0x2, 0x1f ;  /* 0x0c401f00cb007f89 */ /* 0x0002a400000e0000 */
.L_x_2525:
[----:B--2---:R-:W-:Y:S01]  /*1f160*/  FADD.FTZ R0, R0, R203 ;  /* 0x000000cb00007221 */ /* 0x004fe20000010000 */
[----:B------:R-:W-:Y:S05]  /*1f170*/  BRA.DIV ~URZ, `(.L_x_2428) ;  /* 0x000077c27f007947 */ /* 0x000fea000b800000 */
[----:B------:R-:W2:Y:S04]  /*1f180*/  SHFL.BFLY PT, R2, R204, 0x2, 0x1f ;  /* 0x0c401f00cc027f89 */ /* 0x000ea800000e0000 */
[----:B------:R-:W3:Y:S01]  /*1f190*/  SHFL.BFLY PT, R5, R0, 0x1, 0x1f ;  /* 0x0c201f0000057f89 */ /* 0x000ee200000e0000 */
[----:B--2---:R-:W-:-:S02]  /*1f1a0*/  FADD.FTZ R4, R2, R204 ;  /* 0x000000cc02047221 */ /* 0x004fc40000010000 */
[----:B---3--:R-:W-:-:S03]  /*1f1b0*/  FADD.FTZ R0, R0, R5 ;  /* 0x0000000500007221 */ /* 0x008fc60000010000 */
[----:B------:R2:W3:Y:S04]  /*1f1c0*/  SHFL.BFLY PT, R3, R4, 0x1, 0x1f ;  /* 0x0c201f0004037f89 */ /* 0x0004e800000e0000 */
.L_x_2526:
        /* <DEDUP_REMOVED lines=62> */
[----:B--2---:R-:W-:Y:S02]  /*1f5b0*/  FMUL.FTZ R40, R0, R122 ;  /* 0x0000007a00287220 */ /* 0x004fe40000410000 */
[----:B------:R-:W-:Y:S01]  /*1f5c0*/  @P1 FFMA.FTZ R22, R4, R9, R5 ;  /* 0x0000000904161223 */ /* 0x000fe20000010005 */
[----:B------:R-:W-:Y:S01]  /*1f5d0*/  MOV R4, 0x1 ;  /* 0x0000000100047802 */ /* 0x000fe20000000f00 */
[C---:B------:R-:W-:Y:S02]  /*1f5e0*/  FMUL.FTZ R41, R0.reuse, R123 ;  /* 0x0000007b00297220 */ /* 0x040fe40000410000 */
[----:B------:R-:W-:-:S02]  /*1f5f0*/  FMUL.FTZ R92, R0, R110 ;  /* 0x0000006e005c7220 */ /* 0x000fc40000410000 */
[C---:B------:R-:W-:Y:S02]  /*1f600*/  FMUL.FTZ R93, R0.reuse, R111 ;  /* 0x0000006f005d7220 */ /* 0x040fe40000410000 */
[C---:B------:R-:W-:Y:S02]  /*1f610*/  FMUL.FTZ R122, R0.reuse, R42 ;  /* 0x0000002a007a7220 */ /* 0x040fe40000410000 */
[C---:B------:R-:W-:Y:S01]  /*1f620*/  FMUL.FTZ R123, R0.reuse, R43 ;  /* 0x0000002b007b7220 */ /* 0x040fe20000410000 */
[----:B---3--:R-:W-:Y:S01]  /*1f630*/  @P0 MOV R3, 0x3f317218 ;  /* 0x3f31721800030802 */ /* 0x008fe20000000f00 */
[C---:B------:R-:W-:Y:S02]  /*1f640*/  FMUL.FTZ R110, R0.reuse, R46 ;  /* 0x0000002e006e7220 */ /* 0x040fe40000410000 */
[----:B------:R-:W-:Y:S02]  /*1f650*/  FMUL.FTZ R111, R0, R47 ;  /* 0x0000002f006f7220 */ /* 0x000fe40000410000 */
[----:B-----5:R-:W-:-:S02]  /*1f660*/  @P0 FMUL.FTZ R2, R2, 0.69314718246459960938 ;  /* 0x3f31721802020820 */ /* 0x020fc40000410000 */
        /* <DEDUP_REMOVED lines=43> */
.L_x_2289:
        /* <DEDUP_REMOVED lines=17> */
.L_x_2430:
[----:B------:R-:W-:Y:S05]  /*1fa30*/  BSYNC B0 ;  /* 0x0000000000007941 */ /* 0x000fea0003800000 */
.L_x_2429:
        /* <DEDUP_REMOVED lines=18> */
[----:B------:R-:W-:Y:S02]  /*1fb60*/  F2FP.PACK_AB R8, R39, R38 ;  /* 0x000000262708723e */ /* 0x000fe400000000ff */
[----:B------:R-:W-:Y:S01]  /*1fb70*/  F2FP.PACK_AB R12, R113, R112 ;  /* 0x00000070710c723e */ /* 0x000fe200000000ff */
[----:B------:R-:W-:Y:S01]  /*1fb80*/  IMAD R3, R241, 0x2, R2 ;  /* 0x00000002f1037824 */ /* 0x000fe200078e0202 */
[----:B------:R-:W-:Y:S02]  /*1fb90*/  LOP3.LUT R2, R242, 0x1, RZ, 0xc0, !PT ;  /* 0x00000001f2027812 */ /* 0x000fe400078ec0ff */
[----:B------:R-:W-:Y:S01]  /*1fba0*/  F2FP.PACK_AB R9, R109, R108 ;  /* 0x0000006c6d09723e */ /* 0x000fe200000000ff */
[----:B------:R-:W-:Y:S01]  /*1fbb0*/  IMAD.IADD R0, R3, 0x1, R0 ;  /* 0x0000000103007824 */ /* 0x000fe200078e0200 */
[----:B------:R-:W-:-:S03]  /*1fbc0*/  ISETP.NE.U32.AND P0, PT, R2, 0x1, PT ;  /* 0x000000010200780c */ /* 0x000fc60003f05070 */
[----:B------:R-:W-:Y:S01]  /*1fbd0*/  IMAD.SHL.U32 R0, R0, 0x2, RZ ;  /* 0x0000000200007824 */ /* 0x000fe200078e00ff */
[----:B------:R-:W-:-:S04]  /*1fbe0*/  R2P PR, R242, 0x6 ;  /* 0x00000006f2007804 */ /* 0x000fc80000000000 */
[C---:B------:R-:W-:Y:S01]  /*1fbf0*/  IADD3 R3, R0.reuse, 0x80, RZ ;  /* 0x0000008000037810 */ /* 0x040fe20007ffe0ff */
[----:B------:R2:W-:Y:S01]  /*1fc00*/  STS [R0+0x80], R4 ;  /* 0x0000800400007388 */ /* 0x0005e20000000800 */
[----:B------:R-:W-:Y:S02]  /*1fc10*/  IADD3 R2, R0, 0x70, RZ ;  /* 0x0000007000027810 */ /* 0x000fe40007ffe0ff */
[----:B------:R-:W-:Y:S02]  /*1fc20*/  SEL R13, R13, 0xffffffc0, !P2 ;  /* 0xffffffc00d0d7807 */ /* 0x000fe40005000000 */
[----:B------:R-:W-:Y:S02]  /*1fc30*/  @P0 IADD3 R2, R3, 0x10, RZ ;  /* 0x0000001003020810 */ /* 0x000fe40007ffe0ff */
[----:B------:R-:W-:Y:S02]  /*1fc40*/  F2FP.PACK_AB R3, R89, R88 ;  /* 0x000000585903723e */ /* 0x000fe400000000ff */
[----:B------:R-:W-:Y:S01]  /*1fc50*/  ISETP.NE.U32.AND P0, PT, RZ, c[0x0][0x508], PT ;  /* 0x00014200ff007a0c */ /* 0x000fe20003f05070 */
[----:B------:R-:W-:Y:S01]  /*1fc60*/  IMAD.IADD R14, R13, 0x1, R2 ;  /* 0x000000010d0e7824 */ /* 0x000fe200078e0202 */
[----:B------:R-:W-:Y:S01]  /*1fc70*/  ISETP.NE.U32.AND P2, PT, RZ, c[0x0][0x500], PT ;  /* 0x00014000ff007a0c */ /* 0x000fe20003f45070 */
[----:B------:R3:W-:Y:S03]  /*1fc80*/  STS [R0+0x480], R3 ;  /* 0x0004800300007388 */ /* 0x0007e60000000800 */
[----:B------:R-:W-:Y:S01]  /*1fc90*/  ISETP.NE.AND.EX P2, PT, RZ, c[0x0][0x504], PT, P2 ;  /* 0x00014100ff007a0c */ /* 0x000fe20003f45320 */
[----:B------:R4:W-:Y:S04]  /*1fca0*/  STS [R2+0x400], R5 ;  /* 0x0004000502007388 */ /* 0x0009e80000000800 */
[----:B------:R1:W-:Y:S01]  /*1fcb0*/  STS [R2], R6 ;  /* 0x0000000602007388 */ /* 0x0003e20000000800 */
[----:B--2---:R-:W-:-:S02]  /*1fcc0*/  SEL R4, R7, 0xffffffe0, !P1 ;  /* 0xffffffe007047807 */ /* 0x004fc40004800000 */
[----:B------:R-:W-:Y:S02]  /*1fcd0*/  F2FP.PACK_AB R7, R131, R130 ;  /* 0x000000828307723e */ /* 0x000fe400000000ff */
[----:B------:R-:W-:Y:S01]  /*1fce0*/  ISETP.NE.AND.EX P1, PT, RZ, c[0x0][0x50c], PT, P0 ;  /* 0x00014300ff007a0c */ /* 0x000fe20003f25300 */
[----:B---3--:R-:W-:Y:S02]  /*1fcf0*/  IMAD.IADD R3, R0, 0x1, R4 ;  /* 0x0000000100037824 */ /* 0x008fe400078e0204 */
[----:B------:R-:W-:Y:S01]  /*1fd00*/  IMAD.IADD R4, R4, 0x1, R2 ;  /* 0x0000000104047824 */ /* 0x000fe200078e0202 */
[----:B----4-:R-:W-:Y:S02]  /*1fd10*/  F2FP.PACK_AB R5, R31, R30 ;  /* 0x0000001e1f05723e */ /* 0x010fe400000000ff */
[----:B------:R2:W-:Y:S01]  /*1fd20*/  STS [R3+0x480], R7 ;  /* 0x0004800703007388 */ /* 0x0005e20000000800 */
[----:B-1----:R-:W-:-:S03]  /*1fd30*/  F2FP.PACK_AB R6, R37, R36 ;  /* 0x000000242506723e */ /* 0x002fc600000000ff */
[----:B------:R1:W-:Y:S04]  /*1fd40*/  STS [R3+0x80], R5 ;  /* 0x0000800503007388 */ /* 0x0003e80000000800 */
[----:B------:R3:W-:Y:S01]  /*1fd50*/  STS [R4], R6 ;  /* 0x0000000604007388 */ /* 0x0007e20000000800 */
[----:B--2---:R-:W-:Y:S02]  /*1fd60*/  F2FP.PACK_AB R7, R41, R40 ;  /* 0x000000282907723e */ /* 0x004fe400000000ff */
[----:B-1----:R-:W-:Y:S01]  /*1fd70*/  F2FP.PACK_AB R5, R97, R96 ;  /* 0x000000606105723e */ /* 0x002fe200000000ff */
[----:B---3--:R-:W-:-:S04]  /*1fd80*/  IMAD.IADD R6, R0, 0x1, R13 ;  /* 0x0000000100067824 */ /* 0x008fc800078e020d */
[----:B------:R1:W-:Y:S04]  /*1fd90*/  STS [R4+0x400], R5 ;  /* 0x0004000504007388 */ /* 0x0003e80000000800 */
[----:B------:R2:W-:Y:S04]  /*1fda0*/  STS [R6+0x80], R8 ;  /* 0x0000800806007388 */ /* 0x0005e80000000800 */
[----:B------:R3:W-:Y:S01]  /*1fdb0*/  STS [R6+0x480], R7 ;  /* 0x0004800706007388 */ /* 0x0007e20000000800 */
[----:B-1----:R-:W-:Y:S02]  /*1fdc0*/  F2FP.PACK_AB R5, R105, R104 ;  /* 0x000000686905723e */ /* 0x002fe400000000ff */
[----:B--2---:R-:W-:-:S03]  /*1fdd0*/  F2FP.PACK_AB R8, R119, R118 ;  /* 0x000000767708723e */ /* 0x004fc600000000ff */
[----:B------:R1:W-:Y:S01]  /*1fde0*/  STS [R14], R5 ;  /* 0x000000050e007388 */ /* 0x0003e20000000800 */
[----:B---3--:R-:W-:-:S03]  /*1fdf0*/  IMAD.IADD R7, R4, 0x1, R13 ;  /* 0x0000000104077824 */ /* 0x008fc600078e020d */
[----:B------:R2:W-:Y:S01]  /*1fe00*/  STS [R14+0x400], R8 ;  /* 0x000400080e007388 */ /* 0x0005e20000000800 */
[----:B-1----:R-:W-:Y:S01]  /*1fe10*/  IMAD.IADD R5, R13, 0x1, R3 ;  /* 0x000000010d057824 */ /* 0x002fe200078e0203 */
[----:B------:R-:W-:Y:S02]  /*1fe20*/  F2FP.PACK_AB R13, R47, R46 ;  /* 0x0000002e2f0d723e */ /* 0x000fe400000000ff */
[----:B--2---:R-:W-:Y:S02]  /*1fe30*/  F2FP.PACK_AB R8, R101, R100 ;  /* 0x000000646508723e */ /* 0x004fe400000000ff */
[----:B------:R1:W-:Y:S04]  /*1fe40*/  STS [R5+0x80], R12 ;  /* 0x0000800c05007388 */ /* 0x0003e80000000800 */
[----:B------:R2:W-:Y:S04]  /*1fe50*/  STS [R5+0x480], R8 ;  /* 0x0004800805007388 */ /* 0x0005e80000000800 */
[----:B------:R3:W-:Y:S01]  /*1fe60*/  STS [R7], R9 ;  /* 0x0000000907007388 */ /* 0x0007e20000000800 */
[----:B-1----:R-:W-:-:S02]  /*1fe70*/  F2FP.PACK_AB R12, R93, R92 ;  /* 0x0000005c5d0c723e */ /* 0x002fc400000000ff */
        /* <DEDUP_REMOVED lines=31> */
[----:B------:R-:W-:Y:S01]  /*20070*/  STS [R7+0x4000], R13 ;  /* 0x0040000d07007388 */ /* 0x000fe20000000800 */
[----:B-1----:R-:W-:Y:S02]  /*20080*/  F2FP.PACK_AB R12, R51, R50 ;  /* 0x00000032330c723e */ /* 0x002fe400000000ff */
[----:B--2---:R-:W-:-:S03]  /*20090*/  F2FP.PACK_AB R8, R121, R120 ;  /* 0x000000787908723e */ /* 0x004fc600000000ff */
[----:B------:R1:W-:Y:S01]  /*200a0*/  STS [R0+0x8480], R12 ;  /* 0x0084800c00007388 */ /* 0x0003e20000000800 */
[----:B---3--:R-:W-:-:S03]  /*200b0*/  F2FP.PACK_AB R9, R73, R72 ;  /* 0x000000484909723e */ /* 0x008fc600000000ff */
[----:B------:R2:W-:Y:S04]  /*200c0*/  STS [R0+0x8080], R8 ;  /* 0x0080800800007388 */ /* 0x0005e80000000800 */
[----:B------:R3:W-:Y:S01]  /*200d0*/  STS [R2+0x8000], R9 ;  /* 0x0080000902007388 */ /* 0x0007e20000000800 */
[----:B-1----:R-:W-:Y:S02]  /*200e0*/  F2FP.PACK_AB R12, R67, R66 ;  /* 0x00000042430c723e */ /* 0x002fe400000000ff */
[----:B--2---:R-:W-:Y:S02]  /*200f0*/  F2FP.PACK_AB R8, R63, R62 ;  /* 0x0000003e3f08723e */ /* 0x004fe400000000ff */
[----:B------:R-:W-:Y:S02]  /*20100*/  F2FP.PACK_AB R0, R77, R76 ;  /* 0x0000004c4d00723e */ /* 0x000fe400000000ff */
[----:B---3--:R-:W-:Y:S01]  /*20110*/  F2FP.PACK_AB R9, R81, R80 ;  /* 0x000000505109723e */ /* 0x008fe200000000ff */
[----:B------:R1:W-:Y:S04]  /*20120*/  STS [R2+0x8400], R8 ;  /* 0x0084000802007388 */ /* 0x0003e80000000800 */
[----:B------:R2:W-:Y:S04]  /*20130*/  STS [R3+0x8080], R0 ;  /* 0x0080800003007388 */ /* 0x0005e80000000800 */
[----:B------:R3:W-:Y:S04]  /*20140*/  STS [R3+0x8480], R12 ;  /* 0x0084800c03007388 */ /* 0x0007e80000000800 */
[----:B------:R-:W-:Y:S01]  /*20150*/  STS [R4+0x8000], R9 ;  /* 0x0080000904007388 */ /* 0x000fe20000000800 */
[----:B-1----:R-:W-:-:S02]  /*20160*/  F2FP.PACK_AB R8, R83, R82 ;  /* 0x000000525308723e */ /* 0x002fc400000000ff */
[----:B------:R-:W-:Y:S02]  /*20170*/  F2FP.PACK_AB R2, R129, R128 ;  /* 0x000000808102723e */ /* 0x000fe400000000ff */
[----:B--2---:R-:W-:Y:S01]  /*20180*/  F2FP.PACK_AB R0, R79, R78 ;  /* 0x0000004e4f00723e */ /* 0x004fe200000000ff */
        /* <DEDUP_REMOVED lines=13> */
[----:B-1----:R-:W-:Y:S01]  /*20260*/  IMAD.MOV.U32 R4, RZ, RZ, 0x4 ;  /* 0x00000004ff047424 */ /* 0x002fe200078e00ff */
[----:B--2---:R-:W-:-:S03]  /*20270*/  F2FP.PACK_AB R0, R55, R54 ;  /* 0x000000363700723e */ /* 0x004fc600000000ff */
[CC--:B------:R-:W-:Y:S02]  /*20280*/  @P1 IMAD.WIDE R8, R239.reuse, R4.reuse, c[0x0][0x508] ;  /* 0x00014200ef081625 */ /* 0x0c0fe400078e0204 */
[----:B------:R1:W-:Y:S02]  /*20290*/  STS [R7+0x8400], R0 ;  /* 0x0084000007007388 */ /* 0x0003e40000000800 */
[----:B---3--:R-:W-:Y:S02]  /*202a0*/  IMAD.MOV.U32 R2, RZ, RZ, RZ ;  /* 0x000000ffff027224 */ /* 0x008fe400078e00ff */
[----:B------:R-:W-:Y:S01]  /*202b0*/  IMAD.WIDE R4, R239, R4, c[0x0][0x500] ;  /* 0x00014000ef047625 */ /* 0x000fe200078e0204 */
[----:B------:R-:W-:Y:S06]  /*202c0*/  BAR.SYNC.DEFER_BLOCKING 0x1, 0x100 ;  /* 0x0044000000007b1d */ /* 0x000fec0000010000 */
[----:B------:R1:W5:Y:S04]  /*202d0*/  @P1 LDG.E R16, [R8.64] ;  /* 0x0000000c08101981 */ /* 0x000368000c1e1900 */
[----:B------:R1:W5:Y:S01]  /*202e0*/  @P2 LDG.E R2, [R4.64] ;  /* 0x0000000c04022981 */ /* 0x000362000c1e1900 */
[----:B------:R-:W-:-:S04]  /*202f0*/  ISETP.NE.AND P0, PT, R237, RZ, PT ;  /* 0x000000ffed00720c */ /* 0x000fc80003f05270 */
[----:B----4-:R-:W-:Y:S01]  /*20300*/  SEL R3, R237, c[0x0][0x3d4], P0 ;  /* 0x0000f500ed037a07 */ /* 0x010fe20000000000 */
[----:B------:R-:W-:Y:S05]  /*20310*/  @P1 BRA `(.L_x_2433) ;  /* 0x0000004000001947 */ /* 0x000fea0003800000 */
[----:B------:R-:W-:Y:S05]  /*20320*/  @!P2 BRA `(.L_x_2433) ;  /* 0x000000300000a947 */ /* 0x000fea0003800000 */
[----:B-1----:R1:W2:Y:S04]  /*20330*/  LDG.E R0, [R4.64] ;  /* 0x0000000c04007981 */ /* 0x0022a8000c1e1900 */
[----:B-1----:R-:W2:Y:S02]  /*20340*/  LDG.E R4, [R4.64+0x4] ;  /* 0x0000040c04047981 */ /* 0x002ea4000c1e1900 */
[----:B--2--5:R-:W-:Y:S02]  /*20350*/  IADD3 R16, -R0, R4, RZ ;  /* 0x0000000400107210 */ /* 0x024fe40007ffe1ff */
.L_x_2433:
[----:B------:R-:W2:Y:S01]  /*20360*/  LDL R33, [R1+0x30] ;  /* 0x0000300001217983 */ /* 0x000ea20000100800 */
[----:B-1----:R-:W-:Y:S01]  /*20370*/  IMAD.MOV.U32 R4, RZ, RZ, 0x368 ;  /* 0x00000368ff047424 */ /* 0x002fe200078e00ff */
[----:B------:R-:W-:Y:S01]  /*20380*/  ISETP.GT.AND P2, PT, R3, 0x1, PT ;  /* 0x000000010300780c */ /* 0x000fe20003f44270 */
[----:B------:R-:W-:Y:S01]  /*20390*/  IMAD.MOV.U32 R12, RZ, RZ, c[0x0][0x4e8] ;  /* 0x00013a00ff0c7624 */ /* 0x000fe200078e00ff */
[----:B------:R-:W-:Y:S01]  /*203a0*/  ISETP.NE.U32.AND P0, PT, RZ, c[0x0][0x500], PT ;  /* 0x00014000ff007a0c */ /* 0x000fe20003f05070 */
[----:B------:R-:W1:Y:S01]  /*203b0*/  S2R R34, SR_TID.X ;  /* 0x0000000000227919 */ /* 0x000e620000002100 */
[----:B------:R-:W-:-:S02]  /*203c0*/  SEL R4, R4, 0x328, P2 ;  /* 0x0000032804047807 */ /* 0x000fc40001000000 */
[----:B------:R-:W-:Y:S02]  /*203d0*/  ISETP.NE.AND.EX P0, PT, RZ, c[0x0][0x504], PT, P0 ;  /* 0x00014100ff007a0c */ /* 0x000fe40003f05300 */
[----:B------:R3:W4:Y:S01]  /*203e0*/  LDC.64 R6, c[0x0][R4+0x170] ;  /* 0x00005c0004067b82 */ /* 0x0007220000000a00 */
[----:B------:R-:W-:Y:S02]  /*203f0*/  SHF.R.S32.HI R3, RZ, 0x1f, R239 ;  /* 0x0000001fff037819 */ /* 0x000fe400000114ef */
[----:B------:R-:W-:Y:S02]  /*20400*/  SEL R0, R239, RZ, !P0 ;  /* 0x000000ffef007207 */ /* 0x000fe40004000000 */
[----:B------:R-:W-:Y:S02]  /*20410*/  LOP3.LUT R5, R238, 0xffff, RZ, 0xc0, !PT ;  /* 0x0000ffffee057812 */ /* 0x000fe400078ec0ff */
[----:B------:R-:W-:Y:S01]  /*20420*/  ISETP.NE.AND P5, PT, R12, 0x1, PT ;  /* 0x000000010c00780c */ /* 0x000fe20003fa5270 */
[----:B------:R3:W4:Y:S08]  /*20430*/  LDC.64 R8, c[0x0][R4+0x168] ;  /* 0x00005a0004087b82 */ /* 0x0007300000000a00 */
[----:B------:R3:W4:Y:S01]  /*20440*/  LDC.64 R18, c[0x0][R4+0x178] ;  /* 0x00005e0004127b82 */ /* 0x0007220000000a00 */
[----:B-1----:R-:W-:-:S04]  /*20450*/  SHF.R.S32.HI R23, RZ, 0x1f, R34 ;  /* 0x0000001fff177819 */ /* 0x002fc80000011422 */
[----:B------:R-:W-:-:S03]  /*20460*/  LEA.HI R23, R23, R34, RZ, 0x5 ;  /* 0x0000002217177211 */ /* 0x000fc600078f28ff */
[----:B------:R3:W1:Y:S01]  /*20470*/  LDC.64 R20, c[0x0][R4+0x160] ;  /* 0x0000580004147b82 */ /* 0x0006620000000a00 */
[----:B------:R-:W-:-:S05]  /*20480*/  LOP3.LUT R23, R23, 0xffffffe0, RZ, 0xc0, !PT ;  /* 0xffffffe017177812 */ /* 0x000fca00078ec0ff */
[----:B------:R-:W-:Y:S01]  /*20490*/  IMAD.IADD R23, R34, 0x1, -R23 ;  /* 0x0000000122177824 */ /* 0x000fe200078e0a17 */
[----:B---3--:R-:W-:Y:S01]  /*204a0*/  SEL R4, R3, RZ, !P0 ;  /* 0x000000ff03047207 */ /* 0x008fe20004000000 */
[----:B----4-:R-:W-:-:S04]  /*204b0*/  IMAD R3, R7, R0, RZ ;  /* 0x0000000007037224 */ /* 0x010fc800078e02ff */
[C---:B------:R-:W-:Y:S02]  /*204c0*/  IMAD R4, R6.reuse, R4, R3 ;  /* 0x0000000406047224 */ /* 0x040fe400078e0203 */
[----:B------:R-:W-:-:S04]  /*204d0*/  IMAD.WIDE.U32 R6, R6, R0, RZ ;  /* 0x0000000006067225 */ /* 0x000fc800078e00ff */
[-C--:B------:R-:W-:Y:S02]  /*204e0*/  IMAD R3, R9, R5.reuse, RZ ;  /* 0x0000000509037224 */ /* 0x080fe400078e02ff */
[----:B------:R-:W-:-:S04]  /*204f0*/  IMAD.WIDE.U32 R8, R8, R5, RZ ;  /* 0x0000000508087225 */ /* 0x000fc800078e00ff */
[----:B------:R-:W-:Y:S01]  /*20500*/  IMAD.IADD R14, R9, 0x1, R3 ;  /* 0x00000001090e7824 */ /* 0x000fe200078e0203 */
[----:B-----5:R-:W-:Y:S01]  /*20510*/  IADD3 R12, P4, P3, R6, R8, R2 ;  /* 0x00000008060c7210 */ /* 0x020fe20007b9e002 */
[----:B------:R-:W-:Y:S01]  /*20520*/  IMAD.IADD R3, R240, 0x1, R227 ;  /* 0x00000001f0037824 */ /* 0x000fe200078e02e3 */
[----:B------:R-:W-:Y:S01]  /*20530*/  SEL R6, R245, RZ, P2 ;  /* 0x000000fff5067207 */ /* 0x000fe20001000000 */
[----:B------:R-:W-:Y:S02]  /*20540*/  IMAD.IADD R15, R7, 0x1, R4 ;  /* 0x00000001070f7824 */ /* 0x000fe400078e0204 */
[----:B------:R-:W-:-:S04]  /*20550*/  @P5 IMAD.HI.U32 R8, R3, c[0x0][0x4ec], RZ ;  /* 0x00013b0003085a27 */ /* 0x000fc800078e00ff */
[-C--:B------:R-:W-:Y:S02]  /*20560*/  IMAD R9, R19, R6.reuse, RZ ;  /* 0x0000000613097224 */ /* 0x080fe400078e02ff */
[----:B------:R-:W-:Y:S01]  /*20570*/  IMAD.MOV.U32 R4, RZ, RZ, R3 ;  /* 0x000000ffff047224 */ /* 0x000fe200078e0003 */
[----:B------:R-:W-:Y:S01]  /*20580*/  @P5 SHF.R.U32.HI R4, RZ, c[0x0][0x4f0], R8 ;  /* 0x00013c00ff045a19 */ /* 0x000fe20000011608 */
[----:B------:R-:W-:Y:S01]  /*20590*/  IMAD.WIDE.U32 R6, R18, R6, RZ ;  /* 0x0000000612067225 */ /* 0x000fe200078e00ff */
[----:B------:R-:W-:-:S03]  /*205a0*/  SHF.R.S32.HI R8, RZ, 0x1f, R2 ;  /* 0x0000001fff087819 */ /* 0x000fc60000011402 */
[----:B------:R-:W-:Y:S01]  /*205b0*/  IMAD.IADD R13, R7, 0x1, R9 ;  /* 0x00000001070d7824 */ /* 0x000fe200078e0209 */
[----:B------:R-:W-:Y:S01]  /*205c0*/  IADD3 R6, P1, P0, R4, R12, R6 ;  /* 0x0000000c04067210 */ /* 0x000fe2000783e006 */
[--C-:B------:R-:W-:Y:S01]  /*205d0*/  IMAD.MOV R7, RZ, RZ, -R4.reuse ;  /* 0x000000ffff077224 */ /* 0x100fe200078e0a04 */
[----:B------:R-:W-:Y:S02]  /*205e0*/  SHF.R.S32.HI R9, RZ, 0x1f, R4 ;  /* 0x0000001fff097819 */ /* 0x000fe40000011404 */
[----:B------:R-:W-:Y:S01]  /*205f0*/  IADD3.X R12, R15, R14, R8, P4, P3 ;  /* 0x0000000e0f0c7210 */ /* 0x000fe200027e6408 */
[----:B------:R-:W-:-:S03]  /*20600*/  IMAD R4, R7, c[0x0][0x4e8], R3 ;  /* 0x00013a0007047a24 */ /* 0x000fc600078e0203 */
[----:B------:R-:W-:Y:S01]  /*20610*/  IADD3.X R7, R9, R12, R13, P1, P0 ;  /* 0x0000000c09077210 */ /* 0x000fe20000fe040d */
[-C--:B-1----:R-:W-:Y:S01]  /*20620*/  IMAD R9, R21, R4.reuse, RZ ;  /* 0x0000000415097224 */ /* 0x082fe200078e02ff */
[----:B------:R-:W-:Y:S01]  /*20630*/  SHF.R.S32.HI R12, RZ, 0x1f, R4 ;  /* 0x0000001fff0c7819 */ /* 0x000fe20000011404 */
[----:B------:R-:W-:Y:S02]  /*20640*/  IMAD.MOV.U32 R13, RZ, RZ, c[0x0][0x4ac] ;  /* 0x00012b00ff0d7624 */ /* 0x000fe400078e00ff */
[----:B------:R-:W-:-:S03]  /*20650*/  IMAD.WIDE.U32 R6, R20, R4, R6 ;  /* 0x0000000414067225 */ /* 0x000fc600078e0006 */
[----:B------:R-:W-:Y:S01]  /*20660*/  SEL R13, R13, c[0x0][0x454], P2 ;  /* 0x000115000d0d7a07 */ /* 0x000fe20001000000 */
[----:B------:R-:W-:Y:S02]  /*20670*/  IMAD R9, R20, R12, R9 ;  /* 0x0000000c14097224 */ /* 0x000fe400078e0209 */
[----:B------:R-:W-:Y:S02]  /*20680*/  IMAD.MOV.U32 R12, RZ, RZ, c[0x0][0x4a8] ;  /* 0x00012a00ff0c7624 */ /* 0x000fe400078e00ff */
[----:B------:R-:W-:-:S03]  /*20690*/  IMAD.IADD R4, R7, 0x1, R9 ;  /* 0x0000000107047824 */ /* 0x000fc600078e0209 */
[----:B------:R-:W-:-:S04]  /*206a0*/  SEL R12, R12, c[0x0][0x450], P2 ;  /* 0x000114000c0c7a07 */ /* 0x000fc80001000000 */
        /* <DEDUP_REMOVED lines=19> */
[----:B------:R-:W-:Y:S01]  /*207e0*/  LEA R23, R217, R232, 0x5 ;  /* 0x000000e8d9177211 */ /* 0x000fe200078e28ff */
[----:B------:R-:W-:Y:S01]  /*207f0*/  IMAD.WIDE.U32 R6, R2, c[0x0][0x3a0], RZ ;  /* 0x0000e80002067a25 */ /* 0x000fe200078e00ff */
[----:B------:R-:W-:Y:S01]  /*20800*/  SHF.R.S32.HI R9, RZ, 0x1f, R0 ;  /* 0x0000001fff097819 */ /* 0x000fe20000011400 */
[----:B------:R1:W3:Y:S01]  /*20810*/  LDS.128 R24, [R144+0x80] ;  /* 0x0000800090187984 */ /* 0x0002e20000000c00 */
[-C--:B--2---:R-:W-:Y:S01]  /*20820*/  IADD3 R12, R232, R227.reuse, RZ ;  /* 0x000000e3e80c7210 */ /* 0x084fe20007ffe0ff */
[----:B------:R-:W-:Y:S01]  /*20830*/  IMAD R2, R2, c[0x0][0x3a4], R8 ;  /* 0x0000e90002027a24 */ /* 0x000fe200078e0208 */
[----:B------:R-:W-:Y:S01]  /*20840*/  IADD3 R8, R23, R227, RZ ;  /* 0x000000e317087210 */ /* 0x000fe20007ffe0ff */
        /* <DEDUP_REMOVED lines=38> */
.L_x_2527:
[----:B------:R-:W-:Y:S05]  /*20ab0*/  BRA.DIV ~URZ, `(.L_x_2436) ;  /* 0x00005fe27f007947 */ /* 0x000fea000b800000 */
[----:B------:R4:W2:Y:S02]  /*20ac0*/  SHFL.IDX PT, R0, R14, RZ, 0x181f ;  /* 0x00181fff0e007589 */ /* 0x0008a400000e0000 */
.L_x_2528:
        /* <DEDUP_REMOVED lines=8> */
[----:B------:R-:W-:Y:S02]  /*20b50*/  @!P0 LEA R2, P3, R196, R0, 0x1 ;  /* 0x00000000c4028211 */ /* 0x000fe400078608ff */
[-C--:B---3--:R-:W-:Y:S02]  /*20b60*/  @!P2 LEA.HI.X R9, R200, R5.reuse, R201, 0x1, P5 ;  /* 0x00000005c809a211 */ /* 0x088fe400028f0cc9 */
[-C--:B------:R-:W-:Y:S02]  /*20b70*/  @!P1 LEA.HI.X R7, R202, R5.reuse, R213, 0x1, P4 ;  /* 0x00000005ca079211 */ /* 0x080fe400020f0cd5 */
[----:B------:R-:W-:Y:S01]  /*20b80*/  @!P0 LEA.HI.X R3, R196, R5, R212, 0x1, P3 ;  /* 0x00000005c4038211 */ /* 0x000fe200018f0cd4 */
[----:B------:R2:W-:Y:S04]  /*20b90*/  @!P2 ST.E.128 [R8.64], R24 ;  /* 0x000000180800a985 */ /* 0x0005e8000c101d0c */
[----:B-1----:R2:W-:Y:S04]  /*20ba0*/  @!P1 ST.E.128 [R6.64], R20 ;  /* 0x0000001406009985 */ /* 0x0025e8000c101d0c */
[----:B------:R2:W-:Y:S02]  /*20bb0*/  @!P0 ST.E.128 [R2.64], R16 ;  /* 0x0000001002008985 */ /* 0x0005e4000c101d0c */
.L_x_2438:
[----:B------:R-:W-:Y:S05]  /*20bc0*/  BSYNC B0 ;  /* 0x0000000000007941 */ /* 0x000fea0003800000 */
.L_x_2437:
[----:B------:R-:W-:Y:S05]  /*20bd0*/  BRA.DIV ~URZ, `(.L_x_2439) ;  /* 0x00005f327f007947 */ /* 0x000fea000b800000 */
[----:B---3--:R3:W4:Y:S04]  /*20be0*/  SHFL.IDX PT, R5, R13, 0x1, 0x181f ;  /* 0x00381f000d057f89 */ /* 0x00872800000e0000 */
[----:B--2---:R3:W2:Y:S02]  /*20bf0*/  SHFL.IDX PT, R0, R14, 0x1, 0x181f ;  /* 0x00381f000e007f89 */ /* 0x0046a400000e0000 */
.L_x_2529:
        /* <DEDUP_REMOVED lines=9> */
[----:B------:R-:W-:Y:S02]  /*20c90*/  @!P0 LEA R2, P3, R196, R0, 0x1 ;  /* 0x00000000c4028211 */ /* 0x000fe400078608ff */
[-C--:B----4-:R-:W-:Y:S02]  /*20ca0*/  @!P2 LEA.HI.X R9, R200, R5.reuse, R201, 0x1, P5 ;  /* 0x00000005c809a211 */ /* 0x090fe400028f0cc9 */
[-C--:B------:R-:W-:Y:S02]  /*20cb0*/  @!P1 LEA.HI.X R7, R202, R5.reuse, R213, 0x1, P4 ;  /* 0x00000005ca079211 */ /* 0x080fe400020f0cd5 */
[----:B------:R-:W-:Y:S01]  /*20cc0*/  @!P0 LEA.HI.X R3, R196, R5, R212, 0x1, P3 ;  /* 0x00000005c4038211 */ /* 0x000fe200018f0cd4 */
[----:B------:R2:W-:Y:S04]  /*20cd0*/  @!P2 ST.E.128 [R8.64], R40 ;  /* 0x000000280800a985 */ /* 0x0005e8000c101d0c */
[----:B-1----:R2:W-:Y:S04]  /*20ce0*/  @!P1 ST.E.128 [R6.64], R36 ;  /* 0x0000002406009985 */ /* 0x0025e8000c101d0c */
[----:B------:R2:W-:Y:S02]  /*20cf0*/  @!P0 ST.E.128 [R2.64], R28 ;  /* 0x0000001c02008985 */ /* 0x0005e4000c101d0c */
.L_x_2441:
[----:B------:R-:W-:Y:S05]  /*20d00*/  BSYNC B0 ;  /* 0x0000000000007941 */ /* 0x000fea0003800000 */
.L_x_2440:
[----:B------:R-:W-:Y:S05]  /*20d10*/  BRA.DIV ~URZ, `(.L_x_2442) ;  /* 0x00005ec27f007947 */ /* 0x000fea000b800000 */
[----:B----4-:R4:W3:Y:S02]  /*20d20*/  SHFL.IDX PT, R5, R13, 0x2, 0x181f ;  /* 0x00581f000d057f89 */ /* 0x0108e400000e0000 */
.L_x_2530:
[----:B------:R-:W-:Y:S05]  /*20d30*/  BRA.DIV ~URZ, `(.L_x_2443) ;  /* 0x00005f127f007947 */ /* 0x000fea000b800000 */
[----:B--2---:R2:W4:Y:S02]  /*20d40*/  SHFL.IDX PT, R0, R14, 0x2, 0x181f ;  /* 0x00581f000e007f89 */ /* 0x00452400000e0000 */
.L_x_2531:
        /* <DEDUP_REMOVED lines=16> */
.L_x_2445:
[----:B------:R-:W-:Y:S05]  /*20e50*/  BSYNC B0 ;  /* 0x0000000000007941 */ /* 0x000fea0003800000 */
.L_x_2444:
[----:B------:R-:W-:Y:S05]  /*20e60*/  BRA.DIV ~URZ, `(.L_x_2446) ;  /* 0x00005e527f007947 */ /* 0x000fea000b800000 */
[----:B---3--:R3:W2:Y:S04]  /*20e70*/  SHFL.IDX PT, R6, R13, 0x3, 0x181f ;  /* 0x00781f000d067f89 */ /* 0x0086a800000e0000 */
[----:B----4-:R3:W4:Y:S02]  /*20e80*/  SHFL.IDX PT, R0, R14, 0x3, 0x181f ;  /* 0x00781f000e007f89 */ /* 0x01072400000e0000 */
.L_x_2532:
        /* <DEDUP_REMOVED lines=17> */
.L_x_2434:
        /* <DEDUP_REMOVED lines=33> */
.L_x_2533:
[----:B------:R-:W-:Y:S05]  /*211b0*/  BRA.DIV ~URZ, `(.L_x_2449) ;  /* 0x00005c427f007947 */ /* 0x000fea000b800000 */
[----:B------:R4:W1:Y:S02]  /*211c0*/  SHFL.IDX PT, R0, R14, RZ, 0x1c1f ;  /* 0x001c1fff0e007589 */ /* 0x00086400000e0000 */
.L_x_2534:
        /* <DEDUP_REMOVED lines=9> */
[----:B------:R-:W-:Y:S02]  /*21260*/  ISETP.GE.AND P4, PT, R8, c[0x0][0x3c8], PT ;  /* 0x0000f20008007a0c */ /* 0x000fe40003f86270 */
[----:B-1----:R-:W-:Y:S02]  /*21270*/  @!P1 LEA R2, P5, R214, R0, 0x2 ;  /* 0x00000000d6029211 */ /* 0x002fe400078a10ff */
[----:B------:R-:W-:Y:S02]  /*21280*/  SHF.R.S32.HI R12, RZ, 0x1f, R214 ;  /* 0x0000001fff0c7819 */ /* 0x000fe400000114d6 */
[----:B------:R-:W-:-:S02]  /*21290*/  SHF.R.S32.HI R13, RZ, 0x1f, R13 ;  /* 0x0000001fff0d7819 */ /* 0x000fc4000001140d */
[C---:B------:R-:W-:Y:S02]  /*212a0*/  @!P0 LEA R6, P2, R9.reuse, R0, 0x2 ;  /* 0x0000000009068211 */ /* 0x040fe400078410ff */
[CC--:B---3--:R-:W-:Y:S02]  /*212b0*/  @!P1 LEA.HI.X R3, R214.reuse, R4.reuse, R12, 0x2, P5 ;  /* 0x00000004d6039211 */ /* 0x0c8fe400028f140c */
[C---:B------:R-:W-:Y:S02]  /*212c0*/  IADD3 R12, R214.reuse, 0x20, RZ ;  /* 0x00000020d60c7810 */ /* 0x040fe40007ffe0ff */
[----:B------:R-:W-:Y:S01]  /*212d0*/  @!P0 LEA.HI.X R7, R9, R4, R13, 0x2, P2 ;  /* 0x0000000409078211 */ /* 0x000fe200010f140d */
[----:B------:R1:W-:Y:S01]  /*212e0*/  @!P1 ST.E.64 [R2.64], R136 ;  /* 0x0000008802009985 */ /* 0x0003e2000c101b0c */
[C---:B------:R-:W-:Y:S02]  /*212f0*/  IADD3 R17, R214.reuse, 0x10, RZ ;  /* 0x00000010d6117810 */ /* 0x040fe40007ffe0ff */
[----:B------:R-:W-:Y:S01]  /*21300*/  IADD3 R9, R214, 0x28, RZ ;  /* 0x00000028d6097810 */ /* 0x000fe20007ffe0ff */
[----:B------:R2:W-:Y:S01]  /*21310*/  @!P0 ST.E.64 [R6.64], R28 ;  /* 0x0000001c06008985 */ /* 0x0005e2000c101b0c */
[----:B------:R-:W-:-:S02]  /*21320*/  ISETP.GE.AND P2, PT, R12, c[0x0][0x3c8], PT ;  /* 0x0000f2000c007a0c */ /* 0x000fc40003f46270 */
[C---:B------:R-:W-:Y:S02]  /*21330*/  IADD3 R13, R214.reuse, 0x18, RZ ;  /* 0x00000018d60d7810 */ /* 0x040fe40007ffe0ff */
[----:B------:R-:W-:Y:S02]  /*21340*/  SHF.R.S32.HI R17, RZ, 0x1f, R17 ;  /* 0x0000001fff117819 */ /* 0x000fe40000011411 */
[----:B------:R-:W-:Y:S02]  /*21350*/  ISETP.GE.AND P1, PT, R9, c[0x0][0x3c8], PT ;  /* 0x0000f20009007a0c */ /* 0x000fe40003f26270 */
[----:B------:R-:W-:Y:S02]  /*21360*/  SHF.R.S32.HI R13, RZ, 0x1f, R13 ;  /* 0x0000001fff0d7819 */ /* 0x000fe4000001140d */
[C---:B------:R-:W-:Y:S02]  /*21370*/  IADD3 R19, R214.reuse, 0x60, RZ ;  /* 0x00000060d6137810 */ /* 0x040fe40007ffe0ff */
[----:B------:R-:W-:-:S02]  /*21380*/  IADD3 R18, R214, 0x70, RZ ;  /* 0x00000070d6127810 */ /* 0x000fc40007ffe0ff */
[----:B------:R-:W-:Y:S02]  /*21390*/  SHF.R.S32.HI R19, RZ, 0x1f, R19 ;  /* 0x0000001fff137819 */ /* 0x000fe40000011413 */
[----:B------:R-:W-:Y:S02]  /*213a0*/  ISETP.GE.AND P6, PT, R252, c[0x0][0x3c8], PT ;  /* 0x0000f200fc007a0c */ /* 0x000fe40003fc6270 */
[-C--:B-1----:R-:W-:Y:S02]  /*213b0*/  @!P3 LEA R2, P5, R16, R0.reuse, 0x2 ;  /* 0x000000001002b211 */ /* 0x082fe400078a10ff */
[----:B--2---:R-:W-:Y:S02]  /*213c0*/  @!P4 LEA R6, P0, R8, R0, 0x2 ;  /* 0x000000000806c211 */ /* 0x004fe400078010ff */
[-C--:B------:R-:W-:Y:S02]  /*213d0*/  @!P3 LEA.HI.X R3, R16, R4.reuse, R17, 0x2, P5 ;  /* 0x000000041003b211 */ /* 0x080fe400028f1411 */
[----:B------:R-:W-:-:S02]  /*213e0*/  @!P4 LEA.HI.X R7, R8, R4, R13, 0x2, P0 ;  /* 0x000000040807c211 */ /* 0x000fc400000f140d */
[C---:B------:R-:W-:Y:S01]  /*213f0*/  IADD3 R16, R214.reuse, 0x30, RZ ;  /* 0x00000030d6107810 */ /* 0x040fe20007ffe0ff */
[----:B------:R1:W-:Y:S01]  /*21400*/  @!P3 ST.E.64 [R2.64], R30 ;  /* 0x0000001e0200b985 */ /* 0x0003e2000c101b0c */
[C---:B------:R-:W-:Y:S02]  /*21410*/  IADD3 R17, R214.reuse, 0x20, RZ ;  /* 0x00000020d6117810 */ /* 0x040fe40007ffe0ff */
[----:B------:R-:W-:Y:S01]  /*21420*/  IADD3 R8, R214, 0x38, RZ ;  /* 0x00000038d6087810 */ /* 0x000fe20007ffe0ff */
[----:B------:R2:W-:Y:S01]  /*21430*/  @!P4 ST.E.64 [R6.64], R36 ;  /* 0x000000240600c985 */ /* 0x0005e2000c101b0c */
[----:B------:R-:W-:Y:S02]  /*21440*/  ISETP.GE.AND P3, PT, R16, c[0x0][0x3c8], PT ;  /* 0x0000f20010007a0c */ /* 0x000fe40003f66270 */
[----:B------:R-:W-:Y:S02]  /*21450*/  SHF.R.S32.HI R17, RZ, 0x1f, R17 ;  /* 0x0000001fff117819 */ /* 0x000fe40000011411 */
[----:B------:R-:W-:-:S02]  /*21460*/  IADD3 R13, R214, 0x28, RZ ;  /* 0x00000028d60d7810 */ /* 0x000fc40007ffe0ff */
[----:B------:R-:W-:Y:S02]  /*21470*/  ISETP.GE.AND P4, PT, R8, c[0x0][0x3c8], PT ;  /* 0x0000f20008007a0c */ /* 0x000fe40003f86270 */
[----:B------:R-:W-:Y:S02]  /*21480*/  SHF.R.S32.HI R13, RZ, 0x1f, R13 ;  /* 0x0000001fff0d7819 */ /* 0x000fe4000001140d */
[CC--:B-1----:R-:W-:Y:S02]  /*21490*/  @!P2 LEA R2, P5, R12.reuse, R0.reuse, 0x2 ;  /* 0x000000000c02a211 */ /* 0x0c2fe400078a10ff */
[----:B--2---:R-:W-:Y:S02]  /*214a0*/  @!P1 LEA R6, P0, R9, R0, 0x2 ;  /* 0x0000000009069211 */ /* 0x004fe400078010ff */
[----:B------:R-:W-:Y:S02]  /*214b0*/  @!P2 LEA.HI.X R3, R12, R4, R17, 0x2, P5 ;  /* 0x000000040c03a211 */ /* 0x000fe400028f1411 */
[----:B------:R-:W-:-:S02]  /*214c0*/  IADD3 R12, R214, 0x40, RZ ;  /* 0x00000040d60c7810 */ /* 0x000fc40007ffe0ff */
[----:B------:R-:W-:Y:S01]  /*214d0*/  @!P1 LEA.HI.X R7, R9, R4, R13, 0x2, P0 ;  /* 0x0000000409079211 */ /* 0x000fe200000f140d */
[----:B------:R1:W-:Y:S01]  /*214e0*/  @!P2 ST.E.64 [R2.64], R38 ;  /* 0x000000260200a985 */ /* 0x0003e2000c101b0c */
[C---:B------:R-:W-:Y:S02]  /*214f0*/  IADD3 R17, R214.reuse, 0x30, RZ ;  /* 0x00000030d6117810 */ /* 0x040fe40007ffe0ff */
[----:B------:R-:W-:Y:S01]  /*21500*/  IADD3 R9, R214, 0x48, RZ ;  /* 0x00000048d6097810 */ /* 0x000fe20007ffe0ff */
[----:B------:R2:W-:Y:S01]  /*21510*/  @!P1 ST.E.64 [R6.64], R104 ;  /* 0x0000006806009985 */ /* 0x0005e2000c101b0c */
[----:B------:R-:W-:Y:S02]  /*21520*/  ISETP.GE.AND P2, PT, R12, c[0x0][0x3c8], PT ;  /* 0x0000f2000c007a0c */ /* 0x000fe40003f46270 */
[----:B------:R-:W-:Y:S02]  /*21530*/  IADD3 R13, R214, 0x38, RZ ;  /* 0x00000038d60d7810 */ /* 0x000fe40007ffe0ff */
[----:B------:R-:W-:-:S02]  /*21540*/  SHF.R.S32.HI R17, RZ, 0x1f, R17 ;  /* 0x0000001fff117819 */ /* 0x000fc40000011411 */
[----:B------:R-:W-:Y:S02]  /*21550*/  ISETP.GE.AND P1, PT, R9, c[0x0][0x3c8], PT ;  /* 0x0000f20009007a0c */ /* 0x000fe40003f26270 */
[----:B------:R-:W-:Y:S02]  /*21560*/  SHF.R.S32.HI R13, RZ, 0x1f, R13 ;  /* 0x0000001fff0d7819 */ /* 0x000fe4000001140d */
        /* <DEDUP_REMOVED lines=34> */
[----:B------:R-:W-:Y:S02]  /*21790*/  IADD3 R17, R214, 0x68, RZ ;  /* 0x00000068d6117810 */ /* 0x000fe40007ffe0ff */
[----:B------:R-:W-:Y:S01]  /*217a0*/  ISETP.GE.AND P3, PT, R18, c[0x0][0x3c8], PT ;  /* 0x0000f20012007a0c */ /* 0x000fe20003f66270 */
[----:B------:R2:W-:Y:S01]  /*217b0*/  @!P4 ST.E.64 [R6.64], R52 ;  /* 0x000000340600c985 */ /* 0x0005e2000c101b0c */
[----:B------:R-:W-:Y:S02]  /*217c0*/  ISETP.GE.AND P4, PT, R16, c[0x0][0x3c8], PT ;  /* 0x0000f20010007a0c */ /* 0x000fe40003f86270 */
[----:B------:R-:W-:Y:S02]  /*217d0*/  SHF.R.S32.HI R17, RZ, 0x1f, R17 ;  /* 0x0000001fff117819 */ /* 0x000fe40000011411 */
[----:B------:R-:W-:-:S04]  /*217e0*/  @!P1 LEA R8, P0, R13, R0, 0x2 ;  /* 0x000000000d089211 */ /* 0x000fc800078010ff */
        /* <DEDUP_REMOVED lines=13> */
[----:B------:R-:W-:-:S04]  /*218c0*/  SHF.R.S32.HI R19, RZ, 0x1f, R19 ;  /* 0x0000001fff137819 */ /* 0x000fc80000011413 */
[----:B------:R-:W-:Y:S02]  /*218d0*/  @!P3 LEA.HI.X R7, R18, R4, R19, 0x2, P5 ;  /* 0x000000041207b211 */ /* 0x000fe400028f1413 */
[----:B------:R-:W-:Y:S02]  /*218e0*/  ISETP.GE.AND P5, PT, R251, c[0x0][0x3c8], PT ;  /* 0x0000f200fb007a0c */ /* 0x000fe40003fa6270 */
[----:B------:R-:W-:Y:S01]  /*218f0*/  SHF.R.S32.HI R18, RZ, 0x1f, R249 ;  /* 0x0000001fff127819 */ /* 0x000fe200000114f9 */
[----:B------:R3:W-:Y:S01]  /*21900*/  @!P3 ST.E.64 [R6.64], R64 ;  /* 0x000000400600b985 */ /* 0x0007e2000c101b0c */
[----:B-1----:R-:W-:-:S04]  /*21910*/  @!P4 LEA R2, P0, R16, R0, 0x2 ;  /* 0x000000001002c211 */ /* 0x002fc800078010ff */
[----:B------:R-:W-:Y:S02]  /*21920*/  @!P4 LEA.HI.X R3, R16, R4, R17, 0x2, P0 ;  /* 0x000000041003c211 */ /* 0x000fe400000f1411 */
[----:B------:R-:W-:Y:S02]  /*21930*/  IADD3 R17, R214, 0x80, RZ ;  /* 0x00000080d6117810 */ /* 0x000fe40007ffe0ff */
[----:B--2---:R-:W-:Y:S01]  /*21940*/  @!P2 LEA R8, P0, R12, R0, 0x2 ;  /* 0x000000000c08a211 */ /* 0x004fe200078010ff */
[----:B------:R1:W-:Y:S01]  /*21950*/  @!P4 ST.E.64 [R2.64], R68 ;  /* 0x000000440200c985 */ /* 0x0003e2000c101b0c */
[----:B------:R-:W-:Y:S02]  /*21960*/  SHF.R.S32.HI R17, RZ, 0x1f, R17 ;  /* 0x0000001fff117819 */ /* 0x000fe40000011411 */
[----:B------:R-:W-:Y:S02]  /*21970*/  IADD3 R16, R214, 0x88, RZ ;  /* 0x00000088d6107810 */ /* 0x000fe40007ffe0ff */
[----:B------:R-:W-:-:S02]  /*21980*/  @!P2 LEA.HI.X R9, R12, R4, R17, 0x2, P0 ;  /* 0x000000040c09a211 */ /* 0x000fc400000f1411 */
[----:B------:R-:W-:Y:S02]  /*21990*/  SHF.R.S32.HI R16, RZ, 0x1f, R16 ;  /* 0x0000001fff107819 */ /* 0x000fe40000011410 */
[----:B---3--:R-:W-:Y:S01]  /*219a0*/  @!P6 LEA R6, P0, R252, R0, 0x2 ;  /* 0x00000000fc06e211 */ /* 0x008fe200078010ff */
[----:B------:R-:W-:Y:S01]  /*219b0*/  @!P2 ST.E.64 [R8.64], R120 ;  /* 0x000000780800a985 */ /* 0x000fe2000c101b0c */
[----:B------:R-:W-:Y:S02]  /*219c0*/  SHF.R.S32.HI R12, RZ, 0x1f, R252 ;  /* 0x0000001fff0c7819 */ /* 0x000fe400000114fc */
[----:B------:R-:W-:Y:S02]  /*219d0*/  ISETP.GE.AND P4, PT, R250, c[0x0][0x3c8], PT ;  /* 0x0000f200fa007a0c */ /* 0x000fe40003f86270 */
[----:B------:R-:W-:Y:S02]  /*219e0*/  ISETP.GE.AND P2, PT, R249, c[0x0][0x3c8], PT ;  /* 0x0000f200f9007a0c */ /* 0x000fe40003f46270 */
[----:B------:R-:W-:-:S02]  /*219f0*/  @!P6 LEA.HI.X R7, R252, R4, R12, 0x2, P0 ;  /* 0x00000004fc07e211 */ /* 0x000fc400000f140c */
[----:B------:R-:W-:Y:S02]  /*21a00*/  ISETP.GE.AND P0, PT, R247, c[0x0][0x3c8], PT ;  /* 0x0000f200f7007a0c */ /* 0x000fe40003f06270 */
[----:B------:R-:W-:Y:S02]  /*21a10*/  SHF.R.S32.HI R12, RZ, 0x1f, R251 ;  /* 0x0000001fff0c7819 */ /* 0x000fe400000114fb */
[----:B------:R-:W-:Y:S02]  /*21a20*/  SHF.R.S32.HI R17, RZ, 0x1f, R248 ;  /* 0x0000001fff117819 */ /* 0x000fe400000114f8 */
[----:B-1----:R-:W-:-:S04]  /*21a30*/  @!P1 LEA R2, P3, R13, R0, 0x2 ;  /* 0x000000000d029211 */ /* 0x002fc800078610ff */
        /* <DEDUP_REMOVED lines=21> */
.L_x_2451:
[----:B------:R-:W-:Y:S05]  /*21b90*/  BSYNC B0 ;  /* 0x0000000000007941 */ /* 0x000fea0003800000 */
.L_x_2450:
[----:B------:R-:W-:Y:S05]  /*21ba0*/  BRA.DIV ~URZ, `(.L_x_2452) ;  /* 0x000052c27f007947 */ /* 0x000fea000b800000 */
[----:B---3--:R3:W2:Y:S04]  /*21bb0*/  SHFL.IDX PT, R4, R5, 0x1, 0x1c1f ;  /* 0x003c1f0005047f89 */ /* 0x0086a800000e0000 */
[----:B-1----:R3:W1:Y:S02]  /*21bc0*/  SHFL.IDX PT, R0, R14, 0x1, 0x1c1f ;  /* 0x003c1f000e007f89 */ /* 0x00266400000e0000 */
.L_x_2535:
[----:B------:R-:W-:-:S13]  /*21bd0*/  ISETP.NE.AND P0, PT, R15, RZ, PT ;  /* 0x000000ff0f00720c */ /* 0x000fda0003f05270 */
[----:B------:R-:W-:Y:S05]  /*21be0*/  @P0 BRA `(.L_x_2447) ;  /* 0x0000165000000947 */ /* 0x000fea0003800000 */
[C---:B------:R-:W-:Y:S02]  /*21bf0*/  ISETP.GE.AND P4, PT, R214.reuse, c[0x0][0x3c8], PT ;  /* 0x0000f200d6007a0c */ /* 0x040fe40003f86270 */
[C---:B--2---:R-:W-:Y:S02]  /*21c00*/  IADD3 R17, R214.reuse, 0x18, RZ ;  /* 0x00000018d6117810 */ /* 0x044fe40007ffe0ff */
[----:B------:R-:W-:Y:S02]  /*21c10*/  IADD3 R8, R214, 0x8, RZ ;  /* 0x00000008d6087810 */ /* 0x000fe40007ffe0ff */
[----:B------:R-:W-:Y:S02]  /*21c20*/  ISETP.GE.AND P1, PT, R17, c[0x0][0x3c8], PT ;  /* 0x0000f20011007a0c */ /* 0x000fe40003f26270 */
[----:B------:R-:W-:Y:S02]  /*21c30*/  ISETP.GE.AND P3, PT, R8, c[0x0][0x3c8], PT ;  /* 0x0000f20008007a0c */ /* 0x000fe40003f66270 */
[----:B------:R-:W-:-:S02]  /*21c40*/  SHF.R.S32.HI R13, RZ, 0x1f, R214 ;  /* 0x0000001fff0d7819 */ /* 0x000fc400000114d6 */
        /* <DEDUP_REMOVED lines=162> */
.L_x_2432:
        /* <DEDUP_REMOVED lines=18> */
.L_x_2453:
        /* <DEDUP_REMOVED lines=42> */
[----:B-1----:R-:W-:Y:S01]  /*22a30*/  IMAD R2, R15, R3, RZ ;  /* 0x000000030f027224 */ /* 0x002fe200078e02ff */
        /* <DEDUP_REMOVED lines=13> */
.L_x_2455:
[----:B------:R-:W-:Y:S05]  /*22b10*/  BSYNC B0 ;  /* 0x0000000000007941 */ /* 0x000fea0003800000 */
.L_x_2454:
[----:B------:R-:W-:-:S13]  /*22b20*/  ISETP.GT.AND P0, PT, R21, 0x1, PT ;  /* 0x000000011500780c */ /* 0x000fda0003f04270 */
[----:B------:R-:W-:Y:S05]  /*22b30*/  @P0 BRA `(.L_x_2447) ;  /* 0x0000070000000947 */ /* 0x000fea0003800000 */
[----:B-1----:R-:W-:Y:S01]  /*22b40*/  MOV R2, c[0x0][0x4e8] ;  /* 0x00013a0000027a02 */ /* 0x002fe20000000f00 */
[----:B------:R-:W-:Y:S01]  /*22b50*/  IMAD R4, R20, c[0x0][0x3a0], RZ ;  /* 0x0000e80014047a24 */ /* 0x000fe200078e02ff */
[----:B------:R-:W-:Y:S02]  /*22b60*/  LEA R5, R217, R232, 0x5 ;  /* 0x000000e8d9057211 */ /* 0x000fe400078e28ff */
[----:B------:R-:W-:Y:S01]  /*22b70*/  ISETP.NE.AND P0, PT, R2, 0x1, PT ;  /* 0x000000010200780c */ /* 0x000fe20003f05270 */
[----:B------:R-:W-:Y:S01]  /*22b80*/  IMAD.WIDE.U32 R2, R0, c[0x0][0x3a0], RZ ;  /* 0x0000e80000027a25 */ /* 0x000fe200078e00ff */
[----:B------:R-:W-:-:S03]  /*22b90*/  IADD3 R13, R232, R227, RZ ;  /* 0x000000e3e80d7210 */ /* 0x000fc60007ffe0ff */
[----:B------:R-:W-:Y:S01]  /*22ba0*/  IMAD R0, R0, c[0x0][0x3a4], R4 ;  /* 0x0000e90000007a24 */ /* 0x000fe200078e0204 */
[----:B------:R-:W-:Y:S01]  /*22bb0*/  IADD3 R4, R5, R227, RZ ;  /* 0x000000e305047210 */ /* 0x000fe20007ffe0ff */
[----:B------:R-:W-:-:S03]  /*22bc0*/  IMAD R5, R23, c[0x0][0x3f0], RZ ;  /* 0x0000fc0017057a24 */ /* 0x000fc600078e02ff */
[----:B------:R-:W-:Y:S01]  /*22bd0*/  IADD3 R3, R3, R0, RZ ;  /* 0x0000000003037210 */ /* 0x000fe20007ffe0ff */
[----:B------:R-:W-:Y:S01]  /*22be0*/  IMAD R7, R9, c[0x0][0x3f4], R5 ;  /* 0x0000fd0009077a24 */ /* 0x000fe200078e0205 */
[----:B------:R-:W-:Y:S01]  /*22bf0*/  MOV R0, R4 ;  /* 0x0000000400007202 */ /* 0x000fe20000000f00 */
[----:B------:R-:W-:-:S04]  /*22c00*/  @P0 IMAD.HI.U32 R6, R4, c[0x0][0x4ec], RZ ;  /* 0x00013b0004060a27 */ /* 0x000fc800078e00ff */
[----:B------:R-:W-:Y:S01]  /*22c10*/  IMAD.WIDE.U32 R2, R8, c[0x0][0x3e8], R2 ;  /* 0x0000fa0008027a25 */ /* 0x000fe200078e0002 */
[----:B------:R-:W-:-:S03]  /*22c20*/  @P0 SHF.R.U32.HI R0, RZ, c[0x0][0x4f0], R6 ;  /* 0x00013c00ff000a19 */ /* 0x000fc60000011606 */
[----:B------:R-:W-:Y:S01]  /*22c30*/  IMAD R3, R8, c[0x0][0x3ec], R3 ;  /* 0x0000fb0008037a24 */ /* 0x000fe200078e0203 */
[----:B------:R-:W-:Y:S02]  /*22c40*/  IADD3 R6, -R0, RZ, RZ ;  /* 0x000000ff00067210 */ /* 0x000fe40007ffe1ff */
[----:B------:R-:W-:Y:S01]  /*22c50*/  SHF.R.S32.HI R5, RZ, 0x1f, R0 ;  /* 0x0000001fff057819 */ /* 0x000fe20000011400 */
[----:B------:R-:W-:-:S04]  /*22c60*/  IMAD.WIDE.U32 R2, R9, c[0x0][0x3f0], R2 ;  /* 0x0000fc0009027a25 */ /* 0x000fc800078e0002 */
[----:B------:R-:W-:Y:S01]  /*22c70*/  IMAD R4, R6, c[0x0][0x4e8], R4 ;  /* 0x00013a0006047a24 */ /* 0x000fe200078e0204 */
[----:B------:R-:W-:Y:S01]  /*22c80*/  IADD3 R3, R3, R7, RZ ;  /* 0x0000000703037210 */ /* 0x000fe20007ffe0ff */
[----:B------:R-:W-:-:S04]  /*22c90*/  IMAD R5, R5, c[0x0][0x3e0], RZ ;  /* 0x0000f80005057a24 */ /* 0x000fc800078e02ff */
[C---:B------:R-:W-:Y:S01]  /*22ca0*/  IMAD R6, R0.reuse, c[0x0][0x3e4], R5 ;  /* 0x0000f90000067a24 */ /* 0x040fe200078e0205 */
[----:B------:R-:W-:Y:S01]  /*22cb0*/  SHF.R.S32.HI R5, RZ, 0x1f, R4 ;  /* 0x0000001fff057819 */ /* 0x000fe20000011404 */
[----:B------:R-:W-:-:S04]  /*22cc0*/  IMAD.WIDE.U32 R2, R0, c[0x0][0x3e0], R2 ;  /* 0x0000f80000027a25 */ /* 0x000fc800078e0002 */
[----:B------:R-:W-:Y:S01]  /*22cd0*/  IMAD R0, R5, c[0x0][0x3d8], RZ ;  /* 0x0000f60005007a24 */ /* 0x000fe200078e02ff */
[----:B------:R-:W-:-:S03]  /*22ce0*/  IADD3 R3, R3, R6, RZ ;  /* 0x0000000603037210 */ /* 0x000fc60007ffe0ff */
[C---:B------:R-:W-:Y:S02]  /*22cf0*/  IMAD R0, R4.reuse, c[0x0][0x3dc], R0 ;  /* 0x0000f70004007a24 */ /* 0x040fe400078e0200 */
[----:B------:R-:W-:-:S05]  /*22d00*/  IMAD.WIDE.U32 R2, R4, c[0x0][0x3d8], R2 ;  /* 0x0000f60004027a25 */ /* 0x000fca00078e0002 */
[----:B------:R-:W-:Y:S02]  /*22d10*/  IADD3 R5, R3, R0, RZ ;  /* 0x0000000003057210 */ /* 0x000fe40007ffe0ff */
[----:B------:R-:W-:-:S04]  /*22d20*/  LEA R14, P0, R2, c[0x0][0x380], 0x1 ;  /* 0x0000e000020e7a11 */ /* 0x000fc800078008ff */
[----:B------:R-:W-:Y:S01]  /*22d30*/  LEA.HI.X R5, R2, c[0x0][0x384], R5, 0x1, P0 ;  /* 0x0000e10002057a11 */ /* 0x000fe200000f0c05 */
[----:B------:R-:W-:Y:S06]  /*22d40*/  BRA.DIV ~URZ, `(.L_x_2456) ;  /* 0x000041f27f007947 */ /* 0x000fec000b800000 */
[----:B------:R1:W2:Y:S02]  /*22d50*/  SHFL.IDX PT, R4, R5, RZ, 0x181f ;  /* 0x00181fff05047589 */ /* 0x0002a400000e0000 */
.L_x_2536:
[----:B------:R-:W-:Y:S05]  /*22d60*/  BRA.DIV ~URZ, `(.L_x_2457) ;  /* 0x000042427f007947 */ /* 0x000fea000b800000 */
[----:B------:R3:W4:Y:S02]  /*22d70*/  SHFL.IDX PT, R0, R14, RZ, 0x181f ;  /* 0x00181fff0e007589 */ /* 0x00072400000e0000 */
.L_x_2537:
        /* <DEDUP_REMOVED lines=10> */
[-C--:B--2---:R-:W-:Y:S02]  /*22e20*/  @!P2 LEA.HI.X R9, R200, R4.reuse, R201, 0x1, P5 ;  /* 0x00000004c809a211 */ /* 0x084fe400028f0cc9 */
[-C--:B------:R-:W-:Y:S02]  /*22e30*/  @!P1 LEA.HI.X R7, R202, R4.reuse, R213, 0x1, P4 ;  /* 0x00000004ca079211 */ /* 0x080fe400020f0cd5 */
[----:B------:R-:W-:Y:S01]  /*22e40*/  @!P0 LEA.HI.X R3, R196, R4, R212, 0x1, P3 ;  /* 0x00000004c4038211 */ /* 0x000fe200018f0cd4 */
[----:B------:R2:W-:Y:S04]  /*22e50*/  @!P2 ST.E.128 [R8.64], RZ ;  /* 0x000000ff0800a985 */ /* 0x0005e8000c101d0c */
[----:B------:R2:W-:Y:S04]  /*22e60*/  @!P1 ST.E.128 [R6.64], RZ ;  /* 0x000000ff06009985 */ /* 0x0005e8000c101d0c */
[----:B------:R2:W-:Y:S02]  /*22e70*/  @!P0 ST.E.128 [R2.64], RZ ;  /* 0x000000ff02008985 */ /* 0x0005e4000c101d0c */
.L_x_2459:
[----:B------:R-:W-:Y:S05]  /*22e80*/  BSYNC B0 ;  /* 0x0000000000007941 */ /* 0x000fea0003800000 */
.L_x_2458:
[----:B------:R-:W-:Y:S05]  /*22e90*/  BRA.DIV ~URZ, `(.L_x_2460) ;  /* 0x000041827f007947 */ /* 0x000fea000b800000 */
[----:B--2---:R2:W1:Y:S04]  /*22ea0*/  SHFL.IDX PT, R4, R5, 0x1, 0x181f ;  /* 0x00381f0005047f89 */ /* 0x00446800000e0000 */
[----:B----4-:R2:W4:Y:S02]  /*22eb0*/  SHFL.IDX PT, R0, R14, 0x1, 0x181f ;  /* 0x00381f000e007f89 */ /* 0x01052400000e0000 */
.L_x_2538:
        /* <DEDUP_REMOVED lines=10> */
[-C--:B-1----:R-:W-:Y:S02]  /*22f60*/  @!P2 LEA.HI.X R9, R200, R4.reuse, R201, 0x1, P5 ;  /* 0x00000004c809a211 */ /* 0x082fe400028f0cc9 */
[-C--:B------:R-:W-:Y:S02]  /*22f70*/  @!P1 LEA.HI.X R7, R202, R4.reuse, R213, 0x1, P4 ;  /* 0x00000004ca079211 */ /* 0x080fe400020f0cd5 */
[----:B------:R-:W-:Y:S01]  /*22f80*/  @!P0 LEA.HI.X R3, R196, R4, R212, 0x1, P3 ;  /* 0x00000004c4038211 */ /* 0x000fe200018f0cd4 */
[----:B------:R1:W-:Y:S04]  /*22f90*/  @!P2 ST.E.128 [R8.64], RZ ;  /* 0x000000ff0800a985 */ /* 0x0003e8000c101d0c */
[----:B------:R1:W-:Y:S04]  /*22fa0*/  @!P1 ST.E.128 [R6.64], RZ ;  /* 0x000000ff06009985 */ /* 0x0003e8000c101d0c */
[----:B------:R1:W-:Y:S02]  /*22fb0*/  @!P0 ST.E.128 [R2.64], RZ ;  /* 0x000000ff02008985 */ /* 0x0003e4000c101d0c */
.L_x_2462:
[----:B------:R-:W-:Y:S05]  /*22fc0*/  BSYNC B0 ;  /* 0x0000000000007941 */ /* 0x000fea0003800000 */
.L_x_2461:
[----:B------:R-:W-:Y:S05]  /*22fd0*/  BRA.DIV ~URZ, `(.L_x_2463) ;  /* 0x000041127f007947 */ /* 0x000fea000b800000 */
[----:B-1----:R1:W2:Y:S02]  /*22fe0*/  SHFL.IDX PT, R4, R5, 0x2, 0x181f ;  /* 0x00581f0005047f89 */ /* 0x0022a400000e0000 */
.L_x_2539:
[----:B------:R-:W-:Y:S05]  /*22ff0*/  BRA.DIV ~URZ, `(.L_x_2464) ;  /* 0x000041627f007947 */ /* 0x000fea000b800000 */
[----:B----4-:R4:W1:Y:S02]  /*23000*/  SHFL.IDX PT, R0, R14, 0x2, 0x181f ;  /* 0x00581f000e007f89 */ /* 0x01086400000e0000 */
.L_x_2540:
        /* <DEDUP_REMOVED lines=16> */
.L_x_2466:
[----:B------:R-:W-:Y:S05]  /*23110*/  BSYNC B0 ;  /* 0x0000000000007941 */ /* 0x000fea0003800000 */
.L_x_2465:
[----:B------:R-:W-:Y:S05]  /*23120*/  BRA.DIV ~URZ, `(.L_x_2467) ;  /* 0x000040a27f007947 */ /* 0x000fea000b800000 */
[----:B--2---:R2:W3:Y:S04]  /*23130*/  SHFL.IDX PT, R4, R5, 0x3, 0x181f ;  /* 0x00781f0005047f89 */ /* 0x0044e800000e0000 */
[----:B-1----:R2:W1:Y:S02]  /*23140*/  SHFL.IDX PT, R0, R14, 0x3, 0x181f ;  /* 0x00781f000e007f89 */ /* 0x00246400000e0000 */
.L_x_2541:
[----:B------:R-:W-:-:S04]  /*23150*/  IADD3 R13, R13, 0x60, RZ ;  /* 0x000000600d0d7810 */ /* 0x000fc80007ffe0ff */
        /* <DEDUP_REMOVED lines=8> */
[-C--:B---3--:R-:W-:Y:S02]  /*231e0*/  @!P2 LEA.HI.X R9, R200, R4.reuse, R201, 0x1, P5 ;  /* 0x00000004c809a211 */ /* 0x088fe400028f0cc9 */
[-C--:B------:R-:W-:Y:S02]  /*231f0*/  @!P1 LEA.HI.X R7, R202, R4.reuse, R213, 0x1, P4 ;  /* 0x00000004ca079211 */ /* 0x080fe400020f0cd5 */
[----:B------:R-:W-:Y:S01]  /*23200*/  @!P0 LEA.HI.X R3, R196, R4, R212, 0x1, P3 ;  /* 0x00000004c4038211 */ /* 0x000fe200018f0cd4 */
[----:B------:R1:W-:Y:S04]  /*23210*/  @!P2 ST.E.128 [R8.64], RZ ;  /* 0x000000ff0800a985 */ /* 0x0003e8000c101d0c */
[----:B------:R1:W-:Y:S04]  /*23220*/  @!P1 ST.E.128 [R6.64], RZ ;  /* 0x000000ff06009985 */ /* 0x0003e8000c101d0c */
[----:B------:R1:W-:Y:S02]  /*23230*/  @!P0 ST.E.128 [R2.64], RZ ;  /* 0x000000ff02008985 */ /* 0x0003e4000c101d0c */
.L_x_2447:
[----:B------:R-:W-:Y:S05]  /*23240*/  BSYNC B1 ;  /* 0x0000000000017941 */ /* 0x000fea0003800000 */
.L_x_2431:
[----:B------:R-:W-:-:S13]  /*23250*/  ISETP.NE.AND P0, PT, RZ, UR11, PT ;  /* 0x0000000bff007c0c */ /* 0x000fda000bf05270 */
[----:B------:R-:W-:Y:S01]  /*23260*/  @P0 WARPSYNC 0xffffffff ;  /* 0xffffffff00000948 */ /* 0x000fe20003800000 */
[----:B------:R-:W-:Y:S06]  /*23270*/  @P0 BAR.SYNC.DEFER_BLOCKING 0x5, 0x100 ;  /* 0x0144000000000b1d */ /* 0x000fec0000010000 */
[----:B------:R-:W4:Y:S04]  /*23280*/  @P0 LDS.128 R236, [0x24100] ;  /* 0x02410000ffec0984 */ /* 0x000f280000000c00 */
[----:B------:R-:W-:Y:S06]  /*23290*/  @P0 BAR.ARV 0x4, 0x100 ;  /* 0x0104000000000b1d */ /* 0x000fec0000002000 */
[----:B------:R-:W-:Y:S05]  /*232a0*/  @P0 BRA `(.L_x_2468) ;  /* 0x00000f7000000947 */ /* 0x000fea0003800000 */
[----:B-1--4-:R-:W1:Y:S01]  /*232b0*/  S2R R0, SR_TID.X ;  /* 0x0000000000007919 */ /* 0x012e620000002100 */
[----:B--2---:R-:W-:Y:S01]  /*232c0*/  IMAD.MOV.U32 R8, RZ, RZ, RZ ;  /* 0x000000ffff087224 */ /* 0x004fe200078e00ff */
[----:B-1----:R-:W-:-:S04]  /*232d0*/  LOP3.LUT R15, R0, 0x1f, RZ, 0xc0, !PT ;  /* 0x0000001f000f7812 */ /* 0x002fc800078ec0ff */
[----:B------:R-:W-:Y:S01]  /*232e0*/  ISETP.NE.AND P6, PT, R15, 0x1f, PT ;  /* 0x0000001f0f00780c */ /* 0x000fe20003fc5270 */
[----:B------:R-:W-:Y:S10]  /*232f0*/  BRA.DIV ~URZ, `(.L_x_2469) ;  /* 0x00003fa27f007947 */ /* 0x000ff4000b800000 */
[----:B------:R1:W2:Y:S02]  /*23300*/  SHFL.IDX PT, R9, R32, RZ, 0x1f ;  /* 0x00001fff20097589 */ /* 0x0002a400000e0000 */
.L_x_2542:
[----:B------:R-:W-:Y:S05]  /*23310*/  BRA.DIV ~URZ, `(.L_x_2470) ;  /* 0x00003ff27f007947 */ /* 0x000fea000b800000 */
[----:B------:R4:W1:Y:S02]  /*23320*/  SHFL.IDX PT, R6, R32, 0x1, 0x1f ;  /* 0x00201f0020067f89 */ /* 0x00086400000e0000 */
.L_x_2543:
[----:B------:R-:W-:Y:S02]  /*23330*/  IMAD.IADD R0, R239, 0x1, R15 ;  /* 0x00000001ef007824 */ /* 0x000fe400078e020f */
[----:B------:R-:W-:-:S03]  /*23340*/  IMAD.MOV.U32 R7, RZ, RZ, RZ ;  /* 0x000000ffff077224 */ /* 0x000fc600078e00ff */
[----:B------:R-:W-:-:S13]  /*23350*/  ISETP.GE.OR P0, PT, R0, c[0x0][0x53c], !P6 ;  /* 0x00014f0000007a0c */ /* 0x000fda0007706670 */
[----:B------:R-:W-:Y:S01]  /*23360*/  @!P0 MOV R2, 0x4 ;  /* 0x0000000400028802 */ /* 0x000fe20000000f00 */
[----:B---3--:R-:W-:-:S04]  /*23370*/  @!P0 IMAD.MOV.U32 R4, RZ, RZ, 0x4 ;  /* 0x00000004ff048424 */ /* 0x008fc800078e00ff */
[----:B------:R-:W-:-:S04]  /*23380*/  @!P0 IMAD.WIDE R4, R0, R4, c[0x0][0x580] ;  /* 0x0001600000048625 */ /* 0x000fc800078e0204 */
        /* <DEDUP_REMOVED lines=11> */
[----:B------:R3:W4:Y:S02]  /*23440*/  SHFL.UP PT, R4, R0, 0x1, RZ ;  /* 0x0420000000047989 */ /* 0x00072400000e00ff */
.L_x_2544:
[----:B----4-:R-:W-:-:S04]  /*23450*/  SEL R4, R4, RZ, P5 ;  /* 0x000000ff04047207 */ /* 0x010fc80002800000 */
[----:B---3--:R-:W-:Y:S01]  /*23460*/  IADD3 R0, R0, R4, RZ ;  /* 0x0000000400007210 */ /* 0x008fe20007ffe0ff */
        /* <DEDUP_REMOVED lines=14> */
.L_x_2545:
[----:B----4-:R-:W-:Y:S01]  /*23550*/  IMAD R0, R0, c[0x0][0x538], RZ ;  /* 0x00014e0000007a24 */ /* 0x010fe200078e02ff */
[----:B------:R-:W-:Y:S04]  /*23560*/  BSSY B1, `(.L_x_2473) ;  /* 0x00000c6000017945 */ /* 0x000fe80003800000 */
[----:B-1----:R-:W-:-:S04]  /*23570*/  IADD3 R6, R0, R6, RZ ;  /* 0x0000000600067210 */ /* 0x002fc80007ffe0ff */
[----:B--2---:R-:W-:-:S13]  /*23580*/  ISETP.GT.AND P0, PT, R6, R9, PT ;  /* 0x000000090600720c */ /* 0x004fda0003f04270 */
[----:B------:R-:W-:Y:S05]  /*23590*/  @P0 BRA `(.L_x_2474) ;  /* 0x0000025000000947 */ /* 0x000fea0003800000 */
.L_x_2478:
        /* <DEDUP_REMOVED lines=17> */
.L_x_2546:
        /* <DEDUP_REMOVED lines=16> */
.L_x_2547:
[----:B--2---:R-:W-:-:S05]  /*237b0*/  IMAD R0, R0, c[0x0][0x538], RZ ;  /* 0x00014e0000007a24 */ /* 0x004fca00078e02ff */
[----:B------:R-:W-:-:S04]  /*237c0*/  IADD3 R6, R0, R6, RZ ;  /* 0x0000000600067210 */ /* 0x000fc80007ffe0ff */
[----:B------:R-:W-:-:S13]  /*237d0*/  ISETP.GT.AND P0, PT, R6, R9, PT ;  /* 0x000000090600720c */ /* 0x000fda0003f04270 */
[----:B-1----:R-:W-:Y:S05]  /*237e0*/  @!P0 BRA `(.L_x_2478) ;  /* 0xfffffdb000008947 */ /* 0x002fea000383ffff */
.L_x_2474:
[----:B------:R-:W-:-:S05]  /*237f0*/  IADD3 R13, -R0, R6, RZ ;  /* 0x00000006000d7210 */ /* 0x000fca0007ffe1ff */
[----:B------:R-:W-:-:S05]  /*23800*/  IMAD R0, R4, c[0x0][0x538], R13 ;  /* 0x00014e0004007a24 */ /* 0x000fca00078e020d */
[----:B------:R-:W-:Y:S01]  /*23810*/  ISETP.GT.AND P0, PT, R0, R9, PT ;  /* 0x000000090000720c */ /* 0x000fe20003f04270 */
[----:B------:R-:W-:-:S12]  /*23820*/  BRA.DIV ~URZ, `(.L_x_2479) ;  /* 0x00003f427f007947 */ /* 0x000fd8000b800000 */
[----:B------:R-:W-:-:S04]  /*23830*/  VOTE.ANY R6, PT, !P0 ;  /* 0x0000000000067806 */ /* 0x000fc800040e0100 */
.L_x_2548:
[----:B------:R-:W1:Y:S02]  /*23840*/  POPC R0, R6 ;  /* 0x0000000600007309 */ /* 0x000e640000000000 */
[----:B-1----:R-:W-:Y:S01]  /*23850*/  IADD3 R239, R0, R239, RZ ;  /* 0x000000ef00ef7210 */ /* 0x002fe20007ffe0ff */
[----:B------:R-:W-:Y:S05]  /*23860*/  BRA.DIV ~URZ, `(.L_x_2480) ;  /* 0x00003f527f007947 */ /* 0x000fea000b800000 */
[----:B------:R1:W2:Y:S04]  /*23870*/  SHFL.IDX PT, R12, R7, R0, 0x1f ;  /* 0x00001f00070c7589 */ /* 0x0002a800000e0000 */
[----:B------:R1:W4:Y:S02]  /*23880*/  SHFL.IDX PT, R5, R8, R0, 0x1f ;  /* 0x00001f0008057589 */ /* 0x00032400000e0000 */
.L_x_2549:
[----:B------:R-:W-:Y:S01]  /*23890*/  ISETP.NE.AND P0, PT, R6, RZ, PT ;  /* 0x000000ff0600720c */ /* 0x000fe20003f05270 */
[----:B------:R-:W-:-:S12]  /*238a0*/  BSSY B0, `(.L_x_2481) ;  /* 0x0000005000007945 */ /* 0x000fd80003800000 */
[----:B------:R-:W-:Y:S05]  /*238b0*/  @!P0 BRA `(.L_x_2482) ;  /* 0x0000003000008947 */ /* 0x000fea0003800000 */
[----:B-1----:R-:W-:Y:S01]  /*238c0*/  IADD3 R0, R0, -0x1, RZ ;  /* 0xffffffff00007810 */ /* 0x002fe20007ffe0ff */
[----:B------:R-:W-:Y:S05]  /*238d0*/  BRA.DIV ~URZ, `(.L_x_2483) ;  /* 0x00003fb27f007947 */ /* 0x000fea000b800000 */
[----:B------:R1:W3:Y:S02]  /*238e0*/  SHFL.IDX PT, R14, R4, R0, 0x1f ;  /* 0x00001f00040e7589 */ /* 0x0002e400000e0000 */
.L_x_2482:
[----:B------:R-:W-:Y:S05]  /*238f0*/  BSYNC B0 ;  /* 0x0000000000007941 */ /* 0x000fea0003800000 */
.L_x_2481:
[----:B----4-:R-:W-:Y:S01]  /*23900*/  ISETP.NE.AND P0, PT, R5, 0x1, PT ;  /* 0x000000010500780c */ /* 0x010fe20003f05270 */
[----:B---3--:R-:W-:Y:S01]  /*23910*/  IMAD R236, R14, c[0x0][0x538], R13 ;  /* 0x00014e000eec7a24 */ /* 0x008fe200078e020d */
[----:B------:R-:W-:Y:S04]  /*23920*/  BSSY B0, `(.L_x_2484) ;  /* 0x0000082000007945 */ /* 0x000fe80003800000 */
[----:B-1----:R-:W-:-:S07]  /*23930*/  IADD3 R8, -R236, R9, RZ ;  /* 0x00000009ec087210 */ /* 0x002fce0007ffe1ff */
[----:B------:R-:W-:Y:S05]  /*23940*/  @!P0 BRA `(.L_x_2485) ;  /* 0x000003d000008947 */ /* 0x000fea0003800000 */
[-C--:B--2---:R-:W-:Y:S02]  /*23950*/  IABS R2, R12.reuse ;  /* 0x0000000c00027213 */ /* 0x084fe40000000000 */
[----:B------:R-:W-:Y:S02]  /*23960*/  IABS R9, R12 ;  /* 0x0000000c00097213 */ /* 0x000fe40000000000 */
[----:B------:R-:W1:Y:S08]  /*23970*/  I2F.RP R0, R2 ;  /* 0x0000000200007306 */ /* 0x000e700000209400 */
        /* <DEDUP_REMOVED lines=46> */
[C---:B------:R-:W-:Y:S02]  /*23c60*/  LOP3.LUT R3, R0.reuse, R5, RZ, 0x3c, !PT ;  /* 0x0000000500037212 */ /* 0x040fe400078e3cff */
[----:B------:R-:W-:Y:S02]  /*23c70*/  IADD3 R4, -R0, RZ, RZ ;  /* 0x000000ff00047210 */ /* 0x000fe40007ffe1ff */
[----:B------:R-:W-:-:S07]  /*23c80*/  ISETP.GE.AND P1, PT, R3, RZ, PT ;  /* 0x000000ff0300720c */ /* 0x000fce0003f26270 */
[----:B------:R-:W-:-:S06]  /*23c90*/  @P2 IADD3 R2, R2, 0x1, RZ ;  /* 0x0000000102022810 */ /* 0x000fcc0007ffe0ff */
[----:B------:R-:W-:Y:S01]  /*23ca0*/  @!P1 IMAD.MOV R2, RZ, RZ, -R2 ;  /* 0x000000ffff029224 */ /* 0x000fe200078e0a02 */
[----:B------:R-:W-:-:S05]  /*23cb0*/  @!P0 LOP3.LUT R2, RZ, R5, RZ, 0x33, !PT ;  /* 0x00000005ff028212 */ /* 0x000fca00078e33ff */
[----:B------:R-:W-:-:S04]  /*23cc0*/  IMAD.MOV R3, RZ, RZ, -R2 ;  /* 0x000000ffff037224 */ /* 0x000fc800078e0a02 */
[C---:B------:R-:W-:Y:S02]  /*23cd0*/  IMAD R3, R5.reuse, R3, R0 ;  /* 0x0000000305037224 */ /* 0x040fe400078e0200 */
[----:B------:R-:W-:Y:S02]  /*23ce0*/  IMAD R0, R5, 0x1000000, R2 ;  /* 0x0100000005007824 */ /* 0x000fe400078e0202 */
[----:B------:R-:W-:Y:S02]  /*23cf0*/  IMAD R2, R12, R4, R8 ;  /* 0x000000040c027224 */ /* 0x000fe400078e0208 */
[----:B------:R-:W-:Y:S01]  /*23d00*/  IMAD R238, R3, 0x10000, R0 ;  /* 0x0001000003ee7824 */ /* 0x000fe200078e0200 */
[----:B------:R-:W-:Y:S05]  /*23d10*/  BRA `(.L_x_2486) ;  /* 0x0000042000007947 */ /* 0x000fea0003800000 */
.L_x_2485:
[----:B------:R-:W-:-:S04]  /*23d20*/  IMAD.MOV.U32 R2, RZ, RZ, 0x4 ;  /* 0x00000004ff027424 */ /* 0x000fc800078e00ff */
[----:B------:R-:W-:-:S05]  /*23d30*/  IMAD.WIDE R2, R239, R2, c[0x0][0x590] ;  /* 0x00016400ef027625 */ /* 0x000fca00078e0202 */
[----:B------:R-:W3:Y:S02]  /*23d40*/  LDG.E R4, [R2.64] ;  /* 0x0000000c02047981 */ /* 0x000ee4000c1e1900 */
        /* <DEDUP_REMOVED lines=29> */
[----:B------:R-:W-:Y:S02]  /*23f20*/  IMAD R9, R4, R2, RZ ;  /* 0x0000000204097224 */ /* 0x000fe400078e02ff */
[----:B------:R-:W-:-:S03]  /*23f30*/  IMAD.MOV R2, RZ, RZ, -R2 ;  /* 0x000000ffff027224 */ /* 0x000fc600078e0a02 */
[----:B------:R-:W-:Y:S01]  /*23f40*/  IADD3 R0, -R9, c[0x0][0x538], RZ ;  /* 0x00014e0009007a10 */ /* 0x000fe20007ffe1ff */
[----:B------:R-:W-:-:S03]  /*23f50*/  IMAD R6, R7, R2, R8 ;  /* 0x0000000207067224 */ /* 0x000fc600078e0208 */
[----:B------:R-:W-:Y:S02]  /*23f60*/  IMNMX R0, R4, R0, PT ;  /* 0x0000000004007217 */ /* 0x000fe40003800200 */
[----:B------:R-:W-:Y:S02]  /*23f70*/  IABS R2, R6 ;  /* 0x0000000600027213 */ /* 0x000fe40000000000 */
[-C--:B------:R-:W-:Y:S02]  /*23f80*/  IABS R3, R0.reuse ;  /* 0x0000000000037213 */ /* 0x080fe40000000000 */
[----:B------:R-:W-:Y:S02]  /*23f90*/  IABS R13, R0 ;  /* 0x00000000000d7213 */ /* 0x000fe40000000000 */
[----:B------:R-:W1:Y:S01]  /*23fa0*/  I2F.RP R4, R3 ;  /* 0x0000000300047306 */ /* 0x000e620000209400 */
[----:B------:R-:W-:Y:S02]  /*23fb0*/  MOV R7, R2 ;  /* 0x0000000200077202 */ /* 0x000fe40000000f00 */
[----:B------:R-:W-:-:S05]  /*23fc0*/  IMAD.MOV R2, RZ, RZ, -R13 ;  /* 0x000000ffff027224 */ /* 0x000fca00078e0a0d */
[----:B-1----:R-:W1:Y:S02]  /*23fd0*/  MUFU.RCP R4, R4 ;  /* 0x0000000400047308 */ /* 0x002e640000001000 */
[----:B-1----:R-:W-:-:S06]  /*23fe0*/  IADD3 R4, R4, 0xffffffe, RZ ;  /* 0x0ffffffe04047810 */ /* 0x002fcc0007ffe0ff */
[----:B------:R-:W1:Y:S02]  /*23ff0*/  F2I.FTZ.U32.TRUNC.NTZ R5, R4 ;  /* 0x0000000400057305 */ /* 0x000e64000021f000 */
[----:B-1----:R-:W-:-:S04]  /*24000*/  IMAD.MOV R4, RZ, RZ, -R5 ;  /* 0x000000ffff047224 */ /* 0x002fc800078e0a05 */
[----:B------:R-:W-:Y:S02]  /*24010*/  IMAD R8, R4, R3, RZ ;  /* 0x0000000304087224 */ /* 0x000fe400078e02ff */
[----:B------:R-:W-:-:S04]  /*24020*/  IMAD.MOV.U32 R4, RZ, RZ, RZ ;  /* 0x000000ffff047224 */ /* 0x000fc800078e00ff */
[----:B------:R-:W-:-:S04]  /*24030*/  IMAD.HI.U32 R5, R5, R8, R4 ;  /* 0x0000000805057227 */ /* 0x000fc800078e0004 */
        /* <DEDUP_REMOVED lines=16> */
.L_x_2486:
[----:B------:R-:W-:Y:S05]  /*24140*/  BSYNC B0 ;  /* 0x0000000000007941 */ /* 0x000fea0003800000 */
.L_x_2484:
[----:B------:R-:W-:-:S04]  /*24150*/  LOP3.LUT R2, RZ, R2, RZ, 0x33, !PT ;  /* 0x00000002ff027212 */ /* 0x000fc800078e33ff */
[----:B------:R-:W-:Y:S01]  /*24160*/  IADD3 R237, R2, R12, RZ ;  /* 0x0000000c02ed7210 */ /* 0x000fe20007ffe0ff */
[----:B------:R-:W-:Y:S05]  /*24170*/  BRA `(.L_x_2487) ;  /* 0x0000004000007947 */ /* 0x000fea0003800000 */
.L_x_2475:
[----:B------:R-:W-:Y:S01]  /*24180*/  IMAD.MOV.U32 R236, RZ, RZ, R9 ;  /* 0x000000ffffec7224 */ /* 0x000fe200078e0009 */
[----:B------:R-:W-:Y:S01]  /*24190*/  MOV R238, RZ ;  /* 0x000000ff00ee7202 */ /* 0x000fe20000000f00 */
[----:B------:R-:W-:Y:S01]  /*241a0*/  IMAD.MOV.U32 R237, RZ, RZ, RZ ;  /* 0x000000ffffed7224 */ /* 0x000fe200078e00ff */
[----:B------:R-:W-:Y:S02]  /*241b0*/  MOV R239, c[0x0][0x53c] ;  /* 0x00014f0000ef7a02 */ /* 0x000fe40000000f00 */
.L_x_2487:
[----:B------:R-:W-:Y:S05]  /*241c0*/  BSYNC B1 ;  /* 0x0000000000017941 */ /* 0x000fea0003800000 */
.L_x_2473:
[----:B------:R-:W-:Y:S01]  /*241d0*/  WARPSYNC 0xffffffff ;  /* 0xffffffff00007948 */ /* 0x000fe20003800000 */
[----:B------:R-:W-:Y:S01]  /*241e0*/  BAR.SYNC.DEFER_BLOCKING 0x4, 0x100 ;  /* 0x0104000000007b1d */ /* 0x000fe20000010000 */
[----:B------:R-:W-:-:S13]  /*241f0*/  ISETP.NE.AND P0, PT, R15, RZ, PT ;  /* 0x000000ff0f00720c */ /* 0x000fda0003f05270 */
[----:B------:R1:W-:Y:S04]  /*24200*/  @!P0 STS.128 [0x24100], R236 ;  /* 0x024100ecff008388 */ /* 0x0003e80000000c00 */
[----:B------:R-:W-:Y:S06]  /*24210*/  BAR.ARV 0x5, 0x100 ;  /* 0x0144000000007b1d */ /* 0x000fec0000002000 */
.L_x_2468:
[----:B----4-:R-:W-:-:S13]  /*24220*/  ISETP.GE.AND P0, PT, R239, c[0x0][0x53c], PT ;  /* 0x00014f00ef007a0c */ /* 0x010fda0003f06270 */
[----:B-123--:R-:W-:Y:S01]  /*24230*/  @P0 CALL.REL.NOINC `(.L_x_2488) ;  /* 0x0000001000000944 */ /* 0x00efe20003c00000 */
[----:B------:R-:W-:Y:S05]  /*24240*/  BRA `(.L_x_2489) ;  /* 0xfffddb7000007947 */ /* 0x000fea000383ffff */
.L_x_2488:
[----:B------:R-:W-:Y:S05]  /*24250*/  EXIT ;  /* 0x000000000000794d */ /* 0x000fea0003800000 */
.L_x_2228:
[----:B------:R-:W-:Y:S01]  /*24260*/  IMAD.MOV.U32 R0, RZ, RZ, R5 ;  /* 0x000000ffff007224 */ /* 0x000fe200078e0005 */
[----:B------:R-:W-:Y:S02]  /*24270*/  MOV R3, 0x1 ;  /* 0x0000000100037802 */ /* 0x000fe40000000f00 */
[----:B------:R-:W-:Y:S02]  /*24280*/  MOV R2, 0x242a0 ;  /* 0x000242a000027802 */ /* 0x000fe40000000f00 */
[----:B-1----:R-:W-:Y:S05]  /*24290*/  CALL.REL.NOINC `($__internal_40_$__cuda_sm70_shflsync_up_p) ;  /* 0x0000370000007944 */ /* 0x002fea0003c00000 */
[----:B------:R-:W-:Y:S01]  /*242a0*/  MOV R0, R4 ;  /* 0x0000000400007202 */ /* 0x000fe20000000f00 */
[----:B------:R-:W-:Y:S05]  /*242b0*/  BRA `(.L_x_2490) ;  /* 0xfffdc18000007947 */ /* 0x000fea000383ffff */
.L_x_2229:
[----:B------:R-:W-:Y:S01]  /*242c0*/  IMAD.MOV.U32 R0, RZ, RZ, R5 ;  /* 0x000000ffff007224 */ /* 0x000fe200078e0005 */
[----:B------:R-:W-:Y:S02]  /*242d0*/  MOV R3, 0x2 ;  /* 0x0000000200037802 */ /* 0x000fe40000000f00 */
[----:B------:R-:W-:Y:S02]  /*242e0*/  MOV R2, 0x24300 ;  /* 0x0002430000027802 */ /* 0x000fe40000000f00 */
[----:B-1----:R-:W-:Y:S05]  /*242f0*/  CALL.REL.NOINC `($__internal_40_$__cuda_sm70_shflsync_up_p) ;  /* 0x000036a000007944 */ /* 0x002fea0003c00000 */
[----:B------:R-:W-:Y:S01]  /*24300*/  SEL R4, R4, RZ, P4 ;  /* 0x000000ff04047207 */ /* 0x000fe20002000000 */
[----:B------:R-:W-:Y:S01]  /*24310*/  IMAD.MOV.U32 R3, RZ, RZ, 0x4 ;  /* 0x00000004ff037424 */ /* 0x000fe200078e00ff */
[----:B------:R-:W-:-:S03]  /*24320*/  MOV R2, 0x24350 ;  /* 0x0002435000027802 */ /* 0x000fc60000000f00 */
[----:B------:R-:W-:Y:S02]  /*24330*/  IMAD.IADD R0, R5, 0x1, R4 ;  /* 0x0000000105007824 */ /* 0x000fe400078e0204 */
[----:B------:R-:W-:Y:S05]  /*24340*/  CALL.REL.NOINC `($__internal_40_$__cuda_sm70_shflsync_up_p) ;  /* 0x0000365000007944 */ /* 0x000fea0003c00000 */
        /* <DEDUP_REMOVED lines=12> */
[----:B------:R-:W-:Y:S02]  /*24410*/  MOV R33, 0x1f ;  /* 0x0000001f00217802 */ /* 0x000fe40000000f00 */
[----:B------:R-:W-:Y:S01]  /*24420*/  MOV R3, 0x24460 ;  /* 0x0002446000037802 */ /* 0x000fe20000000f00 */
[----:B------:R-:W-:-:S04]  /*24430*/  IMAD.IADD R4, R0, 0x1, R4 ;  /* 0x0000000100047824 */ /* 0x000fc800078e0204 */
[----:B------:R-:W-:Y:S02]  /*24440*/  IMAD.MOV.U32 R34, RZ, RZ, R4 ;  /* 0x000000ffff227224 */ /* 0x000fe400078e0004 */
[----:B------:R-:W-:Y:S05]  /*24450*/  CALL.REL.NOINC `($__internal_39_$__cuda_sm70_shflsync_idx_p) ;  /* 0x000034e000007944 */ /* 0x000fea0003c00000 */
[----:B------:R-:W-:Y:S01]  /*24460*/  MOV R0, R35 ;  /* 0x0000002300007202 */ /* 0x000fe20000000f00 */
[----:B------:R-:W-:Y:S05]  /*24470*/  BRA `(.L_x_2491) ;  /* 0xfffdc0c000007947 */ /* 0x000fea000383ffff */
.L_x_2231:
[----:B------:R-:W-:Y:S02]  /*24480*/  SEL R0, RZ, 0x1, P0 ;  /* 0x00000001ff007807 */ /* 0x000fe40000000000 */
[----:B------:R-:W-:Y:S02]  /*24490*/  MOV R2, 0x244b0 ;  /* 0x000244b000027802 */ /* 0x000fe40000000f00 */
[----:B-1----:R-:W-:Y:S05]  /*244a0*/  CALL.REL.NOINC `($__internal_41_$__cuda_sm70_votesync_ballot) ;  /* 0x0000355000007944 */ /* 0x002fea0003c00000 */
[----:B------:R-:W-:Y:S01]  /*244b0*/  MOV R6, R0 ;  /* 0x0000000000067202 */ /* 0x000fe20000000f00 */
[----:B------:R-:W-:Y:S05]  /*244c0*/  BRA `(.L_x_2492) ;  /* 0xfffdc10000007947 */ /* 0x000fea000383ffff */
.L_x_2232:
[----:B------:R-:W-:Y:S01]  /*244d0*/  IMAD.MOV.U32 R34, RZ, RZ, R9 ;  /* 0x000000ffff227224 */ /* 0x000fe200078e0009 */
[----:B------:R-:W-:Y:S01]  /*244e0*/  MOV R2, R0 ;  /* 0x0000000000027202 */ /* 0x000fe20000000f00 */
[----:B------:R-:W-:Y:S01]  /*244f0*/  IMAD.MOV.U32 R33, RZ, RZ, 0x1f ;  /* 0x0000001fff217424 */ /* 0x000fe200078e00ff */
[----:B------:R-:W-:Y:S02]  /*24500*/  MOV R3, 0x24520 ;  /* 0x0002452000037802 */ /* 0x000fe40000000f00 */
[----:B------:R-:W-:Y:S05]  /*24510*/  CALL.REL.NOINC `($__internal_39_$__cuda_sm70_shflsync_idx_p) ;  /* 0x0000342000007944 */ /* 0x000fea0003c00000 */
[----:B------:R-:W-:Y:S01]  /*24520*/  IMAD.MOV.U32 R12, RZ, RZ, R35 ;  /* 0x000000ffff0c7224 */ /* 0x000fe200078e0023 */
[----:B------:R-:W-:Y:S01]  /*24530*/  MOV R34, R8 ;  /* 0x0000000800227202 */ /* 0x000fe20000000f00 */
[----:B------:R-:W-:Y:S01]  /*24540*/  IMAD.MOV.U32 R5, RZ, RZ, RZ ;  /* 0x000000ffff057224 */ /* 0x000fe200078e00ff */
[----:B------:R-:W-:Y:S01]  /*24550*/  MOV R2, R0 ;  /* 0x0000000000027202 */ /* 0x000fe20000000f00 */
[----:B------:R-:W-:Y:S01]  /*24560*/  IMAD.MOV.U32 R33, RZ, RZ, 0x1f ;  /* 0x0000001fff217424 */ /* 0x000fe200078e00ff */
[----:B------:R-:W-:-:S02]  /*24570*/  MOV R3, 0x24590 ;  /* 0x0002459000037802 */ /* 0x000fc40000000f00 */
[----:B------:R-:W-:Y:S05]  /*24580*/  CALL.REL.NOINC `($__internal_39_$__cuda_sm70_shflsync_idx_p) ;  /* 0x000033b000007944 */ /* 0x000fea0003c00000 */
[----:B------:R-:W-:Y:S01]  /*24590*/  MOV R9, R35 ;  /* 0x0000002300097202 */ /* 0x000fe20000000f00 */
[----:B------:R-:W-:Y:S05]  /*245a0*/  BRA `(.L_x_2493) ;  /* 0xfffdc08000007947 */ /* 0x000fea000383ffff */
.L_x_2235:
[----:B------:R-:W-:Y:S01]  /*245b0*/  IMAD.MOV.U32 R34, RZ, RZ, R4 ;  /* 0x000000ffff227224 */ /* 0x000fe200078e0004 */
[----:B------:R-:W-:Y:S01]  /*245c0*/  MOV R2, R0 ;  /* 0x0000000000027202 */ /* 0x000fe20000000f00 */
[----:B------:R-:W-:Y:S01]  /*245d0*/  IMAD.MOV.U32 R33, RZ, RZ, 0x1f ;  /* 0x0000001fff217424 */ /* 0x000fe200078e00ff */
[----:B------:R-:W-:-:S02]  /*245e0*/  MOV R3, 0x24600 ;  /* 0x0002460000037802 */ /* 0x000fc40000000f00 */
[----:B--23--:R-:W-:Y:S05]  /*245f0*/  CALL.REL.NOINC `($__internal_39_$__cuda_sm70_shflsync_idx_p) ;  /* 0x0000334000007944 */ /* 0x00cfea0003c00000 */
[----:B------:R-:W-:Y:S01]  /*24600*/  MOV R5, R35 ;  /* 0x0000002300057202 */ /* 0x000fe20000000f00 */
[----:B------:R-:W-:Y:S05]  /*24610*/  BRA `(.L_x_2234) ;  /* 0xfffdc07000007947 */ /* 0x000fea000383ffff */
.L_x_2290:
[----:B------:R-:W-:Y:S01]  /*24620*/  IMAD.MOV.U32 R34, RZ, RZ, R12 ;  /* 0x000000ffff227224 */ /* 0x000fe200078e000c */
[----:B------:R-:W-:Y:S01]  /*24630*/  MOV R2, RZ ;  /* 0x000000ff00027202 */ /* 0x000fe20000000f00 */
[----:B------:R-:W-:Y:S01]  /*24640*/  IMAD.MOV.U32 R33, RZ, RZ, 0x181f ;  /* 0x0000181fff217424 */ /* 0x000fe200078e00ff */
[----:B------:R-:W-:-:S02]  /*24650*/  MOV R3, 0x24670 ;  /* 0x0002467000037802 */ /* 0x000fc40000000f00 */
[----:B-----5:R-:W-:Y:S05]  /*24660*/  CALL.REL.NOINC `($__internal_39_$__cuda_sm70_shflsync_idx_p) ;  /* 0x000032d000007944 */ /* 0x020fea0003c00000 */
[----:B------:R-:W-:Y:S01]  /*24670*/  MOV R4, R35 ;  /* 0x0000002300047202 */ /* 0x000fe20000000f00 */
[----:B------:R-:W-:Y:S05]  /*24680*/  BRA `(.L_x_2494) ;  /* 0xfffe44c000007947 */ /* 0x000fea000383ffff */
.L_x_2291:
[----:B------:R-:W-:Y:S01]  /*24690*/  IMAD.MOV.U32 R34, RZ, RZ, R13 ;  /* 0x000000ffff227224 */ /* 0x000fe200078e000d */
[----:B------:R-:W-:Y:S01]  /*246a0*/  MOV R2, RZ ;  /* 0x000000ff00027202 */ /* 0x000fe20000000f00 */
[----:B------:R-:W-:Y:S01]  /*246b0*/  IMAD.MOV.U32 R33, RZ, RZ, 0x181f ;  /* 0x0000181fff217424 */ /* 0x000fe200078e00ff */
[----:B------:R-:W-:-:S02]  /*246c0*/  MOV R3, 0x246e0 ;  /* 0x000246e000037802 */ /* 0x000fc40000000f00 */
[----:B-12--5:R-:W-:Y:S05]  /*246d0*/  CALL.REL.NOINC `($__internal_39_$__cuda_sm70_shflsync_idx_p) ;  /* 0x0000326000007944 */ /* 0x026fea0003c00000 */
[----:B------:R-:W-:Y:S01]  /*246e0*/  MOV R0, R35 ;  /* 0x0000002300007202 */ /* 0x000fe20000000f00 */
[----:B------:R-:W-:Y:S05]  /*246f0*/  BRA `(.L_x_2495) ;  /* 0xfffe447000007947 */ /* 0x000fea000383ffff */
.L_x_2294:
[----:B------:R-:W-:Y:S01]  /*24700*/  IMAD.MOV.U32 R34, RZ, RZ, R12 ;  /* 0x000000ffff227224 */ /* 0x000fe200078e000c */
[----:B--2---:R-:W-:Y:S01]  /*24710*/  MOV R2, 0x1 ;  /* 0x0000000100027802 */ /* 0x004fe20000000f00 */
[----:B------:R-:W-:Y:S01]  /*24720*/  IMAD.MOV.U32 R33, RZ, RZ, 0x181f ;  /* 0x0000181fff217424 */ /* 0x000fe200078e00ff */
[----:B------:R-:W-:-:S02]  /*24730*/  MOV R3, 0x24750 ;  /* 0x0002475000037802 */ /* 0x000fc40000000f00 */
[----:B-1-345:R-:W-:Y:S05]  /*24740*/  CALL.REL.NOINC `($__internal_39_$__cuda_sm70_shflsync_idx_p) ;  /* 0x000031f000007944 */ /* 0x03afea0003c00000 */
[----:B------:R-:W-:Y:S01]  /*24750*/  IMAD.MOV.U32 R4, RZ, RZ, R35 ;  /* 0x000000ffff047224 */ /* 0x000fe200078e0023 */
[----:B------:R-:W-:Y:S01]  /*24760*/  MOV R2, 0x1 ;  /* 0x0000000100027802 */ /* 0x000fe20000000f00 */
[----:B------:R-:W-:Y:S01]  /*24770*/  IMAD.MOV.U32 R34, RZ, RZ, R13 ;  /* 0x000000ffff227224 */ /* 0x000fe200078e000d */
[----:B------:R-:W-:-:S02]  /*24780*/  MOV R33, 0x181f ;  /* 0x0000181f00217802 */ /* 0x000fc40000000f00 */
[----:B------:R-:W-:Y:S02]  /*24790*/  MOV R3, 0x247b0 ;  /* 0x000247b000037802 */ /* 0x000fe40000000f00 */
[----:B------:R-:W-:Y:S05]  /*247a0*/  CALL.REL.NOINC `($__internal_39_$__cuda_sm70_shflsync_idx_p) ;  /* 0x0000319000007944 */ /* 0x000fea0003c00000 */
[----:B------:R-:W-:Y:S01]  /*247b0*/  MOV R0, R35 ;  /* 0x0000002300007202 */ /* 0x000fe20000000f00 */
[----:B------:R-:W-:Y:S05]  /*247c0*/  BRA `(.L_x_2496) ;  /* 0xfffe44e000007947 */ /* 0x000fea000383ffff */
.L_x_2297:
[----:B------:R-:W-:Y:S01]  /*247d0*/  IMAD.MOV.U32 R34, RZ, RZ, R12 ;  /* 0x000000ffff227224 */ /* 0x000fe200078e000c */
[----:B-1----:R-:W-:Y:S01]  /*247e0*/  MOV R2, 0x2 ;  /* 0x0000000200027802 */ /* 0x002fe20000000f00 */
[----:B------:R-:W-:Y:S01]  /*247f0*/  IMAD.MOV.U32 R33, RZ, RZ, 0x181f ;  /* 0x0000181fff217424 */ /* 0x000fe200078e00ff */
[----:B------:R-:W-:Y:S02]  /*24800*/  MOV R3, 0x24820 ;  /* 0x0002482000037802 */ /* 0x000fe40000000f00 */
[----:B--2345:R-:W-:Y:S05]  /*24810*/  CALL.REL.NOINC `($__internal_39_$__cuda_sm70_shflsync_idx_p) ;  /* 0x0000312000007944 */ /* 0x03cfea0003c00000 */
[----:B------:R-:W-:Y:S01]  /*24820*/  MOV R4, R35 ;  /* 0x0000002300047202 */ /* 0x000fe20000000f00 */
[----:B------:R-:W-:Y:S05]  /*24830*/  BRA `(.L_x_2497) ;  /* 0xfffe45a000007947 */ /* 0x000fea000383ffff */
.L_x_2298:
[----:B------:R-:W-:Y:S01]  /*24840*/  IMAD.MOV.U32 R34, RZ, RZ, R13 ;  /* 0x000000ffff227224 */ /* 0x000fe200078e000d */
[----:B------:R-:W-:Y:S01]  /*24850*/  MOV R2, 0x2 ;  /* 0x0000000200027802 */ /* 0x000fe20000000f00 */
[----:B------:R-:W-:Y:S01]  /*24860*/  IMAD.MOV.U32 R33, RZ, RZ, 0x181f ;  /* 0x0000181fff217424 */ /* 0x000fe200078e00ff */
[----:B------:R-:W-:Y:S02]  /*24870*/  MOV R3, 0x24890 ;  /* 0x0002489000037802 */ /* 0x000fe40000000f00 */
[----:B-12345:R-:W-:Y:S05]  /*24880*/  CALL.REL.NOINC `($__internal_39_$__cuda_sm70_shflsync_idx_p) ;  /* 0x000030b000007944 */ /* 0x03efea0003c00000 */
[----:B------:R-:W-:Y:S01]  /*24890*/  MOV R0, R35 ;  /* 0x0000002300007202 */ /* 0x000fe20000000f00 */
[----:B------:R-:W-:Y:S05]  /*248a0*/  BRA `(.L_x_2498) ;  /* 0xfffe455000007947 */ /* 0x000fea000383ffff */
.L_x_2301:
[----:B------:R-:W-:Y:S01]  /*248b0*/  IMAD.MOV.U32 R34, RZ, RZ, R12 ;  /* 0x000000ffff227224 */ /* 0x000fe200078e000c */
[----:B-1----:R-:W-:Y:S01]  /*248c0*/  MOV R2, 0x3 ;  /* 0x0000000300027802 */ /* 0x002fe20000000f00 */
[----:B------:R-:W-:Y:S01]  /*248d0*/  IMAD.MOV.U32 R33, RZ, RZ, 0x181f ;  /* 0x0000181fff217424 */ /* 0x000fe200078e00ff */
[----:B------:R-:W-:-:S02]  /*248e0*/  MOV R3, 0x24900 ;  /* 0x0002490000037802 */ /* 0x000fc40000000f00 */
[----:B--2345:R-:W-:Y:S05]  /*248f0*/  CALL.REL.NOINC `($__internal_39_$__cuda_sm70_shflsync_idx_p) ;  /* 0x0000304000007944 */ /* 0x03cfea0003c00000 */
        /* <DEDUP_REMOVED lines=8> */
.L_x_2304:
[----:B------:R-:W-:Y:S01]  /*24980*/  IMAD.MOV.U32 R34, RZ, RZ, R5 ;  /* 0x000000ffff227224 */ /* 0x000fe200078e0005 */
[----:B------:R-:W-:Y:S01]  /*24990*/  MOV R2, RZ ;  /* 0x000000ff00027202 */ /* 0x000fe20000000f00 */
[----:B------:R-:W-:Y:S01]  /*249a0*/  IMAD.MOV.U32 R33, RZ, RZ, 0x181f ;  /* 0x0000181fff217424 */ /* 0x000fe200078e00ff */
[----:B------:R-:W-:Y:S02]  /*249b0*/  MOV R3, 0x249d0 ;  /* 0x000249d000037802 */ /* 0x000fe40000000f00 */
[----:B------:R-:W-:Y:S05]  /*249c0*/  CALL.REL.NOINC `($__internal_39_$__cuda_sm70_shflsync_idx_p) ;  /* 0x00002f7000007944 */ /* 0x000fea0003c00000 */
[----:B------:R-:W-:Y:S01]  /*249d0*/  MOV R4, R35 ;  /* 0x0000002300047202 */ /* 0x000fe20000000f00 */
[----:B------:R-:W-:Y:S05]  /*249e0*/  BRA `(.L_x_2500) ;  /* 0xfffe505000007947 */ /* 0x000fea000383ffff */
.L_x_2305:
[----:B------:R-:W-:Y:S01]  /*249f0*/  IMAD.MOV.U32 R34, RZ, RZ, R14 ;  /* 0x000000ffff227224 */ /* 0x000fe200078e000e */
[----:B------:R-:W-:Y:S01]  /*24a00*/  MOV R2, RZ ;  /* 0x000000ff00027202 */ /* 0x000fe20000000f00 */
[----:B------:R-:W-:Y:S01]  /*24a10*/  IMAD.MOV.U32 R33, RZ, RZ, 0x181f ;  /* 0x0000181fff217424 */ /* 0x000fe200078e00ff */
[----:B------:R-:W-:Y:S02]  /*24a20*/  MOV R3, 0x24a40 ;  /* 0x00024a4000037802 */ /* 0x000fe40000000f00 */
[----:B-12---:R-:W-:Y:S05]  /*24a30*/  CALL.REL.NOINC `($__internal_39_$__cuda_sm70_shflsync_idx_p) ;  /* 0x00002f0000007944 */ /* 0x006fea0003c00000 */
[----:B------:R-:W-:Y:S01]  /*24a40*/  IADD3 R6, P1, R35, R15, RZ ;  /* 0x0000000f23067210 */ /* 0x000fe20007f3e0ff */
[----:B------:R-:W-:Y:S01]  /*24a50*/  IMAD.MOV.U32 R34, RZ, RZ, R5 ;  /* 0x000000ffff227224 */ /* 0x000fe200078e0005 */
[----:B------:R-:W-:Y:S01]  /*24a60*/  ISETP.GE.AND P0, PT, R200, c[0x0][0x1d4], PT ;  /* 0x00007500c8007a0c */ /* 0x000fe20003f06270 */
[----:B------:R-:W-:-:S02]  /*24a70*/  IMAD.MOV.U32 R33, RZ, RZ, 0x181f ;  /* 0x0000181fff217424 */ /* 0x000fc400078e00ff */
[----:B------:R-:W-:Y:S01]  /*24a80*/  IMAD.X R7, R4, 0x1, R16, P1 ;  /* 0x0000000104077824 */ /* 0x000fe200008e0610 */
[----:B------:R-:W-:Y:S02]  /*24a90*/  IADD3 R8, P1, R35, R17, RZ ;  /* 0x0000001123087210 */ /* 0x000fe40007f3e0ff */
[----:B------:R-:W-:-:S03]  /*24aa0*/  SEL R13, RZ, 0x10, P0 ;  /* 0x00000010ff0d7807 */ /* 0x000fc60000000000 */
[----:B------:R-:W-:Y:S01]  /*24ab0*/  IMAD.X R9, R4, 0x1, R19, P1 ;  /* 0x0000000104097824 */ /* 0x000fe200008e0613 */
[----:B------:R-:W-:-:S03]  /*24ac0*/  IADD3 R2, P1, R35, R20, RZ ;  /* 0x0000001423027210 */ /* 0x000fc60007f3e0ff */
        /* <DEDUP_REMOVED lines=13> */
[----:B-1----:R-:W-:Y:S05]  /*24ba0*/  CALL.REL.NOINC `($__internal_39_$__cuda_sm70_shflsync_idx_p) ;  /* 0x00002d9000007944 */ /* 0x002fea0003c00000 */
        /* <DEDUP_REMOVED lines=8> */
.L_x_2310:
[----:B------:R-:W-:Y:S01]  /*24c30*/  IMAD.MOV.U32 R34, RZ, RZ, R26 ;  /* 0x000000ffff227224 */ /* 0x000fe200078e001a */
[----:B------:R-:W-:Y:S01]  /*24c40*/  MOV R2, RZ ;  /* 0x000000ff00027202 */ /* 0x000fe20000000f00 */
[----:B------:R-:W-:Y:S01]  /*24c50*/  IMAD.MOV.U32 R33, RZ, RZ, 0x1c1f ;  /* 0x00001c1fff217424 */ /* 0x000fe200078e00ff */
[----:B------:R-:W-:Y:S02]  /*24c60*/  MOV R3, 0x24c80 ;  /* 0x00024c8000037802 */ /* 0x000fe40000000f00 */
[----:B------:R-:W-:Y:S05]  /*24c70*/  CALL.REL.NOINC `($__internal_39_$__cuda_sm70_shflsync_idx_p) ;  /* 0x00002cc000007944 */ /* 0x000fea0003c00000 */
[----:B------:R-:W-:Y:S01]  /*24c80*/  MOV R5, R35 ;  /* 0x0000002300057202 */ /* 0x000fe20000000f00 */
[----:B------:R-:W-:Y:S05]  /*24c90*/  BRA `(.L_x_2502) ;  /* 0xfffe52f000007947 */ /* 0x000fea000383ffff */
.L_x_2311:
[----:B------:R-:W-:Y:S01]  /*24ca0*/  IMAD.MOV.U32 R34, RZ, RZ, R27 ;  /* 0x000000ffff227224 */ /* 0x000fe200078e001b */
[----:B------:R-:W-:Y:S01]  /*24cb0*/  MOV R2, RZ ;  /* 0x000000ff00027202 */ /* 0x000fe20000000f00 */
[----:B------:R-:W-:Y:S01]  /*24cc0*/  IMAD.MOV.U32 R33, RZ, RZ, 0x1c1f ;  /* 0x00001c1fff217424 */ /* 0x000fe200078e00ff */
[----:B------:R-:W-:Y:S02]  /*24cd0*/  MOV R3, 0x24cf0 ;  /* 0x00024cf000037802 */ /* 0x000fe40000000f00 */
[----:B-12---:R-:W-:Y:S05]  /*24ce0*/  CALL.REL.NOINC `($__internal_39_$__cuda_sm70_shflsync_idx_p) ;  /* 0x00002c5000007944 */ /* 0x006fea0003c00000 */
[----:B------:R-:W-:Y:S01]  /*24cf0*/  IMAD.MOV.U32 R34, RZ, RZ, R13 ;  /* 0x000000ffff227224 */ /* 0x000fe200078e000d */
[----:B------:R-:W-:Y:S01]  /*24d00*/  MOV R33, 0x1c1f ;  /* 0x00001c1f00217802 */ /* 0x000fe20000000f00 */
[----:B------:R-:W-:Y:S01]  /*24d10*/  IMAD.MOV.U32 R2, RZ, RZ, RZ ;  /* 0x000000ffff027224 */ /* 0x000fe200078e00ff */
[----:B------:R-:W-:-:S02]  /*24d20*/  MOV R4, R35 ;  /* 0x0000002300047202 */ /* 0x000fc40000000f00 */
[----:B------:R-:W-:Y:S02]  /*24d30*/  MOV R3, 0x24d50 ;  /* 0x00024d5000037802 */ /* 0x000fe40000000f00 */
[----:B------:R-:W-:Y:S05]  /*24d40*/  CALL.REL.NOINC `($__internal_39_$__cuda_sm70_shflsync_idx_p) ;  /* 0x00002bf000007944 */ /* 0x000fea0003c00000 */
[----:B------:R-:W-:Y:S01]  /*24d50*/  IMAD.MOV.U32 R12, RZ, RZ, R35 ;  /* 0x000000ffff0c7224 */ /* 0x000fe200078e0023 */
[----:B------:R-:W-:Y:S01]  /*24d60*/  MOV R2, RZ ;  /* 0x000000ff00027202 */ /* 0x000fe20000000f00 */
[----:B------:R-:W-:Y:S01]  /*24d70*/  IMAD.MOV.U32 R34, RZ, RZ, R32 ;  /* 0x000000ffff227224 */ /* 0x000fe200078e0020 */
[----:B------:R-:W-:Y:S02]  /*24d80*/  MOV R33, 0x1c1f ;  /* 0x00001c1f00217802 */ /* 0x000fe40000000f00 */
[----:B------:R-:W-:Y:S02]  /*24d90*/  MOV R3, 0x24db0 ;  /* 0x00024db000037802 */ /* 0x000fe40000000f00 */
[----:B------:R-:W-:Y:S05]  /*24da0*/  CALL.REL.NOINC `($__internal_39_$__cuda_sm70_shflsync_idx_p) ;  /* 0x00002b9000007944 */ /* 0x000fea0003c00000 */
[----:B------:R-:W-:Y:S01]  /*24db0*/  MOV R0, R35 ;  /* 0x0000002300007202 */ /* 0x000fe20000000f00 */
[----:B------:R-:W-:Y:S05]  /*24dc0*/  BRA `(.L_x_2503) ;  /* 0xfffe520000007947 */ /* 0x000fea000383ffff */
.L_x_2314:
[----:B------:R-:W-:Y:S01]  /*24dd0*/  IMAD.MOV.U32 R34, RZ, RZ, R26 ;  /* 0x000000ffff227224 */ /* 0x000fe200078e001a */
[----:B------:R-:W-:Y:S01]  /*24de0*/  MOV R2, 0x1 ;  /* 0x0000000100027802 */ /* 0x000fe20000000f00 */
[----:B------:R-:W-:Y:S01]  /*24df0*/  IMAD.MOV.U32 R33, RZ, RZ, 0x1c1f ;  /* 0x00001c1fff217424 */ /* 0x000fe200078e00ff */
[----:B------:R-:W-:Y:S02]  /*24e00*/  MOV R3, 0x24e20 ;  /* 0x00024e2000037802 */ /* 0x000fe40000000f00 */
[----:B---3--:R-:W-:Y:S05]  /*24e10*/  CALL.REL.NOINC `($__internal_39_$__cuda_sm70_shflsync_idx_p) ;  /* 0x00002b2000007944 */ /* 0x008fea0003c00000 */
[----:B------:R-:W-:Y:S01]  /*24e20*/  IMAD.MOV.U32 R5, RZ, RZ, R35 ;  /* 0x000000ffff057224 */ /* 0x000fe200078e0023 */
[----:B------:R-:W-:Y:S01]  /*24e30*/  MOV R2, 0x1 ;  /* 0x0000000100027802 */ /* 0x000fe20000000f00 */
[----:B------:R-:W-:Y:S01]  /*24e40*/  IMAD.MOV.U32 R34, RZ, RZ, R27 ;  /* 0x000000ffff227224 */ /* 0x000fe200078e001b */
[----:B------:R-:W-:-:S02]  /*24e50*/  MOV R33, 0x1c1f ;  /* 0x00001c1f00217802 */ /* 0x000fc40000000f00 */
[----:B------:R-:W-:Y:S02]  /*24e60*/  MOV R3, 0x24e80 ;  /* 0x00024e8000037802 */ /* 0x000fe40000000f00 */
[----:B------:R-:W-:Y:S05]  /*24e70*/  CALL.REL.NOINC `($__internal_39_$__cuda_sm70_shflsync_idx_p) ;  /* 0x00002ac000007944 */ /* 0x000fea0003c00000 */
[----:B------:R-:W-:Y:S01]  /*24e80*/  IMAD.MOV.U32 R34, RZ, RZ, R13 ;  /* 0x000000ffff227224 */ /* 0x000fe200078e000d */
[----:B------:R-:W-:Y:S01]  /*24e90*/  MOV R33, 0x1c1f ;  /* 0x00001c1f00217802 */ /* 0x000fe20000000f00 */
[----:B------:R-:W-:Y:S01]  /*24ea0*/  IMAD.MOV.U32 R2, RZ, RZ, 0x1 ;  /* 0x00000001ff027424 */ /* 0x000fe200078e00ff */
[----:B------:R-:W-:Y:S02]  /*24eb0*/  MOV R4, R35 ;  /* 0x0000002300047202 */ /* 0x000fe40000000f00 */
[----:B------:R-:W-:Y:S02]  /*24ec0*/  MOV R3, 0x24ee0 ;  /* 0x00024ee000037802 */ /* 0x000fe40000000f00 */
[----:B------:R-:W-:Y:S05]  /*24ed0*/  CALL.REL.NOINC `($__internal_39_$__cuda_sm70_shflsync_idx_p) ;  /* 0x00002a6000007944 */ /* 0x000fea0003c00000 */
[----:B------:R-:W-:Y:S01]  /*24ee0*/  IMAD.MOV.U32 R12, RZ, RZ, R35 ;  /* 0x000000ffff0c7224 */ /* 0x000fe200078e0023 */
[----:B------:R-:W-:Y:S01]  /*24ef0*/  MOV R2, 0x1 ;  /* 0x0000000100027802 */ /* 0x000fe20000000f00 */
[----:B------:R-:W-:Y:S01]  /*24f00*/  IMAD.MOV.U32 R34, RZ, RZ, R32 ;  /* 0x000000ffff227224 */ /* 0x000fe200078e0020 */
[----:B------:R-:W-:Y:S02]  /*24f10*/  MOV R33, 0x1c1f ;  /* 0x00001c1f00217802 */ /* 0x000fe40000000f00 */
[----:B------:R-:W-:-:S02]  /*24f20*/  MOV R3, 0x24f40 ;  /* 0x00024f4000037802 */ /* 0x000fc40000000f00 */
[----:B------:R-:W-:Y:S05]  /*24f30*/  CALL.REL.NOINC `($__internal_39_$__cuda_sm70_shflsync_idx_p) ;  /* 0x00002a0000007944 */ /* 0x000fea0003c00000 */
[----:B------:R-:W-:Y:S01]  /*24f40*/  MOV R0, R35 ;  /* 0x0000002300007202 */ /* 0x000fe20000000f00 */
[----:B------:R-:W-:Y:S05]  /*24f50*/  BRA `(.L_x_2504) ;  /* 0xfffe58b000007947 */ /* 0x000fea000383ffff */
.L_x_2339:
[----:B------:R-:W-:Y:S01]  /*24f60*/  IMAD.MOV.U32 R34, RZ, RZ, R22 ;  /* 0x000000ffff227224 */ /* 0x000fe200078e0016 */
[----:B------:R-:W-:Y:S01]  /*24f70*/  MOV R2, RZ ;  /* 0x000000ff00027202 */ /* 0x000fe20000000f00 */
[----:B------:R-:W-:Y:S01]  /*24f80*/  IMAD.MOV.U32 R33, RZ, RZ, 0x1c1f ;  /* 0x00001c1fff217424 */ /* 0x000fe200078e00ff */
[----:B------:R-:W-:-:S02]  /*24f90*/  MOV R3, 0x24fb0 ;  /* 0x00024fb000037802 */ /* 0x000fc40000000f00 */
[----:B------:R-:W-:Y:S05]  /*24fa0*/  CALL.REL.NOINC `($__internal_39_$__cuda_sm70_shflsync_idx_p) ;  /* 0x0000299000007944 */ /* 0x000fea0003c00000 */
[----:B------:R-:W-:Y:S01]  /*24fb0*/  MOV R0, R35 ;  /* 0x0000002300007202 */ /* 0x000fe20000000f00 */
[----:B------:R-:W-:Y:S05]  /*24fc0*/  BRA `(.L_x_2505) ;  /* 0xfffe850000007947 */ /* 0x000fea000383ffff */
.L_x_2340:
[----:B------:R-:W-:Y:S01]  /*24fd0*/  IMAD.MOV.U32 R34, RZ, RZ, R23 ;  /* 0x000000ffff227224 */ /* 0x000fe200078e0017 */
[----:B------:R-:W-:Y:S01]  /*24fe0*/  MOV R2, RZ ;  /* 0x000000ff00027202 */ /* 0x000fe20000000f00 */
[----:B------:R-:W-:Y:S01]  /*24ff0*/  IMAD.MOV.U32 R33, RZ, RZ, 0x1c1f ;  /* 0x00001c1fff217424 */ /* 0x000fe200078e00ff */
[----:B------:R-:W-:-:S02]  /*25000*/  MOV R3, 0x25020 ;  /* 0x0002502000037802 */ /* 0x000fc40000000f00 */
[----:B-12---:R-:W-:Y:S05]  /*25010*/  CALL.REL.NOINC `($__internal_39_$__cuda_sm70_shflsync_idx_p) ;  /* 0x0000292000007944 */ /* 0x006fea0003c00000 */
[----:B------:R-:W-:Y:S01]  /*25020*/  IMAD.MOV.U32 R34, RZ, RZ, R21 ;  /* 0x000000ffff227224 */ /* 0x000fe200078e0015 */
[----:B------:R-:W-:Y:S01]  /*25030*/  MOV R2, RZ ;  /* 0x000000ff00027202 */ /* 0x000fe20000000f00 */
[----:B------:R-:W-:Y:S01]  /*25040*/  IMAD.MOV.U32 R33, RZ, RZ, 0x1c1f ;  /* 0x00001c1fff217424 */ /* 0x000fe200078e00ff */
[----:B------:R-:W-:Y:S01]  /*25050*/  MOV R8, R35 ;  /* 0x0000002300087202 */ /* 0x000fe20000000f00 */
[----:B------:R-:W-:Y:S01]  /*25060*/  IMAD.MOV.U32 R9, RZ, RZ, R0 ;  /* 0x000000ffff097224 */ /* 0x000fe200078e0000 */
[----:B------:R-:W-:-:S02]  /*25070*/  MOV R3, 0x25090 ;  /* 0x0002509000037802 */ /* 0x000fc40000000f00 */
[----:B------:R-:W-:Y:S05]  /*25080*/  CALL.REL.NOINC `($__internal_39_$__cuda_sm70_shflsync_idx_p) ;  /* 0x000028b000007944 */ /* 0x000fea0003c00000 */
[----:B------:R-:W-:Y:S01]  /*25090*/  IMAD.MOV.U32 R20, RZ, RZ, R35 ;  /* 0x000000ffff147224 */ /* 0x000fe200078e0023 */
[----:B------:R-:W-:Y:S01]  /*250a0*/  MOV R2, RZ ;  /* 0x000000ff00027202 */ /* 0x000fe20000000f00 */
[----:B------:R-:W-:Y:S01]  /*250b0*/  IMAD.MOV.U32 R34, RZ, RZ, R32 ;  /* 0x000000ffff227224 */ /* 0x000fe200078e0020 */
[----:B------:R-:W-:-:S02]  /*250c0*/  MOV R33, 0x1c1f ;  /* 0x00001c1f00217802 */ /* 0x000fc40000000f00 */
[----:B------:R-:W-:Y:S02]  /*250d0*/  MOV R3, 0x250f0 ;  /* 0x000250f000037802 */ /* 0x000fe40000000f00 */
[----:B------:R-:W-:Y:S05]  /*250e0*/  CALL.REL.NOINC `($__internal_39_$__cuda_sm70_shflsync_idx_p) ;  /* 0x0000285000007944 */ /* 0x000fea0003c00000 */
[----:B------:R-:W-:Y:S01]  /*250f0*/  MOV R3, R35 ;  /* 0x0000002300037202 */ /* 0x000fe20000000f00 */
[----:B------:R-:W-:Y:S05]  /*25100*/  BRA `(.L_x_2506) ;  /* 0xfffe841000007947 */ /* 0x000fea000383ffff */
.L_x_2343:
[----:B------:R-:W-:Y:S01]  /*25110*/  IMAD.MOV.U32 R34, RZ, RZ, R22 ;  /* 0x000000ffff227224 */ /* 0x000fe200078e0016 */
[----:B------:R-:W-:Y:S01]  /*25120*/  MOV R2, 0x1 ;  /* 0x0000000100027802 */ /* 0x000fe20000000f00 */
[----:B------:R-:W-:Y:S01]  /*25130*/  IMAD.MOV.U32 R33, RZ, RZ, 0x1c1f ;  /* 0x00001c1fff217424 */ /* 0x000fe200078e00ff */
[----:B------:R-:W-:Y:S02]  /*25140*/  MOV R3, 0x25160 ;  /* 0x0002516000037802 */ /* 0x000fe40000000f00 */
[----:B--23--:R-:W-:Y:S05]  /*25150*/  CALL.REL.NOINC `($__internal_39_$__cuda_sm70_shflsync_idx_p) ;  /* 0x000027e000007944 */ /* 0x00cfea0003c00000 */
[----:B------:R-:W-:Y:S01]  /*25160*/  IMAD.MOV.U32 R0, RZ, RZ, R35 ;  /* 0x000000ffff007224 */ /* 0x000fe200078e0023 */
[----:B------:R-:W-:Y:S01]  /*25170*/  MOV R2, 0x1 ;  /* 0x0000000100027802 */ /* 0x000fe20000000f00 */
[----:B------:R-:W-:Y:S01]  /*25180*/  IMAD.MOV.U32 R34, RZ, RZ, R23 ;  /* 0x000000ffff227224 */ /* 0x000fe200078e0017 */
[----:B------:R-:W-:Y:S02]  /*25190*/  MOV R33, 0x1c1f ;  /* 0x00001c1f00217802 */ /* 0x000fe40000000f00 */
[----:B------:R-:W-:Y:S02]  /*251a0*/  MOV R3, 0x251c0 ;  /* 0x000251c000037802 */ /* 0x000fe40000000f00 */
[----:B------:R-:W-:Y:S05]  /*251b0*/  CALL.REL.NOINC `($__internal_39_$__cuda_sm70_shflsync_idx_p) ;  /* 0x0000278000007944 */ /* 0x000fea0003c00000 */
[----:B------:R-:W-:Y:S01]  /*251c0*/  IMAD.MOV.U32 R34, RZ, RZ, R21 ;  /* 0x000000ffff227224 */ /* 0x000fe200078e0015 */
[----:B------:R-:W-:Y:S01]  /*251d0*/  MOV R2, 0x1 ;  /* 0x0000000100027802 */ /* 0x000fe20000000f00 */
[----:B------:R-:W-:Y:S01]  /*251e0*/  IMAD.MOV.U32 R33, RZ, RZ, 0x1c1f ;  /* 0x00001c1fff217424 */ /* 0x000fe200078e00ff */
[----:B------:R-:W-:Y:S01]  /*251f0*/  MOV R8, R35 ;  /* 0x0000002300087202 */ /* 0x000fe20000000f00 */
[----:B------:R-:W-:Y:S01]  /*25200*/  IMAD.MOV.U32 R9, RZ, RZ, R0 ;  /* 0x000000ffff097224 */ /* 0x000fe200078e0000 */
[----:B------:R-:W-:-:S02]  /*25210*/  MOV R3, 0x25230 ;  /* 0x0002523000037802 */ /* 0x000fc40000000f00 */
[----:B------:R-:W-:Y:S05]  /*25220*/  CALL.REL.NOINC `($__internal_39_$__cuda_sm70_shflsync_idx_p) ;  /* 0x0000271000007944 */ /* 0x000fea0003c00000 */
        /* <DEDUP_REMOVED lines=8> */
.L_x_2358:
[----:B------:R-:W-:Y:S01]  /*252b0*/  IMAD.MOV.U32 R34, RZ, RZ, R20 ;  /* 0x000000ffff227224 */ /* 0x000fe200078e0014 */
[----:B------:R-:W-:Y:S01]  /*252c0*/  MOV R2, RZ ;  /* 0x000000ff00027202 */ /* 0x000fe20000000f00 */
[----:B------:R-:W-:Y:S01]  /*252d0*/  IMAD.MOV.U32 R33, RZ, RZ, 0x181f ;  /* 0x0000181fff217424 */ /* 0x000fe200078e00ff */
[----:B------:R-:W-:Y:S02]  /*252e0*/  MOV R3, 0x25300 ;  /* 0x0002530000037802 */ /* 0x000fe40000000f00 */
[----:B-123--:R-:W-:Y:S05]  /*252f0*/  CALL.REL.NOINC `($__internal_39_$__cuda_sm70_shflsync_idx_p) ;  /* 0x0000264000007944 */ /* 0x00efea0003c00000 */
[----:B------:R-:W-:Y:S01]  /*25300*/  MOV R9, R35 ;  /* 0x0000002300097202 */ /* 0x000fe20000000f00 */
[----:B------:R-:W-:Y:S05]  /*25310*/  BRA `(.L_x_2508) ;  /* 0xfffeb73000007947 */ /* 0x000fea000383ffff */
.L_x_2359:
[----:B------:R-:W-:Y:S01]  /*25320*/  IMAD.MOV.U32 R34, RZ, RZ, R22 ;  /* 0x000000ffff227224 */ /* 0x000fe200078e0016 */
[----:B------:R-:W-:Y:S01]  /*25330*/  MOV R2, RZ ;  /* 0x000000ff00027202 */ /* 0x000fe20000000f00 */
[----:B------:R-:W-:Y:S01]  /*25340*/  IMAD.MOV.U32 R33, RZ, RZ, 0x181f ;  /* 0x0000181fff217424 */ /* 0x000fe200078e00ff */
[----:B------:R-:W-:Y:S02]  /*25350*/  MOV R3, 0x25370 ;  /* 0x0002537000037802 */ /* 0x000fe40000000f00 */
[----:B-1234-:R-:W-:Y:S05]  /*25360*/  CALL.REL.NOINC `($__internal_39_$__cuda_sm70_shflsync_idx_p) ;  /* 0x000025d000007944 */ /* 0x01efea0003c00000 */
[----:B------:R-:W-:Y:S01]  /*25370*/  ISETP.GE.AND P0, PT, R200, c[0x0][0x1d4], PT ;  /* 0x00007500c8007a0c */ /* 0x000fe20003f06270 */
[----:B------:R-:W-:Y:S01]  /*25380*/  IMAD.MOV.U32 R34, RZ, RZ, R20 ;  /* 0x000000ffff227224 */ /* 0x000fe200078e0014 */
[----:B------:R-:W-:Y:S01]  /*25390*/  IADD3 R2, P1, R35, R23, RZ ;  /* 0x0000001723027210 */ /* 0x000fe20007f3e0ff */
[----:B------:R-:W-:Y:S01]  /*253a0*/  IMAD.MOV.U32 R33, RZ, RZ, 0x181f ;  /* 0x0000181fff217424 */ /* 0x000fe200078e00ff */
[----:B------:R-:W-:-:S03]  /*253b0*/  SEL R24, RZ, 0x10, P0 ;  /* 0x00000010ff187807 */ /* 0x000fc60000000000 */
[----:B------:R-:W-:Y:S01]  /*253c0*/  IMAD.X R3, R9, 0x1, R25, P1 ;  /* 0x0000000109037824 */ /* 0x000fe200008e0619 */
[----:B------:R-:W-:-:S05]  /*253d0*/  IADD3 R16, P1, R35, R26, RZ ;  /* 0x0000001a23107210 */ /* 0x000fca0007f3e0ff */
[----:B------:R-:W-:Y:S01]  /*253e0*/  @!PT LDS RZ, [RZ] ;  /* 0x00000000fffff984 */ /* 0x000fe20000000800 */
[----:B------:R-:W-:Y:S01]  /*253f0*/  @!PT LDS RZ, [RZ] ;  /* 0x00000000fffff984 */ /* 0x000fe20000000800 */
[----:B------:R-:W-:Y:S01]  /*25400*/  @!PT LDS RZ, [RZ] ;  /* 0x00000000fffff984 */ /* 0x000fe20000000800 */
[----:B------:R1:W-:Y:S01]  /*25410*/  LDGSTS.E.BYPASS.LTC128B.128 [R144+0x6100], [R2.64], !P0 ;  /* 0x0610000002907fae */ /* 0x0003e2000c101d4c */
[----:B------:R-:W-:Y:S01]  /*25420*/  IMAD.X R17, R9, 0x1, R27, P1 ;  /* 0x0000000109117824 */ /* 0x000fe200008e061b */
[----:B------:R-:W-:-:S04]  /*25430*/  ISETP.GE.AND P0, PT, R196, c[0x0][0x1d4], PT ;  /* 0x00007500c4007a0c */ /* 0x000fc80003f06270 */
[----:B------:R-:W-:Y:S02]  /*25440*/  SEL R20, RZ, 0x10, P0 ;  /* 0x00000010ff147807 */ /* 0x000fe40000000000 */
[----:B-1----:R-:W-:-:S05]  /*25450*/  IADD3 R2, P1, R35, R28, RZ ;  /* 0x0000001c23027210 */ /* 0x002fca0007f3e0ff */
[----:B------:R-:W-:Y:S01]  /*25460*/  IMAD.X R3, R9, 0x1, R29, P1 ;  /* 0x0000000109037824 */ /* 0x000fe200008e061d */
[----:B------:R-:W-:-:S04]  /*25470*/  ISETP.GE.AND P1, PT, R202, c[0x0][0x1d4], PT ;  /* 0x00007500ca007a0c */ /* 0x000fc80003f26270 */
        /* <DEDUP_REMOVED lines=14> */
.L_x_2370:
[----:B------:R-:W-:Y:S01]  /*25560*/  IMAD.MOV.U32 R34, RZ, RZ, R6 ;  /* 0x000000ffff227224 */ /* 0x000fe200078e0006 */
[----:B------:R-:W-:Y:S01]  /*25570*/  MOV R2, RZ ;  /* 0x000000ff00027202 */ /* 0x000fe20000000f00 */
[----:B------:R-:W-:Y:S01]  /*25580*/  IMAD.MOV.U32 R33, RZ, RZ, 0x181f ;  /* 0x0000181fff217424 */ /* 0x000fe200078e00ff */
[----:B------:R-:W-:Y:S02]  /*25590*/  MOV R3, 0x255b0 ;  /* 0x000255b000037802 */ /* 0x000fe40000000f00 */
[----:B------:R-:W-:Y:S05]  /*255a0*/  CALL.REL.NOINC `($__internal_39_$__cuda_sm70_shflsync_idx_p) ;  /* 0x0000239000007944 */ /* 0x000fea0003c00000 */
[----:B------:R-:W-:Y:S01]  /*255b0*/  MOV R4, R35 ;  /* 0x0000002300047202 */ /* 0x000fe20000000f00 */
[----:B------:R-:W-:Y:S05]  /*255c0*/  BRA `(.L_x_2510) ;  /* 0xfffee4d000007947 */ /* 0x000fea000383ffff */
.L_x_2371:
[----:B------:R-:W-:Y:S01]  /*255d0*/  IMAD.MOV.U32 R34, RZ, RZ, R7 ;  /* 0x000000ffff227224 */ /* 0x000fe200078e0007 */
[----:B------:R-:W-:Y:S01]  /*255e0*/  MOV R2, RZ ;  /* 0x000000ff00027202 */ /* 0x000fe20000000f00 */
[----:B------:R-:W-:Y:S01]  /*255f0*/  IMAD.MOV.U32 R33, RZ, RZ, 0x181f ;  /* 0x0000181fff217424 */ /* 0x000fe200078e00ff */
[----:B------:R-:W-:Y:S02]  /*25600*/  MOV R3, 0x25620 ;  /* 0x0002562000037802 */ /* 0x000fe40000000f00 */
[----:B-12---:R-:W-:Y:S05]  /*25610*/  CALL.REL.NOINC `($__internal_39_$__cuda_sm70_shflsync_idx_p) ;  /* 0x0000232000007944 */ /* 0x006fea0003c00000 */
[----:B------:R-:W-:Y:S01]  /*25620*/  ISETP.GE.AND P4, PT, R200, c[0x0][0x1d4], PT ;  /* 0x00007500c8007a0c */ /* 0x000fe20003f86270 */
[----:B------:R-:W-:Y:S01]  /*25630*/  IMAD.MOV.U32 R34, RZ, RZ, R6 ;  /* 0x000000ffff227224 */ /* 0x000fe200078e0006 */
[----:B------:R-:W-:Y:S01]  /*25640*/  IADD3 R2, P0, R35, R13, RZ ;  /* 0x0000000d23027210 */ /* 0x000fe20007f1e0ff */
[----:B------:R-:W-:Y:S01]  /*25650*/  IMAD.MOV.U32 R33, RZ, RZ, 0x181f ;  /* 0x0000181fff217424 */ /* 0x000fe200078e00ff */
        /* <DEDUP_REMOVED lines=12> */
[----:B------:R-:W-:Y:S01]  /*25720*/  IMAD.X R3, R4, 0x1, R19, P0 ;  /* 0x0000000104037824 */ /* 0x000fe200000e0613 */
[----:B------:R-:W-:-:S04]  /*25730*/  ISETP.GE.AND P0, PT, R196, c[0x0][0x1d4], PT ;  /* 0x00007500c4007a0c */ /* 0x000fc80003f06270 */
[----:B------:R-:W-:-:S09]  /*25740*/  SEL R14, RZ, 0x10, P0 ;  /* 0x00000010ff0e7807 */ /* 0x000fd20000000000 */
[----:B------:R1:W-:Y:S02]  /*25750*/  LDGSTS.E.BYPASS.LTC128B.128 [R144+0x10100], [R2.64], !P0 ;  /* 0x1010000002907fae */ /* 0x0003e4000c101d4c */
[----:B-1----:R-:W-:Y:S01]  /*25760*/  IMAD.MOV.U32 R2, RZ, RZ, 0x1 ;  /* 0x00000001ff027424 */ /* 0x002fe200078e00ff */
[----:B------:R-:W-:Y:S02]  /*25770*/  MOV R3, 0x25790 ;  /* 0x0002579000037802 */ /* 0x000fe40000000f00 */
[----:B------:R-:W-:Y:S05]  /*25780*/  CALL.REL.NOINC `($__internal_39_$__cuda_sm70_shflsync_idx_p) ;  /* 0x000021b000007944 */ /* 0x000fea0003c00000 */
[----:B------:R-:W-:Y:S01]  /*25790*/  IMAD.MOV.U32 R4, RZ, RZ, R35 ;  /* 0x000000ffff047224 */ /* 0x000fe200078e0023 */
[----:B------:R-:W-:Y:S01]  /*257a0*/  MOV R2, 0x1 ;  /* 0x0000000100027802 */ /* 0x000fe20000000f00 */
[----:B------:R-:W-:Y:S01]  /*257b0*/  IMAD.MOV.U32 R34, RZ, RZ, R7 ;  /* 0x000000ffff227224 */ /* 0x000fe200078e0007 */
[----:B------:R-:W-:Y:S02]  /*257c0*/  MOV R33, 0x181f ;  /* 0x0000181f00217802 */ /* 0x000fe40000000f00 */
[----:B------:R-:W-:Y:S02]  /*257d0*/  MOV R3, 0x257f0 ;  /* 0x000257f000037802 */ /* 0x000fe40000000f00 */
[----:B------:R-:W-:Y:S05]  /*257e0*/  CALL.REL.NOINC `($__internal_39_$__cuda_sm70_shflsync_idx_p) ;  /* 0x0000215000007944 */ /* 0x000fea0003c00000 */
[----:B------:R-:W-:Y:S01]  /*257f0*/  MOV R0, R35 ;  /* 0x0000002300007202 */ /* 0x000fe20000000f00 */
[----:B------:R-:W-:Y:S05]  /*25800*/  BRA `(.L_x_2511) ;  /* 0xfffee3e000007947 */ /* 0x000fea000383ffff */
.L_x_2379:
[----:B------:R-:W-:Y:S01]  /*25810*/  MOV R2, RZ ;  /* 0x000000ff00027202 */ /* 0x000fe20000000f00 */
[----:B------:R-:W-:Y:S01]  /*25820*/  IMAD.MOV.U32 R34, RZ, RZ, R16 ;  /* 0x000000ffff227224 */ /* 0x000fe200078e0010 */
[----:B------:R-:W-:Y:S01]  /*25830*/  MOV R3, 0x25860 ;  /* 0x0002586000037802 */ /* 0x000fe20000000f00 */
[----:B------:R-:W-:Y:S02]  /*25840*/  IMAD.MOV.U32 R33, RZ, RZ, 0x181f ;  /* 0x0000181fff217424 */ /* 0x000fe400078e00ff */
[----:B-1234-:R-:W-:Y:S05]  /*25850*/  CALL.REL.NOINC `($__internal_39_$__cuda_sm70_shflsync_idx_p) ;  /* 0x000020e000007944 */ /* 0x01efea0003c00000 */
[----:B------:R-:W-:Y:S01]  /*25860*/  MOV R5, R35 ;  /* 0x0000002300057202 */ /* 0x000fe20000000f00 */
[----:B------:R-:W-:-:S05]  /*25870*/  BRA `(.L_x_2512) ;  /* 0xfffeea7000007947 */ /* 0x000fca000383ffff */
.L_x_2380:
[----:B------:R-:W-:Y:S01]  /*25880*/  MOV R2, RZ ;  /* 0x000000ff00027202 */ /* 0x000fe20000000f00 */
[----:B------:R-:W-:Y:S01]  /*25890*/  IMAD.MOV.U32 R34, RZ, RZ, R17 ;  /* 0x000000ffff227224 */ /* 0x000fe200078e0011 */
[----:B------:R-:W-:Y:S01]  /*258a0*/  MOV R3, 0x258d0 ;  /* 0x000258d000037802 */ /* 0x000fe20000000f00 */
[----:B------:R-:W-:Y:S02]  /*258b0*/  IMAD.MOV.U32 R33, RZ, RZ, 0x181f ;  /* 0x0000181fff217424 */ /* 0x000fe400078e00ff */
[----:B-1234-:R-:W-:Y:S05]  /*258c0*/  CALL.REL.NOINC `($__internal_39_$__cuda_sm70_shflsync_idx_p) ;  /* 0x0000207000007944 */ /* 0x01efea0003c00000 */
[----:B------:R-:W-:Y:S01]  /*258d0*/  LOP3.LUT P4, RZ, R205, 0x4, RZ, 0xc0, !PT ;  /* 0x00000004cdff7812 */ /* 0x000fe2000788c0ff */
[----:B------:R-:W-:Y:S01]  /*258e0*/  IMAD R4, R194, 0x6000, R10 ;  /* 0x00006000c2047824 */ /* 0x000fe200078e020a */
[----:B------:R-:W-:Y:S01]  /*258f0*/  IADD3 R2, P0, R35, R24, RZ ;  /* 0x0000001823027210 */ /* 0x000fe20007f1e0ff */
[----:B------:R-:W-:Y:S01]  /*25900*/  IMAD.MOV.U32 R34, RZ, RZ, R16 ;  /* 0x000000ffff227224 */ /* 0x000fe200078e0010 */
[----:B------:R-:W-:Y:S01]  /*25910*/  LOP3.LUT P3, RZ, R205, 0x2, RZ, 0xc0, !PT ;  /* 0x00000002cdff7812 */ /* 0x000fe2000786c0ff */
[----:B------:R-:W-:Y:S01]  /*25920*/  IMAD.MOV.U32 R33, RZ, RZ, 0x181f ;  /* 0x0000181fff217424 */ /* 0x000fe200078e00ff */
        /* <DEDUP_REMOVED lines=10> */
[----:B-1----:R-:W-:Y:S05]  /*259d0*/  IADD3 R2, P0, R35, R27, RZ ;  /* 0x0000001b23027210 */ /* 0x002fea0007f1e0ff */
[----:B------:R-:W-:Y:S01]  /*259e0*/  IMAD.X R3, R5, 0x1, R32, P0 ;  /* 0x0000000105037824 */ /* 0x000fe200000e0620 */
[----:B------:R-:W-:Y:S04]  /*259f0*/  ISETP.GE.AND P0, PT, R196, c[0x0][0x1d4], PT ;  /* 0x00007500c4007a0c */ /* 0x000fe80003f06270 */
[----:B------:R-:W-:Y:S09]  /*25a00*/  SEL R9, RZ, 0x10, P0 ;  /* 0x00000010ff097807 */ /* 0x000ff20000000000 */
[----:B------:R1:W-:Y:S02]  /*25a10*/  LDGSTS.E.BYPASS.LTC128B.128 [R4+0x4000], [R2.64], !P0 ;  /* 0x0400000002047fae */ /* 0x0003e4000c101d4c */
[----:B-1----:R-:W-:Y:S01]  /*25a20*/  MOV R3, 0x25a50 ;  /* 0x00025a5000037802 */ /* 0x002fe20000000f00 */
[----:B------:R-:W-:Y:S02]  /*25a30*/  IMAD.MOV.U32 R2, RZ, RZ, 0x1 ;  /* 0x00000001ff027424 */ /* 0x000fe400078e00ff */
[----:B------:R-:W-:Y:S05]  /*25a40*/  CALL.REL.NOINC `($__internal_39_$__cuda_sm70_shflsync_idx_p) ;  /* 0x00001ef000007944 */ /* 0x000fea0003c00000 */
[----:B------:R-:W-:Y:S01]  /*25a50*/  MOV R2, 0x1 ;  /* 0x0000000100027802 */ /* 0x000fe20000000f00 */
[----:B------:R-:W-:Y:S01]  /*25a60*/  IMAD.MOV.U32 R5, RZ, RZ, R35 ;  /* 0x000000ffff057224 */ /* 0x000fe200078e0023 */
[----:B------:R-:W-:Y:S01]  /*25a70*/  MOV R33, 0x181f ;  /* 0x0000181f00217802 */ /* 0x000fe20000000f00 */
[----:B------:R-:W-:Y:S01]  /*25a80*/  IMAD.MOV.U32 R34, RZ, RZ, R17 ;  /* 0x000000ffff227224 */ /* 0x000fe200078e0011 */
[----:B------:R-:W-:Y:S02]  /*25a90*/  MOV R3, 0x25ab0 ;  /* 0x00025ab000037802 */ /* 0x000fe40000000f00 */
[----:B------:R-:W-:Y:S05]  /*25aa0*/  CALL.REL.NOINC `($__internal_39_$__cuda_sm70_shflsync_idx_p) ;  /* 0x00001e9000007944 */ /* 0x000fea0003c00000 */
[----:B------:R-:W-:Y:S01]  /*25ab0*/  MOV R2, R35 ;  /* 0x0000002300027202 */ /* 0x000fe20000000f00 */
[----:B------:R-:W-:-:S05]  /*25ac0*/  BRA `(.L_x_2513) ;  /* 0xfffee98000007947 */ /* 0x000fca000383ffff */
.L_x_2391:
[----:B------:R-:W-:Y:S01]  /*25ad0*/  MOV R2, RZ ;  /* 0x000000ff00027202 */ /* 0x000fe20000000f00 */
[----:B------:R-:W-:Y:S01]  /*25ae0*/  IMAD.MOV.U32 R34, RZ, RZ, R5 ;  /* 0x000000ffff227224 */ /* 0x000fe200078e0005 */
[----:B------:R-:W-:Y:S01]  /*25af0*/  MOV R3, 0x25b20 ;  /* 0x00025b2000037802 */ /* 0x000fe20000000f00 */
[----:B------:R-:W-:Y:S02]  /*25b00*/  IMAD.MOV.U32 R33, RZ, RZ, 0x181f ;  /* 0x0000181fff217424 */ /* 0x000fe400078e00ff */
[----:B------:R-:W-:Y:S05]  /*25b10*/  CALL.REL.NOINC `($__internal_39_$__cuda_sm70_shflsync_idx_p) ;  /* 0x00001e2000007944 */ /* 0x000fea0003c00000 */
[----:B------:R-:W-:Y:S01]  /*25b20*/  MOV R4, R35 ;  /* 0x0000002300047202 */ /* 0x000fe20000000f00 */
[----:B------:R-:W-:-:S05]  /*25b30*/  BRA `(.L_x_2514) ;  /* 0xffff1f2000007947 */ /* 0x000fca000383ffff */
.L_x_2392:
[----:B------:R-:W-:Y:S01]  /*25b40*/  MOV R2, RZ ;  /* 0x000000ff00027202 */ /* 0x000fe20000000f00 */
[----:B------:R-:W-:Y:S01]  /*25b50*/  IMAD.MOV.U32 R34, RZ, RZ, R12 ;  /* 0x000000ffff227224 */ /* 0x000fe200078e000c */
[----:B------:R-:W-:Y:S01]  /*25b60*/  MOV R3, 0x25b90 ;  /* 0x00025b9000037802 */ /* 0x000fe20000000f00 */
[----:B------:R-:W-:Y:S02]  /*25b70*/  IMAD.MOV.U32 R33, RZ, RZ, 0x181f ;  /* 0x0000181fff217424 */ /* 0x000fe400078e00ff */
[----:B-12---:R-:W-:Y:S05]  /*25b80*/  CALL.REL.NOINC `($__internal_39_$__cuda_sm70_shflsync_idx_p) ;  /* 0x00001db000007944 */ /* 0x006fea0003c00000 */
[----:B------:R-:W-:Y:S01]  /*25b90*/  LOP3.LUT P4, RZ, R205, 0x4, RZ, 0xc0, !PT ;  /* 0x00000004cdff7812 */ /* 0x000fe2000788c0ff */
[----:B------:R-:W-:Y:S01]  /*25ba0*/  IMAD R0, R194, 0x6000, R11 ;  /* 0x00006000c2007824 */ /* 0x000fe200078e020b */
[----:B------:R-:W-:Y:S01]  /*25bb0*/  IADD3 R2, P0, R35, R16, RZ ;  /* 0x0000001023027210 */ /* 0x000fe20007f1e0ff */
[----:B------:R-:W-:Y:S01]  /*25bc0*/  IMAD.MOV.U32 R34, RZ, RZ, R5 ;  /* 0x000000ffff227224 */ /* 0x000fe200078e0005 */
[----:B------:R-:W-:Y:S01]  /*25bd0*/  LOP3.LUT P3, RZ, R205, 0x2, RZ, 0xc0, !PT ;  /* 0x00000002cdff7812 */ /* 0x000fe2000786c0ff */
[----:B------:R-:W-:Y:S01]  /*25be0*/  IMAD.MOV.U32 R33, RZ, RZ, 0x181f ;  /* 0x0000181fff217424 */ /* 0x000fe200078e00ff */
        /* <DEDUP_REMOVED lines=26> */
.L_x_2401:
[----:B------:R-:W-:Y:S01]  /*25d90*/  MOV R2, RZ ;  /* 0x000000ff00027202 */ /* 0x000fe20000000f00 */
[----:B------:R-:W-:Y:S01]  /*25da0*/  IMAD.MOV.U32 R34, RZ, RZ, R9 ;  /* 0x000000ffff227224 */ /* 0x000fe200078e0009 */
[----:B------:R-:W-:Y:S01]  /*25db0*/  MOV R3, 0x25de0 ;  /* 0x00025de000037802 */ /* 0x000fe20000000f00 */
[----:B------:R-:W-:Y:S02]  /*25dc0*/  IMAD.MOV.U32 R33, RZ, RZ, 0x181f ;  /* 0x0000181fff217424 */ /* 0x000fe400078e00ff */
[----:B-1234-:R-:W-:Y:S05]  /*25dd0*/  CALL.REL.NOINC `($__internal_39_$__cuda_sm70_shflsync_idx_p) ;  /* 0x00001b6000007944 */ /* 0x01efea0003c00000 */
[----:B------:R-:W-:Y:S01]  /*25de0*/  MOV R5, R35 ;  /* 0x0000002300057202 */ /* 0x000fe20000000f00 */
[----:B------:R-:W-:-:S05]  /*25df0*/  BRA `(.L_x_2516) ;  /* 0xffff250000007947 */ /* 0x000fca000383ffff */
.L_x_2402:
[----:B------:R-:W-:Y:S01]  /*25e00*/  MOV R2, RZ ;  /* 0x000000ff00027202 */ /* 0x000fe20000000f00 */
[----:B------:R-:W-:Y:S01]  /*25e10*/  IMAD.MOV.U32 R34, RZ, RZ, R16 ;  /* 0x000000ffff227224 */ /* 0x000fe200078e0010 */
[----:B------:R-:W-:Y:S01]  /*25e20*/  MOV R3, 0x25e50 ;  /* 0x00025e5000037802 */ /* 0x000fe20000000f00 */
[----:B------:R-:W-:Y:S02]  /*25e30*/  IMAD.MOV.U32 R33, RZ, RZ, 0x181f ;  /* 0x0000181fff217424 */ /* 0x000fe400078e00ff */
[----:B-1234-:R-:W-:Y:S05]  /*25e40*/  CALL.REL.NOINC `($__internal_39_$__cuda_sm70_shflsync_idx_p) ;  /* 0x00001af000007944 */ /* 0x01efea0003c00000 */
[----:B------:R-:W-:Y:S01]  /*25e50*/  ISETP.GE.AND P3, PT, R200, c[0x0][0x1d4], PT ;  /* 0x00007500c8007a0c */ /* 0x000fe20003f66270 */
[----:B------:R-:W-:Y:S01]  /*25e60*/  IMAD R4, R194, 0x6000, R10 ;  /* 0x00006000c2047824 */ /* 0x000fe200078e020a */
[----:B------:R-:W-:Y:S01]  /*25e70*/  IADD3 R2, P0, R35, R17, RZ ;  /* 0x0000001123027210 */ /* 0x000fe20007f1e0ff */
[----:B------:R-:W-:Y:S01]  /*25e80*/  IMAD.MOV.U32 R34, RZ, RZ, R9 ;  /* 0x000000ffff227224 */ /* 0x000fe200078e0009 */
[----:B------:R-:W-:Y:S01]  /*25e90*/  ISETP.GE.AND P1, PT, R202, c[0x0][0x1d4], PT ;  /* 0x00007500ca007a0c */ /* 0x000fe20003f26270 */
        /* <DEDUP_REMOVED lines=27> */
.L_x_2403:
[----:B------:R-:W-:Y:S02]  /*26050*/  MOV R3, 0x2 ;  /* 0x0000000200037802 */ /* 0x000fe40000000f00 */
[----:B------:R-:W-:Y:S02]  /*26060*/  MOV R2, 0x26080 ;  /* 0x0002608000027802 */ /* 0x000fe40000000f00 */
[----:B------:R-:W-:Y:S05]  /*26070*/  CALL.REL.NOINC `($__internal_38_$__cuda_sm70_shflsync_bfly_p) ;  /* 0x0000188000007944 */ /* 0x000fea0003c00000 */
[----:B------:R-:W-:Y:S01]  /*26080*/  MOV R2, R21 ;  /* 0x0000001500027202 */ /* 0x000fe20000000f00 */
[----:B------:R-:W-:-:S05]  /*26090*/  BRA `(.L_x_2518) ;  /* 0xffff353000007947 */ /* 0x000fca000383ffff */
.L_x_2406:
[----:B------:R-:W-:Y:S01]  /*260a0*/  MOV R2, RZ ;  /* 0x000000ff00027202 */ /* 0x000fe20000000f00 */
[----:B------:R-:W-:Y:S01]  /*260b0*/  IMAD.MOV.U32 R34, RZ, RZ, R12 ;  /* 0x000000ffff227224 */ /* 0x000fe200078e000c */
[----:B------:R-:W-:Y:S01]  /*260c0*/  MOV R3, 0x260f0 ;  /* 0x000260f000037802 */ /* 0x000fe20000000f00 */
[----:B------:R-:W-:Y:S02]  /*260d0*/  IMAD.MOV.U32 R33, RZ, RZ, 0x181f ;  /* 0x0000181fff217424 */ /* 0x000fe400078e00ff */
[----:B------:R-:W-:Y:S05]  /*260e0*/  CALL.REL.NOINC `($__internal_39_$__cuda_sm70_shflsync_idx_p) ;  /* 0x0000185000007944 */ /* 0x000fea0003c00000 */
[----:B------:R-:W-:Y:S01]  /*260f0*/  MOV R4, R35 ;  /* 0x0000002300047202 */ /* 0x000fe20000000f00 */
[----:B------:R-:W-:-:S05]  /*26100*/  BRA `(.L_x_2519) ;  /* 0xffff4eb000007947 */ /* 0x000fca000383ffff */
.L_x_2407:
[----:B------:R-:W-:Y:S01]  /*26110*/  MOV R2, RZ ;  /* 0x000000ff00027202 */ /* 0x000fe20000000f00 */
[----:B------:R-:W-:Y:S01]  /*26120*/  IMAD.MOV.U32 R34, RZ, RZ, R13 ;  /* 0x000000ffff227224 */ /* 0x000fe200078e000d */
[----:B------:R-:W-:Y:S01]  /*26130*/  MOV R3, 0x26160 ;  /* 0x0002616000037802 */ /* 0x000fe20000000f00 */
[----:B------:R-:W-:Y:S02]  /*26140*/  IMAD.MOV.U32 R33, RZ, RZ, 0x181f ;  /* 0x0000181fff217424 */ /* 0x000fe400078e00ff */
[----:B-12---:R-:W-:Y:S05]  /*26150*/  CALL.REL.NOINC `($__internal_39_$__cuda_sm70_shflsync_idx_p) ;  /* 0x000017e000007944 */ /* 0x006fea0003c00000 */
[----:B------:R-:W-:Y:S01]  /*26160*/  ISETP.GE.AND P4, PT, R200, c[0x0][0x1d4], PT ;  /* 0x00007500c8007a0c */ /* 0x000fe20003f86270 */
[----:B------:R-:W-:Y:S01]  /*26170*/  IMAD R0, R194, 0x6000, R11 ;  /* 0x00006000c2007824 */ /* 0x000fe200078e020b */
[C---:B------:R-:W-:Y:S01]  /*26180*/  IADD3 R2, P0, R35.reuse, R17, RZ ;  /* 0x0000001123027210 */ /* 0x040fe20007f1e0ff */
[----:B------:R-:W-:Y:S01]  /*26190*/  IMAD.MOV.U32 R34, RZ, RZ, R12 ;  /* 0x000000ffff227224 */ /* 0x000fe200078e000c */
[----:B------:R-:W-:Y:S01]  /*261a0*/  ISETP.GE.AND P3, PT, R202, c[0x0][0x1d4], PT ;  /* 0x00007500ca007a0c */ /* 0x000fe20003f66270 */
        /* <DEDUP_REMOVED lines=27> */
.L_x_2412:
[----:B------:R-:W-:Y:S01]  /*26360*/  MOV R2, RZ ;  /* 0x000000ff00027202 */ /* 0x000fe20000000f00 */
[----:B------:R-:W-:Y:S01]  /*26370*/  IMAD.MOV.U32 R34, RZ, RZ, R8 ;  /* 0x000000ffff227224 */ /* 0x000fe200078e0008 */
[----:B------:R-:W-:Y:S01]  /*26380*/  MOV R3, 0x263b0 ;  /* 0x000263b000037802 */ /* 0x000fe20000000f00 */
[----:B------:R-:W-:Y:S02]  /*26390*/  IMAD.MOV.U32 R33, RZ, RZ, 0x181f ;  /* 0x0000181fff217424 */ /* 0x000fe400078e00ff */
[----:B-1234-:R-:W-:Y:S05]  /*263a0*/  CALL.REL.NOINC `($__internal_39_$__cuda_sm70_shflsync_idx_p) ;  /* 0x0000159000007944 */ /* 0x01efea0003c00000 */
[----:B------:R-:W-:Y:S01]  /*263b0*/  MOV R5, R35 ;  /* 0x0000002300057202 */ /* 0x000fe20000000f00 */
[----:B------:R-:W-:-:S05]  /*263c0*/  BRA `(.L_x_2521) ;  /* 0xffff524000007947 */ /* 0x000fca000383ffff */
.L_x_2413:
        /* <DEDUP_REMOVED lines=37> */
.L_x_2424:
[----:B------:R-:W-:Y:S01]  /*26620*/  MOV R2, RZ ;  /* 0x000000ff00027202 */ /* 0x000fe20000000f00 */
[----:B------:R-:W-:Y:S01]  /*26630*/  IMAD.MOV.U32 R34, RZ, RZ, R12 ;  /* 0x000000ffff227224 */ /* 0x000fe200078e000c */
[----:B------:R-:W-:Y:S01]  /*26640*/  MOV R3, 0x26670 ;  /* 0x0002667000037802 */ /* 0x000fe20000000f00 */
[----:B------:R-:W-:Y:S02]  /*26650*/  IMAD.MOV.U32 R33, RZ, RZ, 0x181f ;  /* 0x0000181fff217424 */ /* 0x000fe400078e00ff */
[----:B------:R-:W-:Y:S05]  /*26660*/  CALL.REL.NOINC `($__internal_39_$__cuda_sm70_shflsync_idx_p) ;  /* 0x000012d000007944 */ /* 0x000fea0003c00000 */
[----:B------:R-:W-:Y:S01]  /*26670*/  MOV R4, R35 ;  /* 0x0000002300047202 */ /* 0x000fe20000000f00 */
[----:B------:R-:W-:-:S05]  /*26680*/  BRA `(.L_x_2523) ;  /* 0xffff873000007947 */ /* 0x000fca000383ffff */
.L_x_2425:
        /* <DEDUP_REMOVED lines=37> */
.L_x_2427:
[----:B------:R-:W-:Y:S01]  /*268e0*/  IMAD.MOV.U32 R4, RZ, RZ, R203 ;  /* 0x000000ffff047224 */ /* 0x000fe200078e00cb */
[----:B------:R-:W-:-:S02]  /*268f0*/  MOV R3, 0x2 ;  /* 0x0000000200037802 */ /* 0x000fc40000000f00 */
[----:B------:R-:W-:Y:S02]  /*26900*/  MOV R2, 0x26920 ;  /* 0x0002692000027802 */ /* 0x000fe40000000f00 */
[----:B------:R-:W-:Y:S05]  /*26910*/  CALL.REL.NOINC `($__internal_38_$__cuda_sm70_shflsync_bfly_p) ;  /* 0x00000fe000007944 */ /* 0x000fea0003c00000 */
[----:B------:R-:W-:Y:S01]  /*26920*/  MOV R0, R21 ;  /* 0x0000001500007202 */ /* 0x000fe20000000f00 */
[----:B------:R-:W-:Y:S05]  /*26930*/  BRA `(.L_x_2525) ;  /* 0xffff882000007947 */ /* 0x000fea000383ffff */
.L_x_2428:
[----:B------:R-:W-:Y:S01]  /*26940*/  IMAD.MOV.U32 R4, RZ, RZ, R0 ;  /* 0x000000ffff047224 */ /* 0x000fe200078e0000 */
[----:B------:R-:W-:Y:S02]  /*26950*/  MOV R3, 0x1 ;  /* 0x0000000100037802 */ /* 0x000fe40000000f00 */
[----:B------:R-:W-:Y:S02]  /*26960*/  MOV R2, 0x26980 ;  /* 0x0002698000027802 */ /* 0x000fe40000000f00 */
[----:B-1----:R-:W-:Y:S05]  /*26970*/  CALL.REL.NOINC `($__internal_38_$__cuda_sm70_shflsync_bfly_p) ;  /* 0x00000f8000007944 */ /* 0x002fea0003c00000 */
[----:B------:R-:W-:Y:S01]  /*26980*/  FADD.FTZ R0, R0, R21 ;  /* 0x0000001500007221 */ /* 0x000fe20000010000 */
[----:B------:R-:W-:Y:S02]  /*26990*/  MOV R4, R204 ;  /* 0x000000cc00047202 */ /* 0x000fe40000000f00 */
[----:B------:R-:W-:Y:S02]  /*269a0*/  MOV R3, 0x2 ;  /* 0x0000000200037802 */ /* 0x000fe40000000f00 */
[----:B------:R-:W-:Y:S02]  /*269b0*/  MOV R2, 0x269d0 ;  /* 0x000269d000027802 */ /* 0x000fe40000000f00 */
[----:B------:R-:W-:Y:S05]  /*269c0*/  CALL.REL.NOINC `($__internal_38_$__cuda_sm70_shflsync_bfly_p) ;  /* 0x00000f3000007944 */ /* 0x000fea0003c00000 */
[----:B------:R-:W-:Y:S01]  /*269d0*/  FADD.FTZ R4, R204, R21 ;  /* 0x00000015cc047221 */ /* 0x000fe20000010000 */
[----:B------:R-:W-:-:S02]  /*269e0*/  MOV R3, 0x1 ;  /* 0x0000000100037802 */ /* 0x000fc40000000f00 */
[----:B------:R-:W-:Y:S02]  /*269f0*/  MOV R2, 0x26a10 ;  /* 0x00026a1000027802 */ /* 0x000fe40000000f00 */
[----:B------:R-:W-:Y:S05]  /*26a00*/  CALL.REL.NOINC `($__internal_38_$__cuda_sm70_shflsync_bfly_p) ;  /* 0x00000ef000007944 */ /* 0x000fea0003c00000 */
[----:B------:R-:W-:Y:S01]  /*26a10*/  MOV R3, R21 ;  /* 0x0000001500037202 */ /* 0x000fe20000000f00 */
[----:B------:R-:W-:Y:S05]  /*26a20*/  BRA `(.L_x_2526) ;  /* 0xffff87a000007947 */ /* 0x000fea000383ffff */
.L_x_2435:
[----:B--234-:R-:W-:Y:S01]  /*26a30*/  IMAD.MOV.U32 R34, RZ, RZ, R13 ;  /* 0x000000ffff227224 */ /* 0x01cfe200078e000d */
[----:B------:R-:W-:Y:S01]  /*26a40*/  MOV R2, RZ ;  /* 0x000000ff00027202 */ /* 0x000fe20000000f00 */
[----:B------:R-:W-:Y:S01]  /*26a50*/  IMAD.MOV.U32 R33, RZ, RZ, 0x181f ;  /* 0x0000181fff217424 */ /* 0x000fe200078e00ff */
[----:B------:R-:W-:Y:S02]  /*26a60*/  MOV R3, 0x26a80 ;  /* 0x00026a8000037802 */ /* 0x000fe40000000f00 */
[----:B-1----:R-:W-:Y:S05]  /*26a70*/  CALL.REL.NOINC `($__internal_39_$__cuda_sm70_shflsync_idx_p) ;  /* 0x00000ec000007944 */ /* 0x002fea0003c00000 */
[----:B------:R-:W-:Y:S01]  /*26a80*/  MOV R5, R35 ;  /* 0x0000002300057202 */ /* 0x000fe20000000f00 */
[----:B------:R-:W-:Y:S05]  /*26a90*/  BRA `(.L_x_2527) ;  /* 0xffffa01000007947 */ /* 0x000fea000383ffff */
.L_x_2436:
[----:B------:R-:W-:Y:S01]  /*26aa0*/  IMAD.MOV.U32 R34, RZ, RZ, R14 ;  /* 0x000000ffff227224 */ /* 0x000fe200078e000e */
[----:B------:R-:W-:Y:S01]  /*26ab0*/  MOV R2, RZ ;  /* 0x000000ff00027202 */ /* 0x000fe20000000f00 */
[----:B------:R-:W-:Y:S01]  /*26ac0*/  IMAD.MOV.U32 R33, RZ, RZ, 0x181f ;  /* 0x0000181fff217424 */ /* 0x000fe200078e00ff */
[----:B------:R-:W-:Y:S02]  /*26ad0*/  MOV R3, 0x26af0 ;  /* 0x00026af000037802 */ /* 0x000fe40000000f00 */
[----:B-123--:R-:W-:Y:S05]  /*26ae0*/  CALL.REL.NOINC `($__internal_39_$__cuda_sm70_shflsync_idx_p) ;  /* 0x00000e5000007944 */ /* 0x00efea0003c00000 */
[----:B------:R-:W-:Y:S01]  /*26af0*/  MOV R0, R35 ;  /* 0x0000002300007202 */ /* 0x000fe20000000f00 */
[----:B------:R-:W-:Y:S05]  /*26b00*/  BRA `(.L_x_2528) ;  /* 0xffff9fc000007947 */ /* 0x000fea000383ffff */
.L_x_2439:
[----:B------:R-:W-:Y:S01]  /*26b10*/  IMAD.MOV.U32 R34, RZ, RZ, R13 ;  /* 0x000000ffff227224 */ /* 0x000fe200078e000d */
[----:B--2---:R-:W-:Y:S01]  /*26b20*/  MOV R2, 0x1 ;  /* 0x0000000100027802 */ /* 0x004fe20000000f00 */
[----:B------:R-:W-:Y:S01]  /*26b30*/  IMAD.MOV.U32 R33, RZ, RZ, 0x181f ;  /* 0x0000181fff217424 */ /* 0x000fe200078e00ff */
[----:B------:R-:W-:-:S02]  /*26b40*/  MOV R3, 0x26b60 ;  /* 0x00026b6000037802 */ /* 0x000fc40000000f00 */
[----:B-1-34-:R-:W-:Y:S05]  /*26b50*/  CALL.REL.NOINC `($__internal_39_$__cuda_sm70_shflsync_idx_p) ;  /* 0x00000de000007944 */ /* 0x01afea0003c00000 */
        /* <DEDUP_REMOVED lines=8> */
.L_x_2442:
[----:B------:R-:W-:Y:S01]  /*26be0*/  IMAD.MOV.U32 R34, RZ, RZ, R13 ;  /* 0x000000ffff227224 */ /* 0x000fe200078e000d */
[----:B--2---:R-:W-:Y:S01]  /*26bf0*/  MOV R2, 0x2 ;  /* 0x0000000200027802 */ /* 0x004fe20000000f00 */
[----:B------:R-:W-:Y:S01]  /*26c00*/  IMAD.MOV.U32 R33, RZ, RZ, 0x181f ;  /* 0x0000181fff217424 */ /* 0x000fe200078e00ff */
[----:B------:R-:W-:Y:S02]  /*26c10*/  MOV R3, 0x26c30 ;  /* 0x00026c3000037802 */ /* 0x000fe40000000f00 */
[----:B-1-34-:R-:W-:Y:S05]  /*26c20*/  CALL.REL.NOINC `($__internal_39_$__cuda_sm70_shflsync_idx_p) ;  /* 0x00000d1000007944 */ /* 0x01afea0003c00000 */
[----:B------:R-:W-:Y:S01]  /*26c30*/  MOV R5, R35 ;  /* 0x0000002300057202 */ /* 0x000fe20000000f00 */
[----:B------:R-:W-:Y:S05]  /*26c40*/  BRA `(.L_x_2530) ;  /* 0xffffa0e000007947 */ /* 0x000fea000383ffff */
.L_x_2443:
[----:B------:R-:W-:Y:S01]  /*26c50*/  IMAD.MOV.U32 R34, RZ, RZ, R14 ;  /* 0x000000ffff227224 */ /* 0x000fe200078e000e */
[----:B--2---:R-:W-:Y:S01]  /*26c60*/  MOV R2, 0x2 ;  /* 0x0000000200027802 */ /* 0x004fe20000000f00 */
[----:B------:R-:W-:Y:S01]  /*26c70*/  IMAD.MOV.U32 R33, RZ, RZ, 0x181f ;  /* 0x0000181fff217424 */ /* 0x000fe200078e00ff */
[----:B------:R-:W-:Y:S02]  /*26c80*/  MOV R3, 0x26ca0 ;  /* 0x00026ca000037802 */ /* 0x000fe40000000f00 */
[----:B-1-34-:R-:W-:Y:S05]  /*26c90*/  CALL.REL.NOINC `($__internal_39_$__cuda_sm70_shflsync_idx_p) ;  /* 0x00000ca000007944 */ /* 0x01afea0003c00000 */
[----:B------:R-:W-:Y:S01]  /*26ca0*/  MOV R0, R35 ;  /* 0x0000002300007202 */ /* 0x000fe20000000f00 */
[----:B------:R-:W-:Y:S05]  /*26cb0*/  BRA `(.L_x_2531) ;  /* 0xffffa09000007947 */ /* 0x000fea000383ffff */
.L_x_2446:
[----:B------:R-:W-:Y:S01]  /*26cc0*/  IMAD.MOV.U32 R34, RZ, RZ, R13 ;  /* 0x000000ffff227224 */ /* 0x000fe200078e000d */
[----:B---3--:R-:W-:Y:S01]  /*26cd0*/  MOV R2, 0x3 ;  /* 0x0000000300027802 */ /* 0x008fe20000000f00 */
        /* <DEDUP_REMOVED lines=11> */
.L_x_2448:
[----:B------:R-:W-:Y:S01]  /*26d90*/  IMAD.MOV.U32 R34, RZ, RZ, R5 ;  /* 0x000000ffff227224 */ /* 0x000fe200078e0005 */
[----:B------:R-:W-:Y:S01]  /*26da0*/  MOV R2, RZ ;  /* 0x000000ff00027202 */ /* 0x000fe20000000f00 */
[----:B------:R-:W-:Y:S01]  /*26db0*/  IMAD.MOV.U32 R33, RZ, RZ, 0x1c1f ;  /* 0x00001c1fff217424 */ /* 0x000fe200078e00ff */
[----:B------:R-:W-:Y:S02]  /*26dc0*/  MOV R3, 0x26de0 ;  /* 0x00026de000037802 */ /* 0x000fe40000000f00 */
[----:B--2---:R-:W-:Y:S05]  /*26dd0*/  CALL.REL.NOINC `($__internal_39_$__cuda_sm70_shflsync_idx_p) ;  /* 0x00000b6000007944 */ /* 0x004fea0003c00000 */
[----:B------:R-:W-:Y:S01]  /*26de0*/  MOV R4, R35 ;  /* 0x0000002300047202 */ /* 0x000fe20000000f00 */
[----:B------:R-:W-:Y:S05]  /*26df0*/  BRA `(.L_x_2533) ;  /* 0xffffa3b000007947 */ /* 0x000fea000383ffff */
.L_x_2449:
[----:B------:R-:W-:Y:S01]  /*26e00*/  IMAD.MOV.U32 R34, RZ, RZ, R14 ;  /* 0x000000ffff227224 */ /* 0x000fe200078e000e */
[----:B------:R-:W-:Y:S01]  /*26e10*/  MOV R2, RZ ;  /* 0x000000ff00027202 */ /* 0x000fe20000000f00 */
[----:B------:R-:W-:Y:S01]  /*26e20*/  IMAD.MOV.U32 R33, RZ, RZ, 0x1c1f ;  /* 0x00001c1fff217424 */ /* 0x000fe200078e00ff */
[----:B------:R-:W-:Y:S02]  /*26e30*/  MOV R3, 0x26e50 ;  /* 0x00026e5000037802 */ /* 0x000fe40000000f00 */
[----:B-123--:R-:W-:Y:S05]  /*26e40*/  CALL.REL.NOINC `($__internal_39_$__cuda_sm70_shflsync_idx_p) ;  /* 0x00000af000007944 */ /* 0x00efea0003c00000 */
[----:B------:R-:W-:Y:S01]  /*26e50*/  MOV R0, R35 ;  /* 0x0000002300007202 */ /* 0x000fe20000000f00 */
[----:B------:R-:W-:Y:S05]  /*26e60*/  BRA `(.L_x_2534) ;  /* 0xffffa36000007947 */ /* 0x000fea000383ffff */
.L_x_2452:
        /* <DEDUP_REMOVED lines=13> */
.L_x_2456:
[----:B------:R-:W-:Y:S01]  /*26f40*/  IMAD.MOV.U32 R34, RZ, RZ, R5 ;  /* 0x000000ffff227224 */ /* 0x000fe200078e0005 */
[----:B------:R-:W-:Y:S01]  /*26f50*/  MOV R2, RZ ;  /* 0x000000ff00027202 */ /* 0x000fe20000000f00 */
[----:B------:R-:W-:Y:S01]  /*26f60*/  IMAD.MOV.U32 R33, RZ, RZ, 0x181f ;  /* 0x0000181fff217424 */ /* 0x000fe200078e00ff */
[----:B------:R-:W-:Y:S02]  /*26f70*/  MOV R3, 0x26f90 ;  /* 0x00026f9000037802 */ /* 0x000fe40000000f00 */
[----:B------:R-:W-:Y:S05]  /*26f80*/  CALL.REL.NOINC `($__internal_39_$__cuda_sm70_shflsync_idx_p) ;  /* 0x000009b000007944 */ /* 0x000fea0003c00000 */
[----:B------:R-:W-:Y:S01]  /*26f90*/  MOV R4, R35 ;  /* 0x0000002300047202 */ /* 0x000fe20000000f00 */
[----:B------:R-:W-:Y:S05]  /*26fa0*/  BRA `(.L_x_2536) ;  /* 0xffffbdb000007947 */ /* 0x000fea000383ffff */
.L_x_2457:
[----:B------:R-:W-:Y:S01]  /*26fb0*/  IMAD.MOV.U32 R34, RZ, RZ, R14 ;  /* 0x000000ffff227224 */ /* 0x000fe200078e000e */
[----:B------:R-:W-:Y:S01]  /*26fc0*/  MOV R2, RZ ;  /* 0x000000ff00027202 */ /* 0x000fe20000000f00 */
[----:B------:R-:W-:Y:S01]  /*26fd0*/  IMAD.MOV.U32 R33, RZ, RZ, 0x181f ;  /* 0x0000181fff217424 */ /* 0x000fe200078e00ff */
[----:B------:R-:W-:Y:S02]  /*26fe0*/  MOV R3, 0x27000 ;  /* 0x0002700000037802 */ /* 0x000fe40000000f00 */
[----:B-12---:R-:W-:Y:S05]  /*26ff0*/  CALL.REL.NOINC `($__internal_39_$__cuda_sm70_shflsync_idx_p) ;  /* 0x0000094000007944 */ /* 0x006fea0003c00000 */
[----:B------:R-:W-:Y:S01]  /*27000*/  MOV R0, R35 ;  /* 0x0000002300007202 */ /* 0x000fe20000000f00 */
[----:B------:R-:W-:Y:S05]  /*27010*/  BRA `(.L_x_2537) ;  /* 0xffffbd6000007947 */ /* 0x000fea000383ffff */
.L_x_2460:
        /* <DEDUP_REMOVED lines=13> */
.L_x_2463:
[----:B------:R-:W-:Y:S01]  /*270f0*/  IMAD.MOV.U32 R34, RZ, RZ, R5 ;  /* 0x000000ffff227224 */ /* 0x000fe200078e0005 */
[----:B-1----:R-:W-:Y:S01]  /*27100*/  MOV R2, 0x2 ;  /* 0x0000000200027802 */ /* 0x002fe20000000f00 */
[----:B------:R-:W-:Y:S01]  /*27110*/  IMAD.MOV.U32 R33, RZ, RZ, 0x181f ;  /* 0x0000181fff217424 */ /* 0x000fe200078e00ff */
[----:B------:R-:W-:Y:S02]  /*27120*/  MOV R3, 0x27140 ;  /* 0x0002714000037802 */ /* 0x000fe40000000f00 */
[----:B--234-:R-:W-:Y:S05]  /*27130*/  CALL.REL.NOINC `($__internal_39_$__cuda_sm70_shflsync_idx_p) ;  /* 0x0000080000007944 */ /* 0x01cfea0003c00000 */
[----:B------:R-:W-:Y:S01]  /*27140*/  MOV R4, R35 ;  /* 0x0000002300047202 */ /* 0x000fe20000000f00 */
[----:B------:R-:W-:Y:S05]  /*27150*/  BRA `(.L_x_2539) ;  /* 0xffffbe9000007947 */ /* 0x000fea000383ffff */
.L_x_2464:
[----:B------:R-:W-:Y:S01]  /*27160*/  IMAD.MOV.U32 R34, RZ, RZ, R14 ;  /* 0x000000ffff227224 */ /* 0x000fe200078e000e */
[----:B------:R-:W-:Y:S01]  /*27170*/  MOV R2, 0x2 ;  /* 0x0000000200027802 */ /* 0x000fe20000000f00 */
[----:B------:R-:W-:Y:S01]  /*27180*/  IMAD.MOV.U32 R33, RZ, RZ, 0x181f ;  /* 0x0000181fff217424 */ /* 0x000fe200078e00ff */
[----:B------:R-:W-:Y:S02]  /*27190*/  MOV R3, 0x271b0 ;  /* 0x000271b000037802 */ /* 0x000fe40000000f00 */
[----:B-1234-:R-:W-:Y:S05]  /*271a0*/  CALL.REL.NOINC `($__internal_39_$__cuda_sm70_shflsync_idx_p) ;  /* 0x0000079000007944 */ /* 0x01efea0003c00000 */
[----:B------:R-:W-:Y:S01]  /*271b0*/  MOV R0, R35 ;  /* 0x0000002300007202 */ /* 0x000fe20000000f00 */
[----:B------:R-:W-:Y:S05]  /*271c0*/  BRA `(.L_x_2540) ;  /* 0xffffbe4000007947 */ /* 0x000fea000383ffff */
.L_x_2467:
[----:B------:R-:W-:Y:S01]  /*271d0*/  IMAD.MOV.U32 R34, RZ, RZ, R5 ;  /* 0x000000ffff227224 */ /* 0x000fe200078e0005 */
[----:B-1----:R-:W-:Y:S01]  /*271e0*/  MOV R2, 0x3 ;  /* 0x0000000300027802 */ /* 0x002fe20000000f00 */
[----:B------:R-:W-:Y:S01]  /*271f0*/  IMAD.MOV.U32 R33, RZ, RZ, 0x181f ;  /* 0x0000181fff217424 */ /* 0x000fe200078e00ff */
[----:B------:R-:W-:-:S02]  /*27200*/  MOV R3, 0x27220 ;  /* 0x0002722000037802 */ /* 0x000fc40000000f00 */
[----:B--234-:R-:W-:Y:S05]  /*27210*/  CALL.REL.NOINC `($__internal_39_$__cuda_sm70_shflsync_idx_p) ;  /* 0x0000072000007944 */ /* 0x01cfea0003c00000 */
        /* <DEDUP_REMOVED lines=8> */
.L_x_2469:
[----:B------:R-:W-:Y:S01]  /*272a0*/  IMAD.MOV.U32 R34, RZ, RZ, R32 ;  /* 0x000000ffff227224 */ /* 0x000fe200078e0020 */
[----:B------:R-:W-:Y:S01]  /*272b0*/  MOV R2, RZ ;  /* 0x000000ff00027202 */ /* 0x000fe20000000f00 */
[----:B------:R-:W-:Y:S01]  /*272c0*/  IMAD.MOV.U32 R33, RZ, RZ, 0x1f ;  /* 0x0000001fff217424 */ /* 0x000fe200078e00ff */
[----:B------:R-:W-:Y:S02]  /*272d0*/  MOV R3, 0x272f0 ;  /* 0x000272f000037802 */ /* 0x000fe40000000f00 */
[----:B---3--:R-:W-:Y:S05]  /*272e0*/  CALL.REL.NOINC `($__internal_39_$__cuda_sm70_shflsync_idx_p) ;  /* 0x0000065000007944 */ /* 0x008fea0003c00000 */
[----:B------:R-:W-:Y:S01]  /*272f0*/  MOV R9, R35 ;  /* 0x0000002300097202 */ /* 0x000fe20000000f00 */
[----:B------:R-:W-:Y:S05]  /*27300*/  BRA `(.L_x_2542) ;  /* 0xffffc00000007947 */ /* 0x000fea000383ffff */
.L_x_2470:
[----:B------:R-:W-:Y:S01]  /*27310*/  IMAD.MOV.U32 R34, RZ, RZ, R32 ;  /* 0x000000ffff227224 */ /* 0x000fe200078e0020 */
[----:B------:R-:W-:Y:S01]  /*27320*/  MOV R2, 0x1 ;  /* 0x0000000100027802 */ /* 0x000fe20000000f00 */
[----:B------:R-:W-:Y:S01]  /*27330*/  IMAD.MOV.U32 R33, RZ, RZ, 0x1f ;  /* 0x0000001fff217424 */ /* 0x000fe200078e00ff */
[----:B------:R-:W-:Y:S02]  /*27340*/  MOV R3, 0x27360 ;  /* 0x0002736000037802 */ /* 0x000fe40000000f00 */
[----:B-123--:R-:W-:Y:S05]  /*27350*/  CALL.REL.NOINC `($__internal_39_$__cuda_sm70_shflsync_idx_p) ;  /* 0x000005e000007944 */ /* 0x00efea0003c00000 */
[----:B------:R-:W-:Y:S01]  /*27360*/  MOV R6, R35 ;  /* 0x0000002300067202 */ /* 0x000fe20000000f00 */
[----:B------:R-:W-:Y:S05]  /*27370*/  BRA `(.L_x_2543) ;  /* 0xffffbfb000007947 */ /* 0x000fea000383ffff */
.L_x_2471:
[----:B------:R-:W-:Y:S02]  /*27380*/  MOV R3, 0x1 ;  /* 0x0000000100037802 */ /* 0x000fe40000000f00 */
[----:B------:R-:W-:-:S02]  /*27390*/  MOV R2, 0x273b0 ;  /* 0x000273b000027802 */ /* 0x000fc40000000f00 */
[----:B-12-4-:R-:W-:Y:S05]  /*273a0*/  CALL.REL.NOINC `($__internal_40_$__cuda_sm70_shflsync_up_p) ;  /* 0x000005f000007944 */ /* 0x016fea0003c00000 */
[----:B------:R-:W-:Y:S05]  /*273b0*/  BRA `(.L_x_2544) ;  /* 0xffffc09000007947 */ /* 0x000fea000383ffff */
.L_x_2472:
[----:B------:R-:W-:Y:S02]  /*273c0*/  MOV R3, 0x2 ;  /* 0x0000000200037802 */ /* 0x000fe40000000f00 */
[----:B------:R-:W-:-:S02]  /*273d0*/  MOV R2, 0x273f0 ;  /* 0x000273f000027802 */ /* 0x000fc40000000f00 */
[----:B-12---:R-:W-:Y:S05]  /*273e0*/  CALL.REL.NOINC `($__internal_40_$__cuda_sm70_shflsync_up_p) ;  /* 0x000005b000007944 */ /* 0x006fea0003c00000 */
        /* <DEDUP_REMOVED lines=24> */
.L_x_2476:
[----:B------:R-:W-:Y:S02]  /*27570*/  MOV R3, 0x1 ;  /* 0x0000000100037802 */ /* 0x000fe40000000f00 */
[----:B------:R-:W-:Y:S02]  /*27580*/  MOV R2, 0x275a0 ;  /* 0x000275a000027802 */ /* 0x000fe40000000f00 */
[----:B------:R-:W-:Y:S05]  /*27590*/  CALL.REL.NOINC `($__internal_40_$__cuda_sm70_shflsync_up_p) ;  /* 0x0000040000007944 */ /* 0x000fea0003c00000 */
[----:B------:R-:W-:Y:S01]  /*275a0*/  MOV R2, R4 ;  /* 0x0000000400027202 */ /* 0x000fe20000000f00 */
[----:B------:R-:W-:Y:S05]  /*275b0*/  BRA `(.L_x_2546) ;  /* 0xffffc0f000007947 */ /* 0x000fea000383ffff */
.L_x_2477:
[----:B------:R-:W-:Y:S02]  /*275c0*/  MOV R3, 0x2 ;  /* 0x0000000200037802 */ /* 0x000fe40000000f00 */
[----:B------:R-:W-:Y:S02]  /*275d0*/  MOV R2, 0x275f0 ;  /* 0x000275f000027802 */ /* 0x000fe40000000f00 */
        /* <DEDUP_REMOVED lines=25> */
.L_x_2479:
[----:B------:R-:W-:Y:S02]  /*27770*/  SEL R0, RZ, 0x1, P0 ;  /* 0x00000001ff007807 */ /* 0x000fe40000000000 */
[----:B------:R-:W-:Y:S02]  /*27780*/  MOV R2, 0x277a0 ;  /* 0x000277a000027802 */ /* 0x000fe40000000f00 */
[----:B---3--:R-:W-:Y:S05]  /*27790*/  CALL.REL.NOINC `($__internal_41_$__cuda_sm70_votesync_ballot) ;  /* 0x0000026000007944 */ /* 0x008fea0003c00000 */
[----:B------:R-:W-:Y:S01]  /*277a0*/  MOV R6, R0 ;  /* 0x0000000000067202 */ /* 0x000fe20000000f00 */
[----:B------:R-:W-:Y:S05]  /*277b0*/  BRA `(.L_x_2548) ;  /* 0xffffc08000007947 */ /* 0x000fea000383ffff */
.L_x_2480:
[----:B------:R-:W-:Y:S01]  /*277c0*/  IMAD.MOV.U32 R34, RZ, RZ, R7 ;  /* 0x000000ffff227224 */ /* 0x000fe200078e0007 */
[----:B------:R-:W-:Y:S01]  /*277d0*/  MOV R2, R0 ;  /* 0x0000000000027202 */ /* 0x000fe20000000f00 */
[----:B------:R-:W-:Y:S01]  /*277e0*/  IMAD.MOV.U32 R33, RZ, RZ, 0x1f ;  /* 0x0000001fff217424 */ /* 0x000fe200078e00ff */
[----:B------:R-:W-:Y:S02]  /*277f0*/  MOV R3, 0x27810 ;  /* 0x0002781000037802 */ /* 0x000fe40000000f00 */
[----:B---3--:R-:W-:Y:S05]  /*27800*/  CALL.REL.NOINC `($__internal_39_$__cuda_sm70_shflsync_idx_p) ;  /* 0x0000013000007944 */ /* 0x008fea0003c00000 */
[----:B------:R-:W-:Y:S01]  /*27810*/  IMAD.MOV.U32 R12, RZ, RZ, R35 ;  /* 0x000000ffff0c7224 */ /* 0x000fe200078e0023 */
[----:B------:R-:W-:Y:S01]  /*27820*/  MOV R2, R0 ;  /* 0x0000000000027202 */ /* 0x000fe20000000f00 */
[----:B------:R-:W-:Y:S01]  /*27830*/  IMAD.MOV.U32 R34, RZ, RZ, R8 ;  /* 0x000000ffff227224 */ /* 0x000fe200078e0008 */
[----:B------:R-:W-:-:S02]  /*27840*/  MOV R33, 0x1f ;  /* 0x0000001f00217802 */ /* 0x000fc40000000f00 */
[----:B------:R-:W-:Y:S02]  /*27850*/  MOV R3, 0x27870 ;  /* 0x0002787000037802 */ /* 0x000fe40000000f00 */
[----:B------:R-:W-:Y:S05]  /*27860*/  CALL.REL.NOINC `($__internal_39_$__cuda_sm70_shflsync_idx_p) ;  /* 0x000000d000007944 */ /* 0x000fea0003c00000 */
[----:B------:R-:W-:Y:S01]  /*27870*/  MOV R5, R35 ;  /* 0x0000002300057202 */ /* 0x000fe20000000f00 */
[----:B------:R-:W-:Y:S05]  /*27880*/  BRA `(.L_x_2549) ;  /* 0xffffc00000007947 */ /* 0x000fea000383ffff */
.L_x_2483:
[----:B------:R-:W-:Y:S01]  /*27890*/  IMAD.MOV.U32 R34, RZ, RZ, R4 ;  /* 0x000000ffff227224 */ /* 0x000fe200078e0004 */
[----:B------:R-:W-:Y:S01]  /*278a0*/  MOV R2, R0 ;  /* 0x0000000000027202 */ /* 0x000fe20000000f00 */
[----:B------:R-:W-:Y:S01]  /*278b0*/  IMAD.MOV.U32 R33, RZ, RZ, 0x1f ;  /* 0x0000001fff217424 */ /* 0x000fe200078e00ff */
[----:B------:R-:W-:Y:S02]  /*278c0*/  MOV R3, 0x278e0 ;  /* 0x000278e000037802 */ /* 0x000fe40000000f00 */
[----:B--234-:R-:W-:Y:S05]  /*278d0*/  CALL.REL.NOINC `($__internal_39_$__cuda_sm70_shflsync_idx_p) ;  /* 0x0000006000007944 */ /* 0x01cfea0003c00000 */
[----:B------:R-:W-:Y:S01]  /*278e0*/  MOV R14, R35 ;  /* 0x00000023000e7202 */ /* 0x000fe20000000f00 */
[----:B------:R-:W-:Y:S05]  /*278f0*/  BRA `(.L_x_2482) ;  /* 0xffffbff000007947 */ /* 0x000fea000383ffff */
        .weak           $__internal_38_$__cuda_sm70_shflsync_bfly_p
        .type           $__internal_38_$__cuda_sm70_shflsync_bfly_p,@function
        .size           $__internal_38_$__cuda_sm70_shflsync_bfly_p,($__internal_39_$__cuda_sm70_shflsync_idx_p - $__internal_38_$__cuda_sm70_shflsync_bfly_p)
$__internal_38_$__cuda_sm70_shflsync_bfly_p:
[----:B------:R-:W-:Y:S04]  /*27900*/  WARPSYNC R199 ;  /* 0x000000c700007348 */ /* 0x000fe80003800000 */
[----:B------:R1:W2:Y:S02]  /*27910*/  SHFL.BFLY PT, R21, R4, R3, R215 ;  /* 0x0c00000304157389 */ /* 0x0002a400000e00d7 */
[----:B-1----:R-:W-:-:S04]  /*27920*/  MOV R3, 0x0 ;  /* 0x0000000000037802 */ /* 0x002fc80000000f00 */
[----:B--2---:R-:W-:Y:S05]  /*27930*/  RET.REL.NODEC R2 `(_ZN7cutlass13device_kernelIN5flash19enable_sm80_to_sm89INS1_16FlashAttnFwdSm80INS1_25CollectiveMainloopFwdSm80ILi8ELi2ELb0EN4cute5tupleIJNS5_1CILi128EEENS7_ILi64EEENS7_ILi192EEEEEELi192ENS_6half_tEfNS_4arch4Sm80ELb0ELb1ELb1ELb1ELb1ELb1ELb1ELb1EEENS1_21CollectiveEpilogueFwdINS6_IJS8_SA_S9_EEENS6_IJNS7_ILi1EEESI_SI_EEESC_SE_Li256ELb1ELb1ELb1ELb0EEENS1_36VarlenDynamicPersistentTileSchedulerILi128ELi64ELi256ELi256ELb1ELb1ELb0ELb1ELb0ELb1EEEEEEEEEvNT_6ParamsE) ;  /* 0xfffd86c002007950 */ /* 0x004fea0003c3ffff */
        .weak           $__internal_39_$__cuda_sm70_shflsync_idx_p
        .type           $__internal_39_$__cuda_sm70_shflsync_idx_p,@function
        .size           $__internal_39_$__cuda_sm70_shflsync_idx_p,($__internal_40_$__cuda_sm70_shflsync_up_p - $__internal_39_$__cuda_sm70_shflsync_idx_p)
$__internal_39_$__cuda_sm70_shflsync_idx_p:
[----:B------:R-:W-:-:S04]  /*27940*/  MOV R35, 0xffffffff ;  /* 0xffffffff00237802 */ /* 0x000fc80000000f00 */
[----:B------:R-:W-:Y:S04]  /*27950*/  WARPSYNC R35 ;  /* 0x0000002300007348 */ /* 0x000fe80003800000 */
[----:B------:R1:W2:Y:S02]  /*27960*/  SHFL.IDX PT, R35, R34, R2, R33 ;  /* 0x0000000222237389 */ /* 0x0002a400000e0021 */
[----:B-1----:R-:W-:Y:S02]  /*27970*/  MOV R2, R3 ;  /* 0x0000000300027202 */ /* 0x002fe40000000f00 */
[----:B------:R-:W-:-:S04]  /*27980*/  MOV R3, 0x0 ;  /* 0x0000000000037802 */ /* 0x000fc80000000f00 */
[----:B--2---:R-:W-:Y:S05]  /*27990*/  RET.REL.NODEC R2 `(_ZN7cutlass13device_kernelIN5flash19enable_sm80_to_sm89INS1_16FlashAttnFwdSm80INS1_25CollectiveMainloopFwdSm80ILi8ELi2ELb0EN4cute5tupleIJNS5_1CILi128EEENS7_ILi64EEENS7_ILi192EEEEEELi192ENS_6half_tEfNS_4arch4Sm80ELb0ELb1ELb1ELb1ELb1ELb1ELb1ELb1EEENS1_21CollectiveEpilogueFwdINS6_IJS8_SA_S9_EEENS6_IJNS7_ILi1EEESI_SI_EEESC_SE_Li256ELb1ELb1ELb1ELb0EEENS1_36VarlenDynamicPersistentTileSchedulerILi128ELi64ELi256ELi256ELb1ELb1ELb0ELb1ELb0ELb1EEEEEEEEEvNT_6ParamsE) ;  /* 0xfffd866002007950 */ /* 0x004fea0003c3ffff */
        .weak           $__internal_40_$__cuda_sm70_shflsync_up_p
        .type           $__internal_40_$__cuda_sm70_shflsync_up_p,@function
        .size           $__internal_40_$__cuda_sm70_shflsync_up_p,($__internal_41_$__cuda_sm70_votesync_ballot - $__internal_40_$__cuda_sm70_shflsync_up_p)
$__internal_40_$__cuda_sm70_shflsync_up_p:
[----:B------:R-:W-:Y:S02]  /*279a0*/  MOV R4, RZ ;  /* 0x000000ff00047202 */ /* 0x000fe40000000f00 */
[----:B------:R-:W-:-:S04]  /*279b0*/  MOV R12, 0xffffffff ;  /* 0xffffffff000c7802 */ /* 0x000fc80000000f00 */
[----:B------:R-:W-:Y:S04]  /*279c0*/  WARPSYNC R12 ;  /* 0x0000000c00007348 */ /* 0x000fe80003800000 */
[----:B------:R1:W2:Y:S02]  /*279d0*/  SHFL.UP PT, R4, R0, R3, R4 ;  /* 0x0400000300047389 */ /* 0x0002a400000e0004 */
[----:B-1----:R-:W-:-:S04]  /*279e0*/  MOV R3, 0x0 ;  /* 0x0000000000037802 */ /* 0x002fc80000000f00 */
[----:B--2---:R-:W-:Y:S05]  /*279f0*/  RET.REL.NODEC R2 `(_ZN7cutlass13device_kernelIN5flash19enable_sm80_to_sm89INS1_16FlashAttnFwdSm80INS1_25CollectiveMainloopFwdSm80ILi8ELi2ELb0EN4cute5tupleIJNS5_1CILi128EEENS7_ILi64EEENS7_ILi192EEEEEELi192ENS_6half_tEfNS_4arch4Sm80ELb0ELb1ELb1ELb1ELb1ELb1ELb1ELb1EEENS1_21CollectiveEpilogueFwdINS6_IJS8_SA_S9_EEENS6_IJNS7_ILi1EEESI_SI_EEESC_SE_Li256ELb1ELb1ELb1ELb0EEENS1_36VarlenDynamicPersistentTileSchedulerILi128ELi64ELi256ELi256ELb1ELb1ELb0ELb1ELb0ELb1EEEEEEEEEvNT_6ParamsE) ;  /* 0xfffd860002007950 */ /* 0x004fea0003c3ffff */
        .weak           $__internal_41_$__cuda_sm70_votesync_ballot
        .type           $__internal_41_$__cuda_sm70_votesync_ballot,@function
        .size           $__internal_41_$__cuda_sm70_votesync_ballot,(.L_x_3137 - $__internal_41_$__cuda_sm70_votesync_ballot)
$__internal_41_$__cuda_sm70_votesync_ballot:
[----:B------:R-:W-:Y:S01]  /*27a00*/  ISETP.NE.U32.AND P0, PT, R0, 0x1, PT ;  /* 0x000000010000780c */ /* 0x000fe20003f05070 */
[----:B------:R-:W-:-:S04]  /*27a10*/  IMAD.MOV.U32 R3, RZ, RZ, -0x1 ;  /* 0xffffffffff037424 */ /* 0x000fc800078e00ff */
[----:B------:R-:W-:Y:S08]  /*27a20*/  WARPSYNC R3 ;  /* 0x0000000300007348 */ /* 0x000ff00003800000 */
[----:B------:R-:W-:-:S04]  /*27a30*/  VOTE.ANY R0, PT, !P0 ;  /* 0x0000000000007806 */ /* 0x000fc800040e0100 */
[----:B------:R-:W-:Y:S01]  /*27a40*/  LOP3.LUT R0, R0, R3, RZ, 0xc0, !PT ;  /* 0x0000000300007212 */ /* 0x000fe200078ec0ff */
[----:B------:R-:W-:-:S04]  /*27a50*/  IMAD.MOV.U32 R3, RZ, RZ, 0x0 ;  /* 0x00000000ff037424 */ /* 0x000fc800078e00ff */
[----:B------:R-:W-:Y:S05]  /*27a60*/  RET.REL.NODEC R2 `(_ZN7cutlass13device_kernelIN5flash19enable_sm80_to_sm89INS1_16FlashAttnFwdSm80INS1_25CollectiveMainloopFwdSm80ILi8ELi2ELb0EN4cute5tupleIJNS5_1CILi128EEENS7_ILi64EEENS7_ILi192EEEEEELi192ENS_6half_tEfNS_4arch4Sm80ELb0ELb1ELb1ELb1ELb1ELb1ELb1ELb1EEENS1_21CollectiveEpilogueFwdINS6_IJS8_SA_S9_EEENS6_IJNS7_ILi1EEESI_SI_EEESC_SE_Li256ELb1ELb1ELb1ELb0EEENS1_36VarlenDynamicPersistentTileSchedulerILi128ELi64ELi256ELi256ELb1ELb1ELb0ELb1ELb0ELb1EEEEEEEEEvNT_6ParamsE) ;  /* 0xfffd859002007950 */ /* 0x000fea0003c3ffff */
.L_x_2550:
        /* <DEDUP_REMOVED lines=9> */
.L_x_3137:


//--------------------- .text._ZN7cutlass13device_kernelIN5flash19enable_sm80_to_sm89INS1_16FlashAttnFwdSm80INS1_25CollectiveMainloopFwdSm80ILi8ELi2ELb0EN4cute5tupleIJNS5_1CILi128EEENS7_ILi64EEENS7_ILi192EEEEEELi192ENS_6half_tEfNS_4arch4Sm80ELb1ELb0ELb1ELb0ELb1ELb0ELb1ELb1EEENS1_21CollectiveEpilogueFwdINS6_IJS8_SA_S9_EEENS6_IJNS7_ILi1EEESI_SI_EEESC_SE_Li256ELb0ELb1ELb1ELb0EEENS1_30DynamicPersistentTileSchedulerILi256ELi256ELb1ELb1ELb0EEEEEEEEEvNT_6ParamsE --------------------------
	.section	.text._ZN7cutlass13device_kernelIN5flash19enable_sm80_to_sm89INS1_16FlashAttnFwdSm80INS1_25CollectiveMainloopFwdSm80ILi8ELi2ELb0EN4cute5tupleIJNS5_1CILi128EEENS7_ILi64EEENS7_ILi192EEEEEELi192ENS_6half_tEfNS_4arch4Sm80ELb1ELb0ELb1ELb0ELb1ELb0ELb1ELb1EEENS1_21CollectiveEpilogueFwdINS6_IJS8_SA_S9_EEENS6_IJNS7_ILi1EEESI_SI_EEESC_SE_Li256ELb0ELb1ELb1ELb0EEENS1_30DynamicPersistentTileSchedulerILi256ELi256ELb1ELb1ELb0EEEEEEEEEvNT_6ParamsE,"ax",@progbits
	.sectioninfo	@"SHI_REGISTERS=255"
	.align	128
.text._ZN7cutlass13device_kernelIN5flash19enable_sm80_to_sm89INS1_16FlashAttnFwdSm80INS1_25CollectiveMainloopFwdSm80ILi8ELi2ELb0EN4cute5tupleIJNS5_1CILi128EEENS7_ILi64EEENS7_ILi192EEEEEELi192ENS_6half_tEfNS_4arch4Sm80ELb1ELb0ELb1ELb0ELb1ELb0ELb1ELb1EEENS1_21CollectiveEpilogueFwdINS6_IJS8_SA_S9_EEENS6_IJNS7_ILi1EEESI_SI_EEESC_SE_Li256ELb0ELb1ELb1ELb0EEENS1_30DynamicPersistentTileSchedulerILi256ELi256ELb1ELb1ELb0EEEEEEEEEvNT_6ParamsE:
        .type           _ZN7cutlass13device_kernelIN5flash19enable_sm80_to_sm89INS1_16FlashAttnFwdSm80INS1_25CollectiveMainloopFwdSm80ILi8ELi2ELb0EN4cute5tupleIJNS5_1CILi128EEENS7_ILi64EEENS7_ILi192EEEEEELi192ENS_6half_tEfNS_4arch4Sm80ELb1ELb0ELb1ELb0ELb1ELb0ELb1ELb1EEENS1_21CollectiveEpilogueFwdINS6_IJS8_SA_S9_EEENS6_IJNS7_ILi1EEESI_SI_EEESC_SE_Li256ELb0ELb1ELb1ELb0EEENS1_30DynamicPersistentTileSchedulerILi256ELi256ELb1ELb1ELb0EEEEEEEEEvNT_6ParamsE,@function
        .size           _ZN7cutlass13device_kernelIN5flash19enable_sm80_to_sm89INS1_16FlashAttnFwdSm80INS1_25CollectiveMainloopFwdSm80ILi8ELi2ELb0EN4cute5tupleIJNS5_1CILi128EEENS7_ILi64EEENS7_ILi192EEEEEELi192ENS_6half_tEfNS_4arch4Sm80ELb1ELb0ELb1ELb0ELb1ELb0ELb1ELb1EEENS1_21CollectiveEpilogueFwdINS6_IJS8_SA_S9_EEENS6_IJNS7_ILi1EEESI_SI_EEESC_SE_Li256ELb0ELb1ELb1ELb0EEENS1_30DynamicPersistentTileSchedulerILi256ELi256ELb1ELb1ELb0EEEEEEEEEvNT_6ParamsE,(.L_x_3142 - _ZN7cutlass13device_kernelIN5flash19enable_sm80_to_sm89INS1_16FlashAttnFwdSm80INS1_25CollectiveMainloopFwdSm80ILi8ELi2ELb0EN4cute5tupleIJNS5_1CILi128EEENS7_ILi64EEENS7_ILi192EEEEEELi192ENS_6half_tEfNS_4arch4Sm80ELb1ELb0ELb1ELb0ELb1ELb0ELb1ELb1EEENS1_21CollectiveEpilogueFwdINS6_IJS8_SA_S9_EEENS6_IJNS7_ILi1EEESI_SI_EEESC_SE_Li256ELb0ELb1ELb1ELb0EEENS1_30DynamicPersistentTileSchedulerILi256ELi256ELb1ELb1ELb0EEEEEEEEEvNT_6ParamsE)
        .other          _ZN7cutlass13device_kernelIN5flash19enable_sm80_to_sm89INS1_16FlashAttnFwdSm80INS1_25CollectiveMainloopFwdSm80ILi8ELi2ELb0EN4cute5tupleIJNS5_1CILi128EEENS7_ILi64EEENS7_ILi192EEEEEELi192ENS_6half_tEfNS_4arch4Sm80ELb1ELb0ELb1ELb0ELb1ELb0ELb1ELb1EEENS1_21CollectiveEpilogueFwdINS6_IJS8_SA_S9_EEENS6_IJNS7_ILi1EEESI_SI_EEESC_SE_Li256ELb0ELb1ELb1ELb0EEENS1_30DynamicPersistentTileSchedulerILi256ELi256ELb1ELb1ELb0EEEEEEEEEvNT_6ParamsE,@"STO_CUDA_ENTRY STV_DEFAULT"
_ZN7cutlass13device_kernelIN5flash19enable_sm80_to_sm89INS1_16FlashAttnFwdSm80INS1_25CollectiveMainloopFwdSm80ILi8ELi2ELb0EN4cute5tupleIJNS5_1CILi128EEENS7_ILi64EEENS7_ILi192EEEEEELi192ENS_6half_tEfNS_4arch4Sm80ELb1ELb0ELb1ELb0ELb1ELb0ELb1ELb1EEENS1_21CollectiveEpilogueFwdINS6_IJS8_SA_S9_EEENS6_IJNS7_ILi1EEESI_SI_EEESC_SE_Li256ELb0ELb1ELb1ELb0EEENS1_30DynamicPersistentTileSchedulerILi256ELi256ELb1ELb1ELb0EEEEEEEEEvNT_6ParamsE:
        /* <DEDUP_REMOVED lines=13> */
[----:B------:R-:W-:Y:S02]  /*00d0*/  ULDC.64 UR6, c[0x0][0x118] ;  /* 0x0000460000067ab9 */ /* 0x000fe40000000a00 */
[CC--:B------:R-:W-:Y:S02]  /*00e0*/  LEA.HI R3, R15.reuse, R18.reuse, RZ, 0x4 ;  /* 0x000000120f037211 */ /* 0x0c0fe400078f20ff */
[-C--:B------:R-:W-:Y:S02]  /*00f0*/  LEA.HI R10, R15, R18.reuse, RZ, 0x3 ;  /* 0x000000120f0a7211 */ /* 0x080fe400078f18ff */
[----:B------:R-:W-:Y:S02]  /*0100*/  LOP3.LUT R2, R3, 0xfffffff0, RZ, 0xc0, !PT ;  /* 0xfffffff003027812 */ /* 0x000fe400078ec0ff */
[----:B------:R-:W-:-:S02]  /*0110*/  LEA.HI R0, R15, R18, RZ, 0x2 ;  /* 0x000000120f007211 */ /* 0x000fc400078f10ff */
[----:B------:R-:W-:Y:S01]  /*0120*/  SHF.R.S32.HI R232, RZ, 0x3, R10 ;  /* 0x00000003ffe87819 */ /* 0x000fe2000001140a */
[----:B------:R-:W-:Y:S01]  /*0130*/  IMAD.IADD R4, R18, 0x1, -R2 ;  /* 0x0000000112047824 */ /* 0x000fe200078e0a02 */
[----:B------:R-:W-:Y:S02]  /*0140*/  LOP3.LUT R207, R10, 0xfffffff8, RZ, 0xc0, !PT ;  /* 0xfffffff80acf7812 */ /* 0x000fe400078ec0ff */
[----:B------:R-:W-:Y:S01]  /*0150*/  LOP3.LUT R0, R0, 0xfffffffc, RZ, 0xc0, !PT ;  /* 0xfffffffc00007812 */ /* 0x000fe200078ec0ff */
[----:B------:R-:W-:Y:S01]  /*0160*/  IMAD.SHL.U32 R2, R232, 0x40, RZ ;  /* 0x00000040e8027824 */ /* 0x000fe200078e00ff */
[----:B------:R-:W-:Y:S01]  /*0170*/  SHF.R.S32.HI R5, RZ, 0x4, R3 ;  /* 0x00000004ff057819 */ /* 0x000fe20000011403 */
[C---:B------:R-:W-:Y:S01]  /*0180*/  IMAD.IADD R207, R18.reuse, 0x1, -R207 ;  /* 0x0000000112cf7824 */ /* 0x040fe200078e0acf */
[----:B------:R-:W-:Y:S01]  /*0190*/  SHF.R.S32.HI R8, RZ, 0x1f, R4 ;  /* 0x0000001fff087819 */ /* 0x000fe20000011404 */
[----:B------:R-:W-:Y:S01]  /*01a0*/  IMAD.IADD R6, R18, 0x1, -R0 ;  /* 0x0000000112067824 */ /* 0x000fe200078e0a00 */
[----:B------:R-:W-:Y:S01]  /*01b0*/  LEA.HI R3, R3, R5, RZ, 0x1 ;  /* 0x0000000503037211 */ /* 0x000fe200078f08ff */
[C---:B------:R-:W-:Y:S01]  /*01c0*/  IMAD.SHL.U32 R193, R207.reuse, 0x8, RZ ;  /* 0x00000008cfc17824 */ /* 0x040fe200078e00ff */
[----:B------:R-:W-:Y:S01]  /*01d0*/  LOP3.LUT R0, R2, 0x1c0, RZ, 0xc0, !PT ;  /* 0x000001c002007812 */ /* 0x000fe200078ec0ff */
[----:B------:R-:W-:Y:S01]  /*01e0*/  IMAD R206, R207, 0x20, R232 ;  /* 0x00000020cfce7824 */ /* 0x000fe200078e02e8 */
[----:B------:R-:W-:-:S02]  /*01f0*/  LOP3.LUT R3, R3, 0xfffffffe, RZ, 0xc0, !PT ;  /* 0xfffffffe03037812 */ /* 0x000fc400078ec0ff */
[----:B------:R-:W-:Y:S02]  /*0200*/  SHF.R.U32.HI R7, RZ, 0x3, R0 ;  /* 0x00000003ff077819 */ /* 0x000fe40000011600 */
[----:B------:R-:W-:Y:S01]  /*0210*/  LOP3.LUT R2, R0, 0x38, R193, 0xf8, !PT ;  /* 0x0000003800027812 */ /* 0x000fe200078ef8c1 */
[----:B------:R-:W-:Y:S01]  /*0220*/  IMAD.IADD R11, R5, 0x1, -R3 ;  /* 0x00000001050b7824 */ /* 0x000fe200078e0a03 */
[----:B------:R-:W-:Y:S02]  /*0230*/  LEA.HI R0, R6, R6, RZ, 0x1 ;  /* 0x0000000606007211 */ /* 0x000fe400078f08ff */
[----:B------:R-:W-:Y:S02]  /*0240*/  LEA.HI R5, R8, R4, RZ, 0x3 ;  /* 0x0000000408057211 */ /* 0x000fe400078f18ff */
[----:B------:R-:W-:Y:S01]  /*0250*/  LOP3.LUT R13, R2, R7, RZ, 0x3c, !PT ;  /* 0x00000007020d7212 */ /* 0x000fe200078e3cff */
[----:B------:R-:W-:Y:S01]  /*0260*/  IMAD.SHL.U32 R7, R207, 0x40, RZ ;  /* 0x00000040cf077824 */ /* 0x000fe200078e00ff */
[----:B------:R-:W-:-:S02]  /*0270*/  LOP3.LUT R2, R0, 0x1ffffffe, RZ, 0xc0, !PT ;  /* 0x1ffffffe00027812 */ /* 0x000fc400078ec0ff */
[----:B------:R-:W-:Y:S02]  /*0280*/  LOP3.LUT R3, R5, 0xfffffff8, RZ, 0xc0, !PT ;  /* 0xfffffff805037812 */ /* 0x000fe400078ec0ff */
[----:B------:R-:W-:Y:S01]  /*0290*/  LOP3.LUT R0, R7, 0x1c0, RZ, 0xc0, !PT ;  /* 0x000001c007007812 */ /* 0x000fe200078ec0ff */
[----:B------:R-:W-:Y:S01]  /*02a0*/  IMAD.IADD R14, R6, 0x1, -R2 ;  /* 0x00000001060e7824 */ /* 0x000fe200078e0a02 */
[----:B------:R-:W-:Y:S01]  /*02b0*/  LEA.HI R8, R15, R18, RZ, 0x5 ;  /* 0x000000120f087211 */ /* 0x000fe200078f28ff */
[----:B------:R-:W-:Y:S01]  /*02c0*/  IMAD.IADD R9, R4, 0x1, -R3 ;  /* 0x0000000104097824 */ /* 0x000fe200078e0a03 */
[----:B------:R-:W-:Y:S02]  /*02d0*/  LOP3.LUT R4, R0, 0x8, R10, 0xf8, !PT ;  /* 0x0000000800047812 */ /* 0x000fe400078ef80a */
        /* <DEDUP_REMOVED lines=8> */
[C---:B------:R-:W-:Y:S01]  /*0360*/  IMAD.SHL.U32 R3, R9.reuse, 0x40, RZ ;  /* 0x0000004009037824 */ /* 0x040fe200078e00ff */
[----:B------:R-:W-:Y:S01]  /*0370*/  R2P PR, R9, 0x6 ;  /* 0x0000000609007804 */ /* 0x000fe20000000000 */
[----:B------:R-:W-:Y:S01]  /*0380*/  IMAD.SHL.U32 R4, R11, 0x8, RZ ;  /* 0x000000080b047824 */ /* 0x000fe200078e00ff */
[----:B------:R-:W-:Y:S01]  /*0390*/  SHF.R.S32.HI R7, RZ, 0x1f, R17 ;  /* 0x0000001fff077819 */ /* 0x000fe20000011411 */
[----:B------:R-:W-:Y:S01]  /*03a0*/  IMAD.IADD R8, R6, 0x1, -R2 ;  /* 0x0000000106087824 */ /* 0x000fe200078e0a02 */
[----:B------:R-:W-:Y:S01]  /*03b0*/  LOP3.LUT R0, R3, 0x1c0, RZ, 0xc0, !PT ;  /* 0x000001c003007812 */ /* 0x000fe200078ec0ff */
[----:B------:R-:W-:Y:S01]  /*03c0*/  IMAD.SHL.U32 R2, R5, 0x40, RZ ;  /* 0x0000004005027824 */ /* 0x000fe200078e00ff */
[----:B------:R-:W-:-:S02]  /*03d0*/  LEA.HI R7, R7, R17, RZ, 0x2 ;  /* 0x0000001107077211 */ /* 0x000fc400078f10ff */
[----:B------:R-:W-:Y:S02]  /*03e0*/  LOP3.LUT R5, R0, 0x8, R4, 0xf8, !PT ;  /* 0x0000000800057812 */ /* 0x000fe400078ef804 */
[----:B------:R-:W-:Y:S02]  /*03f0*/  SHF.R.U32.HI R3, RZ, 0x3, R0 ;  /* 0x00000003ff037819 */ /* 0x000fe40000011600 */
[----:B------:R-:W-:Y:S02]  /*0400*/  LOP3.LUT R4, R2, 0xfffffe00, RZ, 0xc0, !PT ;  /* 0xfffffe0002047812 */ /* 0x000fe400078ec0ff */
[----:B------:R-:W-:Y:S01]  /*0410*/  LOP3.LUT R3, R5, R3, RZ, 0x3c, !PT ;  /* 0x0000000305037212 */ /* 0x000fe200078e3cff */
[----:B------:R-:W-:Y:S01]  /*0420*/  IMAD.MOV.U32 R5, RZ, RZ, 0x40 ;  /* 0x00000040ff057424 */ /* 0x000fe200078e00ff */
[----:B------:R-:W-:Y:S01]  /*0430*/  SHF.R.S32.HI R0, RZ, 0x2, R7 ;  /* 0x00000002ff007819 */ /* 0x000fe20000011407 */
[----:B------:R-:W-:Y:S01]  /*0440*/  IMAD R2, R6, 0x400, R4 ;  /* 0x0000040006027824 */ /* 0x000fe200078e0204 */
[----:B------:R-:W-:-:S02]  /*0450*/  SEL R168, R168, 0xffffffe0, !P1 ;  /* 0xffffffe0a8a87807 */ /* 0x000fc40004800000 */
[----:B------:R-:W-:Y:S01]  /*0460*/  LEA.HI R10, R15, R18, RZ, 0x6 ;  /* 0x000000120f0a7211 */ /* 0x000fe200078f30ff */
[----:B------:R-:W-:Y:S01]  /*0470*/  IMAD.IADD R2, R2, 0x1, R3 ;  /* 0x0000000102027824 */ /* 0x000fe200078e0203 */
[----:B------:R-:W-:Y:S01]  /*0480*/  LOP3.LUT R3, R3, R4, RZ, 0xfc, !PT ;  /* 0x0000000403037212 */ /* 0x000fe200078efcff */
[----:B------:R-:W-:Y:S01]  /*0490*/  IMAD R16, R8, 0x10, R0 ;  /* 0x0000001008107824 */ /* 0x000fe200078e0200 */
[----:B------:R-:W-:Y:S01]  /*04a0*/  LEA.HI R4, R15, R18, RZ, 0x7 ;  /* 0x000000120f047211 */ /* 0x000fe200078f38ff */
[----:B------:R-:W-:Y:S01]  /*04b0*/  IMAD R0, R11, 0x200, R12 ;  /* 0x000002000b007824 */ /* 0x000fe200078e020c */
[----:B------:R-:W-:Y:S01]  /*04c0*/  LEA R162, R2, 0x18100, 0x1 ;  /* 0x0001810002a27811 */ /* 0x000fe200078e08ff */
[----:B------:R-:W-:Y:S01]  /*04d0*/  IMAD.SHL.U32 R10, R10, 0x8, RZ ;  /* 0x000000080a0a7824 */ /* 0x000fe200078e00ff */
[----:B------:R-:W-:Y:S01]  /*04e0*/  SHF.R.S32.HI R6, RZ, 0x7, R4 ;  /* 0x00000007ff067819 */ /* 0x000fe20000011404 */
[----:B------:R-:W-:Y:S01]  /*04f0*/  STL [R1+0xc], R16 ;  /* 0x00000c1001007387 */ /* 0x000fe20000100800 */
[----:B------:R-:W-:Y:S01]  /*0500*/  LOP3.LUT R4, R7, 0x7ffffffc, RZ, 0xc0, !PT ;  /* 0x7ffffffc07047812 */ /* 0x000fe200078ec0ff */
[----:B------:R-:W-:Y:S01]  /*0510*/  IMAD.IADD R163, R162, 0x1, R168 ;  /* 0x00000001a2a37824 */ /* 0x000fe200078e02a8 */
[----:B------:R-:W-:-:S02]  /*0520*/  LEA R170, R3, 0x100, 0x1 ;  /* 0x0000010003aa7811 */ /* 0x000fc400078e08ff */
[----:B------:R-:W-:Y:S01]  /*0530*/  LEA R169, R0, 0xc100, 0x1 ;  /* 0x0000c10000a97811 */ /* 0x000fe200078e08ff */
[----:B------:R-:W-:Y:S01]  /*0540*/  IMAD.IADD R4, R17, 0x1, -R4 ;  /* 0x0000000111047824 */ /* 0x000fe200078e0a04 */
[----:B------:R-:W-:Y:S01]  /*0550*/  SEL R0, R5, 0xffffffc0, !P2 ;  /* 0xffffffc005007807 */ /* 0x000fe20005000000 */
[----:B------:R-:W-:Y:S01]  /*0560*/  IMAD.IADD R237, R168, 0x1, R170 ;  /* 0x00000001a8ed7824 */ /* 0x000fe200078e02aa */
[----:B------:R-:W-:Y:S01]  /*0570*/  IADD3 R201, R193, 0x80, RZ ;  /* 0x00000080c1c97810 */ /* 0x000fe20007ffe0ff */
[----:B------:R-:W-:Y:S01]  /*0580*/  IMAD.SHL.U32 R223, R4, 0x2, RZ ;  /* 0x0000000204df7824 */ /* 0x000fe200078e00ff */
[----:B------:R-:W-:Y:S01]  /*0590*/  LOP3.LUT R10, R13, 0x7ffffe00, R10, 0xf8, !PT ;  /* 0x7ffffe000d0a7812 */ /* 0x000fe200078ef80a */
[----:B------:R-:W-:Y:S01]  /*05a0*/  IMAD R4, R14, 0x8, R16 ;  /* 0x000000080e047824 */ /* 0x000fe200078e0210 */
[----:B------:R-:W-:Y:S01]  /*05b0*/  IADD3 R202, R193, 0x40, RZ ;  /* 0x00000040c1ca7810 */ /* 0x000fe20007ffe0ff */
[----:B------:R-:W-:Y:S01]  /*05c0*/  IMAD.IADD R171, R0, 0x1, R170 ;  /* 0x0000000100ab7824 */ /* 0x000fe200078e02aa */
[----:B------:R-:W-:Y:S01]  /*05d0*/  IADD3 R15, R223, 0x10, RZ ;  /* 0x00000010df0f7810 */ /* 0x000fe20007ffe0ff */
[--C-:B------:R-:W-:Y:S01]  /*05e0*/  IMAD.IADD R165, R162, 0x1, R0.reuse ;  /* 0x00000001a2a57824 */ /* 0x100fe200078e0200 */
[----:B------:R1:W-:Y:S01]  /*05f0*/  STL [R1+0x4], R4 ;  /* 0x0000040401007387 */ /* 0x0003e20000100800 */
[----:B------:R-:W-:Y:S01]  /*0600*/  IMAD.IADD R164, R163, 0x1, R0 ;  /* 0x00000001a3a47824 */ /* 0x000fe200078e0200 */
[C---:B------:R-:W-:Y:S01]  /*0610*/  IADD3 R11, R223.reuse, 0x28, RZ ;  /* 0x00000028df0b7810 */ /* 0x040fe20007ffe0ff */
[----:B------:R-:W-:Y:S01]  /*0620*/  IMAD.IADD R0, R0, 0x1, R237 ;  /* 0x0000000100007824 */ /* 0x000fe200078e02ed */
[----:B------:R-:W-:Y:S01]  /*0630*/  SHF.R.S32.HI R6, RZ, 0x1f, R193 ;  /* 0x0000001fff067819 */ /* 0x000fe200000114c1 */
[----:B------:R-:W-:Y:S01]  /*0640*/  IMAD.SHL.U32 R210, R10, 0x2, RZ ;  /* 0x000000020ad27824 */ /* 0x000fe200078e00ff */
[----:B------:R-:W-:Y:S01]  /*0650*/  IADD3 R8, R223, 0x40, RZ ;  /* 0x00000040df087810 */ /* 0x000fe20007ffe0ff */
[----:B------:R-:W-:Y:S01]  /*0660*/  IMAD.IADD R239, R168, 0x1, R171 ;  /* 0x00000001a8ef7824 */ /* 0x000fe200078e02ab */
[----:B------:R2:W-:Y:S01]  /*0670*/  STL [R1], R0 ;  /* 0x0000000001007387 */ /* 0x0005e20000100800 */
[----:B------:R-:W-:-:S02]  /*0680*/  SHF.R.S32.HI R6, RZ, 0x1f, R201 ;  /* 0x0000001fff067819 */ /* 0x000fc400000114c9 */
[C---:B------:R-:W-:Y:S02]  /*0690*/  IADD3 R6, R223.reuse, 0x50, RZ ;  /* 0x00000050df067810 */ /* 0x040fe40007ffe0ff */
[C---:B------:R-:W-:Y:S02]  /*06a0*/  IADD3 R252, R223.reuse, 0x60, RZ ;  /* 0x00000060dffc7810 */ /* 0x040fe40007ffe0ff */
[----:B------:R-:W-:Y:S02]  /*06b0*/  SHF.R.S32.HI R5, RZ, 0x1f, R15 ;  /* 0x0000001fff057819 */ /* 0x000fe4000001140f */
[C---:B------:R-:W-:Y:S02]  /*06c0*/  IADD3 R251, R223.reuse, 0x68, RZ ;  /* 0x00000068dffb7810 */ /* 0x040fe40007ffe0ff */
[C---:B------:R-:W-:Y:S02]  /*06d0*/  IADD3 R250, R223.reuse, 0x70, RZ ;  /* 0x00000070dffa7810 */ /* 0x040fe40007ffe0ff */
[----:B------:R-:W-:-:S02]  /*06e0*/  IADD3 R249, R223, 0x78, RZ ;  /* 0x00000078dff97810 */ /* 0x000fc40007ffe0ff */
[----:B------:R-:W-:Y:S02]  /*06f0*/  SHF.R.S32.HI R5, RZ, 0x1f, R11 ;  /* 0x0000001fff057819 */ /* 0x000fe4000001140b */
[C---:B-1----:R-:W-:Y:S02]  /*0700*/  IADD3 R4, R223.reuse, 0x58, RZ ;  /* 0x00000058df047810 */ /* 0x042fe40007ffe0ff */
[----:B------:R-:W-:Y:S02]  /*0710*/  SHF.R.S32.HI R7, RZ, 0x1f, R202 ;  /* 0x0000001fff077819 */ /* 0x000fe400000114ca */
[C---:B------:R-:W-:Y:S02]  /*0720*/  IADD3 R248, R223.reuse, 0x80, RZ ;  /* 0x00000080dff87810 */ /* 0x040fe40007ffe0ff */
[C---:B------:R-:W-:Y:S02]  /*0730*/  IADD3 R247, R223.reuse, 0x88, RZ ;  /* 0x00000088dff77810 */ /* 0x040fe40007ffe0ff */
[----:B------:R-:W-:-:S02]  /*0740*/  IADD3 R246, R223, 0x90, RZ ;  /* 0x00000090dff67810 */ /* 0x000fc40007ffe0ff */
[----:B------:R-:W-:Y:S02]  /*0750*/  SHF.R.S32.HI R5, RZ, 0x1f, R8 ;  /* 0x0000001fff057819 */ /* 0x000fe40000011408 */
        /* <DEDUP_REMOVED lines=32> */
[----:B--2---:R-:W-:Y:S02]  /*0960*/  SHF.R.S32.HI R2, RZ, 0x1f, R241 ;  /* 0x0000001fff027819 */ /* 0x004fe400000114f1 */
.L_x_2615:
        /* <DEDUP_REMOVED lines=18> */
.L_x_2552:
[----:B------:R-:W-:-:S04]  /*0a90*/  MOV R0, c[0x0][0x554] ;  /* 0x0001550000007a02 */ /* 0x000fc80000000f00 */
[----:B------:R-:W-:Y:S02]  /*0aa0*/  ISETP.NE.AND P0, PT, R0, 0x1, PT ;  /* 0x000000010000780c */ /* 0x000fe40003f05270 */
[----:B------:R-:W-:-:S11]  /*0ab0*/  MOV R0, R2 ;  /* 0x0000000200007202 */ /* 0x000fd60000000f00 */
[----:B------:R-:W-:-:S05]  /*0ac0*/  @P0 IMAD.HI.U32 R4, R2, c[0x0][0x558], RZ ;  /* 0x0001560002040a27 */ /* 0x000fca00078e00ff */
[----:B------:R-:W-:-:S05]  /*0ad0*/  @P0 SHF.R.U32.HI R0, RZ, c[0x0][0x55c], R4 ;  /* 0x00015700ff000a19 */ /* 0x000fca0000011604 */
[----:B------:R-:W-:Y:S02]  /*0ae0*/  IMAD R4, R0, c[0x0][0x554], RZ ;  /* 0x0001550000047a24 */ /* 0x000fe400078e02ff */
.L_x_2553:
[----:B------:R-:W-:Y:S05]  /*0af0*/  BSYNC B0 ;  /* 0x0000000000007941 */ /* 0x000fea0003800000 */
.L_x_2551:
        /* <DEDUP_REMOVED lines=78> */
.L_x_2555:
[----:B------:R-:W-:Y:S05]  /*0fe0*/  BSYNC B0 ;  /* 0x0000000000007941 */ /* 0x000fea0003800000 */
.L_x_2554:
[----:B------:R-:W-:Y:S01]  /*0ff0*/  LOP3.LUT R0, R236, 0xffff, RZ, 0xc0, !PT ;  /* 0x0000ffffec007812 */ /* 0x000fe200078ec0ff */
[----:B------:R-:W-:Y:S01]  /*1000*/  CS2R R16, SRZ ;  /* 0x0000000000107805 */ /* 0x000fe2000001ff00 */
[----:B------:R-:W-:Y:S01]  /*1010*/  CS2R R96, SRZ ;  /* 0x0000000000607805 */ /* 0x000fe2000001ff00 */
[----:B------:R-:W-:Y:S01]  /*1020*/  CS2R R94, SRZ ;  /* 0x00000000005e7805 */ /* 0x000fe2000001ff00 */
        /* <DEDUP_REMOVED lines=57> */
[----:B------:R-:W-:Y:S02]  /*13c0*/  SHF.R.S32.HI R14, RZ, 0x1f, R234 ;  /* 0x0000001fff0e7819 */ /* 0x000fe400000114ea */
[----:B------:R-:W-:Y:S02]  /*13d0*/  IADD3 R4, R206, R238, RZ ;  /* 0x000000eece047210 */ /* 0x000fe40007ffe0ff */
[----:B------:R-:W-:Y:S01]  /*13e0*/  SHF.R.S32.HI R6, RZ, 0x1f, R233 ;  /* 0x0000001fff067819 */ /* 0x000fe200000114e9 */
[----:B------:R-:W-:Y:S01]  /*13f0*/  IMAD R0, R14, c[0x0][0x1b8], RZ ;  /* 0x00006e000e007a24 */ /* 0x000fe200078e02ff */
[----:B------:R-:W-:Y:S01]  /*1400*/  ISETP.GE.AND P6, PT, R193, c[0x0][0x198], PT ;  /* 0x00006600c1007a0c */ /* 0x000fe20003fc6270 */
[----:B------:R-:W-:Y:S01]  /*1410*/  @P4 IMAD.HI.U32 R7, R4, c[0x0][0x2c8], RZ ;  /* 0x0000b20004074a27 */ /* 0x000fe200078e00ff */
[----:B------:R-:W-:Y:S02]  /*1420*/  ISETP.GE.AND P5, PT, R202, c[0x0][0x198], PT ;  /* 0x00006600ca007a0c */ /* 0x000fe40003fa6270 */
[----:B------:R-:W-:Y:S01]  /*1430*/  ISETP.GE.AND P3, PT, R201, c[0x0][0x198], PT ;  /* 0x00006600c9007a0c */ /* 0x000fe20003f66270 */
[----:B------:R-:W-:Y:S01]  /*1440*/  IMAD R5, R234, c[0x0][0x1bc], R0 ;  /* 0x00006f00ea057a24 */ /* 0x000fe200078e0200 */
[----:B------:R-:W-:Y:S01]  /*1450*/  IADD3 R231, R235, -0x1, RZ ;  /* 0xffffffffebe77810 */ /* 0x000fe20007ffe0ff */
        /* <DEDUP_REMOVED lines=25> */
.L_x_2616:
[----:B------:R-:W-:Y:S05]  /*15f0*/  BRA.DIV ~URZ, `(.L_x_2558) ;  /* 0x0000d1227f007947 */ /* 0x000fea000b800000 */
[----:B------:R3:W4:Y:S02]  /*1600*/  SHFL.IDX PT, R0, R11, RZ, 0x181f ;  /* 0x00181fff0b007589 */ /* 0x00072400000e0000 */
.L_x_2617:
        /* <DEDUP_REMOVED lines=21> */
.L_x_2560:
[----:B------:R-:W-:Y:S05]  /*1760*/  BSYNC B0 ;  /* 0x0000000000007941 */ /* 0x000fea0003800000 */
.L_x_2559:
[----:B------:R-:W-:Y:S05]  /*1770*/  BRA.DIV ~URZ, `(.L_x_2561) ;  /* 0x0000d0127f007947 */ /* 0x000fea000b800000 */
[----:B--2---:R2:W1:Y:S04]  /*1780*/  SHFL.IDX PT, R8, R9, 0x1, 0x181f ;  /* 0x00381f0009087f89 */ /* 0x00446800000e0000 */
[----:B----4-:R2:W4:Y:S02]  /*1790*/  SHFL.IDX PT, R0, R11, 0x1, 0x181f ;  /* 0x00381f000b007f89 */ /* 0x01052400000e0000 */
.L_x_2618:
        /* <DEDUP_REMOVED lines=19> */
.L_x_2563:
[----:B------:R-:W-:Y:S05]  /*18d0*/  BSYNC B0 ;  /* 0x0000000000007941 */ /* 0x000fea0003800000 */
.L_x_2562:
[----:B------:R-:W-:Y:S05]  /*18e0*/  BRA.DIV ~URZ, `(.L_x_2564) ;  /* 0x0000cf727f007947 */ /* 0x000fea000b800000 */
[----:B-1----:R1:W2:Y:S02]  /*18f0*/  SHFL.IDX PT, R8, R9, 0x2, 0x181f ;  /* 0x00581f0009087f89 */ /* 0x0022a400000e0000 */
.L_x_2619:
[----:B------:R-:W-:Y:S05]  /*1900*/  BRA.DIV ~URZ, `(.L_x_2565) ;  /* 0x0000cfc27f007947 */ /* 0x000fea000b800000 */
[----:B----4-:R4:W1:Y:S02]  /*1910*/  SHFL.IDX PT, R0, R11, 0x2, 0x181f ;  /* 0x00581f000b007f89 */ /* 0x01086400000e0000 */
.L_x_2620:
        /* <DEDUP_REMOVED lines=19> */
.L_x_2567:
[----:B------:R-:W-:Y:S05]  /*1a50*/  BSYNC B0 ;  /* 0x0000000000007941 */ /* 0x000fea0003800000 */
.L_x_2566:
[----:B------:R-:W-:Y:S05]  /*1a60*/  BRA.DIV ~URZ, `(.L_x_2568) ;  /* 0x0000ced27f007947 */ /* 0x000fea000b800000 */
[----:B--2---:R2:W3:Y:S04]  /*1a70*/  SHFL.IDX PT, R8, R9, 0x3, 0x181f ;  /* 0x00781f0009087f89 */ /* 0x0044e800000e0000 */
[----:B-1----:R2:W1:Y:S02]  /*1a80*/  SHFL.IDX PT, R0, R11, 0x3, 0x181f ;  /* 0x00781f000b007f89 */ /* 0x00246400000e0000 */
.L_x_2621:
        /* <DEDUP_REMOVED lines=26> */
[----:B------:R-:W-:-:S02]  /*1c30*/  IMAD.MOV.U32 R15, RZ, RZ, c[0x0][0x2ac] ;  /* 0x0000ab00ff0f7624 */ /* 0x000fc400078e00ff */
        /* <DEDUP_REMOVED lines=14> */
[----:B------:R1:W3:Y:S01]  /*1d20*/  @!P1 LDG.E R173, [R4.64] ;  /* 0x0000000604ad9981 */ /* 0x0002e2000c1e1900 */
[----:B------:R-:W-:Y:S01]  /*1d30*/  IMAD.MOV R0, RZ, RZ, -R0 ;  /* 0x000000ffff007224 */ /* 0x000fe200078e0a00 */
[----:B------:R-:W-:Y:S01]  /*1d40*/  BSSY B0, `(.L_x_2569) ;  /* 0x00000b1000007945 */ /* 0x000fe20003800000 */
[----:B------:R-:W-:-:S04]  /*1d50*/  IMAD.WIDE.U32 R212, R234, c[0x0][0x1e8], RZ ;  /* 0x00007a00ead47a25 */ /* 0x000fc800078e00ff */
[----:B------:R-:W-:Y:S02]  /*1d60*/  IMAD R181, R0, c[0x0][0x2b8], R2 ;  /* 0x0000ae0000b57a24 */ /* 0x000fe400078e0202 */
[----:B------:R-:W-:Y:S02]  /*1d70*/  IMAD R108, R231, -0x40, R15 ;  /* 0xffffffc0e76c7824 */ /* 0x000fe400078e020f */
[----:B------:R-:W-:-:S04]  /*1d80*/  IMAD.WIDE.U32 R2, R181, c[0x0][0x1e0], RZ ;  /* 0x00007800b5027a25 */ /* 0x000fc800078e00ff */
[----:B------:R-:W-:Y:S02]  /*1d90*/  IMAD.IADD R13, R108, 0x1, -R232 ;  /* 0x000000016c0d7824 */ /* 0x000fe400078e0ae8 */
[----:B------:R-:W-:Y:S02]  /*1da0*/  IMAD R6, R14, c[0x0][0x210], RZ ;  /* 0x000084000e067a24 */ /* 0x000fe400078e02ff */
[----:B------:R-:W-:Y:S01]  /*1db0*/  IMAD.WIDE.U32 R216, R234, c[0x0][0x210], RZ ;  /* 0x00008400ead87a25 */ /* 0x000fe200078e00ff */
[----:B------:R-:W-:-:S03]  /*1dc0*/  ISETP.GE.AND P6, PT, R13, 0x1, PT ;  /* 0x000000010d00780c */ /* 0x000fc60003fc6270 */
[----:B------:R-:W-:Y:S01]  /*1dd0*/  IMAD R6, R234, c[0x0][0x214], R6 ;  /* 0x00008500ea067a24 */ /* 0x000fe200078e0206 */
[----:B-1----:R-:W-:Y:S01]  /*1de0*/  SHF.R.S32.HI R5, RZ, 0x1f, R181 ;  /* 0x0000001fff057819 */ /* 0x002fe200000114b5 */
[----:B------:R-:W-:Y:S02]  /*1df0*/  IMAD.SHL.U32 R17, R193, 0x2, RZ ;  /* 0x00000002c1117824 */ /* 0x000fe400078e00ff */
[----:B------:R-:W-:Y:S02]  /*1e00*/  IMAD.IADD R220, R217, 0x1, R6 ;  /* 0x00000001d9dc7824 */ /* 0x000fe400078e0206 */
[----:B------:R-:W-:Y:S02]  /*1e10*/  IMAD R0, R5, c[0x0][0x1e0], RZ ;  /* 0x0000780005007a24 */ /* 0x000fe400078e02ff */
[----:B------:R-:W-:Y:S02]  /*1e20*/  IMAD.SHL.U32 R19, R201, 0x2, RZ ;  /* 0x00000002c9137824 */ /* 0x000fe400078e00ff */
[----:B------:R-:W-:Y:S01]  /*1e30*/  @P6 ISETP.GE.AND P1, PT, R193, c[0x0][0x1d4], PT ;  /* 0x00007500c1006a0c */ /* 0x000fe20003f26270 */
[----:B------:R-:W-:Y:S01]  /*1e40*/  IMAD R0, R181, c[0x0][0x1e4], R0 ;  /* 0x00007900b5007a24 */ /* 0x000fe200078e0200 */
[----:B------:R-:W-:-:S02]  /*1e50*/  @P6 ISETP.GE.AND P5, PT, R202, c[0x0][0x1d4], PT ;  /* 0x00007500ca006a0c */ /* 0x000fc40003fa6270 */
[----:B------:R-:W-:Y:S01]  /*1e60*/  @P6 ISETP.GE.AND P2, PT, R201, c[0x0][0x1d4], PT ;  /* 0x00007500c9006a0c */ /* 0x000fe20003f46270 */
[----:B------:R-:W-:Y:S02]  /*1e70*/  IMAD.IADD R3, R3, 0x1, R0 ;  /* 0x0000000103037824 */ /* 0x000fe400078e0200 */
[----:B------:R-:W-:Y:S01]  /*1e80*/  IMAD R0, R14, c[0x0][0x1e8], RZ ;  /* 0x00007a000e007a24 */ /* 0x000fe200078e02ff */
[----:B------:R-:W-:-:S03]  /*1e90*/  SHF.L.U64.HI R14, R193, 0x1, R18 ;  /* 0x00000001c10e7819 */ /* 0x000fc60000010212 */
[----:B------:R-:W-:-:S04]  /*1ea0*/  IMAD R0, R234, c[0x0][0x1ec], R0 ;  /* 0x00007b00ea007a24 */ /* 0x000fc800078e0200 */
[----:B------:R-:W-:Y:S01]  /*1eb0*/  IMAD.IADD R218, R213, 0x1, R0 ;  /* 0x00000001d5da7824 */ /* 0x000fe200078e0200 */
[----:B--234-:R-:W-:Y:S01]  /*1ec0*/  SHF.R.S32.HI R11, RZ, 0x1f, R173 ;  /* 0x0000001fff0b7819 */ /* 0x01cfe200000114ad */
        /* <DEDUP_REMOVED lines=9> */
[C---:B------:R-:W-:Y:S01]  /*1f60*/  IMAD R5, R181.reuse, c[0x0][0x20c], R4 ;  /* 0x00008300b5057a24 */ /* 0x040fe200078e0204 */
[----:B------:R-:W-:Y:S01]  /*1f70*/  LEA.HI.X R10, R0, c[0x0][0x1cc], R2, 0x1, P0 ;  /* 0x00007300000a7a11 */ /* 0x000fe200000f0c02 */
[----:B------:R-:W-:Y:S01]  /*1f80*/  IMAD.WIDE.U32 R2, R181, c[0x0][0x208], RZ ;  /* 0x00008200b5027a25 */ /* 0x000fe200078e00ff */
[----:B------:R-:W1:Y:S03]  /*1f90*/  SHFL.IDX PT, R0, R9, RZ, 0x181f ;  /* 0x00181fff09007589 */ /* 0x000e6600000e0000 */
[----:B------:R-:W-:Y:S01]  /*1fa0*/  IMAD.IADD R3, R3, 0x1, R5 ;  /* 0x0000000103037824 */ /* 0x000fe200078e0205 */
[----:B------:R-:W2:Y:S03]  /*1fb0*/  SHFL.IDX PT, R8, R10, RZ, 0x181f ;  /* 0x00181fff0a087589 */ /* 0x000ea600000e0000 */
[----:B------:R-:W-:Y:S01]  /*1fc0*/  IMAD.WIDE.U32 R2, R173, c[0x0][0x218], R2 ;  /* 0x00008600ad027a25 */ /* 0x000fe200078e0002 */
[----:B------:R-:W3:Y:S04]  /*1fd0*/  SHFL.IDX PT, R9, R9, 0x1, 0x181f ;  /* 0x00381f0009097f89 */ /* 0x000ee800000e0000 */
[----:B------:R-:W4:Y:S01]  /*1fe0*/  SHFL.IDX PT, R10, R10, 0x1, 0x181f ;  /* 0x00381f000a0a7f89 */ /* 0x000f2200000e0000 */
[----:B-1----:R-:W-:-:S04]  /*1ff0*/  @P6 LEA R4, P0, R193, R0, 0x1 ;  /* 0x00000000c1046211 */ /* 0x002fc800078008ff */
[----:B--2---:R-:W-:Y:S02]  /*2000*/  @P6 LEA.HI.X R5, R193, R8, R18, 0x1, P0 ;  /* 0x00000008c1056211 */ /* 0x004fe400000f0c12 */
[----:B------:R-:W-:-:S03]  /*2010*/  @P6 LEA R6, P0, R202, R0, 0x1 ;  /* 0x00000000ca066211 */ /* 0x000fc600078008ff */
[----:B------:R1:W-:Y:S01]  /*2020*/  @P6 LDGSTS.E.BYPASS.LTC128B.128 [R210+0xc100], [R4.64], !P1 ;  /* 0x0c10000004d26fae */ /* 0x0003e2000c901d46 */
[----:B------:R-:W-:-:S05]  /*2030*/  @P6 LEA.HI.X R7, R202, R8, R16, 0x1, P0 ;  /* 0x00000008ca076211 */ /* 0x000fca00000f0c10 */
[----:B------:R3:W-:Y:S01]  /*2040*/  @P6 LDGSTS.E.BYPASS.LTC128B.128 [R210+0xe100], [R6.64], !P5 ;  /* 0x0e10000006d26fae */ /* 0x0007e2000e901d46 */
[C---:B-1----:R-:W-:Y:S02]  /*2050*/  @P6 LEA R4, P1, R201.reuse, R0, 0x1 ;  /* 0x00000000c9046211 */ /* 0x042fe400078208ff */
[----:B------:R-:W-:Y:S02]  /*2060*/  IADD3 R0, P0, R2, R216, RZ ;  /* 0x000000d802007210 */ /* 0x000fe40007f1e0ff */
[----:B------:R-:W-:Y:S02]  /*2070*/  @P6 LEA.HI.X R5, R201, R8, R20, 0x1, P1 ;  /* 0x00000008c9056211 */ /* 0x000fe400008f0c14 */
[----:B------:R-:W-:Y:S02]  /*2080*/  ISETP.GE.AND P1, PT, R13, 0x21, PT ;  /* 0x000000210d00780c */ /* 0x000fe40003f26270 */
[----:B------:R-:W-:Y:S01]  /*2090*/  IADD3.X R2, R220, R3, R11, P0, !PT ;  /* 0x00000003dc027210 */ /* 0x000fe200007fe40b */
[----:B------:R1:W-:Y:S01]  /*20a0*/  @P6 LDGSTS.E.BYPASS.LTC128B.128 [R210+0x10100], [R4.64], !P2 ;  /* 0x1010000004d26fae */ /* 0x0003e2000d101d46 */
[----:B------:R-:W-:-:S04]  /*20b0*/  LEA R12, P0, R0, c[0x0][0x1f8], 0x1 ;  /* 0x00007e00000c7a11 */ /* 0x000fc800078008ff */
[----:B------:R-:W-:Y:S01]  /*20c0*/  LEA.HI.X R15, R0, c[0x0][0x1fc], R2, 0x1, P0 ;  /* 0x00007f00000f7a11 */ /* 0x000fe200000f0c02 */
[----:B------:R-:W2:Y:S04]  /*20d0*/  SHFL.IDX PT, R8, R12, RZ, 0x181f ;  /* 0x00181fff0c087589 */ /* 0x000ea800000e0000 */
[C---:B---3--:R-:W-:Y:S01]  /*20e0*/  @P1 LEA R6, P0, R193.reuse, R9, 0x1 ;  /* 0x00000009c1061211 */ /* 0x048fe200078008ff */
[----:B------:R-:W3:Y:S01]  /*20f0*/  SHFL.IDX PT, R11, R15, RZ, 0x181f ;  /* 0x00181fff0f0b7589 */ /* 0x000ee200000e0000 */
[C---:B------:R-:W-:Y:S02]  /*2100*/  @P1 ISETP.GE.AND P5, PT, R193.reuse, c[0x0][0x1d4], PT ;  /* 0x00007500c1001a0c */ /* 0x040fe40003fa6270 */
[C---:B------:R-:W-:Y:S01]  /*2110*/  @P1 ISETP.GE.AND P2, PT, R202.reuse, c[0x0][0x1d4], PT ;  /* 0x00007500ca001a0c */ /* 0x040fe20003f46270 */
[----:B------:R-:W5:Y:S01]  /*2120*/  SHFL.IDX PT, R0, R12, 0x1, 0x181f ;  /* 0x00381f000c007f89 */ /* 0x000f6200000e0000 */
[----:B----4-:R-:W-:Y:S01]  /*2130*/  @P1 LEA.HI.X R7, R193, R10, R18, 0x1, P0 ;  /* 0x0000000ac1071211 */ /* 0x010fe200000f0c12 */
[----:B------:R-:W-:Y:S01]  /*2140*/  IMAD.SHL.U32 R18, R202, 0x2, RZ ;  /* 0x00000002ca127824 */ /* 0x000fe200078e00ff */
[----:B------:R-:W-:-:S07]  /*2150*/  @P1 ISETP.GE.AND P0, PT, R201, c[0x0][0x1d4], PT ;  /* 0x00007500c9001a0c */ /* 0x000fce0003f06270 */
[----:B------:R5:W-:Y:S01]  /*2160*/  @P1 LDGSTS.E.BYPASS.LTC128B.128 [R210+0xd100], [R6.64], !P5 ;  /* 0x0d10000006d21fae */ /* 0x000be2000e901d46 */
[----:B------:R-:W-:Y:S02]  /*2170*/  ISETP.GE.AND P5, PT, R193, c[0x0][0x1d4], PT ;  /* 0x00007500c1007a0c */ /* 0x000fe40003fa6270 */
[----:B-1----:R-:W-:-:S04]  /*2180*/  @P1 LEA R4, P6, R202, R9, 0x1 ;  /* 0x00000009ca041211 */ /* 0x002fc800078c08ff */
[CCC-:B------:R-:W-:Y:S02]  /*2190*/  @P1 LEA.HI.X R5, R202.reuse, R10.reuse, R16.reuse, 0x1, P6 ;  /* 0x0000000aca051211 */ /* 0x1c0fe400030f0c10 */
[C---:B------:R-:W-:Y:S02]  /*21a0*/  @P1 LEA R2, P6, R201.reuse, R9, 0x1 ;  /* 0x00000009c9021211 */ /* 0x040fe400078c08ff */
[C---:B------:R-:W-:Y:S01]  /*21b0*/  SHF.L.U64.HI R16, R202.reuse, 0x1, R16 ;  /* 0x00000001ca107819 */ /* 0x040fe20000010210 */
[----:B------:R2:W-:Y:S01]  /*21c0*/  @P1 LDGSTS.E.BYPASS.LTC128B.128 [R210+0xf100], [R4.64], !P2 ;  /* 0x0f10000004d21fae */ /* 0x0005e2000d101d46 */
[----:B------:R-:W-:Y:S02]  /*21d0*/  @P1 LEA.HI.X R3, R201, R10, R20, 0x1, P6 ;  /* 0x0000000ac9031211 */ /* 0x000fe400030f0c14 */
[----:B------:R-:W-:Y:S01]  /*21e0*/  ISETP.GE.AND P2, PT, R202, c[0x0][0x1d4], PT ;  /* 0x00007500ca007a0c */ /* 0x000fe20003f46270 */
[----:B------:R1:W4:Y:S01]  /*21f0*/  SHFL.IDX PT, R10, R15, 0x1, 0x181f ;  /* 0x00381f000f0a7f89 */ /* 0x00032200000e0000 */
[----:B------:R-:W-:-:S02]  /*2200*/  ISETP.LT.OR P6, PT, R13, 0x1, P5 ;  /* 0x000000010d00780c */ /* 0x000fc40002fc1670 */
[C---:B------:R-:W-:Y:S01]  /*2210*/  ISETP.LT.OR P5, PT, R13.reuse, 0x21, P5 ;  /* 0x000000210d00780c */ /* 0x040fe20002fa1670 */
[----:B------:R4:W-:Y:S01]  /*2220*/  @P1 LDGSTS.E.BYPASS.LTC128B.128 [R210+0x11100], [R2.64], !P0 ;  /* 0x1110000002d21fae */ /* 0x0009e2000c101d46 */
[C---:B------:R-:W-:Y:S02]  /*2230*/  ISETP.LT.OR P1, PT, R13.reuse, 0x1, P2 ;  /* 0x000000010d00780c */ /* 0x040fe40001721670 */
[----:B------:R-:W-:Y:S01]  /*2240*/  ISETP.LT.OR P2, PT, R13, 0x21, P2 ;  /* 0x000000210d00780c */ /* 0x000fe20001741670 */
[----:B------:R-:W0:Y:S01]  /*2250*/  LDGDEPBAR ;  /* 0x00000000000079af */ /* 0x000e220000000000 */
[----:B--2---:R-:W-:Y:S02]  /*2260*/  IADD3 R4, P0, R8, R17, RZ ;  /* 0x0000001108047210 */ /* 0x004fe40007f1e0ff */
[----:B-1----:R-:W-:-:S03]  /*2270*/  SHF.L.U64.HI R15, R201, 0x1, R20 ;  /* 0x00000001c90f7819 */ /* 0x002fc60000010214 */
[----:B---3--:R-:W-:Y:S01]  /*2280*/  IMAD.X R5, R11, 0x1, R14, P0 ;  /* 0x000000010b057824 */ /* 0x008fe200000e060e */
[----:B----4-:R-:W-:-:S04]  /*2290*/  IADD3 R2, P0, R8, R18, RZ ;  /* 0x0000001208027210 */ /* 0x010fc80007f1e0ff */
[----:B------:R1:W-:Y:S01]  /*22a0*/  LDGSTS.E.BYPASS.LTC128B.128 [R210+0x100], [R4.64], !P6 ;  /* 0x0010000004d27fae */ /* 0x0003e2000f101d46 */
[----:B------:R-:W-:Y:S01]  /*22b0*/  IADD3 R8, P6, R8, R19, RZ ;  /* 0x0000001308087210 */ /* 0x000fe20007fde0ff */
[----:B------:R-:W-:Y:S01]  /*22c0*/  IMAD.X R3, R11, 0x1, R16, P0 ;  /* 0x000000010b037824 */ /* 0x000fe200000e0610 */
[----:B-----5:R-:W-:-:S03]  /*22d0*/  IADD3 R6, P0, R0, R17, RZ ;  /* 0x0000001100067210 */ /* 0x020fc60007f1e0ff */
[----:B------:R-:W-:Y:S01]  /*22e0*/  IMAD.X R9, R11, 0x1, R15, P6 ;  /* 0x000000010b097824 */ /* 0x000fe200030e060f */
[----:B------:R2:W-:Y:S01]  /*22f0*/  LDGSTS.E.BYPASS.LTC128B.128 [R210+0x2100], [R2.64], !P1 ;  /* 0x0210000002d27fae */ /* 0x0005e2000c901d46 */
[----:B------:R-:W-:Y:S01]  /*2300*/  ISETP.GE.AND P1, PT, R201, c[0x0][0x1d4], PT ;  /* 0x00007500c9007a0c */ /* 0x000fe20003f26270 */
[----:B------:R-:W-:-:S03]  /*2310*/  IMAD.X R7, R10, 0x1, R14, P0 ;  /* 0x000000010a077824 */ /* 0x000fc600000e060e */
[C---:B------:R-:W-:Y:S02]  /*2320*/  ISETP.LT.OR P6, PT, R13.reuse, 0x1, P1 ;  /* 0x000000010d00780c */ /* 0x040fe40000fc1670 */
[----:B------:R-:W-:-:S11]  /*2330*/  ISETP.LT.OR P1, PT, R13, 0x21, P1 ;  /* 0x000000210d00780c */ /* 0x000fd60000f21670 */
[----:B------:R3:W-:Y:S01]  /*2340*/  LDGSTS.E.BYPASS.LTC128B.128 [R210+0x4100], [R8.64], !P6 ;  /* 0x0410000008d27fae */ /* 0x0007e2000f101d46 */
[----:B-1----:R-:W-:-:S03]  /*2350*/  IADD3 R4, P0, R0, R18, RZ ;  /* 0x0000001200047210 */ /* 0x002fc60007f1e0ff */
[----:B------:R3:W-:Y:S02]  /*2360*/  LDGSTS.E.BYPASS.LTC128B.128 [R210+0x1100], [R6.64], !P5 ;  /* 0x0110000006d27fae */ /* 0x0007e4000e901d46 */
[----:B------:R-:W-:Y:S01]  /*2370*/  IMAD.X R5, R10, 0x1, R16, P0 ;  /* 0x000000010a057824 */ /* 0x000fe200000e0610 */
[----:B--2---:R-:W-:-:S04]  /*2380*/  IADD3 R2, P0, R0, R19, RZ ;  /* 0x0000001300027210 */ /* 0x004fc80007f1e0ff */
[----:B------:R3:W-:Y:S01]  /*2390*/  LDGSTS.E.BYPASS.LTC128B.128 [R210+0x3100], [R4.64], !P2 ;  /* 0x0310000004d27fae */ /* 0x0007e2000d101d46 */
[----:B------:R-:W-:Y:S01]  /*23a0*/  ISETP.GT.AND P2, PT, R206, 0x3f, PT ;  /* 0x0000003fce00780c */ /* 0x000fe20003f44270 */
[----:B------:R-:W-:-:S05]  /*23b0*/  IMAD.X R3, R10, 0x1, R15, P0 ;  /* 0x000000010a037824 */ /* 0x000fca00000e060f */
[----:B------:R3:W-:Y:S01]  /*23c0*/  LDGSTS.E.BYPASS.LTC128B.128 [R210+0x5100], [R2.64], !P1 ;  /* 0x0510000002d27fae */ /* 0x0007e2000c901d46 */
[----:B------:R-:W-:-:S03]  /*23d0*/  ISETP.GT.AND P1, PT, R231, R205, PT ;  /* 0x000000cde700720c */ /* 0x000fc60003f24270 */
[----:B------:R-:W0:Y:S10]  /*23e0*/  LDGDEPBAR ;  /* 0x00000000000079af */ /* 0x000e340000000000 */
[----:B------:R-:W-:Y:S05]  /*23f0*/  @!P1 BRA `(.L_x_2570) ;  /* 0x0000045000009947 */ /* 0x000fea0003800000 */
[----:B---3--:R-:W-:Y:S01]  /*2400*/  IMAD R2, R231, 0x40, R211 ;  /* 0x00000040e7027824 */ /* 0x008fe200078e02d3 */
        /* <DEDUP_REMOVED lines=27> */
.L_x_2622:
        /* <DEDUP_REMOVED lines=20> */
.L_x_2623:
[----:B--23--:R-:W-:Y:S02]  /*2700*/  IADD3 R6, -R11, 0x10, RZ ;  /* 0x000000100b067810 */ /* 0x00cfe40007ffe1ff */
[----:B------:R-:W-:-:S02]  /*2710*/  IADD3 R4, -R10, 0x10, RZ ;  /* 0x000000100a047810 */ /* 0x000fc40007ffe1ff */
[----:B------:R-:W-:Y:S02]  /*2720*/  LOP3.LUT R6, R6, 0xf, RZ, 0xc0, !PT ;  /* 0x0000000f06067812 */ /* 0x000fe400078ec0ff */
[----:B------:R-:W-:Y:S02]  /*2730*/  LOP3.LUT R4, R4, 0xf, RZ, 0xc0, !PT ;  /* 0x0000000f04047812 */ /* 0x000fe400078ec0ff */
[----:B------:R-:W-:Y:S02]  /*2740*/  IADD3 R6, P5, P0, R6, R0, R17 ;  /* 0x0000000006067210 */ /* 0x000fe400078be011 */
[----:B------:R-:W-:Y:S02]  /*2750*/  IADD3 R2, -R9, 0x10, RZ ;  /* 0x0000001009027810 */ /* 0x000fe40007ffe1ff */
[----:B------:R-:W-:Y:S02]  /*2760*/  IADD3.X R7, RZ, R8, R14, P5, P0 ;  /* 0x00000008ff077210 */ /* 0x000fe40002fe040e */
[----:B------:R-:W-:-:S02]  /*2770*/  IADD3 R4, P5, P0, R4, R0, R18 ;  /* 0x0000000004047210 */ /* 0x000fc400078be012 */
[----:B------:R-:W-:Y:S02]  /*2780*/  LOP3.LUT R2, R2, 0xf, RZ, 0xc0, !PT ;  /* 0x0000000f02027812 */ /* 0x000fe400078ec0ff */
[----:B------:R-:W-:Y:S02]  /*2790*/  IADD3.X R5, RZ, R8, R16, P5, P0 ;  /* 0x00000008ff057210 */ /* 0x000fe40002fe0410 */
[----:B------:R-:W-:Y:S02]  /*27a0*/  IADD3 R2, P5, P0, R2, R0, R19 ;  /* 0x0000000002027210 */ /* 0x000fe400078be013 */
[----:B------:R-:W-:Y:S02]  /*27b0*/  ISETP.NE.U32.AND P6, PT, R11, RZ, PT ;  /* 0x000000ff0b00720c */ /* 0x000fe40003fc5070 */
[----:B------:R-:W-:Y:S02]  /*27c0*/  IADD3.X R3, RZ, R8, R15, P5, P0 ;  /* 0x00000008ff037210 */ /* 0x000fe40002fe040f */
[----:B------:R-:W-:-:S02]  /*27d0*/  ISETP.NE.U32.AND P5, PT, R10, RZ, PT ;  /* 0x000000ff0a00720c */ /* 0x000fc40003fa5070 */
[----:B------:R-:W-:-:S07]  /*27e0*/  ISETP.NE.U32.AND P0, PT, R9, RZ, PT ;  /* 0x000000ff0900720c */ /* 0x000fce0003f05070 */
[----:B------:R-:W-:Y:S01]  /*27f0*/  @!PT LDS RZ, [RZ] ;  /* 0x00000000fffff984 */ /* 0x000fe20000000800 */
[----:B------:R-:W-:Y:S01]  /*2800*/  @!PT LDS RZ, [RZ] ;  /* 0x00000000fffff984 */ /* 0x000fe20000000800 */
[----:B------:R-:W-:Y:S01]  /*2810*/  @!PT LDS RZ, [RZ] ;  /* 0x00000000fffff984 */ /* 0x000fe20000000800 */
[----:B------:R1:W-:Y:S04]  /*2820*/  LDGSTS.E.BYPASS.LTC128B.128.ZFILL [R210+0x13100], [R6.64], P6 ;  /* 0x1310000006d27fae */ /* 0x0003e8000b141d46 */
[----:B------:R1:W-:Y:S04]  /*2830*/  LDGSTS.E.BYPASS.LTC128B.128.ZFILL [R210+0x15100], [R4.64], P5 ;  /* 0x1510000004d27fae */ /* 0x0003e8000a941d46 */
[----:B------:R1:W-:Y:S02]  /*2840*/  LDGSTS.E.BYPASS.LTC128B.128.ZFILL [R210+0x17100], [R2.64], P0 ;  /* 0x1710000002d27fae */ /* 0x0003e40008141d46 */
.L_x_2570:
[----:B------:R-:W-:Y:S05]  /*2850*/  BSYNC B0 ;  /* 0x0000000000007941 */ /* 0x000fea0003800000 */
.L_x_2569:
        /* <DEDUP_REMOVED lines=10> */
[----:B---3--:R2:W3:Y:S04]  /*2900*/  LDSM.16.M88.4 R8, [R162] ;  /* 0x00000000a208783b */ /* 0x0084e80000000200 */
        /* <DEDUP_REMOVED lines=34> */
.L_x_2624:
[----:B------:R-:W-:Y:S05]  /*2b30*/  BRA.DIV ~URZ, `(.L_x_2576) ;  /* 0x0000c1f27f007947 */ /* 0x000fea000b800000 */
[----:B------:R-:W5:Y:S01]  /*2b40*/  SHFL.IDX PT, R0, R20, RZ, 0x181f ;  /* 0x00181fff14007589 */ /* 0x000f6200000e0000 */
[----:B------:R-:W-:Y:S02]  /*2b50*/  ISETP.GE.AND P5, PT, R193, c[0x0][0x1d4], PT ;  /* 0x00007500c1007a0c */ /* 0x000fe40003fa6270 */
[----:B------:R-:W-:Y:S02]  /*2b60*/  ISETP.GE.AND P1, PT, R202, c[0x0][0x1d4], PT ;  /* 0x00007500ca007a0c */ /* 0x000fe40003f26270 */
[----:B------:R-:W-:Y:S02]  /*2b70*/  SEL R19, RZ, 0x10, P5 ;  /* 0x00000010ff137807 */ /* 0x000fe40002800000 */
[----:B------:R-:W-:Y:S02]  /*2b80*/  SEL R18, RZ, 0x10, P1 ;  /* 0x00000010ff127807 */ /* 0x000fe40000800000 */
[----:B-----5:R-:W-:-:S02]  /*2b90*/  IADD3 R14, P0, R0, R25, RZ ;  /* 0x00000019000e7210 */ /* 0x020fc40007f1e0ff */
[----:B------:R-:W-:-:S03]  /*2ba0*/  IADD3 R2, P6, R0, R26, RZ ;  /* 0x0000001a00027210 */ /* 0x000fc60007fde0ff */
[C---:B----4-:R-:W-:Y:S01]  /*2bb0*/  IMAD.X R15, R12.reuse, 0x1, R21, P0 ;  /* 0x000000010c0f7824 */ /* 0x050fe200000e0615 */
        /* <DEDUP_REMOVED lines=8> */
[----:B------:R-:W2:Y:S04]  /*2c40*/  SHFL.IDX PT, R0, R20, 0x1, 0x181f ;  /* 0x00381f0014007f89 */ /* 0x000ea800000e0000 */
[----:B------:R4:W-:Y:S04]  /*2c50*/  LDGSTS.E.BYPASS.LTC128B.128 [R210+0xa100], [R16.64], !P0 ;  /* 0x0a10000010d27fae */ /* 0x0009e8000c101d46 */
[----:B------:R5:W3:Y:S02]  /*2c60*/  SHFL.IDX PT, R12, R13, 0x1, 0x181f ;  /* 0x00381f000d0c7f89 */ /* 0x000ae400000e0000 */
[----:B--2--5:R-:W-:-:S02]  /*2c70*/  SEL R13, RZ, 0x10, P0 ;  /* 0x00000010ff0d7807 */ /* 0x024fc40000000000 */
.L_x_2625:
[----:B----4-:R-:W-:Y:S02]  /*2c80*/  IADD3 R2, -R19, 0x10, RZ ;  /* 0x0000001013027810 */ /* 0x010fe40007ffe1ff */
[----:B------:R-:W-:-:S02]  /*2c90*/  IADD3 R3, -R18, 0x10, RZ ;  /* 0x0000001012037810 */ /* 0x000fc40007ffe1ff */
[----:B------:R-:W-:Y:S02]  /*2ca0*/  LOP3.LUT R2, R2, 0xf, RZ, 0xc0, !PT ;  /* 0x0000000f02027812 */ /* 0x000fe400078ec0ff */
[----:B------:R-:W-:Y:S02]  /*2cb0*/  IADD3 R14, -R13, 0x10, RZ ;  /* 0x000000100d0e7810 */ /* 0x000fe40007ffe1ff */
[----:B------:R-:W-:Y:S02]  /*2cc0*/  LOP3.LUT R3, R3, 0xf, RZ, 0xc0, !PT ;  /* 0x0000000f03037812 */ /* 0x000fe400078ec0ff */
[-C--:B------:R-:W-:Y:S02]  /*2cd0*/  IADD3 R16, P1, P0, R2, R0.reuse, R25 ;  /* 0x0000000002107210 */ /* 0x080fe4000783e019 */
[----:B------:R-:W-:Y:S02]  /*2ce0*/  LOP3.LUT R2, R14, 0xf, RZ, 0xc0, !PT ;  /* 0x0000000f0e027812 */ /* 0x000fe400078ec0ff */
[----:B------:R-:W-:-:S02]  /*2cf0*/  IADD3 R14, P6, P5, R3, R0, R26 ;  /* 0x00000000030e7210 */ /* 0x000fc40007dde01a */
[----:B---3--:R-:W-:Y:S02]  /*2d00*/  IADD3.X R17, RZ, R12, R21, P1, P0 ;  /* 0x0000000cff117210 */ /* 0x008fe40000fe0415 */
        /* <DEDUP_REMOVED lines=12> */
.L_x_2574:
[----:B------:R-:W-:Y:S05]  /*2dd0*/  BSYNC B0 ;  /* 0x0000000000007941 */ /* 0x000fea0003800000 */
.L_x_2573:
[----:B------:R-:W-:Y:S01]  /*2de0*/  IMAD.MOV.U32 R0, RZ, RZ, 0x40 ;  /* 0x00000040ff007424 */ /* 0x000fe200078e00ff */
[----:B------:R-:W0:Y:S01]  /*2df0*/  LDGDEPBAR ;  /* 0x00000000000079af */ /* 0x000e220000000000 */
[----:B------:R-:W-:Y:S01]  /*2e00*/  LOP3.LUT P0, RZ, R207, 0x4, RZ, 0xc0, !PT ;  /* 0x00000004cfff7812 */ /* 0x000fe2000780c0ff */
[----:B------:R-:W-:Y:S01]  /*2e10*/  WARPSYNC 0xffffffff ;  /* 0xffffffff00007948 */ /* 0x000fe20003800000 */
[----:B--234-:R-:W-:Y:S01]  /*2e20*/  HMMA.16816.F32 R12, R8, R32, RZ ;  /* 0x00000020080c723c */ /* 0x01cfe200000018ff */
[----:B------:R-:W-:Y:S01]  /*2e30*/  LDSM.16.M88.4 R20, [R165] ;  /* 0x00000000a514783b */ /* 0x000fe20000000200 */
[----:B------:R-:W-:-:S03]  /*2e40*/  SEL R166, R0, 0xffffffc0, !P0 ;  /* 0xffffffc000a67807 */ /* 0x000fc60004000000 */
[----:B------:R-:W-:Y:S02]  /*2e50*/  LDSM.16.M88.4 R16, [R164] ;  /* 0x00000000a410783b */ /* 0x000fe40000000200 */
[----:B------:R-:W-:Y:S02]  /*2e60*/  IMAD.IADD R2, R169, 0x1, R166 ;  /* 0x00000001a9027824 */ /* 0x000fe400078e02a6 */
[----:B------:R-:W2:Y:S01]  /*2e70*/  LDL R109, [R1+0x4] ;  /* 0x00000400016d7983 */ /* 0x000ea20000100800 */
[C---:B------:R-:W-:Y:S01]  /*2e80*/  HMMA.16816.F32 R28, R8.reuse, R34, RZ ;  /* 0x00000022081c723c */ /* 0x040fe200000018ff */
[----:B------:R-:W-:Y:S02]  /*2e90*/  IADD3 R0, R166, R169, R167 ;  /* 0x000000a9a6007210 */ /* 0x000fe40007ffe0a7 */
[----:B------:R-:W3:Y:S04]  /*2ea0*/  LDSM.16.M88.4 R48, [R2] ;  /* 0x000000000230783b */ /* 0x000ee80000000200 */
[----:B------:R-:W4:Y:S01]  /*2eb0*/  LDSM.16.M88.4 R64, [R2+0x800] ;  /* 0x000800000240783b */ /* 0x000f220000000200 */
[----:B------:R-:W-:Y:S03]  /*2ec0*/  HMMA.16816.F32 R32, R8, R38, RZ ;  /* 0x000000260820723c */ /* 0x000fe600000018ff */
[----:B------:R-:W5:Y:S04]  /*2ed0*/  LDSM.16.M88.4 R68, [R2+0x1000] ;  /* 0x001000000244783b */ /* 0x000f680000000200 */
[----:B------:R-:W1:Y:S02]  /*2ee0*/  LDSM.16.M88.4 R80, [R2+0x1800] ;  /* 0x001800000250783b */ /* 0x000e640000000200 */
[----:B-1----:R-:W-:Y:S02]  /*2ef0*/  HMMA.16816.F32 R56, R4, R60, R12 ;  /* 0x0000003c0438723c */ /* 0x002fe4000000180c */
[----:B------:R-:W1:Y:S04]  /*2f00*/  LDSM.16.M88.4 R92, [R0] ;  /* 0x00000000005c783b */ /* 0x000e680000000200 */
[----:B------:R-:W-:Y:S02]  /*2f10*/  LDSM.16.M88.4 R88, [R0+0x1800] ;  /* 0x001800000058783b */ /* 0x000fe40000000200 */
[C---:B------:R-:W-:Y:S02]  /*2f20*/  HMMA.16816.F32 R12, R8.reuse, R36, RZ ;  /* 0x00000024080c723c */ /* 0x040fe400000018ff */
[----:B------:R-:W-:Y:S04]  /*2f30*/  LDSM.16.M88.4 R100, [R169+0x2000] ;  /* 0x00200000a964783b */ /* 0x000fe80000000200 */
[----:B------:R-:W-:Y:S02]  /*2f40*/  LDSM.16.M88.4 R96, [R24+0x2000] ;  /* 0x002000001860783b */ /* 0x000fe40000000200 */
[C---:B------:R-:W-:Y:S08]  /*2f50*/  HMMA.16816.F32 R36, R8.reuse, R44, RZ ;  /* 0x0000002c0824723c */ /* 0x040ff000000018ff */
[C---:B------:R-:W-:Y:S08]  /*2f60*/  HMMA.16816.F32 R44, R8.reuse, R46, RZ ;  /* 0x0000002e082c723c */ /* 0x040ff000000018ff */
[C---:B------:R-:W-:Y:S08]  /*2f70*/  HMMA.16816.F32 R52, R8.reuse, R40, RZ ;  /* 0x000000280834723c */ /* 0x040ff000000018ff */
[----:B------:R-:W-:Y:S08]  /*2f80*/  HMMA.16816.F32 R40, R8, R42, RZ ;  /* 0x0000002a0828723c */ /* 0x000ff000000018ff */
[C---:B------:R-:W-:Y:S08]  /*2f90*/  HMMA.16816.F32 R60, R4.reuse, R62, R28 ;  /* 0x0000003e043c723c */ /* 0x040ff0000000181c */
[C---:B------:R-:W-:Y:S01]  /*2fa0*/  HMMA.16816.F32 R28, R4.reuse, R72, R12 ;  /* 0x00000048041c723c */ /* 0x040fe2000000180c */
[----:B------:R-:W-:Y:S07]  /*2fb0*/  LDSM.16.M88.4 R12, [R162+0x4000] ;  /* 0x00400000a20c783b */ /* 0x000fee0000000200 */
[C---:B------:R-:W-:Y:S01]  /*2fc0*/  HMMA.16816.F32 R8, R4.reuse, R74, R32 ;  /* 0x0000004a0408723c */ /* 0x040fe20000001820 */
[----:B------:R-:W-:Y:S07]  /*2fd0*/  LDSM.16.M88.4 R72, [R0+0x1000] ;  /* 0x001000000048783b */ /* 0x000fee0000000200 */
[C---:B------:R-:W-:Y:S08]  /*2fe0*/  HMMA.16816.F32 R32, R4.reuse, R76, R36 ;  /* 0x0000004c0420723c */ /* 0x040ff00000001824 */
[C---:B------:R-:W-:Y:S01]  /*2ff0*/  HMMA.16816.F32 R36, R4.reuse, R78, R44 ;  /* 0x0000004e0424723c */ /* 0x040fe2000000182c */
[----:B------:R-:W1:Y:S07]  /*3000*/  LDSM.16.M88.4 R76, [R0+0x800] ;  /* 0x00080000004c783b */ /* 0x000e6e0000000200 */
[----:B------:R-:W-:Y:S08]  /*3010*/  HMMA.16816.F32 R52, R4, R84, R52 ;  /* 0x000000540434723c */ /* 0x000ff00000001834 */
[----:B---3--:R-:W-:Y:S08]  /*3020*/  HMMA.16816.F32 R56, R20, R48, R56 ;  /* 0x000000301438723c */ /* 0x008ff00000001838 */
[----:B------:R-:W-:Y:S01]  /*3030*/  HMMA.16816.F32 R40, R4, R86, R40 ;  /* 0x000000560428723c */ /* 0x000fe20000001828 */
[----:B------:R-:W-:Y:S07]  /*3040*/  LDSM.16.M88.4 R84, [R169+0x3800] ;  /* 0x00380000a954783b */ /* 0x000fee0000000200 */
[C---:B------:R-:W-:Y:S08]  /*3050*/  HMMA.16816.F32 R60, R20.reuse, R50, R60 ;  /* 0x00000032143c723c */ /* 0x040ff0000000183c */
[C---:B----4-:R-:W-:Y:S08]  /*3060*/  HMMA.16816.F32 R44, R20.reuse, R64, R28 ;  /* 0x00000040142c723c */ /* 0x050ff0000000181c */
[C---:B------:R-:W-:Y:S01]  /*3070*/  HMMA.16816.F32 R28, R20.reuse, R66, R8 ;  /* 0x00000042141c723c */ /* 0x040fe20000001808 */
[----:B------:R-:W-:Y:S04]  /*3080*/  LDSM.16.M88.4 R64, [R169+0x3000] ;  /* 0x00300000a940783b */ /* 0x000fe80000000200 */
[----:B------:R-:W-:Y:S03]  /*3090*/  LDSM.16.M88.4 R8, [R163+0x4000] ;  /* 0x00400000a308783b */ /* 0x000fe60000000200 */
[C---:B-----5:R-:W-:Y:S08]  /*30a0*/  HMMA.16816.F32 R4, R20.reuse, R68, R32 ;  /* 0x000000441404723c */ /* 0x060ff00000001820 */
[C---:B------:R-:W-:Y:S01]  /*30b0*/  HMMA.16816.F32 R36, R20.reuse, R70, R36 ;  /* 0x000000461424723c */ /* 0x040fe20000001824 */
[----:B------:R-:W3:Y:S07]  /*30c0*/  LDSM.16.M88.4 R68, [R169+0x2800] ;  /* 0x00280000a944783b */ /* 0x000eee0000000200 */
[----:B------:R-:W-:Y:S08]  /*30d0*/  HMMA.16816.F32 R52, R20, R80, R52 ;  /* 0x000000501434723c */ /* 0x000ff00000001834 */
[----:B-1----:R-:W-:Y:S08]  /*30e0*/  HMMA.16816.F32 R56, R16, R92, R56 ;  /* 0x0000005c1038723c */ /* 0x002ff00000001838 */
[----:B------:R-:W-:Y:S01]  /*30f0*/  HMMA.16816.F32 R40, R20, R82, R40 ;  /* 0x000000521428723c */ /* 0x000fe20000001828 */
[----:B------:R-:W1:Y:S07]  /*3100*/  LDSM.16.M88.4 R80, [R24+0x2800] ;  /* 0x002800001850783b */ /* 0x000e6e0000000200 */
[C---:B------:R-:W-:Y:S01]  /*3110*/  HMMA.16816.F32 R60, R16.reuse, R94, R60 ;  /* 0x0000005e103c723c */ /* 0x040fe2000000183c */
[----:B------:R-:W-:Y:S07]  /*3120*/  LDSM.16.M88.4 R92, [R2+0x2000] ;  /* 0x00200000025c783b */ /* 0x000fee0000000200 */
[C---:B------:R-:W-:Y:S08]  /*3130*/  HMMA.16816.F32 R48, R16.reuse, R76, R44 ;  /* 0x0000004c1030723c */ /* 0x040ff0000000182c */
[C---:B------:R-:W-:Y:S01]  /*3140*/  HMMA.16816.F32 R44, R16.reuse, R78, R28 ;  /* 0x0000004e102c723c */ /* 0x040fe2000000181c */
[----:B------:R-:W4:Y:S07]  /*3150*/  LDSM.16.M88.4 R76, [R24+0x3000] ;  /* 0x00300000184c783b */ /* 0x000f2e0000000200 */
[C---:B------:R-:W-:Y:S01]  /*3160*/  HMMA.16816.F32 R32, R16.reuse, R72, R4 ;  /* 0x000000481020723c */ /* 0x040fe20000001804 */
[----:B------:R-:W5:Y:S07]  /*3170*/  LDSM.16.M88.4 R4, [R165+0x4000] ;  /* 0x00400000a504783b */ /* 0x000f6e0000000200 */
[C---:B------:R-:W-:Y:S01]  /*3180*/  HMMA.16816.F32 R28, R16.reuse, R74, R36 ;  /* 0x0000004a101c723c */ /* 0x040fe20000001824 */
[----:B------:R-:W-:Y:S07]  /*3190*/  LDSM.16.M88.4 R72, [R2+0x2800] ;  /* 0x002800000248783b */ /* 0x000fee0000000200 */
[----:B------:R-:W-:Y:S08]  /*31a0*/  HMMA.16816.F32 R20, R16, R88, R52 ;  /* 0x000000581014723c */ /* 0x000ff00000001834 */
[----:B------:R-:W-:Y:S08]  /*31b0*/  HMMA.16816.F32 R52, R12, R100, R56 ;  /* 0x000000640c34723c */ /* 0x000ff00000001838 */
[----:B------:R-:W-:Y:S01]  /*31c0*/  HMMA.16816.F32 R36, R16, R90, R40 ;  /* 0x0000005a1024723c */ /* 0x000fe20000001828 */
[----:B------:R-:W1:Y:S07]  /*31d0*/  LDSM.16.M88.4 R88, [R24+0x3800] ;  /* 0x003800001858783b */ /* 0x000e6e0000000200 */
[C---:B------:R-:W-:Y:S08]  /*31e0*/  HMMA.16816.F32 R56, R12.reuse, R102, R60 ;  /* 0x000000660c38723c */ /* 0x040ff0000000183c */
[C---:B---3--:R-:W-:Y:S08]  /*31f0*/  HMMA.16816.F32 R44, R12.reuse, R70, R44 ;  /* 0x000000460c2c723c */ /* 0x048ff0000000182c */
[C---:B------:R-:W-:Y:S08]  /*3200*/  HMMA.16816.F32 R40, R12.reuse, R64, R32 ;  /* 0x000000400c28723c */ /* 0x040ff00000001820 */
[----:B------:R-:W-:Y:S01]  /*3210*/  HMMA.16816.F32 R32, R12, R66, R28 ;  /* 0x000000420c20723c */ /* 0x000fe2000000181c */
[----:B------:R-:W-:Y:S07]  /*3220*/  LDSM.16.M88.4 R64, [R2+0x3000] ;  /* 0x003000000240783b */ /* 0x000fee0000000200 */
[----:B------:R-:W-:Y:S08]  /*3230*/  HMMA.16816.F32 R16, R8, R96, R52 ;  /* 0x000000600810723c */ /* 0x000ff00000001834 */
[----:B------:R-:W-:Y:S01]  /*3240*/  HMMA.16816.F32 R48, R12, R68, R48 ;  /* 0x000000440c30723c */ /* 0x000fe20000001830 */
[----:B------:R-:W-:Y:S01]  /*3250*/  LDSM.16.M88.4 R68, [R2+0x3800] ;  /* 0x003800000244783b */ /* 0x000fe20000000200 */
[----:B--2---:R-:W-:-:S06]  /*3260*/  IMAD.IADD R208, R109, 0x1, R238 ;  /* 0x000000016dd07824 */ /* 0x004fcc00078e02ee */
[C---:B------:R-:W-:Y:S01]  /*3270*/  HMMA.16816.F32 R28, R12.reuse, R84, R20 ;  /* 0x000000540c1c723c */ /* 0x040fe20000001814 */
[----:B------:R-:W-:Y:S07]  /*3280*/  LDSM.16.M88.4 R20, [R164+0x4000] ;  /* 0x00400000a414783b */ /* 0x000fee0000000200 */
[----:B------:R-:W-:Y:S01]  /*3290*/  HMMA.16816.F32 R12, R12, R86, R36 ;  /* 0x000000560c0c723c */ /* 0x000fe20000001824 */
[----:B------:R-:W2:Y:S07]  /*32a0*/  LDSM.16.M88.4 R84, [R0+0x2000] ;  /* 0x002000000054783b */ /* 0x000eae0000000200 */
[C---:B------:R-:W-:Y:S08]  /*32b0*/  HMMA.16816.F32 R60, R8.reuse, R98, R56 ;  /* 0x00000062083c723c */ /* 0x040ff00000001838 */
[C---:B-1----:R-:W-:Y:S08]  /*32c0*/  HMMA.16816.F32 R56, R8.reuse, R82, R44 ;  /* 0x000000520838723c */ /* 0x042ff0000000182c */
[----:B----4-:R-:W-:Y:S08]  /*32d0*/  HMMA.16816.F32 R44, R8, R78, R32 ;  /* 0x0000004e082c723c */ /* 0x010ff00000001820 */
[----:B-----5:R-:W-:Y:S01]  /*32e0*/  HMMA.16816.F32 R32, R4, R92, R16 ;  /* 0x0000005c0420723c */ /* 0x020fe20000001810 */
[----:B------:R-:W-:Y:S07]  /*32f0*/  LDSM.16.M88.4 R16, [R162+0x8000] ;  /* 0x00800000a210783b */ /* 0x000fee0000000200 */
[C---:B------:R-:W-:Y:S01]  /*3300*/  HMMA.16816.F32 R52, R8.reuse, R76, R40 ;  /* 0x0000004c0834723c */ /* 0x040fe20000001828 */
[----:B------:R-:W1:Y:S07]  /*3310*/  LDSM.16.M88.4 R76, [R169+0x4000] ;  /* 0x00400000a94c783b */ /* 0x000e6e0000000200 */
[C---:B------:R-:W-:Y:S01]  /*3320*/  HMMA.16816.F32 R36, R8.reuse, R80, R48 ;  /* 0x000000500824723c */ /* 0x040fe20000001830 */
[----:B------:R-:W3:Y:S07]  /*3330*/  LDSM.16.M88.4 R48, [R0+0x2800] ;  /* 0x002800000030783b */ /* 0x000eee0000000200 */
[C---:B------:R-:W-:Y:S08]  /*3340*/  HMMA.16816.F32 R40, R8.reuse, R88, R28 ;  /* 0x000000580828723c */ /* 0x040ff0000000181c */
[----:B------:R-:W-:Y:S01]  /*3350*/  HMMA.16816.F32 R8, R8, R90, R12 ;  /* 0x0000005a0808723c */ /* 0x000fe2000000180c */
[----:B------:R-:W-:Y:S07]  /*3360*/  LDSM.16.M88.4 R88, [R0+0x4000] ;  /* 0x004000000058783b */ /* 0x000fee0000000200 */
[----:B------:R-:W-:Y:S01]  /*3370*/  HMMA.16816.F32 R28, R4, R94, R60 ;  /* 0x0000005e041c723c */ /* 0x000fe2000000183c */
[----:B------:R-:W-:Y:S04]  /*3380*/  LDSM.16.M88.4 R60, [R169+0x5000] ;  /* 0x00500000a93c783b */ /* 0x000fe80000000200 */
[----:B------:R-:W-:Y:S03]  /*3390*/  LDSM.16.M88.4 R92, [R2+0x4800] ;  /* 0x00480000025c783b */ /* 0x000fe60000000200 */
[----:B--2---:R-:W-:Y:S01]  /*33a0*/  HMMA.16816.F32 R12, R20, R84, R32 ;  /* 0x00000054140c723c */ /* 0x004fe20000001820 */
[----:B------:R-:W-:Y:S07]  /*33b0*/  LDSM.16.M88.4 R32, [R0+0x3800] ;  /* 0x003800000020783b */ /* 0x000fee0000000200 */
[C---:B------:R-:W-:Y:S01]  /*33c0*/  HMMA.16816.F32 R104, R4.reuse, R64, R52 ;  /* 0x000000400468723c */ /* 0x040fe20000001834 */
[----:B------:R-:W-:Y:S07]  /*33d0*/  LDSM.16.M88.4 R52, [R24+0x4000] ;  /* 0x004000001834783b */ /* 0x000fee0000000200 */
[C---:B------:R-:W-:Y:S01]  /*33e0*/  HMMA.16816.F32 R80, R4.reuse, R70, R8 ;  /* 0x000000460450723c */ /* 0x040fe20000001808 */
[----:B------:R-:W2:Y:S07]  /*33f0*/  LDSM.16.M88.4 R8, [R163+0x8000] ;  /* 0x00800000a308783b */ /* 0x000eae0000000200 */
[----:B------:R-:W-:Y:S08]  /*3400*/  HMMA.16816.F32 R36, R4, R72, R36 ;  /* 0x000000480424723c */ /* 0x000ff00000001824 */
[----:B------:R-:W-:Y:S01]  /*3410*/  HMMA.16816.F32 R28, R20, R86, R28 ;  /* 0x00000056141c723c */ /* 0x000fe2000000181c */
[----:B------:R-:W-:Y:S07]  /*3420*/  LDSM.16.M88.4 R84, [R169+0x5800] ;  /* 0x00580000a954783b */ /* 0x000fee0000000200 */
[----:B-1----:R-:W-:Y:S08]  /*3430*/  HMMA.16816.F32 R12, R16, R76, R12 ;  /* 0x0000004c100c723c */ /* 0x002ff0000000180c */
[C---:B------:R-:W-:Y:S01]  /*3440*/  HMMA.16816.F32 R56, R4.reuse, R74, R56 ;  /* 0x0000004a0438723c */ /* 0x040fe20000001838 */
[----:B------:R-:W-:Y:S07]  /*3450*/  LDSM.16.M88.4 R72, [R169+0x4800] ;  /* 0x00480000a948783b */ /* 0x000fee0000000200 */
[C---:B------:R-:W-:Y:S01]  /*3460*/  HMMA.16816.F32 R100, R4.reuse, R66, R44 ;  /* 0x000000420464723c */ /* 0x040fe2000000182c */
[----:B------:R-:W-:Y:S07]  /*3470*/  LDSM.16.M88.4 R64, [R2+0x4000] ;  /* 0x004000000240783b */ /* 0x000fee0000000200 */
[----:B------:R-:W-:Y:S01]  /*3480*/  HMMA.16816.F32 R96, R4, R68, R40 ;  /* 0x000000440460723c */ /* 0x000fe20000001828 */
[----:B------:R-:W1:Y:S04]  /*3490*/  LDSM.16.M88.4 R4, [R165+0x8000] ;  /* 0x00800000a504783b */ /* 0x000e680000000200 */
[----:B------:R-:W-:Y:S03]  /*34a0*/  LDSM.16.M88.4 R40, [R0+0x3000] ;  /* 0x003000000028783b */ /* 0x000fe60000000200 */
[----:B---3--:R-:W-:Y:S08]  /*34b0*/  HMMA.16816.F32 R44, R20, R48, R36 ;  /* 0x00000030142c723c */ /* 0x008ff00000001824 */
[----:B------:R-:W-:Y:S01]  /*34c0*/  HMMA.16816.F32 R36, R16, R78, R28 ;  /* 0x0000004e1024723c */ /* 0x000fe2000000181c */
[----:B------:R-:W-:Y:S07]  /*34d0*/  LDSM.16.M88.4 R76, [R24+0x4800] ;  /* 0x00480000184c783b */ /* 0x000fee0000000200 */
[----:B--2---:R-:W-:Y:S01]  /*34e0*/  HMMA.16816.F32 R28, R8, R52, R12 ;  /* 0x00000034081c723c */ /* 0x004fe2000000180c */
[----:B------:R-:W2:Y:S07]  /*34f0*/  LDSM.16.M88.4 R12, [R164+0x8000] ;  /* 0x00800000a40c783b */ /* 0x000eae0000000200 */
[----:B------:R-:W-:Y:S08]  /*3500*/  HMMA.16816.F32 R68, R20, R50, R56 ;  /* 0x000000321444723c */ /* 0x000ff00000001838 */
[----:B------:R-:W-:Y:S08]  /*3510*/  HMMA.16816.F32 R52, R8, R54, R36 ;  /* 0x000000360834723c */ /* 0x000ff00000001824 */
[----:B-1----:R-:W-:Y:S08]  /*3520*/  HMMA.16816.F32 R48, R4, R64, R28 ;  /* 0x000000400430723c */ /* 0x002ff0000000181c */
[----:B------:R-:W-:Y:S08]  /*3530*/  HMMA.16816.F32 R56, R16, R72, R44 ;  /* 0x000000481038723c */ /* 0x000ff0000000182c */
[C---:B------:R-:W-:Y:S08]  /*3540*/  HMMA.16816.F32 R36, R20.reuse, R32, R96 ;  /* 0x000000201424723c */ /* 0x040ff00000001860 */
[----:B------:R-:W-:Y:S08]  /*3550*/  HMMA.16816.F32 R80, R20, R34, R80 ;  /* 0x000000221450723c */ /* 0x000ff00000001850 */
[----:B------:R-:W-:Y:S01]  /*3560*/  HMMA.16816.F32 R32, R4, R66, R52 ;  /* 0x000000420420723c */ /* 0x000fe20000001834 */
[----:B------:R-:W-:Y:S07]  /*3570*/  LDSM.16.M88.4 R52, [R24+0x5800] ;  /* 0x005800001834783b */ /* 0x000fee0000000200 */
[----:B--2---:R-:W-:Y:S01]  /*3580*/  HMMA.16816.F32 R64, R12, R88, R48 ;  /* 0x000000580c40723c */ /* 0x004fe20000001830 */
[----:B------:R-:W-:Y:S07]  /*3590*/  LDSM.16.M88.4 R48, [R2+0x5000] ;  /* 0x005000000230783b */ /* 0x000fee0000000200 */
[C---:B------:R-:W-:Y:S08]  /*35a0*/  HMMA.16816.F32 R44, R20.reuse, R40, R104 ;  /* 0x00000028142c723c */ /* 0x040ff00000001868 */
[----:B------:R-:W-:Y:S08]  /*35b0*/  HMMA.16816.F32 R40, R20, R42, R100 ;  /* 0x0000002a1428723c */ /* 0x000ff00000001864 */
[----:B------:R-:W-:Y:S01]  /*35c0*/  HMMA.16816.F32 R20, R16, R74, R68 ;  /* 0x0000004a1014723c */ /* 0x000fe20000001844 */
[----:B------:R-:W1:Y:S01]  /*35d0*/  LDSM.16.M88.4 R68, [R24+0x5000] ;  /* 0x005000001844783b */ /* 0x000e620000000200 */
[----:B------:R-:W-:-:S03]  /*35e0*/  FMUL.FTZ R3, R64, c[0x0][0x320] ;  /* 0x0000c80040037a20 */ /* 0x000fc60000410000 */
[----:B------:R-:W2:Y:S03]  /*35f0*/  LDSM.16.M88.4 R72, [R0+0x4800] ;  /* 0x004800000048783b */ /* 0x000ea60000000200 */
[----:B------:R-:W-:Y:S01]  /*3600*/  HMMA.16816.F32 R28, R8, R76, R56 ;  /* 0x0000004c081c723c */ /* 0x000fe20000001838 */
[----:B------:R3:W4:Y:S07]  /*3610*/  MUFU.TANH R77, R3 ;  /* 0x00000003004d7308 */ /* 0x00072e0000002400 */
[----:B------:R-:W-:Y:S08]  /*3620*/  HMMA.16816.F32 R44, R16, R60, R44 ;  /* 0x0000003c102c723c */ /* 0x000ff0000000182c */
[----:B------:R-:W-:Y:S01]  /*3630*/  HMMA.16816.F32 R20, R8, R78, R20 ;  /* 0x0000004e0814723c */ /* 0x000fe20000001814 */
[----:B---3--:R-:W-:-:S04]  /*3640*/  FMUL.FTZ R3, R65, c[0x0][0x320] ;  /* 0x0000c80041037a20 */ /* 0x008fc80000410000 */
[----:B------:R3:W5:Y:S03]  /*3650*/  MUFU.TANH R76, R3 ;  /* 0x00000003004c7308 */ /* 0x0007660000002400 */
[C---:B------:R-:W-:Y:S08]  /*3660*/  HMMA.16816.F32 R36, R16.reuse, R84, R36 ;  /* 0x000000541024723c */ /* 0x040ff00000001824 */
[----:B------:R-:W-:Y:S01]  /*3670*/  HMMA.16816.F32 R60, R16, R62, R40 ;  /* 0x0000003e103c723c */ /* 0x000fe20000001828 */
[----:B---3--:R-:W-:-:S07]  /*3680*/  FMUL.FTZ R3, R66, c[0x0][0x320] ;  /* 0x0000c80042037a20 */ /* 0x008fce0000410000 */
[----:B------:R-:W-:Y:S01]  /*3690*/  HMMA.16816.F32 R28, R4, R92, R28 ;  /* 0x0000005c041c723c */ /* 0x000fe2000000181c */
[----:B------:R3:W-:Y:S07]  /*36a0*/  MUFU.TANH R79, R3 ;  /* 0x00000003004f7308 */ /* 0x0007ee0000002400 */
[----:B------:R-:W-:Y:S08]  /*36b0*/  HMMA.16816.F32 R40, R12, R90, R32 ;  /* 0x0000005a0c28723c */ /* 0x000ff00000001820 */
[----:B-1----:R-:W-:Y:S01]  /*36c0*/  HMMA.16816.F32 R32, R8, R68, R44 ;  /* 0x000000440820723c */ /* 0x002fe2000000182c */
[----:B---3--:R-:W-:-:S02]  /*36d0*/  FMUL.FTZ R3, R67, c[0x0][0x320] ;  /* 0x0000c80043037a20 */ /* 0x008fc40000410000 */
[----:B------:R-:W1:Y:S02]  /*36e0*/  LDSM.16.M88.4 R64, [R2+0x5800] ;  /* 0x005800000240783b */ /* 0x000e640000000200 */
[----:B------:R3:W-:Y:S03]  /*36f0*/  MUFU.TANH R78, R3 ;  /* 0x00000003004e7308 */ /* 0x0007e60000002400 */
[----:B------:R-:W-:Y:S08]  /*3700*/  HMMA.16816.F32 R56, R16, R86, R80 ;  /* 0x000000561038723c */ /* 0x000ff00000001850 */
[----:B------:R-:W-:Y:S01]  /*3710*/  HMMA.16816.F32 R16, R4, R94, R20 ;  /* 0x0000005e0410723c */ /* 0x000fe20000001814 */
[----:B------:R-:W-:-:S02]  /*3720*/  FMUL.FTZ R40, R40, c[0x0][0x320] ;  /* 0x0000c80028287a20 */ /* 0x000fc40000410000 */
[----:B------:R-:W-:Y:S02]  /*3730*/  FMUL.FTZ R43, R43, c[0x0][0x320] ;  /* 0x0000c8002b2b7a20 */ /* 0x000fe40000410000 */
[----:B------:R-:W1:Y:S01]  /*3740*/  MUFU.TANH R69, R40 ;  /* 0x0000002800457308 */ /* 0x000e620000002400 */
[----:B------:R-:W-:Y:S02]  /*3750*/  FMUL.FTZ R42, R42, c[0x0][0x320] ;  /* 0x0000c8002a2a7a20 */ /* 0x000fe40000410000 */
[----:B------:R-:W-:Y:S01]  /*3760*/  HMMA.16816.F32 R44, R8, R52, R36 ;  /* 0x00000034082c723c */ /* 0x000fe20000001824 */
[----:B------:R-:W-:-:S04]  /*3770*/  FMUL.FTZ R41, R41, c[0x0][0x320] ;  /* 0x0000c80029297a20 */ /* 0x000fc80000410000 */
[----:B------:R-:W-:Y:S03]  /*3780*/  MUFU.TANH R52, R42 ;  /* 0x0000002a00347308 */ /* 0x000fe60000002400 */
[----:B------:R-:W-:Y:S01]  /*3790*/  HMMA.16816.F32 R20, R8, R70, R60 ;  /* 0x000000460814723c */ /* 0x000fe2000000183c */
[----:B------:R-:W3:Y:S04]  /*37a0*/  LDSM.16.M88.4 R60, [R0+0x5000] ;  /* 0x00500000003c783b */ /* 0x000ee80000000200 */
[----:B------:R-:W1:Y:S03]  /*37b0*/  MUFU.TANH R68, R41 ;  /* 0x0000002900447308 */ /* 0x000e660000002400 */
[----:B--2---:R-:W-:Y:S08]  /*37c0*/  HMMA.16816.F32 R24, R12, R72, R28 ;  /* 0x000000480c18723c */ /* 0x004ff0000000181c */
[----:B------:R-:W-:Y:S01]  /*37d0*/  HMMA.16816.F32 R36, R4, R48, R32 ;  /* 0x000000300424723c */ /* 0x000fe20000001820 */
[----:B------:R-:W-:Y:S07]  /*37e0*/  MUFU.TANH R48, R43 ;  /* 0x0000002b00307308 */ /* 0x000fee0000002400 */
[----:B------:R-:W-:Y:S08]  /*37f0*/  HMMA.16816.F32 R32, R12, R74, R16 ;  /* 0x0000004a0c20723c */ /* 0x000ff00000001810 */
[----:B-1----:R-:W-:Y:S01]  /*3800*/  HMMA.16816.F32 R16, R4, R64, R44 ;  /* 0x000000400410723c */ /* 0x002fe2000000182c */
[----:B------:R-:W2:Y:S01]  /*3810*/  LDL R64, [R1] ;  /* 0x0000000001407983 */ /* 0x000ea20000100800 */
[----:B------:R-:W-:-:S02]  /*3820*/  FMUL.FTZ R2, R25, c[0x0][0x320] ;  /* 0x0000c80019027a20 */ /* 0x000fc40000410000 */
[----:B------:R-:W-:Y:S02]  /*3830*/  FMUL.FTZ R24, R24, c[0x0][0x320] ;  /* 0x0000c80018187a20 */ /* 0x000fe40000410000 */
[----:B------:R1:W-:Y:S02]  /*3840*/  MUFU.TANH R40, R2 ;  /* 0x0000000200287308 */ /* 0x0003e40000002400 */
[----:B------:R-:W-:Y:S01]  /*3850*/  HMMA.16816.F32 R28, R8, R54, R56 ;  /* 0x00000036081c723c */ /* 0x000fe20000001838 */
[----:B---3--:R-:W-:-:S05]  /*3860*/  IMAD.MOV.U32 R3, RZ, RZ, 0x1 ;  /* 0x00000001ff037424 */ /* 0x008fca00078e00ff */
[----:B------:R-:W3:Y:S02]  /*3870*/  MUFU.TANH R41, R24 ;  /* 0x0000001800297308 */ /* 0x000ee40000002400 */
[----:B------:R-:W-:Y:S01]  /*3880*/  HMMA.16816.F32 R8, R4, R50, R20 ;  /* 0x000000320408723c */ /* 0x000fe20000001814 */
[----:B------:R3:W4:Y:S07]  /*3890*/  LDSM.16.M88.4 R20, [R0+0x5800] ;  /* 0x005800000014783b */ /* 0x00072e0000000200 */
[----:B------:R-:W-:Y:S01]  /*38a0*/  HMMA.16816.F32 R36, R12, R60, R36 ;  /* 0x0000003c0c24723c */ /* 0x000fe20000001824 */
[----:B-1----:R-:W-:Y:S01]  /*38b0*/  FMUL.FTZ R2, R26, c[0x0][0x320] ;  /* 0x0000c8001a027a20 */ /* 0x002fe20000410000 */
[----:B------:R-:W-:-:S04]  /*38c0*/  DEPBAR.LE SB0, 0x2 ;  /* 0x000080800000791a */ /* 0x000fc80000000000 */
[----:B------:R1:W-:Y:S01]  /*38d0*/  MUFU.TANH R43, R2 ;  /* 0x00000002002b7308 */ /* 0x0003e20000002400 */
[----:B------:R-:W-:Y:S01]  /*38e0*/  FMUL.FTZ R32, R32, c[0x0][0x320] ;  /* 0x0000c80020207a20 */ /* 0x000fe20000410000 */
[----:B------:R-:W-:Y:S01]  /*38f0*/  HMMA.16816.F32 R4, R4, R66, R28 ;  /* 0x000000420404723c */ /* 0x000fe2000000181c */
[----:B------:R-:W-:Y:S01]  /*3900*/  FMUL.FTZ R33, R33, c[0x0][0x320] ;  /* 0x0000c80021217a20 */ /* 0x000fe20000410000 */
[----:B------:R-:W-:Y:S01]  /*3910*/  BAR.SYNC.DEFER_BLOCKING 0x0 ;  /* 0x0000000000007b1d */ /* 0x000fe20000010000 */
[----:B---3--:R-:W-:-:S05]  /*3920*/  FMUL.FTZ R0, R27, c[0x0][0x320] ;  /* 0x0000c8001b007a20 */ /* 0x008fca0000410000 */
[----:B------:R3:W-:Y:S01]  /*3930*/  MUFU.TANH R42, R0 ;  /* 0x00000000002a7308 */ /* 0x0007e20000002400 */
[----:B-1----:R-:W-:Y:S01]  /*3940*/  @P4 IMAD.HI.U32 R2, R208, c[0x0][0x2c8], RZ ;  /* 0x0000b200d0024a27 */ /* 0x002fe200078e00ff */
[C---:B------:R-:W-:Y:S08]  /*3950*/  HMMA.16816.F32 R24, R12.reuse, R62, R8 ;  /* 0x0000003e0c18723c */ /* 0x040ff00000001808 */
[C---:B----4-:R-:W-:Y:S08]  /*3960*/  HMMA.16816.F32 R16, R12.reuse, R20, R16 ;  /* 0x000000140c10723c */ /* 0x050ff00000001810 */
[----:B------:R-:W-:Y:S01]  /*3970*/  HMMA.16816.F32 R4, R12, R22, R4 ;  /* 0x000000160c04723c */ /* 0x000fe20000001804 */
[----:B---3--:R-:W-:Y:S01]  /*3980*/  IMAD.MOV.U32 R0, RZ, RZ, R208 ;  /* 0x000000ffff007224 */ /* 0x008fe200078e00d0 */
[----:B------:R-:W-:Y:S01]  /*3990*/  @P4 SHF.R.U32.HI R0, RZ, c[0x0][0x2cc], R2 ;  /* 0x0000b300ff004a19 */ /* 0x000fe20000011602 */
[----:B------:R-:W1:Y:S01]  /*39a0*/  MUFU.TANH R32, R32 ;  /* 0x0000002000207308 */ /* 0x000e620000002400 */
[----:B------:R-:W-:Y:S01]  /*39b0*/  FMUL.FTZ R34, R34, c[0x0][0x320] ;  /* 0x0000c80022227a20 */ /* 0x000fe20000410000 */
[----:B------:R-:W-:Y:S04]  /*39c0*/  LDSM.16.MT88.4 R44, [R237+0x2000] ;  /* 0x00200000ed2c783b */ /* 0x000fe80000004200 */
[----:B------:R-:W3:Y:S04]  /*39d0*/  SHFL.IDX PT, R2, R0, RZ, 0x1c1f ;  /* 0x001c1fff00027589 */ /* 0x000ee800000e0000 */
[----:B------:R4:W1:Y:S01]  /*39e0*/  SHFL.IDX PT, R8, R0, 0x1, 0x1c1f ;  /* 0x003c1f0000087f89 */ /* 0x00086200000e0000 */
[----:B------:R-:W-:Y:S01]  /*39f0*/  IMAD.MOV.U32 R9, RZ, RZ, c[0x0][0x2ac] ;  /* 0x0000ab00ff097624 */ /* 0x000fe200078e00ff */
[----:B------:R-:W-:Y:S02]  /*3a00*/  MUFU.TANH R33, R33 ;  /* 0x0000002100217308 */ /* 0x000fe40000002400 */
[----:B------:R-:W-:Y:S04]  /*3a10*/  LDSM.16.MT88.4 R56, [R170+0x4000] ;  /* 0x00400000aa38783b */ /* 0x000fe80000004200 */
[----:B------:R-:W-:Y:S04]  /*3a20*/  LDSM.16.MT88.4 R72, [R171+0x2800] ;  /* 0x00280000ab48783b */ /* 0x000fe80000004200 */
[----:B------:R-:W-:Y:S01]  /*3a30*/  LDSM.16.MT88.4 R60, [R170+0x4800] ;  /* 0x00480000aa3c783b */ /* 0x000fe20000004200 */
[----:B----4-:R-:W-:-:S04]  /*3a40*/  FMUL.FTZ R0, R35, c[0x0][0x320] ;  /* 0x0000c80023007a20 */ /* 0x010fc80000410000 */
[----:B------:R4:W-:Y:S02]  /*3a50*/  MUFU.TANH R29, R0 ;  /* 0x00000000001d7308 */ /* 0x0009e40000002400 */
[----:B----4-:R-:W-:-:S04]  /*3a60*/  IMAD R0, R231, -0x40, R3 ;  /* 0xffffffc0e7007824 */ /* 0x010fc800078e0203 */
[----:B------:R-:W-:Y:S02]  /*3a70*/  IMAD R0, R9, c[0x0][0x1d0], R0 ;  /* 0x0000740009007a24 */ /* 0x000fe400078e0200 */
[----:B------:R-:W-:-:S03]  /*3a80*/  FMUL.FTZ R3, R36, c[0x0][0x320] ;  /* 0x0000c80024037a20 */ /* 0x000fc60000410000 */
[--C-:B------:R-:W-:Y:S01]  /*3a90*/  IADD3 R0, R0, -c[0x0][0x168], -R223.reuse ;  /* 0x80005a0000007a10 */ /* 0x100fe20007ffe8df */
[----:B------:R4:W-:Y:S04]  /*3aa0*/  MUFU.TANH R28, R3 ;  /* 0x00000003001c7308 */ /* 0x0009e80000002400 */
[C---:B---3--:R-:W-:Y:S02]  /*3ab0*/  IMAD.IADD R2, R0.reuse, 0x1, R2 ;  /* 0x0000000100027824 */ /* 0x048fe400078e0202 */
[----:B-1----:R-:W-:Y:S02]  /*3ac0*/  IMAD.IADD R0, R0, 0x1, R8 ;  /* 0x0000000100007824 */ /* 0x002fe400078e0208 */
[----:B----4-:R-:W-:-:S05]  /*3ad0*/  IMAD.IADD R3, R108, 0x1, -R223 ;  /* 0x000000016c037824 */ /* 0x010fca00078e0adf */
[----:B------:R-:W-:-:S04]  /*3ae0*/  IMNMX R2, R3, R2, PT ;  /* 0x0000000203027217 */ /* 0x000fc80003800200 */
[C---:B------:R-:W-:Y:S02]  /*3af0*/  ISETP.GT.AND P6, PT, R2.reuse, RZ, PT ;  /* 0x000000ff0200720c */ /* 0x040fe40003fc4270 */
[C---:B------:R-:W-:Y:S01]  /*3b00*/  ISETP.GT.AND P5, PT, R2.reuse, 0x1, PT ;  /* 0x000000010200780c */ /* 0x040fe20003fa4270 */
[----:B------:R-:W-:Y:S01]  /*3b10*/  FMUL.FTZ R9, R37, c[0x0][0x320] ;  /* 0x0000c80025097a20 */ /* 0x000fe20000410000 */
[----:B------:R-:W-:Y:S02]  /*3b20*/  ISETP.GT.AND P1, PT, R2, 0x8, PT ;  /* 0x000000080200780c */ /* 0x000fe40003f24270 */
[----:B------:R-:W-:Y:S02]  /*3b30*/  FSEL R13, R77, -INF , P6 ;  /* 0xff8000004d0d7808 */ /* 0x000fe40003000000 */
[----:B-----5:R-:W-:Y:S02]  /*3b40*/  FSEL R15, R76, -INF , P5 ;  /* 0xff8000004c0f7808 */ /* 0x020fe40002800000 */
[----:B------:R-:W-:Y:S01]  /*3b50*/  IMNMX R0, R3, R0, PT ;  /* 0x0000000003007217 */ /* 0x000fe20003800200 */
[----:B------:R-:W-:Y:S01]  /*3b60*/  FMUL.FTZ R3, R25, c[0x0][0x320] ;  /* 0x0000c80019037a20 */ /* 0x000fe20000410000 */
[----:B------:R-:W-:Y:S01]  /*3b70*/  ISETP.GT.AND P0, PT, R2, 0x9, PT ;  /* 0x000000090200780c */ /* 0x000fe20003f04270 */
[----:B------:R-:W1:Y:S01]  /*3b80*/  MUFU.TANH R10, R9 ;  /* 0x00000009000a7308 */ /* 0x000e620000002400 */
[----:B------:R-:W-:-:S02]  /*3b90*/  FSEL R14, R69, -INF , P1 ;  /* 0xff800000450e7808 */ /* 0x000fc40000800000 */
[----:B------:R-:W-:Y:S02]  /*3ba0*/  FMNMX.FTZ R101, R13, R15, !PT ;  /* 0x0000000f0d657209 */ /* 0x000fe40007810000 */
[----:B------:R-:W-:Y:S02]  /*3bb0*/  ISETP.GT.AND P6, PT, R2, 0x10, PT ;  /* 0x000000100200780c */ /* 0x000fe40003fc4270 */
[----:B------:R-:W-:Y:S01]  /*3bc0*/  FSEL R20, R68, -INF , P0 ;  /* 0xff80000044147808 */ /* 0x000fe20000000000 */
[----:B------:R3:W-:Y:S01]  /*3bd0*/  MUFU.TANH R9, R3 ;  /* 0x0000000300097308 */ /* 0x0007e20000002400 */
[----:B------:R-:W-:Y:S01]  /*3be0*/  FMNMX.FTZ R101, R14, R101, !PT ;  /* 0x000000650e657209 */ /* 0x000fe20007810000 */
[----:B------:R-:W-:Y:S01]  /*3bf0*/  FMUL.FTZ R8, R24, c[0x0][0x320] ;  /* 0x0000c80018087a20 */ /* 0x000fe20000410000 */
[----:B------:R-:W-:Y:S01]  /*3c00*/  ISETP.GT.AND P5, PT, R2, 0x11, PT ;  /* 0x000000110200780c */ /* 0x000fe20003fa4270 */
[----:B------:R-:W-:Y:S01]  /*3c10*/  FMUL.FTZ R18, R18, c[0x0][0x320] ;  /* 0x0000c80012127a20 */ /* 0x000fe20000410000 */
[----:B------:R-:W-:Y:S01]  /*3c20*/  FMNMX.FTZ R101, R20, R101, !PT ;  /* 0x0000006514657209 */ /* 0x000fe20007810000 */
[----:B------:R-:W-:Y:S01]  /*3c30*/  FMUL.FTZ R19, R19, c[0x0][0x320] ;  /* 0x0000c80013137a20 */ /* 0x000fe20000410000 */
[C---:B------:R-:W-:Y:S01]  /*3c40*/  ISETP.GT.AND P1, PT, R2.reuse, 0x18, PT ;  /* 0x000000180200780c */ /* 0x040fe20003f24270 */
[----:B------:R-:W-:Y:S01]  /*3c50*/  MUFU.TANH R34, R34 ;  /* 0x0000002200227308 */ /* 0x000fe20000002400 */
[----:B------:R-:W-:Y:S01]  /*3c60*/  ISETP.GT.AND P0, PT, R2, 0x19, PT ;  /* 0x000000190200780c */ /* 0x000fe20003f04270 */
[----:B------:R-:W-:Y:S01]  /*3c70*/  FMUL.FTZ R6, R6, c[0x0][0x320] ;  /* 0x0000c80006067a20 */ /* 0x000fe20000410000 */
[----:B------:R-:W-:Y:S01]  /*3c80*/  LDSM.16.MT88.4 R68, [R239+0x2800] ;  /* 0x00280000ef44783b */ /* 0x000fe20000004200 */
[----:B---3--:R-:W-:Y:S01]  /*3c90*/  FMUL.FTZ R3, R16, c[0x0][0x320] ;  /* 0x0000c80010037a20 */ /* 0x008fe20000410000 */
[----:B------:R-:W-:-:S03]  /*3ca0*/  FSEL R16, R41, -INF , P6 ;  /* 0xff80000029107808 */ /* 0x000fc60003000000 */
[----:B------:R3:W-:Y:S01]  /*3cb0*/  MUFU.TANH R12, R3 ;  /* 0x00000003000c7308 */ /* 0x0007e20000002400 */
[----:B------:R-:W-:Y:S02]  /*3cc0*/  FSEL R21, R40, -INF , P5 ;  /* 0xff80000028157808 */ /* 0x000fe40002800000 */
[----:B------:R-:W-:Y:S02]  /*3cd0*/  FMNMX.FTZ R101, R16, R101, !PT ;  /* 0x0000006510657209 */ /* 0x000fe40007810000 */
[----:B------:R-:W-:-:S03]  /*3ce0*/  ISETP.GT.AND P5, PT, R2, 0x21, PT ;  /* 0x000000210200780c */ /* 0x000fc60003fa4270 */
[----:B------:R-:W4:Y:S01]  /*3cf0*/  MUFU.TANH R8, R8 ;  /* 0x0000000800087308 */ /* 0x000f220000002400 */
[----:B------:R-:W-:Y:S01]  /*3d00*/  FSEL R22, R32, -INF , P1 ;  /* 0xff80000020167808 */ /* 0x000fe20000800000 */
[----:B---3--:R-:W-:Y:S01]  /*3d10*/  FMUL.FTZ R3, R17, c[0x0][0x320] ;  /* 0x0000c80011037a20 */ /* 0x008fe20000410000 */
[----:B------:R-:W-:-:S05]  /*3d20*/  FMNMX.FTZ R101, R21, R101, !PT ;  /* 0x0000006515657209 */ /* 0x000fca0007810000 */
[----:B------:R3:W5:Y:S01]  /*3d30*/  MUFU.TANH R11, R3 ;  /* 0x00000003000b7308 */ /* 0x0007620000002400 */
[----:B-1----:R-:W-:Y:S02]  /*3d40*/  FSEL R87, R10, -INF , P5 ;  /* 0xff8000000a577808 */ /* 0x002fe40002800000 */
[----:B------:R-:W-:Y:S02]  /*3d50*/  ISETP.GT.AND P6, PT, R2, 0x20, PT ;  /* 0x000000200200780c */ /* 0x000fe40003fc4270 */
[----:B------:R-:W-:Y:S02]  /*3d60*/  FSEL R23, R33, -INF , P0 ;  /* 0xff80000021177808 */ /* 0x000fe40000000000 */
[----:B------:R-:W-:Y:S01]  /*3d70*/  FMNMX.FTZ R101, R22, R101, !PT ;  /* 0x0000006516657209 */ /* 0x000fe20007810000 */
[----:B---3--:R-:W-:-:S04]  /*3d80*/  FMUL.FTZ R3, R4, c[0x0][0x320] ;  /* 0x0000c80004037a20 */ /* 0x008fc80000410000 */
[----:B------:R1:W3:Y:S01]  /*3d90*/  MUFU.TANH R10, R3 ;  /* 0x00000003000a7308 */ /* 0x0002e20000002400 */
[----:B------:R-:W-:Y:S02]  /*3da0*/  FSEL R85, R28, -INF , P6 ;  /* 0xff8000001c557808 */ /* 0x000fe40003000000 */
[----:B------:R-:W-:Y:S02]  /*3db0*/  FMNMX.FTZ R101, R23, R101, !PT ;  /* 0x0000006517657209 */ /* 0x000fe40007810000 */
[C---:B------:R-:W-:Y:S02]  /*3dc0*/  ISETP.GT.AND P1, PT, R2.reuse, 0x28, PT ;  /* 0x000000280200780c */ /* 0x040fe40003f24270 */
[----:B------:R-:W-:Y:S01]  /*3dd0*/  ISETP.GT.AND P6, PT, R2, 0x30, PT ;  /* 0x000000300200780c */ /* 0x000fe20003fc4270 */
[----:B-1----:R-:W-:-:S04]  /*3de0*/  FMUL.FTZ R3, R5, c[0x0][0x320] ;  /* 0x0000c80005037a20 */ /* 0x002fc80000410000 */
[----:B------:R-:W1:Y:S01]  /*3df0*/  MUFU.TANH R4, R3 ;  /* 0x0000000300047308 */ /* 0x000e620000002400 */
[C---:B------:R-:W-:Y:S02]  /*3e00*/  ISETP.GT.AND P5, PT, R2.reuse, 0x31, PT ;  /* 0x000000310200780c */ /* 0x040fe40003fa4270 */
[----:B------:R-:W-:Y:S02]  /*3e10*/  FMNMX.FTZ R101, R85, R101, !PT ;  /* 0x0000006555657209 */ /* 0x000fe40007810000 */
[----:B------:R-:W-:Y:S02]  /*3e20*/  ISETP.GT.AND P0, PT, R2, 0x29, PT ;  /* 0x000000290200780c */ /* 0x000fe40003f04270 */
[----:B----4-:R-:W-:Y:S02]  /*3e30*/  FSEL R86, R8, -INF , P1 ;  /* 0xff80000008567808 */ /* 0x010fe40000800000 */
[----:B------:R-:W-:Y:S02]  /*3e40*/  ISETP.GT.AND P1, PT, R2, 0x38, PT ;  /* 0x000000380200780c */ /* 0x000fe40003f24270 */
[----:B------:R-:W-:-:S02]  /*3e50*/  FSEL R180, R12, -INF , P6 ;  /* 0xff8000000cb47808 */ /* 0x000fc40003000000 */
[----:B-----5:R-:W-:Y:S02]  /*3e60*/  FSEL R175, R11, -INF , P5 ;  /* 0xff8000000baf7808 */ /* 0x020fe40002800000 */
[C---:B------:R-:W-:Y:S02]  /*3e70*/  ISETP.GT.AND P6, PT, R0.reuse, RZ, PT ;  /* 0x000000ff0000720c */ /* 0x040fe40003fc4270 */
[----:B------:R-:W-:Y:S02]  /*3e80*/  ISETP.GT.AND P5, PT, R0, 0x1, PT ;  /* 0x000000010000780c */ /* 0x000fe40003fa4270 */
[----:B------:R-:W-:Y:S02]  /*3e90*/  FMNMX.FTZ R101, R87, R101, !PT ;  /* 0x0000006557657209 */ /* 0x000fe40007810000 */
[----:B------:R-:W-:Y:S02]  /*3ea0*/  FSEL R84, R9, -INF , P0 ;  /* 0xff80000009547808 */ /* 0x000fe40000000000 */
[----:B------:R-:W-:Y:S01]  /*3eb0*/  ISETP.GT.AND P0, PT, R2, 0x39, PT ;  /* 0x000000390200780c */ /* 0x000fe20003f04270 */
[----:B------:R-:W-:Y:S01]  /*3ec0*/  FMUL.FTZ R2, R38, c[0x0][0x320] ;  /* 0x0000c80026027a20 */ /* 0x000fe20000410000 */
[----:B---3--:R-:W-:-:S02]  /*3ed0*/  FSEL R172, R10, -INF , P1 ;  /* 0xff8000000aac7808 */ /* 0x008fc40000800000 */
[----:B------:R-:W-:Y:S02]  /*3ee0*/  ISETP.GT.AND P1, PT, R0, 0x8, PT ;  /* 0x000000080000780c */ /* 0x000fe40003f24270 */
[----:B------:R-:W-:Y:S02]  /*3ef0*/  FSEL R5, R79, -INF , P6 ;  /* 0xff8000004f057808 */ /* 0x000fe40003000000 */
[----:B------:R-:W-:Y:S02]  /*3f00*/  FSEL R12, R78, -INF , P5 ;  /* 0xff8000004e0c7808 */ /* 0x000fe40002800000 */
[----:B------:R-:W-:Y:S01]  /*3f10*/  FMNMX.FTZ R101, R86, R101, !PT ;  /* 0x0000006556657209 */ /* 0x000fe20007810000 */
[----:B------:R3:W4:Y:S01]  /*3f20*/  MUFU.TANH R28, R2 ;  /* 0x00000002001c7308 */ /* 0x0007220000002400 */
[----:B-1----:R-:W-:Y:S02]  /*3f30*/  FSEL R174, R4, -INF , P0 ;  /* 0xff80000004ae7808 */ /* 0x002fe40000000000 */
[----:B------:R-:W-:-:S02]  /*3f40*/  ISETP.GT.AND P0, PT, R0, 0x9, PT ;  /* 0x000000090000780c */ /* 0x000fc40003f04270 */
[----:B------:R-:W-:Y:S02]  /*3f50*/  FSEL R11, R52, -INF , P1 ;  /* 0xff800000340b7808 */ /* 0x000fe40000800000 */
[----:B------:R-:W-:Y:S01]  /*3f60*/  FMNMX.FTZ R101, R84, R101, !PT ;  /* 0x0000006554657209 */ /* 0x000fe20007810000 */
[----:B------:R-:W-:Y:S01]  /*3f70*/  FMUL.FTZ R9, R27, c[0x0][0x320] ;  /* 0x0000c8001b097a20 */ /* 0x000fe20000410000 */
[----:B------:R-:W-:Y:S02]  /*3f80*/  ISETP.GT.AND P6, PT, R0, 0x10, PT ;  /* 0x000000100000780c */ /* 0x000fe40003fc4270 */
[----:B---3--:R-:W-:Y:S01]  /*3f90*/  FMNMX.FTZ R2, R5, R12, !PT ;  /* 0x0000000c05027209 */ /* 0x008fe20007810000 */
[----:B------:R-:W-:Y:S01]  /*3fa0*/  FMUL.FTZ R8, R26, c[0x0][0x320] ;  /* 0x0000c8001a087a20 */ /* 0x000fe20000410000 */
[----:B------:R-:W-:Y:S01]  /*3fb0*/  FSEL R10, R48, -INF , P0 ;  /* 0xff800000300a7808 */ /* 0x000fe20000000000 */
[----:B------:R-:W-:Y:S01]  /*3fc0*/  FMUL.FTZ R3, R39, c[0x0][0x320] ;  /* 0x0000c80027037a20 */ /* 0x000fe20000410000 */
[----:B------:R-:W-:-:S02]  /*3fd0*/  FMNMX.FTZ R2, R11, R2, !PT ;  /* 0x000000020b027209 */ /* 0x000fc40007810000 */
[----:B------:R-:W-:Y:S01]  /*3fe0*/  ISETP.GT.AND P5, PT, R0, 0x11, PT ;  /* 0x000000110000780c */ /* 0x000fe20003fa4270 */
[----:B------:R-:W-:Y:S01]  /*3ff0*/  MUFU.TANH R24, R18 ;  /* 0x0000001200187308 */ /* 0x000fe20000002400 */
[----:B------:R-:W-:Y:S01]  /*4000*/  FMNMX.FTZ R101, R180, R101, !PT ;  /* 0x00000065b4657209 */ /* 0x000fe20007810000 */
[----:B------:R-:W-:Y:S01]  /*4010*/  FMUL.FTZ R4, R7, c[0x0][0x320] ;  /* 0x0000c80007047a20 */ /* 0x000fe20000410000 */
[----:B------:R-:W-:Y:S01]  /*4020*/  FMNMX.FTZ R2, R10, R2, !PT ;  /* 0x000000020a027209 */ /* 0x000fe20007810000 */
[----:B------:R-:W-:Y:S01]  /*4030*/  LDSM.16.MT88.4 R36, [R171] ;  /* 0x00000000ab24783b */ /* 0x000fe20000004200 */
[----:B------:R-:W-:-:S03]  /*4040*/  FMNMX.FTZ R101, R175, R101, !PT ;  /* 0x00000065af657209 */ /* 0x000fc60007810000 */
[----:B------:R1:W-:Y:S01]  /*4050*/  MUFU.TANH R25, R9 ;  /* 0x0000000900197308 */ /* 0x0003e20000002400 */
[----:B------:R-:W-:Y:S01]  /*4060*/  ISETP.GT.AND P1, PT, R0, 0x18, PT ;  /* 0x000000180000780c */ /* 0x000fe20003f24270 */
[----:B------:R-:W-:Y:S01]  /*4070*/  LDSM.16.MT88.4 R48, [R170+0x2800] ;  /* 0x00280000aa30783b */ /* 0x000fe20000004200 */
[----:B------:R-:W-:-:S03]  /*4080*/  FMNMX.FTZ R101, R172, R101, !PT ;  /* 0x00000065ac657209 */ /* 0x000fc60007810000 */
[----:B------:R-:W-:Y:S02]  /*4090*/  LDSM.16.MT88.4 R52, [R239+0x2000] ;  /* 0x00200000ef34783b */ /* 0x000fe40000004200 */
[----:B------:R3:W-:Y:S01]  /*40a0*/  MUFU.TANH R26, R8 ;  /* 0x00000008001a7308 */ /* 0x0007e20000002400 */
[----:B-1----:R-:W-:-:S07]  /*40b0*/  FSEL R9, R43, -INF , P6 ;  /* 0xff8000002b097808 */ /* 0x002fce0003000000 */
[----:B------:R1:W5:Y:S01]  /*40c0*/  MUFU.TANH R27, R3 ;  /* 0x00000003001b7308 */ /* 0x0003620000002400 */
[----:B------:R-:W-:Y:S02]  /*40d0*/  FMNMX.FTZ R2, R9, R2, !PT ;  /* 0x0000000209027209 */ /* 0x000fe40007810000 */
[----:B---3--:R-:W-:Y:S02]  /*40e0*/  FSEL R8, R42, -INF , P5 ;  /* 0xff8000002a087808 */ /* 0x008fe40002800000 */
[----:B------:R-:W-:-:S03]  /*40f0*/  ISETP.GT.AND P0, PT, R0, 0x19, PT ;  /* 0x000000190000780c */ /* 0x000fc60003f04270 */
[----:B------:R-:W3:Y:S01]  /*4100*/  MUFU.TANH R19, R19 ;  /* 0x0000001300137308 */ /* 0x000ee20000002400 */
[----:B------:R-:W-:Y:S01]  /*4110*/  FSEL R17, R34, -INF , P1 ;  /* 0xff80000022117808 */ /* 0x000fe20000800000 */
[----:B------:R-:W-:Y:S01]  /*4120*/  LDSM.16.MT88.4 R40, [R237+0x800] ;  /* 0x00080000ed28783b */ /* 0x000fe20000004200 */
[----:B------:R-:W-:Y:S02]  /*4130*/  FMNMX.FTZ R2, R8, R2, !PT ;  /* 0x0000000208027209 */ /* 0x000fe40007810000 */
[----:B------:R-:W-:Y:S01]  /*4140*/  FMNMX.FTZ R101, R174, R101, !PT ;  /* 0x00000065ae657209 */ /* 0x000fe20007810000 */
[----:B------:R-:W-:Y:S01]  /*4150*/  LDSM.16.MT88.4 R32, [R237] ;  /* 0x00000000ed20783b */ /* 0x000fe20000004200 */
[----:B------:R-:W-:Y:S02]  /*4160*/  ISETP.GT.AND P5, PT, R0, 0x20, PT ;  /* 0x000000200000780c */ /* 0x000fe40003fa4270 */
[----:B------:R-:W-:Y:S01]  /*4170*/  FSEL R18, R29, -INF , P0 ;  /* 0xff8000001d127808 */ /* 0x000fe20000000000 */
[----:B-1----:R-:W1:Y:S01]  /*4180*/  SHFL.BFLY PT, R3, R101, 0x2, 0x1f ;  /* 0x0c401f0065037f89 */ /* 0x002e6200000e0000 */
[----:B------:R-:W-:-:S02]  /*4190*/  FMNMX.FTZ R2, R17, R2, !PT ;  /* 0x0000000211027209 */ /* 0x000fc40007810000 */
[----:B------:R-:W-:Y:S02]  /*41a0*/  ISETP.GT.AND P1, PT, R0, 0x21, PT ;  /* 0x000000210000780c */ /* 0x000fe40003f24270 */
[----:B----4-:R-:W-:Y:S02]  /*41b0*/  FSEL R82, R28, -INF , P5 ;  /* 0xff8000001c527808 */ /* 0x010fe40002800000 */
[----:B------:R-:W-:Y:S01]  /*41c0*/  FMNMX.FTZ R2, R18, R2, !PT ;  /* 0x0000000212027209 */ /* 0x000fe20007810000 */
[----:B------:R-:W4:Y:S01]  /*41d0*/  MUFU.TANH R6, R6 ;  /* 0x0000000600067308 */ /* 0x000f220000002400 */
[----:B------:R-:W-:Y:S01]  /*41e0*/  ISETP.GT.AND P0, PT, R0, 0x28, PT ;  /* 0x000000280000780c */ /* 0x000fe20003f04270 */
[----:B------:R-:W-:Y:S01]  /*41f0*/  LDSM.16.MT88.4 R28, [R171+0x800] ;  /* 0x00080000ab1c783b */ /* 0x000fe20000004200 */
[----:B-----5:R-:W-:Y:S02]  /*4200*/  FSEL R81, R27, -INF , P1 ;  /* 0xff8000001b517808 */ /* 0x020fe40000800000 */
[----:B------:R-:W-:-:S02]  /*4210*/  FMNMX.FTZ R2, R82, R2, !PT ;  /* 0x0000000252027209 */ /* 0x000fc40007810000 */
[----:B------:R-:W-:Y:S02]  /*4220*/  ISETP.GT.AND P1, PT, R0, 0x29, PT ;  /* 0x000000290000780c */ /* 0x000fe40003f24270 */
[----:B------:R-:W-:Y:S02]  /*4230*/  FSEL R80, R26, -INF , P0 ;  /* 0xff8000001a507808 */ /* 0x000fe40000000000 */
[----:B------:R-:W-:Y:S01]  /*4240*/  FMNMX.FTZ R2, R81, R2, !PT ;  /* 0x0000000251027209 */ /* 0x000fe20007810000 */
[----:B------:R-:W5:Y:S01]  /*4250*/  MUFU.TANH R4, R4 ;  /* 0x0000000400047308 */ /* 0x000f620000002400 */
[----:B------:R-:W-:Y:S02]  /*4260*/  ISETP.GT.AND P0, PT, R0, 0x30, PT ;  /* 0x000000300000780c */ /* 0x000fe40003f04270 */
[----:B------:R-:W-:Y:S02]  /*4270*/  FSEL R83, R25, -INF , P1 ;  /* 0xff80000019537808 */ /* 0x000fe40000800000 */
[----:B------:R-:W-:-:S02]  /*4280*/  FMNMX.FTZ R2, R80, R2, !PT ;  /* 0x0000000250027209 */ /* 0x000fc40007810000 */
[----:B------:R-:W-:Y:S02]  /*4290*/  ISETP.GT.AND P1, PT, R0, 0x31, PT ;  /* 0x000000310000780c */ /* 0x000fe40003f24270 */
[----:B------:R-:W-:Y:S02]  /*42a0*/  FSEL R161, R24, -INF , P0 ;  /* 0xff80000018a17808 */ /* 0x000fe40000000000 */
[----:B------:R-:W-:Y:S01]  /*42b0*/  FMNMX.FTZ R2, R83, R2, !PT ;  /* 0x0000000253027209 */ /* 0x000fe20007810000 */
[----:B------:R-:W-:Y:S01]  /*42c0*/  LDSM.16.MT88.4 R24, [R170+0x800] ;  /* 0x00080000aa18783b */ /* 0x000fe20000004200 */
[----:B------:R-:W-:Y:S02]  /*42d0*/  ISETP.GT.AND P0, PT, R0, 0x38, PT ;  /* 0x000000380000780c */ /* 0x000fe40003f04270 */
[----:B---3--:R-:W-:Y:S02]  /*42e0*/  FSEL R160, R19, -INF , P1 ;  /* 0xff80000013a07808 */ /* 0x008fe40000800000 */
[----:B------:R-:W-:-:S02]  /*42f0*/  FMNMX.FTZ R2, R161, R2, !PT ;  /* 0x00000002a1027209 */ /* 0x000fc40007810000 */
[----:B-1----:R-:W-:Y:S02]  /*4300*/  FMNMX.FTZ R101, R101, R3, !PT ;  /* 0x0000000365657209 */ /* 0x002fe40007810000 */
[----:B------:R-:W-:Y:S02]  /*4310*/  ISETP.GT.AND P1, PT, R0, 0x39, PT ;  /* 0x000000390000780c */ /* 0x000fe40003f24270 */
[----:B----4-:R-:W-:Y:S02]  /*4320*/  FSEL R95, R6, -INF , P0 ;  /* 0xff800000065f7808 */ /* 0x010fe40000000000 */
[----:B------:R-:W-:Y:S01]  /*4330*/  FMNMX.FTZ R100, R160, R2, !PT ;  /* 0x00000002a0647209 */ /* 0x000fe20007810000 */
[----:B------:R-:W1:Y:S01]  /*4340*/  SHFL.BFLY PT, R0, R101, 0x1, 0x1f ;  /* 0x0c201f0065007f89 */ /* 0x000e6200000e0000 */
[----:B-----5:R-:W-:Y:S02]  /*4350*/  FSEL R94, R4, -INF , P1 ;  /* 0xff800000045e7808 */ /* 0x020fe40000800000 */
[----:B------:R-:W-:-:S04]  /*4360*/  FMNMX.FTZ R100, R95, R100, !PT ;  /* 0x000000645f647209 */ /* 0x000fc80007810000 */
[----:B------:R-:W-:-:S05]  /*4370*/  FMNMX.FTZ R100, R94, R100, !PT ;  /* 0x000000645e647209 */ /* 0x000fca0007810000 */
[----:B------:R-:W3:Y:S01]  /*4380*/  SHFL.BFLY PT, R3, R100, 0x2, 0x1f ;  /* 0x0c401f0064037f89 */ /* 0x000ee200000e0000 */
[----:B-1----:R-:W-:-:S04]  /*4390*/  FMNMX.FTZ R101, R101, R0, !PT ;  /* 0x0000000065657209 */ /* 0x002fc80007810000 */
[C---:B------:R-:W-:Y:S01]  /*43a0*/  FSETP.NEU.FTZ.AND P0, PT, R101.reuse, -INF , PT ;  /* 0xff8000006500780b */ /* 0x040fe20003f1d000 */
[----:B------:R-:W-:-:S05]  /*43b0*/  FMUL.FTZ R2, R101, c[0x0][0x2d0] ;  /* 0x0000b40065027a20 */ /* 0x000fca0000410000 */
[----:B------:R-:W-:Y:S02]  /*43c0*/  FSEL R2, R2, RZ, P0 ;  /* 0x000000ff02027208 */ /* 0x000fe40000000000 */
[----:B---3--:R-:W-:-:S03]  /*43d0*/  FMNMX.FTZ R100, R100, R3, !PT ;  /* 0x0000000364647209 */ /* 0x008fc60007810000 */
[--C-:B------:R-:W-:Y:S02]  /*43e0*/  FFMA.FTZ R0, R13, c[0x0][0x2d0], -R2.reuse ;  /* 0x0000b4000d007a23 */ /* 0x100fe40000010802 */
[----:B------:R-:W1:Y:S02]  /*43f0*/  SHFL.BFLY PT, R3, R100, 0x1, 0x1f ;  /* 0x0c201f0064037f89 */ /* 0x000e6400000e0000 */
[----:B------:R3:W-:Y:S02]  /*4400*/  MUFU.EX2 R224, R0 ;  /* 0x0000000000e07308 */ /* 0x0007e40000000800 */
[----:B---3--:R-:W-:-:S06]  /*4410*/  FFMA.FTZ R0, R15, c[0x0][0x2d0], -R2 ;  /* 0x0000b4000f007a23 */ /* 0x008fcc0000010802 */
[----:B------:R3:W-:Y:S02]  /*4420*/  MUFU.EX2 R209, R0 ;  /* 0x0000000000d17308 */ /* 0x0007e40000000800 */
[----:B---3--:R-:W-:-:S06]  /*4430*/  FFMA.FTZ R0, R14, c[0x0][0x2d0], -R2 ;  /* 0x0000b4000e007a23 */ /* 0x008fcc0000010802 */
[----:B------:R3:W-:Y:S01]  /*4440*/  MUFU.EX2 R225, R0 ;  /* 0x0000000000e17308 */ /* 0x0007e20000000800 */
[----:B-1----:R-:W-:Y:S01]  /*4450*/  FMNMX.FTZ R100, R100, R3, !PT ;  /* 0x0000000364647209 */ /* 0x002fe20007810000 */
[----:B---3--:R-:W-:-:S06]  /*4460*/  FFMA.FTZ R0, R20, c[0x0][0x2d0], -R2 ;  /* 0x0000b40014007a23 */ /* 0x008fcc0000010802 */
[----:B------:R1:W3:Y:S01]  /*4470*/  MUFU.EX2 R227, R0 ;  /* 0x0000000000e37308 */ /* 0x0002e20000000800 */
[--C-:B------:R-:W-:Y:S01]  /*4480*/  FFMA.FTZ R3, R22, c[0x0][0x2d0], -R2.reuse ;  /* 0x0000b40016037a23 */ /* 0x100fe20000010802 */
[----:B------:R-:W-:Y:S01]  /*4490*/  FSETP.NEU.FTZ.AND P0, PT, R100, -INF , PT ;  /* 0xff8000006400780b */ /* 0x000fe20003f1d000 */
[----:B-1----:R-:W-:-:S05]  /*44a0*/  FFMA.FTZ R0, R16, c[0x0][0x2d0], -R2 ;  /* 0x0000b40010007a23 */ /* 0x002fca0000010802 */
[----:B------:R1:W-:Y:S02]  /*44b0*/  MUFU.EX2 R226, R0 ;  /* 0x0000000000e27308 */ /* 0x0003e40000000800 */
[----:B-1----:R-:W-:-:S06]  /*44c0*/  FFMA.FTZ R0, R21, c[0x0][0x2d0], -R2 ;  /* 0x0000b40015007a23 */ /* 0x002fcc0000010802 */
[----:B------:R1:W-:Y:S08]  /*44d0*/  MUFU.EX2 R229, R0 ;  /* 0x0000000000e57308 */ /* 0x0003f00000000800 */
[----:B------:R4:W-:Y:S01]  /*44e0*/  MUFU.EX2 R228, R3 ;  /* 0x0000000300e47308 */ /* 0x0009e20000000800 */
[----:B-1----:R-:W-:-:S05]  /*44f0*/  FMUL.FTZ R0, R100, c[0x0][0x2d0] ;  /* 0x0000b40064007a20 */ /* 0x002fca0000410000 */
[----:B------:R-:W-:Y:S01]  /*4500*/  FSEL R0, R0, RZ, P0 ;  /* 0x000000ff00007208 */ /* 0x000fe20000000000 */
[----:B----4-:R-:W-:-:S04]  /*4510*/  FFMA.FTZ R3, R23, c[0x0][0x2d0], -R2 ;  /* 0x0000b40017037a23 */ /* 0x010fc80000010802 */
[----:B------:R1:W-:Y:S02]  /*4520*/  MUFU.EX2 R230, R3 ;  /* 0x0000000300e67308 */ /* 0x0003e40000000800 */
[--C-:B-1----:R-:W-:Y:S02]  /*4530*/  FFMA.FTZ R3, R5, c[0x0][0x2d0], -R0.reuse ;  /* 0x0000b40005037a23 */ /* 0x102fe40000010800 */
[----:B------:R-:W1:Y:S04]  /*4540*/  LDSM.16.MT88.4 R4, [R170] ;  /* 0x00000000aa04783b */ /* 0x000e680000004200 */
[----:B------:R4:W-:Y:S02]  /*4550*/  MUFU.EX2 R183, R3 ;  /* 0x0000000300b77308 */ /* 0x0009e40000000800 */
[----:B----4-:R-:W-:-:S06]  /*4560*/  FFMA.FTZ R3, R12, c[0x0][0x2d0], -R0 ;  /* 0x0000b4000c037a23 */ /* 0x010fcc0000010800 */
[----:B------:R4:W5:Y:S02]  /*4570*/  MUFU.EX2 R182, R3 ;  /* 0x0000000300b67308 */ /* 0x0009640000000800 */
[----:B----4-:R-:W-:-:S06]  /*4580*/  FFMA.FTZ R3, R11, c[0x0][0x2d0], -R0 ;  /* 0x0000b4000b037a23 */ /* 0x010fcc0000010800 */
[----:B------:R4:W-:Y:S02]  /*4590*/  MUFU.EX2 R192, R3 ;  /* 0x0000000300c07308 */ /* 0x0009e40000000800 */
[----:B----4-:R-:W-:-:S06]  /*45a0*/  FFMA.FTZ R3, R10, c[0x0][0x2d0], -R0 ;  /* 0x0000b4000a037a23 */ /* 0x010fcc0000010800 */
[----:B------:R4:W1:Y:S01]  /*45b0*/  MUFU.EX2 R195, R3 ;  /* 0x0000000300c37308 */ /* 0x0008620000000800 */
[----:B---3--:R-:W-:Y:S01]  /*45c0*/  F2FP.PACK_AB R10, R227, R225 ;  /* 0x000000e1e30a723e */ /* 0x008fe200000000ff */
[----:B----4-:R-:W-:-:S06]  /*45d0*/  FFMA.FTZ R3, R9, c[0x0][0x2d0], -R0 ;  /* 0x0000b40009037a23 */ /* 0x010fcc0000010800 */
[----:B------:R3:W-:Y:S01]  /*45e0*/  MUFU.EX2 R194, R3 ;  /* 0x0000000300c27308 */ /* 0x0007e20000000800 */
[----:B-----5:R-:W-:Y:S02]  /*45f0*/  F2FP.PACK_AB R9, R182, R183 ;  /* 0x000000b7b609723e */ /* 0x020fe400000000ff */
[----:B-1----:R-:W-:Y:S01]  /*4600*/  F2FP.PACK_AB R11, R195, R192 ;  /* 0x000000c0c30b723e */ /* 0x002fe200000000ff */
[----:B---3--:R-:W-:Y:S01]  /*4610*/  FFMA.FTZ R3, R8, c[0x0][0x2d0], -R0 ;  /* 0x0000b40008037a23 */ /* 0x008fe20000010800 */
[----:B------:R-:W-:-:S03]  /*4620*/  F2FP.PACK_AB R8, R209, R224 ;  /* 0x000000e0d108723e */ /* 0x000fc600000000ff */
[----:B------:R1:W3:Y:S04]  /*4630*/  MUFU.EX2 R203, R3 ;  /* 0x0000000300cb7308 */ /* 0x0002e80000000800 */
[----:B------:R-:W-:Y:S01]  /*4640*/  HMMA.16816.F32 R20, R8, R4, RZ ;  /* 0x000000040814723c */ /* 0x000fe200000018ff */
[----:B-1----:R-:W-:-:S04]  /*4650*/  FFMA.FTZ R3, R17, c[0x0][0x2d0], -R0 ;  /* 0x0000b40011037a23 */ /* 0x002fc80000010800 */
[----:B------:R1:W-:Y:S02]  /*4660*/  MUFU.EX2 R200, R3 ;  /* 0x0000000300c87308 */ /* 0x0003e40000000800 */
[----:B-1----:R-:W-:Y:S02]  /*4670*/  FFMA.FTZ R3, R18, c[0x0][0x2d0], -R0 ;  /* 0x0000b40012037a23 */ /* 0x002fe40000010800 */
[----:B------:R-:W-:Y:S04]  /*4680*/  HMMA.16816.F32 R16, R8, R6, RZ ;  /* 0x000000060810723c */ /* 0x000fe800000018ff */
[----:B------:R-:W1:Y:S01]  /*4690*/  MUFU.EX2 R204, R3 ;  /* 0x0000000300cc7308 */ /* 0x000e620000000800 */
[----:B------:R-:W-:Y:S02]  /*46a0*/  F2FP.PACK_AB R4, R229, R226 ;  /* 0x000000e2e504723e */ /* 0x000fe400000000ff */
[----:B---3--:R-:W-:-:S02]  /*46b0*/  F2FP.PACK_AB R5, R203, R194 ;  /* 0x000000c2cb05723e */ /* 0x008fc400000000ff */
[----:B------:R-:W-:Y:S01]  /*46c0*/  F2FP.PACK_AB R6, R230, R228 ;  /* 0x000000e4e606723e */ /* 0x000fe200000000ff */
[----:B------:R-:W-:Y:S01]  /*46d0*/  HMMA.16816.F32 R12, R8, R32, RZ ;  /* 0x00000020080c723c */ /* 0x000fe200000018ff */
[----:B-1----:R-:W-:-:S07]  /*46e0*/  F2FP.PACK_AB R7, R204, R200 ;  /* 0x000000c8cc07723e */ /* 0x002fce00000000ff */
[C---:B------:R-:W-:Y:S08]  /*46f0*/  HMMA.16816.F32 R104, R4.reuse, R24, R20 ;  /* 0x000000180468723c */ /* 0x040ff00000001814 */
[----:B------:R-:W-:Y:S01]  /*4700*/  HMMA.16816.F32 R148, R4, R26, R16 ;  /* 0x0000001a0494723c */ /* 0x000fe20000001810 */
[----:B--2---:R-:W1:Y:S04]  /*4710*/  LDSM.16.MT88.4 R24, [R64] ;  /* 0x000000004018783b */ /* 0x004e680000004200 */
[----:B------:R-:W-:Y:S03]  /*4720*/  LDSM.16.MT88.4 R64, [R64+0x4000] ;  /* 0x004000004040783b */ /* 0x000fe60000004200 */
[----:B------:R-:W-:Y:S01]  /*4730*/  HMMA.16816.F32 R20, R8, R34, RZ ;  /* 0x000000220814723c */ /* 0x000fe200000018ff */
[----:B------:R-:W-:Y:S07]  /*4740*/  LDSM.16.MT88.4 R32, [R170+0x2000] ;  /* 0x00200000aa20783b */ /* 0x000fee0000004200 */
[----:B------:R-:W-:Y:S08]  /*4750*/  HMMA.16816.F32 R112, R4, R40, R12 ;  /* 0x000000280470723c */ /* 0x000ff0000000180c */
[C---:B------:R-:W-:Y:S08]  /*4760*/  HMMA.16816.F32 R16, R8.reuse, R36, RZ ;  /* 0x000000240810723c */ /* 0x040ff000000018ff */
[----:B------:R-:W-:Y:S01]  /*4770*/  HMMA.16816.F32 R12, R8, R38, RZ ;  /* 0x00000026080c723c */ /* 0x000fe200000018ff */
[----:B------:R-:W-:Y:S07]  /*4780*/  LDSM.16.MT88.4 R36, [R171+0x2000] ;  /* 0x00200000ab24783b */ /* 0x000fee0000004200 */
[C---:B------:R-:W-:Y:S01]  /*4790*/  HMMA.16816.F32 R144, R4.reuse, R42, R20 ;  /* 0x0000002a0490723c */ /* 0x040fe20000001814 */
[----:B------:R-:W2:Y:S07]  /*47a0*/  LDSM.16.MT88.4 R40, [R239+0x800] ;  /* 0x00080000ef28783b */ /* 0x000eae0000004200 */
[C---:B------:R-:W-:Y:S08]  /*47b0*/  HMMA.16816.F32 R120, R4.reuse, R28, R16 ;  /* 0x0000001c0478723c */ /* 0x040ff00000001810 */
[----:B------:R-:W-:Y:S01]  /*47c0*/  HMMA.16816.F32 R128, R4, R30, R12 ;  /* 0x0000001e0480723c */ /* 0x000fe2000000180c */
[----:B------:R-:W3:Y:S07]  /*47d0*/  LDSM.16.MT88.4 R28, [R237+0x2800] ;  /* 0x00280000ed1c783b */ /* 0x000eee0000004200 */
[C---:B-1----:R-:W-:Y:S08]  /*47e0*/  HMMA.16816.F32 R16, R8.reuse, R24, RZ ;  /* 0x000000180810723c */ /* 0x042ff000000018ff */
[----:B------:R-:W-:Y:S11]  /*47f0*/  HMMA.16816.F32 R12, R8, R26, RZ ;  /* 0x0000001a080c723c */ /* 0x000ff600000018ff */
[----:B------:R-:W-:Y:S05]  /*4800*/  @!UPT UIADD3 URZ, URZ, URZ, URZ ;  /* 0x0000003f3f3ff290 */ /* 0x000fea000fffe03f */
[C---:B--2---:R-:W-:Y:S08]  /*4810*/  HMMA.16816.F32 R132, R4.reuse, R40, R16 ;  /* 0x000000280484723c */ /* 0x044ff00000001810 */
[----:B------:R-:W-:Y:S01]  /*4820*/  HMMA.16816.F32 R124, R4, R42, R12 ;  /* 0x0000002a047c723c */ /* 0x000fe2000000180c */
[----:B------:R-:W1:Y:S07]  /*4830*/  LDSM.16.MT88.4 R40, [R237+0x4000] ;  /* 0x00400000ed28783b */ /* 0x000e6e0000004200 */
[C---:B------:R-:W-:Y:S08]  /*4840*/  HMMA.16816.F32 R16, R8.reuse, R44, RZ ;  /* 0x0000002c0810723c */ /* 0x040ff000000018ff */
[C---:B------:R-:W-:Y:S01]  /*4850*/  HMMA.16816.F32 R12, R8.reuse, R46, RZ ;  /* 0x0000002e080c723c */ /* 0x040fe200000018ff */
[----:B------:R-:W2:Y:S07]  /*4860*/  LDSM.16.MT88.4 R44, [R171+0x4000] ;  /* 0x00400000ab2c783b */ /* 0x000eae0000004200 */
[----:B------:R-:W-:Y:S08]  /*4870*/  HMMA.16816.F32 R24, R8, R32, RZ ;  /* 0x000000200818723c */ /* 0x000ff000000018ff */
[C---:B---3--:R-:W-:Y:S08]  /*4880*/  HMMA.16816.F32 R88, R4.reuse, R28, R16 ;  /* 0x0000001c0458723c */ /* 0x048ff00000001810 */
[----:B------:R-:W-:Y:S08]  /*4890*/  HMMA.16816.F32 R140, R4, R30, R12 ;  /* 0x0000001e048c723c */ /* 0x000ff0000000180c */
[C---:B------:R-:W-:Y:S08]  /*48a0*/  HMMA.16816.F32 R20, R8.reuse, R34, RZ ;  /* 0x000000220814723c */ /* 0x040ff000000018ff */
[C---:B------:R-:W-:Y:S08]  /*48b0*/  HMMA.16816.F32 R28, R8.reuse, R38, RZ ;  /* 0x00000026081c723c */ /* 0x040ff000000018ff */
[C---:B------:R-:W-:Y:S08]  /*48c0*/  HMMA.16816.F32 R16, R8.reuse, R56, RZ ;  /* 0x000000380810723c */ /* 0x040ff000000018ff */
[----:B------:R-:W-:Y:S08]  /*48d0*/  HMMA.16816.F32 R12, R8, R58, RZ ;  /* 0x0000003a080c723c */ /* 0x000ff000000018ff */
[C---:B------:R-:W-:Y:S08]  /*48e0*/  HMMA.16816.F32 R116, R4.reuse, R48, R24 ;  /* 0x000000300474723c */ /* 0x040ff00000001818 */
[C---:B------:R-:W-:Y:S08]  /*48f0*/  HMMA.16816.F32 R108, R4.reuse, R50, R20 ;  /* 0x00000032046c723c */ /* 0x040ff00000001814 */
[----:B------:R-:W-:Y:S08]  /*4900*/  HMMA.16816.F32 R76, R4, R74, R28 ;  /* 0x0000004a044c723c */ /* 0x000ff0000000181c */
[C---:B------:R-:W-:Y:S08]  /*4910*/  HMMA.16816.F32 R24, R8.reuse, R52, RZ ;  /* 0x000000340818723c */ /* 0x040ff000000018ff */
[----:B------:R-:W-:Y:S08]  /*4920*/  HMMA.16816.F32 R20, R8, R54, RZ ;  /* 0x000000360814723c */ /* 0x000ff000000018ff */
[----:B------:R-:W-:Y:S01]  /*4930*/  HMMA.16816.F32 R28, R4, R60, R16 ;  /* 0x0000003c041c723c */ /* 0x000fe20000001810 */
[----:B------:R-:W-:Y:S07]  /*4940*/  LDSM.16.MT88.4 R16, [R237+0x4800] ;  /* 0x00480000ed10783b */ /* 0x000fee0000004200 */
[C---:B------:R-:W-:Y:S08]  /*4950*/  HMMA.16816.F32 R32, R8.reuse, R36, RZ ;  /* 0x000000240820723c */ /* 0x040ff000000018ff */
[C---:B-1----:R-:W-:Y:S08]  /*4960*/  HMMA.16816.F32 R56, R8.reuse, R40, RZ ;  /* 0x000000280838723c */ /* 0x042ff000000018ff */
[C---:B------:R-:W-:Y:S08]  /*4970*/  HMMA.16816.F32 R52, R8.reuse, R42, RZ ;  /* 0x0000002a0834723c */ /* 0x040ff000000018ff */
[----:B--2---:R-:W-:Y:S08]  /*4980*/  HMMA.16816.F32 R48, R8, R44, RZ ;  /* 0x0000002c0830723c */ /* 0x004ff000000018ff */
[----:B------:R-:W-:Y:S01]  /*4990*/  HMMA.16816.F32 R60, R4, R62, R12 ;  /* 0x0000003e043c723c */ /* 0x000fe2000000180c */
[----:B------:R-:W1:Y:S07]  /*49a0*/  LDSM.16.MT88.4 R12, [R171+0x4800] ;  /* 0x00480000ab0c783b */ /* 0x000e6e0000004200 */
[C---:B------:R-:W-:Y:S08]  /*49b0*/  HMMA.16816.F32 R44, R8.reuse, R46, RZ ;  /* 0x0000002e082c723c */ /* 0x040ff000000018ff */
[C---:B------:R-:W-:Y:S08]  /*49c0*/  HMMA.16816.F32 R40, R8.reuse, R64, RZ ;  /* 0x000000400828723c */ /* 0x040ff000000018ff */
[----:B------:R-:W-:Y:S01]  /*49d0*/  HMMA.16816.F32 R36, R8, R66, RZ ;  /* 0x000000420824723c */ /* 0x000fe200000018ff */
[----:B------:R-:W2:Y:S01]  /*49e0*/  LDSM.16.MT88.4 R8, [R239+0x4800] ;  /* 0x00480000ef08783b */ /* 0x000ea20000004200 */
[----:B------:R-:W-:-:S04]  /*49f0*/  FFMA.FTZ R3, R85, c[0x0][0x2d0], -R2 ;  /* 0x0000b40055037a23 */ /* 0x000fc80000010802 */
[----:B------:R3:W-:Y:S02]  /*4a00*/  MUFU.EX2 R93, R3 ;  /* 0x00000003005d7308 */ /* 0x0007e40000000800 */
[----:B---3--:R-:W-:-:S06]  /*4a10*/  FFMA.FTZ R3, R87, c[0x0][0x2d0], -R2 ;  /* 0x0000b40057037a23 */ /* 0x008fcc0000010802 */
[----:B------:R3:W4:Y:S01]  /*4a20*/  MUFU.EX2 R137, R3 ;  /* 0x0000000300897308 */ /* 0x0007220000000800 */
[----:B-1----:R-:W-:Y:S01]  /*4a30*/  HMMA.16816.F32 R48, R4, R12, R48 ;  /* 0x0000000c0430723c */ /* 0x002fe20000001830 */
[----:B---3--:R-:W-:-:S06]  /*4a40*/  FFMA.FTZ R3, R86, c[0x0][0x2d0], -R2 ;  /* 0x0000b40056037a23 */ /* 0x008fcc0000010802 */
[----:B------:R1:W-:Y:S01]  /*4a50*/  MUFU.EX2 R138, R3 ;  /* 0x00000003008a7308 */ /* 0x0003e20000000800 */
[C---:B------:R-:W-:Y:S01]  /*4a60*/  HMMA.16816.F32 R44, R4.reuse, R14, R44 ;  /* 0x0000000e042c723c */ /* 0x040fe2000000182c */
[----:B------:R-:W3:Y:S07]  /*4a70*/  LDSM.16.MT88.4 R12, [R237+0x1000] ;  /* 0x00100000ed0c783b */ /* 0x000eee0000004200 */
[----:B------:R-:W-:Y:S01]  /*4a80*/  HMMA.16816.F32 R56, R4, R16, R56 ;  /* 0x000000100438723c */ /* 0x000fe20000001838 */
[----:B-1----:R-:W-:-:S07]  /*4a90*/  FFMA.FTZ R3, R84, c[0x0][0x2d0], -R2 ;  /* 0x0000b40054037a23 */ /* 0x002fce0000010802 */
[C---:B------:R-:W-:Y:S01]  /*4aa0*/  HMMA.16816.F32 R52, R4.reuse, R18, R52 ;  /* 0x000000120434723c */ /* 0x040fe20000001834 */
[----:B------:R-:W1:Y:S01]  /*4ab0*/  LDSM.16.MT88.4 R16, [R170+0x1000] ;  /* 0x00100000aa10783b */ /* 0x000e620000004200 */
[----:B------:R5:W-:Y:S06]  /*4ac0*/  MUFU.EX2 R139, R3 ;  /* 0x00000003008b7308 */ /* 0x000bec0000000800 */
[C---:B--2---:R-:W-:Y:S08]  /*4ad0*/  HMMA.16816.F32 R40, R4.reuse, R8, R40 ;  /* 0x000000080428723c */ /* 0x044ff00000001828 */
[----:B------:R-:W-:Y:S01]  /*4ae0*/  HMMA.16816.F32 R36, R4, R10, R36 ;  /* 0x0000000a0424723c */ /* 0x000fe20000001824 */
[----:B------:R-:W2:Y:S01]  /*4af0*/  LDSM.16.MT88.4 R8, [R171+0x1000] ;  /* 0x00100000ab08783b */ /* 0x000ea20000004200 */
[----:B-----5:R-:W-:-:S04]  /*4b00*/  FFMA.FTZ R3, R82, c[0x0][0x2d0], -R0 ;  /* 0x0000b40052037a23 */ /* 0x020fc80000010800 */
[----:B------:R5:W-:Y:S02]  /*4b10*/  MUFU.EX2 R92, R3 ;  /* 0x00000003005c7308 */ /* 0x000be40000000800 */
[----:B-----5:R-:W-:-:S06]  /*4b20*/  FFMA.FTZ R3, R81, c[0x0][0x2d0], -R0 ;  /* 0x0000b40051037a23 */ /* 0x020fcc0000010800 */
[----:B------:R5:W1:Y:S02]  /*4b30*/  MUFU.EX2 R103, R3 ;  /* 0x0000000300677308 */ /* 0x000a640000000800 */
[----:B-----5:R-:W-:-:S06]  /*4b40*/  FFMA.FTZ R3, R80, c[0x0][0x2d0], -R0 ;  /* 0x0000b40050037a23 */ /* 0x020fcc0000010800 */
[----:B------:R5:W-:Y:S02]  /*4b50*/  MUFU.EX2 R102, R3 ;  /* 0x0000000300667308 */ /* 0x000be40000000800 */
[----:B-----5:R-:W-:-:S06]  /*4b60*/  FFMA.FTZ R3, R83, c[0x0][0x2d0], -R0 ;  /* 0x0000b40053037a23 */ /* 0x020fcc0000010800 */
[----:B------:R-:W5:Y:S01]  /*4b70*/  MUFU.EX2 R136, R3 ;  /* 0x0000000300887308 */ /* 0x000f620000000800 */
[C---:B------:R-:W-:Y:S08]  /*4b80*/  HMMA.16816.F32 R64, R4.reuse, R68, R24 ;  /* 0x000000440440723c */ /* 0x040ff00000001818 */
[C---:B------:R-:W-:Y:S08]  /*4b90*/  HMMA.16816.F32 R96, R4.reuse, R72, R32 ;  /* 0x000000480460723c */ /* 0x040ff00000001820 */
[----:B------:R-:W-:Y:S07]  /*4ba0*/  HMMA.16816.F32 R68, R4, R70, R20 ;  /* 0x000000460444723c */ /* 0x000fee0000001814 */
[----:B----4-:R-:W-:-:S02]  /*4bb0*/  F2FP.PACK_AB R4, R137, R93 ;  /* 0x0000005d8904723e */ /* 0x010fc400000000ff */
[----:B-1----:R-:W-:Y:S02]  /*4bc0*/  F2FP.PACK_AB R5, R103, R92 ;  /* 0x0000005c6705723e */ /* 0x002fe400000000ff */
[----:B------:R-:W-:Y:S02]  /*4bd0*/  F2FP.PACK_AB R6, R139, R138 ;  /* 0x0000008a8b06723e */ /* 0x000fe400000000ff */
[----:B-----5:R-:W-:-:S07]  /*4be0*/  F2FP.PACK_AB R7, R136, R102 ;  /* 0x000000668807723e */ /* 0x020fce00000000ff */
[C---:B---3--:R-:W-:Y:S08]  /*4bf0*/  HMMA.16816.F32 R112, R4.reuse, R12, R112 ;  /* 0x0000000c0470723c */ /* 0x048ff00000001870 */
        /* <DEDUP_REMOVED lines=8> */
[C---:B-1----:R-:W-:Y:S01]  /*4c80*/  HMMA.16816.F32 R80, R4.reuse, R12, R116 ;  /* 0x0000000c0450723c */ /* 0x042fe20000001874 */
[--C-:B------:R-:W-:Y:S01]  /*4c90*/  FFMA.FTZ R3, R180, c[0x0][0x2d0], -R2.reuse ;  /* 0x0000b400b4037a23 */ /* 0x100fe20000010802 */
[----:B------:R-:W-:Y:S06]  /*4ca0*/  LDSM.16.MT88.4 R116, [R237+0x1800] ;  /* 0x00180000ed74783b */ /* 0x000fec0000004200 */
[C---:B------:R-:W-:Y:S01]  /*4cb0*/  HMMA.16816.F32 R84, R4.reuse, R14, R108 ;  /* 0x0000000e0454723c */ /* 0x040fe2000000186c */
[----:B------:R-:W1:Y:S04]  /*4cc0*/  LDSM.16.MT88.4 R12, [R239+0x3000] ;  /* 0x00300000ef0c783b */ /* 0x000e680000004200 */
[----:B------:R-:W-:Y:S03]  /*4cd0*/  LDSM.16.MT88.4 R108, [R170+0x1800] ;  /* 0x00180000aa6c783b */ /* 0x000fe60000004200 */
[C---:B---3--:R-:W-:Y:S01]  /*4ce0*/  HMMA.16816.F32 R128, R4.reuse, R16, R132 ;  /* 0x000000100480723c */ /* 0x048fe20000001884 */
[----:B------:R-:W-:Y:S07]  /*4cf0*/  LDSM.16.MT88.4 R132, [R239+0x1800] ;  /* 0x00180000ef84783b */ /* 0x000fee0000004200 */
[C---:B------:R-:W-:Y:S01]  /*4d00*/  HMMA.16816.F32 R72, R4.reuse, R18, R124 ;  /* 0x000000120448723c */ /* 0x040fe2000000187c */
[----:B------:R-:W3:Y:S04]  /*4d10*/  LDSM.16.MT88.4 R16, [R171+0x3000] ;  /* 0x00300000ab10783b */ /* 0x000ee80000004200 */
[----:B------:R-:W-:Y:S03]  /*4d20*/  LDSM.16.MT88.4 R124, [R171+0x1800] ;  /* 0x00180000ab7c783b */ /* 0x000fe60000004200 */
[C---:B--2---:R-:W-:Y:S08]  /*4d30*/  HMMA.16816.F32 R88, R4.reuse, R8, R88 ;  /* 0x000000080458723c */ /* 0x044ff00000001858 */
[C---:B------:R-:W-:Y:S01]  /*4d40*/  HMMA.16816.F32 R140, R4.reuse, R10, R140 ;  /* 0x0000000a048c723c */ /* 0x040fe2000000188c */
[----:B------:R-:W2:Y:S07]  /*4d50*/  LDSM.16.MT88.4 R8, [R170+0x5000] ;  /* 0x00500000aa08783b */ /* 0x000eae0000004200 */
[C---:B-1----:R-:W-:Y:S08]  /*4d60*/  HMMA.16816.F32 R144, R4.reuse, R14, R68 ;  /* 0x0000000e0490723c */ /* 0x042ff00000001844 */
[C---:B------:R-:W-:Y:S01]  /*4d70*/  HMMA.16816.F32 R148, R4.reuse, R12, R64 ;  /* 0x0000000c0494723c */ /* 0x040fe20000001840 */
[----:B------:R-:W1:Y:S04]  /*4d80*/  LDSM.16.MT88.4 R12, [R171+0x5000] ;  /* 0x00500000ab0c783b */ /* 0x000e680000004200 */
[----:B------:R-:W-:Y:S03]  /*4d90*/  LDSM.16.MT88.4 R64, [R239+0x3800] ;  /* 0x00380000ef40783b */ /* 0x000fe60000004200 */
[C---:B---3--:R-:W-:Y:S08]  /*4da0*/  HMMA.16816.F32 R152, R4.reuse, R16, R96 ;  /* 0x000000100498723c */ /* 0x048ff00000001860 */
[C---:B------:R-:W-:Y:S01]  /*4db0*/  HMMA.16816.F32 R156, R4.reuse, R18, R76 ;  /* 0x00000012049c723c */ /* 0x040fe2000000184c */
[----:B------:R-:W3:Y:S07]  /*4dc0*/  LDSM.16.MT88.4 R16, [R237+0x5000] ;  /* 0x00500000ed10783b */ /* 0x000eee0000004200 */
[C---:B--2---:R-:W-:Y:S08]  /*4dd0*/  HMMA.16816.F32 R68, R4.reuse, R8, R28 ;  /* 0x000000080444723c */ /* 0x044ff0000000181c */
[C---:B------:R-:W-:Y:S01]  /*4de0*/  HMMA.16816.F32 R28, R4.reuse, R10, R60 ;  /* 0x0000000a041c723c */ /* 0x040fe2000000183c */
[----:B------:R-:W2:Y:S07]  /*4df0*/  LDSM.16.MT88.4 R8, [R239+0x5000] ;  /* 0x00500000ef08783b */ /* 0x000eae0000004200 */
[C---:B-1----:R-:W-:Y:S01]  /*4e00*/  HMMA.16816.F32 R176, R4.reuse, R12, R48 ;  /* 0x0000000c04b0723c */ /* 0x042fe20000001830 */
[----:B------:R-:W-:Y:S07]  /*4e10*/  LDSM.16.MT88.4 R48, [R237+0x3800] ;  /* 0x00380000ed30783b */ /* 0x000fee0000004200 */
[C---:B------:R-:W-:Y:S01]  /*4e20*/  HMMA.16816.F32 R188, R4.reuse, R14, R44 ;  /* 0x0000000e04bc723c */ /* 0x040fe2000000182c */
[----:B------:R-:W-:Y:S07]  /*4e30*/  LDSM.16.MT88.4 R12, [R239+0x5800] ;  /* 0x00580000ef0c783b */ /* 0x000fee0000004200 */
[C---:B---3--:R-:W-:Y:S01]  /*4e40*/  HMMA.16816.F32 R76, R4.reuse, R16, R56 ;  /* 0x00000010044c723c */ /* 0x048fe20000001838 */
[----:B------:R-:W-:Y:S07]  /*4e50*/  LDSM.16.MT88.4 R56, [R171+0x3800] ;  /* 0x00380000ab38783b */ /* 0x000fee0000004200 */
[C---:B------:R-:W-:Y:S08]  /*4e60*/  HMMA.16816.F32 R16, R4.reuse, R18, R52 ;  /* 0x000000120410723c */ /* 0x040ff00000001834 */
[C---:B--2---:R-:W-:Y:S01]  /*4e70*/  HMMA.16816.F32 R196, R4.reuse, R8, R40 ;  /* 0x0000000804c4723c */ /* 0x044fe20000001828 */
[----:B------:R-:W1:Y:S07]  /*4e80*/  LDSM.16.MT88.4 R40, [R170+0x3800] ;  /* 0x00380000aa28783b */ /* 0x000e6e0000004200 */
[----:B------:R-:W-:Y:S01]  /*4e90*/  HMMA.16816.F32 R184, R4, R10, R36 ;  /* 0x0000000a04b8723c */ /* 0x000fe20000001824 */
[----:B------:R2:W-:Y:S02]  /*4ea0*/  MUFU.EX2 R7, R3 ;  /* 0x0000000300077308 */ /* 0x0005e40000000800 */
[----:B--2---:R-:W-:-:S06]  /*4eb0*/  FFMA.FTZ R3, R175, c[0x0][0x2d0], -R2 ;  /* 0x0000b400af037a23 */ /* 0x004fcc0000010802 */
[----:B------:R2:W3:Y:S02]  /*4ec0*/  MUFU.EX2 R8, R3 ;  /* 0x0000000300087308 */ /* 0x0004e40000000800 */
[--C-:B--2---:R-:W-:Y:S02]  /*4ed0*/  FFMA.FTZ R3, R172, c[0x0][0x2d0], -R2.reuse ;  /* 0x0000b400ac037a23 */ /* 0x104fe40000010802 */
[----:B------:R-:W-:-:S04]  /*4ee0*/  FFMA.FTZ R2, R174, c[0x0][0x2d0], -R2 ;  /* 0x0000b400ae027a23 */ /* 0x000fc80000010802 */
[----:B------:R2:W-:Y:S08]  /*4ef0*/  MUFU.EX2 R9, R2 ;  /* 0x0000000200097308 */ /* 0x0005f00000000800 */
[----:B------:R-:W-:Y:S01]  /*4f00*/  MUFU.EX2 R10, R3 ;  /* 0x00000003000a7308 */ /* 0x000fe20000000800 */
[----:B--2---:R-:W-:-:S07]  /*4f10*/  FFMA.FTZ R2, R161, c[0x0][0x2d0], -R0 ;  /* 0x0000b400a1027a23 */ /* 0x004fce0000010800 */
[----:B------:R2:W-:Y:S02]  /*4f20*/  MUFU.EX2 R3, R2 ;  /* 0x0000000200037308 */ /* 0x0005e40000000800 */
[----:B--2---:R-:W-:-:S06]  /*4f30*/  FFMA.FTZ R2, R160, c[0x0][0x2d0], -R0 ;  /* 0x0000b400a0027a23 */ /* 0x004fcc0000010800 */
[----:B------:R2:W4:Y:S02]  /*4f40*/  MUFU.EX2 R5, R2 ;  /* 0x0000000200057308 */ /* 0x0005240000000800 */
[--C-:B--2---:R-:W-:Y:S02]  /*4f50*/  FFMA.FTZ R2, R95, c[0x0][0x2d0], -R0.reuse ;  /* 0x0000b4005f027a23 */ /* 0x104fe40000010800 */
[----:B------:R-:W-:-:S04]  /*4f60*/  FFMA.FTZ R0, R94, c[0x0][0x2d0], -R0 ;  /* 0x0000b4005e007a23 */ /* 0x000fc80000010800 */
[----:B------:R2:W-:Y:S08]  /*4f70*/  MUFU.EX2 R4, R2 ;  /* 0x0000000200047308 */ /* 0x0005f00000000800 */
[----:B------:R5:W1:Y:S01]  /*4f80*/  MUFU.EX2 R6, R0 ;  /* 0x0000000000067308 */ /* 0x000a620000000800 */
[----:B---3--:R-:W-:Y:S02]  /*4f90*/  F2FP.PACK_AB R96, R8, R7 ;  /* 0x000000070860723e */ /* 0x008fe400000000ff */
[----:B----4-:R-:W-:-:S02]  /*4fa0*/  F2FP.PACK_AB R97, R5, R3 ;  /* 0x000000030561723e */ /* 0x010fc400000000ff */
[----:B------:R-:W-:Y:S01]  /*4fb0*/  F2FP.PACK_AB R98, R9, R10 ;  /* 0x0000000a0962723e */ /* 0x000fe200000000ff */
[----:B--2---:R-:W-:Y:S02]  /*4fc0*/  FADD.FTZ R2, R224, R209 ;  /* 0x000000d1e0027221 */ /* 0x004fe40000010000 */
[----:B-----5:R-:W-:Y:S01]  /*4fd0*/  FADD.FTZ R0, R183, R182 ;  /* 0x000000b6b7007221 */ /* 0x020fe20000010000 */
[----:B-1----:R-:W-:-:S03]  /*4fe0*/  F2FP.PACK_AB R99, R6, R4 ;  /* 0x000000040663723e */ /* 0x002fc600000000ff */
[----:B------:R-:W-:Y:S02]  /*4ff0*/  FADD.FTZ R0, R192, R0 ;  /* 0x00000000c0007221 */ /* 0x000fe40000010000 */
[----:B------:R-:W-:Y:S02]  /*5000*/  FADD.FTZ R2, R225, R2 ;  /* 0x00000002e1027221 */ /* 0x000fe40000010000 */
[----:B------:R-:W-:Y:S01]  /*5010*/  FADD.FTZ R0, R195, R0 ;  /* 0x00000000c3007221 */ /* 0x000fe20000010000 */
[----:B------:R-:W-:Y:S01]  /*5020*/  HMMA.16816.F32 R128, R96, R132, R128 ;  /* 0x000000846080723c */ /* 0x000fe20000001880 */
[----:B------:R-:W-:Y:S02]  /*5030*/  FADD.FTZ R2, R227, R2 ;  /* 0x00000002e3027221 */ /* 0x000fe40000010000 */
[----:B------:R-:W-:Y:S02]  /*5040*/  FADD.FTZ R0, R194, R0 ;  /* 0x00000000c2007221 */ /* 0x000fe40000010000 */
[----:B------:R-:W-:-:S03]  /*5050*/  FADD.FTZ R2, R226, R2 ;  /* 0x00000002e2027221 */ /* 0x000fc60000010000 */
[----:B------:R-:W-:Y:S01]  /*5060*/  HMMA.16816.F32 R132, R96, R134, R72 ;  /* 0x000000866084723c */ /* 0x000fe20000001848 */
[----:B------:R-:W1:Y:S01]  /*5070*/  LDSM.16.MT88.4 R72, [R170+0x5800] ;  /* 0x00580000aa48783b */ /* 0x000e620000004200 */
[----:B------:R-:W-:-:S06]  /*5080*/  FADD.FTZ R0, R203, R0 ;  /* 0x00000000cb007221 */ /* 0x000fcc0000010000 */
[----:B------:R-:W-:Y:S01]  /*5090*/  HMMA.16816.F32 R36, R96, R40, R80 ;  /* 0x000000286024723c */ /* 0x000fe20000001850 */
[----:B------:R-:W2:Y:S01]  /*50a0*/  LDSM.16.MT88.4 R80, [R237+0x5800] ;  /* 0x00580000ed50783b */ /* 0x000ea20000004200 */
[----:B------:R-:W-:-:S06]  /*50b0*/  FADD.FTZ R2, R229, R2 ;  /* 0x00000002e5027221 */ /* 0x000fcc0000010000 */
[----:B------:R-:W-:Y:S01]  /*50c0*/  HMMA.16816.F32 R44, R96, R48, R88 ;  /* 0x00000030602c723c */ /* 0x000fe20000001858 */
[----:B------:R-:W3:Y:S01]  /*50d0*/  LDSM.16.MT88.4 R88, [R171+0x5800] ;  /* 0x00580000ab58783b */ /* 0x000ee20000004200 */
[----:B------:R-:W-:Y:S02]  /*50e0*/  FADD.FTZ R0, R200, R0 ;  /* 0x00000000c8007221 */ /* 0x000fe40000010000 */
[----:B------:R-:W-:Y:S02]  /*50f0*/  FADD.FTZ R2, R228, R2 ;  /* 0x00000002e4027221 */ /* 0x000fe40000010000 */
[----:B------:R-:W-:Y:S02]  /*5100*/  FADD.FTZ R0, R204, R0 ;  /* 0x00000000cc007221 */ /* 0x000fe40000010000 */
[----:B------:R-:W-:Y:S02]  /*5110*/  FADD.FTZ R2, R230, R2 ;  /* 0x00000002e6027221 */ /* 0x000fe40000010000 */
[----:B------:R-:W-:-:S02]  /*5120*/  FADD.FTZ R0, R92, R0 ;  /* 0x000000005c007221 */ /* 0x000fc40000010000 */
[----:B------:R-:W-:Y:S02]  /*5130*/  FADD.FTZ R2, R93, R2 ;  /* 0x000000025d027221 */ /* 0x000fe40000010000 */
[----:B------:R-:W-:Y:S02]  /*5140*/  FADD.FTZ R0, R103, R0 ;  /* 0x0000000067007221 */ /* 0x000fe40000010000 */
[----:B------:R-:W-:Y:S02]  /*5150*/  FADD.FTZ R2, R137, R2 ;  /* 0x0000000289027221 */ /* 0x000fe40000010000 */
[----:B------:R-:W-:Y:S02]  /*5160*/  FADD.FTZ R0, R102, R0 ;  /* 0x0000000066007221 */ /* 0x000fe40000010000 */
[----:B------:R-:W-:Y:S02]  /*5170*/  FADD.FTZ R2, R138, R2 ;  /* 0x000000028a027221 */ /* 0x000fe40000010000 */
[----:B------:R-:W-:Y:S01]  /*5180*/  FADD.FTZ R204, R136, R0 ;  /* 0x0000000088cc7221 */ /* 0x000fe20000010000 */
[----:B------:R-:W-:Y:S01]  /*5190*/  IADD3 R0, R235, -0x3, RZ ;  /* 0xfffffffdeb007810 */ /* 0x000fe20007ffe0ff */
[----:B------:R-:W-:-:S03]  /*51a0*/  FADD.FTZ R203, R139, R2 ;  /* 0x000000028bcb7221 */ /* 0x000fc60000010000 */
[----:B------:R-:W-:Y:S01]  /*51b0*/  ISETP.GE.AND P0, PT, R0, R205, PT ;  /* 0x000000cd0000720c */ /* 0x000fe20003f06270 */
[----:B------:R-:W-:Y:S02]  /*51c0*/  FADD.FTZ R203, R7, R203 ;  /* 0x000000cb07cb7221 */ /* 0x000fe40000010000 */
[----:B------:R-:W-:Y:S02]  /*51d0*/  FADD.FTZ R204, R3, R204 ;  /* 0x000000cc03cc7221 */ /* 0x000fe40000010000 */
[----:B------:R-:W-:Y:S02]  /*51e0*/  FADD.FTZ R203, R8, R203 ;  /* 0x000000cb08cb7221 */ /* 0x000fe40000010000 */
[----:B------:R-:W-:Y:S01]  /*51f0*/  FADD.FTZ R204, R5, R204 ;  /* 0x000000cc05cc7221 */ /* 0x000fe20000010000 */
[----:B------:R-:W-:Y:S01]  /*5200*/  HMMA.16816.F32 R40, R96, R42, R84 ;  /* 0x0000002a6028723c */ /* 0x000fe20000001854 */
[----:B------:R-:W-:Y:S01]  /*5210*/  FADD.FTZ R203, R10, R203 ;  /* 0x000000cb0acb7221 */ /* 0x000fe20000010000 */
[----:B------:R-:W-:Y:S01]  /*5220*/  BSSY B0, `(.L_x_2577) ;  /* 0x0000068000007945 */ /* 0x000fe20003800000 */
[----:B------:R-:W-:-:S05]  /*5230*/  FADD.FTZ R204, R4, R204 ;  /* 0x000000cc04cc7221 */ /* 0x000fca0000010000 */
[----:B------:R-:W-:Y:S01]  /*5240*/  HMMA.16816.F32 R104, R96, R108, R104 ;  /* 0x0000006c6068723c */ /* 0x000fe20000001868 */
[----:B------:R-:W-:Y:S02]  /*5250*/  FADD.FTZ R203, R9, R203 ;  /* 0x000000cb09cb7221 */ /* 0x000fe40000010000 */
[----:B------:R-:W-:-:S05]  /*5260*/  FADD.FTZ R204, R6, R204 ;  /* 0x000000cc06cc7221 */ /* 0x000fca0000010000 */
[C---:B------:R-:W-:Y:S08]  /*5270*/  HMMA.16816.F32 R112, R96.reuse, R116, R112 ;  /* 0x000000746070723c */ /* 0x040ff00000001870 */
[C---:B------:R-:W-:Y:S08]  /*5280*/  HMMA.16816.F32 R120, R96.reuse, R124, R120 ;  /* 0x0000007c6078723c */ /* 0x040ff00000001878 */
[C---:B------:R-:W-:Y:S08]  /*5290*/  HMMA.16816.F32 R52, R96.reuse, R56, R152 ;  /* 0x000000386034723c */ /* 0x040ff00000001898 */
[C---:B------:R-:W-:Y:S08]  /*52a0*/  HMMA.16816.F32 R60, R96.reuse, R64, R148 ;  /* 0x00000040603c723c */ /* 0x040ff00000001894 */
[C---:B-1----:R-:W-:Y:S08]  /*52b0*/  HMMA.16816.F32 R68, R96.reuse, R72, R68 ;  /* 0x000000486044723c */ /* 0x042ff00000001844 */
[C---:B--2---:R-:W-:Y:S08]  /*52c0*/  HMMA.16816.F32 R76, R96.reuse, R80, R76 ;  /* 0x00000050604c723c */ /* 0x044ff0000000184c */
[C---:B---3--:R-:W-:Y:S08]  /*52d0*/  HMMA.16816.F32 R84, R96.reuse, R88, R176 ;  /* 0x000000586054723c */ /* 0x048ff000000018b0 */
        /* <DEDUP_REMOVED lines=13> */
[----:B------:R-:W-:Y:S02]  /*53b0*/  IMAD R181, R231, 0x40, R211 ;  /* 0x00000040e7b57824 */ /* 0x000fe400078e02d3 */
[----:B------:R-:W-:-:S03]  /*53c0*/  IMAD.MOV.U32 R173, RZ, RZ, RZ ;  /* 0x000000ffffad7224 */ /* 0x000fc600078e00ff */
        /* <DEDUP_REMOVED lines=10> */
[----:B------:R-:W-:Y:S01]  /*5470*/  SHF.R.S32.HI R11, RZ, 0x1f, R201 ;  /* 0x0000001fff0b7819 */ /* 0x000fe200000114c9 */
[C---:B------:R-:W-:Y:S01]  /*5480*/  IMAD.SHL.U32 R18, R201.reuse, 0x2, RZ ;  /* 0x00000002c9127824 */ /* 0x040fe200078e00ff */
[----:B------:R-:W-:Y:S01]  /*5490*/  SHF.R.S32.HI R180, RZ, 0x1f, R202 ;  /* 0x0000001fffb47819 */ /* 0x000fe200000114ca */
[----:B------:R-:W-:Y:S01]  /*54a0*/  IMAD R181, R0, c[0x0][0x2b8], R181 ;  /* 0x0000ae0000b57a24 */ /* 0x000fe200078e02b5 */
[----:B------:R-:W-:Y:S01]  /*54b0*/  SHF.L.U64.HI R15, R201, 0x1, R11 ;  /* 0x00000001c90f7819 */ /* 0x000fe2000001020b */
[----:B------:R-:W-:Y:S01]  /*54c0*/  IMAD.SHL.U32 R17, R202, 0x2, RZ ;  /* 0x00000002ca117824 */ /* 0x000fe200078e00ff */
[----:B------:R-:W-:Y:S01]  /*54d0*/  SHF.R.S32.HI R11, RZ, 0x1f, R193 ;  /* 0x0000001fff0b7819 */ /* 0x000fe200000114c1 */
[----:B------:R-:W-:Y:S01]  /*54e0*/  IMAD.SHL.U32 R16, R193, 0x2, RZ ;  /* 0x00000002c1107824 */ /* 0x000fe200078e00ff */
[----:B------:R-:W-:-:S02]  /*54f0*/  SHF.R.S32.HI R0, RZ, 0x1f, R181 ;  /* 0x0000001fff007819 */ /* 0x000fc400000114b5 */
[----:B------:R-:W-:Y:S02]  /*5500*/  SHF.L.U64.HI R14, R202, 0x1, R180 ;  /* 0x00000001ca0e7819 */ /* 0x000fe400000102b4 */
[----:B------:R-:W-:Y:S01]  /*5510*/  SHF.L.U64.HI R13, R193, 0x1, R11 ;  /* 0x00000001c10d7819 */ /* 0x000fe2000001020b */
[----:B------:R-:W-:-:S04]  /*5520*/  IMAD R0, R0, c[0x0][0x1e0], RZ ;  /* 0x0000780000007a24 */ /* 0x000fc800078e02ff */
[C---:B------:R-:W-:Y:S02]  /*5530*/  IMAD R0, R181.reuse, c[0x0][0x1e4], R0 ;  /* 0x00007900b5007a24 */ /* 0x040fe400078e0200 */
[----:B-1----:R-:W-:-:S04]  /*5540*/  IMAD.WIDE.U32 R2, R181, c[0x0][0x1e0], RZ ;  /* 0x00007800b5027a25 */ /* 0x002fc800078e00ff */
[----:B------:R-:W-:Y:S01]  /*5550*/  IMAD.IADD R3, R3, 0x1, R0 ;  /* 0x0000000103037824 */ /* 0x000fe200078e0200 */
[----:B--2---:R-:W-:-:S03]  /*5560*/  SHF.R.S32.HI R5, RZ, 0x1f, R173 ;  /* 0x0000001fff057819 */ /* 0x004fc600000114ad */
[----:B------:R-:W-:-:S04]  /*5570*/  IMAD.WIDE.U32 R2, R173, c[0x0][0x1f0], R2 ;  /* 0x00007c00ad027a25 */ /* 0x000fc800078e0002 */
[----:B------:R-:W-:Y:S01]  /*5580*/  IMAD R5, R5, c[0x0][0x1f0], RZ ;  /* 0x00007c0005057a24 */ /* 0x000fe200078e02ff */
[----:B------:R-:W-:-:S03]  /*5590*/  IADD3 R0, P0, R212, R2, RZ ;  /* 0x00000002d4007210 */ /* 0x000fc60007f1e0ff */
[----:B------:R-:W-:-:S05]  /*55a0*/  IMAD R5, R173, c[0x0][0x1f4], R5 ;  /* 0x00007d00ad057a24 */ /* 0x000fca00078e0205 */
[----:B------:R-:W-:Y:S02]  /*55b0*/  IADD3.X R5, R218, R3, R5, P0, !PT ;  /* 0x00000003da057210 */ /* 0x000fe400007fe405 */
[----:B------:R-:W-:-:S04]  /*55c0*/  LEA R12, P0, R0, c[0x0][0x1c8], 0x1 ;  /* 0x00007200000c7a11 */ /* 0x000fc800078008ff */
[----:B------:R-:W-:Y:S01]  /*55d0*/  LEA.HI.X R5, R0, c[0x0][0x1cc], R5, 0x1, P0 ;  /* 0x0000730000057a11 */ /* 0x000fe200000f0c05 */
[----:B------:R-:W-:Y:S06]  /*55e0*/  BRA.DIV ~URZ, `(.L_x_2579) ;  /* 0x000099827f007947 */ /* 0x000fec000b800000 */
[----:B------:R1:W2:Y:S02]  /*55f0*/  SHFL.IDX PT, R4, R5, RZ, 0x181f ;  /* 0x00181fff05047589 */ /* 0x0002a400000e0000 */
.L_x_2626:
        /* <DEDUP_REMOVED lines=21> */
.L_x_2627:
        /* <DEDUP_REMOVED lines=21> */
.L_x_2578:
[----:B------:R-:W-:Y:S05]  /*58a0*/  BSYNC B0 ;  /* 0x0000000000007941 */ /* 0x000fea0003800000 */
.L_x_2577:
[----:B-1----:R-:W-:Y:S01]  /*58b0*/  IMAD.MOV.U32 R3, RZ, RZ, c[0x0][0x2ac] ;  /* 0x0000ab00ff037624 */ /* 0x002fe200078e00ff */
[----:B------:R-:W-:Y:S01]  /*58c0*/  IADD3 R172, R235, -0x2, RZ ;  /* 0xfffffffeebac7810 */ /* 0x000fe20007ffe0ff */
[----:B------:R-:W-:Y:S01]  /*58d0*/  @P4 IMAD.HI.U32 R2, R238, c[0x0][0x2c8], RZ ;  /* 0x0000b200ee024a27 */ /* 0x000fe200078e00ff */
[----:B------:R-:W0:Y:S03]  /*58e0*/  LDGDEPBAR ;  /* 0x00000000000079af */ /* 0x000e260000000000 */
[----:B------:R-:W-:-:S02]  /*58f0*/  IMAD R3, R3, c[0x0][0x1d0], RZ ;  /* 0x0000740003037a24 */ /* 0x000fc400078e02ff */
[----:B------:R-:W-:Y:S01]  /*5900*/  IMAD.MOV.U32 R0, RZ, RZ, R238 ;  /* 0x000000ffff007224 */ /* 0x000fe200078e00ee */
[----:B------:R-:W-:Y:S01]  /*5910*/  @P4 SHF.R.U32.HI R0, RZ, c[0x0][0x2cc], R2 ;  /* 0x0000b300ff004a19 */ /* 0x000fe20000011602 */
[----:B------:R-:W-:Y:S02]  /*5920*/  IMAD.MOV.U32 R161, RZ, RZ, 0x1 ;  /* 0x00000001ffa17424 */ /* 0x000fe400078e00ff */
[----:B------:R-:W-:Y:S01]  /*5930*/  IMAD.MOV.U32 R199, RZ, RZ, RZ ;  /* 0x000000ffffc77224 */ /* 0x000fe200078e00ff */
[----:B------:R-:W-:-:S04]  /*5940*/  IADD3 R0, R0, -c[0x0][0x168], R3 ;  /* 0x80005a0000007a10 */ /* 0x000fc80007ffe003 */
[----:B------:R-:W-:-:S04]  /*5950*/  SHF.R.S32.HI R2, RZ, 0x1f, R0 ;  /* 0x0000001fff027819 */ /* 0x000fc80000011400 */
[----:B------:R-:W-:-:S04]  /*5960*/  LEA.HI R0, R2, R0, RZ, 0x6 ;  /* 0x0000000002007211 */ /* 0x000fc800078f30ff */
[----:B------:R-:W-:-:S04]  /*5970*/  SHF.R.S32.HI R0, RZ, 0x6, R0 ;  /* 0x00000006ff007819 */ /* 0x000fc80000011400 */
[----:B------:R-:W-:-:S04]  /*5980*/  IMNMX R209, R205, R0, !PT ;  /* 0x00000000cdd17217 */ /* 0x000fc80007800200 */
[----:B------:R-:W-:-:S13]  /*5990*/  ISETP.GE.AND P0, PT, R172, R209, PT ;  /* 0x000000d1ac00720c */ /* 0x000fda0003f06270 */
[----:B------:R-:W-:Y:S05]  /*59a0*/  @!P0 BRA `(.L_x_2581) ;  /* 0x000037d000008947 */ /* 0x000fea0003800000 */
[----:B------:R-:W-:Y:S01]  /*59b0*/  IMAD.MOV.U32 R103, RZ, RZ, R100 ;  /* 0x000000ffff677224 */ /* 0x000fe200078e0064 */
[----:B------:R-:W-:Y:S01]  /*59c0*/  MOV R199, RZ ;  /* 0x000000ff00c77202 */ /* 0x000fe20000000f00 */
[----:B------:R-:W-:Y:S01]  /*59d0*/  IMAD.MOV.U32 R102, RZ, RZ, R101 ;  /* 0x000000ffff667224 */ /* 0x000fe200078e0065 */
[----:B------:R-:W-:Y:S02]  /*59e0*/  MOV R161, 0x1 ;  /* 0x0000000100a17802 */ /* 0x000fe40000000f00 */
.L_x_2590:
        /* <DEDUP_REMOVED lines=31> */
[----:B------:R-:W-:Y:S01]  /*5be0*/  SHF.L.U64.HI R20, R202, 0x1, R6 ;  /* 0x00000001ca147819 */ /* 0x000fe20000010206 */
[----:B------:R-:W-:Y:S01]  /*5bf0*/  IMAD R12, R12, c[0x0][0x218], RZ ;  /* 0x000086000c0c7a24 */ /* 0x000fe200078e02ff */
[----:B------:R-:W-:Y:S01]  /*5c00*/  SHF.L.U64.HI R15, R193, 0x1, R5 ;  /* 0x00000001c10f7819 */ /* 0x000fe20000010205 */
[----:B------:R-:W-:Y:S02]  /*5c10*/  IMAD.IADD R3, R3, 0x1, R4 ;  /* 0x0000000103037824 */ /* 0x000fe400078e0204 */
[C---:B------:R-:W-:Y:S02]  /*5c20*/  IMAD R12, R173.reuse, c[0x0][0x21c], R12 ;  /* 0x00008700ad0c7a24 */ /* 0x040fe400078e020c */
[----:B------:R-:W-:Y:S05]  /*5c30*/  IMAD.WIDE.U32 R2, R173, c[0x0][0x218], R2 ;  /* 0x00008600ad027a25 */ /* 0x000fea00078e0002 */
[----:B------:R-:W-:Y:S04]  /*5c40*/  IADD3 R2, P0, R216, R2, RZ ;  /* 0x00000002d8027210 */ /* 0x000fe80007f1e0ff */
[----:B------:R-:W-:Y:S02]  /*5c50*/  IADD3.X R12, R220, R3, R12, P0, !PT ;  /* 0x00000003dc0c7210 */ /* 0x000fe400007fe40c */
[C---:B------:R-:W-:Y:S04]  /*5c60*/  LEA R14, P0, R2.reuse, c[0x0][0x1f8], 0x1 ;  /* 0x00007e00020e7a11 */ /* 0x040fe800078008ff */
[----:B------:R-:W-:Y:S01]  /*5c70*/  LEA.HI.X R12, R2, c[0x0][0x1fc], R12, 0x1, P0 ;  /* 0x00007f00020c7a11 */ /* 0x000fe200000f0c0c */
[----:B------:R-:W-:-:S06]  /*5c80*/  BRA.DIV ~URZ, `(.L_x_2584) ;  /* 0x000095927f007947 */ /* 0x000fcc000b800000 */
[----:B------:R4:W3:Y:S02]  /*5c90*/  SHFL.IDX PT, R5, R12, RZ, 0x181f ;  /* 0x00181fff0c057589 */ /* 0x0008e400000e0000 */
.L_x_2628:
[----:B------:R-:W-:-:S05]  /*5ca0*/  BRA.DIV ~URZ, `(.L_x_2585) ;  /* 0x000095e27f007947 */ /* 0x000fca000b800000 */
[----:B------:R-:W5:Y:S01]  /*5cb0*/  SHFL.IDX PT, R2, R14, RZ, 0x181f ;  /* 0x00181fff0e027589 */ /* 0x000f6200000e0000 */
[----:B------:R-:W-:Y:S01]  /*5cc0*/  ISETP.GE.AND P5, PT, R193, c[0x0][0x1d4], PT ;  /* 0x00007500c1007a0c */ /* 0x000fe20003fa6270 */
[----:B------:R-:W-:Y:S01]  /*5cd0*/  IMAD R4, R199, 0x6000, R221 ;  /* 0x00006000c7047824 */ /* 0x000fe200078e02dd */
[----:B------:R-:W-:Y:S04]  /*5ce0*/  ISETP.GE.AND P1, PT, R202, c[0x0][0x1d4], PT ;  /* 0x00007500ca007a0c */ /* 0x000fe80003f26270 */
[----:B------:R-:W-:Y:S02]  /*5cf0*/  SEL R13, RZ, 0x10, P1 ;  /* 0x00000010ff0d7807 */ /* 0x000fe40000800000 */
[C---:B-----5:R-:W-:Y:S05]  /*5d00*/  IADD3 R6, P0, R2.reuse, R22, RZ ;  /* 0x0000001602067210 */ /* 0x060fea0007f1e0ff */
[----:B---3--:R-:W-:Y:S01]  /*5d10*/  IMAD.X R7, R5, 0x1, R15, P0 ;  /* 0x0000000105077824 */ /* 0x008fe200000e060f */
[----:B------:R-:W-:Y:S04]  /*5d20*/  ISETP.GE.AND P0, PT, R201, c[0x0][0x1d4], PT ;  /* 0x00007500c9007a0c */ /* 0x000fe80003f06270 */
[----:B------:R-:W-:Y:S01]  /*5d30*/  @!PT LDS RZ, [RZ] ;  /* 0x00000000fffff984 */ /* 0x000fe20000000800 */
[----:B------:R-:W-:Y:S01]  /*5d40*/  @!PT LDS RZ, [RZ] ;  /* 0x00000000fffff984 */ /* 0x000fe20000000800 */
[----:B------:R3:W-:Y:S02]  /*5d50*/  LDGSTS.E.BYPASS.LTC128B.128 [R4], [R6.64], !P5 ;  /* 0x0000000006047fae */ /* 0x0007e4000e901d46 */
[C---:B---3--:R-:W-:Y:S05]  /*5d60*/  IADD3 R6, P6, R2.reuse, R23, RZ ;  /* 0x0000001702067210 */ /* 0x048fea0007fde0ff */
[C---:B------:R-:W-:Y:S01]  /*5d70*/  IMAD.X R7, R5.reuse, 0x1, R20, P6 ;  /* 0x0000000105077824 */ /* 0x040fe200030e0614 */
[----:B------:R-:W-:Y:S04]  /*5d80*/  IADD3 R2, P6, R2, R28, RZ ;  /* 0x0000001c02027210 */ /* 0x000fe80007fde0ff */
[----:B------:R3:W-:Y:S01]  /*5d90*/  LDGSTS.E.BYPASS.LTC128B.128 [R4+0x2000], [R6.64], !P1 ;  /* 0x0200000006047fae */ /* 0x0007e2000c901d46 */
[----:B------:R-:W-:Y:S03]  /*5da0*/  IMAD.X R3, R5, 0x1, R21, P6 ;  /* 0x0000000105037824 */ /* 0x000fe600030e0615 */
[----:B------:R5:W4:Y:S04]  /*5db0*/  SHFL.IDX PT, R5, R12, 0x1, 0x181f ;  /* 0x00381f000c057f89 */ /* 0x000b2800000e0000 */
[----:B------:R2:W-:Y:S01]  /*5dc0*/  LDGSTS.E.BYPASS.LTC128B.128 [R4+0x4000], [R2.64], !P0 ;  /* 0x0400000002047fae */ /* 0x0005e2000c101d46 */
[----:B---3--:R-:W-:Y:S02]  /*5dd0*/  SEL R6, RZ, 0x10, P5 ;  /* 0x00000010ff067807 */ /* 0x008fe40002800000 */
[----:B----45:R-:W-:Y:S01]  /*5de0*/  SEL R12, RZ, 0x10, P0 ;  /* 0x00000010ff0c7807 */ /* 0x030fe20000000000 */
[----:B--2---:R2:W3:Y:S04]  /*5df0*/  SHFL.IDX PT, R2, R14, 0x1, 0x181f ;  /* 0x00381f000e027f89 */ /* 0x0044e800000e0000 */
.L_x_2629:
[C---:B------:R-:W-:Y:S02]  /*5e00*/  ISETP.NE.U32.AND P5, PT, R6.reuse, RZ, PT ;  /* 0x000000ff0600720c */ /* 0x040fe40003fa5070 */
[----:B------:R-:W-:Y:S02]  /*5e10*/  IADD3 R6, -R6, 0x10, RZ ;  /* 0x0000001006067810 */ /* 0x000fe40007ffe1ff */
[C---:B------:R-:W-:Y:S02]  /*5e20*/  ISETP.NE.U32.AND P6, PT, R13.reuse, RZ, PT ;  /* 0x000000ff0d00720c */ /* 0x040fe40003fc5070 */
[----:B------:R-:W-:Y:S02]  /*5e30*/  LOP3.LUT R6, R6, 0xf, RZ, 0xc0, !PT ;  /* 0x0000000f06067812 */ /* 0x000fe400078ec0ff */
[----:B------:R-:W-:Y:S02]  /*5e40*/  IADD3 R13, -R13, 0x10, RZ ;  /* 0x000000100d0d7810 */ /* 0x000fe40007ffe1ff */
[-C--:B---3--:R-:W-:Y:S02]  /*5e50*/  IADD3 R6, P1, P0, R6, R2.reuse, R22 ;  /* 0x0000000206067210 */ /* 0x088fe4000783e016 */
[----:B------:R-:W-:Y:S02]  /*5e60*/  LOP3.LUT R13, R13, 0xf, RZ, 0xc0, !PT ;  /* 0x0000000f0d0d7812 */ /* 0x000fe400078ec0ff */
[-C--:B------:R-:W-:Y:S02]  /*5e70*/  IADD3.X R7, RZ, R5.reuse, R15, P1, P0 ;  /* 0x00000005ff077210 */ /* 0x080fe40000fe040f */
[C---:B------:R-:W-:Y:S03]  /*5e80*/  IADD3 R3, -R12.reuse, 0x10, RZ ;  /* 0x000000100c037810 */ /* 0x040fe60007ffe1ff */
[----:B------:R-:W-:Y:S01]  /*5e90*/  @!PT LDS RZ, [RZ] ;  /* 0x00000000fffff984 */ /* 0x000fe20000000800 */
[----:B------:R-:W-:Y:S01]  /*5ea0*/  @!PT LDS RZ, [RZ] ;  /* 0x00000000fffff984 */ /* 0x000fe20000000800 */
[----:B------:R-:W-:Y:S01]  /*5eb0*/  @!PT LDS RZ, [RZ] ;  /* 0x00000000fffff984 */ /* 0x000fe20000000800 */
[----:B------:R3:W-:Y:S01]  /*5ec0*/  LDGSTS.E.BYPASS.LTC128B.128.ZFILL [R4+0x1000], [R6.64], P5 ;  /* 0x0100000006047fae */ /* 0x0007e2000a941d46 */
[----:B------:R-:W-:Y:S02]  /*5ed0*/  LOP3.LUT R3, R3, 0xf, RZ, 0xc0, !PT ;  /* 0x0000000f03037812 */ /* 0x000fe400078ec0ff */
[----:B------:R-:W-:Y:S02]  /*5ee0*/  ISETP.NE.U32.AND P5, PT, R12, RZ, PT ;  /* 0x000000ff0c00720c */ /* 0x000fe40003fa5070 */
[-C--:B---3--:R-:W-:Y:S04]  /*5ef0*/  IADD3 R6, P1, P0, R13, R2.reuse, R23 ;  /* 0x000000020d067210 */ /* 0x088fe8000783e017 */
[-C--:B------:R-:W-:Y:S02]  /*5f00*/  IADD3.X R7, RZ, R5.reuse, R20, P1, P0 ;  /* 0x00000005ff077210 */ /* 0x080fe40000fe0414 */
[----:B------:R-:W-:Y:S03]  /*5f10*/  IADD3 R2, P1, P0, R3, R2, R28 ;  /* 0x0000000203027210 */ /* 0x000fe6000783e01c */
[----:B------:R3:W-:Y:S01]  /*5f20*/  LDGSTS.E.BYPASS.LTC128B.128.ZFILL [R4+0x3000], [R6.64], P6 ;  /* 0x0300000006047fae */ /* 0x0007e2000b141d46 */
[----:B------:R-:W-:Y:S05]  /*5f30*/  IADD3.X R3, RZ, R5, R21, P1, P0 ;  /* 0x00000005ff037210 */ /* 0x000fea0000fe0415 */
[----:B------:R3:W-:Y:S04]  /*5f40*/  LDGSTS.E.BYPASS.LTC128B.128.ZFILL [R4+0x5000], [R2.64], P5 ;  /* 0x0500000002047fae */ /* 0x0007e8000a941d46 */
.L_x_2583:
[----:B------:R-:W-:Y:S05]  /*5f50*/  BSYNC B0 ;  /* 0x0000000000007941 */ /* 0x000fea0003800000 */
.L_x_2582:
[----:B------:R-:W0:Y:S01]  /*5f60*/  LDGDEPBAR ;  /* 0x00000000000079af */ /* 0x000e220000000000 */
[----:B------:R-:W-:Y:S01]  /*5f70*/  WARPSYNC 0xffffffff ;  /* 0xffffffff00007948 */ /* 0x000fe20003800000 */
[C---:B--23--:R-:W-:Y:S01]  /*5f80*/  HMMA.16816.F32 R4, R32.reuse, R8, RZ ;  /* 0x000000082004723c */ /* 0x04cfe200000018ff */
[----:B------:R-:W-:Y:S03]  /*5f90*/  BSSY B0, `(.L_x_2586) ;  /* 0x0000315000007945 */ /* 0x000fe60003800000 */
[C---:B------:R-:W-:Y:S02]  /*5fa0*/  IADD3 R3, R166.reuse, R0, RZ ;  /* 0x00000000a6037210 */ /* 0x040fe40007ffe0ff */
[----:B------:R-:W-:Y:S02]  /*5fb0*/  IADD3 R101, R166, R100, RZ ;  /* 0x00000064a6657210 */ /* 0x000fe40007ffe0ff */
[C---:B------:R-:W-:Y:S01]  /*5fc0*/  HMMA.16816.F32 R8, R32.reuse, R10, RZ ;  /* 0x0000000a2008723c */ /* 0x040fe200000018ff */
[CC--:B------:R-:W-:Y:S03]  /*5fd0*/  IADD3 R2, R167.reuse, R0.reuse, R166 ;  /* 0x00000000a7027210 */ /* 0x0c0fe60007ffe0a6 */
[----:B------:R-:W-:Y:S04]  /*5fe0*/  SHF.L.U32 R200, R172, 0x6, RZ ;  /* 0x00000006acc87819 */ /* 0x000fe800000006ff */
        /* <DEDUP_REMOVED lines=28> */
[C---:B------:R-:W-:Y:S07]  /*61b0*/  HMMA.16816.F32 R28, R136.reuse, R152, R28 ;  /* 0x00000098881c723c */ /* 0x040fee000000181c */
[----:B------:R-:W-:Y:S01]  /*61c0*/  IADD3 R152, R167, R0, RZ ;  /* 0x00000000a7987210 */ /* 0x000fe20007ffe0ff */
[----:B------:R-:W-:Y:S01]  /*61d0*/  HMMA.16816.F32 R32, R136, R154, R32 ;  /* 0x0000009a8820723c */ /* 0x000fe20000001820 */
[----:B------:R-:W2:Y:S07]  /*61e0*/  LDSM.16.M88.4 R136, [R101+0x800] ;  /* 0x000800006588783b */ /* 0x000eae0000000200 */
        /* <DEDUP_REMOVED lines=67> */
[----:B------:R1:W4:Y:S07]  /*6620*/  LDSM.16.M88.4 R144, [R0+0x5800] ;  /* 0x005800000090783b */ /* 0x00032e0000000200 */
[C---:B--2---:R-:W-:Y:S08]  /*6630*/  HMMA.16816.F32 R12, R140.reuse, R136, R12 ;  /* 0x000000888c0c723c */ /* 0x044ff0000000180c */
[C---:B------:R-:W-:Y:S01]  /*6640*/  HMMA.16816.F32 R16, R140.reuse, R138, R16 ;  /* 0x0000008a8c10723c */ /* 0x040fe20000001810 */
[----:B------:R-:W-:Y:S07]  /*6650*/  LDSM.16.M88.4 R136, [R163+0x8000] ;  /* 0x00800000a388783b */ /* 0x000fee0000000200 */
[C---:B---3--:R-:W-:Y:S04]  /*6660*/  HMMA.16816.F32 R20, R140.reuse, R148, R20 ;  /* 0x000000948c14723c */ /* 0x048fe80000001814 */
[----:B-1----:R-:W-:Y:S04]  /*6670*/  MOV R0, R208 ;  /* 0x000000d000007202 */ /* 0x002fe80000000f00 */
[C---:B------:R-:W-:Y:S01]  /*6680*/  HMMA.16816.F32 R24, R140.reuse, R150, R24 ;  /* 0x000000968c18723c */ /* 0x040fe20000001818 */
[----:B------:R-:W1:Y:S07]  /*6690*/  LDSM.16.M88.4 R148, [R100+0x4000] ;  /* 0x004000006494783b */ /* 0x000e6e0000000200 */
[C---:B----4-:R-:W-:Y:S08]  /*66a0*/  HMMA.16816.F32 R28, R140.reuse, R144, R28 ;  /* 0x000000908c1c723c */ /* 0x050ff0000000181c */
[----:B------:R-:W-:Y:S01]  /*66b0*/  HMMA.16816.F32 R32, R140, R146, R32 ;  /* 0x000000928c20723c */ /* 0x000fe20000001820 */
[----:B------:R-:W2:Y:S08]  /*66c0*/  LDSM.16.M88.4 R140, [R152+0x4800] ;  /* 0x00480000988c783b */ /* 0x000eb00000000200 */
[----:B------:R-:W3:Y:S08]  /*66d0*/  LDSM.16.M88.4 R144, [R152+0x5000] ;  /* 0x005000009890783b */ /* 0x000ef00000000200 */
[----:B------:R-:W4:Y:S01]  /*66e0*/  LDSM.16.M88.4 R152, [R152+0x5800] ;  /* 0x005800009898783b */ /* 0x000f220000000200 */
[C---:B-1----:R-:W-:Y:S08]  /*66f0*/  HMMA.16816.F32 R4, R136.reuse, R148, R4 ;  /* 0x000000948804723c */ /* 0x042ff00000001804 */
[C---:B------:R-:W-:Y:S01]  /*6700*/  HMMA.16816.F32 R8, R136.reuse, R150, R8 ;  /* 0x000000968808723c */ /* 0x040fe20000001808 */
[----:B------:R-:W-:Y:S07]  /*6710*/  LDSM.16.M88.4 R148, [R3+0x4800] ;  /* 0x004800000394783b */ /* 0x000fee0000000200 */
[C---:B--2---:R-:W-:Y:S08]  /*6720*/  HMMA.16816.F32 R12, R136.reuse, R140, R12 ;  /* 0x0000008c880c723c */ /* 0x044ff0000000180c */
[C---:B------:R-:W-:Y:S01]  /*6730*/  HMMA.16816.F32 R16, R136.reuse, R142, R16 ;  /* 0x0000008e8810723c */ /* 0x040fe20000001810 */
[----:B------:R-:W-:Y:S07]  /*6740*/  LDSM.16.M88.4 R140, [R165+0x8000] ;  /* 0x00800000a58c783b */ /* 0x000fee0000000200 */
[C---:B---3--:R-:W-:Y:S08]  /*6750*/  HMMA.16816.F32 R20, R136.reuse, R144, R20 ;  /* 0x000000908814723c */ /* 0x048ff00000001814 */
[C---:B------:R-:W-:Y:S01]  /*6760*/  HMMA.16816.F32 R24, R136.reuse, R146, R24 ;  /* 0x000000928818723c */ /* 0x040fe20000001818 */
[----:B------:R-:W1:Y:S07]  /*6770*/  LDSM.16.M88.4 R144, [R3+0x4000] ;  /* 0x004000000390783b */ /* 0x000e6e0000000200 */
[C---:B----4-:R-:W-:Y:S08]  /*6780*/  HMMA.16816.F32 R28, R136.reuse, R152, R28 ;  /* 0x00000098881c723c */ /* 0x050ff0000000181c */
        /* <DEDUP_REMOVED lines=17> */
[C---:B------:R-:W-:Y:S04]  /*68a0*/  HMMA.16816.F32 R16, R148.reuse, R138, R16 ;  /* 0x0000008a9410723c */ /* 0x040fe80000001810 */
[----:B------:R-:W-:Y:S02]  /*68b0*/  FMUL.FTZ R4, R4, c[0x0][0x320] ;  /* 0x0000c80004047a20 */ /* 0x000fe40000410000 */
[----:B------:R-:W-:Y:S02]  /*68c0*/  FMUL.FTZ R5, R5, c[0x0][0x320] ;  /* 0x0000c80005057a20 */ /* 0x000fe40000410000 */
[----:B------:R-:W-:Y:S01]  /*68d0*/  FMUL.FTZ R6, R6, c[0x0][0x320] ;  /* 0x0000c80006067a20 */ /* 0x000fe20000410000 */
[----:B------:R-:W1:Y:S03]  /*68e0*/  MUFU.TANH R143, R4 ;  /* 0x00000004008f7308 */ /* 0x000e660000002400 */
[----:B------:R-:W-:Y:S02]  /*68f0*/  FMUL.FTZ R7, R7, c[0x0][0x320] ;  /* 0x0000c80007077a20 */ /* 0x000fe40000410000 */
[----:B------:R-:W-:Y:S02]  /*6900*/  FMUL.FTZ R8, R8, c[0x0][0x320] ;  /* 0x0000c80008087a20 */ /* 0x000fe40000410000 */
[----:B------:R-:W-:Y:S02]  /*6910*/  FMUL.FTZ R9, R9, c[0x0][0x320] ;  /* 0x0000c80009097a20 */ /* 0x000fe40000410000 */
[----:B------:R-:W-:Y:S01]  /*6920*/  FMUL.FTZ R10, R10, c[0x0][0x320] ;  /* 0x0000c8000a0a7a20 */ /* 0x000fe20000410000 */
[----:B------:R-:W-:Y:S01]  /*6930*/  MUFU.TANH R142, R5 ;  /* 0x00000005008e7308 */ /* 0x000fe20000002400 */
        /* <DEDUP_REMOVED lines=9> */
[----:B------:R-:W-:Y:S03]  /*69d0*/  FMUL.FTZ R19, R19, c[0x0][0x320] ;  /* 0x0000c80013137a20 */ /* 0x000fe60000410000 */
[----:B------:R3:W4:Y:S10]  /*69e0*/  MUFU.TANH R140, R7 ;  /* 0x00000007008c7308 */ /* 0x0007340000002400 */
[----:B------:R-:W5:Y:S10]  /*69f0*/  MUFU.TANH R137, R8 ;  /* 0x0000000800897308 */ /* 0x000f740000002400 */
[----:B------:R-:W-:Y:S01]  /*6a00*/  MUFU.TANH R136, R9 ;  /* 0x0000000900887308 */ /* 0x000fe20000002400 */
[----:B---3--:R-:W3:Y:S09]  /*6a10*/  LDSM.16.M88.4 R4, [R2+0x5000] ;  /* 0x005000000204783b */ /* 0x008ef20000000200 */
[----:B------:R-:W1:Y:S10]  /*6a20*/  MUFU.TANH R101, R10 ;  /* 0x0000000a00657308 */ /* 0x000e740000002400 */
[----:B------:R1:W1:Y:S10]  /*6a30*/  MUFU.TANH R100, R11 ;  /* 0x0000000b00647308 */ /* 0x0002740000002400 */
[----:B------:R-:W-:Y:S10]  /*6a40*/  MUFU.TANH R14, R14 ;  /* 0x0000000e000e7308 */ /* 0x000ff40000002400 */
[----:B------:R-:W-:Y:S01]  /*6a50*/  MUFU.TANH R15, R15 ;  /* 0x0000000f000f7308 */ /* 0x000fe20000002400 */
[C---:B---3--:R-:W-:Y:S01]  /*6a60*/  HMMA.16816.F32 R20, R148.reuse, R4, R20 ;  /* 0x000000049414723c */ /* 0x048fe20000001814 */
[----:B-1----:R1:W3:Y:S01]  /*6a70*/  LDSM.16.M88.4 R8, [R2+0x5800] ;  /* 0x005800000208783b */ /* 0x0022e20000000200 */
[----:B------:R-:W-:Y:S07]  /*6a80*/  DEPBAR.LE SB0, 0x2 ;  /* 0x000080800000791a */ /* 0x000fee0000000000 */
[----:B------:R2:W-:Y:S03]  /*6a90*/  MUFU.TANH R144, R13 ;  /* 0x0000000d00907308 */ /* 0x0005e60000002400 */
[----:B------:R-:W-:Y:S01]  /*6aa0*/  MOV R4, c[0x0][0x2ac] ;  /* 0x0000ab0000047a02 */ /* 0x000fe20000000f00 */
[C---:B------:R-:W-:Y:S01]  /*6ab0*/  HMMA.16816.F32 R24, R148.reuse, R6, R24 ;  /* 0x000000069418723c */ /* 0x040fe20000001818 */
[----:B------:R-:W-:Y:S04]  /*6ac0*/  BAR.SYNC.DEFER_BLOCKING 0x0 ;  /* 0x0000000000007b1d */ /* 0x000fe80000010000 */
[----:B-1----:R-:W-:Y:S07]  /*6ad0*/  @P4 IMAD.HI.U32 R2, R208, c[0x0][0x2c8], RZ ;  /* 0x0000b200d0024a27 */ /* 0x002fee00078e00ff */
[----:B------:R-:W-:Y:S01]  /*6ae0*/  FMUL.FTZ R20, R20, c[0x0][0x320] ;  /* 0x0000c80014147a20 */ /* 0x000fe20000410000 */
[----:B------:R-:W-:Y:S01]  /*6af0*/  @P4 SHF.R.U32.HI R0, RZ, c[0x0][0x2cc], R2 ;  /* 0x0000b300ff004a19 */ /* 0x000fe20000011602 */
[----:B------:R-:W-:Y:S02]  /*6b00*/  FMUL.FTZ R21, R21, c[0x0][0x320] ;  /* 0x0000c80015157a20 */ /* 0x000fe40000410000 */
[----:B------:R-:W-:Y:S01]  /*6b10*/  FMUL.FTZ R22, R22, c[0x0][0x320] ;  /* 0x0000c80016167a20 */ /* 0x000fe20000410000 */
[----:B------:R-:W-:Y:S01]  /*6b20*/  MUFU.TANH R17, R17 ;  /* 0x0000001100117308 */ /* 0x000fe20000002400 */
[----:B------:R-:W1:Y:S01]  /*6b30*/  SHFL.IDX PT, R2, R0, RZ, 0x1c1f ;  /* 0x001c1fff00027589 */ /* 0x000e6200000e0000 */
[----:B------:R-:W-:Y:S05]  /*6b40*/  FMUL.FTZ R23, R23, c[0x0][0x320] ;  /* 0x0000c80017177a20 */ /* 0x000fea0000410000 */
[----:B------:R-:W-:Y:S02]  /*6b50*/  FMUL.FTZ R24, R24, c[0x0][0x320] ;  /* 0x0000c80018187a20 */ /* 0x000fe40000410000 */
[----:B------:R-:W-:Y:S01]  /*6b60*/  FMUL.FTZ R25, R25, c[0x0][0x320] ;  /* 0x0000c80019197a20 */ /* 0x000fe20000410000 */
[C---:B---3--:R-:W-:Y:S01]  /*6b70*/  HMMA.16816.F32 R28, R148.reuse, R8, R28 ;  /* 0x00000008941c723c */ /* 0x048fe2000000181c */
[----:B------:R3:W1:Y:S01]  /*6b80*/  SHFL.IDX PT, R3, R0, 0x1, 0x1c1f ;  /* 0x003c1f0000037f89 */ /* 0x00066200000e0000 */
[----:B------:R-:W1:Y:S01]  /*6b90*/  MUFU.TANH R12, R12 ;  /* 0x0000000c000c7308 */ /* 0x000e620000002400 */
[----:B------:R-:W-:Y:S02]  /*6ba0*/  FMUL.FTZ R26, R26, c[0x0][0x320] ;  /* 0x0000c8001a1a7a20 */ /* 0x000fe40000410000 */
[----:B------:R-:W-:Y:S03]  /*6bb0*/  FMUL.FTZ R27, R27, c[0x0][0x320] ;  /* 0x0000c8001b1b7a20 */ /* 0x000fe60000410000 */
[----:B------:R-:W-:Y:S04]  /*6bc0*/  HMMA.16816.F32 R32, R148, R10, R32 ;  /* 0x0000000a9420723c */ /* 0x000fe80000001820 */
[----:B------:R-:W1:Y:S10]  /*6bd0*/  MUFU.TANH R16, R16 ;  /* 0x0000001000107308 */ /* 0x000e740000002400 */
[----:B------:R-:W4:Y:S01]  /*6be0*/  MUFU.TANH R20, R20 ;  /* 0x0000001400147308 */ /* 0x000f220000002400 */
[----:B---3--:R-:W-:Y:S01]  /*6bf0*/  IADD3 R0, -R223, 0x1, -R200 ;  /* 0x00000001df007810 */ /* 0x008fe20007ffe9c8 */
[----:B------:R-:W-:Y:S02]  /*6c00*/  FMUL.FTZ R28, R28, c[0x0][0x320] ;  /* 0x0000c8001c1c7a20 */ /* 0x000fe40000410000 */
[----:B------:R-:W-:Y:S02]  /*6c10*/  FMUL.FTZ R29, R29, c[0x0][0x320] ;  /* 0x0000c8001d1d7a20 */ /* 0x000fe40000410000 */
[----:B------:R-:W-:Y:S02]  /*6c20*/  IMAD R0, R4, c[0x0][0x1d0], R0 ;  /* 0x0000740004007a24 */ /* 0x000fe400078e0200 */
[----:B------:R-:W-:Y:S02]  /*6c30*/  FMUL.FTZ R30, R30, c[0x0][0x320] ;  /* 0x0000c8001e1e7a20 */ /* 0x000fe40000410000 */
[----:B------:R-:W3:Y:S01]  /*6c40*/  MUFU.TANH R18, R18 ;  /* 0x0000001200127308 */ /* 0x000ee20000002400 */
[----:B--2---:R-:W-:Y:S01]  /*6c50*/  FMUL.FTZ R13, R31, c[0x0][0x320] ;  /* 0x0000c8001f0d7a20 */ /* 0x004fe20000410000 */
[----:B------:R-:W-:Y:S01]  /*6c60*/  IADD3 R0, R0, -c[0x0][0x168], RZ ;  /* 0x80005a0000007a10 */ /* 0x000fe20007ffe0ff */
[----:B------:R-:W-:Y:S02]  /*6c70*/  FMUL.FTZ R32, R32, c[0x0][0x320] ;  /* 0x0000c80020207a20 */ /* 0x000fe40000410000 */
[----:B------:R-:W-:Y:S01]  /*6c80*/  FMUL.FTZ R33, R33, c[0x0][0x320] ;  /* 0x0000c80021217a20 */ /* 0x000fe20000410000 */
[----:B-1----:R-:W-:Y:S01]  /*6c90*/  IADD3 R2, R0, R2, RZ ;  /* 0x0000000200027210 */ /* 0x002fe20007ffe0ff */
[----:B------:R-:W-:Y:S01]  /*6ca0*/  FMUL.FTZ R34, R34, c[0x0][0x320] ;  /* 0x0000c80022227a20 */ /* 0x000fe20000410000 */
[----:B------:R-:W-:Y:S02]  /*6cb0*/  IADD3 R0, R0, R3, RZ ;  /* 0x0000000300007210 */ /* 0x000fe40007ffe0ff */
[----:B------:R-:W1:Y:S01]  /*6cc0*/  MUFU.TANH R19, R19 ;  /* 0x0000001300137308 */ /* 0x000e620000002400 */
[----:B------:R-:W-:Y:S02]  /*6cd0*/  ISETP.GT.AND P5, PT, R2, RZ, PT ;  /* 0x000000ff0200720c */ /* 0x000fe40003fa4270 */
[C---:B------:R-:W-:Y:S02]  /*6ce0*/  ISETP.GT.AND P0, PT, R0.reuse, RZ, PT ;  /* 0x000000ff0000720c */ /* 0x040fe40003f04270 */
[C---:B------:R-:W-:Y:S02]  /*6cf0*/  ISETP.GT.AND P6, PT, R0.reuse, 0x1, PT ;  /* 0x000000010000780c */ /* 0x040fe40003fc4270 */
[----:B------:R-:W-:Y:S02]  /*6d00*/  FSEL R4, R143, -INF , P5 ;  /* 0xff8000008f047808 */ /* 0x000fe40002800000 */
[----:B------:R-:W-:Y:S01]  /*6d10*/  FSEL R9, R141, -INF , P0 ;  /* 0xff8000008d097808 */ /* 0x000fe20000000000 */
[----:B------:R-:W2:Y:S01]  /*6d20*/  MUFU.TANH R21, R21 ;  /* 0x0000001500157308 */ /* 0x000ea20000002400 */
[----:B------:R-:W-:Y:S02]  /*6d30*/  ISETP.GT.AND P0, PT, R0, 0x8, PT ;  /* 0x000000080000780c */ /* 0x000fe40003f04270 */
[C---:B------:R-:W-:Y:S02]  /*6d40*/  ISETP.GT.AND P1, PT, R2.reuse, 0x1, PT ;  /* 0x000000010200780c */ /* 0x040fe40003f24270 */
[----:B------:R-:W-:Y:S02]  /*6d50*/  ISETP.GT.AND P5, PT, R2, 0x8, PT ;  /* 0x000000080200780c */ /* 0x000fe40003fa4270 */
[----:B----4-:R-:W-:Y:S02]  /*6d60*/  FSEL R8, R140, -INF , P6 ;  /* 0xff8000008c087808 */ /* 0x010fe40003000000 */
[----:B------:R-:W-:Y:S01]  /*6d70*/  FSEL R3, R142, -INF , P1 ;  /* 0xff8000008e037808 */ /* 0x000fe20000800000 */
[----:B------:R-:W4:Y:S01]  /*6d80*/  MUFU.TANH R22, R22 ;  /* 0x0000001600167308 */ /* 0x000f220000002400 */
[----:B------:R-:W-:Y:S02]  /*6d90*/  ISETP.GT.AND P6, PT, R0, 0x9, PT ;  /* 0x000000090000780c */ /* 0x000fe40003fc4270 */
[----:B-----5:R-:W-:Y:S02]  /*6da0*/  FSEL R6, R137, -INF , P5 ;  /* 0xff80000089067808 */ /* 0x020fe40002800000 */
[----:B------:R-:W-:Y:S02]  /*6db0*/  FSEL R7, R101, -INF , P0 ;  /* 0xff80000065077808 */ /* 0x000fe40000000000 */
[----:B------:R-:W-:Y:S02]  /*6dc0*/  FMNMX.FTZ R101, R4, R102, !PT ;  /* 0x0000006604657209 */ /* 0x000fe40007810000 */
[C---:B------:R-:W-:Y:S01]  /*6dd0*/  ISETP.GT.AND P1, PT, R2.reuse, 0x9, PT ;  /* 0x000000090200780c */ /* 0x040fe20003f24270 */
[----:B------:R-:W5:Y:S01]  /*6de0*/  MUFU.TANH R24, R24 ;  /* 0x0000001800187308 */ /* 0x000f620000002400 */
[----:B------:R-:W-:Y:S02]  /*6df0*/  ISETP.GT.AND P5, PT, R2, 0x10, PT ;  /* 0x000000100200780c */ /* 0x000fe40003fa4270 */
[----:B------:R-:W-:Y:S02]  /*6e00*/  ISETP.GT.AND P0, PT, R0, 0x10, PT ;  /* 0x000000100000780c */ /* 0x000fe40003f04270 */
[----:B------:R-:W-:Y:S02]  /*6e10*/  FMNMX.FTZ R11, R9, R103, !PT ;  /* 0x00000067090b7209 */ /* 0x000fe40007810000 */
[----:B------:R-:W-:Y:S02]  /*6e20*/  FSEL R5, R136, -INF , P1 ;  /* 0xff80000088057808 */ /* 0x000fe40000800000 */
[----:B------:R-:W-:Y:S01]  /*6e30*/  ISETP.GT.AND P1, PT, R2, 0x11, PT ;  /* 0x000000110200780c */ /* 0x000fe20003f24270 */
[----:B------:R-:W1:Y:S01]  /*6e40*/  MUFU.TANH R25, R25 ;  /* 0x0000001900197308 */ /* 0x000e620000002400 */
[----:B------:R-:W-:Y:S02]  /*6e50*/  FSEL R10, R100, -INF , P6 ;  /* 0xff800000640a7808 */ /* 0x000fe40003000000 */
[----:B------:R-:W-:Y:S02]  /*6e60*/  ISETP.GT.AND P6, PT, R0, 0x11, PT ;  /* 0x000000110000780c */ /* 0x000fe40003fc4270 */
[----:B------:R-:W-:Y:S01]  /*6e70*/  FSEL R143, R12, -INF , P5 ;  /* 0xff8000000c8f7808 */ /* 0x000fe20002800000 */
[----:B------:R-:W-:Y:S01]  /*6e80*/  FMUL.FTZ R12, R35, c[0x0][0x320] ;  /* 0x0000c800230c7a20 */ /* 0x000fe20000410000 */
[----:B------:R-:W-:Y:S02]  /*6e90*/  ISETP.GT.AND P5, PT, R2, 0x18, PT ;  /* 0x000000180200780c */ /* 0x000fe40003fa4270 */
[----:B------:R-:W-:Y:S01]  /*6ea0*/  FMNMX.FTZ R101, R3, R101, !PT ;  /* 0x0000006503657209 */ /* 0x000fe20007810000 */
[----:B------:R-:W1:Y:S01]  /*6eb0*/  MUFU.TANH R28, R28 ;  /* 0x0000001c001c7308 */ /* 0x000e620000002400 */
[----:B------:R-:W-:Y:S02]  /*6ec0*/  FSEL R145, R14, -INF , P0 ;  /* 0xff8000000e917808 */ /* 0x000fe40000000000 */
[----:B------:R-:W-:Y:S02]  /*6ed0*/  FSEL R146, R15, -INF , P6 ;  /* 0xff8000000f927808 */ /* 0x000fe40003000000 */
[----:B------:R-:W-:Y:S02]  /*6ee0*/  FSEL R144, R144, -INF , P1 ;  /* 0xff80000090907808 */ /* 0x000fe40000800000 */
[----:B------:R-:W-:Y:S02]  /*6ef0*/  FSEL R147, R16, -INF , P5 ;  /* 0xff80000010937808 */ /* 0x000fe40002800000 */
[C---:B------:R-:W-:Y:S01]  /*6f00*/  ISETP.GT.AND P5, PT, R2.reuse, 0x20, PT ;  /* 0x000000200200780c */ /* 0x040fe20003fa4270 */
[----:B------:R-:W-:Y:S01]  /*6f10*/  MUFU.TANH R23, R23 ;  /* 0x0000001700177308 */ /* 0x000fe20000002400 */
[----:B------:R-:W-:Y:S02]  /*6f20*/  ISETP.GT.AND P1, PT, R2, 0x19, PT ;  /* 0x000000190200780c */ /* 0x000fe40003f24270 */
[C---:B------:R-:W-:Y:S02]  /*6f30*/  ISETP.GT.AND P0, PT, R0.reuse, 0x18, PT ;  /* 0x000000180000780c */ /* 0x040fe40003f04270 */
[----:B------:R-:W-:Y:S02]  /*6f40*/  ISETP.GT.AND P6, PT, R0, 0x19, PT ;  /* 0x000000190000780c */ /* 0x000fe40003fc4270 */
[----:B------:R-:W-:Y:S02]  /*6f50*/  FMNMX.FTZ R101, R6, R101, !PT ;  /* 0x0000006506657209 */ /* 0x000fe40007810000 */
[----:B------:R-:W-:Y:S01]  /*6f60*/  FMNMX.FTZ R11, R8, R11, !PT ;  /* 0x0000000b080b7209 */ /* 0x000fe20007810000 */
[----:B------:R-:W5:Y:S01]  /*6f70*/  MUFU.TANH R29, R29 ;  /* 0x0000001d001d7308 */ /* 0x000f620000002400 */
[----:B------:R-:W-:Y:S02]  /*6f80*/  FSEL R151, R20, -INF , P5 ;  /* 0xff80000014977808 */ /* 0x000fe40002800000 */
[----:B------:R-:W-:Y:S02]  /*6f90*/  FSEL R148, R17, -INF , P1 ;  /* 0xff80000011947808 */ /* 0x000fe40000800000 */
[----:B------:R-:W-:Y:S02]  /*6fa0*/  ISETP.GT.AND P1, PT, R2, 0x21, PT ;  /* 0x000000210200780c */ /* 0x000fe40003f24270 */
[----:B---3--:R-:W-:Y:S02]  /*6fb0*/  FSEL R149, R18, -INF , P0 ;  /* 0xff80000012957808 */ /* 0x008fe40000000000 */
[----:B------:R-:W-:Y:S01]  /*6fc0*/  ISETP.GT.AND P0, PT, R0, 0x20, PT ;  /* 0x000000200000780c */ /* 0x000fe20003f04270 */
[----:B------:R-:W3:Y:S01]  /*6fd0*/  MUFU.TANH R26, R26 ;  /* 0x0000001a001a7308 */ /* 0x000ee20000002400 */
[----:B-1----:R-:W-:Y:S02]  /*6fe0*/  FSEL R150, R19, -INF , P6 ;  /* 0xff80000013967808 */ /* 0x002fe40003000000 */
[C---:B------:R-:W-:Y:S02]  /*6ff0*/  ISETP.GT.AND P6, PT, R2.reuse, 0x28, PT ;  /* 0x000000280200780c */ /* 0x040fe40003fc4270 */
[----:B------:R-:W-:Y:S02]  /*7000*/  FMNMX.FTZ R101, R5, R101, !PT ;  /* 0x0000006505657209 */ /* 0x000fe40007810000 */
[----:B------:R-:W-:Y:S02]  /*7010*/  ISETP.GT.AND P5, PT, R2, 0x29, PT ;  /* 0x000000290200780c */ /* 0x000fe40003fa4270 */
[----:B------:R-:W-:Y:S01]  /*7020*/  FMNMX.FTZ R11, R7, R11, !PT ;  /* 0x0000000b070b7209 */ /* 0x000fe20007810000 */
[----:B------:R-:W1:Y:S01]  /*7030*/  MUFU.TANH R27, R27 ;  /* 0x0000001b001b7308 */ /* 0x000e620000002400 */
[----:B--2---:R-:W-:Y:S02]  /*7040*/  FSEL R153, R21, -INF , P1 ;  /* 0xff80000015997808 */ /* 0x004fe40000800000 */
[----:B----4-:R-:W-:Y:S02]  /*7050*/  FSEL R154, R22, -INF , P0 ;  /* 0xff800000169a7808 */ /* 0x010fe40000000000 */
[C---:B------:R-:W-:Y:S02]  /*7060*/  ISETP.GT.AND P1, PT, R2.reuse, 0x30, PT ;  /* 0x000000300200780c */ /* 0x040fe40003f24270 */
[----:B------:R-:W-:Y:S02]  /*7070*/  ISETP.GT.AND P0, PT, R2, 0x31, PT ;  /* 0x000000310200780c */ /* 0x000fe40003f04270 */
[----:B-----5:R-:W-:Y:S01]  /*7080*/  FSEL R159, R24, -INF , P6 ;  /* 0xff800000189f7808 */ /* 0x020fe20003000000 */
[----:B------:R-:W2:Y:S01]  /*7090*/  MUFU.TANH R30, R30 ;  /* 0x0000001e001e7308 */ /* 0x000ea20000002400 */
[----:B------:R-:W-:Y:S02]  /*70a0*/  FSEL R155, R25, -INF , P5 ;  /* 0xff800000199b7808 */ /* 0x000fe40002800000 */
[----:B------:R-:W-:Y:S02]  /*70b0*/  FMNMX.FTZ R101, R143, R101, !PT ;  /* 0x000000658f657209 */ /* 0x000fe40007810000 */
[C---:B------:R-:W-:Y:S02]  /*70c0*/  ISETP.GT.AND P6, PT, R2.reuse, 0x38, PT ;  /* 0x000000380200780c */ /* 0x040fe40003fc4270 */
[----:B------:R-:W-:Y:S02]  /*70d0*/  ISETP.GT.AND P5, PT, R2, 0x39, PT ;  /* 0x000000390200780c */ /* 0x000fe40003fa4270 */
[----:B------:R-:W-:Y:S01]  /*70e0*/  FMNMX.FTZ R2, R10, R11, !PT ;  /* 0x0000000b0a027209 */ /* 0x000fe20007810000 */
[----:B------:R-:W4:Y:S01]  /*70f0*/  MUFU.TANH R13, R13 ;  /* 0x0000000d000d7308 */ /* 0x000f220000002400 */
[----:B------:R-:W-:Y:S02]  /*7100*/  FMNMX.FTZ R101, R144, R101, !PT ;  /* 0x0000006590657209 */ /* 0x000fe40007810000 */
[----:B------:R-:W-:Y:S02]  /*7110*/  FMNMX.FTZ R2, R145, R2, !PT ;  /* 0x0000000291027209 */ /* 0x000fe40007810000 */
[----:B------:R-:W-:Y:S02]  /*7120*/  FMNMX.FTZ R101, R147, R101, !PT ;  /* 0x0000006593657209 */ /* 0x000fe40007810000 */
[----:B------:R-:W-:Y:S02]  /*7130*/  FMNMX.FTZ R2, R146, R2, !PT ;  /* 0x0000000292027209 */ /* 0x000fe40007810000 */
[----:B------:R-:W-:Y:S01]  /*7140*/  FMNMX.FTZ R101, R148, R101, !PT ;  /* 0x0000006594657209 */ /* 0x000fe20007810000 */
[----:B------:R-:W5:Y:S01]  /*7150*/  MUFU.TANH R32, R32 ;  /* 0x0000002000207308 */ /* 0x000f620000002400 */
[----:B------:R-:W-:Y:S02]  /*7160*/  FMNMX.FTZ R2, R149, R2, !PT ;  /* 0x0000000295027209 */ /* 0x000fe40007810000 */
[----:B------:R-:W-:Y:S02]  /*7170*/  FSEL R189, R28, -INF , P1 ;  /* 0xff8000001cbd7808 */ /* 0x000fe40000800000 */
[----:B------:R-:W-:Y:S02]  /*7180*/  ISETP.GT.AND P1, PT, R0, 0x21, PT ;  /* 0x000000210000780c */ /* 0x000fe40003f24270 */
[----:B------:R-:W-:Y:S02]  /*7190*/  FMNMX.FTZ R2, R150, R2, !PT ;  /* 0x0000000296027209 */ /* 0x000fe40007810000 */
[----:B------:R-:W-:Y:S01]  /*71a0*/  FMNMX.FTZ R101, R151, R101, !PT ;  /* 0x0000006597657209 */ /* 0x000fe20007810000 */
[----:B------:R-:W2:Y:S01]  /*71b0*/  MUFU.TANH R33, R33 ;  /* 0x0000002100217308 */ /* 0x000ea20000002400 */
[----:B------:R-:W-:Y:S02]  /*71c0*/  FSEL R186, R29, -INF , P0 ;  /* 0xff8000001dba7808 */ /* 0x000fe40000000000 */
[----:B------:R-:W-:Y:S02]  /*71d0*/  FSEL R152, R23, -INF , P1 ;  /* 0xff80000017987808 */ /* 0x000fe40000800000 */
[----:B------:R-:W-:Y:S02]  /*71e0*/  ISETP.GT.AND P0, PT, R0, 0x28, PT ;  /* 0x000000280000780c */ /* 0x000fe40003f04270 */
[----:B------:R-:W-:Y:S02]  /*71f0*/  FMNMX.FTZ R101, R153, R101, !PT ;  /* 0x0000006599657209 */ /* 0x000fe40007810000 */
[----:B------:R-:W-:Y:S01]  /*7200*/  FMNMX.FTZ R2, R154, R2, !PT ;  /* 0x000000029a027209 */ /* 0x000fe20007810000 */
[----:B------:R-:W4:Y:S01]  /*7210*/  MUFU.TANH R34, R34 ;  /* 0x0000002200227308 */ /* 0x000f220000002400 */
[----:B---3--:R-:W-:Y:S02]  /*7220*/  FSEL R157, R26, -INF , P0 ;  /* 0xff8000001a9d7808 */ /* 0x008fe40000000000 */
[----:B------:R-:W-:Y:S02]  /*7230*/  ISETP.GT.AND P1, PT, R0, 0x29, PT ;  /* 0x000000290000780c */ /* 0x000fe40003f24270 */
[----:B------:R-:W-:Y:S02]  /*7240*/  FMNMX.FTZ R101, R159, R101, !PT ;  /* 0x000000659f657209 */ /* 0x000fe40007810000 */
[----:B------:R-:W-:Y:S02]  /*7250*/  FMNMX.FTZ R2, R152, R2, !PT ;  /* 0x0000000298027209 */ /* 0x000fe40007810000 */
[----:B------:R-:W-:Y:S01]  /*7260*/  ISETP.GT.AND P0, PT, R0, 0x30, PT ;  /* 0x000000300000780c */ /* 0x000fe20003f04270 */
[----:B------:R-:W3:Y:S01]  /*7270*/  MUFU.TANH R12, R12 ;  /* 0x0000000c000c7308 */ /* 0x000ee20000002400 */
[----:B-1----:R-:W-:Y:S02]  /*7280*/  FSEL R158, R27, -INF , P1 ;  /* 0xff8000001b9e7808 */ /* 0x002fe40000800000 */
[----:B------:R-:W-:Y:S02]  /*7290*/  FMNMX.FTZ R101, R155, R101, !PT ;  /* 0x000000659b657209 */ /* 0x000fe40007810000 */
[----:B------:R-:W-:Y:S02]  /*72a0*/  FMNMX.FTZ R2, R157, R2, !PT ;  /* 0x000000029d027209 */ /* 0x000fe40007810000 */
[----:B--2---:R-:W-:Y:S02]  /*72b0*/  FSEL R184, R30, -INF , P0 ;  /* 0xff8000001eb87808 */ /* 0x004fe40000000000 */
[----:B------:R-:W-:Y:S02]  /*72c0*/  ISETP.GT.AND P1, PT, R0, 0x31, PT ;  /* 0x000000310000780c */ /* 0x000fe40003f24270 */
[----:B------:R-:W-:Y:S02]  /*72d0*/  FMNMX.FTZ R2, R158, R2, !PT ;  /* 0x000000029e027209 */ /* 0x000fe40007810000 */
[----:B------:R-:W-:Y:S02]  /*72e0*/  FMNMX.FTZ R101, R189, R101, !PT ;  /* 0x00000065bd657209 */ /* 0x000fe40007810000 */
[----:B----4-:R-:W-:Y:S02]  /*72f0*/  FSEL R183, R13, -INF , P1 ;  /* 0xff8000000db77808 */ /* 0x010fe40000800000 */
[----:B-----5:R-:W-:Y:S02]  /*7300*/  FSEL R185, R32, -INF , P6 ;  /* 0xff80000020b97808 */ /* 0x020fe40003000000 */
[----:B------:R-:W-:Y:S02]  /*7310*/  ISETP.GT.AND P0, PT, R0, 0x38, PT ;  /* 0x000000380000780c */ /* 0x000fe40003f04270 */
[----:B------:R-:W-:Y:S02]  /*7320*/  FMNMX.FTZ R2, R184, R2, !PT ;  /* 0x00000002b8027209 */ /* 0x000fe40007810000 */
[----:B------:R-:W-:Y:S02]  /*7330*/  FMNMX.FTZ R101, R186, R101, !PT ;  /* 0x00000065ba657209 */ /* 0x000fe40007810000 */
[----:B------:R-:W-:Y:S02]  /*7340*/  FSEL R182, R33, -INF , P5 ;  /* 0xff80000021b67808 */ /* 0x000fe40002800000 */
[----:B------:R-:W-:Y:S02]  /*7350*/  ISETP.GT.AND P1, PT, R0, 0x39, PT ;  /* 0x000000390000780c */ /* 0x000fe40003f24270 */
[----:B------:R-:W-:Y:S02]  /*7360*/  FSEL R187, R34, -INF , P0 ;  /* 0xff80000022bb7808 */ /* 0x000fe40000000000 */
[----:B------:R-:W-:Y:S02]  /*7370*/  FMNMX.FTZ R101, R185, R101, !PT ;  /* 0x00000065b9657209 */ /* 0x000fe40007810000 */
[----:B------:R-:W-:Y:S02]  /*7380*/  FMNMX.FTZ R0, R183, R2, !PT ;  /* 0x00000002b7007209 */ /* 0x000fe40007810000 */
[----:B---3--:R-:W-:Y:S02]  /*7390*/  FSEL R192, R12, -INF , P1 ;  /* 0xff8000000cc07808 */ /* 0x008fe40000800000 */
[----:B------:R-:W-:Y:S02]  /*73a0*/  FMNMX.FTZ R101, R182, R101, !PT ;  /* 0x00000065b6657209 */ /* 0x000fe40007810000 */
[----:B------:R-:W-:Y:S03]  /*73b0*/  FMNMX.FTZ R0, R187, R0, !PT ;  /* 0x00000000bb007209 */ /* 0x000fe60007810000 */
[----:B------:R-:W1:Y:S01]  /*73c0*/  SHFL.BFLY PT, R11, R101, 0x2, 0x1f ;  /* 0x0c401f00650b7f89 */ /* 0x000e6200000e0000 */
[----:B------:R-:W-:Y:S07]  /*73d0*/  FMNMX.FTZ R0, R192, R0, !PT ;  /* 0x00000000c0007209 */ /* 0x000fee0007810000 */
[----:B------:R-:W2:Y:S01]  /*73e0*/  SHFL.BFLY PT, R2, R0, 0x2, 0x1f ;  /* 0x0c401f0000027f89 */ /* 0x000ea200000e0000 */
[----:B-1----:R-:W-:Y:S07]  /*73f0*/  FMNMX.FTZ R101, R101, R11, !PT ;  /* 0x0000000b65657209 */ /* 0x002fee0007810000 */
[----:B------:R-:W1:Y:S01]  /*7400*/  SHFL.BFLY PT, R11, R101, 0x1, 0x1f ;  /* 0x0c201f00650b7f89 */ /* 0x000e6200000e0000 */
[----:B--2---:R-:W-:Y:S07]  /*7410*/  FMNMX.FTZ R0, R0, R2, !PT ;  /* 0x0000000200007209 */ /* 0x004fee0007810000 */
[----:B------:R-:W2:Y:S01]  /*7420*/  SHFL.BFLY PT, R100, R0, 0x1, 0x1f ;  /* 0x0c201f0000647f89 */ /* 0x000ea200000e0000 */
[----:B-1----:R-:W-:Y:S04]  /*7430*/  FMNMX.FTZ R101, R101, R11, !PT ;  /* 0x0000000b65657209 */ /* 0x002fe80007810000 */
[C---:B------:R-:W-:Y:S01]  /*7440*/  FSETP.NEU.FTZ.AND P1, PT, R101.reuse, -INF , PT ;  /* 0xff8000006500780b */ /* 0x040fe20003f3d000 */
[C---:B------:R-:W-:Y:S01]  /*7450*/  FMUL.FTZ R141, R101.reuse, c[0x0][0x2d0] ;  /* 0x0000b400658d7a20 */ /* 0x040fe20000410000 */
[----:B--2---:R-:W-:Y:S02]  /*7460*/  FMNMX.FTZ R100, R0, R100, !PT ;  /* 0x0000006400647209 */ /* 0x004fe40007810000 */
[----:B------:R-:W-:Y:S02]  /*7470*/  FSEL R2, R101, RZ, P1 ;  /* 0x000000ff65027208 */ /* 0x000fe40000800000 */
[C---:B------:R-:W-:Y:S01]  /*7480*/  FSETP.NEU.FTZ.AND P0, PT, R100.reuse, -INF , PT ;  /* 0xff8000006400780b */ /* 0x040fe20003f1d000 */
[----:B------:R-:W-:Y:S01]  /*7490*/  FMUL.FTZ R142, R100, c[0x0][0x2d0] ;  /* 0x0000b400648e7a20 */ /* 0x000fe20000410000 */
[----:B------:R-:W-:Y:S01]  /*74a0*/  FSEL R141, R141, RZ, P1 ;  /* 0x000000ff8d8d7208 */ /* 0x000fe20000800000 */
[----:B------:R-:W-:Y:S01]  /*74b0*/  FADD.FTZ R2, -R2, R102 ;  /* 0x0000006602027221 */ /* 0x000fe20000010100 */
[----:B------:R-:W-:Y:S02]  /*74c0*/  FSEL R0, R100, RZ, P0 ;  /* 0x000000ff64007208 */ /* 0x000fe40000000000 */
[----:B------:R-:W-:Y:S01]  /*74d0*/  IADD3 R102, R170, R160, RZ ;  /* 0x000000a0aa667210 */ /* 0x000fe20007ffe0ff */
[----:B------:R-:W-:Y:S01]  /*74e0*/  FMUL.FTZ R2, R2, c[0x0][0x2d0] ;  /* 0x0000b40002027a20 */ /* 0x000fe20000410000 */
[----:B------:R-:W-:Y:S01]  /*74f0*/  FSEL R142, R142, RZ, P0 ;  /* 0x000000ff8e8e7208 */ /* 0x000fe20000000000 */
[----:B------:R-:W-:Y:S01]  /*7500*/  FADD.FTZ R0, -R0, R103 ;  /* 0x0000006700007221 */ /* 0x000fe20000010100 */
[----:B------:R-:W-:Y:S01]  /*7510*/  IADD3 R140, R168, R102, RZ ;  /* 0x00000066a88c7210 */ /* 0x000fe20007ffe0ff */
[----:B------:R-:W1:Y:S01]  /*7520*/  LDSM.16.MT88.4 R12, [R102] ;  /* 0x00000000660c783b */ /* 0x000e620000004200 */
[--C-:B------:R-:W-:Y:S01]  /*7530*/  FFMA.FTZ R4, R4, c[0x0][0x2d0], -R141.reuse ;  /* 0x0000b40004047a23 */ /* 0x100fe2000001088d */
[----:B------:R-:W2:Y:S01]  /*7540*/  MUFU.EX2 R2, R2 ;  /* 0x0000000200027308 */ /* 0x000ea20000000800 */
[----:B------:R-:W-:Y:S01]  /*7550*/  FMUL.FTZ R0, R0, c[0x0][0x2d0] ;  /* 0x0000b40000007a20 */ /* 0x000fe20000410000 */
[----:B------:R-:W-:Y:S01]  /*7560*/  ISETP.GE.AND P1, PT, R199, 0x1, PT ;  /* 0x00000001c700780c */ /* 0x000fe20003f26270 */
[--C-:B------:R-:W-:Y:S02]  /*7570*/  FFMA.FTZ R3, R3, c[0x0][0x2d0], -R141.reuse ;  /* 0x0000b40003037a23 */ /* 0x100fe4000001088d */
[--C-:B------:R-:W-:Y:S01]  /*7580*/  FFMA.FTZ R6, R6, c[0x0][0x2d0], -R141.reuse ;  /* 0x0000b40006067a23 */ /* 0x100fe2000001088d */
[----:B------:R-:W3:Y:S01]  /*7590*/  LDSM.16.MT88.4 R20, [R140] ;  /* 0x000000008c14783b */ /* 0x000ee20000004200 */
[--C-:B------:R-:W-:Y:S02]  /*75a0*/  FFMA.FTZ R5, R5, c[0x0][0x2d0], -R141.reuse ;  /* 0x0000b40005057a23 */ /* 0x100fe4000001088d */
[--C-:B------:R-:W-:Y:S01]  /*75b0*/  FFMA.FTZ R9, R9, c[0x0][0x2d0], -R142.reuse ;  /* 0x0000b40009097a23 */ /* 0x100fe2000001088e */
[----:B------:R4:W-:Y:S01]  /*75c0*/  MUFU.EX2 R191, R4 ;  /* 0x0000000400bf7308 */ /* 0x0009e20000000800 */
[--C-:B------:R-:W-:Y:S02]  /*75d0*/  FFMA.FTZ R8, R8, c[0x0][0x2d0], -R142.reuse ;  /* 0x0000b40008087a23 */ /* 0x100fe4000001088e */
[--C-:B------:R-:W-:Y:S02]  /*75e0*/  FFMA.FTZ R7, R7, c[0x0][0x2d0], -R142.reuse ;  /* 0x0000b40007077a23 */ /* 0x100fe4000001088e */
[--C-:B------:R-:W-:Y:S05]  /*75f0*/  FFMA.FTZ R10, R10, c[0x0][0x2d0], -R142.reuse ;  /* 0x0000b4000a0a7a23 */ /* 0x100fea000001088e */
[----:B------:R-:W5:Y:S01]  /*7600*/  MUFU.EX2 R190, R3 ;  /* 0x0000000300be7308 */ /* 0x000f620000000800 */
[C---:B--2---:R-:W-:Y:S02]  /*7610*/  FMUL.FTZ R17, R2.reuse, R117 ;  /* 0x0000007502117220 */ /* 0x044fe40000410000 */
[C---:B------:R-:W-:Y:S02]  /*7620*/  FMUL.FTZ R16, R2.reuse, R116 ;  /* 0x0000007402107220 */ /* 0x040fe40000410000 */
[C---:B------:R-:W-:Y:S05]  /*7630*/  FMUL.FTZ R24, R2.reuse, R124 ;  /* 0x0000007c02187220 */ /* 0x040fea0000410000 */
[----:B------:R-:W-:Y:S01]  /*7640*/  MUFU.EX2 R198, R6 ;  /* 0x0000000600c67308 */ /* 0x000fe20000000800 */
[C---:B------:R-:W-:Y:S02]  /*7650*/  FMUL.FTZ R25, R2.reuse, R125 ;  /* 0x0000007d02197220 */ /* 0x040fe40000410000 */
[C---:B------:R-:W-:Y:S02]  /*7660*/  FMUL.FTZ R32, R2.reuse, R132 ;  /* 0x0000008402207220 */ /* 0x040fe40000410000 */
[C---:B----4-:R-:W-:Y:S02]  /*7670*/  FMUL.FTZ R4, R2.reuse, R104 ;  /* 0x0000006802047220 */ /* 0x050fe40000410000 */
[C---:B------:R-:W-:Y:S02]  /*7680*/  FMUL.FTZ R33, R2.reuse, R133 ;  /* 0x0000008502217220 */ /* 0x040fe40000410000 */
[C---:B------:R-:W-:Y:S01]  /*7690*/  FMUL.FTZ R36, R2.reuse, R36 ;  /* 0x0000002402247220 */ /* 0x040fe20000410000 */
[----:B------:R-:W2:Y:S01]  /*76a0*/  MUFU.EX2 R197, R5 ;  /* 0x0000000500c57308 */ /* 0x000ea20000000800 */
[C---:B------:R-:W-:Y:S02]  /*76b0*/  FMUL.FTZ R37, R2.reuse, R37 ;  /* 0x0000002502257220 */ /* 0x040fe40000410000 */
[----:B------:R-:W-:Y:S01]  /*76c0*/  FMUL.FTZ R40, R2, R40 ;  /* 0x0000002802287220 */ /* 0x000fe20000410000 */
[----:B-----5:R-:W-:Y:S01]  /*76d0*/  F2FP.PACK_AB R136, R190, R191 ;  /* 0x000000bfbe88723e */ /* 0x020fe200000000ff */
[C---:B------:R-:W-:Y:S01]  /*76e0*/  FMUL.FTZ R41, R2.reuse, R41 ;  /* 0x0000002902297220 */ /* 0x040fe20000410000 */
[----:B------:R-:W-:Y:S01]  /*76f0*/  IADD3 R3, R171, R160, RZ ;  /* 0x000000a0ab037210 */ /* 0x000fe20007ffe0ff */
[C---:B------:R-:W-:Y:S02]  /*7700*/  FMUL.FTZ R44, R2.reuse, R44 ;  /* 0x0000002c022c7220 */ /* 0x040fe40000410000 */
[----:B------:R-:W-:Y:S01]  /*7710*/  FMUL.FTZ R45, R2, R45 ;  /* 0x0000002d022d7220 */ /* 0x000fe20000410000 */
[----:B------:R4:W-:Y:S01]  /*7720*/  MUFU.EX2 R188, R9 ;  /* 0x0000000900bc7308 */ /* 0x0009e20000000800 */
[----:B------:R-:W5:Y:S01]  /*7730*/  LDSM.16.MT88.4 R28, [R3] ;  /* 0x00000000031c783b */ /* 0x000f620000004200 */
[----:B------:R-:W-:Y:S01]  /*7740*/  IADD3 R103, R168, R3, RZ ;  /* 0x00000003a8677210 */ /* 0x000fe20007ffe0ff */
[C---:B------:R-:W-:Y:S02]  /*7750*/  FMUL.FTZ R48, R2.reuse, R48 ;  /* 0x0000003002307220 */ /* 0x040fe40000410000 */
[C---:B------:R-:W-:Y:S02]  /*7760*/  FMUL.FTZ R49, R2.reuse, R49 ;  /* 0x0000003102317220 */ /* 0x040fe40000410000 */
[C---:B------:R-:W-:Y:S02]  /*7770*/  FMUL.FTZ R52, R2.reuse, R52 ;  /* 0x0000003402347220 */ /* 0x040fe40000410000 */
[C---:B------:R-:W-:Y:S01]  /*7780*/  FMUL.FTZ R53, R2.reuse, R53 ;  /* 0x0000003502357220 */ /* 0x040fe20000410000 */
[----:B------:R-:W1:Y:S01]  /*7790*/  MUFU.EX2 R196, R8 ;  /* 0x0000000800c47308 */ /* 0x000e620000000800 */
[C---:B------:R-:W-:Y:S02]  /*77a0*/  FMUL.FTZ R56, R2.reuse, R56 ;  /* 0x0000003802387220 */ /* 0x040fe40000410000 */
[C---:B------:R-:W-:Y:S01]  /*77b0*/  FMUL.FTZ R57, R2.reuse, R57 ;  /* 0x0000003902397220 */ /* 0x040fe20000410000 */
[----:B--2---:R-:W-:Y:S01]  /*77c0*/  F2FP.PACK_AB R138, R197, R198 ;  /* 0x000000c6c58a723e */ /* 0x004fe200000000ff */
[C---:B------:R-:W-:Y:S02]  /*77d0*/  FMUL.FTZ R5, R2.reuse, R105 ;  /* 0x0000006902057220 */ /* 0x040fe40000410000 */
[C---:B------:R-:W-:Y:S02]  /*77e0*/  FMUL.FTZ R60, R2.reuse, R60 ;  /* 0x0000003c023c7220 */ /* 0x040fe40000410000 */
[C---:B------:R-:W-:Y:S01]  /*77f0*/  FMUL.FTZ R61, R2.reuse, R61 ;  /* 0x0000003d023d7220 */ /* 0x040fe20000410000 */
        /* <DEDUP_REMOVED lines=9> */
[----:B-1----:R-:W-:Y:S01]  /*7890*/  F2FP.PACK_AB R137, R196, R188 ;  /* 0x000000bcc489723e */ /* 0x002fe200000000ff */
        /* <DEDUP_REMOVED lines=12> */
[C---:B------:R-:W-:Y:S02]  /*7960*/  FMUL.FTZ R93, R2.reuse, R93 ;  /* 0x0000005d025d7220 */ /* 0x040fe40000410000 */
[C---:B------:R-:W-:Y:S02]  /*7970*/  FMUL.FTZ R96, R2.reuse, R96 ;  /* 0x0000006002607220 */ /* 0x040fe40000410000 */
[----:B------:R-:W-:Y:S02]  /*7980*/  FMUL.FTZ R97, R2, R97 ;  /* 0x0000006102617220 */ /* 0x000fe40000410000 */
[--C-:B------:R-:W-:Y:S02]  /*7990*/  FFMA.FTZ R116, R153, c[0x0][0x2d0], -R141.reuse ;  /* 0x0000b40099747a23 */ /* 0x100fe4000001088d */
[C---:B-1----:R-:W-:Y:S02]  /*79a0*/  FMUL.FTZ R6, R0.reuse, R106 ;  /* 0x0000006a00067220 */ /* 0x042fe40000410000 */
[----:B------:R1:W-:Y:S01]  /*79b0*/  MUFU.EX2 R153, R116 ;  /* 0x0000007400997308 */ /* 0x0003e20000000800 */
[C---:B------:R-:W-:Y:S02]  /*79c0*/  FMUL.FTZ R7, R0.reuse, R107 ;  /* 0x0000006b00077220 */ /* 0x040fe40000410000 */
[----:B------:R-:W2:Y:S01]  /*79d0*/  LDSM.16.MT88.4 R104, [R103] ;  /* 0x000000006768783b */ /* 0x000ea20000004200 */
[C---:B------:R-:W-:Y:S02]  /*79e0*/  FMUL.FTZ R10, R0.reuse, R110 ;  /* 0x0000006e000a7220 */ /* 0x040fe40000410000 */
[C---:B------:R-:W-:Y:S02]  /*79f0*/  FMUL.FTZ R11, R0.reuse, R111 ;  /* 0x0000006f000b7220 */ /* 0x040fe40000410000 */
[C---:B------:R-:W-:Y:S03]  /*7a00*/  HMMA.16816.F32 R4, R136.reuse, R12, R4 ;  /* 0x0000000c8804723c */ /* 0x040fe60000001804 */
[----:B------:R-:W4:Y:S02]  /*7a10*/  LDSM.16.MT88.4 R108, [R102+0x2000] ;  /* 0x00200000666c783b */ /* 0x000f240000004200 */
[----:B------:R-:W-:Y:S02]  /*7a20*/  FMUL.FTZ R18, R0, R118 ;  /* 0x0000007600127220 */ /* 0x000fe40000410000 */
[C---:B------:R-:W-:Y:S01]  /*7a30*/  FMUL.FTZ R13, R2.reuse, R113 ;  /* 0x00000071020d7220 */ /* 0x040fe20000410000 */
[C---:B------:R-:W-:Y:S04]  /*7a40*/  HMMA.16816.F32 R8, R136.reuse, R14, R8 ;  /* 0x0000000e8808723c */ /* 0x040fe80000001808 */
[----:B------:R-:W-:Y:S02]  /*7a50*/  FMUL.FTZ R12, R2, R112 ;  /* 0x00000070020c7220 */ /* 0x000fe40000410000 */
[C---:B------:R-:W-:Y:S02]  /*7a60*/  FMUL.FTZ R19, R0.reuse, R119 ;  /* 0x0000007700137220 */ /* 0x040fe40000410000 */
[C---:B------:R-:W-:Y:S04]  /*7a70*/  FMUL.FTZ R14, R0.reuse, R114 ;  /* 0x00000072000e7220 */ /* 0x040fe80000410000 */
[C---:B------:R-:W-:Y:S02]  /*7a80*/  FMUL.FTZ R15, R0.reuse, R115 ;  /* 0x00000073000f7220 */ /* 0x040fe40000410000 */
[C---:B------:R-:W-:Y:S02]  /*7a90*/  FMUL.FTZ R26, R0.reuse, R126 ;  /* 0x0000007e001a7220 */ /* 0x040fe40000410000 */
[C---:B------:R-:W-:Y:S02]  /*7aa0*/  FMUL.FTZ R27, R0.reuse, R127 ;  /* 0x0000007f001b7220 */ /* 0x040fe40000410000 */
[----:B------:R-:W-:Y:S01]  /*7ab0*/  LDSM.16.MT88.4 R124, [R3+0x1800] ;  /* 0x00180000037c783b */ /* 0x000fe20000004200 */
[C---:B---3--:R-:W-:Y:S03]  /*7ac0*/  HMMA.16816.F32 R12, R136.reuse, R20, R12 ;  /* 0x00000014880c723c */ /* 0x048fe6000000180c */
[C---:B------:R-:W-:Y:S02]  /*7ad0*/  FMUL.FTZ R34, R0.reuse, R134 ;  /* 0x0000008600227220 */ /* 0x040fe40000410000 */
[----:B------:R-:W-:Y:S02]  /*7ae0*/  FMUL.FTZ R35, R0, R135 ;  /* 0x0000008700237220 */ /* 0x000fe40000410000 */
[----:B------:R-:W-:Y:S01]  /*7af0*/  LDSM.16.MT88.4 R132, [R103+0x1800] ;  /* 0x001800006784783b */ /* 0x000fe20000004200 */
[C---:B------:R-:W-:Y:S04]  /*7b00*/  HMMA.16816.F32 R16, R136.reuse, R22, R16 ;  /* 0x000000168810723c */ /* 0x040fe80000001810 */
[C---:B------:R-:W-:Y:S02]  /*7b10*/  FMUL.FTZ R20, R2.reuse, R120 ;  /* 0x0000007802147220 */ /* 0x040fe40000410000 */
[----:B------:R-:W-:Y:S02]  /*7b20*/  FMUL.FTZ R21, R2, R121 ;  /* 0x0000007902157220 */ /* 0x000fe40000410000 */
[C---:B------:R-:W-:Y:S04]  /*7b30*/  FMUL.FTZ R22, R0.reuse, R122 ;  /* 0x0000007a00167220 */ /* 0x040fe80000410000 */
[----:B------:R-:W-:Y:S02]  /*7b40*/  FMUL.FTZ R23, R0, R123 ;  /* 0x0000007b00177220 */ /* 0x000fe40000410000 */
[--C-:B------:R-:W-:Y:S02]  /*7b50*/  FFMA.FTZ R120, R186, c[0x0][0x2d0], -R141.reuse ;  /* 0x0000b400ba787a23 */ /* 0x100fe4000001088d */
[--C-:B------:R-:W-:Y:S02]  /*7b60*/  FFMA.FTZ R121, R185, c[0x0][0x2d0], -R141.reuse ;  /* 0x0000b400b9797a23 */ /* 0x100fe4000001088d */
[C---:B------:R-:W-:Y:S01]  /*7b70*/  FMUL.FTZ R38, R0.reuse, R38 ;  /* 0x0000002600267220 */ /* 0x040fe20000410000 */
[C---:B-----5:R-:W-:Y:S03]  /*7b80*/  HMMA.16816.F32 R20, R136.reuse, R28, R20 ;  /* 0x0000001c8814723c */ /* 0x060fe60000001814 */
[C---:B------:R-:W-:Y:S02]  /*7b90*/  FMUL.FTZ R39, R0.reuse, R39 ;  /* 0x0000002700277220 */ /* 0x040fe40000410000 */
        /* <DEDUP_REMOVED lines=9> */
[C---:B------:R-:W-:Y:S01]  /*7c30*/  FMUL.FTZ R50, R0.reuse, R50 ;  /* 0x0000003200327220 */ /* 0x040fe20000410000 */
[C---:B--2---:R-:W-:Y:S03]  /*7c40*/  HMMA.16816.F32 R28, R136.reuse, R104, R28 ;  /* 0x00000068881c723c */ /* 0x044fe6000000181c */
[C---:B------:R-:W-:Y:S02]  /*7c50*/  FMUL.FTZ R51, R0.reuse, R51 ;  /* 0x0000003300337220 */ /* 0x040fe40000410000 */
[C---:B------:R-:W-:Y:S02]  /*7c60*/  FMUL.FTZ R54, R0.reuse, R54 ;  /* 0x0000003600367220 */ /* 0x040fe40000410000 */
[C---:B------:R-:W-:Y:S01]  /*7c70*/  FMUL.FTZ R55, R0.reuse, R55 ;  /* 0x0000003700377220 */ /* 0x040fe20000410000 */
[C---:B------:R-:W-:Y:S01]  /*7c80*/  HMMA.16816.F32 R32, R136.reuse, R106, R32 ;  /* 0x0000006a8820723c */ /* 0x040fe20000001820 */
[----:B------:R-:W2:Y:S03]  /*7c90*/  LDSM.16.MT88.4 R104, [R140+0x2000] ;  /* 0x002000008c68783b */ /* 0x000ea60000004200 */
[C---:B------:R-:W-:Y:S02]  /*7ca0*/  FMUL.FTZ R58, R0.reuse, R58 ;  /* 0x0000003a003a7220 */ /* 0x040fe40000410000 */
[C---:B------:R-:W-:Y:S02]  /*7cb0*/  FMUL.FTZ R59, R0.reuse, R59 ;  /* 0x0000003b003b7220 */ /* 0x040fe40000410000 */
[C---:B----4-:R-:W-:Y:S04]  /*7cc0*/  HMMA.16816.F32 R36, R136.reuse, R108, R36 ;  /* 0x0000006c8824723c */ /* 0x050fe80000001824 */
[C---:B------:R-:W-:Y:S02]  /*7cd0*/  FMUL.FTZ R62, R0.reuse, R62 ;  /* 0x0000003e003e7220 */ /* 0x040fe40000410000 */
[C---:B------:R-:W-:Y:S02]  /*7ce0*/  FMUL.FTZ R63, R0.reuse, R63 ;  /* 0x0000003f003f7220 */ /* 0x040fe40000410000 */
[C---:B------:R-:W-:Y:S01]  /*7cf0*/  HMMA.16816.F32 R40, R136.reuse, R110, R40 ;  /* 0x0000006e8828723c */ /* 0x040fe20000001828 */
[----:B------:R-:W3:Y:S03]  /*7d00*/  LDSM.16.MT88.4 R108, [R3+0x2000] ;  /* 0x00200000036c783b */ /* 0x000ee60000004200 */
        /* <DEDUP_REMOVED lines=17> */
[----:B------:R-:W-:Y:S02]  /*7e20*/  FFMA.FTZ R112, R143, c[0x0][0x2d0], -R141 ;  /* 0x0000b4008f707a23 */ /* 0x000fe4000001088d */
[C---:B---3--:R-:W-:Y:S02]  /*7e30*/  HMMA.16816.F32 R52, R136.reuse, R108, R52 ;  /* 0x0000006c8834723c */ /* 0x048fe40000001834 */
[----:B------:R3:W4:Y:S02]  /*7e40*/  MUFU.EX2 R180, R112 ;  /* 0x0000007000b47308 */ /* 0x0007240000000800 */
[C---:B------:R-:W-:Y:S02]  /*7e50*/  FMUL.FTZ R94, R0.reuse, R94 ;  /* 0x0000005e005e7220 */ /* 0x040fe40000410000 */
[C---:B------:R-:W-:Y:S02]  /*7e60*/  FMUL.FTZ R95, R0.reuse, R95 ;  /* 0x0000005f005f7220 */ /* 0x040fe40000410000 */
[C---:B------:R-:W-:Y:S01]  /*7e70*/  HMMA.16816.F32 R56, R136.reuse, R110, R56 ;  /* 0x0000006e8838723c */ /* 0x040fe20000001838 */
[----:B------:R-:W5:Y:S03]  /*7e80*/  LDSM.16.MT88.4 R108, [R102+0x4000] ;  /* 0x00400000666c783b */ /* 0x000f660000004200 */
[C---:B------:R-:W-:Y:S02]  /*7e90*/  FMUL.FTZ R98, R0.reuse, R98 ;  /* 0x0000006200627220 */ /* 0x040fe40000410000 */
[----:B------:R-:W-:Y:S02]  /*7ea0*/  FMUL.FTZ R99, R0, R99 ;  /* 0x0000006300637220 */ /* 0x000fe40000410000 */
[----:B-1----:R-:W-:Y:S04]  /*7eb0*/  FFMA.FTZ R116, R154, c[0x0][0x2d0], -R142 ;  /* 0x0000b4009a747a23 */ /* 0x002fe8000001088e */
[----:B------:R-:W-:Y:S02]  /*7ec0*/  FFMA.FTZ R2, R2, R203, R191 ;  /* 0x000000cb02027223 */ /* 0x000fe400000100bf */
[----:B------:R-:W-:Y:S02]  /*7ed0*/  FFMA.FTZ R0, R0, R204, R188 ;  /* 0x000000cc00007223 */ /* 0x000fe400000100bc */
[----:B------:R-:W-:Y:S02]  /*7ee0*/  FADD.FTZ R2, R190, R2 ;  /* 0x00000002be027221 */ /* 0x000fe40000010000 */
[----:B---3--:R-:W-:Y:S02]  /*7ef0*/  FFMA.FTZ R112, R145, c[0x0][0x2d0], -R142 ;  /* 0x0000b40091707a23 */ /* 0x008fe4000001088e */
[----:B------:R-:W-:Y:S02]  /*7f00*/  FADD.FTZ R0, R196, R0 ;  /* 0x00000000c4007221 */ /* 0x000fe40000010000 */
[----:B------:R1:W3:Y:S01]  /*7f10*/  MUFU.EX2 R178, R112 ;  /* 0x0000007000b27308 */ /* 0x0002e20000000800 */
[----:B------:R-:W-:Y:S01]  /*7f20*/  FADD.FTZ R2, R198, R2 ;  /* 0x00000002c6027221 */ /* 0x000fe20000010000 */
[C---:B--2---:R-:W-:Y:S03]  /*7f30*/  HMMA.16816.F32 R60, R136.reuse, R104, R60 ;  /* 0x00000068883c723c */ /* 0x044fe6000000183c */
[----:B------:R-:W-:Y:S02]  /*7f40*/  FADD.FTZ R0, R195, R0 ;  /* 0x00000000c3007221 */ /* 0x000fe40000010000 */
[----:B------:R-:W-:Y:S02]  /*7f50*/  FADD.FTZ R2, R197, R2 ;  /* 0x00000002c5027221 */ /* 0x000fe40000010000 */
[----:B------:R-:W-:Y:S01]  /*7f60*/  FADD.FTZ R0, R194, R0 ;  /* 0x00000000c2007221 */ /* 0x000fe20000010000 */
[C---:B------:R-:W-:Y:S01]  /*7f70*/  HMMA.16816.F32 R64, R136.reuse, R106, R64 ;  /* 0x0000006a8840723c */ /* 0x040fe20000001840 */
[----:B------:R-:W2:Y:S03]  /*7f80*/  LDSM.16.MT88.4 R104, [R140+0x4000] ;  /* 0x004000008c68783b */ /* 0x000ea60000004200 */
[----:B----4-:R-:W-:Y:S04]  /*7f90*/  FADD.FTZ R2, R180, R2 ;  /* 0x00000002b4027221 */ /* 0x010fe80000010000 */
[C---:B-----5:R-:W-:Y:S04]  /*7fa0*/  HMMA.16816.F32 R68, R136.reuse, R108, R68 ;  /* 0x0000006c8844723c */ /* 0x060fe80000001844 */
[----:B-1----:R-:W-:Y:S02]  /*7fb0*/  FFMA.FTZ R112, R146, c[0x0][0x2d0], -R142 ;  /* 0x0000b40092707a23 */ /* 0x002fe4000001088e */
[----:B------:R-:W-:Y:S02]  /*7fc0*/  MUFU.EX2 R146, R121 ;  /* 0x0000007900927308 */ /* 0x000fe40000000800 */
[C---:B------:R-:W-:Y:S01]  /*7fd0*/  HMMA.16816.F32 R72, R136.reuse, R110, R72 ;  /* 0x0000006e8848723c */ /* 0x040fe20000001848 */
[----:B------:R-:W1:Y:S03]  /*7fe0*/  LDSM.16.MT88.4 R108, [R3+0x4000] ;  /* 0x00400000036c783b */ /* 0x000e660000004200 */
[----:B---3--:R-:W-:Y:S04]  /*7ff0*/  FADD.FTZ R0, R178, R0 ;  /* 0x00000000b2007221 */ /* 0x008fe80000010000 */
[----:B------:R3:W4:Y:S01]  /*8000*/  MUFU.EX2 R177, R112 ;  /* 0x0000007000b17308 */ /* 0x0007220000000800 */
[C---:B--2---:R-:W-:Y:S07]  /*8010*/  HMMA.16816.F32 R76, R136.reuse, R104, R76 ;  /* 0x00000068884c723c */ /* 0x044fee000000184c */
[--C-:B------:R-:W-:Y:S01]  /*8020*/  FFMA.FTZ R104, R144, c[0x0][0x2d0], -R141.reuse ;  /* 0x0000b40090687a23 */ /* 0x100fe2000001088d */
[C---:B------:R-:W-:Y:S01]  /*8030*/  HMMA.16816.F32 R80, R136.reuse, R106, R80 ;  /* 0x0000006a8850723c */ /* 0x040fe20000001850 */
[----:B---3--:R-:W-:Y:S02]  /*8040*/  LDSM.16.MT88.4 R112, [R140+0x800] ;  /* 0x000800008c70783b */ /* 0x008fe40000004200 */
[----:B------:R2:W3:Y:S01]  /*8050*/  MUFU.EX2 R179, R104 ;  /* 0x0000006800b37308 */ /* 0x0004e20000000800 */
[----:B----4-:R-:W-:Y:S04]  /*8060*/  FADD.FTZ R0, R177, R0 ;  /* 0x00000000b1007221 */ /* 0x010fe80000010000 */
[C---:B-1----:R-:W-:Y:S07]  /*8070*/  HMMA.16816.F32 R84, R136.reuse, R108, R84 ;  /* 0x0000006c8854723c */ /* 0x042fee0000001854 */
[--C-:B------:R-:W-:Y:S01]  /*8080*/  FFMA.FTZ R108, R147, c[0x0][0x2d0], -R141.reuse ;  /* 0x0000b400936c7a23 */ /* 0x100fe2000001088d */
[C---:B------:R-:W-:Y:S01]  /*8090*/  HMMA.16816.F32 R88, R136.reuse, R110, R88 ;  /* 0x0000006e8858723c */ /* 0x040fe20000001858 */
[----:B------:R1:W-:Y:S01]  /*80a0*/  MUFU.EX2 R147, R120 ;  /* 0x0000007800937308 */ /* 0x0003e20000000800 */
[----:B--2---:R-:W2:Y:S09]  /*80b0*/  LDSM.16.MT88.4 R104, [R103+0x4000] ;  /* 0x004000006768783b */ /* 0x004eb20000004200 */
[----:B------:R4:W5:Y:S01]  /*80c0*/  MUFU.EX2 R176, R108 ;  /* 0x0000006c00b07308 */ /* 0x0009620000000800 */
[----:B---3--:R-:W-:Y:S01]  /*80d0*/  FADD.FTZ R2, R179, R2 ;  /* 0x00000002b3027221 */ /* 0x008fe20000010000 */
[----:B-1----:R-:W-:Y:S01]  /*80e0*/  LDSM.16.MT88.4 R120, [R140+0x1800] ;  /* 0x001800008c78783b */ /* 0x002fe20000004200 */
[--C-:B----4-:R-:W-:Y:S02]  /*80f0*/  FFMA.FTZ R108, R148, c[0x0][0x2d0], -R141.reuse ;  /* 0x0000b400946c7a23 */ /* 0x110fe4000001088d */
[----:B-----5:R-:W-:Y:S05]  /*8100*/  FADD.FTZ R2, R176, R2 ;  /* 0x00000002b0027221 */ /* 0x020fea0000010000 */
[----:B------:R1:W3:Y:S01]  /*8110*/  MUFU.EX2 R175, R108 ;  /* 0x0000006c00af7308 */ /* 0x0002e20000000800 */
[C---:B--2---:R-:W-:Y:S07]  /*8120*/  HMMA.16816.F32 R92, R136.reuse, R104, R92 ;  /* 0x00000068885c723c */ /* 0x044fee000000185c */
[----:B------:R-:W-:Y:S01]  /*8130*/  FFMA.FTZ R104, R149, c[0x0][0x2d0], -R142 ;  /* 0x0000b40095687a23 */ /* 0x000fe2000001088e */
[----:B------:R-:W-:Y:S03]  /*8140*/  HMMA.16816.F32 R96, R136, R106, R96 ;  /* 0x0000006a8860723c */ /* 0x000fe60000001860 */
[----:B------:R2:W4:Y:S01]  /*8150*/  MUFU.EX2 R174, R104 ;  /* 0x0000006800ae7308 */ /* 0x0005220000000800 */
[----:B------:R-:W-:Y:S01]  /*8160*/  F2FP.PACK_AB R105, R177, R178 ;  /* 0x000000b2b169723e */ /* 0x000fe200000000ff */
[----:B-1----:R-:W1:Y:S01]  /*8170*/  LDSM.16.MT88.4 R108, [R102+0x800] ;  /* 0x00080000666c783b */ /* 0x002e620000004200 */
[C---:B---3--:R-:W-:Y:S01]  /*8180*/  FADD.FTZ R2, R175.reuse, R2 ;  /* 0x00000002af027221 */ /* 0x048fe20000010000 */
[----:B------:R-:W-:Y:S01]  /*8190*/  F2FP.PACK_AB R106, R175, R176 ;  /* 0x000000b0af6a723e */ /* 0x000fe200000000ff */
[----:B--2---:R-:W-:Y:S04]  /*81a0*/  FFMA.FTZ R104, R150, c[0x0][0x2d0], -R142 ;  /* 0x0000b40096687a23 */ /* 0x004fe8000001088e */
[----:B----4-:R-:W-:Y:S01]  /*81b0*/  FADD.FTZ R0, R174, R0 ;  /* 0x00000000ae007221 */ /* 0x010fe20000010000 */
[----:B------:R2:W3:Y:S02]  /*81c0*/  MUFU.EX2 R160, R104 ;  /* 0x0000006800a07308 */ /* 0x0004e40000000800 */
[----:B--2---:R-:W-:Y:S01]  /*81d0*/  F2FP.PACK_AB R104, R179, R180 ;  /* 0x000000b4b368723e */ /* 0x004fe200000000ff */
[C---:B---3--:R-:W-:Y:S01]  /*81e0*/  FADD.FTZ R0, R160.reuse, R0 ;  /* 0x00000000a0007221 */ /* 0x048fe20000010000 */
[----:B------:R-:W-:Y:S07]  /*81f0*/  F2FP.PACK_AB R107, R160, R174 ;  /* 0x000000aea06b723e */ /* 0x000fee00000000ff */
        /* <DEDUP_REMOVED lines=27> */
[C---:B--2---:R-:W-:Y:S07]  /*83b0*/  HMMA.16816.F32 R76, R104.reuse, R112, R76 ;  /* 0x00000070684c723c */ /* 0x044fee000000184c */
[--C-:B------:R-:W-:Y:S01]  /*83c0*/  FFMA.FTZ R112, R151, c[0x0][0x2d0], -R141.reuse ;  /* 0x0000b40097707a23 */ /* 0x100fe2000001088d */
[C---:B------:R-:W-:Y:S01]  /*83d0*/  HMMA.16816.F32 R80, R104.reuse, R114, R80 ;  /* 0x000000726850723c */ /* 0x040fe20000001850 */
[----:B------:R2:W3:Y:S10]  /*83e0*/  MUFU.EX2 R151, R116 ;  /* 0x0000007400977308 */ /* 0x0004f40000000800 */
[----:B------:R4:W5:Y:S01]  /*83f0*/  MUFU.EX2 R156, R112 ;  /* 0x00000070009c7308 */ /* 0x0009620000000800 */
[C---:B-1----:R-:W-:Y:S03]  /*8400*/  HMMA.16816.F32 R84, R104.reuse, R108, R84 ;  /* 0x0000006c6854723c */ /* 0x042fe60000001854 */
[----:B--2---:R-:W-:Y:S02]  /*8410*/  FFMA.FTZ R116, R152, c[0x0][0x2d0], -R142 ;  /* 0x0000b40098747a23 */ /* 0x004fe4000001088e */
[----:B---3--:R-:W-:Y:S04]  /*8420*/  FADD.FTZ R0, R151, R0 ;  /* 0x0000000097007221 */ /* 0x008fe80000010000 */
[----:B------:R1:W2:Y:S01]  /*8430*/  MUFU.EX2 R152, R116 ;  /* 0x0000007400987308 */ /* 0x0002a20000000800 */
[C---:B------:R-:W-:Y:S01]  /*8440*/  HMMA.16816.F32 R88, R104.reuse, R110, R88 ;  /* 0x0000006e6858723c */ /* 0x040fe20000001858 */
[----:B----4-:R-:W3:Y:S02]  /*8450*/  LDSM.16.MT88.4 R112, [R103+0x4800] ;  /* 0x004800006770783b */ /* 0x010ee40000004200 */
[----:B------:R-:W-:Y:S02]  /*8460*/  FFMA.FTZ R108, R157, c[0x0][0x2d0], -R142 ;  /* 0x0000b4009d6c7a23 */ /* 0x000fe4000001088e */
[----:B-----5:R-:W-:Y:S04]  /*8470*/  FADD.FTZ R2, R156, R2 ;  /* 0x000000029c027221 */ /* 0x020fe80000010000 */
[----:B------:R4:W5:Y:S03]  /*8480*/  MUFU.EX2 R150, R108 ;  /* 0x0000006c00967308 */ /* 0x0009660000000800 */
[----:B------:R-:W-:Y:S02]  /*8490*/  FADD.FTZ R2, R153, R2 ;  /* 0x0000000299027221 */ /* 0x000fe40000010000 */
[--C-:B-1----:R-:W-:Y:S02]  /*84a0*/  FFMA.FTZ R116, R159, c[0x0][0x2d0], -R141.reuse ;  /* 0x0000b4009f747a23 */ /* 0x102fe4000001088d */
[----:B--2---:R-:W-:Y:S03]  /*84b0*/  FADD.FTZ R0, R152, R0 ;  /* 0x0000000098007221 */ /* 0x004fe60000010000 */
[----:B------:R1:W2:Y:S01]  /*84c0*/  MUFU.EX2 R154, R116 ;  /* 0x00000074009a7308 */ /* 0x0002a20000000800 */
[----:B----4-:R-:W4:Y:S01]  /*84d0*/  LDSM.16.MT88.4 R108, [R102+0x1000] ;  /* 0x00100000666c783b */ /* 0x010f220000004200 */
[----:B-----5:R-:W-:Y:S01]  /*84e0*/  FADD.FTZ R0, R150, R0 ;  /* 0x0000000096007221 */ /* 0x020fe20000010000 */
[C---:B---3--:R-:W-:Y:S07]  /*84f0*/  HMMA.16816.F32 R92, R104.reuse, R112, R92 ;  /* 0x00000070685c723c */ /* 0x048fee000000185c */
[----:B------:R-:W-:Y:S01]  /*8500*/  FFMA.FTZ R112, R158, c[0x0][0x2d0], -R142 ;  /* 0x0000b4009e707a23 */ /* 0x000fe2000001088e */
[----:B------:R-:W-:Y:S03]  /*8510*/  HMMA.16816.F32 R96, R104, R114, R96 ;  /* 0x000000726860723c */ /* 0x000fe60000001860 */
[----:B------:R3:W5:Y:S01]  /*8520*/  MUFU.EX2 R149, R112 ;  /* 0x0000007000957308 */ /* 0x0007620000000800 */
[--C-:B-1----:R-:W-:Y:S02]  /*8530*/  FFMA.FTZ R116, R155, c[0x0][0x2d0], -R141.reuse ;  /* 0x0000b4009b747a23 */ /* 0x102fe4000001088d */
[----:B--2---:R-:W-:Y:S01]  /*8540*/  FADD.FTZ R2, R154, R2 ;  /* 0x000000029a027221 */ /* 0x004fe20000010000 */
[----:B------:R-:W-:Y:S02]  /*8550*/  F2FP.PACK_AB R104, R153, R156 ;  /* 0x0000009c9968723e */ /* 0x000fe400000000ff */
[----:B------:R-:W-:Y:S04]  /*8560*/  F2FP.PACK_AB R105, R152, R151 ;  /* 0x000000979869723e */ /* 0x000fe800000000ff */
[----:B------:R-:W1:Y:S01]  /*8570*/  MUFU.EX2 R155, R116 ;  /* 0x00000074009b7308 */ /* 0x000e620000000800 */
[----:B---3--:R-:W2:Y:S01]  /*8580*/  LDSM.16.MT88.4 R112, [R140+0x1000] ;  /* 0x001000008c70783b */ /* 0x008ea20000004200 */
[----:B-----5:R-:W-:Y:S02]  /*8590*/  F2FP.PACK_AB R107, R149, R150 ;  /* 0x00000096956b723e */ /* 0x020fe400000000ff */
[----:B-1----:R-:W-:Y:S01]  /*85a0*/  F2FP.PACK_AB R106, R155, R154 ;  /* 0x0000009a9b6a723e */ /* 0x002fe200000000ff */
[--C-:B------:R-:W-:Y:S02]  /*85b0*/  FFMA.FTZ R116, R189, c[0x0][0x2d0], -R141.reuse ;  /* 0x0000b400bd747a23 */ /* 0x100fe4000001088d */
[----:B------:R-:W-:Y:S03]  /*85c0*/  FFMA.FTZ R141, R182, c[0x0][0x2d0], -R141 ;  /* 0x0000b400b68d7a23 */ /* 0x000fe6000001088d */
[----:B------:R1:W3:Y:S01]  /*85d0*/  MUFU.EX2 R144, R116 ;  /* 0x0000007400907308 */ /* 0x0002e20000000800 */
[----:B------:R-:W-:Y:S01]  /*85e0*/  FADD.FTZ R2, R155, R2 ;  /* 0x000000029b027221 */ /* 0x000fe20000010000 */
[C---:B----4-:R-:W-:Y:S08]  /*85f0*/  HMMA.16816.F32 R4, R104.reuse, R108, R4 ;  /* 0x0000006c6804723c */ /* 0x050ff00000001804 */
[C---:B------:R-:W-:Y:S01]  /*8600*/  HMMA.16816.F32 R8, R104.reuse, R110, R8 ;  /* 0x0000006e6808723c */ /* 0x040fe20000001808 */
[----:B------:R-:W4:Y:S01]  /*8610*/  LDSM.16.MT88.4 R108, [R3+0x1000] ;  /* 0x00100000036c783b */ /* 0x000f220000004200 */
[----:B------:R-:W5:Y:S07]  /*8620*/  MUFU.EX2 R148, R141 ;  /* 0x0000008d00947308 */ /* 0x000f6e0000000800 */
[----:B-1----:R-:W-:Y:S01]  /*8630*/  LDSM.16.MT88.4 R116, [R103+0x5000] ;  /* 0x005000006774783b */ /* 0x002fe20000004200 */
[C---:B--2---:R-:W-:Y:S03]  /*8640*/  HMMA.16816.F32 R12, R104.reuse, R112, R12 ;  /* 0x00000070680c723c */ /* 0x044fe6000000180c */
[----:B---3--:R-:W-:Y:S05]  /*8650*/  F2FP.PACK_AB R136, R147, R144 ;  /* 0x000000909388723e */ /* 0x008fea00000000ff */
[C---:B------:R-:W-:Y:S01]  /*8660*/  HMMA.16816.F32 R16, R104.reuse, R114, R16 ;  /* 0x000000726810723c */ /* 0x040fe20000001810 */
[----:B------:R-:W1:Y:S03]  /*8670*/  LDSM.16.MT88.4 R112, [R103+0x1000] ;  /* 0x001000006770783b */ /* 0x000e660000004200 */
[----:B-----5:R-:W-:Y:S04]  /*8680*/  F2FP.PACK_AB R138, R148, R146 ;  /* 0x00000092948a723e */ /* 0x020fe800000000ff */
[C---:B----4-:R-:W-:Y:S08]  /*8690*/  HMMA.16816.F32 R20, R104.reuse, R108, R20 ;  /* 0x0000006c6814723c */ /* 0x050ff00000001814 */
        /* <DEDUP_REMOVED lines=21> */
[--C-:B------:R-:W-:Y:S01]  /*87f0*/  FFMA.FTZ R112, R184, c[0x0][0x2d0], -R142.reuse ;  /* 0x0000b400b8707a23 */ /* 0x100fe2000001088e */
[C---:B------:R-:W-:Y:S03]  /*8800*/  HMMA.16816.F32 R80, R104.reuse, R114, R80 ;  /* 0x000000726850723c */ /* 0x040fe60000001850 */
[----:B------:R1:W-:Y:S05]  /*8810*/  MUFU.EX2 R143, R112 ;  /* 0x00000070008f7308 */ /* 0x0003ea0000000800 */
[C---:B--2---:R-:W-:Y:S08]  /*8820*/  HMMA.16816.F32 R84, R104.reuse, R108, R84 ;  /* 0x0000006c6854723c */ /* 0x044ff00000001854 */
[C---:B------:R-:W-:Y:S04]  /*8830*/  HMMA.16816.F32 R88, R104.reuse, R110, R88 ;  /* 0x0000006e6858723c */ /* 0x040fe80000001858 */
[--C-:B-1----:R-:W-:Y:S04]  /*8840*/  FFMA.FTZ R112, R183, c[0x0][0x2d0], -R142.reuse ;  /* 0x0000b400b7707a23 */ /* 0x102fe8000001088e */
[C---:B------:R-:W-:Y:S01]  /*8850*/  HMMA.16816.F32 R92, R104.reuse, R116, R92 ;  /* 0x00000074685c723c */ /* 0x040fe2000000185c */
[----:B------:R1:W2:Y:S07]  /*8860*/  MUFU.EX2 R145, R112 ;  /* 0x0000007000917308 */ /* 0x0002ae0000000800 */
[----:B------:R-:W-:Y:S04]  /*8870*/  HMMA.16816.F32 R96, R104, R118, R96 ;  /* 0x000000766860723c */ /* 0x000fe80000001860 */
[--C-:B-1----:R-:W-:Y:S01]  /*8880*/  FFMA.FTZ R112, R187, c[0x0][0x2d0], -R142.reuse ;  /* 0x0000b400bb707a23 */ /* 0x102fe2000001088e */
[----:B--2---:R-:W-:Y:S01]  /*8890*/  F2FP.PACK_AB R137, R145, R143 ;  /* 0x0000008f9189723e */ /* 0x004fe200000000ff */
[----:B------:R-:W-:Y:S02]  /*88a0*/  FFMA.FTZ R142, R192, c[0x0][0x2d0], -R142 ;  /* 0x0000b400c08e7a23 */ /* 0x000fe4000001088e */
[----:B------:R1:W-:Y:S10]  /*88b0*/  MUFU.EX2 R141, R112 ;  /* 0x00000070008d7308 */ /* 0x0003f40000000800 */
[----:B------:R-:W2:Y:S01]  /*88c0*/  MUFU.EX2 R142, R142 ;  /* 0x0000008e008e7308 */ /* 0x000ea20000000800 */
[----:B-1----:R-:W1:Y:S01]  /*88d0*/  LDSM.16.MT88.4 R112, [R102+0x1800] ;  /* 0x001800006670783b */ /* 0x002e620000004200 */
[----:B--2---:R-:W-:Y:S07]  /*88e0*/  F2FP.PACK_AB R139, R142, R141 ;  /* 0x0000008d8e8b723e */ /* 0x004fee00000000ff */
        /* <DEDUP_REMOVED lines=9> */
[----:B------:R-:W-:Y:S07]  /*8980*/  LDSM.16.MT88.4 R20, [R140+0x5800] ;  /* 0x005800008c14783b */ /* 0x000fee0000004200 */
        /* <DEDUP_REMOVED lines=8> */
[----:B------:R2:W5:Y:S07]  /*8a10*/  LDSM.16.MT88.4 R8, [R3+0x5800] ;  /* 0x005800000308783b */ /* 0x00056e0000004200 */
[C---:B---3--:R-:W-:Y:S08]  /*8a20*/  HMMA.16816.F32 R52, R136.reuse, R12, R52 ;  /* 0x0000000c8834723c */ /* 0x048ff00000001834 */
[C---:B------:R-:W-:Y:S08]  /*8a30*/  HMMA.16816.F32 R56, R136.reuse, R14, R56 ;  /* 0x0000000e8838723c */ /* 0x040ff00000001838 */
[C---:B----4-:R-:W-:Y:S04]  /*8a40*/  HMMA.16816.F32 R60, R136.reuse, R16, R60 ;  /* 0x00000010883c723c */ /* 0x050fe8000000183c */
[----:B--2---:R-:W-:Y:S02]  /*8a50*/  FADD.FTZ R3, R149, R0 ;  /* 0x0000000095037221 */ /* 0x004fe40000010000 */
[----:B------:R-:W-:Y:S02]  /*8a60*/  FADD.FTZ R0, R144, R2 ;  /* 0x0000000290007221 */ /* 0x000fe40000010000 */
[C---:B------:R-:W-:Y:S04]  /*8a70*/  HMMA.16816.F32 R64, R136.reuse, R18, R64 ;  /* 0x000000128840723c */ /* 0x040fe80000001840 */
[----:B------:R-:W-:Y:S02]  /*8a80*/  FADD.FTZ R3, R143, R3 ;  /* 0x000000038f037221 */ /* 0x000fe40000010000 */
[----:B------:R-:W-:Y:S02]  /*8a90*/  FADD.FTZ R2, R147, R0 ;  /* 0x0000000093027221 */ /* 0x000fe40000010000 */
[C---:B-1----:R-:W-:Y:S04]  /*8aa0*/  HMMA.16816.F32 R68, R136.reuse, R4, R68 ;  /* 0x000000048844723c */ /* 0x042fe80000001844 */
[----:B------:R-:W-:Y:S02]  /*8ab0*/  FADD.FTZ R0, R145, R3 ;  /* 0x0000000391007221 */ /* 0x000fe40000010000 */
[----:B------:R-:W-:Y:S01]  /*8ac0*/  FADD.FTZ R3, R146, R2 ;  /* 0x0000000292037221 */ /* 0x000fe20000010000 */
[----:B------:R-:W-:Y:S01]  /*8ad0*/  IADD3 R2, R199, 0x1, RZ ;  /* 0x00000001c7027810 */ /* 0x000fe20007ffe0ff */
[C---:B------:R-:W-:Y:S01]  /*8ae0*/  HMMA.16816.F32 R72, R136.reuse, R6, R72 ;  /* 0x000000068848723c */ /* 0x040fe20000001848 */
[----:B------:R-:W1:Y:S03]  /*8af0*/  LDSM.16.MT88.4 R4, [R103+0x5800] ;  /* 0x005800006704783b */ /* 0x000e660000004200 */
[----:B------:R-:W-:Y:S01]  /*8b00*/  FADD.FTZ R0, R141, R0 ;  /* 0x000000008d007221 */ /* 0x000fe20000010000 */
[----:B------:R-:W-:Y:S01]  /*8b10*/  SEL R199, R2, RZ, !P1 ;  /* 0x000000ff02c77207 */ /* 0x000fe20004800000 */
[----:B------:R-:W-:Y:S02]  /*8b20*/  FADD.FTZ R203, R148, R3 ;  /* 0x0000000394cb7221 */ /* 0x000fe40000010000 */
[C---:B------:R-:W-:Y:S04]  /*8b30*/  HMMA.16816.F32 R76, R136.reuse, R20, R76 ;  /* 0x00000014884c723c */ /* 0x040fe8000000184c */
[----:B------:R-:W-:Y:S04]  /*8b40*/  FADD.FTZ R204, R142, R0 ;  /* 0x000000008ecc7221 */ /* 0x000fe80000010000 */
[C---:B------:R-:W-:Y:S08]  /*8b50*/  HMMA.16816.F32 R80, R136.reuse, R22, R80 ;  /* 0x000000168850723c */ /* 0x040ff00000001850 */
[C---:B-----5:R-:W-:Y:S08]  /*8b60*/  HMMA.16816.F32 R84, R136.reuse, R8, R84 ;  /* 0x000000088854723c */ /* 0x060ff00000001854 */
[C---:B------:R-:W-:Y:S08]  /*8b70*/  HMMA.16816.F32 R88, R136.reuse, R10, R88 ;  /* 0x0000000a8858723c */ /* 0x040ff00000001858 */
[C---:B-1----:R-:W-:Y:S07]  /*8b80*/  HMMA.16816.F32 R92, R136.reuse, R4, R92 ;  /* 0x00000004885c723c */ /* 0x042fee000000185c */
[----:B------:R-:W-:Y:S01]  /*8b90*/  IADD3 R4, R172, -0x2, RZ ;  /* 0xfffffffeac047810 */ /* 0x000fe20007ffe0ff */
[----:B------:R-:W-:Y:S03]  /*8ba0*/  HMMA.16816.F32 R96, R136, R6, R96 ;  /* 0x000000068860723c */ /* 0x000fe60000001860 */
[----:B------:R-:W-:Y:S11]  /*8bb0*/  ISETP.GE.AND P0, PT, R4, R205, PT ;  /* 0x000000cd0400720c */ /* 0x000ff60003f06270 */
[----:B------:R-:W-:Y:S02]  /*8bc0*/  @!UPT UIADD3 URZ, URZ, URZ, URZ ;  /* 0x0000003f3f3ff290 */ /* 0x000fe4000fffe03f */
[----:B------:R-:W-:-:S05]  /*8bd0*/  @!P0 BRA `(.L_x_2587) ;  /* 0x0000050000008947 */ /* 0x000fca0003800000 */
[----:B------:R-:W-:Y:S01]  /*8be0*/  IADD3 R2, R206, R200, R211 ;  /* 0x000000c8ce027210 */ /* 0x000fe20007ffe0d3 */
[----:B------:R-:W-:Y:S01]  /*8bf0*/  IMAD.MOV.U32 R173, RZ, RZ, RZ ;  /* 0x000000ffffad7224 */ /* 0x000fe200078e00ff */
[----:B------:R-:W-:Y:S01]  /*8c00*/  SHF.R.S32.HI R224, RZ, 0x1f, R201 ;  /* 0x0000001fffe07819 */ /* 0x000fe200000114c9 */
[C---:B------:R-:W-:Y:S01]  /*8c10*/  IMAD.SHL.U32 R18, R201.reuse, 0x2, RZ ;  /* 0x00000002c9127824 */ /* 0x040fe200078e00ff */
[----:B------:R-:W-:Y:S01]  /*8c20*/  IADD3 R2, R2, -0x80, RZ ;  /* 0xffffff8002027810 */ /* 0x000fe20007ffe0ff */
[----:B------:R-:W-:Y:S01]  /*8c30*/  IMAD.SHL.U32 R17, R202, 0x2, RZ ;  /* 0x00000002ca117824 */ /* 0x000fe200078e00ff */
[----:B------:R-:W-:Y:S01]  /*8c40*/  SHF.L.U64.HI R15, R201, 0x1, R224 ;  /* 0x00000001c90f7819 */ /* 0x000fe200000102e0 */
[C---:B------:R-:W-:Y:S01]  /*8c50*/  IMAD.SHL.U32 R16, R193.reuse, 0x2, RZ ;  /* 0x00000002c1107824 */ /* 0x040fe200078e00ff */
[----:B------:R-:W-:Y:S01]  /*8c60*/  SHF.R.S32.HI R225, RZ, 0x1f, R202 ;  /* 0x0000001fffe17819 */ /* 0x000fe200000114ca */
[----:B------:R-:W-:Y:S01]  /*8c70*/  @P3 IMAD.HI.U32 R3, R2, c[0x0][0x2bc], RZ ;  /* 0x0000af0002033a27 */ /* 0x000fe200078e00ff */
[----:B------:R-:W-:Y:S02]  /*8c80*/  SHF.R.S32.HI R224, RZ, 0x1f, R193 ;  /* 0x0000001fffe07819 */ /* 0x000fe400000114c1 */
[----:B------:R-:W-:Y:S01]  /*8c90*/  SHF.L.U64.HI R14, R202, 0x1, R225 ;  /* 0x00000001ca0e7819 */ /* 0x000fe200000102e1 */
[----:B------:R-:W-:Y:S01]  /*8ca0*/  IMAD.MOV.U32 R0, RZ, RZ, R2 ;  /* 0x000000ffff007224 */ /* 0x000fe200078e0002 */
[----:B------:R-:W-:Y:S02]  /*8cb0*/  @P3 SHF.R.U32.HI R0, RZ, c[0x0][0x2c0], R3 ;  /* 0x0000b000ff003a19 */ /* 0x000fe40000011603 */
[----:B------:R-:W-:Y:S02]  /*8cc0*/  SHF.L.U64.HI R13, R193, 0x1, R224 ;  /* 0x00000001c10d7819 */ /* 0x000fe400000102e0 */
        /* <DEDUP_REMOVED lines=22> */
.L_x_2630:
[----:B------:R-:W-:-:S05]  /*8e30*/  BRA.DIV ~URZ, `(.L_x_2589) ;  /* 0x000067127f007947 */ /* 0x000fca000b800000 */
[----:B------:R-:W3:Y:S01]  /*8e40*/  SHFL.IDX PT, R2, R12, RZ, 0x181f ;  /* 0x00181fff0c027589 */ /* 0x000ee200000e0000 */
[----:B------:R-:W-:Y:S01]  /*8e50*/  ISETP.GE.AND P5, PT, R193, c[0x0][0x1d4], PT ;  /* 0x00007500c1007a0c */ /* 0x000fe20003fa6270 */
[----:B------:R-:W-:Y:S01]  /*8e60*/  IMAD R0, R199, 0x6000, R222 ;  /* 0x00006000c7007824 */ /* 0x000fe200078e02de */
[----:B------:R-:W-:Y:S02]  /*8e70*/  ISETP.GE.AND P1, PT, R202, c[0x0][0x1d4], PT ;  /* 0x00007500ca007a0c */ /* 0x000fe40003f26270 */
[C---:B---3--:R-:W-:Y:S02]  /*8e80*/  IADD3 R8, P0, R2.reuse, R16, RZ ;  /* 0x0000001002087210 */ /* 0x048fe40007f1e0ff */
[----:B------:R-:W-:Y:S03]  /*8e90*/  IADD3 R6, P6, R2, R17, RZ ;  /* 0x0000001102067210 */ /* 0x000fe60007fde0ff */
[C---:B--2---:R-:W-:Y:S01]  /*8ea0*/  IMAD.X R9, R4.reuse, 0x1, R13, P0 ;  /* 0x0000000104097824 */ /* 0x044fe200000e060d */
[----:B------:R-:W-:Y:S01]  /*8eb0*/  ISETP.GE.AND P0, PT, R201, c[0x0][0x1d4], PT ;  /* 0x00007500c9007a0c */ /* 0x000fe20003f06270 */
[----:B------:R-:W-:Y:S01]  /*8ec0*/  IMAD.X R7, R4, 0x1, R14, P6 ;  /* 0x0000000104077824 */ /* 0x000fe200030e060e */
[----:B------:R-:W-:Y:S02]  /*8ed0*/  IADD3 R10, P6, R2, R18, RZ ;  /* 0x00000012020a7210 */ /* 0x000fe40007fde0ff */
[----:B------:R-:W-:Y:S01]  /*8ee0*/  @!PT LDS RZ, [RZ] ;  /* 0x00000000fffff984 */ /* 0x000fe20000000800 */
[----:B------:R-:W-:Y:S01]  /*8ef0*/  @!PT LDS RZ, [RZ] ;  /* 0x00000000fffff984 */ /* 0x000fe20000000800 */
[----:B------:R2:W-:Y:S03]  /*8f00*/  LDGSTS.E.BYPASS.LTC128B.128 [R0], [R8.64], !P5 ;  /* 0x0000000008007fae */ /* 0x0005e6000e901d46 */
[----:B------:R-:W-:Y:S01]  /*8f10*/  IMAD.X R11, R4, 0x1, R15, P6 ;  /* 0x00000001040b7824 */ /* 0x000fe200030e060f */
[----:B------:R2:W-:Y:S04]  /*8f20*/  LDGSTS.E.BYPASS.LTC128B.128 [R0+0x2000], [R6.64], !P1 ;  /* 0x0200000006007fae */ /* 0x0005e8000c901d46 */
[----:B------:R3:W4:Y:S04]  /*8f30*/  SHFL.IDX PT, R4, R5, 0x1, 0x181f ;  /* 0x00381f0005047f89 */ /* 0x00072800000e0000 */
[----:B------:R5:W-:Y:S04]  /*8f40*/  LDGSTS.E.BYPASS.LTC128B.128 [R0+0x4000], [R10.64], !P0 ;  /* 0x040000000a007fae */ /* 0x000be8000c101d46 */
[----:B------:R2:W1:Y:S02]  /*8f50*/  SHFL.IDX PT, R2, R12, 0x1, 0x181f ;  /* 0x00381f000c027f89 */ /* 0x00046400000e0000 */
[----:B-1-3--:R-:W-:Y:S02]  /*8f60*/  SEL R5, RZ, 0x10, P0 ;  /* 0x00000010ff057807 */ /* 0x00afe40000000000 */
[----:B-----5:R-:W-:Y:S02]  /*8f70*/  SEL R11, RZ, 0x10, P5 ;  /* 0x00000010ff0b7807 */ /* 0x020fe40002800000 */
[----:B------:R-:W-:Y:S04]  /*8f80*/  SEL R10, RZ, 0x10, P1 ;  /* 0x00000010ff0a7807 */ /* 0x000fe80000800000 */
.L_x_2631:
[----:B--2-4-:R-:W-:Y:S02]  /*8f90*/  IADD3 R3, -R10, 0x10, RZ ;  /* 0x000000100a037810 */ /* 0x014fe40007ffe1ff */
[----:B------:R-:W-:Y:S02]  /*8fa0*/  IADD3 R8, -R11, 0x10, RZ ;  /* 0x000000100b087810 */ /* 0x000fe40007ffe1ff */
[----:B------:R-:W-:Y:S02]  /*8fb0*/  IADD3 R6, -R5, 0x10, RZ ;  /* 0x0000001005067810 */ /* 0x000fe40007ffe1ff */
[----:B------:R-:W-:Y:S02]  /*8fc0*/  LOP3.LUT R7, R3, 0xf, RZ, 0xc0, !PT ;  /* 0x0000000f03077812 */ /* 0x000fe400078ec0ff */
[----:B------:R-:W-:Y:S02]  /*8fd0*/  LOP3.LUT R8, R8, 0xf, RZ, 0xc0, !PT ;  /* 0x0000000f08087812 */ /* 0x000fe400078ec0ff */
[----:B------:R-:W-:Y:S02]  /*8fe0*/  LOP3.LUT R3, R6, 0xf, RZ, 0xc0, !PT ;  /* 0x0000000f06037812 */ /* 0x000fe400078ec0ff */
[-C--:B------:R-:W-:Y:S02]  /*8ff0*/  IADD3 R6, P6, P5, R7, R2.reuse, R17 ;  /* 0x0000000207067210 */ /* 0x080fe40007dde011 */
[----:B------:R-:W-:Y:S02]  /*9000*/  IADD3 R8, P1, P0, R8, R2, R16 ;  /* 0x0000000208087210 */ /* 0x000fe4000783e010 */
[-C--:B------:R-:W-:Y:S02]  /*9010*/  IADD3.X R7, RZ, R4.reuse, R14, P6, P5 ;  /* 0x00000004ff077210 */ /* 0x080fe400037ea40e */
[----:B------:R-:W-:Y:S02]  /*9020*/  ISETP.NE.U32.AND P6, PT, R11, RZ, PT ;  /* 0x000000ff0b00720c */ /* 0x000fe40003fc5070 */
[----:B------:R-:W-:Y:S02]  /*9030*/  IADD3.X R9, RZ, R4, R13, P1, P0 ;  /* 0x00000004ff097210 */ /* 0x000fe40000fe040d */
[----:B------:R-:W-:Y:S02]  /*9040*/  IADD3 R2, P1, P0, R3, R2, R18 ;  /* 0x0000000203027210 */ /* 0x000fe4000783e012 */
[----:B------:R-:W-:Y:S02]  /*9050*/  ISETP.NE.U32.AND P5, PT, R10, RZ, PT ;  /* 0x000000ff0a00720c */ /* 0x000fe40003fa5070 */
[----:B------:R-:W-:Y:S02]  /*9060*/  IADD3.X R3, RZ, R4, R15, P1, P0 ;  /* 0x00000004ff037210 */ /* 0x000fe40000fe040f */
[----:B------:R-:W-:Y:S03]  /*9070*/  ISETP.NE.U32.AND P0, PT, R5, RZ, PT ;  /* 0x000000ff0500720c */ /* 0x000fe60003f05070 */
[----:B------:R-:W-:Y:S01]  /*9080*/  @!PT LDS RZ, [RZ] ;  /* 0x00000000fffff984 */ /* 0x000fe20000000800 */
[----:B------:R-:W-:Y:S01]  /*9090*/  @!PT LDS RZ, [RZ] ;  /* 0x00000000fffff984 */ /* 0x000fe20000000800 */
[----:B------:R-:W-:Y:S01]  /*90a0*/  @!PT LDS RZ, [RZ] ;  /* 0x00000000fffff984 */ /* 0x000fe20000000800 */
[----:B------:R1:W-:Y:S06]  /*90b0*/  LDGSTS.E.BYPASS.LTC128B.128.ZFILL [R0+0x1000], [R8.64], P6 ;  /* 0x0100000008007fae */ /* 0x0003ec000b141d46 */
[----:B------:R1:W-:Y:S04]  /*90c0*/  LDGSTS.E.BYPASS.LTC128B.128.ZFILL [R0+0x3000], [R6.64], P5 ;  /* 0x0300000006007fae */ /* 0x0003e8000a941d46 */
[----:B------:R1:W-:Y:S02]  /*90d0*/  LDGSTS.E.BYPASS.LTC128B.128.ZFILL [R0+0x5000], [R2.64], P0 ;  /* 0x0500000002007fae */ /* 0x0003e40008141d46 */
.L_x_2587:
[----:B------:R-:W-:Y:S05]  /*90e0*/  BSYNC B0 ;  /* 0x0000000000007941 */ /* 0x000fea0003800000 */
.L_x_2586:
[C---:B------:R-:W-:Y:S01]  /*90f0*/  ISETP.GT.AND P0, PT, R172.reuse, R209, PT ;  /* 0x000000d1ac00720c */ /* 0x040fe20003f04270 */
[----:B------:R-:W0:Y:S01]  /*9100*/  LDGDEPBAR ;  /* 0x00000000000079af */ /* 0x000e220000000000 */
[C---:B------:R-:W-:Y:S01]  /*9110*/  ISETP.GE.AND P1, PT, R161.reuse, 0x1, PT ;  /* 0x00000001a100780c */ /* 0x040fe20003f26270 */
[----:B------:R-:W-:Y:S01]  /*9120*/  IMAD.MOV.U32 R103, RZ, RZ, R100 ;  /* 0x000000ffff677224 */ /* 0x000fe200078e0064 */
[----:B------:R-:W-:Y:S01]  /*9130*/  IADD3 R161, R161, 0x1, RZ ;  /* 0x00000001a1a17810 */ /* 0x000fe20007ffe0ff */
[----:B------:R-:W-:Y:S01]  /*9140*/  IMAD.MOV.U32 R102, RZ, RZ, R101 ;  /* 0x000000ffff667224 */ /* 0x000fe200078e0065 */
[----:B------:R-:W-:Y:S02]  /*9150*/  IADD3 R172, R172, -0x1, RZ ;  /* 0xffffffffacac7810 */ /* 0x000fe40007ffe0ff */
[----:B------:R-:W-:Y:S05]  /*9160*/  SEL R161, R161, RZ, !P1 ;  /* 0x000000ffa1a17207 */ /* 0x000fea0004800000 */
[----:B-1----:R-:W-:-:S05]  /*9170*/  @P0 BRA `(.L_x_2590) ;  /* 0xffffc87000000947 */ /* 0x002fca000383ffff */
.L_x_2581:
[----:B------:R-:W-:Y:S01]  /*9180*/  ISETP.GE.AND P0, PT, R172, R205, PT ;  /* 0x000000cdac00720c */ /* 0x000fe20003f06270 */
[----:B------:R-:W-:Y:S01]  /*9190*/  IMAD.MOV.U32 R209, RZ, RZ, 0x1f ;  /* 0x0000001fffd17424 */ /* 0x000fe200078e00ff */
[----:B------:R-:W-:-:S11]  /*91a0*/  MOV R208, 0xffffffff ;  /* 0xffffffff00d07802 */ /* 0x000fd60000000f00 */
[----:B------:R-:W-:Y:S05]  /*91b0*/  @!P0 BRA `(.L_x_2591) ;  /* 0x000032a000008947 */ /* 0x000fea0003800000 */
[----:B------:R-:W-:Y:S02]  /*91c0*/  MOV R102, R100 ;  /* 0x0000006400667202 */ /* 0x000fe40000000f00 */
[----:B------:R-:W-:Y:S02]  /*91d0*/  MOV R0, R101 ;  /* 0x0000006500007202 */ /* 0x000fe40000000f00 */
.L_x_2601:
        /* <DEDUP_REMOVED lines=43> */
.L_x_2632:
        /* <DEDUP_REMOVED lines=22> */
.L_x_2633:
        /* <DEDUP_REMOVED lines=21> */
.L_x_2593:
[----:B------:R-:W-:Y:S05]  /*9740*/  BSYNC B0 ;  /* 0x0000000000007941 */ /* 0x000fea0003800000 */
.L_x_2592:
[----:B------:R-:W0:Y:S01]  /*9750*/  LDGDEPBAR ;  /* 0x00000000000079af */ /* 0x000e220000000000 */
[----:B------:R-:W-:Y:S01]  /*9760*/  WARPSYNC 0xffffffff ;  /* 0xffffffff00007948 */ /* 0x000fe20003800000 */
[C---:B--23--:R-:W-:Y:S03]  /*9770*/  HMMA.16816.F32 R4, R32.reuse, R8, RZ ;  /* 0x000000082004723c */ /* 0x04cfe600000018ff */
[----:B------:R-:W-:Y:S01]  /*9780*/  ISETP.GE.AND P0, PT, R199, 0x1, PT ;  /* 0x00000001c700780c */ /* 0x000fe20003f06270 */
[C---:B------:R-:W-:Y:S01]  /*9790*/  IMAD.IADD R3, R166.reuse, 0x1, R100 ;  /* 0x00000001a6037824 */ /* 0x040fe200078e0264 */
[C---:B------:R-:W-:Y:S01]  /*97a0*/  IADD3 R2, R167.reuse, R100, R166 ;  /* 0x00000064a7027210 */ /* 0x040fe20007ffe0a6 */
[----:B------:R-:W-:Y:S02]  /*97b0*/  IMAD.IADD R103, R166, 0x1, R101 ;  /* 0x00000001a6677824 */ /* 0x000fe400078e0265 */
        /* <DEDUP_REMOVED lines=30> */
[----:B------:R-:W-:Y:S01]  /*99a0*/  IMAD.IADD R152, R167, 0x1, R100 ;  /* 0x00000001a7987824 */ /* 0x000fe200078e0264 */
        /* <DEDUP_REMOVED lines=79> */
[----:B------:R-:W3:Y:S08]  /*9ea0*/  LDSM.16.M88.4 R144, [R152+0x5000] ;  /* 0x005000009890783b */ /* 0x000ef00000000200 */
[----:B------:R-:W4:Y:S01]  /*9eb0*/  LDSM.16.M88.4 R152, [R152+0x5800] ;  /* 0x005800009898783b */ /* 0x000f220000000200 */
        /* <DEDUP_REMOVED lines=29> */
[----:B------:R-:W1:Y:S01]  /*a090*/  MUFU.TANH R140, R4 ;  /* 0x00000004008c7308 */ /* 0x000e620000002400 */
[----:B------:R-:W-:Y:S02]  /*a0a0*/  FMUL.FTZ R6, R6, c[0x0][0x320] ;  /* 0x0000c80006067a20 */ /* 0x000fe40000410000 */
[----:B------:R-:W-:Y:S02]  /*a0b0*/  FMUL.FTZ R5, R5, c[0x0][0x320] ;  /* 0x0000c80005057a20 */ /* 0x000fe40000410000 */
[----:B------:R-:W-:Y:S04]  /*a0c0*/  FMUL.FTZ R7, R7, c[0x0][0x320] ;  /* 0x0000c80007077a20 */ /* 0x000fe80000410000 */
        /* <DEDUP_REMOVED lines=8> */
[----:B------:R-:W-:Y:S02]  /*a150*/  FMUL.FTZ R13, R13, c[0x0][0x320] ;  /* 0x0000c8000d0d7a20 */ /* 0x000fe40000410000 */
[----:B------:R-:W-:Y:S01]  /*a160*/  FMUL.FTZ R15, R15, c[0x0][0x320] ;  /* 0x0000c8000f0f7a20 */ /* 0x000fe20000410000 */
[----:B-1----:R-:W-:Y:S01]  /*a170*/  FMNMX.FTZ R101, R140, R0, !PT ;  /* 0x000000008c657209 */ /* 0x002fe20007810000 */
[----:B------:R-:W-:Y:S02]  /*a180*/  FMUL.FTZ R16, R16, c[0x0][0x320] ;  /* 0x0000c80010107a20 */ /* 0x000fe40000410000 */
[----:B------:R-:W-:Y:S02]  /*a190*/  FMUL.FTZ R18, R18, c[0x0][0x320] ;  /* 0x0000c80012127a20 */ /* 0x000fe40000410000 */
[----:B------:R-:W-:Y:S01]  /*a1a0*/  FMUL.FTZ R17, R17, c[0x0][0x320] ;  /* 0x0000c80011117a20 */ /* 0x000fe20000410000 */
[----:B------:R1:W4:Y:S01]  /*a1b0*/  MUFU.TANH R144, R7 ;  /* 0x0000000700907308 */ /* 0x0003220000002400 */
[----:B------:R-:W-:Y:S01]  /*a1c0*/  FMUL.FTZ R19, R19, c[0x0][0x320] ;  /* 0x0000c80013137a20 */ /* 0x000fe20000410000 */
[----:B--2---:R-:W-:Y:S08]  /*a1d0*/  FMNMX.FTZ R100, R143, R102, !PT ;  /* 0x000000668f647209 */ /* 0x004ff00007810000 */
[----:B------:R-:W2:Y:S01]  /*a1e0*/  MUFU.TANH R141, R8 ;  /* 0x00000008008d7308 */ /* 0x000ea20000002400 */
[----:B---3--:R-:W-:Y:S09]  /*a1f0*/  FMNMX.FTZ R101, R142, R101, !PT ;  /* 0x000000658e657209 */ /* 0x008ff20007810000 */
[----:B------:R-:W3:Y:S01]  /*a200*/  MUFU.TANH R136, R10 ;  /* 0x0000000a00887308 */ /* 0x000ee20000002400 */
[----:B-1----:R-:W1:Y:S01]  /*a210*/  LDSM.16.M88.4 R4, [R2+0x5000] ;  /* 0x005000000204783b */ /* 0x002e620000000200 */
[----:B----4-:R-:W-:Y:S08]  /*a220*/  FMNMX.FTZ R100, R144, R100, !PT ;  /* 0x0000006490647209 */ /* 0x010ff00007810000 */
[----:B------:R-:W4:Y:S01]  /*a230*/  MUFU.TANH R103, R9 ;  /* 0x0000000900677308 */ /* 0x000f220000002400 */
[----:B--2---:R-:W-:Y:S09]  /*a240*/  FMNMX.FTZ R101, R141, R101, !PT ;  /* 0x000000658d657209 */ /* 0x004ff20007810000 */
[----:B------:R2:W5:Y:S01]  /*a250*/  MUFU.TANH R137, R11 ;  /* 0x0000000b00897308 */ /* 0x0005620000002400 */
[----:B---3--:R-:W-:Y:S09]  /*a260*/  FMNMX.FTZ R100, R136, R100, !PT ;  /* 0x0000006488647209 */ /* 0x008ff20007810000 */
[----:B------:R-:W3:Y:S01]  /*a270*/  MUFU.TANH R152, R12 ;  /* 0x0000000c00987308 */ /* 0x000ee20000002400 */
[----:B----4-:R-:W-:Y:S09]  /*a280*/  FMNMX.FTZ R101, R103, R101, !PT ;  /* 0x0000006567657209 */ /* 0x010ff20007810000 */
[----:B------:R-:W4:Y:S01]  /*a290*/  MUFU.TANH R154, R14 ;  /* 0x0000000e009a7308 */ /* 0x000f220000002400 */
[----:B--2---:R2:W2:Y:S01]  /*a2a0*/  LDSM.16.M88.4 R8, [R2+0x5800] ;  /* 0x005800000208783b */ /* 0x0044a20000000200 */
[C---:B-1----:R-:W-:Y:S03]  /*a2b0*/  HMMA.16816.F32 R20, R148.reuse, R4, R20 ;  /* 0x000000049414723c */ /* 0x042fe60000001814 */
[----:B-----5:R-:W-:Y:S05]  /*a2c0*/  FMNMX.FTZ R100, R137, R100, !PT ;  /* 0x0000006489647209 */ /* 0x020fea0007810000 */
[----:B------:R-:W1:Y:S01]  /*a2d0*/  MUFU.TANH R147, R13 ;  /* 0x0000000d00937308 */ /* 0x000e620000002400 */
[C---:B------:R-:W-:Y:S03]  /*a2e0*/  HMMA.16816.F32 R24, R148.reuse, R6, R24 ;  /* 0x000000069418723c */ /* 0x040fe60000001818 */
[----:B---3--:R-:W-:Y:S06]  /*a2f0*/  FMNMX.FTZ R101, R152, R101, !PT ;  /* 0x0000006598657209 */ /* 0x008fec0007810000 */
[----:B------:R-:W3:Y:S03]  /*a300*/  MUFU.TANH R155, R15 ;  /* 0x0000000f009b7308 */ /* 0x000ee60000002400 */
[----:B----4-:R-:W-:Y:S02]  /*a310*/  FMNMX.FTZ R100, R154, R100, !PT ;  /* 0x000000649a647209 */ /* 0x010fe40007810000 */
[----:B--2---:R-:W-:Y:S01]  /*a320*/  IADD3 R2, R199, 0x1, RZ ;  /* 0x00000001c7027810 */ /* 0x004fe20007ffe0ff */
[----:B------:R-:W-:Y:S04]  /*a330*/  FMUL.FTZ R20, R20, c[0x0][0x320] ;  /* 0x0000c80014147a20 */ /* 0x000fe80000410000 */
[----:B------:R-:W2:Y:S01]  /*a340*/  MUFU.TANH R146, R16 ;  /* 0x0000001000927308 */ /* 0x000ea20000002400 */
[----:B------:R-:W-:Y:S01]  /*a350*/  FMUL.FTZ R22, R22, c[0x0][0x320] ;  /* 0x0000c80016167a20 */ /* 0x000fe20000410000 */
[----:B------:R-:W-:Y:S01]  /*a360*/  SEL R199, R2, RZ, !P0 ;  /* 0x000000ff02c77207 */ /* 0x000fe20004000000 */
        /* <DEDUP_REMOVED lines=8> */
[C---:B------:R-:W-:Y:S03]  /*a3f0*/  HMMA.16816.F32 R28, R148.reuse, R8, R28 ;  /* 0x00000008941c723c */ /* 0x040fe6000000181c */
[----:B---3--:R-:W-:Y:S03]  /*a400*/  FMNMX.FTZ R100, R155, R100, !PT ;  /* 0x000000649b647209 */ /* 0x008fe60007810000 */
[----:B------:R-:W3:Y:S02]  /*a410*/  MUFU.TANH R145, R17 ;  /* 0x0000001100917308 */ /* 0x000ee40000002400 */
[----:B------:R-:W-:Y:S04]  /*a420*/  HMMA.16816.F32 R32, R148, R10, R32 ;  /* 0x0000000a9420723c */ /* 0x000fe80000001820 */
[----:B--2---:R-:W-:Y:S04]  /*a430*/  FMNMX.FTZ R101, R146, R101, !PT ;  /* 0x0000006592657209 */ /* 0x004fe80007810000 */
[----:B------:R-:W2:Y:S01]  /*a440*/  MUFU.TANH R156, R19 ;  /* 0x00000013009c7308 */ /* 0x000ea20000002400 */
[----:B-1----:R-:W-:Y:S07]  /*a450*/  FMNMX.FTZ R100, R153, R100, !PT ;  /* 0x0000006499647209 */ /* 0x002fee0007810000 */
[----:B------:R-:W-:Y:S02]  /*a460*/  FMUL.FTZ R28, R28, c[0x0][0x320] ;  /* 0x0000c8001c1c7a20 */ /* 0x000fe40000410000 */
        /* <DEDUP_REMOVED lines=8> */
[----:B------:R-:W-:Y:S02]  /*a4f0*/  FMUL.FTZ R33, R33, c[0x0][0x320] ;  /* 0x0000c80021217a20 */ /* 0x000fe40000410000 */
[----:B------:R-:W-:Y:S01]  /*a500*/  FMUL.FTZ R35, R35, c[0x0][0x320] ;  /* 0x0000c80023237a20 */ /* 0x000fe20000410000 */
[----:B--2---:R-:W-:Y:S06]  /*a510*/  FMNMX.FTZ R100, R156, R100, !PT ;  /* 0x000000649c647209 */ /* 0x004fec0007810000 */
        /* <DEDUP_REMOVED lines=27> */
[----:B---3--:R-:W-:Y:S02]  /*a6d0*/  FMNMX.FTZ R100, R182, R100, !PT ;  /* 0x00000064b6647209 */ /* 0x008fe40007810000 */
[----:B--2---:R-:W-:Y:S02]  /*a6e0*/  FMNMX.FTZ R101, R149, R101, !PT ;  /* 0x0000006595657209 */ /* 0x004fe40007810000 */
[----:B-1----:R-:W-:Y:S01]  /*a6f0*/  FMNMX.FTZ R100, R180, R100, !PT ;  /* 0x00000064b4647209 */ /* 0x002fe20007810000 */
[----:B------:R-:W-:-:S05]  /*a700*/  BRA.DIV ~URZ, `(.L_x_2596) ;  /* 0x000053527f007947 */ /* 0x000fca000b800000 */
[----:B------:R1:W2:Y:S02]  /*a710*/  SHFL.BFLY PT, R2, R101, 0x2, 0x1f ;  /* 0x0c401f0065027f89 */ /* 0x0002a400000e0000 */
.L_x_2634:
[----:B-12---:R-:W-:Y:S01]  /*a720*/  FMNMX.FTZ R101, R101, R2, !PT ;  /* 0x0000000265657209 */ /* 0x006fe20007810000 */
[----:B------:R-:W-:Y:S01]  /*a730*/  SHFL.BFLY PT, R3, R100, 0x2, 0x1f ;  /* 0x0c401f0064037f89 */ /* 0x000fe200000e0000 */
[----:B------:R-:W-:Y:S04]  /*a740*/  DEPBAR.LE SB0, 0x2 ;  /* 0x000080800000791a */ /* 0x000fe80000000000 */
[----:B------:R-:W-:Y:S03]  /*a750*/  BSSY B0, `(.L_x_2597) ;  /* 0x00001c6000007945 */ /* 0x000fe60003800000 */
[----:B------:R-:W1:Y:S08]  /*a760*/  SHFL.BFLY PT, R2, R101, 0x1, 0x1f ;  /* 0x0c201f0065027f89 */ /* 0x000e7000000e0000 */
[----:B------:R-:W-:Y:S01]  /*a770*/  BAR.SYNC.DEFER_BLOCKING 0x0 ;  /* 0x0000000000007b1d */ /* 0x000fe20000010000 */
[----:B-1----:R-:W-:Y:S02]  /*a780*/  FMNMX.FTZ R101, R101, R2, !PT ;  /* 0x0000000265657209 */ /* 0x002fe40007810000 */
[----:B------:R-:W-:Y:S03]  /*a790*/  FMNMX.FTZ R100, R100, R3, !PT ;  /* 0x0000000364647209 */ /* 0x000fe60007810000 */
[C---:B------:R-:W-:Y:S02]  /*a7a0*/  FADD.FTZ R0, -R101.reuse, R0 ;  /* 0x0000000065007221 */ /* 0x040fe40000010100 */
[----:B------:R-:W-:Y:S01]  /*a7b0*/  FMUL.FTZ R148, R101, c[0x0][0x2d0] ;  /* 0x0000b40065947a20 */ /* 0x000fe20000410000 */
[----:B------:R-:W1:Y:S01]  /*a7c0*/  SHFL.BFLY PT, R5, R100, 0x1, 0x1f ;  /* 0x0c201f0064057f89 */ /* 0x000e6200000e0000 */
[----:B------:R-:W-:Y:S02]  /*a7d0*/  FMUL.FTZ R0, R0, c[0x0][0x2d0] ;  /* 0x0000b40000007a20 */ /* 0x000fe40000410000 */
[--C-:B------:R-:W-:Y:S02]  /*a7e0*/  FFMA.FTZ R3, R140, c[0x0][0x2d0], -R148.reuse ;  /* 0x0000b4008c037a23 */ /* 0x100fe40000010894 */
[----:B------:R2:W3:Y:S01]  /*a7f0*/  MUFU.EX2 R2, R0 ;  /* 0x0000000000027308 */ /* 0x0004e20000000800 */
[--C-:B------:R-:W-:Y:S09]  /*a800*/  FFMA.FTZ R4, R142, c[0x0][0x2d0], -R148.reuse ;  /* 0x0000b4008e047a23 */ /* 0x100ff20000010894 */
[----:B------:R4:W-:Y:S01]  /*a810*/  MUFU.EX2 R185, R3 ;  /* 0x0000000300b97308 */ /* 0x0009e20000000800 */
[----:B-1----:R-:W-:Y:S09]  /*a820*/  FMNMX.FTZ R100, R100, R5, !PT ;  /* 0x0000000564647209 */ /* 0x002ff20007810000 */
[----:B------:R1:W-:Y:S01]  /*a830*/  MUFU.EX2 R195, R4 ;  /* 0x0000000400c37308 */ /* 0x0003e20000000800 */
[--C-:B--2---:R-:W-:Y:S02]  /*a840*/  FFMA.FTZ R0, R141, c[0x0][0x2d0], -R148.reuse ;  /* 0x0000b4008d007a23 */ /* 0x104fe40000010894 */
[----:B------:R-:W-:Y:S02]  /*a850*/  FMUL.FTZ R141, R100, c[0x0][0x2d0] ;  /* 0x0000b400648d7a20 */ /* 0x000fe40000410000 */
[C---:B---3--:R-:W-:Y:S05]  /*a860*/  FMUL.FTZ R5, R2.reuse, R105 ;  /* 0x0000006902057220 */ /* 0x048fea0000410000 */
[----:B------:R2:W-:Y:S01]  /*a870*/  MUFU.EX2 R196, R0 ;  /* 0x0000000000c47308 */ /* 0x0005e20000000800 */
[C---:B------:R-:W-:Y:S02]  /*a880*/  FMUL.FTZ R9, R2.reuse, R109 ;  /* 0x0000006d02097220 */ /* 0x040fe40000410000 */
[C---:B------:R-:W-:Y:S02]  /*a890*/  FMUL.FTZ R8, R2.reuse, R108 ;  /* 0x0000006c02087220 */ /* 0x040fe40000410000 */
[--C-:B----4-:R-:W-:Y:S02]  /*a8a0*/  FFMA.FTZ R3, R143, c[0x0][0x2d0], -R141.reuse ;  /* 0x0000b4008f037a23 */ /* 0x110fe4000001088d */
[C---:B------:R-:W-:Y:S02]  /*a8b0*/  FMUL.FTZ R16, R2.reuse, R116 ;  /* 0x0000007402107220 */ /* 0x040fe40000410000 */
[C---:B------:R-:W-:Y:S01]  /*a8c0*/  FMUL.FTZ R17, R2.reuse, R117 ;  /* 0x0000007502117220 */ /* 0x040fe20000410000 */
[----:B------:R3:W-:Y:S01]  /*a8d0*/  MUFU.EX2 R142, R3 ;  /* 0x00000003008e7308 */ /* 0x0007e20000000800 */
[C---:B------:R-:W-:Y:S02]  /*a8e0*/  FMUL.FTZ R24, R2.reuse, R124 ;  /* 0x0000007c02187220 */ /* 0x040fe40000410000 */
[C---:B------:R-:W-:Y:S02]  /*a8f0*/  FMUL.FTZ R25, R2.reuse, R125 ;  /* 0x0000007d02197220 */ /* 0x040fe40000410000 */
[C---:B-1----:R-:W-:Y:S02]  /*a900*/  FMUL.FTZ R4, R2.reuse, R104 ;  /* 0x0000006802047220 */ /* 0x042fe40000410000 */
[C---:B------:R-:W-:Y:S02]  /*a910*/  FMUL.FTZ R32, R2.reuse, R132 ;  /* 0x0000008402207220 */ /* 0x040fe40000410000 */
[C---:B------:R-:W-:Y:S02]  /*a920*/  FMUL.FTZ R33, R2.reuse, R133 ;  /* 0x0000008502217220 */ /* 0x040fe40000410000 */
[C---:B------:R-:W-:Y:S02]  /*a930*/  FMUL.FTZ R36, R2.reuse, R36 ;  /* 0x0000002402247220 */ /* 0x040fe40000410000 */
[C---:B------:R-:W-:Y:S02]  /*a940*/  FMUL.FTZ R37, R2.reuse, R37 ;  /* 0x0000002502257220 */ /* 0x040fe40000410000 */
[----:B--2---:R-:W-:Y:S02]  /*a950*/  FFMA.FTZ R0, R103, c[0x0][0x2d0], -R148 ;  /* 0x0000b40067007a23 */ /* 0x004fe40000010894 */
[C---:B------:R-:W-:Y:S02]  /*a960*/  FMUL.FTZ R40, R2.reuse, R40 ;  /* 0x0000002802287220 */ /* 0x040fe40000410000 */
[----:B------:R-:W1:Y:S01]  /*a970*/  MUFU.EX2 R200, R0 ;  /* 0x0000000000c87308 */ /* 0x000e620000000800 */
[C---:B------:R-:W-:Y:S02]  /*a980*/  FMUL.FTZ R41, R2.reuse, R41 ;  /* 0x0000002902297220 */ /* 0x040fe40000410000 */
[----:B------:R-:W-:Y:S02]  /*a990*/  FMUL.FTZ R44, R2, R44 ;  /* 0x0000002c022c7220 */ /* 0x000fe40000410000 */
[--C-:B---3--:R-:W-:Y:S02]  /*a9a0*/  FFMA.FTZ R3, R144, c[0x0][0x2d0], -R141.reuse ;  /* 0x0000b40090037a23 */ /* 0x108fe4000001088d */
        /* <DEDUP_REMOVED lines=9> */
[----:B------:R-:W-:Y:S01]  /*aa40*/  FMUL.FTZ R61, R2, R61 ;  /* 0x0000003d023d7220 */ /* 0x000fe20000410000 */
[----:B-1----:R-:W-:Y:S01]  /*aa50*/  F2FP.PACK_AB R138, R200, R196 ;  /* 0x000000c4c88a723e */ /* 0x002fe200000000ff */
[----:B------:R-:W-:Y:S01]  /*aa60*/  FADD.FTZ R0, -R100, R102 ;  /* 0x0000006664007221 */ /* 0x000fe20000010100 */
[----:B------:R-:W-:Y:S01]  /*aa70*/  IADD3 R102, R170, R160, RZ ;  /* 0x000000a0aa667210 */ /* 0x000fe20007ffe0ff */
[----:B------:R-:W-:Y:S02]  /*aa80*/  FMUL.FTZ R64, R2, R64 ;  /* 0x0000004002407220 */ /* 0x000fe40000410000 */
[----:B------:R-:W-:Y:S01]  /*aa90*/  FMUL.FTZ R0, R0, c[0x0][0x2d0] ;  /* 0x0000b40000007a20 */ /* 0x000fe20000410000 */
[----:B------:R-:W-:Y:S01]  /*aaa0*/  IADD3 R140, R168, R102, RZ ;  /* 0x00000066a88c7210 */ /* 0x000fe20007ffe0ff */
[----:B------:R-:W1:Y:S01]  /*aab0*/  LDSM.16.MT88.4 R12, [R102] ;  /* 0x00000000660c783b */ /* 0x000e620000004200 */
[----:B------:R-:W-:Y:S02]  /*aac0*/  FMUL.FTZ R65, R2, R65 ;  /* 0x0000004102417220 */ /* 0x000fe40000410000 */
[--C-:B--2---:R-:W-:Y:S01]  /*aad0*/  FFMA.FTZ R3, R136, c[0x0][0x2d0], -R141.reuse ;  /* 0x0000b40088037a23 */ /* 0x104fe2000001088d */
[----:B------:R-:W2:Y:S01]  /*aae0*/  MUFU.EX2 R0, R0 ;  /* 0x0000000000007308 */ /* 0x000ea20000000800 */
[----:B------:R-:W-:Y:S01]  /*aaf0*/  F2FP.PACK_AB R136, R195, R185 ;  /* 0x000000b9c388723e */ /* 0x000fe200000000ff */
[C---:B------:R-:W-:Y:S02]  /*ab00*/  FMUL.FTZ R68, R2.reuse, R68 ;  /* 0x0000004402447220 */ /* 0x040fe40000410000 */
[----:B------:R-:W3:Y:S01]  /*ab10*/  LDSM.16.MT88.4 R20, [R140] ;  /* 0x000000008c14783b */ /* 0x000ee20000004200 */
[C---:B------:R-:W-:Y:S02]  /*ab20*/  FMUL.FTZ R69, R2.reuse, R69 ;  /* 0x0000004502457220 */ /* 0x040fe40000410000 */
[C---:B------:R-:W-:Y:S02]  /*ab30*/  FMUL.FTZ R72, R2.reuse, R72 ;  /* 0x0000004802487220 */ /* 0x040fe40000410000 */
[----:B------:R-:W-:Y:S01]  /*ab40*/  FMUL.FTZ R73, R2, R73 ;  /* 0x0000004902497220 */ /* 0x000fe20000410000 */
[----:B------:R4:W-:Y:S01]  /*ab50*/  MUFU.EX2 R197, R3 ;  /* 0x0000000300c57308 */ /* 0x0009e20000000800 */
[--C-:B------:R-:W-:Y:S02]  /*ab60*/  FFMA.FTZ R108, R152, c[0x0][0x2d0], -R148.reuse ;  /* 0x0000b400986c7a23 */ /* 0x100fe40000010894 */
        /* <DEDUP_REMOVED lines=8> */
[C---:B------:R-:W-:Y:S02]  /*abf0*/  FMUL.FTZ R10, R0.reuse, R110 ;  /* 0x0000006e000a7220 */ /* 0x040fe40000410000 */
[C---:B------:R-:W-:Y:S02]  /*ac00*/  FMUL.FTZ R11, R0.reuse, R111 ;  /* 0x0000006f000b7220 */ /* 0x040fe40000410000 */
[----:B------:R-:W-:Y:S02]  /*ac10*/  FMUL.FTZ R18, R0, R118 ;  /* 0x0000007600127220 */ /* 0x000fe40000410000 */
[--C-:B----4-:R-:W-:Y:S01]  /*ac20*/  FFMA.FTZ R3, R137, c[0x0][0x2d0], -R141.reuse ;  /* 0x0000b40089037a23 */ /* 0x110fe2000001088d */
[----:B------:R-:W-:Y:S01]  /*ac30*/  F2FP.PACK_AB R137, R194, R142 ;  /* 0x0000008ec289723e */ /* 0x000fe200000000ff */
[C---:B------:R-:W-:Y:S02]  /*ac40*/  FMUL.FTZ R19, R0.reuse, R119 ;  /* 0x0000007700137220 */ /* 0x040fe40000410000 */
        /* <DEDUP_REMOVED lines=14> */
[--C-:B------:R-:W-:Y:S01]  /*ad30*/  FFMA.FTZ R117, R158, c[0x0][0x2d0], -R148.reuse ;  /* 0x0000b4009e757a23 */ /* 0x100fe20000010894 */
[----:B------:R-:W-:Y:S01]  /*ad40*/  IADD3 R3, R171, R160, RZ ;  /* 0x000000a0ab037210 */ /* 0x000fe20007ffe0ff */
[--C-:B------:R-:W-:Y:S02]  /*ad50*/  FFMA.FTZ R116, R151, c[0x0][0x2d0], -R148.reuse ;  /* 0x0000b40097747a23 */ /* 0x100fe40000010894 */
[--C-:B------:R-:W-:Y:S01]  /*ad60*/  FFMA.FTZ R118, R150, c[0x0][0x2d0], -R148.reuse ;  /* 0x0000b40096767a23 */ /* 0x100fe20000010894 */
[----:B------:R-:W-:Y:S01]  /*ad70*/  IADD3 R103, R168, R3, RZ ;  /* 0x00000003a8677210 */ /* 0x000fe20007ffe0ff */
[C---:B-1----:R-:W-:Y:S01]  /*ad80*/  HMMA.16816.F32 R4, R136.reuse, R12, R4 ;  /* 0x0000000c8804723c */ /* 0x042fe20000001804 */
[----:B------:R-:W1:Y:S04]  /*ad90*/  LDSM.16.MT88.4 R28, [R3] ;  /* 0x00000000031c783b */ /* 0x000e680000004200 */
[----:B------:R-:W-:Y:S02]  /*ada0*/  FFMA.FTZ R119, R149, c[0x0][0x2d0], -R148 ;  /* 0x0000b40095777a23 */ /* 0x000fe40000010894 */
[C---:B------:R-:W-:Y:S01]  /*adb0*/  FMUL.FTZ R13, R2.reuse, R113 ;  /* 0x00000071020d7220 */ /* 0x040fe20000410000 */
[C---:B------:R-:W-:Y:S01]  /*adc0*/  HMMA.16816.F32 R8, R136.reuse, R14, R8 ;  /* 0x0000000e8808723c */ /* 0x040fe20000001808 */
[----:B------:R-:W2:Y:S03]  /*add0*/  LDSM.16.MT88.4 R104, [R103] ;  /* 0x000000006768783b */ /* 0x000ea60000004200 */
[----:B------:R-:W-:Y:S02]  /*ade0*/  FMUL.FTZ R12, R2, R112 ;  /* 0x00000070020c7220 */ /* 0x000fe40000410000 */
[C---:B------:R-:W-:Y:S02]  /*adf0*/  FMUL.FTZ R54, R0.reuse, R54 ;  /* 0x0000003600367220 */ /* 0x040fe40000410000 */
[C---:B------:R-:W-:Y:S01]  /*ae00*/  FMUL.FTZ R14, R0.reuse, R114 ;  /* 0x00000072000e7220 */ /* 0x040fe20000410000 */
[----:B------:R-:W-:Y:S03]  /*ae10*/  LDSM.16.MT88.4 R124, [R3+0x1800] ;  /* 0x00180000037c783b */ /* 0x000fe60000004200 */
[C---:B------:R-:W-:Y:S02]  /*ae20*/  FMUL.FTZ R15, R0.reuse, R115 ;  /* 0x00000073000f7220 */ /* 0x040fe40000410000 */
[C---:B------:R-:W-:Y:S02]  /*ae30*/  FMUL.FTZ R55, R0.reuse, R55 ;  /* 0x0000003700377220 */ /* 0x040fe40000410000 */
[C---:B------:R-:W-:Y:S01]  /*ae40*/  FMUL.FTZ R58, R0.reuse, R58 ;  /* 0x0000003a003a7220 */ /* 0x040fe20000410000 */
[----:B------:R-:W-:Y:S01]  /*ae50*/  LDSM.16.MT88.4 R132, [R103+0x1800] ;  /* 0x001800006784783b */ /* 0x000fe20000004200 */
[C---:B------:R-:W-:Y:S01]  /*ae60*/  FMUL.FTZ R59, R0.reuse, R59 ;  /* 0x0000003b003b7220 */ /* 0x040fe20000410000 */
[C---:B---3--:R-:W-:Y:S03]  /*ae70*/  HMMA.16816.F32 R12, R136.reuse, R20, R12 ;  /* 0x00000014880c723c */ /* 0x048fe6000000180c */
        /* <DEDUP_REMOVED lines=8> */
[C---:B------:R-:W-:Y:S02]  /*af00*/  FFMA.FTZ R120, R0.reuse, R204, R142 ;  /* 0x000000cc00787223 */ /* 0x040fe4000001008e */
[C---:B------:R-:W-:Y:S02]  /*af10*/  FMUL.FTZ R67, R0.reuse, R67 ;  /* 0x0000004300437220 */ /* 0x040fe40000410000 */
[C---:B------:R-:W-:Y:S01]  /*af20*/  FMUL.FTZ R70, R0.reuse, R70 ;  /* 0x0000004600467220 */ /* 0x040fe20000410000 */
[C---:B-1----:R-:W-:Y:S03]  /*af30*/  HMMA.16816.F32 R20, R136.reuse, R28, R20 ;  /* 0x0000001c8814723c */ /* 0x042fe60000001814 */
[C---:B------:R-:W-:Y:S02]  /*af40*/  FMUL.FTZ R71, R0.reuse, R71 ;  /* 0x0000004700477220 */ /* 0x040fe40000410000 */
[----:B------:R-:W-:Y:S02]  /*af50*/  FMUL.FTZ R74, R0, R74 ;  /* 0x0000004a004a7220 */ /* 0x000fe40000410000 */
[C---:B------:R-:W-:Y:S01]  /*af60*/  FMUL.FTZ R28, R2.reuse, R128 ;  /* 0x00000080021c7220 */ /* 0x040fe20000410000 */
[C---:B------:R-:W-:Y:S01]  /*af70*/  HMMA.16816.F32 R24, R136.reuse, R30, R24 ;  /* 0x0000001e8818723c */ /* 0x040fe20000001818 */
[----:B------:R1:W-:Y:S03]  /*af80*/  MUFU.EX2 R128, R108 ;  /* 0x0000006c00807308 */ /* 0x0003e60000000800 */
        /* <DEDUP_REMOVED lines=10> */
[--C-:B-1----:R-:W-:Y:S01]  /*b030*/  FFMA.FTZ R108, R147, c[0x0][0x2d0], -R148.reuse ;  /* 0x0000b400936c7a23 */ /* 0x102fe20000010894 */
[C---:B------:R-:W-:Y:S01]  /*b040*/  HMMA.16816.F32 R32, R136.reuse, R106, R32 ;  /* 0x0000006a8820723c */ /* 0x040fe20000001820 */
[----:B------:R-:W1:Y:S01]  /*b050*/  LDSM.16.MT88.4 R104, [R102+0x2000] ;  /* 0x002000006668783b */ /* 0x000e620000004200 */
[----:B------:R-:W-:Y:S02]  /*b060*/  MUFU.EX2 R147, R117 ;  /* 0x0000007500937308 */ /* 0x000fe40000000800 */
[----:B------:R-:W-:Y:S02]  /*b070*/  FMUL.FTZ R87, R0, R87 ;  /* 0x0000005700577220 */ /* 0x000fe40000410000 */
[C---:B------:R-:W-:Y:S02]  /*b080*/  FMUL.FTZ R88, R2.reuse, R88 ;  /* 0x0000005802587220 */ /* 0x040fe40000410000 */
[----:B------:R-:W-:Y:S04]  /*b090*/  FMUL.FTZ R89, R2, R89 ;  /* 0x0000005902597220 */ /* 0x000fe80000410000 */
[C---:B------:R-:W-:Y:S01]  /*b0a0*/  FMUL.FTZ R90, R0.reuse, R90 ;  /* 0x0000005a005a7220 */ /* 0x040fe20000410000 */
[----:B------:R2:W-:Y:S01]  /*b0b0*/  MUFU.EX2 R190, R108 ;  /* 0x0000006c00be7308 */ /* 0x0005e20000000800 */
[----:B------:R-:W-:Y:S02]  /*b0c0*/  FMUL.FTZ R91, R0, R91 ;  /* 0x0000005b005b7220 */ /* 0x000fe40000410000 */
[--C-:B------:R-:W-:Y:S02]  /*b0d0*/  FFMA.FTZ R112, R178, c[0x0][0x2d0], -R148.reuse ;  /* 0x0000b400b2707a23 */ /* 0x100fe40000010894 */
[C---:B------:R-:W-:Y:S02]  /*b0e0*/  FMUL.FTZ R92, R2.reuse, R92 ;  /* 0x0000005c025c7220 */ /* 0x040fe40000410000 */
[----:B------:R-:W-:Y:S02]  /*b0f0*/  FMUL.FTZ R93, R2, R93 ;  /* 0x0000005d025d7220 */ /* 0x000fe40000410000 */
[C---:B------:R-:W-:Y:S01]  /*b100*/  FMUL.FTZ R94, R0.reuse, R94 ;  /* 0x0000005e005e7220 */ /* 0x040fe20000410000 */
[----:B------:R3:W-:Y:S01]  /*b110*/  MUFU.EX2 R160, R112 ;  /* 0x0000007000a07308 */ /* 0x0007e20000000800 */
[----:B------:R-:W-:Y:S02]  /*b120*/  FMUL.FTZ R95, R0, R95 ;  /* 0x0000005f005f7220 */ /* 0x000fe40000410000 */
[C---:B------:R-:W-:Y:S02]  /*b130*/  FMUL.FTZ R96, R2.reuse, R96 ;  /* 0x0000006002607220 */ /* 0x040fe40000410000 */
[----:B------:R-:W-:Y:S02]  /*b140*/  FMUL.FTZ R97, R2, R97 ;  /* 0x0000006102617220 */ /* 0x000fe40000410000 */
[C---:B------:R-:W-:Y:S02]  /*b150*/  FMUL.FTZ R98, R0.reuse, R98 ;  /* 0x0000006200627220 */ /* 0x040fe40000410000 */
[----:B------:R-:W-:Y:S02]  /*b160*/  FMUL.FTZ R99, R0, R99 ;  /* 0x0000006300637220 */ /* 0x000fe40000410000 */
[----:B------:R-:W-:Y:S02]  /*b170*/  FFMA.FTZ R0, R184, c[0x0][0x2d0], -R141 ;  /* 0x0000b400b8007a23 */ /* 0x000fe4000001088d */
[----:B------:R-:W-:Y:S02]  /*b180*/  FFMA.FTZ R2, R2, R203, R185 ;  /* 0x000000cb02027223 */ /* 0x000fe400000100b9 */
[--C-:B--2---:R-:W-:Y:S01]  /*b190*/  FFMA.FTZ R108, R146, c[0x0][0x2d0], -R148.reuse ;  /* 0x0000b400926c7a23 */ /* 0x104fe20000010894 */
[----:B------:R2:W-:Y:S01]  /*b1a0*/  MUFU.EX2 R143, R0 ;  /* 0x00000000008f7308 */ /* 0x0005e20000000800 */
[C---:B-1----:R-:W-:Y:S03]  /*b1b0*/  HMMA.16816.F32 R36, R136.reuse, R104, R36 ;  /* 0x000000688824723c */ /* 0x042fe60000001824 */
[--C-:B---3--:R-:W-:Y:S05]  /*b1c0*/  FFMA.FTZ R112, R175, c[0x0][0x2d0], -R148.reuse ;  /* 0x0000b400af707a23 */ /* 0x108fea0000010894 */
[C---:B------:R-:W-:Y:S01]  /*b1d0*/  HMMA.16816.F32 R40, R136.reuse, R106, R40 ;  /* 0x0000006a8828723c */ /* 0x040fe20000001828 */
[----:B------:R-:W1:Y:S01]  /*b1e0*/  LDSM.16.MT88.4 R104, [R140+0x2000] ;  /* 0x002000008c68783b */ /* 0x000e620000004200 */
[----:B------:R-:W-:Y:S10]  /*b1f0*/  MUFU.EX2 R146, R118 ;  /* 0x0000007600927308 */ /* 0x000ff40000000800 */
[----:B------:R3:W-:Y:S01]  /*b200*/  MUFU.EX2 R192, R108 ;  /* 0x0000006c00c07308 */ /* 0x0007e20000000800 */
[--C-:B--2---:R-:W-:Y:S09]  /*b210*/  FFMA.FTZ R0, R183, c[0x0][0x2d0], -R141.reuse ;  /* 0x0000b400b7007a23 */ /* 0x104ff2000001088d */
[----:B------:R2:W-:Y:S01]  /*b220*/  MUFU.EX2 R144, R0 ;  /* 0x0000000000907308 */ /* 0x0005e20000000800 */
[--C-:B---3--:R-:W-:Y:S09]  /*b230*/  FFMA.FTZ R108, R145, c[0x0][0x2d0], -R148.reuse ;  /* 0x0000b400916c7a23 */ /* 0x108ff20000010894 */
[----:B------:R-:W-:Y:S01]  /*b240*/  MUFU.EX2 R145, R119 ;  /* 0x0000007700917308 */ /* 0x000fe20000000800 */
[C---:B-1----:R-:W-:Y:S03]  /*b250*/  HMMA.16816.F32 R44, R136.reuse, R104, R44 ;  /* 0x00000068882c723c */ /* 0x042fe6000000182c */
[--C-:B--2---:R-:W-:Y:S06]  /*b260*/  FFMA.FTZ R0, R182, c[0x0][0x2d0], -R141.reuse ;  /* 0x0000b400b6007a23 */ /* 0x104fec000001088d */
[----:B------:R1:W-:Y:S01]  /*b270*/  MUFU.EX2 R191, R108 ;  /* 0x0000006c00bf7308 */ /* 0x0003e20000000800 */
[C---:B------:R-:W-:Y:S01]  /*b280*/  HMMA.16816.F32 R48, R136.reuse, R106, R48 ;  /* 0x0000006a8830723c */ /* 0x040fe20000001830 */
[----:B------:R-:W2:Y:S08]  /*b290*/  LDSM.16.MT88.4 R104, [R3+0x2000] ;  /* 0x002000000368783b */ /* 0x000eb00000004200 */
[----:B------:R-:W-:Y:S03]  /*b2a0*/  MUFU.EX2 R142, R0 ;  /* 0x00000000008e7308 */ /* 0x000fe60000000800 */
[--C-:B-1----:R-:W-:Y:S07]  /*b2b0*/  FFMA.FTZ R108, R154, c[0x0][0x2d0], -R141.reuse ;  /* 0x0000b4009a6c7a23 */ /* 0x102fee000001088d */
[----:B------:R1:W-:Y:S01]  /*b2c0*/  MUFU.EX2 R189, R108 ;  /* 0x0000006c00bd7308 */ /* 0x0003e20000000800 */
[C---:B--2---:R-:W-:Y:S08]  /*b2d0*/  HMMA.16816.F32 R52, R136.reuse, R104, R52 ;  /* 0x000000688834723c */ /* 0x044ff00000001834 */
[C---:B------:R-:W-:Y:S01]  /*b2e0*/  HMMA.16816.F32 R56, R136.reuse, R106, R56 ;  /* 0x0000006a8838723c */ /* 0x040fe20000001838 */
[----:B------:R-:W2:Y:S03]  /*b2f0*/  LDSM.16.MT88.4 R104, [R103+0x2000] ;  /* 0x002000006768783b */ /* 0x000ea60000004200 */
[--C-:B-1----:R-:W-:Y:S04]  /*b300*/  FFMA.FTZ R108, R155, c[0x0][0x2d0], -R141.reuse ;  /* 0x0000b4009b6c7a23 */ /* 0x102fe8000001088d */
[----:B------:R1:W3:Y:S02]  /*b310*/  MUFU.EX2 R188, R108 ;  /* 0x0000006c00bc7308 */ /* 0x0002e40000000800 */
[----:B-1----:R-:W-:Y:S01]  /*b320*/  LDSM.16.MT88.4 R108, [R102+0x800] ;  /* 0x00080000666c783b */ /* 0x002fe20000004200 */
        /* <DEDUP_REMOVED lines=15> */
[----:B------:R1:W-:Y:S01]  /*b420*/  MUFU.EX2 R186, R104 ;  /* 0x0000006800ba7308 */ /* 0x0003e20000000800 */
[----:B---3--:R-:W-:Y:S03]  /*b430*/  F2FP.PACK_AB R105, R188, R189 ;  /* 0x000000bdbc69723e */ /* 0x008fe600000000ff */
[----:B------:R-:W-:Y:S02]  /*b440*/  F2FP.PACK_AB R106, R191, R192 ;  /* 0x000000c0bf6a723e */ /* 0x000fe400000000ff */
[----:B------:R-:W-:Y:S03]  /*b450*/  F2FP.PACK_AB R138, R145, R146 ;  /* 0x00000092918a723e */ /* 0x000fe600000000ff */
[----:B------:R-:W-:Y:S01]  /*b460*/  F2FP.PACK_AB R137, R144, R143 ;  /* 0x0000008f9089723e */ /* 0x000fe200000000ff */
[--C-:B-1----:R-:W-:Y:S02]  /*b470*/  FFMA.FTZ R104, R156, c[0x0][0x2d0], -R141.reuse ;  /* 0x0000b4009c687a23 */ /* 0x102fe4000001088d */
[----:B------:R1:W-:Y:S10]  /*b480*/  MUFU.EX2 R156, R112 ;  /* 0x00000070009c7308 */ /* 0x0003f40000000800 */
[----:B------:R2:W3:Y:S01]  /*b490*/  MUFU.EX2 R187, R104 ;  /* 0x0000006800bb7308 */ /* 0x0004e20000000800 */
[--C-:B-1----:R-:W-:Y:S09]  /*b4a0*/  FFMA.FTZ R112, R159, c[0x0][0x2d0], -R148.reuse ;  /* 0x0000b4009f707a23 */ /* 0x102ff20000010894 */
[----:B------:R1:W-:Y:S01]  /*b4b0*/  MUFU.EX2 R159, R112 ;  /* 0x00000070009f7308 */ /* 0x0003e20000000800 */
[----:B--2---:R-:W-:Y:S02]  /*b4c0*/  F2FP.PACK_AB R104, R190, R128 ;  /* 0x00000080be68723e */ /* 0x004fe400000000ff */
[----:B---3--:R-:W-:Y:S07]  /*b4d0*/  F2FP.PACK_AB R107, R187, R186 ;  /* 0x000000babb6b723e */ /* 0x008fee00000000ff */
[C---:B------:R-:W-:Y:S08]  /*b4e0*/  HMMA.16816.F32 R4, R104.reuse, R108, R4 ;  /* 0x0000006c6804723c */ /* 0x040ff00000001804 */
[C---:B------:R-:W-:Y:S01]  /*b4f0*/  HMMA.16816.F32 R8, R104.reuse, R110, R8 ;  /* 0x0000006e6808723c */ /* 0x040fe20000001808 */
[----:B------:R-:W2:Y:S03]  /*b500*/  LDSM.16.MT88.4 R108, [R140+0x800] ;  /* 0x000800008c6c783b */ /* 0x000ea60000004200 */
[----:B-1----:R-:W-:Y:S02]  /*b510*/  FFMA.FTZ R112, R157, c[0x0][0x2d0], -R148 ;  /* 0x0000b4009d707a23 */ /* 0x002fe40000010894 */
[----:B------:R1:W3:Y:S10]  /*b520*/  MUFU.EX2 R148, R116 ;  /* 0x0000007400947308 */ /* 0x0002f40000000800 */
[----:B------:R4:W5:Y:S01]  /*b530*/  MUFU.EX2 R157, R112 ;  /* 0x00000070009d7308 */ /* 0x0009620000000800 */
[----:B-1----:R-:W-:Y:S01]  /*b540*/  LDSM.16.MT88.4 R116, [R102+0x1800] ;  /* 0x001800006674783b */ /* 0x002fe20000004200 */
[----:B---3--:R-:W-:Y:S01]  /*b550*/  F2FP.PACK_AB R136, R148, R147 ;  /* 0x000000939488723e */ /* 0x008fe200000000ff */
[--C-:B----4-:R-:W-:Y:S01]  /*b560*/  FFMA.FTZ R112, R179, c[0x0][0x2d0], -R141.reuse ;  /* 0x0000b400b3707a23 */ /* 0x110fe2000001088d */
[C---:B--2---:R-:W-:Y:S06]  /*b570*/  HMMA.16816.F32 R12, R104.reuse, R108, R12 ;  /* 0x0000006c680c723c */ /* 0x044fec000000180c */
[----:B------:R1:W-:Y:S02]  /*b580*/  MUFU.EX2 R154, R112 ;  /* 0x00000070009a7308 */ /* 0x0003e40000000800 */
[C---:B------:R-:W-:Y:S01]  /*b590*/  HMMA.16816.F32 R16, R104.reuse, R110, R16 ;  /* 0x0000006e6810723c */ /* 0x040fe20000001810 */
[----:B------:R-:W2:Y:S03]  /*b5a0*/  LDSM.16.MT88.4 R108, [R3+0x800] ;  /* 0x00080000036c783b */ /* 0x000ea60000004200 */
[--C-:B-1----:R-:W-:Y:S04]  /*b5b0*/  FFMA.FTZ R112, R177, c[0x0][0x2d0], -R141.reuse ;  /* 0x0000b400b1707a23 */ /* 0x102fe8000001088d */
[----:B------:R1:W3:Y:S01]  /*b5c0*/  MUFU.EX2 R155, R112 ;  /* 0x00000070009b7308 */ /* 0x0002e20000000800 */
[C---:B--2---:R-:W-:Y:S01]  /*b5d0*/  HMMA.16816.F32 R20, R104.reuse, R108, R20 ;  /* 0x0000006c6814723c */ /* 0x044fe20000001814 */
[----:B-1----:R-:W-:Y:S07]  /*b5e0*/  LDSM.16.MT88.4 R112, [R140+0x1000] ;  /* 0x001000008c70783b */ /* 0x002fee0000004200 */
        /* <DEDUP_REMOVED lines=30> */
[--C-:B------:R-:W-:Y:S01]  /*b7d0*/  FFMA.FTZ R104, R176, c[0x0][0x2d0], -R141.reuse ;  /* 0x0000b400b0687a23 */ /* 0x100fe2000001088d */
[----:B-----5:R-:W-:Y:S04]  /*b7e0*/  F2FP.PACK_AB R106, R157, R159 ;  /* 0x0000009f9d6a723e */ /* 0x020fe800000000ff */
[----:B---3--:R-:W-:Y:S01]  /*b7f0*/  F2FP.PACK_AB R105, R155, R154 ;  /* 0x0000009a9b69723e */ /* 0x008fe200000000ff */
[----:B------:R2:W3:Y:S01]  /*b800*/  MUFU.EX2 R153, R104 ;  /* 0x0000006800997308 */ /* 0x0004e20000000800 */
[----:B-1----:R-:W1:Y:S01]  /*b810*/  LDSM.16.MT88.4 R108, [R102+0x1000] ;  /* 0x00100000666c783b */ /* 0x002e620000004200 */
[----:B--2---:R-:W-:Y:S02]  /*b820*/  F2FP.PACK_AB R104, R156, R160 ;  /* 0x000000a09c68723e */ /* 0x004fe400000000ff */
[----:B---3--:R-:W-:Y:S07]  /*b830*/  F2FP.PACK_AB R107, R153, R152 ;  /* 0x00000098996b723e */ /* 0x008fee00000000ff */
        /* <DEDUP_REMOVED lines=33> */
[----:B------:R-:W-:Y:S02]  /*ba50*/  FFMA.FTZ R2, R180, c[0x0][0x2d0], -R141 ;  /* 0x0000b400b4027a23 */ /* 0x000fe4000001088d */
[----:B------:R-:W-:Y:S02]  /*ba60*/  FADD.FTZ R109, R194, R120 ;  /* 0x00000078c26d7221 */ /* 0x000fe40000010000 */
[C---:B--2---:R-:W-:Y:S01]  /*ba70*/  HMMA.16816.F32 R92, R104.reuse, R112, R92 ;  /* 0x00000070685c723c */ /* 0x044fe2000000185c */
[----:B------:R-:W1:Y:S01]  /*ba80*/  MUFU.EX2 R141, R2 ;  /* 0x00000002008d7308 */ /* 0x000e620000000800 */
[----:B------:R-:W2:Y:S02]  /*ba90*/  LDSM.16.MT88.4 R120, [R140+0x1800] ;  /* 0x001800008c78783b */ /* 0x000ea40000004200 */
[----:B------:R-:W-:Y:S04]  /*baa0*/  FADD.FTZ R108, R196, R108 ;  /* 0x0000006cc46c7221 */ /* 0x000fe80000010000 */
[----:B------:R-:W-:Y:S04]  /*bab0*/  HMMA.16816.F32 R96, R104, R114, R96 ;  /* 0x000000726860723c */ /* 0x000fe80000001860 */
[----:B------:R-:W-:Y:S04]  /*bac0*/  FADD.FTZ R0, R200, R108 ;  /* 0x0000006cc8007221 */ /* 0x000fe80000010000 */
[----:B------:R-:W-:Y:S04]  /*bad0*/  FADD.FTZ R0, R128, R0 ;  /* 0x0000000080007221 */ /* 0x000fe80000010000 */
[----:B------:R-:W-:Y:S04]  /*bae0*/  FADD.FTZ R0, R190, R0 ;  /* 0x00000000be007221 */ /* 0x000fe80000010000 */
[----:B------:R-:W-:Y:S01]  /*baf0*/  FADD.FTZ R0, R192, R0 ;  /* 0x00000000c0007221 */ /* 0x000fe20000010000 */
[----:B-1----:R-:W-:Y:S01]  /*bb00*/  F2FP.PACK_AB R139, R141, R142 ;  /* 0x0000008e8d8b723e */ /* 0x002fe200000000ff */
[----:B------:R-:W-:Y:S02]  /*bb10*/  FADD.FTZ R2, R197, R109 ;  /* 0x0000006dc5027221 */ /* 0x000fe40000010000 */
[----:B------:R-:W-:Y:S02]  /*bb20*/  FADD.FTZ R0, R191, R0 ;  /* 0x00000000bf007221 */ /* 0x000fe40000010000 */
[----:B------:R-:W-:Y:S02]  /*bb30*/  FADD.FTZ R2, R198, R2 ;  /* 0x00000002c6027221 */ /* 0x000fe40000010000 */
[C---:B------:R-:W-:Y:S01]  /*bb40*/  HMMA.16816.F32 R104, R136.reuse, R116, R4 ;  /* 0x000000748868723c */ /* 0x040fe20000001804 */
[----:B------:R-:W1:Y:S04]  /*bb50*/  LDSM.16.MT88.4 R4, [R102+0x3800] ;  /* 0x003800006604783b */ /* 0x000e680000004200 */
[----:B------:R-:W-:Y:S02]  /*bb60*/  FADD.FTZ R2, R189, R2 ;  /* 0x00000002bd027221 */ /* 0x000fe40000010000 */
[----:B------:R-:W-:Y:S01]  /*bb70*/  FADD.FTZ R0, R160, R0 ;  /* 0x00000000a0007221 */ /* 0x000fe20000010000 */
[C---:B------:R-:W-:Y:S01]  /*bb80*/  HMMA.16816.F32 R108, R136.reuse, R118, R8 ;  /* 0x00000076886c723c */ /* 0x040fe20000001808 */
[----:B------:R-:W3:Y:S03]  /*bb90*/  LDSM.16.MT88.4 R8, [R140+0x3800] ;  /* 0x003800008c08783b */ /* 0x000ee60000004200 */
[----:B------:R-:W-:Y:S02]  /*bba0*/  FADD.FTZ R2, R188, R2 ;  /* 0x00000002bc027221 */ /* 0x000fe40000010000 */
[----:B------:R-:W-:Y:S02]  /*bbb0*/  FADD.FTZ R0, R156, R0 ;  /* 0x000000009c007221 */ /* 0x000fe40000010000 */
[C---:B--2---:R-:W-:Y:S01]  /*bbc0*/  HMMA.16816.F32 R112, R136.reuse, R120, R12 ;  /* 0x000000788870723c */ /* 0x044fe2000000180c */
[----:B------:R-:W2:Y:S03]  /*bbd0*/  LDSM.16.MT88.4 R12, [R3+0x3800] ;  /* 0x00380000030c783b */ /* 0x000ea60000004200 */
[----:B------:R-:W-:Y:S02]  /*bbe0*/  FADD.FTZ R2, R186, R2 ;  /* 0x00000002ba027221 */ /* 0x000fe40000010000 */
[----:B------:R-:W-:Y:S02]  /*bbf0*/  FADD.FTZ R0, R159, R0 ;  /* 0x000000009f007221 */ /* 0x000fe40000010000 */
[C---:B------:R-:W-:Y:S01]  /*bc00*/  HMMA.16816.F32 R116, R136.reuse, R122, R16 ;  /* 0x0000007a8874723c */ /* 0x040fe20000001810 */
[----:B------:R-:W-:Y:S03]  /*bc10*/  LDSM.16.MT88.4 R16, [R140+0x5800] ;  /* 0x005800008c10783b */ /* 0x000fe60000004200 */
[----:B------:R-:W-:Y:S04]  /*bc20*/  FADD.FTZ R2, R187, R2 ;  /* 0x00000002bb027221 */ /* 0x000fe80000010000 */
[C---:B------:R-:W-:Y:S01]  /*bc30*/  HMMA.16816.F32 R120, R136.reuse, R124, R20 ;  /* 0x0000007c8878723c */ /* 0x040fe20000001814 */
[----:B------:R4:W-:Y:S03]  /*bc40*/  LDSM.16.MT88.4 R20, [R3+0x5800] ;  /* 0x005800000314783b */ /* 0x0009e60000004200 */
[----:B------:R-:W-:Y:S04]  /*bc50*/  FADD.FTZ R2, R154, R2 ;  /* 0x000000029a027221 */ /* 0x000fe80000010000 */
[C---:B------:R-:W-:Y:S04]  /*bc60*/  HMMA.16816.F32 R124, R136.reuse, R126, R24 ;  /* 0x0000007e887c723c */ /* 0x040fe80000001818 */
[----:B------:R-:W-:Y:S04]  /*bc70*/  FADD.FTZ R2, R155, R2 ;  /* 0x000000029b027221 */ /* 0x000fe80000010000 */
[C---:B------:R-:W-:Y:S08]  /*bc80*/  HMMA.16816.F32 R128, R136.reuse, R132, R28 ;  /* 0x000000848880723c */ /* 0x040ff0000000181c */
[C---:B------:R-:W-:Y:S04]  /*bc90*/  HMMA.16816.F32 R132, R136.reuse, R134, R32 ;  /* 0x000000868884723c */ /* 0x040fe80000001820 */
[----:B----4-:R-:W-:Y:S02]  /*bca0*/  FADD.FTZ R3, R152, R2 ;  /* 0x0000000298037221 */ /* 0x010fe40000010000 */
[----:B------:R-:W-:Y:S02]  /*bcb0*/  FADD.FTZ R2, R157, R0 ;  /* 0x000000009d027221 */ /* 0x000fe40000010000 */
[C---:B-1----:R-:W-:Y:S04]  /*bcc0*/  HMMA.16816.F32 R36, R136.reuse, R4, R36 ;  /* 0x000000048824723c */ /* 0x042fe80000001824 */
[----:B------:R-:W-:Y:S01]  /*bcd0*/  FADD.FTZ R0, R153, R3 ;  /* 0x0000000399007221 */ /* 0x000fe20000010000 */
[----:B------:R-:W-:Y:S01]  /*bce0*/  IADD3 R3, R172, -0x2, RZ ;  /* 0xfffffffeac037810 */ /* 0x000fe20007ffe0ff */
[----:B------:R-:W-:Y:S02]  /*bcf0*/  FADD.FTZ R2, R147, R2 ;  /* 0x0000000293027221 */ /* 0x000fe40000010000 */
[C---:B------:R-:W-:Y:S01]  /*bd00*/  HMMA.16816.F32 R40, R136.reuse, R6, R40 ;  /* 0x000000068828723c */ /* 0x040fe20000001828 */
[----:B------:R-:W1:Y:S02]  /*bd10*/  LDSM.16.MT88.4 R4, [R103+0x3800] ;  /* 0x003800006704783b */ /* 0x000e640000004200 */
[----:B------:R-:W-:Y:S01]  /*bd20*/  ISETP.GE.AND P0, PT, R3, R205, PT ;  /* 0x000000cd0300720c */ /* 0x000fe20003f06270 */
[----:B------:R-:W-:Y:S02]  /*bd30*/  FADD.FTZ R0, R143, R0 ;  /* 0x000000008f007221 */ /* 0x000fe40000010000 */
[----:B------:R-:W-:Y:S02]  /*bd40*/  FADD.FTZ R2, R148, R2 ;  /* 0x0000000294027221 */ /* 0x000fe40000010000 */
[C---:B---3--:R-:W-:Y:S04]  /*bd50*/  HMMA.16816.F32 R44, R136.reuse, R8, R44 ;  /* 0x00000008882c723c */ /* 0x048fe8000000182c */
[----:B------:R-:W-:Y:S02]  /*bd60*/  FADD.FTZ R0, R144, R0 ;  /* 0x0000000090007221 */ /* 0x000fe40000010000 */
[----:B------:R-:W-:Y:S02]  /*bd70*/  FADD.FTZ R2, R146, R2 ;  /* 0x0000000292027221 */ /* 0x000fe40000010000 */
[C---:B------:R-:W-:Y:S01]  /*bd80*/  HMMA.16816.F32 R48, R136.reuse, R10, R48 ;  /* 0x0000000a8830723c */ /* 0x040fe20000001830 */
[----:B------:R-:W3:Y:S03]  /*bd90*/  LDSM.16.MT88.4 R8, [R102+0x5800] ;  /* 0x005800006608783b */ /* 0x000ee60000004200 */
[----:B------:R-:W-:Y:S02]  /*bda0*/  FADD.FTZ R0, R142, R0 ;  /* 0x000000008e007221 */ /* 0x000fe40000010000 */
[----:B------:R-:W-:Y:S02]  /*bdb0*/  FADD.FTZ R203, R145, R2 ;  /* 0x0000000291cb7221 */ /* 0x000fe40000010000 */
[C---:B--2---:R-:W-:Y:S04]  /*bdc0*/  HMMA.16816.F32 R52, R136.reuse, R12, R52 ;  /* 0x0000000c8834723c */ /* 0x044fe80000001834 */
[----:B------:R-:W-:Y:S04]  /*bdd0*/  FADD.FTZ R204, R141, R0 ;  /* 0x000000008dcc7221 */ /* 0x000fe80000010000 */
[C---:B------:R-:W-:Y:S01]  /*bde0*/  HMMA.16816.F32 R56, R136.reuse, R14, R56 ;  /* 0x0000000e8838723c */ /* 0x040fe20000001838 */
[----:B------:R-:W2:Y:S07]  /*bdf0*/  LDSM.16.MT88.4 R12, [R103+0x5800] ;  /* 0x00580000670c783b */ /* 0x000eae0000004200 */
[C---:B-1----:R-:W-:Y:S08]  /*be00*/  HMMA.16816.F32 R60, R136.reuse, R4, R60 ;  /* 0x00000004883c723c */ /* 0x042ff0000000183c */
[C---:B------:R-:W-:Y:S08]  /*be10*/  HMMA.16816.F32 R64, R136.reuse, R6, R64 ;  /* 0x000000068840723c */ /* 0x040ff00000001840 */
[C---:B---3--:R-:W-:Y:S08]  /*be20*/  HMMA.16816.F32 R68, R136.reuse, R8, R68 ;  /* 0x000000088844723c */ /* 0x048ff00000001844 */
        /* <DEDUP_REMOVED lines=9> */
[----:B------:R-:W-:Y:S01]  /*bec0*/  IMAD R2, R172, 0x40, R211 ;  /* 0x00000040ac027824 */ /* 0x000fe200078e02d3 */
[----:B------:R-:W-:Y:S01]  /*bed0*/  SHF.R.S32.HI R224, RZ, 0x1f, R201 ;  /* 0x0000001fffe07819 */ /* 0x000fe200000114c9 */
[----:B------:R-:W-:Y:S01]  /*bee0*/  IMAD.MOV.U32 R173, RZ, RZ, RZ ;  /* 0x000000ffffad7224 */ /* 0x000fe200078e00ff */
[----:B------:R-:W-:Y:S01]  /*bef0*/  SHF.R.S32.HI R225, RZ, 0x1f, R202 ;  /* 0x0000001fffe17819 */ /* 0x000fe200000114ca */
[C---:B------:R-:W-:Y:S01]  /*bf00*/  IMAD.SHL.U32 R18, R201.reuse, 0x2, RZ ;  /* 0x00000002c9127824 */ /* 0x040fe200078e00ff */
[----:B------:R-:W-:Y:S01]  /*bf10*/  IADD3 R2, R2, -0x80, R206 ;  /* 0xffffff8002027810 */ /* 0x000fe20007ffe0ce */
[----:B------:R-:W-:Y:S01]  /*bf20*/  IMAD.SHL.U32 R17, R202, 0x2, RZ ;  /* 0x00000002ca117824 */ /* 0x000fe200078e00ff */
[----:B------:R-:W-:Y:S01]  /*bf30*/  SHF.L.U64.HI R15, R201, 0x1, R224 ;  /* 0x00000001c90f7819 */ /* 0x000fe200000102e0 */
[C---:B------:R-:W-:Y:S01]  /*bf40*/  IMAD.SHL.U32 R16, R193.reuse, 0x2, RZ ;  /* 0x00000002c1107824 */ /* 0x040fe200078e00ff */
[----:B------:R-:W-:Y:S01]  /*bf50*/  SHF.R.S32.HI R224, RZ, 0x1f, R193 ;  /* 0x0000001fffe07819 */ /* 0x000fe200000114c1 */
[----:B------:R-:W-:Y:S01]  /*bf60*/  @P3 IMAD.HI.U32 R3, R2, c[0x0][0x2bc], RZ ;  /* 0x0000af0002033a27 */ /* 0x000fe200078e00ff */
[----:B------:R-:W-:Y:S02]  /*bf70*/  SHF.L.U64.HI R14, R202, 0x1, R225 ;  /* 0x00000001ca0e7819 */ /* 0x000fe400000102e1 */
[----:B------:R-:W-:Y:S01]  /*bf80*/  SHF.L.U64.HI R13, R193, 0x1, R224 ;  /* 0x00000001c10d7819 */ /* 0x000fe200000102e0 */
        /* <DEDUP_REMOVED lines=24> */
.L_x_2635:
[----:B------:R-:W-:-:S05]  /*c110*/  BRA.DIV ~URZ, `(.L_x_2600) ;  /* 0x00003a127f007947 */ /* 0x000fca000b800000 */
[----:B------:R-:W3:Y:S01]  /*c120*/  SHFL.IDX PT, R2, R12, RZ, 0x181f ;  /* 0x00181fff0c027589 */ /* 0x000ee200000e0000 */
[----:B------:R-:W-:Y:S01]  /*c130*/  ISETP.GE.AND P4, PT, R193, c[0x0][0x1d4], PT ;  /* 0x00007500c1007a0c */ /* 0x000fe20003f86270 */
[----:B------:R-:W-:Y:S01]  /*c140*/  IMAD R0, R199, 0x6000, R222 ;  /* 0x00006000c7007824 */ /* 0x000fe200078e02de */
[----:B------:R-:W-:Y:S02]  /*c150*/  ISETP.GE.AND P1, PT, R202, c[0x0][0x1d4], PT ;  /* 0x00007500ca007a0c */ /* 0x000fe40003f26270 */
[----:B------:R-:W-:Y:S02]  /*c160*/  ISETP.GE.AND P0, PT, R201, c[0x0][0x1d4], PT ;  /* 0x00007500c9007a0c */ /* 0x000fe40003f06270 */
[C---:B---3--:R-:W-:Y:S02]  /*c170*/  IADD3 R8, P5, R2.reuse, R16, RZ ;  /* 0x0000001002087210 */ /* 0x048fe40007fbe0ff */
[----:B------:R-:W-:Y:S03]  /*c180*/  IADD3 R6, P6, R2, R17, RZ ;  /* 0x0000001102067210 */ /* 0x000fe60007fde0ff */
[----:B--2---:R-:W-:Y:S01]  /*c190*/  IMAD.X R9, R4, 0x1, R13, P5 ;  /* 0x0000000104097824 */ /* 0x004fe200028e060d */
[----:B------:R-:W-:Y:S01]  /*c1a0*/  IADD3 R10, P5, R2, R18, RZ ;  /* 0x00000012020a7210 */ /* 0x000fe20007fbe0ff */
[C---:B------:R-:W-:Y:S01]  /*c1b0*/  IMAD.X R7, R4.reuse, 0x1, R14, P6 ;  /* 0x0000000104077824 */ /* 0x040fe200030e060e */
[----:B------:R-:W2:Y:S03]  /*c1c0*/  SHFL.IDX PT, R2, R12, 0x1, 0x181f ;  /* 0x00381f000c027f89 */ /* 0x000ea600000e0000 */
[----:B------:R-:W-:Y:S01]  /*c1d0*/  IMAD.X R11, R4, 0x1, R15, P5 ;  /* 0x00000001040b7824 */ /* 0x000fe200028e060f */
[----:B------:R-:W-:Y:S01]  /*c1e0*/  @!PT LDS RZ, [RZ] ;  /* 0x00000000fffff984 */ /* 0x000fe20000000800 */
[----:B------:R3:W-:Y:S04]  /*c1f0*/  LDGSTS.E.BYPASS.LTC128B.128 [R0], [R8.64], !P4 ;  /* 0x0000000008007fae */ /* 0x0007e8000e101d46 */
[----:B------:R4:W-:Y:S04]  /*c200*/  LDGSTS.E.BYPASS.LTC128B.128 [R0+0x2000], [R6.64], !P1 ;  /* 0x0200000006007fae */ /* 0x0009e8000c901d46 */
[----:B------:R5:W-:Y:S04]  /*c210*/  LDGSTS.E.BYPASS.LTC128B.128 [R0+0x4000], [R10.64], !P0 ;  /* 0x040000000a007fae */ /* 0x000be8000c101d46 */
[----:B------:R1:W2:Y:S01]  /*c220*/  SHFL.IDX PT, R4, R5, 0x1, 0x181f ;  /* 0x00381f0005047f89 */ /* 0x0002a200000e0000 */
[----:B----4-:R-:W-:Y:S02]  /*c230*/  SEL R7, RZ, 0x10, P0 ;  /* 0x00000010ff077807 */ /* 0x010fe40000000000 */
[----:B-1----:R-:W-:Y:S02]  /*c240*/  SEL R5, RZ, 0x10, P4 ;  /* 0x00000010ff057807 */ /* 0x002fe40002000000 */
[----:B-----5:R-:W-:Y:S02]  /*c250*/  SEL R10, RZ, 0x10, P1 ;  /* 0x00000010ff0a7807 */ /* 0x020fe40000800000 */
.L_x_2636:
[----:B--23--:R-:W-:Y:S02]  /*c260*/  IADD3 R8, -R5, 0x10, RZ ;  /* 0x0000001005087810 */ /* 0x00cfe40007ffe1ff */
[----:B------:R-:W-:Y:S02]  /*c270*/  IADD3 R3, -R10, 0x10, RZ ;  /* 0x000000100a037810 */ /* 0x000fe40007ffe1ff */
[----:B------:R-:W-:Y:S02]  /*c280*/  LOP3.LUT R8, R8, 0xf, RZ, 0xc0, !PT ;  /* 0x0000000f08087812 */ /* 0x000fe400078ec0ff */
[----:B------:R-:W-:Y:S02]  /*c290*/  LOP3.LUT R3, R3, 0xf, RZ, 0xc0, !PT ;  /* 0x0000000f03037812 */ /* 0x000fe400078ec0ff */
[----:B------:R-:W-:Y:S02]  /*c2a0*/  IADD3 R9, -R7, 0x10, RZ ;  /* 0x0000001007097810 */ /* 0x000fe40007ffe1ff */
[-C--:B------:R-:W-:Y:S02]  /*c2b0*/  IADD3 R8, P5, P4, R8, R2.reuse, R16 ;  /* 0x0000000208087210 */ /* 0x080fe40007cbe010 */
[----:B------:R-:W-:Y:S02]  /*c2c0*/  ISETP.NE.U32.AND P6, PT, R5, RZ, PT ;  /* 0x000000ff0500720c */ /* 0x000fe40003fc5070 */
[----:B------:R-:W-:Y:S02]  /*c2d0*/  IADD3 R6, P1, P0, R3, R2, R17 ;  /* 0x0000000203067210 */ /* 0x000fe4000783e011 */
[----:B------:R-:W-:Y:S02]  /*c2e0*/  LOP3.LUT R3, R9, 0xf, RZ, 0xc0, !PT ;  /* 0x0000000f09037812 */ /* 0x000fe400078ec0ff */
[-C--:B------:R-:W-:Y:S02]  /*c2f0*/  IADD3.X R9, RZ, R4.reuse, R13, P5, P4 ;  /* 0x00000004ff097210 */ /* 0x080fe40002fe840d */
[----:B------:R-:W-:Y:S02]  /*c300*/  ISETP.NE.U32.AND P5, PT, R10, RZ, PT ;  /* 0x000000ff0a00720c */ /* 0x000fe40003fa5070 */
[----:B------:R-:W-:Y:S02]  /*c310*/  ISETP.NE.U32.AND P4, PT, R7, RZ, PT ;  /* 0x000000ff0700720c */ /* 0x000fe40003f85070 */
[----:B------:R-:W-:Y:S01]  /*c320*/  IADD3.X R7, RZ, R4, R14, P1, P0 ;  /* 0x00000004ff077210 */ /* 0x000fe20000fe040e */
[----:B------:R-:W-:Y:S01]  /*c330*/  @!PT LDS RZ, [RZ] ;  /* 0x00000000fffff984 */ /* 0x000fe20000000800 */
[----:B------:R-:W-:Y:S01]  /*c340*/  @!PT LDS RZ, [RZ] ;  /* 0x00000000fffff984 */ /* 0x000fe20000000800 */
[----:B------:R-:W-:Y:S01]  /*c350*/  @!PT LDS RZ, [RZ] ;  /* 0x00000000fffff984 */ /* 0x000fe20000000800 */
[----:B------:R1:W-:Y:S01]  /*c360*/  LDGSTS.E.BYPASS.LTC128B.128.ZFILL [R0+0x1000], [R8.64], P6 ;  /* 0x0100000008007fae */ /* 0x0003e2000b141d46 */
[----:B------:R-:W-:Y:S04]  /*c370*/  IADD3 R2, P1, P0, R3, R2, R18 ;  /* 0x0000000203027210 */ /* 0x000fe8000783e012 */
[----:B------:R-:W-:Y:S03]  /*c380*/  IADD3.X R3, RZ, R4, R15, P1, P0 ;  /* 0x00000004ff037210 */ /* 0x000fe60000fe040f */
[----:B------:R1:W-:Y:S04]  /*c390*/  LDGSTS.E.BYPASS.LTC128B.128.ZFILL [R0+0x3000], [R6.64], P5 ;  /* 0x0300000006007fae */ /* 0x0003e8000a941d46 */
[----:B------:R1:W-:Y:S02]  /*c3a0*/  LDGSTS.E.BYPASS.LTC128B.128.ZFILL [R0+0x5000], [R2.64], P4 ;  /* 0x0500000002007fae */ /* 0x0003e4000a141d46 */
.L_x_2598:
[----:B------:R-:W-:Y:S05]  /*c3b0*/  BSYNC B0 ;  /* 0x0000000000007941 */ /* 0x000fea0003800000 */
.L_x_2597:
        /* <DEDUP_REMOVED lines=10> */
.L_x_2591:
[----:B------:R-:W-:Y:S05]  /*c460*/  BRA.DIV ~URZ, `(.L_x_2602) ;  /* 0x000039127f007947 */ /* 0x000fea000b800000 */
[----:B------:R1:W2:Y:S02]  /*c470*/  SHFL.BFLY PT, R0, R203, 0x2, 0x1f ;  /* 0x0c401f00cb007f89 */ /* 0x0002a400000e0000 */
.L_x_2637:
[----:B--2---:R-:W-:Y:S01]  /*c480*/  FADD.FTZ R0, R0, R203 ;  /* 0x000000cb00007221 */ /* 0x004fe20000010000 */
[----:B------:R-:W-:Y:S05]  /*c490*/  BRA.DIV ~URZ, `(.L_x_2603) ;  /* 0x000039427f007947 */ /* 0x000fea000b800000 */
[----:B------:R-:W2:Y:S04]  /*c4a0*/  SHFL.BFLY PT, R5, R204, 0x2, 0x1f ;  /* 0x0c401f00cc057f89 */ /* 0x000ea800000e0000 */
[----:B------:R-:W3:Y:S01]  /*c4b0*/  SHFL.BFLY PT, R2, R0, 0x1, 0x1f ;  /* 0x0c201f0000027f89 */ /* 0x000ee200000e0000 */
[----:B--2---:R-:W-:-:S02]  /*c4c0*/  FADD.FTZ R5, R5, R204 ;  /* 0x000000cc05057221 */ /* 0x004fc40000010000 */
[----:B---3--:R-:W-:-:S03]  /*c4d0*/  FADD.FTZ R0, R0, R2 ;  /* 0x0000000200007221 */ /* 0x008fc60000010000 */
[----:B------:R2:W3:Y:S04]  /*c4e0*/  SHFL.BFLY PT, R3, R5, 0x1, 0x1f ;  /* 0x0c201f0005037f89 */ /* 0x0004e800000e0000 */
.L_x_2638:
[----:B------:R-:W-:Y:S01]  /*c4f0*/  FSETP.NE.FTZ.AND P1, PT, R0, RZ, PT ;  /* 0x000000ff0000720b */ /* 0x000fe20003f35000 */
[----:B---3--:R-:W-:Y:S01]  /*c500*/  FADD.FTZ R3, R3, R5 ;  /* 0x0000000503037221 */ /* 0x008fe20000010000 */
[----:B------:R-:W-:Y:S02]  /*c510*/  MOV R2, RZ ;  /* 0x000000ff00027202 */ /* 0x000fe40000000f00 */
[----:B------:R-:W-:Y:S02]  /*c520*/  MOV R17, 0xff800000 ;  /* 0xff80000000117802 */ /* 0x000fe40000000f00 */
[----:B------:R-:W-:Y:S02]  /*c530*/  FSETP.NE.FTZ.AND P0, PT, R3, RZ, PT ;  /* 0x000000ff0300720b */ /* 0x000fe40003f15000 */
[----:B------:R-:W-:-:S05]  /*c540*/  MOV R16, 0xff800000 ;  /* 0xff80000000107802 */ /* 0x000fca0000000f00 */
[----:B------:R-:W3:Y:S01]  /*c550*/  @P1 MUFU.RCP R2, R0 ;  /* 0x0000000000021308 */ /* 0x000ee20000001000 */
[----:B------:R-:W-:-:S07]  /*c560*/  @P1 MOV R6, 0x3f317218 ;  /* 0x3f31721800061802 */ /* 0x000fce0000000f00 */
[----:B------:R4:W5:Y:S01]  /*c570*/  @P1 MUFU.LG2 R4, R0 ;  /* 0x0000000000041308 */ /* 0x0009620000000c00 */
[C---:B---3--:R-:W-:Y:S02]  /*c580*/  FMUL.FTZ R104, R2.reuse, R104 ;  /* 0x0000006802687220 */ /* 0x048fe40000410000 */
[C---:B------:R-:W-:Y:S02]  /*c590*/  FMUL.FTZ R105, R2.reuse, R105 ;  /* 0x0000006902697220 */ /* 0x040fe40000410000 */
[C---:B------:R-:W-:Y:S02]  /*c5a0*/  FMUL.FTZ R108, R2.reuse, R108 ;  /* 0x0000006c026c7220 */ /* 0x040fe40000410000 */
[C---:B------:R-:W-:Y:S01]  /*c5b0*/  FMUL.FTZ R109, R2.reuse, R109 ;  /* 0x0000006d026d7220 */ /* 0x040fe20000410000 */
[----:B----4-:R-:W-:Y:S01]  /*c5c0*/  MOV R0, RZ ;  /* 0x000000ff00007202 */ /* 0x010fe20000000f00 */
[C---:B------:R-:W-:Y:S02]  /*c5d0*/  FMUL.FTZ R112, R2.reuse, R112 ;  /* 0x0000007002707220 */ /* 0x040fe40000410000 */
[----:B------:R-:W-:-:S02]  /*c5e0*/  FMUL.FTZ R113, R2, R113 ;  /* 0x0000007102717220 */ /* 0x000fc40000410000 */
[C---:B------:R-:W-:Y:S01]  /*c5f0*/  FMUL.FTZ R116, R2.reuse, R116 ;  /* 0x0000007402747220 */ /* 0x040fe20000410000 */
[----:B------:R-:W3:Y:S01]  /*c600*/  @P0 MUFU.RCP R0, R3 ;  /* 0x0000000300000308 */ /* 0x000ee20000001000 */
        /* <DEDUP_REMOVED lines=41> */
[----:B------:R4:W1:Y:S01]  /*c8a0*/  @P0 MUFU.LG2 R2, R3 ;  /* 0x0000000300020308 */ /* 0x0008620000000c00 */
[----:B--2--5:R-:W-:Y:S02]  /*c8b0*/  @P1 FMUL.FTZ R5, R4, 0.69314718246459960938 ;  /* 0x3f31721804051820 */ /* 0x024fe40000410000 */
[----:B------:R-:W-:Y:S02]  /*c8c0*/  @P1 FMUL.FTZ R4, R6, c[0x0][0x2d0] ;  /* 0x0000b40006041a20 */ /* 0x000fe40000410000 */
[----:B---3--:R-:W-:Y:S02]  /*c8d0*/  FMUL.FTZ R106, R0, R106 ;  /* 0x0000006a006a7220 */ /* 0x008fe40000410000 */
[----:B------:R-:W-:Y:S01]  /*c8e0*/  @P1 FFMA.FTZ R17, R4, R101, R5 ;  /* 0x0000006504111223 */ /* 0x000fe20000010005 */
[----:B------:R-:W-:Y:S01]  /*c8f0*/  MOV R4, 0x1 ;  /* 0x0000000100047802 */ /* 0x000fe20000000f00 */
[C---:B------:R-:W-:Y:S02]  /*c900*/  FMUL.FTZ R107, R0.reuse, R107 ;  /* 0x0000006b006b7220 */ /* 0x040fe40000410000 */
[----:B------:R-:W-:-:S02]  /*c910*/  FMUL.FTZ R110, R0, R110 ;  /* 0x0000006e006e7220 */ /* 0x000fc40000410000 */
[C---:B------:R-:W-:Y:S02]  /*c920*/  FMUL.FTZ R111, R0.reuse, R111 ;  /* 0x0000006f006f7220 */ /* 0x040fe40000410000 */
[----:B------:R-:W-:Y:S01]  /*c930*/  FMUL.FTZ R114, R0, R114 ;  /* 0x0000007200727220 */ /* 0x000fe20000410000 */
[----:B----4-:R-:W-:Y:S01]  /*c940*/  @P0 MOV R3, 0x3f317218 ;  /* 0x3f31721800030802 */ /* 0x010fe20000000f00 */
[----:B-1----:R-:W-:Y:S02]  /*c950*/  @P0 FMUL.FTZ R2, R2, 0.69314718246459960938 ;  /* 0x3f31721802020820 */ /* 0x002fe40000410000 */
[C---:B------:R-:W-:Y:S02]  /*c960*/  FMUL.FTZ R115, R0.reuse, R115 ;  /* 0x0000007300737220 */ /* 0x040fe40000410000 */
[----:B------:R-:W-:Y:S02]  /*c970*/  @P0 FMUL.FTZ R3, R3, c[0x0][0x2d0] ;  /* 0x0000b40003030a20 */ /* 0x000fe40000410000 */
        /* <DEDUP_REMOVED lines=44> */
.L_x_2556:
        /* <DEDUP_REMOVED lines=8> */
[----:B------:R-:W2:Y:S01]  /*ccc0*/  POPC R2, UR4 ;  /* 0x0000000400027d09 */ /* 0x000ea20008000000 */
[----:B-1----:R-:W-:Y:S01]  /*ccd0*/  ISETP.EQ.U32.AND P0, PT, R3, R4, PT ;  /* 0x000000040300720c */ /* 0x002fe20003f02070 */
[----:B------:R-:W-:-:S12]  /*cce0*/  IMAD.MOV.U32 R4, RZ, RZ, c[0x0][0x580] ;  /* 0x00016000ff047624 */ /* 0x000fd800078e00ff */
[----:B--2---:R1:W2:Y:S04]  /*ccf0*/  @P0 ATOMG.E.ADD.STRONG.GPU PT, R2, [R4.64], R2 ;  /* 0x00000002040209a8 */ /* 0x0042a800081ee1c6 */
[----:B-1----:R-:W1:Y:S04]  /*cd00*/  S2R R4, SR_LTMASK ;  /* 0x0000000000047919 */ /* 0x002e680000003900 */
[----:B--2---:R1:W2:Y:S02]  /*cd10*/  SHFL.IDX PT, R3, R2, R3, 0x1f ;  /* 0x00001f0302037589 */ /* 0x0042a400000e0000 */
[----:B-1----:R-:W-:-:S06]  /*cd20*/  LOP3.LUT R2, R4, UR4, RZ, 0xc0, !PT ;  /* 0x0000000404027c12 */ /* 0x002fcc000f8ec0ff */
[----:B------:R-:W2:Y:S02]  /*cd30*/  POPC R2, R2 ;  /* 0x0000000200027309 */ /* 0x000ea40000000000 */
[----:B--2---:R-:W-:-:S06]  /*cd40*/  IADD3 R240, R3, c[0x0][0xc], R2 ;  /* 0x0000030003f07a10 */ /* 0x004fcc0007ffe002 */
.L_x_2605:
[----:B------:R-:W-:Y:S05]  /*cd50*/  BSYNC B0 ;  /* 0x0000000000007941 */ /* 0x000fea0003800000 */
.L_x_2604:
        /* <DEDUP_REMOVED lines=15> */
[----:B-----5:R-:W-:Y:S05]  /*ce50*/  CALL.REL.NOINC `($__internal_43_$__cuda_sm70_shflsync_idx_p) ;  /* 0x0000314000007944 */ /* 0x020fea0003c00000 */
.L_x_2608:
[----:B------:R-:W2:Y:S01]  /*ce60*/  LDL R6, [R1+0x4] ;  /* 0x0000040001067983 */ /* 0x000ea20000100800 */
[----:B------:R-:W-:Y:S01]  /*ce70*/  IMAD.MOV.U32 R5, RZ, RZ, 0x1 ;  /* 0x00000001ff057424 */ /* 0x000fe200078e00ff */
[----:B------:R-:W-:Y:S01]  /*ce80*/  SHF.R.S32.HI R0, RZ, 0x1f, R234 ;  /* 0x0000001fff007819 */ /* 0x000fe200000114ea */
[----:B------:R-:W-:Y:S01]  /*ce90*/  IMAD.WIDE.U32 R2, R234, c[0x0][0x4d0], RZ ;  /* 0x00013400ea027a25 */ /* 0x000fe200078e00ff */
[----:B------:R-:W3:Y:S02]  /*cea0*/  LDL R20, [R1+0xc] ;  /* 0x00000c0001147983 */ /* 0x000ee40000100800 */
[----:B------:R-:W-:Y:S01]  /*ceb0*/  ISETP.NE.AND P1, PT, R5, c[0x0][0x4e8], PT ;  /* 0x00013a0005007a0c */ /* 0x000fe20003f25270 */
[C---:B------:R-:W-:Y:S02]  /*cec0*/  IMAD R4, R0.reuse, c[0x0][0x4d0], RZ ;  /* 0x0001340000047a24 */ /* 0x040fe400078e02ff */
[----:B------:R-:W-:Y:S01]  /*ced0*/  IMAD R5, R0, c[0x0][0x438], RZ ;  /* 0x00010e0000057a24 */ /* 0x000fe200078e02ff */
[----:B------:R-:W-:Y:S01]  /*cee0*/  SHF.R.S32.HI R0, RZ, 0x1f, R233 ;  /* 0x0000001fff007819 */ /* 0x000fe200000114e9 */
[----:B------:R-:W-:-:S02]  /*cef0*/  IMAD R4, R234, c[0x0][0x4d4], R4 ;  /* 0x00013500ea047a24 */ /* 0x000fc400078e0204 */
[----:B------:R-:W-:Y:S02]  /*cf00*/  IMAD R8, R234, c[0x0][0x43c], R5 ;  /* 0x00010f00ea087a24 */ /* 0x000fe400078e0205 */
[----:B------:R-:W-:Y:S02]  /*cf10*/  IMAD.IADD R3, R3, 0x1, R4 ;  /* 0x0000000103037824 */ /* 0x000fe400078e0204 */
[----:B------:R-:W-:Y:S02]  /*cf20*/  IMAD R9, R0, c[0x0][0x4d8], RZ ;  /* 0x0001360000097a24 */ /* 0x000fe400078e02ff */
[----:B------:R-:W-:Y:S01]  /*cf30*/  IMAD.WIDE.U32 R4, R234, c[0x0][0x438], RZ ;  /* 0x00010e00ea047a25 */ /* 0x000fe200078e00ff */
[----:B------:R-:W1:Y:S03]  /*cf40*/  S2R R21, SR_TID.X ;  /* 0x0000000000157919 */ /* 0x000e660000002100 */
[----:B------:R-:W-:-:S02]  /*cf50*/  IMAD R9, R233, c[0x0][0x4dc], R9 ;  /* 0x00013700e9097a24 */ /* 0x000fc400078e0209 */
[----:B------:R-:W-:Y:S01]  /*cf60*/  IMAD.WIDE.U32 R2, R233, c[0x0][0x4d8], R2 ;  /* 0x00013600e9027a25 */ /* 0x000fe200078e0002 */
[----:B------:R-:W-:-:S03]  /*cf70*/  SHF.R.S32.HI R11, RZ, 0x1f, R236 ;  /* 0x0000001fff0b7819 */ /* 0x000fc600000114ec */
[----:B------:R-:W-:Y:S02]  /*cf80*/  IMAD.IADD R5, R5, 0x1, R8 ;  /* 0x0000000105057824 */ /* 0x000fe400078e0208 */
[----:B------:R-:W-:Y:S02]  /*cf90*/  IMAD.IADD R3, R3, 0x1, R9 ;  /* 0x0000000103037824 */ /* 0x000fe400078e0209 */
[----:B------:R-:W-:-:S04]  /*cfa0*/  IMAD.WIDE.U32 R8, R233, c[0x0][0x440], R4 ;  /* 0x00011000e9087a25 */ /* 0x000fc800078e0004 */
[----:B------:R-:W-:Y:S02]  /*cfb0*/  IMAD R12, R11, c[0x0][0x4e0], RZ ;  /* 0x000138000b0c7a24 */ /* 0x000fe400078e02ff */
[----:B------:R-:W-:-:S04]  /*cfc0*/  IMAD.WIDE.U32 R4, R236, c[0x0][0x4e0], R2 ;  /* 0x00013800ec047a25 */ /* 0x000fc800078e0002 */
[----:B------:R-:W-:Y:S02]  /*cfd0*/  IMAD R12, R236, c[0x0][0x4e4], R12 ;  /* 0x00013900ec0c7a24 */ /* 0x000fe400078e020c */
[----:B------:R-:W-:-:S04]  /*cfe0*/  IMAD R0, R0, c[0x0][0x440], RZ ;  /* 0x0001100000007a24 */ /* 0x000fc800078e02ff */
[----:B------:R-:W-:Y:S01]  /*cff0*/  IMAD R15, R233, c[0x0][0x444], R0 ;  /* 0x00011100e90f7a24 */ /* 0x000fe200078e0200 */
[----:B-1----:R-:W-:Y:S01]  /*d000*/  SHF.R.S32.HI R19, RZ, 0x1f, R21 ;  /* 0x0000001fff137819 */ /* 0x002fe20000011415 */
[----:B------:R-:W-:Y:S02]  /*d010*/  IMAD R11, R11, c[0x0][0x448], RZ ;  /* 0x000112000b0b7a24 */ /* 0x000fe400078e02ff */
[----:B------:R-:W-:Y:S01]  /*d020*/  IMAD.IADD R3, R9, 0x1, R15 ;  /* 0x0000000109037824 */ /* 0x000fe200078e020f */
[----:B------:R-:W-:Y:S01]  /*d030*/  LEA.HI R19, R19, R21, RZ, 0x5 ;  /* 0x0000001513137211 */ /* 0x000fe200078f28ff */
[----:B------:R-:W-:-:S03]  /*d040*/  IMAD R11, R236, c[0x0][0x44c], R11 ;  /* 0x00011300ec0b7a24 */ /* 0x000fc600078e020b */
        /* <DEDUP_REMOVED lines=25> */
[----:B------:R-:W-:Y:S02]  /*d1e0*/  SHF.R.S32.HI R28, RZ, 0x1f, R28 ;  /* 0x0000001fff1c7819 */ /* 0x000fe4000001141c */
[----:B------:R-:W-:-:S02]  /*d1f0*/  IADD3 R29, R223, 0x50, RZ ;  /* 0x00000050df1d7810 */ /* 0x000fc40007ffe0ff */
[----:B------:R-:W-:Y:S02]  /*d200*/  SHF.R.S32.HI R30, RZ, 0x1f, R30 ;  /* 0x0000001fff1e7819 */ /* 0x000fe4000001141e */
[C---:B------:R-:W-:Y:S02]  /*d210*/  IADD3 R31, R223.reuse, 0x48, RZ ;  /* 0x00000048df1f7810 */ /* 0x040fe40007ffe0ff */
        /* <DEDUP_REMOVED lines=16> */
[----:B------:R-:W-:Y:S01]  /*d320*/  SHF.R.S32.HI R144, RZ, 0x1f, R144 ;  /* 0x0000001fff907819 */ /* 0x000fe20000011490 */
[----:B--2---:R-:W-:-:S04]  /*d330*/  IMAD.IADD R7, R6, 0x1, R238 ;  /* 0x0000000106077824 */ /* 0x004fc800078e02ee */
[----:B------:R-:W-:-:S04]  /*d340*/  @P1 IMAD.HI.U32 R10, R7, c[0x0][0x4ec], RZ ;  /* 0x00013b00070a1a27 */ /* 0x000fc800078e00ff */
[----:B------:R-:W-:Y:S01]  /*d350*/  IMAD.MOV.U32 R6, RZ, RZ, R7 ;  /* 0x000000ffff067224 */ /* 0x000fe200078e0007 */
[----:B------:R-:W-:-:S05]  /*d360*/  @P1 SHF.R.U32.HI R6, RZ, c[0x0][0x4f0], R10 ;  /* 0x00013c00ff061a19 */ /* 0x000fca000001160a */
[----:B------:R-:W-:-:S04]  /*d370*/  IMAD.MOV R10, RZ, RZ, -R6 ;  /* 0x000000ffff0a7224 */ /* 0x000fc800078e0a06 */
[----:B------:R-:W-:Y:S01]  /*d380*/  IMAD R10, R10, c[0x0][0x4e8], R7 ;  /* 0x00013a000a0a7a24 */ /* 0x000fe200078e0207 */
[----:B------:R-:W-:Y:S02]  /*d390*/  SHF.R.S32.HI R13, RZ, 0x1f, R6 ;  /* 0x0000001fff0d7819 */ /* 0x000fe40000011406 */
[----:B------:R-:W-:Y:S02]  /*d3a0*/  IADD3 R4, P0, R6, R4, RZ ;  /* 0x0000000406047210 */ /* 0x000fe40007f1e0ff */
[----:B------:R-:W-:Y:S01]  /*d3b0*/  SHF.R.S32.HI R14, RZ, 0x1f, R10 ;  /* 0x0000001fff0e7819 */ /* 0x000fe2000001140a */
[----:B------:R-:W-:Y:S01]  /*d3c0*/  @P1 IMAD.HI.U32 R2, R7, c[0x0][0x4ec], RZ ;  /* 0x00013b0007021a27 */ /* 0x000fe200078e00ff */
[----:B------:R-:W-:-:S03]  /*d3d0*/  IADD3.X R5, R13, R5, R12, P0, !PT ;  /* 0x000000050d057210 */ /* 0x000fc600007fe40c */
[----:B------:R-:W-:Y:S02]  /*d3e0*/  IMAD R6, R14, c[0x0][0x4c8], RZ ;  /* 0x000132000e067a24 */ /* 0x000fe400078e02ff */
[----:B------:R-:W-:Y:S01]  /*d3f0*/  IMAD.MOV.U32 R0, RZ, RZ, R7 ;  /* 0x000000ffff007224 */ /* 0x000fe200078e0007 */
[----:B------:R-:W-:Y:S01]  /*d400*/  @P1 SHF.R.U32.HI R0, RZ, c[0x0][0x4f0], R2 ;  /* 0x00013c00ff001a19 */ /* 0x000fe20000011602 */
[C---:B------:R-:W-:Y:S02]  /*d410*/  IMAD R6, R10.reuse, c[0x0][0x4cc], R6 ;  /* 0x000133000a067a24 */ /* 0x040fe400078e0206 */
[----:B------:R-:W-:Y:S01]  /*d420*/  IMAD.WIDE.U32 R4, R10, c[0x0][0x4c8], R4 ;  /* 0x000132000a047a25 */ /* 0x000fe200078e0004 */
[----:B------:R-:W-:-:S03]  /*d430*/  SHF.R.S32.HI R10, RZ, 0x1f, R0 ;  /* 0x0000001fff0a7819 */ /* 0x000fc60000011400 */
[----:B------:R-:W-:Y:S02]  /*d440*/  IMAD.MOV.U32 R2, RZ, RZ, R8 ;  /* 0x000000ffff027224 */ /* 0x000fe400078e0008 */
[----:B------:R-:W-:Y:S02]  /*d450*/  IMAD.MOV R8, RZ, RZ, -R0 ;  /* 0x000000ffff087224 */ /* 0x000fe400078e0a00 */
[----:B------:R-:W-:Y:S01]  /*d460*/  IMAD.IADD R9, R5, 0x1, R6 ;  /* 0x0000000105097824 */ /* 0x000fe200078e0206 */
[----:B------:R-:W-:Y:S01]  /*d470*/  LEA R6, P0, R4, c[0x0][0x4a8], 0x2 ;  /* 0x00012a0004067a11 */ /* 0x000fe200078010ff */
[----:B------:R-:W-:-:S04]  /*d480*/  IMAD.WIDE.U32 R2, R236, c[0x0][0x448], R2 ;  /* 0x00011200ec027a25 */ /* 0x000fc800078e0002 */
[----:B------:R-:W-:Y:S01]  /*d490*/  IMAD R8, R8, c[0x0][0x4e8], R7 ;  /* 0x00013a0008087a24 */ /* 0x000fe200078e0207 */
[----:B------:R-:W-:Y:S01]  /*d4a0*/  LEA.HI.X R7, R4, c[0x0][0x4ac], R9, 0x2, P0 ;  /* 0x00012b0004077a11 */ /* 0x000fe200000f1409 */
[----:B------:R-:W-:Y:S02]  /*d4b0*/  IMAD R5, R10, c[0x0][0x430], RZ ;  /* 0x00010c000a057a24 */ /* 0x000fe400078e02ff */
[----:B------:R-:W-:Y:S01]  /*d4c0*/  IMAD.IADD R3, R3, 0x1, R11 ;  /* 0x0000000103037824 */ /* 0x000fe200078e020b */
[----:B------:R-:W-:Y:S01]  /*d4d0*/  SHFL.IDX PT, R4, R6, RZ, 0x1c1f ;  /* 0x001c1fff06047589 */ /* 0x000fe200000e0000 */
[C---:B------:R-:W-:Y:S01]  /*d4e0*/  IMAD R10, R0.reuse, c[0x0][0x434], R5 ;  /* 0x00010d00000a7a24 */ /* 0x040fe200078e0205 */
[----:B------:R-:W-:Y:S02]  /*d4f0*/  SHF.R.S32.HI R9, RZ, 0x1f, R8 ;  /* 0x0000001fff097819 */ /* 0x000fe40000011408 */
[----:B------:R-:W1:Y:S01]  /*d500*/  SHFL.IDX PT, R5, R7, RZ, 0x1c1f ;  /* 0x001c1fff07057589 */ /* 0x000e6200000e0000 */
[----:B------:R-:W-:-:S03]  /*d510*/  IMAD.WIDE.U32 R2, R0, c[0x0][0x430], R2 ;  /* 0x00010c0000027a25 */ /* 0x000fc600078e0002 */
[----:B------:R-:W-:Y:S01]  /*d520*/  SHFL.IDX PT, R6, R6, 0x1, 0x1c1f ;  /* 0x003c1f0006067f89 */ /* 0x000fe200000e0000 */
[----:B---3--:R-:W-:-:S03]  /*d530*/  IMAD.IADD R0, R20, 0x1, R238 ;  /* 0x0000000114007824 */ /* 0x008fc600078e02ee */
[----:B------:R-:W2:Y:S01]  /*d540*/  SHFL.IDX PT, R7, R7, 0x1, 0x1c1f ;  /* 0x003c1f0007077f89 */ /* 0x000ea200000e0000 */
        /* <DEDUP_REMOVED lines=11> */
[----:B--2---:R1:W-:Y:S01]  /*d600*/  @!P1 ST.E [R6.64], R16 ;  /* 0x0000001006009985 */ /* 0x0043e2000c101906 */
[----:B------:R-:W-:Y:S02]  /*d610*/  ISETP.GE.AND P1, PT, R0, UR4, PT ;  /* 0x0000000400007c0c */ /* 0x000fe4000bf26270 */
[----:B------:R-:W-:Y:S02]  /*d620*/  LEA.HI.X R10, R2, c[0x0][0x404], R3, 0x2, P0 ;  /* 0x00010100020a7a11 */ /* 0x000fe400000f1403 */
[----:B------:R1:W2:Y:S01]  /*d630*/  SHFL.IDX PT, R2, R11, RZ, 0x1c1f ;  /* 0x001c1fff0b027589 */ /* 0x0002a200000e0000 */
[----:B------:R-:W-:-:S03]  /*d640*/  ISETP.GE.AND P0, PT, R9, UR4, PT ;  /* 0x0000000409007c0c */ /* 0x000fc6000bf06270 */
[----:B------:R1:W3:Y:S01]  /*d650*/  SHFL.IDX PT, R3, R10, RZ, 0x1c1f ;  /* 0x001c1fff0a037589 */ /* 0x0002e200000e0000 */
[----:B------:R-:W-:Y:S02]  /*d660*/  SHF.R.S32.HI R12, RZ, 0x1f, R241 ;  /* 0x0000001fff0c7819 */ /* 0x000fe400000114f1 */
        /* <DEDUP_REMOVED lines=9> */
[----:B-123--:R-:W-:Y:S02]  /*d700*/  @!P5 IMAD.WIDE R6, R223, 0x4, R2 ;  /* 0x00000004df06d825 */ /* 0x00efe400078e0202 */
        /* <DEDUP_REMOVED lines=8> */
[----:B--2---:R-:W-:-:S03]  /*d790*/  @!P2 LEA R4, P3, R139, R2, 0x2 ;  /* 0x000000028b04a211 */ /* 0x004fc600078610ff */
        /* <DEDUP_REMOVED lines=60> */
[----:B-1----:R-:W-:-:S04]  /*db60*/  @!P3 LEA R6, P4, R246, R2, 0x2 ;  /* 0x00000002f606b211 */ /* 0x002fc800078810ff */
[-C--:B------:R-:W-:Y:S02]  /*db70*/  @!P3 LEA.HI.X R7, R246, R3.reuse, R20, 0x2, P4 ;  /* 0x00000003f607b211 */ /* 0x080fe400020f1414 */
[-C--:B--2---:R-:W-:Y:S02]  /*db80*/  @!P2 LEA R4, P1, R245, R2.reuse, 0x2 ;  /* 0x00000002f504a211 */ /* 0x084fe400078210ff */
        /* <DEDUP_REMOVED lines=11> */
[----:B--2---:R-:W-:-:S03]  /*dc40*/  @!P3 LEA R4, P1, R242, R2, 0x2 ;  /* 0x00000002f204b211 */ /* 0x004fc600078210ff */
[----:B------:R3:W-:Y:S01]  /*dc50*/  @!P4 ST.E.64 [R6.64], R88 ;  /* 0x000000580600c985 */ /* 0x0007e2000c101b06 */
[----:B------:R-:W-:Y:S02]  /*dc60*/  @!P3 LEA.HI.X R5, R242, R3, R13, 0x2, P1 ;  /* 0x00000003f205b211 */ /* 0x000fe400008f140d */
[----:B------:R-:W-:-:S03]  /*dc70*/  @!P2 LEA R2, P1, R241, R2, 0x2 ;  /* 0x00000002f102a211 */ /* 0x000fc600078210ff */
[----:B------:R3:W-:Y:S01]  /*dc80*/  @!P3 ST.E.64 [R4.64], R92 ;  /* 0x0000005c0400b985 */ /* 0x0007e2000c101b06 */
[----:B------:R-:W-:-:S05]  /*dc90*/  @!P2 LEA.HI.X R3, R241, R3, R12, 0x2, P1 ;  /* 0x00000003f103a211 */ /* 0x000fca00008f140c */
[----:B------:R3:W-:Y:S04]  /*dca0*/  @!P2 ST.E.64 [R2.64], R96 ;  /* 0x000000600200a985 */ /* 0x0007e8000c101b06 */
.L_x_2610:
[----:B------:R-:W-:Y:S05]  /*dcb0*/  BSYNC B0 ;  /* 0x0000000000007941 */ /* 0x000fea0003800000 */
.L_x_2609:
[----:B---3--:R3:W4:Y:S04]  /*dcc0*/  SHFL.IDX PT, R3, R10, 0x1, 0x1c1f ;  /* 0x003c1f000a037f89 */ /* 0x00872800000e0000 */
[----:B--2---:R3:W2:Y:S01]  /*dcd0*/  SHFL.IDX PT, R2, R11, 0x1, 0x1c1f ;  /* 0x003c1f000b027f89 */ /* 0x0046a200000e0000 */
[----:B------:R-:W-:Y:S05]  /*dce0*/  @P0 BRA `(.L_x_2611) ;  /* 0x0000089000000947 */ /* 0x000fea0003800000 */
[----:B------:R-:W-:Y:S02]  /*dcf0*/  ISETP.GE.AND P1, PT, R223, c[0x0][0x3c8], PT ;  /* 0x0000f200df007a0c */ /* 0x000fe40003f26270 */
[----:B------:R-:W-:Y:S02]  /*dd00*/  ISETP.GE.AND P2, PT, R143, c[0x0][0x3c8], PT ;  /* 0x0000f2008f007a0c */ /* 0x000fe40003f46270 */
[----:B------:R-:W-:Y:S02]  /*dd10*/  ISETP.GE.AND P3, PT, R141, c[0x0][0x3c8], PT ;  /* 0x0000f2008d007a0c */ /* 0x000fe40003f66270 */
[----:B------:R-:W-:-:S07]  /*dd20*/  ISETP.GE.AND P0, PT, R139, c[0x0][0x3c8], PT ;  /* 0x0000f2008b007a0c */ /* 0x000fce0003f06270 */
[----:B-12-4-:R-:W-:Y:S02]  /*dd30*/  @!P1 IMAD.WIDE R6, R223, 0x4, R2 ;  /* 0x00000004df069825 */ /* 0x016fe400078e0202 */
        /* <DEDUP_REMOVED lines=8> */
[----:B--2---:R-:W-:-:S03]  /*ddc0*/  @!P0 LEA R4, P5, R139, R2, 0x2 ;  /* 0x000000028b048211 */ /* 0x004fc600078a10ff */
        /* <DEDUP_REMOVED lines=32> */
[CC--:B--2---:R-:W-:Y:S01]  /*dfd0*/  @!P0 LEA R4, P5, R27.reuse, R2.reuse, 0x2 ;  /* 0x000000021b048211 */ /* 0x0c4fe200078a10ff */
        /* <DEDUP_REMOVED lines=11> */
[CC--:B--2---:R-:W-:Y:S01]  /*e090*/  @!P4 LEA R4, P5, R250.reuse, R2.reuse, 0x2 ;  /* 0x00000002fa04c211 */ /* 0x0c4fe200078a10ff */
[----:B------:R1:W-:Y:S03]  /*e0a0*/  @!P2 ST.E.64 [R6.64], R58 ;  /* 0x0000003a0600a985 */ /* 0x0003e6000c101b06 */
[----:B------:R-:W-:Y:S02]  /*e0b0*/  @!P4 LEA.HI.X R5, R250, R3, R24, 0x2, P5 ;  /* 0x00000003fa05c211 */ /* 0x000fe400028f1418 */
[----:B----4-:R-:W-:-:S03]  /*e0c0*/  @!P3 LEA R8, P2, R249, R2, 0x2 ;  /* 0x00000002f908b211 */ /* 0x010fc600078410ff */
        /* <DEDUP_REMOVED lines=16> */
[----:B---3--:R-:W-:-:S03]  /*e1d0*/  @!P3 LEA R10, P5, R245, R2, 0x2 ;  /* 0x00000002f50ab211 */ /* 0x008fc600078a10ff */
        /* <DEDUP_REMOVED lines=18> */
.L_x_2607:
        /* <DEDUP_REMOVED lines=40> */
.L_x_2611:
[----:B------:R-:W-:Y:S05]  /*e580*/  BSYNC B1 ;  /* 0x0000000000017941 */ /* 0x000fea0003800000 */
.L_x_2606:
[----:B-1-3--:R-:W3:Y:S02]  /*e590*/  LDL R0, [R1+0x8] ;  /* 0x0000080001007983 */ /* 0x00aee40000100800 */
[----:B---3--:R-:W-:-:S13]  /*e5a0*/  ISETP.NE.AND P0, PT, R0, RZ, PT ;  /* 0x000000ff0000720c */ /* 0x008fda0003f05270 */
[----:B------:R-:W-:Y:S01]  /*e5b0*/  @P0 WARPSYNC 0xffffffff ;  /* 0xffffffff00000948 */ /* 0x000fe20003800000 */
[----:B------:R-:W-:Y:S06]  /*e5c0*/  @P0 BAR.SYNC.DEFER_BLOCKING 0x5, 0x100 ;  /* 0x0144000000000b1d */ /* 0x000fec0000010000 */
[----:B------:R-:W1:Y:S04]  /*e5d0*/  @P0 LDS R240, [0x24100] ;  /* 0x02410000fff00984 */ /* 0x000e680000000800 */
[----:B------:R-:W-:Y:S06]  /*e5e0*/  @P0 BAR.ARV 0x4, 0x100 ;  /* 0x0104000000000b1d */ /* 0x000fec0000002000 */
[----:B------:R-:W-:Y:S05]  /*e5f0*/  @P0 BRA `(.L_x_2612) ;  /* 0x0000007000000947 */ /* 0x000fea0003800000 */
[----:B------:R-:W-:Y:S05]  /*e600*/  BRA.DIV ~URZ, `(.L_x_2613) ;  /* 0x000018d27f007947 */ /* 0x000fea000b800000 */
[----:B------:R3:W4:Y:S02]  /*e610*/  SHFL.IDX PT, R0, R18, RZ, 0x1f ;  /* 0x00001fff12007589 */ /* 0x00072400000e0000 */
.L_x_2639:
[----:B------:R-:W-:Y:S01]  /*e620*/  WARPSYNC 0xffffffff ;  /* 0xffffffff00007948 */ /* 0x000fe20003800000 */
[----:B------:R-:W-:Y:S01]  /*e630*/  BAR.SYNC.DEFER_BLOCKING 0x4, 0x100 ;  /* 0x0104000000007b1d */ /* 0x000fe20000010000 */
[----:B-1--4-:R-:W-:-:S05]  /*e640*/  MOV R240, R0 ;  /* 0x0000000000f07202 */ /* 0x012fca0000000f00 */
[----:B------:R1:W-:Y:S04]  /*e650*/  @!P6 STS [0x24100], R18 ;  /* 0x02410012ff00e388 */ /* 0x0003e80000000800 */
[----:B------:R-:W-:Y:S06]  /*e660*/  BAR.ARV 0x5, 0x100 ;  /* 0x0144000000007b1d */ /* 0x000fec0000002000 */
.L_x_2612:
[----:B-1----:R-:W-:-:S13]  /*e670*/  ISETP.GE.AND P0, PT, R240, c[0x0][0x538], PT ;  /* 0x00014e00f0007a0c */ /* 0x002fda0003f06270 */
[----:B--2345:R-:W-:Y:S01]  /*e680*/  @P0 CALL.REL.NOINC `(.L_x_2614) ;  /* 0x0000001000000944 */ /* 0x03cfe20003c00000 */
[----:B------:R-:W-:Y:S05]  /*e690*/  BRA `(.L_x_2615) ;  /* 0xffff22d000007947 */ /* 0x000fea000383ffff */
.L_x_2614:
[----:B------:R-:W-:Y:S05]  /*e6a0*/  EXIT ;  /* 0x000000000000794d */ /* 0x000fea0003800000 */
.L_x_2557:
[----:B------:R-:W-:Y:S01]  /*e6b0*/  IMAD.MOV.U32 R30, RZ, RZ, R9 ;  /* 0x000000ffff1e7224 */ /* 0x000fe200078e0009 */
[----:B------:R-:W-:Y:S01]  /*e6c0*/  MOV R29, RZ ;  /* 0x000000ff001d7202 */ /* 0x000fe20000000f00 */
[----:B------:R-:W-:Y:S01]  /*e6d0*/  IMAD.MOV.U32 R3, RZ, RZ, 0x181f ;  /* 0x0000181fff037424 */ /* 0x000fe200078e00ff */
[----:B------:R-:W-:Y:S02]  /*e6e0*/  MOV R2, 0xe700 ;  /* 0x0000e70000027802 */ /* 0x000fe40000000f00 */
[----:B-----5:R-:W-:Y:S05]  /*e6f0*/  CALL.REL.NOINC `($__internal_43_$__cuda_sm70_shflsync_idx_p) ;  /* 0x000018a000007944 */ /* 0x020fea0003c00000 */
[----:B------:R-:W-:Y:S01]  /*e700*/  MOV R8, R29 ;  /* 0x0000001d00087202 */ /* 0x000fe20000000f00 */
[----:B------:R-:W-:Y:S05]  /*e710*/  BRA `(.L_x_2616) ;  /* 0xffff2ed000007947 */ /* 0x000fea000383ffff */
.L_x_2558:
[----:B------:R-:W-:Y:S01]  /*e720*/  IMAD.MOV.U32 R30, RZ, RZ, R11 ;  /* 0x000000ffff1e7224 */ /* 0x000fe200078e000b */
[----:B------:R-:W-:Y:S01]  /*e730*/  MOV R29, RZ ;  /* 0x000000ff001d7202 */ /* 0x000fe20000000f00 */
[----:B------:R-:W-:Y:S01]  /*e740*/  IMAD.MOV.U32 R3, RZ, RZ, 0x181f ;  /* 0x0000181fff037424 */ /* 0x000fe200078e00ff */
[----:B------:R-:W-:Y:S02]  /*e750*/  MOV R2, 0xe770 ;  /* 0x0000e77000027802 */ /* 0x000fe40000000f00 */
[----:B-12--5:R-:W-:Y:S05]  /*e760*/  CALL.REL.NOINC `($__internal_43_$__cuda_sm70_shflsync_idx_p) ;  /* 0x0000183000007944 */ /* 0x026fea0003c00000 */
[----:B------:R-:W-:Y:S01]  /*e770*/  MOV R0, R29 ;  /* 0x0000001d00007202 */ /* 0x000fe20000000f00 */
[----:B------:R-:W-:Y:S05]  /*e780*/  BRA `(.L_x_2617) ;  /* 0xffff2e8000007947 */ /* 0x000fea000383ffff */
.L_x_2561:
[----:B------:R-:W-:Y:S01]  /*e790*/  IMAD.MOV.U32 R30, RZ, RZ, R9 ;  /* 0x000000ffff1e7224 */ /* 0x000fe200078e0009 */
[----:B------:R-:W-:Y:S01]  /*e7a0*/  MOV R29, 0x1 ;  /* 0x00000001001d7802 */ /* 0x000fe20000000f00 */
[----:B--2---:R-:W-:Y:S01]  /*e7b0*/  IMAD.MOV.U32 R3, RZ, RZ, 0x181f ;  /* 0x0000181fff037424 */ /* 0x004fe200078e00ff */
[----:B------:R-:W-:-:S02]  /*e7c0*/  MOV R2, 0xe7e0 ;  /* 0x0000e7e000027802 */ /* 0x000fc40000000f00 */
[----:B-1-345:R-:W-:Y:S05]  /*e7d0*/  CALL.REL.NOINC `($__internal_43_$__cuda_sm70_shflsync_idx_p) ;  /* 0x000017c000007944 */ /* 0x03afea0003c00000 */
[----:B------:R-:W-:Y:S01]  /*e7e0*/  IMAD.MOV.U32 R8, RZ, RZ, R29 ;  /* 0x000000ffff087224 */ /* 0x000fe200078e001d */
[----:B------:R-:W-:Y:S01]  /*e7f0*/  MOV R29, 0x1 ;  /* 0x00000001001d7802 */ /* 0x000fe20000000f00 */
[----:B------:R-:W-:Y:S01]  /*e800*/  IMAD.MOV.U32 R30, RZ, RZ, R11 ;  /* 0x000000ffff1e7224 */ /* 0x000fe200078e000b */
[----:B------:R-:W-:-:S02]  /*e810*/  MOV R3, 0x181f ;  /* 0x0000181f00037802 */ /* 0x000fc40000000f00 */
[----:B------:R-:W-:Y:S02]  /*e820*/  MOV R2, 0xe840 ;  /* 0x0000e84000027802 */ /* 0x000fe40000000f00 */
[----:B------:R-:W-:Y:S05]  /*e830*/  CALL.REL.NOINC `($__internal_43_$__cuda_sm70_shflsync_idx_p) ;  /* 0x0000176000007944 */ /* 0x000fea0003c00000 */
[----:B------:R-:W-:Y:S01]  /*e840*/  MOV R0, R29 ;  /* 0x0000001d00007202 */ /* 0x000fe20000000f00 */
[----:B------:R-:W-:Y:S05]  /*e850*/  BRA `(.L_x_2618) ;  /* 0xffff2f4000007947 */ /* 0x000fea000383ffff */
.L_x_2564:
[----:B------:R-:W-:Y:S01]  /*e860*/  IMAD.MOV.U32 R30, RZ, RZ, R9 ;  /* 0x000000ffff1e7224 */ /* 0x000fe200078e0009 */
[----:B------:R-:W-:Y:S01]  /*e870*/  MOV R29, 0x2 ;  /* 0x00000002001d7802 */ /* 0x000fe20000000f00 */
[----:B-1----:R-:W-:Y:S01]  /*e880*/  IMAD.MOV.U32 R3, RZ, RZ, 0x181f ;  /* 0x0000181fff037424 */ /* 0x002fe200078e00ff */
[----:B------:R-:W-:Y:S02]  /*e890*/  MOV R2, 0xe8b0 ;  /* 0x0000e8b000027802 */ /* 0x000fe40000000f00 */
[----:B--2345:R-:W-:Y:S05]  /*e8a0*/  CALL.REL.NOINC `($__internal_43_$__cuda_sm70_shflsync_idx_p) ;  /* 0x000016f000007944 */ /* 0x03cfea0003c00000 */
[----:B------:R-:W-:Y:S01]  /*e8b0*/  MOV R8, R29 ;  /* 0x0000001d00087202 */ /* 0x000fe20000000f00 */
[----:B------:R-:W-:Y:S05]  /*e8c0*/  BRA `(.L_x_2619) ;  /* 0xffff303000007947 */ /* 0x000fea000383ffff */
.L_x_2565:
[----:B------:R-:W-:Y:S01]  /*e8d0*/  IMAD.MOV.U32 R30, RZ, RZ, R11 ;  /* 0x000000ffff1e7224 */ /* 0x000fe200078e000b */
[----:B------:R-:W-:Y:S01]  /*e8e0*/  MOV R29, 0x2 ;  /* 0x00000002001d7802 */ /* 0x000fe20000000f00 */
[----:B------:R-:W-:Y:S01]  /*e8f0*/  IMAD.MOV.U32 R3, RZ, RZ, 0x181f ;  /* 0x0000181fff037424 */ /* 0x000fe200078e00ff */
[----:B------:R-:W-:Y:S02]  /*e900*/  MOV R2, 0xe920 ;  /* 0x0000e92000027802 */ /* 0x000fe40000000f00 */
[----:B-12345:R-:W-:Y:S05]  /*e910*/  CALL.REL.NOINC `($__internal_43_$__cuda_sm70_shflsync_idx_p) ;  /* 0x0000168000007944 */ /* 0x03efea0003c00000 */
[----:B------:R-:W-:Y:S01]  /*e920*/  MOV R0, R29 ;  /* 0x0000001d00007202 */ /* 0x000fe20000000f00 */
[----:B------:R-:W-:Y:S05]  /*e930*/  BRA `(.L_x_2620) ;  /* 0xffff2fe000007947 */ /* 0x000fea000383ffff */
.L_x_2568:
[----:B------:R-:W-:Y:S01]  /*e940*/  IMAD.MOV.U32 R30, RZ, RZ, R9 ;  /* 0x000000ffff1e7224 */ /* 0x000fe200078e0009 */
[----:B------:R-:W-:Y:S01]  /*e950*/  MOV R29, 0x3 ;  /* 0x00000003001d7802 */ /* 0x000fe20000000f00 */
[----:B-1----:R-:W-:Y:S01]  /*e960*/  IMAD.MOV.U32 R3, RZ, RZ, 0x181f ;  /* 0x0000181fff037424 */ /* 0x002fe200078e00ff */
[----:B------:R-:W-:-:S02]  /*e970*/  MOV R2, 0xe990 ;  /* 0x0000e99000027802 */ /* 0x000fc40000000f00 */
[----:B--2345:R-:W-:Y:S05]  /*e980*/  CALL.REL.NOINC `($__internal_43_$__cuda_sm70_shflsync_idx_p) ;  /* 0x0000161000007944 */ /* 0x03cfea0003c00000 */
        /* <DEDUP_REMOVED lines=8> */
.L_x_2571:
[----:B------:R-:W-:Y:S01]  /*ea10*/  IMAD.MOV.U32 R30, RZ, RZ, R9 ;  /* 0x000000ffff1e7224 */ /* 0x000fe200078e0009 */
[----:B------:R-:W-:Y:S01]  /*ea20*/  MOV R29, RZ ;  /* 0x000000ff001d7202 */ /* 0x000fe20000000f00 */
[----:B------:R-:W-:Y:S01]  /*ea30*/  IMAD.MOV.U32 R3, RZ, RZ, 0x181f ;  /* 0x0000181fff037424 */ /* 0x000fe200078e00ff */
[----:B------:R-:W-:Y:S02]  /*ea40*/  MOV R2, 0xea60 ;  /* 0x0000ea6000027802 */ /* 0x000fe40000000f00 */
[----:B------:R-:W-:Y:S05]  /*ea50*/  CALL.REL.NOINC `($__internal_43_$__cuda_sm70_shflsync_idx_p) ;  /* 0x0000154000007944 */ /* 0x000fea0003c00000 */
[----:B------:R-:W-:Y:S01]  /*ea60*/  MOV R8, R29 ;  /* 0x0000001d00087202 */ /* 0x000fe20000000f00 */
[----:B------:R-:W-:Y:S05]  /*ea70*/  BRA `(.L_x_2622) ;  /* 0xffff3b4000007947 */ /* 0x000fea000383ffff */
.L_x_2572:
[----:B------:R-:W-:Y:S01]  /*ea80*/  IMAD.MOV.U32 R30, RZ, RZ, R12 ;  /* 0x000000ffff1e7224 */ /* 0x000fe200078e000c */
[----:B------:R-:W-:Y:S01]  /*ea90*/  MOV R29, RZ ;  /* 0x000000ff001d7202 */ /* 0x000fe20000000f00 */
[----:B------:R-:W-:Y:S01]  /*eaa0*/  IMAD.MOV.U32 R3, RZ, RZ, 0x181f ;  /* 0x0000181fff037424 */ /* 0x000fe200078e00ff */
[----:B------:R-:W-:Y:S02]  /*eab0*/  MOV R2, 0xead0 ;  /* 0x0000ead000027802 */ /* 0x000fe40000000f00 */
[----:B-12---:R-:W-:Y:S05]  /*eac0*/  CALL.REL.NOINC `($__internal_43_$__cuda_sm70_shflsync_idx_p) ;  /* 0x000014d000007944 */ /* 0x006fea0003c00000 */
[C---:B------:R-:W-:Y:S01]  /*ead0*/  IADD3 R6, P6, R29.reuse, R17, RZ ;  /* 0x000000111d067210 */ /* 0x040fe20007fde0ff */
[----:B------:R-:W-:Y:S01]  /*eae0*/  IMAD.MOV.U32 R30, RZ, RZ, R9 ;  /* 0x000000ffff1e7224 */ /* 0x000fe200078e0009 */
[----:B------:R-:W-:-:S02]  /*eaf0*/  IADD3 R4, P5, R29, R18, RZ ;  /* 0x000000121d047210 */ /* 0x000fc40007fbe0ff */
[----:B------:R-:W-:Y:S01]  /*eb00*/  IADD3 R2, P0, R29, R19, RZ ;  /* 0x000000131d027210 */ /* 0x000fe20007f1e0ff */
[C---:B------:R-:W-:Y:S01]  /*eb10*/  IMAD.X R7, R8.reuse, 0x1, R14, P6 ;  /* 0x0000000108077824 */ /* 0x040fe200030e060e */
[----:B------:R-:W-:Y:S01]  /*eb20*/  ISETP.GE.AND P6, PT, R193, c[0x0][0x1d4], PT ;  /* 0x00007500c1007a0c */ /* 0x000fe20003fc6270 */
[----:B------:R-:W-:Y:S01]  /*eb30*/  IMAD.X R5, R8, 0x1, R16, P5 ;  /* 0x0000000108057824 */ /* 0x000fe200028e0610 */
[----:B------:R-:W-:Y:S01]  /*eb40*/  ISETP.GE.AND P5, PT, R202, c[0x0][0x1d4], PT ;  /* 0x00007500ca007a0c */ /* 0x000fe20003fa6270 */
[----:B------:R-:W-:Y:S01]  /*eb50*/  IMAD.X R3, R8, 0x1, R15, P0 ;  /* 0x0000000108037824 */ /* 0x000fe200000e060f */
[----:B------:R-:W-:Y:S01]  /*eb60*/  ISETP.GE.AND P0, PT, R201, c[0x0][0x1d4], PT ;  /* 0x00007500c9007a0c */ /* 0x000fe20003f06270 */
[----:B------:R-:W-:Y:S01]  /*eb70*/  IMAD.MOV.U32 R29, RZ, RZ, 0x1 ;  /* 0x00000001ff1d7424 */ /* 0x000fe200078e00ff */
[----:B------:R-:W-:Y:S02]  /*eb80*/  SEL R11, RZ, 0x10, P6 ;  /* 0x00000010ff0b7807 */ /* 0x000fe40003000000 */
[----:B------:R-:W-:-:S02]  /*eb90*/  SEL R10, RZ, 0x10, P5 ;  /* 0x00000010ff0a7807 */ /* 0x000fc40002800000 */
[----:B------:R-:W-:-:S03]  /*eba0*/  SEL R9, RZ, 0x10, P0 ;  /* 0x00000010ff097807 */ /* 0x000fc60000000000 */
        /* <DEDUP_REMOVED lines=8> */
[----:B-1----:R-:W-:Y:S05]  /*ec30*/  CALL.REL.NOINC `($__internal_43_$__cuda_sm70_shflsync_idx_p) ;  /* 0x0000136000007944 */ /* 0x002fea0003c00000 */
        /* <DEDUP_REMOVED lines=8> */
.L_x_2575:
[----:B------:R-:W-:Y:S01]  /*ecc0*/  IMAD.MOV.U32 R30, RZ, RZ, R13 ;  /* 0x000000ffff1e7224 */ /* 0x000fe200078e000d */
[----:B------:R-:W-:Y:S01]  /*ecd0*/  MOV R29, RZ ;  /* 0x000000ff001d7202 */ /* 0x000fe20000000f00 */
[----:B------:R-:W-:Y:S01]  /*ece0*/  IMAD.MOV.U32 R3, RZ, RZ, 0x181f ;  /* 0x0000181fff037424 */ /* 0x000fe200078e00ff */
[----:B------:R-:W-:Y:S02]  /*ecf0*/  MOV R2, 0xed10 ;  /* 0x0000ed1000027802 */ /* 0x000fe40000000f00 */
[----:B-1234-:R-:W-:Y:S05]  /*ed00*/  CALL.REL.NOINC `($__internal_43_$__cuda_sm70_shflsync_idx_p) ;  /* 0x0000129000007944 */ /* 0x01efea0003c00000 */
[----:B------:R-:W-:Y:S01]  /*ed10*/  MOV R12, R29 ;  /* 0x0000001d000c7202 */ /* 0x000fe20000000f00 */
[----:B------:R-:W-:Y:S05]  /*ed20*/  BRA `(.L_x_2624) ;  /* 0xffff3e0000007947 */ /* 0x000fea000383ffff */
.L_x_2576:
[----:B------:R-:W-:Y:S01]  /*ed30*/  IMAD.MOV.U32 R30, RZ, RZ, R20 ;  /* 0x000000ffff1e7224 */ /* 0x000fe200078e0014 */
[----:B------:R-:W-:Y:S01]  /*ed40*/  MOV R29, RZ ;  /* 0x000000ff001d7202 */ /* 0x000fe20000000f00 */
[----:B------:R-:W-:Y:S01]  /*ed50*/  IMAD.MOV.U32 R3, RZ, RZ, 0x181f ;  /* 0x0000181fff037424 */ /* 0x000fe200078e00ff */
[----:B------:R-:W-:Y:S02]  /*ed60*/  MOV R2, 0xed80 ;  /* 0x0000ed8000027802 */ /* 0x000fe40000000f00 */
[----:B-1234-:R-:W-:Y:S05]  /*ed70*/  CALL.REL.NOINC `($__internal_43_$__cuda_sm70_shflsync_idx_p) ;  /* 0x0000122000007944 */ /* 0x01efea0003c00000 */
[C---:B------:R-:W-:Y:S01]  /*ed80*/  IADD3 R16, P0, R29.reuse, R25, RZ ;  /* 0x000000191d107210 */ /* 0x040fe20007f1e0ff */
[----:B------:R-:W-:Y:S01]  /*ed90*/  IMAD.MOV.U32 R30, RZ, RZ, R13 ;  /* 0x000000ffff1e7224 */ /* 0x000fe200078e000d */
[----:B------:R-:W-:-:S02]  /*eda0*/  IADD3 R14, P1, R29, R26, RZ ;  /* 0x0000001a1d0e7210 */ /* 0x000fc40007f3e0ff */
[----:B------:R-:W-:Y:S01]  /*edb0*/  ISETP.GE.AND P6, PT, R193, c[0x0][0x1d4], PT ;  /* 0x00007500c1007a0c */ /* 0x000fe20003fc6270 */
[----:B------:R-:W-:Y:S01]  /*edc0*/  IMAD.X R17, R12, 0x1, R21, P0 ;  /* 0x000000010c117824 */ /* 0x000fe200000e0615 */
[----:B------:R-:W-:Y:S01]  /*edd0*/  ISETP.GE.AND P5, PT, R202, c[0x0][0x1d4], PT ;  /* 0x00007500ca007a0c */ /* 0x000fe20003fa6270 */
[C---:B------:R-:W-:Y:S01]  /*ede0*/  IMAD.X R15, R12.reuse, 0x1, R22, P1 ;  /* 0x000000010c0f7824 */ /* 0x040fe200008e0616 */
        /* <DEDUP_REMOVED lines=24> */
.L_x_2579:
[----:B------:R-:W-:Y:S01]  /*ef70*/  IMAD.MOV.U32 R30, RZ, RZ, R5 ;  /* 0x000000ffff1e7224 */ /* 0x000fe200078e0005 */
[----:B------:R-:W-:Y:S01]  /*ef80*/  MOV R29, RZ ;  /* 0x000000ff001d7202 */ /* 0x000fe20000000f00 */
[----:B------:R-:W-:Y:S01]  /*ef90*/  IMAD.MOV.U32 R3, RZ, RZ, 0x181f ;  /* 0x0000181fff037424 */ /* 0x000fe200078e00ff */
[----:B------:R-:W-:Y:S02]  /*efa0*/  MOV R2, 0xefc0 ;  /* 0x0000efc000027802 */ /* 0x000fe40000000f00 */
[----:B------:R-:W-:Y:S05]  /*efb0*/  CALL.REL.NOINC `($__internal_43_$__cuda_sm70_shflsync_idx_p) ;  /* 0x00000fe000007944 */ /* 0x000fea0003c00000 */
[----:B------:R-:W-:Y:S01]  /*efc0*/  MOV R4, R29 ;  /* 0x0000001d00047202 */ /* 0x000fe20000000f00 */
[----:B------:R-:W-:Y:S05]  /*efd0*/  BRA `(.L_x_2626) ;  /* 0xffff662000007947 */ /* 0x000fea000383ffff */
.L_x_2580:
[----:B------:R-:W-:Y:S01]  /*efe0*/  IMAD.MOV.U32 R30, RZ, RZ, R12 ;  /* 0x000000ffff1e7224 */ /* 0x000fe200078e000c */
[----:B------:R-:W-:Y:S01]  /*eff0*/  MOV R29, RZ ;  /* 0x000000ff001d7202 */ /* 0x000fe20000000f00 */
[----:B------:R-:W-:Y:S01]  /*f000*/  IMAD.MOV.U32 R3, RZ, RZ, 0x181f ;  /* 0x0000181fff037424 */ /* 0x000fe200078e00ff */
[----:B------:R-:W-:Y:S02]  /*f010*/  MOV R2, 0xf030 ;  /* 0x0000f03000027802 */ /* 0x000fe40000000f00 */
[----:B-12---:R-:W-:Y:S05]  /*f020*/  CALL.REL.NOINC `($__internal_43_$__cuda_sm70_shflsync_idx_p) ;  /* 0x00000f7000007944 */ /* 0x006fea0003c00000 */
[----:B------:R-:W-:Y:S01]  /*f030*/  IADD3 R6, P0, R29, R16, RZ ;  /* 0x000000101d067210 */ /* 0x000fe20007f1e0ff */
[----:B------:R-:W-:Y:S01]  /*f040*/  IMAD.MOV.U32 R30, RZ, RZ, R5 ;  /* 0x000000ffff1e7224 */ /* 0x000fe200078e0005 */
[----:B------:R-:W-:-:S02]  /*f050*/  ISETP.GE.AND P6, PT, R193, c[0x0][0x1d4], PT ;  /* 0x00007500c1007a0c */ /* 0x000fc40003fc6270 */
[----:B------:R-:W-:Y:S01]  /*f060*/  ISETP.GE.AND P5, PT, R202, c[0x0][0x1d4], PT ;  /* 0x00007500ca007a0c */ /* 0x000fe20003fa6270 */
[C---:B------:R-:W-:Y:S01]  /*f070*/  IMAD.X R7, R4.reuse, 0x1, R13, P0 ;  /* 0x0000000104077824 */ /* 0x040fe200000e060d */
[----:B------:R-:W-:Y:S02]  /*f080*/  IADD3 R2, P0, R29, R17, RZ ;  /* 0x000000111d027210 */ /* 0x000fe40007f1e0ff */
[----:B------:R-:W-:Y:S02]  /*f090*/  SEL R11, RZ, 0x10, P6 ;  /* 0x00000010ff0b7807 */ /* 0x000fe40003000000 */
[----:B------:R-:W-:Y:S01]  /*f0a0*/  SEL R10, RZ, 0x10, P5 ;  /* 0x00000010ff0a7807 */ /* 0x000fe20002800000 */
[----:B------:R-:W-:Y:S01]  /*f0b0*/  IMAD.X R3, R4, 0x1, R14, P0 ;  /* 0x0000000104037824 */ /* 0x000fe200000e060e */
[----:B------:R-:W-:-:S03]  /*f0c0*/  ISETP.GE.AND P0, PT, R201, c[0x0][0x1d4], PT ;  /* 0x00007500c9007a0c */ /* 0x000fc60003f06270 */
[----:B------:R-:W-:Y:S01]  /*f0d0*/  @!PT LDS RZ, [RZ] ;  /* 0x00000000fffff984 */ /* 0x000fe20000000800 */
[----:B------:R-:W-:Y:S01]  /*f0e0*/  @!PT LDS RZ, [RZ] ;  /* 0x00000000fffff984 */ /* 0x000fe20000000800 */
[----:B------:R-:W-:Y:S01]  /*f0f0*/  @!PT LDS RZ, [RZ] ;  /* 0x00000000fffff984 */ /* 0x000fe20000000800 */
[----:B------:R1:W-:Y:S01]  /*f100*/  LDGSTS.E.BYPASS.LTC128B.128 [R210+0xc100], [R6.64], !P6 ;  /* 0x0c10000006d27fae */ /* 0x0003e2000f101d46 */
[----:B------:R-:W-:-:S03]  /*f110*/  SEL R5, RZ, 0x10, P0 ;  /* 0x00000010ff057807 */ /* 0x000fc60000000000 */
[----:B------:R2:W-:Y:S02]  /*f120*/  LDGSTS.E.BYPASS.LTC128B.128 [R210+0xe100], [R2.64], !P5 ;  /* 0x0e10000002d27fae */ /* 0x0005e4000e901d46 */
[----:B--2---:R-:W-:Y:S01]  /*f130*/  IADD3 R2, P1, R29, R18, RZ ;  /* 0x000000121d027210 */ /* 0x004fe20007f3e0ff */
[----:B------:R-:W-:-:S04]  /*f140*/  IMAD.MOV.U32 R29, RZ, RZ, 0x1 ;  /* 0x00000001ff1d7424 */ /* 0x000fc800078e00ff */
[----:B------:R-:W-:-:S05]  /*f150*/  IMAD.X R3, R4, 0x1, R15, P1 ;  /* 0x0000000104037824 */ /* 0x000fca00008e060f */
[----:B------:R2:W-:Y:S02]  /*f160*/  LDGSTS.E.BYPASS.LTC128B.128 [R210+0x10100], [R2.64], !P0 ;  /* 0x1010000002d27fae */ /* 0x0005e4000c101d46 */
[----:B--2---:R-:W-:Y:S01]  /*f170*/  IMAD.MOV.U32 R3, RZ, RZ, 0x181f ;  /* 0x0000181fff037424 */ /* 0x004fe200078e00ff */
[----:B------:R-:W-:Y:S02]  /*f180*/  MOV R2, 0xf1a0 ;  /* 0x0000f1a000027802 */ /* 0x000fe40000000f00 */
[----:B-1----:R-:W-:Y:S05]  /*f190*/  CALL.REL.NOINC `($__internal_43_$__cuda_sm70_shflsync_idx_p) ;  /* 0x00000e0000007944 */ /* 0x002fea0003c00000 */
[----:B------:R-:W-:Y:S01]  /*f1a0*/  IMAD.MOV.U32 R4, RZ, RZ, R29 ;  /* 0x000000ffff047224 */ /* 0x000fe200078e001d */
[----:B------:R-:W-:Y:S01]  /*f1b0*/  MOV R29, 0x1 ;  /* 0x00000001001d7802 */ /* 0x000fe20000000f00 */
[----:B------:R-:W-:Y:S01]  /*f1c0*/  IMAD.MOV.U32 R30, RZ, RZ, R12 ;  /* 0x000000ffff1e7224 */ /* 0x000fe200078e000c */
[----:B------:R-:W-:Y:S02]  /*f1d0*/  MOV R3, 0x181f ;  /* 0x0000181f00037802 */ /* 0x000fe40000000f00 */
[----:B------:R-:W-:Y:S02]  /*f1e0*/  MOV R2, 0xf200 ;  /* 0x0000f20000027802 */ /* 0x000fe40000000f00 */
[----:B------:R-:W-:Y:S05]  /*f1f0*/  CALL.REL.NOINC `($__internal_43_$__cuda_sm70_shflsync_idx_p) ;  /* 0x00000da000007944 */ /* 0x000fea0003c00000 */
[----:B------:R-:W-:Y:S01]  /*f200*/  MOV R0, R29 ;  /* 0x0000001d00007202 */ /* 0x000fe20000000f00 */
[----:B------:R-:W-:Y:S05]  /*f210*/  BRA `(.L_x_2627) ;  /* 0xffff653000007947 */ /* 0x000fea000383ffff */
.L_x_2584:
[----:B------:R-:W-:Y:S01]  /*f220*/  MOV R29, RZ ;  /* 0x000000ff001d7202 */ /* 0x000fe20000000f00 */
[----:B------:R-:W-:Y:S01]  /*f230*/  IMAD.MOV.U32 R30, RZ, RZ, R12 ;  /* 0x000000ffff1e7224 */ /* 0x000fe200078e000c */
[----:B------:R-:W-:Y:S01]  /*f240*/  MOV R2, 0xf270 ;  /* 0x0000f27000027802 */ /* 0x000fe20000000f00 */
[----:B------:R-:W-:Y:S02]  /*f250*/  IMAD.MOV.U32 R3, RZ, RZ, 0x181f ;  /* 0x0000181fff037424 */ /* 0x000fe400078e00ff */
[----:B-1234-:R-:W-:Y:S05]  /*f260*/  CALL.REL.NOINC `($__internal_43_$__cuda_sm70_shflsync_idx_p) ;  /* 0x00000d3000007944 */ /* 0x01efea0003c00000 */
[----:B------:R-:W-:Y:S01]  /*f270*/  MOV R5, R29 ;  /* 0x0000001d00057202 */ /* 0x000fe20000000f00 */
[----:B------:R-:W-:-:S05]  /*f280*/  BRA `(.L_x_2628) ;  /* 0xffff6a1000007947 */ /* 0x000fca000383ffff */
.L_x_2585:
[----:B------:R-:W-:Y:S01]  /*f290*/  MOV R29, RZ ;  /* 0x000000ff001d7202 */ /* 0x000fe20000000f00 */
[----:B------:R-:W-:Y:S01]  /*f2a0*/  IMAD.MOV.U32 R30, RZ, RZ, R14 ;  /* 0x000000ffff1e7224 */ /* 0x000fe200078e000e */
[----:B------:R-:W-:Y:S01]  /*f2b0*/  MOV R2, 0xf2e0 ;  /* 0x0000f2e000027802 */ /* 0x000fe20000000f00 */
[----:B------:R-:W-:Y:S02]  /*f2c0*/  IMAD.MOV.U32 R3, RZ, RZ, 0x181f ;  /* 0x0000181fff037424 */ /* 0x000fe400078e00ff */
[----:B-1234-:R-:W-:Y:S05]  /*f2d0*/  CALL.REL.NOINC `($__internal_43_$__cuda_sm70_shflsync_idx_p) ;  /* 0x00000cc000007944 */ /* 0x01efea0003c00000 */
[----:B------:R-:W-:Y:S01]  /*f2e0*/  ISETP.GE.AND P6, PT, R193, c[0x0][0x1d4], PT ;  /* 0x00007500c1007a0c */ /* 0x000fe20003fc6270 */
[----:B------:R-:W-:Y:S01]  /*f2f0*/  IMAD R4, R199, 0x6000, R221 ;  /* 0x00006000c7047824 */ /* 0x000fe200078e02dd */
[C---:B------:R-:W-:Y:S01]  /*f300*/  IADD3 R2, P0, R29.reuse, R22, RZ ;  /* 0x000000161d027210 */ /* 0x040fe20007f1e0ff */
[----:B------:R-:W-:Y:S01]  /*f310*/  IMAD.MOV.U32 R30, RZ, RZ, R12 ;  /* 0x000000ffff1e7224 */ /* 0x000fe200078e000c */
        /* <DEDUP_REMOVED lines=10> */
[----:B------:R1:W-:Y:S04]  /*f3c0*/  LDGSTS.E.BYPASS.LTC128B.128 [R4], [R2.64], !P6 ;  /* 0x0000000002047fae */ /* 0x0003e8000f101d46 */
        /* <DEDUP_REMOVED lines=8> */
[----:B------:R-:W-:Y:S05]  /*f450*/  CALL.REL.NOINC `($__internal_43_$__cuda_sm70_shflsync_idx_p) ;  /* 0x00000b4000007944 */ /* 0x000fea0003c00000 */
[----:B------:R-:W-:Y:S01]  /*f460*/  MOV R3, 0x181f ;  /* 0x0000181f00037802 */ /* 0x000fe20000000f00 */
[----:B------:R-:W-:Y:S01]  /*f470*/  IMAD.MOV.U32 R5, RZ, RZ, R29 ;  /* 0x000000ffff057224 */ /* 0x000fe200078e001d */
[----:B------:R-:W-:Y:S01]  /*f480*/  MOV R29, 0x1 ;  /* 0x00000001001d7802 */ /* 0x000fe20000000f00 */
[----:B------:R-:W-:Y:S01]  /*f490*/  IMAD.MOV.U32 R30, RZ, RZ, R14 ;  /* 0x000000ffff1e7224 */ /* 0x000fe200078e000e */
[----:B------:R-:W-:Y:S02]  /*f4a0*/  MOV R2, 0xf4c0 ;  /* 0x0000f4c000027802 */ /* 0x000fe40000000f00 */
[----:B------:R-:W-:Y:S05]  /*f4b0*/  CALL.REL.NOINC `($__internal_43_$__cuda_sm70_shflsync_idx_p) ;  /* 0x00000ae000007944 */ /* 0x000fea0003c00000 */
[----:B------:R-:W-:Y:S01]  /*f4c0*/  MOV R2, R29 ;  /* 0x0000001d00027202 */ /* 0x000fe20000000f00 */
[----:B------:R-:W-:-:S05]  /*f4d0*/  BRA `(.L_x_2629) ;  /* 0xffff692000007947 */ /* 0x000fca000383ffff */
.L_x_2588:
[----:B------:R-:W-:Y:S01]  /*f4e0*/  MOV R29, RZ ;  /* 0x000000ff001d7202 */ /* 0x000fe20000000f00 */
[----:B------:R-:W-:Y:S01]  /*f4f0*/  IMAD.MOV.U32 R30, RZ, RZ, R5 ;  /* 0x000000ffff1e7224 */ /* 0x000fe200078e0005 */
[----:B------:R-:W-:Y:S01]  /*f500*/  MOV R2, 0xf530 ;  /* 0x0000f53000027802 */ /* 0x000fe20000000f00 */
[----:B------:R-:W-:Y:S02]  /*f510*/  IMAD.MOV.U32 R3, RZ, RZ, 0x181f ;  /* 0x0000181fff037424 */ /* 0x000fe400078e00ff */
[----:B------:R-:W-:Y:S05]  /*f520*/  CALL.REL.NOINC `($__internal_43_$__cuda_sm70_shflsync_idx_p) ;  /* 0x00000a7000007944 */ /* 0x000fea0003c00000 */
[----:B------:R-:W-:Y:S01]  /*f530*/  MOV R4, R29 ;  /* 0x0000001d00047202 */ /* 0x000fe20000000f00 */
[----:B------:R-:W-:-:S05]  /*f540*/  BRA `(.L_x_2630) ;  /* 0xffff98e000007947 */ /* 0x000fca000383ffff */
.L_x_2589:
[----:B------:R-:W-:Y:S01]  /*f550*/  MOV R29, RZ ;  /* 0x000000ff001d7202 */ /* 0x000fe20000000f00 */
[----:B------:R-:W-:Y:S01]  /*f560*/  IMAD.MOV.U32 R30, RZ, RZ, R12 ;  /* 0x000000ffff1e7224 */ /* 0x000fe200078e000c */
[----:B------:R-:W-:Y:S01]  /*f570*/  MOV R2, 0xf5a0 ;  /* 0x0000f5a000027802 */ /* 0x000fe20000000f00 */
[----:B------:R-:W-:Y:S02]  /*f580*/  IMAD.MOV.U32 R3, RZ, RZ, 0x181f ;  /* 0x0000181fff037424 */ /* 0x000fe400078e00ff */
[----:B-12---:R-:W-:Y:S05]  /*f590*/  CALL.REL.NOINC `($__internal_43_$__cuda_sm70_shflsync_idx_p) ;  /* 0x00000a0000007944 */ /* 0x006fea0003c00000 */
[----:B------:R-:W-:Y:S01]  /*f5a0*/  ISETP.GE.AND P6, PT, R193, c[0x0][0x1d4], PT ;  /* 0x00007500c1007a0c */ /* 0x000fe20003fc6270 */
[----:B------:R-:W-:Y:S01]  /*f5b0*/  IMAD R0, R199, 0x6000, R222 ;  /* 0x00006000c7007824 */ /* 0x000fe200078e02de */
[C---:B------:R-:W-:Y:S01]  /*f5c0*/  IADD3 R2, P0, R29.reuse, R16, RZ ;  /* 0x000000101d027210 */ /* 0x040fe20007f1e0ff */
[----:B------:R-:W-:Y:S01]  /*f5d0*/  IMAD.MOV.U32 R30, RZ, RZ, R5 ;  /* 0x000000ffff1e7224 */ /* 0x000fe200078e0005 */
[----:B------:R-:W-:Y:S02]  /*f5e0*/  ISETP.GE.AND P5, PT, R202, c[0x0][0x1d4], PT ;  /* 0x00007500ca007a0c */ /* 0x000fe40003fa6270 */
[----:B------:R-:W-:Y:S01]  /*f5f0*/  IADD3 R6, P1, R29, R17, RZ ;  /* 0x000000111d067210 */ /* 0x000fe20007f3e0ff */
[C---:B------:R-:W-:Y:S01]  /*f600*/  IMAD.X R3, R4.reuse, 0x1, R13, P0 ;  /* 0x0000000104037824 */ /* 0x040fe200000e060d */
[----:B------:R-:W-:Y:S02]  /*f610*/  ISETP.GE.AND P0, PT, R201, c[0x0][0x1d4], PT ;  /* 0x00007500c9007a0c */ /* 0x000fe40003f06270 */
[----:B------:R-:W-:Y:S01]  /*f620*/  SEL R11, RZ, 0x10, P6 ;  /* 0x00000010ff0b7807 */ /* 0x000fe20003000000 */
[C---:B------:R-:W-:Y:S01]  /*f630*/  IMAD.X R7, R4.reuse, 0x1, R14, P1 ;  /* 0x0000000104077824 */ /* 0x040fe200008e060e */
[----:B------:R-:W-:Y:S01]  /*f640*/  SEL R10, RZ, 0x10, P5 ;  /* 0x00000010ff0a7807 */ /* 0x000fe20002800000 */
[----:B------:R-:W-:Y:S01]  /*f650*/  @!PT LDS RZ, [RZ] ;  /* 0x00000000fffff984 */ /* 0x000fe20000000800 */
[----:B------:R-:W-:Y:S01]  /*f660*/  @!PT LDS RZ, [RZ] ;  /* 0x00000000fffff984 */ /* 0x000fe20000000800 */
[----:B------:R-:W-:Y:S01]  /*f670*/  @!PT LDS RZ, [RZ] ;  /* 0x00000000fffff984 */ /* 0x000fe20000000800 */
[----:B------:R1:W-:Y:S01]  /*f680*/  LDGSTS.E.BYPASS.LTC128B.128 [R0], [R2.64], !P6 ;  /* 0x0000000002007fae */ /* 0x0003e2000f101d46 */
[----:B------:R-:W-:Y:S03]  /*f690*/  SEL R5, RZ, 0x10, P0 ;  /* 0x00000010ff057807 */ /* 0x000fe60000000000 */
[----:B------:R2:W-:Y:S01]  /*f6a0*/  LDGSTS.E.BYPASS.LTC128B.128 [R0+0x2000], [R6.64], !P5 ;  /* 0x0200000006007fae */ /* 0x0005e2000e901d46 */
[----:B-1----:R-:W-:Y:S01]  /*f6b0*/  IADD3 R2, P1, R29, R18, RZ ;  /* 0x000000121d027210 */ /* 0x002fe20007f3e0ff */
[----:B------:R-:W-:Y:S04]  /*f6c0*/  IMAD.MOV.U32 R29, RZ, RZ, 0x1 ;  /* 0x00000001ff1d7424 */ /* 0x000fe800078e00ff */
[----:B------:R-:W-:Y:S05]  /*f6d0*/  IMAD.X R3, R4, 0x1, R15, P1 ;  /* 0x0000000104037824 */ /* 0x000fea00008e060f */
[----:B------:R1:W-:Y:S02]  /*f6e0*/  LDGSTS.E.BYPASS.LTC128B.128 [R0+0x4000], [R2.64], !P0 ;  /* 0x0400000002007fae */ /* 0x0003e4000c101d46 */
[----:B-1----:R-:W-:Y:S01]  /*f6f0*/  MOV R2, 0xf720 ;  /* 0x0000f72000027802 */ /* 0x002fe20000000f00 */
[----:B------:R-:W-:Y:S02]  /*f700*/  IMAD.MOV.U32 R3, RZ, RZ, 0x181f ;  /* 0x0000181fff037424 */ /* 0x000fe400078e00ff */
[----:B--2---:R-:W-:Y:S05]  /*f710*/  CALL.REL.NOINC `($__internal_43_$__cuda_sm70_shflsync_idx_p) ;  /* 0x0000088000007944 */ /* 0x004fea0003c00000 */
        /* <DEDUP_REMOVED lines=8> */
.L_x_2594:
[----:B------:R-:W-:Y:S01]  /*f7a0*/  MOV R29, RZ ;  /* 0x000000ff001d7202 */ /* 0x000fe20000000f00 */
[----:B------:R-:W-:Y:S01]  /*f7b0*/  IMAD.MOV.U32 R30, RZ, RZ, R12 ;  /* 0x000000ffff1e7224 */ /* 0x000fe200078e000c */
[----:B------:R-:W-:Y:S01]  /*f7c0*/  MOV R2, 0xf7f0 ;  /* 0x0000f7f000027802 */ /* 0x000fe20000000f00 */
[----:B------:R-:W-:Y:S02]  /*f7d0*/  IMAD.MOV.U32 R3, RZ, RZ, 0x181f ;  /* 0x0000181fff037424 */ /* 0x000fe400078e00ff */
[----:B-1234-:R-:W-:Y:S05]  /*f7e0*/  CALL.REL.NOINC `($__internal_43_$__cuda_sm70_shflsync_idx_p) ;  /* 0x000007b000007944 */ /* 0x01efea0003c00000 */
[----:B------:R-:W-:Y:S01]  /*f7f0*/  MOV R5, R29 ;  /* 0x0000001d00057202 */ /* 0x000fe20000000f00 */
[----:B------:R-:W-:-:S05]  /*f800*/  BRA `(.L_x_2632) ;  /* 0xffff9c8000007947 */ /* 0x000fca000383ffff */
.L_x_2595:
        /* <DEDUP_REMOVED lines=37> */
.L_x_2596:
[----:B------:R-:W-:Y:S01]  /*fa60*/  MOV R4, 0x2 ;  /* 0x0000000200047802 */ /* 0x000fe20000000f00 */
[----:B------:R-:W-:Y:S01]  /*fa70*/  IMAD.MOV.U32 R2, RZ, RZ, R101 ;  /* 0x000000ffff027224 */ /* 0x000fe200078e0065 */
[----:B------:R-:W-:Y:S02]  /*fa80*/  MOV R3, 0xfaa0 ;  /* 0x0000faa000037802 */ /* 0x000fe40000000f00 */
[----:B------:R-:W-:Y:S05]  /*fa90*/  CALL.REL.NOINC `($__internal_42_$__cuda_sm70_shflsync_bfly_p) ;  /* 0x000004b000007944 */ /* 0x000fea0003c00000 */
[----:B------:R-:W-:Y:S01]  /*faa0*/  MOV R2, R4 ;  /* 0x0000000400027202 */ /* 0x000fe20000000f00 */
[----:B------:R-:W-:-:S05]  /*fab0*/  BRA `(.L_x_2634) ;  /* 0xffffac6000007947 */ /* 0x000fca000383ffff */
.L_x_2599:
[----:B------:R-:W-:Y:S01]  /*fac0*/  MOV R29, RZ ;  /* 0x000000ff001d7202 */ /* 0x000fe20000000f00 */
[----:B------:R-:W-:Y:S01]  /*fad0*/  IMAD.MOV.U32 R30, RZ, RZ, R5 ;  /* 0x000000ffff1e7224 */ /* 0x000fe200078e0005 */
[----:B------:R-:W-:Y:S01]  /*fae0*/  MOV R2, 0xfb10 ;  /* 0x0000fb1000027802 */ /* 0x000fe20000000f00 */
[----:B------:R-:W-:Y:S02]  /*faf0*/  IMAD.MOV.U32 R3, RZ, RZ, 0x181f ;  /* 0x0000181fff037424 */ /* 0x000fe400078e00ff */
[----:B------:R-:W-:Y:S05]  /*fb00*/  CALL.REL.NOINC `($__internal_43_$__cuda_sm70_shflsync_idx_p) ;  /* 0x0000049000007944 */ /* 0x000fea0003c00000 */
[----:B------:R-:W-:Y:S01]  /*fb10*/  MOV R4, R29 ;  /* 0x0000001d00047202 */ /* 0x000fe20000000f00 */
[----:B------:R-:W-:-:S05]  /*fb20*/  BRA `(.L_x_2635) ;  /* 0xffffc5e000007947 */ /* 0x000fca000383ffff */
.L_x_2600:
        /* <DEDUP_REMOVED lines=37> */
.L_x_2602:
[----:B------:R-:W-:Y:S01]  /*fd80*/  IMAD.MOV.U32 R2, RZ, RZ, R203 ;  /* 0x000000ffff027224 */ /* 0x000fe200078e00cb */
[----:B------:R-:W-:-:S02]  /*fd90*/  MOV R4, 0x2 ;  /* 0x0000000200047802 */ /* 0x000fc40000000f00 */
[----:B------:R-:W-:Y:S02]  /*fda0*/  MOV R3, 0xfdc0 ;  /* 0x0000fdc000037802 */ /* 0x000fe40000000f00 */
[----:B------:R-:W-:Y:S05]  /*fdb0*/  CALL.REL.NOINC `($__internal_42_$__cuda_sm70_shflsync_bfly_p) ;  /* 0x0000019000007944 */ /* 0x000fea0003c00000 */
[----:B------:R-:W-:Y:S01]  /*fdc0*/  MOV R0, R4 ;  /* 0x0000000400007202 */ /* 0x000fe20000000f00 */
[----:B------:R-:W-:Y:S05]  /*fdd0*/  BRA `(.L_x_2637) ;  /* 0xffffc6a000007947 */ /* 0x000fea000383ffff */
.L_x_2603:
[----:B------:R-:W-:Y:S01]  /*fde0*/  IMAD.MOV.U32 R2, RZ, RZ, R0 ;  /* 0x000000ffff027224 */ /* 0x000fe200078e0000 */
[----:B------:R-:W-:Y:S02]  /*fdf0*/  MOV R4, 0x1 ;  /* 0x0000000100047802 */ /* 0x000fe40000000f00 */
[----:B------:R-:W-:Y:S02]  /*fe00*/  MOV R3, 0xfe20 ;  /* 0x0000fe2000037802 */ /* 0x000fe40000000f00 */
[----:B-1----:R-:W-:Y:S05]  /*fe10*/  CALL.REL.NOINC `($__internal_42_$__cuda_sm70_shflsync_bfly_p) ;  /* 0x0000013000007944 */ /* 0x002fea0003c00000 */
[----:B------:R-:W-:Y:S01]  /*fe20*/  FADD.FTZ R0, R0, R4 ;  /* 0x0000000400007221 */ /* 0x000fe20000010000 */
[----:B------:R-:W-:Y:S02]  /*fe30*/  MOV R2, R204 ;  /* 0x000000cc00027202 */ /* 0x000fe40000000f00 */
[----:B------:R-:W-:Y:S02]  /*fe40*/  MOV R4, 0x2 ;  /* 0x0000000200047802 */ /* 0x000fe40000000f00 */
[----:B------:R-:W-:Y:S02]  /*fe50*/  MOV R3, 0xfe70 ;  /* 0x0000fe7000037802 */ /* 0x000fe40000000f00 */
[----:B------:R-:W-:Y:S05]  /*fe60*/  CALL.REL.NOINC `($__internal_42_$__cuda_sm70_shflsync_bfly_p) ;  /* 0x000000e000007944 */ /* 0x000fea0003c00000 */
[----:B------:R-:W-:Y:S01]  /*fe70*/  FADD.FTZ R5, R204, R4 ;  /* 0x00000004cc057221 */ /* 0x000fe20000010000 */
[----:B------:R-:W-:-:S02]  /*fe80*/  MOV R4, 0x1 ;  /* 0x0000000100047802 */ /* 0x000fc40000000f00 */
[----:B------:R-:W-:Y:S02]  /*fe90*/  MOV R3, 0xfec0 ;  /* 0x0000fec000037802 */ /* 0x000fe40000000f00 */
[----:B------:R-:W-:Y:S02]  /*fea0*/  MOV R2, R5 ;  /* 0x0000000500027202 */ /* 0x000fe40000000f00 */
[----:B------:R-:W-:Y:S05]  /*feb0*/  CALL.REL.NOINC `($__internal_42_$__cuda_sm70_shflsync_bfly_p) ;  /* 0x0000009000007944 */ /* 0x000fea0003c00000 */
[----:B------:R-:W-:Y:S01]  /*fec0*/  MOV R3, R4 ;  /* 0x0000000400037202 */ /* 0x000fe20000000f00 */
[----:B------:R-:W-:Y:S05]  /*fed0*/  BRA `(.L_x_2638) ;  /* 0xffffc61000007947 */ /* 0x000fea000383ffff */
.L_x_2613:
[----:B------:R-:W-:Y:S01]  /*fee0*/  IMAD.MOV.U32 R30, RZ, RZ, R18 ;  /* 0x000000ffff1e7224 */ /* 0x000fe200078e0012 */
[----:B------:R-:W-:Y:S01]  /*fef0*/  MOV R29, RZ ;  /* 0x000000ff001d7202 */ /* 0x000fe20000000f00 */
[----:B----4-:R-:W-:Y:S01]  /*ff00*/  IMAD.MOV.U32 R3, RZ, RZ, 0x1f ;  /* 0x0000001fff037424 */ /* 0x010fe200078e00ff */
[----:B--2---:R-:W-:Y:S02]  /*ff10*/  MOV R2, 0xff30 ;  /* 0x0000ff3000027802 */ /* 0x004fe40000000f00 */
[----:B-1---5:R-:W-:Y:S05]  /*ff20*/  CALL.REL.NOINC `($__internal_43_$__cuda_sm70_shflsync_idx_p) ;  /* 0x0000007000007944 */ /* 0x022fea0003c00000 */
[----:B------:R-:W-:Y:S01]  /*ff30*/  MOV R0, R29 ;  /* 0x0000001d00007202 */ /* 0x000fe20000000f00 */
[----:B------:R-:W-:Y:S05]  /*ff40*/  BRA `(.L_x_2639) ;  /* 0xffffe6d000007947 */ /* 0x000fea000383ffff */
        .weak           $__internal_42_$__cuda_sm70_shflsync_bfly_p
        .type           $__internal_42_$__cuda_sm70_shflsync_bfly_p,@function
        .size           $__internal_42_$__cuda_sm70_shflsync_bfly_p,($__internal_43_$__cuda_sm70_shflsync_idx_p - $__internal_42_$__cuda_sm70_shflsync_bfly_p)
$__internal_42_$__cuda_sm70_shflsync_bfly_p:
[----:B------:R-:W-:Y:S04]  /*ff50*/  WARPSYNC R208 ;  /* 0x000000d000007348 */ /* 0x000fe80003800000 */
[----:B------:R1:W2:Y:S02]  /*ff60*/  SHFL.BFLY PT, R4, R2, R4, R209 ;  /* 0x0c00000402047389 */ /* 0x0002a400000e00d1 */
[----:B-1----:R-:W-:-:S02]  /*ff70*/  MOV R2, R3 ;  /* 0x0000000300027202 */ /* 0x002fc40000000f00 */
[----:B------:R-:W-:-:S04]  /*ff80*/  MOV R3, 0x0 ;  /* 0x0000000000037802 */ /* 0x000fc80000000f00 */
[----:B--2---:R-:W-:Y:S05]  /*ff90*/  RET.REL.NODEC R2 `(_ZN7cutlass13device_kernelIN5flash19enable_sm80_to_sm89INS1_16FlashAttnFwdSm80INS1_25CollectiveMainloopFwdSm80ILi8ELi2ELb0EN4cute5tupleIJNS5_1CILi128EEENS7_ILi64EEENS7_ILi192EEEEEELi192ENS_6half_tEfNS_4arch4Sm80ELb1ELb0ELb1ELb0ELb1ELb0ELb1ELb1EEENS1_21CollectiveEpilogueFwdINS6_IJS8_SA_S9_EEENS6_IJNS7_ILi1EEESI_SI_EEESC_SE_Li256ELb0ELb1ELb1ELb0EEENS1_30DynamicPersistentTileSchedulerILi256ELi256ELb1ELb1ELb0EEEEEEEEEvNT_6ParamsE) ;  /* 0xffff006002007950 */ /* 0x004fea0003c3ffff */
        .weak           $__internal_43_$__cuda_sm70_shflsync_idx_p
        .type           $__internal_43_$__cuda_sm70_shflsync_idx_p,@function
        .size           $__internal_43_$__cuda_sm70_shflsync_idx_p,(.L_x_3142 - $__internal_43_$__cuda_sm70_shflsync_idx_p)
$__internal_43_$__cuda_sm70_shflsync_idx_p:
[----:B------:R-:W-:-:S04]  /*ffa0*/  MOV R31, 0xffffffff ;  /* 0xffffffff001f7802 */ /* 0x000fc80000000f00 */
[----:B------:R-:W-:Y:S04]  /*ffb0*/  WARPSYNC R31 ;  /* 0x0000001f00007348 */ /* 0x000fe80003800000 */
[----:B------:R1:W2:Y:S02]  /*ffc0*/  SHFL.IDX PT, R29, R30, R29, R3 ;  /* 0x0000001d1e1d7389 */ /* 0x0002a400000e0003 */
[----:B-1----:R-:W-:-:S04]  /*ffd0*/  MOV R3, 0x0 ;  /* 0x0000000000037802 */ /* 0x002fc80000000f00 */
[----:B--2---:R-:W-:Y:S05]  /*ffe0*/  RET.REL.NODEC R2 `(_ZN7cutlass13device_kernelIN5flash19enable_sm80_to_sm89INS1_16FlashAttnFwdSm80INS1_25CollectiveMainloopFwdSm80ILi8ELi2ELb0EN4cute5tupleIJNS5_1CILi128EEENS7_ILi64EEENS7_ILi192EEEEEELi192ENS_6half_tEfNS_4arch4Sm80ELb1ELb0ELb1ELb0ELb1ELb0ELb1ELb1EEENS1_21CollectiveEpilogueFwdINS6_IJS8_SA_S9_EEENS6_IJNS7_ILi1EEESI_SI_EEESC_SE_Li256ELb0ELb1ELb1ELb0EEENS1_30DynamicPersistentTileSchedulerILi256ELi256ELb1ELb1ELb0EEEEEEEEEvNT_6ParamsE) ;  /* 0xffff001002007950 */ /* 0x004fea0003c3ffff */
.L_x_2640:
        /* <DEDUP_REMOVED lines=9> */
.L_x_3142:


//--------------------- .text._ZN7cutlass13device_kernelIN5flash19enable_sm80_to_sm89INS1_16FlashAttnFwdSm80INS1_25CollectiveMainloopFwdSm80ILi8ELi2ELb0EN4cute5tupleIJNS5_1CILi128EEENS7_ILi64EEENS7_ILi192EEEEEELi192ENS_6half_tEfNS_4arch4Sm80ELb1ELb0ELb1ELb1ELb1ELb0ELb1ELb1EEENS1_21CollectiveEpilogueFwdINS6_IJS8_SA_S9_EEENS6_IJNS7_ILi1EEESI_SI_EEESC_SE_Li256ELb1ELb1ELb1ELb0EEENS1_36VarlenDynamicPersistentTileSchedulerILi128ELi64ELi256ELi256ELb1ELb1ELb0ELb1ELb1ELb1EEEEEEEEEvNT_6ParamsE --------------------------
	.section	.text._ZN7cutlass13device_kernelIN5flash19enable_sm80_to_sm89INS1_16FlashAttnFwdSm80INS1_25CollectiveMainloopFwdSm80ILi8ELi2ELb0EN4cute5tupleIJNS5_1CILi128EEENS7_ILi64EEENS7_ILi192EEEEEELi192ENS_6half_tEfNS_4arch4Sm80ELb1ELb0ELb1ELb1ELb1ELb0ELb1ELb1EEENS1_21CollectiveEpilogueFwdINS6_IJS8_SA_S9_EEENS6_IJNS7_ILi1EEESI_SI_EEESC_SE_Li256ELb1ELb1ELb1ELb0EEENS1_36VarlenDynamicPersistentTileSchedulerILi128ELi64ELi256ELi256ELb1ELb1ELb0ELb1ELb1ELb1EEEEEEEEEvNT_6ParamsE,"ax",@progbits
	.sectioninfo	@"SHI_REGISTERS=255"
	.align	128
.text._ZN7cutlass13device_kernelIN5flash19enable_sm80_to_sm89INS1_16FlashAttnFwdSm80INS1_25CollectiveMainloopFwdSm80ILi8ELi2ELb0EN4cute5tupleIJNS5_1CILi128EEENS7_ILi64EEENS7_ILi192EEEEEELi192ENS_6half_tEfNS_4arch4Sm80ELb1ELb0ELb1ELb1ELb1ELb0ELb1ELb1EEENS1_21CollectiveEpilogueFwdINS6_IJS8_SA_S9_EEENS6_IJNS7_ILi1EEESI_SI_EEESC_SE_Li256ELb1ELb1ELb1ELb0EEENS1_36VarlenDynamicPersistentTileSchedulerILi128ELi64ELi256ELi256ELb1ELb1ELb0ELb1ELb1ELb1EEEEEEEEEvNT_6ParamsE:
        .type           _ZN7cutlass13device_kernelIN5flash19enable_sm80_to_sm89INS1_16FlashAttnFwdSm80INS1_25CollectiveMainloopFwdSm80ILi8ELi2ELb0EN4cute5tupleIJNS5_1CILi128EEENS7_ILi64EEENS7_ILi192EEEEEELi192ENS_6half_tEfNS_4arch4Sm80ELb1ELb0ELb1ELb1ELb1ELb0ELb1ELb1EEENS1_21CollectiveEpilogueFwdINS6_IJS8_SA_S9_EEENS6_IJNS7_ILi1EEESI_SI_EEESC_SE_Li256ELb1ELb1ELb1ELb0EEENS1_36VarlenDynamicPersistentTileSchedulerILi128ELi64ELi256ELi256ELb1ELb1ELb0ELb1ELb1ELb1EEEEEEEEEvNT_6ParamsE,@function
        .size           _ZN7cutlass13device_kernelIN5flash19enable_sm80_to_sm89INS1_16FlashAttnFwdSm80INS1_25CollectiveMainloopFwdSm80ILi8ELi2ELb0EN4cute5tupleIJNS5_1CILi128EEENS7_ILi64EEENS7_ILi192EEEEEELi192ENS_6half_tEfNS_4arch4Sm80ELb1ELb0ELb1ELb1ELb1ELb0ELb1ELb1EEENS1_21CollectiveEpilogueFwdINS6_IJS8_SA_S9_EEENS6_IJNS7_ILi1EEESI_SI_EEESC_SE_Li256ELb1ELb1ELb1ELb0EEENS1_36VarlenDynamicPersistentTileSchedulerILi128ELi64ELi256ELi256ELb1ELb1ELb0ELb1ELb1ELb1EEEEEEEEEvNT_6ParamsE,(.L_x_3145 - _ZN7cutlass13device_kernelIN5flash19enable_sm80_to_sm89INS1_16FlashAttnFwdSm80INS1_25CollectiveMainloopFwdSm80ILi8ELi2ELb0EN4cute5tupleIJNS5_1CILi128EEENS7_ILi64EEENS7_ILi192EEEEEELi192ENS_6half_tEfNS_4arch4Sm80ELb1ELb0ELb1ELb1ELb1ELb0ELb1ELb1EEENS1_21CollectiveEpilogueFwdINS6_IJS8_SA_S9_EEENS6_IJNS7_ILi1EEESI_SI_EEESC_SE_Li256ELb1ELb1ELb1ELb0EEENS1_36VarlenDynamicPersistentTileSchedulerILi128ELi64ELi256ELi256ELb1ELb1ELb0ELb1ELb1ELb1EEEEEEEEEvNT_6ParamsE)
        .other          _ZN7cutlass13device_kernelIN5flash19enable_sm80_to_sm89INS1_16FlashAttnFwdSm80INS1_25CollectiveMainloopFwdSm80ILi8ELi2ELb0EN4cute5tupleIJNS5_1CILi128EEENS7_ILi64EEENS7_ILi192EEEEEELi192ENS_6half_tEfNS_4arch4Sm80ELb1ELb0ELb1ELb1ELb1ELb0ELb1ELb1EEENS1_21CollectiveEpilogueFwdINS6_IJS8_SA_S9_EEENS6_IJNS7_ILi1EEESI_SI_EEESC_SE_Li256ELb1ELb1ELb1ELb0EEENS1_36VarlenDynamicPersistentTileSchedulerILi128ELi64ELi256ELi256ELb1ELb1ELb0ELb1ELb1ELb1EEEEEEEEEvNT_6ParamsE,@"STO_CUDA_ENTRY STV_DEFAULT"
_ZN7cutlass13device_kernelIN5flash19enable_sm80_to_sm89INS1_16FlashAttnFwdSm80INS1_25CollectiveMainloopFwdSm80ILi8ELi2ELb0EN4cute5tupleIJNS5_1CILi128EEENS7_ILi64EEENS7_ILi192EEEEEELi192ENS_6half_tEfNS_4arch4Sm80ELb1ELb0ELb1ELb1ELb1ELb0ELb1ELb1EEENS1_21CollectiveEpilogueFwdINS6_IJS8_SA_S9_EEENS6_IJNS7_ILi1EEESI_SI_EEESC_SE_Li256ELb1ELb1ELb1ELb0EEENS1_36VarlenDynamicPersistentTileSchedulerILi128ELi64ELi256ELi256ELb1ELb1ELb0ELb1ELb1ELb1EEEEEEEEEvNT_6ParamsE:
        /* <DEDUP_REMOVED lines=52> */
.L_x_2646:
        /* <DEDUP_REMOVED lines=16> */
.L_x_2770:
        /* <DEDUP_REMOVED lines=16> */
.L_x_2771:
[----:B---3--:R-:W-:-:S05]  /*0540*/  IMAD R0, R0, c[0x0][0x538], RZ ;  /* 0x00014e0000007a24 */ /* 0x008fca00078e02ff */
[----:B------:R-:W-:-:S04]  /*0550*/  IADD3 R6, R0, R6, RZ ;  /* 0x0000000600067210 */ /* 0x000fc80007ffe0ff */
[----:B------:R-:W-:-:S13]  /*0560*/  ISETP.GT.AND P0, PT, R6, UR4, PT ;  /* 0x0000000406007c0c */ /* 0x000fda000bf04270 */
[----:B-12---:R-:W-:Y:S05]  /*0570*/  @!P0 BRA `(.L_x_2646) ;  /* 0xfffffdc000008947 */ /* 0x006fea000383ffff */
.L_x_2642:
[----:B------:R-:W-:-:S05]  /*0580*/  IADD3 R10, -R0, R6, RZ ;  /* 0x00000006000a7210 */ /* 0x000fca0007ffe1ff */
[----:B------:R-:W-:-:S05]  /*0590*/  IMAD R0, R4, c[0x0][0x538], R10 ;  /* 0x00014e0004007a24 */ /* 0x000fca00078e020a */
[----:B------:R-:W-:Y:S01]  /*05a0*/  ISETP.GT.AND P0, PT, R0, UR4, PT ;  /* 0x0000000400007c0c */ /* 0x000fe2000bf04270 */
[----:B------:R-:W-:-:S12]  /*05b0*/  BRA.DIV ~URZ, `(.L_x_2647) ;  /* 0x000120e27f007947 */ /* 0x000fd8000b800000 */
[----:B------:R-:W-:-:S04]  /*05c0*/  VOTE.ANY R6, PT, !P0 ;  /* 0x0000000000067806 */ /* 0x000fc800040e0100 */
.L_x_2772:
[----:B------:R-:W2:Y:S02]  /*05d0*/  POPC R0, R6 ;  /* 0x0000000600007309 */ /* 0x000ea40000000000 */
[----:B-12---:R-:W-:Y:S01]  /*05e0*/  IADD3 R231, R0, R7, RZ ;  /* 0x0000000700e77210 */ /* 0x006fe20007ffe0ff */
[----:B------:R-:W-:Y:S05]  /*05f0*/  BRA.DIV ~URZ, `(.L_x_2648) ;  /* 0x000120f27f007947 */ /* 0x000fea000b800000 */
[----:B------:R1:W2:Y:S01]  /*0600*/  SHFL.IDX PT, R229, R9, R0, 0x1f ;  /* 0x00001f0009e57589 */ /* 0x0002a200000e0000 */
[----:B------:R-:W-:-:S03]  /*0610*/  MOV R5, RZ ;  /* 0x000000ff00057202 */ /* 0x000fc60000000f00 */
[----:B------:R1:W3:Y:S04]  /*0620*/  SHFL.IDX PT, R9, R8, R0, 0x1f ;  /* 0x00001f0008097589 */ /* 0x0002e800000e0000 */
.L_x_2773:
[----:B------:R-:W-:Y:S01]  /*0630*/  ISETP.NE.AND P0, PT, R6, RZ, PT ;  /* 0x000000ff0600720c */ /* 0x000fe20003f05270 */
[----:B------:R-:W-:-:S12]  /*0640*/  BSSY B0, `(.L_x_2649) ;  /* 0x0000005000007945 */ /* 0x000fd80003800000 */
[----:B------:R-:W-:Y:S05]  /*0650*/  @!P0 BRA `(.L_x_2650) ;  /* 0x0000003000008947 */ /* 0x000fea0003800000 */
[----:B------:R-:W-:Y:S01]  /*0660*/  IADD3 R2, R0, -0x1, RZ ;  /* 0xffffffff00027810 */ /* 0x000fe20007ffe0ff */
[----:B------:R-:W-:Y:S05]  /*0670*/  BRA.DIV ~URZ, `(.L_x_2651) ;  /* 0x000121527f007947 */ /* 0x000fea000b800000 */
[----:B------:R4:W1:Y:S02]  /*0680*/  SHFL.IDX PT, R5, R4, R2, 0x1f ;  /* 0x00001f0204057589 */ /* 0x00086400000e0000 */
.L_x_2650:
[----:B------:R-:W-:Y:S05]  /*0690*/  BSYNC B0 ;  /* 0x0000000000007941 */ /* 0x000fea0003800000 */
.L_x_2649:
[----:B---3--:R-:W-:Y:S01]  /*06a0*/  ISETP.NE.AND P0, PT, R9, 0x1, PT ;  /* 0x000000010900780c */ /* 0x008fe20003f05270 */
[----:B-1----:R-:W-:Y:S01]  /*06b0*/  IMAD R228, R5, c[0x0][0x538], R10 ;  /* 0x00014e0005e47a24 */ /* 0x002fe200078e020a */
[----:B------:R-:W-:Y:S04]  /*06c0*/  BSSY B0, `(.L_x_2652) ;  /* 0x0000085000007945 */ /* 0x000fe80003800000 */
[----:B------:R-:W-:-:S07]  /*06d0*/  IADD3 R11, -R228, UR4, RZ ;  /* 0x00000004e40b7c10 */ /* 0x000fce000fffe1ff */
[----:B------:R-:W-:Y:S05]  /*06e0*/  @!P0 BRA `(.L_x_2653) ;  /* 0x000003e000008947 */ /* 0x000fea0003800000 */
[-C--:B--2---:R-:W-:Y:S02]  /*06f0*/  IABS R0, R229.reuse ;  /* 0x000000e500007213 */ /* 0x084fe40000000000 */
[----:B------:R-:W-:-:S03]  /*0700*/  IABS R6, R229 ;  /* 0x000000e500067213 */ /* 0x000fc60000000000 */
[----:B------:R-:W-:Y:S01]  /*0710*/  IMAD.MOV.U32 R5, RZ, RZ, R0 ;  /* 0x000000ffff057224 */ /* 0x000fe200078e0000 */
[----:B------:R-:W-:-:S03]  /*0720*/  IABS R0, R9 ;  /* 0x0000000900007213 */ /* 0x000fc60000000000 */
[----:B----4-:R-:W1:Y:S02]  /*0730*/  I2F.RP R2, R5 ;  /* 0x0000000500027306 */ /* 0x010e640000209400 */
        /* <DEDUP_REMOVED lines=57> */
.L_x_2653:
[----:B----4-:R-:W-:-:S04]  /*0ad0*/  IMAD.MOV.U32 R2, RZ, RZ, 0x4 ;  /* 0x00000004ff027424 */ /* 0x010fc800078e00ff */
        /* <DEDUP_REMOVED lines=67> */
.L_x_2654:
[----:B------:R-:W-:Y:S05]  /*0f10*/  BSYNC B0 ;  /* 0x0000000000007941 */ /* 0x000fea0003800000 */
.L_x_2652:
[----:B------:R-:W-:-:S04]  /*0f20*/  LOP3.LUT R0, RZ, R0, RZ, 0x33, !PT ;  /* 0x00000000ff007212 */ /* 0x000fc800078e33ff */
[----:B------:R-:W-:Y:S01]  /*0f30*/  IADD3 R229, R0, R229, RZ ;  /* 0x000000e500e57210 */ /* 0x000fe20007ffe0ff */
[----:B------:R-:W-:Y:S05]  /*0f40*/  BRA `(.L_x_2655) ;  /* 0x0000004000007947 */ /* 0x000fea0003800000 */
.L_x_2643:
[----:B-1----:R-:W-:Y:S01]  /*0f50*/  IMAD.MOV.U32 R229, RZ, RZ, RZ ;  /* 0x000000ffffe57224 */ /* 0x002fe200078e00ff */
[----:B------:R-:W-:Y:S01]  /*0f60*/  MOV R230, RZ ;  /* 0x000000ff00e67202 */ /* 0x000fe20000000f00 */
[----:B------:R-:W-:Y:S01]  /*0f70*/  IMAD.U32 R228, RZ, RZ, UR4 ;  /* 0x00000004ffe47e24 */ /* 0x000fe2000f8e00ff */
[----:B------:R-:W-:Y:S02]  /*0f80*/  MOV R231, c[0x0][0x53c] ;  /* 0x00014f0000e77a02 */ /* 0x000fe40000000f00 */
.L_x_2655:
[----:B------:R-:W-:Y:S01]  /*0f90*/  ISETP.NE.AND P0, PT, R12, RZ, PT ;  /* 0x000000ff0c00720c */ /* 0x000fe20003f05270 */
[----:B------:R-:W-:-:S12]  /*0fa0*/  WARPSYNC 0xffffffff ;  /* 0xffffffff00007948 */ /* 0x000fd80003800000 */
[----:B------:R1:W-:Y:S04]  /*0fb0*/  @!P0 STS.128 [0x24100], R228 ;  /* 0x024100e4ff008388 */ /* 0x0003e80000000c00 */
[----:B------:R-:W-:Y:S06]  /*0fc0*/  BAR.ARV 0x5, 0x100 ;  /* 0x0144000000007b1d */ /* 0x000fec0000002000 */
.L_x_2641:
        /* <DEDUP_REMOVED lines=48> */
[----:B------:R-:W-:Y:S02]  /*12d0*/  LEA.HI R12, R12, R16, RZ, 0x2 ;  /* 0x000000100c0c7211 */ /* 0x000fe400078f10ff */
[----:B------:R-:W-:Y:S01]  /*12e0*/  ISETP.NE.U32.AND P3, PT, R6, 0x1, PT ;  /* 0x000000010600780c */ /* 0x000fe20003f65070 */
[----:B------:R-:W-:Y:S01]  /*12f0*/  IMAD.IADD R3, R4, 0x1, -R2 ;  /* 0x0000000104037824 */ /* 0x000fe200078e0a02 */
[----:B------:R-:W-:-:S02]  /*1300*/  LOP3.LUT R8, R0, 0x8, R15, 0xf8, !PT ;  /* 0x0000000800087812 */ /* 0x000fc400078ef80f */
[----:B------:R-:W-:Y:S02]  /*1310*/  SHF.R.U32.HI R6, RZ, 0x3, R0 ;  /* 0x00000003ff067819 */ /* 0x000fe40000011600 */
[----:B------:R-:W-:Y:S02]  /*1320*/  LOP3.LUT R0, R13, 0xfffffffc, RZ, 0xc0, !PT ;  /* 0xfffffffc0d007812 */ /* 0x000fe400078ec0ff */
[----:B------:R-:W-:Y:S02]  /*1330*/  SHF.R.S32.HI R2, RZ, 0x2, R12 ;  /* 0x00000002ff027819 */ /* 0x000fe4000001140c */
[----:B------:R-:W-:Y:S01]  /*1340*/  LOP3.LUT P0, RZ, R5, 0x2, RZ, 0xc0, !PT ;  /* 0x0000000205ff7812 */ /* 0x000fe2000780c0ff */
[----:B------:R-:W-:Y:S01]  /*1350*/  IMAD.IADD R0, R17, 0x1, -R0 ;  /* 0x0000000111007824 */ /* 0x000fe200078e0a00 */
[----:B------:R-:W-:Y:S01]  /*1360*/  LOP3.LUT P4, RZ, R5, 0x4, RZ, 0xc0, !PT ;  /* 0x0000000405ff7812 */ /* 0x000fe2000788c0ff */
[----:B------:R-:W-:Y:S01]  /*1370*/  IMAD R15, R3, 0x10, R2 ;  /* 0x00000010030f7824 */ /* 0x000fe200078e0202 */
[----:B------:R-:W-:Y:S01]  /*1380*/  LOP3.LUT R13, R8, R6, RZ, 0x3c, !PT ;  /* 0x00000006080d7212 */ /* 0x000fe200078e3cff */
        /* <DEDUP_REMOVED lines=8> */
[----:B------:R-:W-:Y:S01]  /*1410*/  IMAD R6, R0, 0x2, R8 ;  /* 0x0000000200067824 */ /* 0x000fe200078e0208 */
[----:B------:R-:W-:Y:S01]  /*1420*/  SHF.R.U32.HI R5, RZ, 0x3, R2 ;  /* 0x00000003ff057819 */ /* 0x000fe20000011602 */
[----:B------:R1:W-:Y:S01]  /*1430*/  STL [R1+0x18], R15 ;  /* 0x0000180f01007387 */ /* 0x0003e20000100800 */
[----:B------:R-:W-:-:S02]  /*1440*/  LOP3.LUT R7, R2, 0x8, R7, 0xf8, !PT ;  /* 0x0000000802077812 */ /* 0x000fc400078ef807 */
[----:B------:R-:W-:Y:S01]  /*1450*/  LOP3.LUT R11, R11, 0x7ffffe00, R9, 0xf8, !PT ;  /* 0x7ffffe000b0b7812 */ /* 0x000fe200078ef809 */
[----:B------:R-:W-:Y:S01]  /*1460*/  IMAD.SHL.U32 R9, R10, 0x40, RZ ;  /* 0x000000400a097824 */ /* 0x000fe200078e00ff */
[----:B------:R-:W-:Y:S01]  /*1470*/  LOP3.LUT R4, R4, 0x1c0, RZ, 0xc0, !PT ;  /* 0x000001c004047812 */ /* 0x000fe200078ec0ff */
[----:B------:R-:W-:Y:S01]  /*1480*/  IMAD.IADD R10, R0, 0x1, -R3 ;  /* 0x00000001000a7824 */ /* 0x000fe200078e0a03 */
[----:B------:R-:W-:Y:S01]  /*1490*/  LOP3.LUT R3, R7, R5, RZ, 0x3c, !PT ;  /* 0x0000000507037212 */ /* 0x000fe200078e3cff */
[----:B------:R-:W-:Y:S01]  /*14a0*/  IMAD R0, R14, 0x200, R13 ;  /* 0x000002000e007824 */ /* 0x000fe200078e020d */
[----:B------:R-:W-:Y:S01]  /*14b0*/  LOP3.LUT R5, R12, 0x7ffffffc, RZ, 0xc0, !PT ;  /* 0x7ffffffc0c057812 */ /* 0x000fe200078ec0ff */
[----:B------:R-:W-:Y:S01]  /*14c0*/  IMAD.SHL.U32 R210, R11, 0x2, RZ ;  /* 0x000000020bd27824 */ /* 0x000fe200078e00ff */
[----:B------:R-:W-:Y:S02]  /*14d0*/  LEA.HI R2, R4, R4, RZ, 0x1d ;  /* 0x0000000404027211 */ /* 0x000fe400078fe8ff */
[----:B------:R-:W-:Y:S01]  /*14e0*/  SHF.R.S32.HI R7, RZ, 0x1f, R193 ;  /* 0x0000001fff077819 */ /* 0x000fe200000114c1 */
[----:B------:R-:W-:Y:S01]  /*14f0*/  IMAD.IADD R7, R16, 0x1, -R5 ;  /* 0x0000000110077824 */ /* 0x000fe200078e0a05 */
[----:B------:R-:W-:Y:S01]  /*1500*/  LOP3.LUT R4, R9, 0xfffffe00, RZ, 0xc0, !PT ;  /* 0xfffffe0009047812 */ /* 0x000fe200078ec0ff */
[----:B------:R-:W-:Y:S01]  /*1510*/  IMAD.IADD R9, R6, 0x1, R2 ;  /* 0x0000000106097824 */ /* 0x000fe200078e0202 */
[----:B------:R-:W-:Y:S01]  /*1520*/  IADD3 R201, R193, 0x40, RZ ;  /* 0x00000040c1c97810 */ /* 0x000fe20007ffe0ff */
[----:B------:R-:W-:Y:S01]  /*1530*/  IMAD.SHL.U32 R225, R7, 0x2, RZ ;  /* 0x0000000207e17824 */ /* 0x000fe200078e00ff */
[CC--:B------:R-:W-:Y:S01]  /*1540*/  IADD3 R2, R3.reuse, R4.reuse, R8 ;  /* 0x0000000403027210 */ /* 0x0c0fe20007ffe008 */
[----:B------:R-:W-:Y:S01]  /*1550*/  IMAD R7, R10, 0x8, R15 ;  /* 0x000000080a077824 */ /* 0x000fe200078e020f */
[----:B------:R-:W-:Y:S01]  /*1560*/  LOP3.LUT R3, R3, R4, RZ, 0xfc, !PT ;  /* 0x0000000403037212 */ /* 0x000fe200078efcff */
[----:B------:R-:W-:Y:S01]  /*1570*/  IMAD.MOV.U32 R4, RZ, RZ, 0x20 ;  /* 0x00000020ff047424 */ /* 0x000fe200078e00ff */
[----:B------:R-:W-:Y:S01]  /*1580*/  IADD3 R202, R193, 0x80, RZ ;  /* 0x00000080c1ca7810 */ /* 0x000fe20007ffe0ff */
[----:B------:R-:W-:Y:S01]  /*1590*/  IMAD.MOV.U32 R8, RZ, RZ, 0x40 ;  /* 0x00000040ff087424 */ /* 0x000fe200078e00ff */
[----:B------:R-:W-:Y:S01]  /*15a0*/  IADD3 R21, R225, 0x10, RZ ;  /* 0x00000010e1157810 */ /* 0x000fe20007ffe0ff */
[----:B------:R2:W-:Y:S01]  /*15b0*/  STL [R1+0x14], R7 ;  /* 0x0000140701007387 */ /* 0x0005e20000100800 */
[----:B------:R-:W-:-:S02]  /*15c0*/  LEA R239, R9, 0x80, 0x1 ;  /* 0x0000008009ef7811 */ /* 0x000fc400078e08ff */
[C---:B------:R-:W-:Y:S02]  /*15d0*/  IADD3 R18, R225.reuse, 0x28, RZ ;  /* 0x00000028e1127810 */ /* 0x040fe40007ffe0ff */
[----:B------:R-:W-:Y:S02]  /*15e0*/  SHF.R.S32.HI R6, RZ, 0x1f, R201 ;  /* 0x0000001fff067819 */ /* 0x000fe400000114c9 */
[----:B------:R-:W-:Y:S02]  /*15f0*/  SHF.R.S32.HI R12, RZ, 0x1f, R202 ;  /* 0x0000001fff0c7819 */ /* 0x000fe400000114ca */
[----:B-1----:R-:W-:Y:S02]  /*1600*/  IADD3 R15, R225, 0x40, RZ ;  /* 0x00000040e10f7810 */ /* 0x002fe40007ffe0ff */
[C---:B------:R-:W-:Y:S02]  /*1610*/  SEL R6, R4.reuse, 0xffffffe0, !P1 ;  /* 0xffffffe004067807 */ /* 0x040fe40004800000 */
[----:B------:R-:W-:-:S02]  /*1620*/  SEL R168, R4, 0xffffffe0, !P0 ;  /* 0xffffffe004a87807 */ /* 0x000fc40004000000 */
[----:B------:R-:W-:Y:S01]  /*1630*/  IADD3 R12, R225, 0x58, RZ ;  /* 0x00000058e10c7810 */ /* 0x000fe20007ffe0ff */
[----:B------:R-:W-:Y:S01]  /*1640*/  IMAD.IADD R242, R239, 0x1, R6 ;  /* 0x00000001eff27824 */ /* 0x000fe200078e0206 */
[C---:B------:R-:W-:Y:S02]  /*1650*/  IADD3 R252, R225.reuse, 0x70, RZ ;  /* 0x00000070e1fc7810 */ /* 0x040fe40007ffe0ff */
[----:B------:R-:W-:Y:S02]  /*1660*/  IADD3 R250, R225, 0x80, RZ ;  /* 0x00000080e1fa7810 */ /* 0x000fe40007ffe0ff */
[----:B------:R-:W-:Y:S02]  /*1670*/  SHF.R.S32.HI R4, RZ, 0x1f, R21 ;  /* 0x0000001fff047819 */ /* 0x000fe40000011415 */
[----:B------:R-:W-:Y:S02]  /*1680*/  IADD3 R240, R239, -0x10, RZ ;  /* 0xfffffff0eff07810 */ /* 0x000fe40007ffe0ff */
[----:B--2---:R-:W-:-:S02]  /*1690*/  IADD3 R7, R225, 0x68, RZ ;  /* 0x00000068e1077810 */ /* 0x004fc40007ffe0ff */
[C---:B------:R-:W-:Y:S02]  /*16a0*/  IADD3 R249, R225.reuse, 0x88, RZ ;  /* 0x00000088e1f97810 */ /* 0x040fe40007ffe0ff */
[----:B------:R-:W-:Y:S02]  /*16b0*/  IADD3 R247, R225, 0x98, RZ ;  /* 0x00000098e1f77810 */ /* 0x000fe40007ffe0ff */
[----:B------:R-:W-:Y:S02]  /*16c0*/  SHF.R.S32.HI R4, RZ, 0x1f, R18 ;  /* 0x0000001fff047819 */ /* 0x000fe40000011412 */
[----:B------:R-:W-:Y:S02]  /*16d0*/  @P3 IADD3 R240, R239, 0x10, RZ ;  /* 0x00000010eff03810 */ /* 0x000fe40007ffe0ff */
[----:B------:R-:W-:Y:S02]  /*16e0*/  LEA R162, R2, 0x18100, 0x1 ;  /* 0x0001810002a27811 */ /* 0x000fe400078e08ff */
[----:B------:R-:W-:Y:S01]  /*16f0*/  SEL R5, R8, 0xffffffc0, !P2 ;  /* 0xffffffc008057807 */ /* 0x000fe20005000000 */
[----:B------:R-:W-:Y:S01]  /*1700*/  IMAD.IADD R241, R6, 0x1, R240 ;  /* 0x0000000106f17824 */ /* 0x000fe200078e02f0 */
[C---:B------:R-:W-:Y:S01]  /*1710*/  IADD3 R246, R225.reuse, 0xa0, RZ ;  /* 0x000000a0e1f67810 */ /* 0x040fe20007ffe0ff */
[----:B------:R-:W-:Y:S01]  /*1720*/  IMAD.IADD R163, R162, 0x1, R168 ;  /* 0x00000001a2a37824 */ /* 0x000fe200078e02a8 */
[----:B------:R-:W-:Y:S01]  /*1730*/  IADD3 R245, R225, 0xa8, RZ ;  /* 0x000000a8e1f57810 */ /* 0x000fe20007ffe0ff */
[----:B------:R-:W-:Y:S01]  /*1740*/  IMAD.IADD R2, R241, 0x1, R5 ;  /* 0x00000001f1027824 */ /* 0x000fe200078e0205 */
[----:B------:R-:W-:-:S02]  /*1750*/  SHF.R.S32.HI R4, RZ, 0x1f, R15 ;  /* 0x0000001fff047819 */ /* 0x000fc4000001140f */
[----:B------:R-:W-:Y:S01]  /*1760*/  LEA R170, R3, 0x100, 0x1 ;  /* 0x0000010003aa7811 */ /* 0x000fe200078e08ff */
[----:B------:R-:W-:Y:S01]  /*1770*/  IMAD.IADD R3, R5, 0x1, R240 ;  /* 0x0000000105037824 */ /* 0x000fe200078e02f0 */
[----:B------:R-:W-:Y:S02]  /*1780*/  IADD3 R244, R225, 0xb0, RZ ;  /* 0x000000b0e1f47810 */ /* 0x000fe40007ffe0ff */
[----:B------:R-:W-:Y:S01]  /*1790*/  SHF.R.S32.HI R4, RZ, 0x1f, R12 ;  /* 0x0000001fff047819 */ /* 0x000fe2000001140c */
[----:B------:R-:W-:Y:S01]  /*17a0*/  IMAD.IADD R232, R168, 0x1, R170 ;  /* 0x00000001a8e87824 */ /* 0x000fe200078e02aa */
[----:B------:R-:W-:Y:S02]  /*17b0*/  SHF.R.S32.HI R7, RZ, 0x1f, R7 ;  /* 0x0000001fff077819 */ /* 0x000fe40000011407 */
[----:B------:R-:W-:Y:S02]  /*17c0*/  LEA R169, R0, 0xc100, 0x1 ;  /* 0x0000c10000a97811 */ /* 0x000fe400078e08ff */
[----:B------:R-:W-:-:S02]  /*17d0*/  SHF.R.S32.HI R4, RZ, 0x1f, R252 ;  /* 0x0000001fff047819 */ /* 0x000fc400000114fc */
[----:B------:R-:W-:Y:S02]  /*17e0*/  SHF.R.S32.HI R7, RZ, 0x1f, R250 ;  /* 0x0000001fff077819 */ /* 0x000fe400000114fa */
[----:B------:R-:W-:Y:S02]  /*17f0*/  SEL R0, R8, 0xffffffc0, !P4 ;  /* 0xffffffc008007807 */ /* 0x000fe40006000000 */
        /* <DEDUP_REMOVED lines=9> */
[----:B------:R-:W-:Y:S01]  /*1890*/  IADD3 R20, R225, 0x18, RZ ;  /* 0x00000018e1147810 */ /* 0x000fe20007ffe0ff */
[----:B------:R-:W-:Y:S01]  /*18a0*/  IMAD.IADD R164, R163, 0x1, R0 ;  /* 0x00000001a3a47824 */ /* 0x000fe200078e0200 */
[----:B------:R1:W-:Y:S01]  /*18b0*/  STL [R1+0xc], R7 ;  /* 0x00000c0701007387 */ /* 0x0003e20000100800 */
[----:B------:R-:W-:Y:S01]  /*18c0*/  IMAD.IADD R0, R0, 0x1, R232 ;  /* 0x0000000100007824 */ /* 0x000fe200078e02e8 */
[C---:B------:R-:W-:Y:S01]  /*18d0*/  IADD3 R17, R225.reuse, 0x30, RZ ;  /* 0x00000030e1117810 */ /* 0x040fe20007ffe0ff */
[----:B------:R-:W-:Y:S01]  /*18e0*/  IMAD.IADD R235, R168, 0x1, R171 ;  /* 0x00000001a8eb7824 */ /* 0x000fe200078e02ab */
[----:B------:R1:W-:Y:S01]  /*18f0*/  STL [R1+0x8], R4 ;  /* 0x0000080401007387 */ /* 0x0003e20000100800 */
[----:B------:R-:W-:-:S02]  /*1900*/  IADD3 R14, R225, 0x48, RZ ;  /* 0x00000048e10e7810 */ /* 0x000fc40007ffe0ff */
[C---:B------:R-:W-:Y:S01]  /*1910*/  IADD3 R22, R225.reuse, 0x8, RZ ;  /* 0x00000008e1167810 */ /* 0x040fe20007ffe0ff */
[----:B------:R1:W-:Y:S01]  /*1920*/  STL [R1+0x4], R3 ;  /* 0x0000040301007387 */ /* 0x0003e20000100800 */
[C---:B------:R-:W-:Y:S02]  /*1930*/  IADD3 R11, R225.reuse, 0x60, RZ ;  /* 0x00000060e10b7810 */ /* 0x040fe40007ffe0ff */
[C---:B------:R-:W-:Y:S01]  /*1940*/  IADD3 R19, R225.reuse, 0x20, RZ ;  /* 0x00000020e1137810 */ /* 0x040fe20007ffe0ff */
[----:B------:R1:W-:Y:S01]  /*1950*/  STL [R1], R2 ;  /* 0x0000000201007387 */ /* 0x0003e20000100800 */
[C---:B------:R-:W-:Y:S02]  /*1960*/  IADD3 R251, R225.reuse, 0x78, RZ ;  /* 0x00000078e1fb7810 */ /* 0x040fe40007ffe0ff */
[----:B------:R-:W-:Y:S01]  /*1970*/  SHF.R.S32.HI R8, RZ, 0x1f, R20 ;  /* 0x0000001fff087819 */ /* 0x000fe20000011414 */
[----:B------:R1:W-:Y:S01]  /*1980*/  STL [R1+0x10], R0 ;  /* 0x0000100001007387 */ /* 0x0003e20000100800 */
[----:B------:R-:W-:-:S02]  /*1990*/  IADD3 R16, R225, 0x38, RZ ;  /* 0x00000038e1107810 */ /* 0x000fc40007ffe0ff */
[C---:B------:R-:W-:Y:S02]  /*19a0*/  IADD3 R248, R225.reuse, 0x90, RZ ;  /* 0x00000090e1f87810 */ /* 0x040fe40007ffe0ff */
[----:B------:R-:W-:Y:S02]  /*19b0*/  SHF.R.S32.HI R8, RZ, 0x1f, R17 ;  /* 0x0000001fff087819 */ /* 0x000fe40000011411 */
        /* <DEDUP_REMOVED lines=12> */
[----:B-1----:R-:W-:Y:S02]  /*1a80*/  SHF.R.S32.HI R8, RZ, 0x1f, R243 ;  /* 0x0000001fff087819 */ /* 0x002fe400000114f3 */
.L_x_2769:
        /* <DEDUP_REMOVED lines=30> */
.L_x_2656:
[----:B------:R-:W-:-:S04]  /*1c70*/  ISETP.NE.U32.AND P1, PT, RZ, c[0x0][0x368], PT ;  /* 0x0000da00ff007a0c */ /* 0x000fc80003f25070 */
[----:B------:R-:W-:-:S13]  /*1c80*/  ISETP.NE.AND.EX P1, PT, RZ, c[0x0][0x36c], PT, P1 ;  /* 0x0000db00ff007a0c */ /* 0x000fda0003f25310 */
[----:B------:R-:W-:Y:S05]  /*1c90*/  @!P1 BRA `(.L_x_2657) ;  /* 0x0000004000009947 */ /* 0x000fea0003800000 */
[----:B-1----:R-:W-:-:S04]  /*1ca0*/  IADD3 R2, P1, R233, c[0x0][0x368], RZ ;  /* 0x0000da00e9027a10 */ /* 0x002fc80007f3e0ff */
[----:B------:R-:W-:-:S05]  /*1cb0*/  IADD3.X R3, R234, c[0x0][0x36c], RZ, P1, !PT ;  /* 0x0000db00ea037a10 */ /* 0x000fca0000ffe4ff */
[----:B------:R1:W5:Y:S01]  /*1cc0*/  LDG.E R0, [R2.64] ;  /* 0x0000000802007981 */ /* 0x000362000c1e1900 */
[----:B------:R-:W-:Y:S05]  /*1cd0*/  BRA `(.L_x_2658) ;  /* 0x0000008000007947 */ /* 0x000fea0003800000 */
.L_x_2657:
        /* <DEDUP_REMOVED lines=8> */
.L_x_2658:
        /* <DEDUP_REMOVED lines=58> */
.L_x_2660:
[----:B------:R-:W-:Y:S05]  /*2100*/  BSYNC B0 ;  /* 0x0000000000007941 */ /* 0x000fea0003800000 */
.L_x_2659:
[----:B------:R-:W-:Y:S01]  /*2110*/  IMAD R205, R237, R2, RZ ;  /* 0x00000002edcd7224 */ /* 0x000fe200078e02ff */
        /* <DEDUP_REMOVED lines=99> */
.L_x_2774:
[----:B------:R-:W-:Y:S05]  /*2750*/  BRA.DIV ~URZ, `(.L_x_2663) ;  /* 0x000101427f007947 */ /* 0x000fea000b800000 */
[----:B------:R3:W4:Y:S02]  /*2760*/  SHFL.IDX PT, R0, R12, RZ, 0x181f ;  /* 0x00181fff0c007589 */ /* 0x00072400000e0000 */
.L_x_2775:
        /* <DEDUP_REMOVED lines=20> */
.L_x_2665:
[----:B------:R-:W-:Y:S05]  /*28b0*/  BSYNC B0 ;  /* 0x0000000000007941 */ /* 0x000fea0003800000 */
.L_x_2664:
[----:B------:R-:W-:Y:S05]  /*28c0*/  BRA.DIV ~URZ, `(.L_x_2666) ;  /* 0x000100427f007947 */ /* 0x000fea000b800000 */
[----:B--2---:R2:W1:Y:S04]  /*28d0*/  SHFL.IDX PT, R8, R9, 0x1, 0x181f ;  /* 0x00381f0009087f89 */ /* 0x00446800000e0000 */
[----:B----4-:R2:W4:Y:S02]  /*28e0*/  SHFL.IDX PT, R0, R12, 0x1, 0x181f ;  /* 0x00381f000c007f89 */ /* 0x01052400000e0000 */
.L_x_2776:
        /* <DEDUP_REMOVED lines=19> */
.L_x_2668:
[----:B------:R-:W-:Y:S05]  /*2a20*/  BSYNC B0 ;  /* 0x0000000000007941 */ /* 0x000fea0003800000 */
.L_x_2667:
[----:B------:R-:W-:Y:S05]  /*2a30*/  BRA.DIV ~URZ, `(.L_x_2669) ;  /* 0x0000ffa27f007947 */ /* 0x000fea000b800000 */
[----:B-1----:R1:W2:Y:S02]  /*2a40*/  SHFL.IDX PT, R8, R9, 0x2, 0x181f ;  /* 0x00581f0009087f89 */ /* 0x0022a400000e0000 */
.L_x_2777:
[----:B------:R-:W-:Y:S05]  /*2a50*/  BRA.DIV ~URZ, `(.L_x_2670) ;  /* 0x0000fff27f007947 */ /* 0x000fea000b800000 */
[----:B----4-:R4:W1:Y:S02]  /*2a60*/  SHFL.IDX PT, R0, R12, 0x2, 0x181f ;  /* 0x00581f000c007f89 */ /* 0x01086400000e0000 */
.L_x_2778:
        /* <DEDUP_REMOVED lines=19> */
.L_x_2672:
[----:B------:R-:W-:Y:S05]  /*2ba0*/  BSYNC B0 ;  /* 0x0000000000007941 */ /* 0x000fea0003800000 */
.L_x_2671:
[----:B------:R-:W-:Y:S05]  /*2bb0*/  BRA.DIV ~URZ, `(.L_x_2673) ;  /* 0x0000ff027f007947 */ /* 0x000fea000b800000 */
[----:B--2---:R2:W3:Y:S04]  /*2bc0*/  SHFL.IDX PT, R8, R9, 0x3, 0x181f ;  /* 0x00781f0009087f89 */ /* 0x0044e800000e0000 */
[----:B-1----:R2:W1:Y:S02]  /*2bd0*/  SHFL.IDX PT, R0, R12, 0x3, 0x181f ;  /* 0x00781f000c007f89 */ /* 0x00246400000e0000 */
.L_x_2779:
[----:B------:R-:W-:Y:S01]  /*2be0*/  IADD3 R2, R10, 0x60, RZ ;  /* 0x000000600a027810 */ /* 0x000fe20007ffe0ff */
[----:B-----5:R-:W-:Y:S01]  /*2bf0*/  IMAD.WIDE.U32 R214, R13, c[0x0][0x2b0], RZ ;  /* 0x0000ac000dd67a25 */ /* 0x020fe200078e00ff */
[----:B------:R-:W-:-:S02]  /*2c00*/  SHF.R.S32.HI R18, RZ, 0x1f, R193 ;  /* 0x0000001fff127819 */ /* 0x000fc400000114c1 */
[----:B------:R-:W-:Y:S02]  /*2c10*/  ISETP.GE.AND P2, PT, R2, R11, PT ;  /* 0x0000000b0200720c */ /* 0x000fe40003f46270 */
[----:B------:R-:W-:Y:S02]  /*2c20*/  SHF.R.S32.HI R16, RZ, 0x1f, R201 ;  /* 0x0000001fff107819 */ /* 0x000fe400000114c9 */
[----:B------:R-:W-:-:S09]  /*2c30*/  SHF.R.S32.HI R20, RZ, 0x1f, R202 ;  /* 0x0000001fff147819 */ /* 0x000fd200000114ca */
[-C--:B-1----:R-:W-:Y:S02]  /*2c40*/  @!P2 LEA R6, P0, R193, R0.reuse, 0x1 ;  /* 0x00000000c106a211 */ /* 0x082fe400078008ff */
[----:B------:R-:W-:Y:S02]  /*2c50*/  @!P2 LEA R4, P1, R201, R0, 0x1 ;  /* 0x00000000c904a211 */ /* 0x000fe400078208ff */
        /* <DEDUP_REMOVED lines=36> */
[----:B------:R-:W-:Y:S02]  /*2ea0*/  IMAD R218, R14, c[0x0][0x1ec], R213 ;  /* 0x00007b000eda7a24 */ /* 0x000fe400078e02d5 */
[----:B------:R-:W-:-:S04]  /*2eb0*/  IMAD.WIDE.U32 R2, R181, c[0x0][0x1e0], RZ ;  /* 0x00007800b5027a25 */ /* 0x000fc800078e00ff */
[----:B------:R-:W-:Y:S02]  /*2ec0*/  IMAD R108, R187, -0x40, R221 ;  /* 0xffffffc0bb6c7824 */ /* 0x000fe400078e02dd */
[----:B------:R-:W-:-:S04]  /*2ed0*/  IMAD.WIDE.U32 R216, R14, c[0x0][0x210], RZ ;  /* 0x000084000ed87a25 */ /* 0x000fc800078e00ff */
[----:B------:R-:W-:Y:S02]  /*2ee0*/  IMAD.IADD R13, R108, 0x1, -R226 ;  /* 0x000000016c0d7824 */ /* 0x000fe400078e0ae2 */
[----:B------:R-:W-:Y:S01]  /*2ef0*/  IMAD R220, R14, c[0x0][0x214], R217 ;  /* 0x000085000edc7a24 */ /* 0x000fe200078e02d9 */
[C---:B------:R-:W-:Y:S01]  /*2f00*/  SHF.L.U64.HI R14, R193.reuse, 0x1, R18 ;  /* 0x00000001c10e7819 */ /* 0x040fe20000010212 */
[----:B------:R-:W-:Y:S01]  /*2f10*/  IMAD.SHL.U32 R17, R193, 0x2, RZ ;  /* 0x00000002c1117824 */ /* 0x000fe200078e00ff */
[----:B-1----:R-:W-:Y:S01]  /*2f20*/  SHF.R.S32.HI R5, RZ, 0x1f, R181 ;  /* 0x0000001fff057819 */ /* 0x002fe200000114b5 */
[----:B------:R-:W-:Y:S01]  /*2f30*/  IMAD.SHL.U32 R19, R202, 0x2, RZ ;  /* 0x00000002ca137824 */ /* 0x000fe200078e00ff */
[----:B------:R-:W-:-:S03]  /*2f40*/  ISETP.GE.AND P6, PT, R13, 0x1, PT ;  /* 0x000000010d00780c */ /* 0x000fc60003fc6270 */
[----:B------:R-:W-:-:S04]  /*2f50*/  IMAD R0, R5, c[0x0][0x1e0], RZ ;  /* 0x0000780005007a24 */ /* 0x000fc800078e02ff */
[----:B------:R-:W-:-:S04]  /*2f60*/  IMAD R0, R181, c[0x0][0x1e4], R0 ;  /* 0x00007900b5007a24 */ /* 0x000fc800078e0200 */
[----:B------:R-:W-:Y:S02]  /*2f70*/  IMAD.IADD R3, R3, 0x1, R0 ;  /* 0x0000000103037824 */ /* 0x000fe400078e0200 */
[----:B------:R-:W-:Y:S02]  /*2f80*/  @P6 ISETP.GE.AND P1, PT, R193, c[0x0][0x1d4], PT ;  /* 0x00007500c1006a0c */ /* 0x000fe40003f26270 */
[----:B------:R-:W-:Y:S02]  /*2f90*/  @P6 ISETP.GE.AND P5, PT, R201, c[0x0][0x1d4], PT ;  /* 0x00007500c9006a0c */ /* 0x000fe40003fa6270 */
[----:B------:R-:W-:Y:S02]  /*2fa0*/  @P6 ISETP.GE.AND P2, PT, R202, c[0x0][0x1d4], PT ;  /* 0x00007500ca006a0c */ /* 0x000fe40003f46270 */
[----:B---3--:R-:W-:Y:S01]  /*2fb0*/  SHF.R.S32.HI R7, RZ, 0x1f, R173 ;  /* 0x0000001fff077819 */ /* 0x008fe200000114ad */
[----:B------:R-:W-:-:S04]  /*2fc0*/  IMAD.WIDE.U32 R2, R173, c[0x0][0x1f0], R2 ;  /* 0x00007c00ad027a25 */ /* 0x000fc800078e0002 */
[C---:B------:R-:W-:Y:S02]  /*2fd0*/  IMAD R0, R7.reuse, c[0x0][0x1f0], RZ ;  /* 0x00007c0007007a24 */ /* 0x040fe400078e02ff */
[----:B------:R-:W-:Y:S02]  /*2fe0*/  IMAD R7, R7, c[0x0][0x218], RZ ;  /* 0x0000860007077a24 */ /* 0x000fe400078e02ff */
[C---:B------:R-:W-:Y:S01]  /*2ff0*/  IMAD R4, R173.reuse, c[0x0][0x1f4], R0 ;  /* 0x00007d00ad047a24 */ /* 0x040fe200078e0200 */
[----:B------:R-:W-:Y:S01]  /*3000*/  IADD3 R0, P0, R2, R212, RZ ;  /* 0x000000d402007210 */ /* 0x000fe20007f1e0ff */
        /* <DEDUP_REMOVED lines=9> */
[----:B------:R-:W3:Y:S03]  /*30a0*/  SHFL.IDX PT, R8, R10, RZ, 0x181f ;  /* 0x00181fff0a087589 */ /* 0x000ee600000e0000 */
[----:B------:R-:W-:Y:S01]  /*30b0*/  IMAD.WIDE.U32 R2, R173, c[0x0][0x218], R2 ;  /* 0x00008600ad027a25 */ /* 0x000fe200078e0002 */
[----:B--2---:R2:W5:Y:S04]  /*30c0*/  SHFL.IDX PT, R9, R6, 0x1, 0x181f ;  /* 0x00381f0006097f89 */ /* 0x00456800000e0000 */
[----:B------:R-:W4:Y:S01]  /*30d0*/  SHFL.IDX PT, R10, R10, 0x1, 0x181f ;  /* 0x00381f000a0a7f89 */ /* 0x000f2200000e0000 */
[----:B-1----:R-:W-:-:S04]  /*30e0*/  @P6 LEA R4, P0, R193, R0, 0x1 ;  /* 0x00000000c1046211 */ /* 0x002fc800078008ff */
[----:B---3--:R-:W-:Y:S02]  /*30f0*/  @P6 LEA.HI.X R5, R193, R8, R18, 0x1, P0 ;  /* 0x00000008c1056211 */ /* 0x008fe400000f0c12 */
[----:B--2---:R-:W-:-:S03]  /*3100*/  @P6 LEA R6, P0, R201, R0, 0x1 ;  /* 0x00000000c9066211 */ /* 0x004fc600078008ff */
[----:B------:R1:W-:Y:S01]  /*3110*/  @P6 LDGSTS.E.BYPASS.LTC128B.128 [R210+0xc100], [R4.64], !P1 ;  /* 0x0c10000004d26fae */ /* 0x0003e2000c901d48 */
[----:B------:R-:W-:-:S05]  /*3120*/  @P6 LEA.HI.X R7, R201, R8, R16, 0x1, P0 ;  /* 0x00000008c9076211 */ /* 0x000fca00000f0c10 */
[----:B------:R5:W-:Y:S01]  /*3130*/  @P6 LDGSTS.E.BYPASS.LTC128B.128 [R210+0xe100], [R6.64], !P5 ;  /* 0x0e10000006d26fae */ /* 0x000be2000e901d48 */
[----:B-1----:R-:W-:Y:S02]  /*3140*/  @P6 LEA R4, P1, R202, R0, 0x1 ;  /* 0x00000000ca046211 */ /* 0x002fe400078208ff */
[----:B------:R-:W-:Y:S02]  /*3150*/  IADD3 R0, P0, R2, R216, RZ ;  /* 0x000000d802007210 */ /* 0x000fe40007f1e0ff */
[----:B------:R-:W-:Y:S02]  /*3160*/  @P6 LEA.HI.X R5, R202, R8, R20, 0x1, P1 ;  /* 0x00000008ca056211 */ /* 0x000fe400008f0c14 */
[----:B------:R-:W-:Y:S02]  /*3170*/  ISETP.GE.AND P1, PT, R13, 0x21, PT ;  /* 0x000000210d00780c */ /* 0x000fe40003f26270 */
[----:B------:R-:W-:Y:S01]  /*3180*/  IADD3.X R2, R220, R3, R11, P0, !PT ;  /* 0x00000003dc027210 */ /* 0x000fe200007fe40b */
[----:B------:R1:W-:Y:S01]  /*3190*/  @P6 LDGSTS.E.BYPASS.LTC128B.128 [R210+0x10100], [R4.64], !P2 ;  /* 0x1010000004d26fae */ /* 0x0003e2000d101d48 */
[----:B----4-:R-:W-:-:S04]  /*31a0*/  LEA R12, P0, R0, c[0x0][0x1f8], 0x1 ;  /* 0x00007e00000c7a11 */ /* 0x010fc800078008ff */
[----:B------:R-:W-:Y:S01]  /*31b0*/  LEA.HI.X R15, R0, c[0x0][0x1fc], R2, 0x1, P0 ;  /* 0x00007f00000f7a11 */ /* 0x000fe200000f0c02 */
[----:B------:R-:W2:Y:S04]  /*31c0*/  SHFL.IDX PT, R8, R12, RZ, 0x181f ;  /* 0x00181fff0c087589 */ /* 0x000ea800000e0000 */
[C---:B-----5:R-:W-:Y:S01]  /*31d0*/  @P1 LEA R6, P0, R193.reuse, R9, 0x1 ;  /* 0x00000009c1061211 */ /* 0x060fe200078008ff */
[----:B------:R-:W3:Y:S01]  /*31e0*/  SHFL.IDX PT, R11, R15, RZ, 0x181f ;  /* 0x00181fff0f0b7589 */ /* 0x000ee200000e0000 */
[----:B------:R-:W-:Y:S02]  /*31f0*/  @P1 ISETP.GE.AND P5, PT, R193, c[0x0][0x1d4], PT ;  /* 0x00007500c1001a0c */ /* 0x000fe40003fa6270 */
[----:B------:R-:W-:Y:S01]  /*3200*/  @P1 ISETP.GE.AND P2, PT, R201, c[0x0][0x1d4], PT ;  /* 0x00007500c9001a0c */ /* 0x000fe20003f46270 */
[----:B------:R-:W4:Y:S01]  /*3210*/  SHFL.IDX PT, R0, R12, 0x1, 0x181f ;  /* 0x00381f000c007f89 */ /* 0x000f2200000e0000 */
[----:B------:R-:W-:Y:S01]  /*3220*/  @P1 LEA.HI.X R7, R193, R10, R18, 0x1, P0 ;  /* 0x0000000ac1071211 */ /* 0x000fe200000f0c12 */
        /* <DEDUP_REMOVED lines=11> */
[----:B------:R1:W5:Y:S01]  /*32e0*/  SHFL.IDX PT, R10, R15, 0x1, 0x181f ;  /* 0x00381f000f0a7f89 */ /* 0x00036200000e0000 */
        /* <DEDUP_REMOVED lines=13> */
[----:B------:R-:W-:-:S03]  /*33c0*/  IADD3 R6, P0, R0, R17, RZ ;  /* 0x0000001100067210 */ /* 0x000fc60007f1e0ff */
[----:B------:R-:W-:Y:S01]  /*33d0*/  IMAD.X R9, R11, 0x1, R15, P6 ;  /* 0x000000010b097824 */ /* 0x000fe200030e060f */
[----:B------:R2:W-:Y:S01]  /*33e0*/  LDGSTS.E.BYPASS.LTC128B.128 [R210+0x2100], [R2.64], !P1 ;  /* 0x0210000002d27fae */ /* 0x0005e2000c901d48 */
[----:B------:R-:W-:Y:S01]  /*33f0*/  ISETP.GE.AND P1, PT, R202, c[0x0][0x1d4], PT ;  /* 0x00007500ca007a0c */ /* 0x000fe20003f26270 */
[----:B-----5:R-:W-:-:S03]  /*3400*/  IMAD.X R7, R10, 0x1, R14, P0 ;  /* 0x000000010a077824 */ /* 0x020fc600000e060e */
        /* <DEDUP_REMOVED lines=42> */
.L_x_2780:
        /* <DEDUP_REMOVED lines=8> */
[C---:B------:R-:W-:Y:S01]  /*3730*/  IMAD.X R5, R8.reuse, 0x1, R16, P5 ;  /* 0x0000000108057824 */ /* 0x040fe200028e0610 */
        /* <DEDUP_REMOVED lines=11> */
.L_x_2781:
        /* <DEDUP_REMOVED lines=21> */
.L_x_2675:
[----:B------:R-:W-:Y:S05]  /*3940*/  BSYNC B0 ;  /* 0x0000000000007941 */ /* 0x000fea0003800000 */
.L_x_2674:
        /* <DEDUP_REMOVED lines=27> */
[C---:B------:R-:W-:Y:S01]  /*3b00*/  IMAD.SHL.U32 R26, R202.reuse, 0x2, RZ ;  /* 0x00000002ca1a7824 */ /* 0x040fe200078e00ff */
        /* <DEDUP_REMOVED lines=17> */
.L_x_2782:
        /* <DEDUP_REMOVED lines=8> */
[----:B----4-:R-:W-:Y:S01]  /*3ca0*/  IMAD.X R15, R12, 0x1, R21, P0 ;  /* 0x000000010c0f7824 */ /* 0x010fe200000e0615 */
        /* <DEDUP_REMOVED lines=12> */
.L_x_2783:
        /* <DEDUP_REMOVED lines=21> */
.L_x_2679:
[----:B------:R-:W-:Y:S05]  /*3ec0*/  BSYNC B0 ;  /* 0x0000000000007941 */ /* 0x000fea0003800000 */
.L_x_2678:
[----:B------:R-:W-:Y:S01]  /*3ed0*/  IMAD.MOV.U32 R0, RZ, RZ, 0x40 ;  /* 0x00000040ff007424 */ /* 0x000fe200078e00ff */
[----:B------:R-:W-:Y:S01]  /*3ee0*/  LOP3.LUT P0, RZ, R207, 0x4, RZ, 0xc0, !PT ;  /* 0x00000004cfff7812 */ /* 0x000fe2000780c0ff */
[----:B------:R-:W0:Y:S01]  /*3ef0*/  LDGDEPBAR ;  /* 0x00000000000079af */ /* 0x000e220000000000 */
[----:B------:R-:W-:Y:S02]  /*3f00*/  WARPSYNC 0xffffffff ;  /* 0xffffffff00007948 */ /* 0x000fe40003800000 */
[----:B------:R-:W-:Y:S01]  /*3f10*/  SEL R166, R0, 0xffffffc0, !P0 ;  /* 0xffffffc000a67807 */ /* 0x000fe20004000000 */
[----:B---34-:R-:W-:Y:S01]  /*3f20*/  HMMA.16816.F32 R36, R8, R32, RZ ;  /* 0x000000200824723c */ /* 0x018fe200000018ff */
[----:B--2---:R-:W-:Y:S03]  /*3f30*/  LDSM.16.M88.4 R16, [R165] ;  /* 0x00000000a510783b */ /* 0x004fe60000000200 */
[----:B------:R-:W-:Y:S01]  /*3f40*/  IMAD.IADD R2, R169, 0x1, R166 ;  /* 0x00000001a9027824 */ /* 0x000fe200078e02a6 */
[----:B------:R-:W2:Y:S01]  /*3f50*/  LDL R109, [R1+0x14] ;  /* 0x00001400016d7983 */ /* 0x000ea20000100800 */
[----:B------:R-:W-:-:S02]  /*3f60*/  IADD3 R0, R166, R169, R167 ;  /* 0x000000a9a6007210 */ /* 0x000fc40007ffe0a7 */
[C---:B------:R-:W-:Y:S01]  /*3f70*/  HMMA.16816.F32 R24, R8.reuse, R40, RZ ;  /* 0x000000280818723c */ /* 0x040fe200000018ff */
[----:B------:R-:W3:Y:S04]  /*3f80*/  LDSM.16.M88.4 R72, [R2] ;  /* 0x000000000248783b */ /* 0x000ee80000000200 */
[----:B------:R-:W4:Y:S03]  /*3f90*/  LDSM.16.M88.4 R80, [R2+0x800] ;  /* 0x000800000250783b */ /* 0x000f260000000200 */
[C---:B------:R-:W-:Y:S01]  /*3fa0*/  HMMA.16816.F32 R20, R8.reuse, R42, RZ ;  /* 0x0000002a0814723c */ /* 0x040fe200000018ff */
[----:B------:R-:W5:Y:S04]  /*3fb0*/  LDSM.16.M88.4 R68, [R2+0x1000] ;  /* 0x001000000244783b */ /* 0x000f680000000200 */
[----:B------:R-:W1:Y:S03]  /*3fc0*/  LDSM.16.M88.4 R76, [R2+0x1800] ;  /* 0x00180000024c783b */ /* 0x000e660000000200 */
[C---:B------:R-:W-:Y:S01]  /*3fd0*/  HMMA.16816.F32 R12, R8.reuse, R44, RZ ;  /* 0x0000002c080c723c */ /* 0x040fe200000018ff */
[----:B------:R-:W-:Y:S04]  /*3fe0*/  LDSM.16.M88.4 R88, [R0] ;  /* 0x000000000058783b */ /* 0x000fe80000000200 */
[----:B------:R-:W-:Y:S03]  /*3ff0*/  LDSM.16.M88.4 R100, [R0+0x800] ;  /* 0x000800000064783b */ /* 0x000fe60000000200 */
[C---:B------:R-:W-:Y:S01]  /*4000*/  HMMA.16816.F32 R32, R8.reuse, R34, RZ ;  /* 0x000000220820723c */ /* 0x040fe200000018ff */
[----:B------:R-:W-:Y:S04]  /*4010*/  LDSM.16.M88.4 R104, [R169+0x2000] ;  /* 0x00200000a968783b */ /* 0x000fe80000000200 */
[----:B------:R-:W-:Y:S03]  /*4020*/  LDSM.16.M88.4 R96, [R28+0x2000] ;  /* 0x002000001c60783b */ /* 0x000fe60000000200 */
[C---:B------:R-:W-:Y:S08]  /*4030*/  HMMA.16816.F32 R40, R8.reuse, R46, RZ ;  /* 0x0000002e0828723c */ /* 0x040ff000000018ff */
[C---:B------:R-:W-:Y:S08]  /*4040*/  HMMA.16816.F32 R60, R8.reuse, R56, RZ ;  /* 0x00000038083c723c */ /* 0x040ff000000018ff */
[----:B------:R-:W-:Y:S08]  /*4050*/  HMMA.16816.F32 R56, R8, R58, RZ ;  /* 0x0000003a0838723c */ /* 0x000ff000000018ff */
[C---:B-1----:R-:W-:Y:S08]  /*4060*/  HMMA.16816.F32 R52, R4.reuse, R48, R36 ;  /* 0x000000300434723c */ /* 0x042ff00000001824 */
[C---:B------:R-:W-:Y:S08]  /*4070*/  HMMA.16816.F32 R44, R4.reuse, R64, R24 ;  /* 0x00000040042c723c */ /* 0x040ff00000001818 */
[C---:B------:R-:W-:Y:S08]  /*4080*/  HMMA.16816.F32 R8, R4.reuse, R66, R20 ;  /* 0x000000420408723c */ /* 0x040ff00000001814 */
[C---:B------:R-:W-:Y:S01]  /*4090*/  HMMA.16816.F32 R64, R4.reuse, R84, R12 ;  /* 0x000000540440723c */ /* 0x040fe2000000180c */
[----:B------:R-:W1:Y:S07]  /*40a0*/  LDSM.16.M88.4 R12, [R164] ;  /* 0x00000000a40c783b */ /* 0x000e6e0000000200 */
[C---:B------:R-:W-:Y:S08]  /*40b0*/  HMMA.16816.F32 R48, R4.reuse, R50, R32 ;  /* 0x000000320430723c */ /* 0x040ff00000001820 */
[C---:B------:R-:W-:Y:S01]  /*40c0*/  HMMA.16816.F32 R40, R4.reuse, R86, R40 ;  /* 0x000000560428723c */ /* 0x040fe20000001828 */
[----:B------:R-:W-:Y:S07]  /*40d0*/  LDSM.16.M88.4 R84, [R0+0x1000] ;  /* 0x001000000054783b */ /* 0x000fee0000000200 */
[C---:B------:R-:W-:Y:S08]  /*40e0*/  HMMA.16816.F32 R36, R4.reuse, R92, R60 ;  /* 0x0000005c0424723c */ /* 0x040ff0000000183c */
[----:B------:R-:W-:Y:S01]  /*40f0*/  HMMA.16816.F32 R32, R4, R94, R56 ;  /* 0x0000005e0420723c */ /* 0x000fe20000001838 */
[----:B------:R-:W-:Y:S07]  /*4100*/  LDSM.16.M88.4 R92, [R0+0x1800] ;  /* 0x00180000005c783b */ /* 0x000fee0000000200 */
[C---:B---3--:R-:W-:Y:S08]  /*4110*/  HMMA.16816.F32 R24, R16.reuse, R72, R52 ;  /* 0x000000481018723c */ /* 0x048ff00000001834 */
[C---:B----4-:R-:W-:Y:S08]  /*4120*/  HMMA.16816.F32 R4, R16.reuse, R80, R44 ;  /* 0x000000501004723c */ /* 0x050ff0000000182c */
[C---:B------:R-:W-:Y:S01]  /*4130*/  HMMA.16816.F32 R52, R16.reuse, R82, R8 ;  /* 0x000000521034723c */ /* 0x040fe20000001808 */
[----:B------:R-:W3:Y:S04]  /*4140*/  LDSM.16.M88.4 R8, [R162+0x4000] ;  /* 0x00400000a208783b */ /* 0x000ee80000000200 */
[----:B------:R-:W-:Y:S03]  /*4150*/  LDSM.16.M88.4 R80, [R169+0x3800] ;  /* 0x00380000a950783b */ /* 0x000fe60000000200 */
[C---:B------:R-:W-:Y:S01]  /*4160*/  HMMA.16816.F32 R20, R16.reuse, R74, R48 ;  /* 0x0000004a1014723c */ /* 0x040fe20000001830 */
[----:B------:R-:W-:Y:S07]  /*4170*/  LDSM.16.M88.4 R72, [R169+0x3000] ;  /* 0x00300000a948783b */ /* 0x000fee0000000200 */
[C---:B-----5:R-:W-:Y:S08]  /*4180*/  HMMA.16816.F32 R60, R16.reuse, R68, R64 ;  /* 0x00000044103c723c */ /* 0x060ff00000001840 */
[C---:B------:R-:W-:Y:S01]  /*4190*/  HMMA.16816.F32 R56, R16.reuse, R70, R40 ;  /* 0x000000461038723c */ /* 0x040fe20000001828 */
[----:B------:R-:W-:Y:S07]  /*41a0*/  LDSM.16.M88.4 R40, [R169+0x2800] ;  /* 0x00280000a928783b */ /* 0x000fee0000000200 */
[C---:B------:R-:W-:Y:S08]  /*41b0*/  HMMA.16816.F32 R68, R16.reuse, R76, R36 ;  /* 0x0000004c1044723c */ /* 0x040ff00000001824 */
[----:B------:R-:W-:Y:S01]  /*41c0*/  HMMA.16816.F32 R48, R16, R78, R32 ;  /* 0x0000004e1030723c */ /* 0x000fe20000001820 */
[----:B------:R-:W-:Y:S07]  /*41d0*/  LDSM.16.M88.4 R76, [R28+0x3800] ;  /* 0x003800001c4c783b */ /* 0x000fee0000000200 */
[C---:B-1----:R-:W-:Y:S01]  /*41e0*/  HMMA.16816.F32 R16, R12.reuse, R88, R24 ;  /* 0x000000580c10723c */ /* 0x042fe20000001818 */
[----:B------:R-:W-:Y:S07]  /*41f0*/  LDSM.16.M88.4 R24, [R165+0x4000] ;  /* 0x00400000a518783b */ /* 0x000fee0000000200 */
[C---:B------:R-:W-:Y:S01]  /*4200*/  HMMA.16816.F32 R36, R12.reuse, R100, R4 ;  /* 0x000000640c24723c */ /* 0x040fe20000001804 */
[----:B------:R-:W1:Y:S07]  /*4210*/  LDSM.16.M88.4 R4, [R163+0x4000] ;  /* 0x00400000a304783b */ /* 0x000e6e0000000200 */
[----:B------:R-:W-:Y:S01]  /*4220*/  HMMA.16816.F32 R44, R12, R90, R20 ;  /* 0x0000005a0c2c723c */ /* 0x000fe20000001814 */
[----:B------:R-:W-:Y:S07]  /*4230*/  LDSM.16.M88.4 R88, [R2+0x2800] ;  /* 0x002800000258783b */ /* 0x000fee0000000200 */
[----:B---3--:R-:W-:Y:S08]  /*4240*/  HMMA.16816.F32 R16, R8, R104, R16 ;  /* 0x000000680810723c */ /* 0x008ff00000001810 */
[C---:B------:R-:W-:Y:S01]  /*4250*/  HMMA.16816.F32 R32, R12.reuse, R102, R52 ;  /* 0x000000660c20723c */ /* 0x040fe20000001834 */
[----:B------:R-:W3:Y:S07]  /*4260*/  LDSM.16.M88.4 R100, [R2+0x2000] ;  /* 0x002000000264783b */ /* 0x000eee0000000200 */
[C---:B------:R-:W-:Y:S08]  /*4270*/  HMMA.16816.F32 R20, R12.reuse, R84, R60 ;  /* 0x000000540c14723c */ /* 0x040ff0000000183c */
[C---:B------:R-:W-:Y:S01]  /*4280*/  HMMA.16816.F32 R64, R12.reuse, R86, R56 ;  /* 0x000000560c40723c */ /* 0x040fe20000001838 */
[----:B------:R-:W4:Y:S07]  /*4290*/  LDSM.16.M88.4 R84, [R28+0x2800] ;  /* 0x002800001c54783b */ /* 0x000f2e0000000200 */
[C---:B------:R-:W-:Y:S08]  /*42a0*/  HMMA.16816.F32 R68, R12.reuse, R92, R68 ;  /* 0x0000005c0c44723c */ /* 0x040ff00000001844 */
[----:B------:R-:W-:Y:S01]  /*42b0*/  HMMA.16816.F32 R60, R12, R94, R48 ;  /* 0x0000005e0c3c723c */ /* 0x000fe20000001830 */
[----:B------:R-:W5:Y:S07]  /*42c0*/  LDSM.16.M88.4 R92, [R28+0x3000] ;  /* 0x003000001c5c783b */ /* 0x000f6e0000000200 */
[----:B------:R-:W-:Y:S01]  /*42d0*/  HMMA.16816.F32 R56, R8, R106, R44 ;  /* 0x0000006a0838723c */ /* 0x000fe2000000182c */
[----:B------:R-:W-:Y:S07]  /*42e0*/  LDSM.16.M88.4 R104, [R0+0x2000] ;  /* 0x002000000068783b */ /* 0x000fee0000000200 */
[----:B-1----:R-:W-:Y:S01]  /*42f0*/  HMMA.16816.F32 R12, R4, R96, R16 ;  /* 0x00000060040c723c */ /* 0x002fe20000001810 */
[----:B------:R-:W-:Y:S07]  /*4300*/  LDSM.16.M88.4 R16, [R162+0x8000] ;  /* 0x00800000a210783b */ /* 0x000fee0000000200 */
[C---:B------:R-:W-:Y:S08]  /*4310*/  HMMA.16816.F32 R52, R8.reuse, R40, R36 ;  /* 0x000000280834723c */ /* 0x040ff00000001824 */
[C---:B------:R-:W-:Y:S01]  /*4320*/  HMMA.16816.F32 R44, R8.reuse, R72, R20 ;  /* 0x00000048082c723c */ /* 0x040fe20000001814 */
[----:B------:R-:W1:Y:S07]  /*4330*/  LDSM.16.M88.4 R20, [R164+0x4000] ;  /* 0x00400000a414783b */ /* 0x000e6e0000000200 */
[C---:B------:R-:W-:Y:S08]  /*4340*/  HMMA.16816.F32 R48, R8.reuse, R42, R32 ;  /* 0x0000002a0830723c */ /* 0x040ff00000001820 */
[----:B------:R-:W-:Y:S01]  /*4350*/  HMMA.16816.F32 R40, R8, R74, R64 ;  /* 0x0000004a0828723c */ /* 0x000fe20000001840 */
[----:B--2---:R-:W-:-:S07]  /*4360*/  IMAD.IADD R206, R109, 0x1, R229 ;  /* 0x000000016dce7824 */ /* 0x004fce00078e02e5 */
[----:B------:R-:W-:Y:S01]  /*4370*/  HMMA.16816.F32 R32, R4, R98, R56 ;  /* 0x000000620420723c */ /* 0x000fe20000001838 */
[----:B------:R-:W2:Y:S07]  /*4380*/  LDSM.16.M88.4 R96, [R169+0x4000] ;  /* 0x00400000a960783b */ /* 0x000eae0000000200 */
[C---:B------:R-:W-:Y:S01]  /*4390*/  HMMA.16816.F32 R64, R8.reuse, R80, R68 ;  /* 0x000000500840723c */ /* 0x040fe20000001844 */
[----:B------:R-:W-:Y:S07]  /*43a0*/  LDSM.16.M88.4 R68, [R2+0x3000] ;  /* 0x003000000244783b */ /* 0x000fee0000000200 */
[----:B------:R-:W-:Y:S01]  /*43b0*/  HMMA.16816.F32 R36, R8, R82, R60 ;  /* 0x000000520824723c */ /* 0x000fe2000000183c */
[----:B------:R-:W-:Y:S07]  /*43c0*/  LDSM.16.M88.4 R80, [R2+0x3800] ;  /* 0x003800000250783b */ /* 0x000fee0000000200 */
[----:B---3--:R-:W-:Y:S01]  /*43d0*/  HMMA.16816.F32 R8, R24, R100, R12 ;  /* 0x000000641808723c */ /* 0x008fe2000000180c */
[----:B------:R-:W-:Y:S07]  /*43e0*/  LDSM.16.M88.4 R12, [R163+0x8000] ;  /* 0x00800000a30c783b */ /* 0x000fee0000000200 */
[C---:B----4-:R-:W-:Y:S08]  /*43f0*/  HMMA.16816.F32 R52, R4.reuse, R84, R52 ;  /* 0x000000540434723c */ /* 0x050ff00000001834 */
[C---:B------:R-:W-:Y:S01]  /*4400*/  HMMA.16816.F32 R72, R4.reuse, R86, R48 ;  /* 0x000000560448723c */ /* 0x040fe20000001830 */
[----:B------:R-:W-:Y:S07]  /*4410*/  LDSM.16.M88.4 R84, [R0+0x3000] ;  /* 0x003000000054783b */ /* 0x000fee0000000200 */
[----:B-----5:R-:W-:Y:S01]  /*4420*/  HMMA.16816.F32 R48, R4, R94, R40 ;  /* 0x0000005e0430723c */ /* 0x020fe20000001828 */
[----:B------:R-:W3:Y:S07]  /*4430*/  LDSM.16.M88.4 R40, [R0+0x2800] ;  /* 0x002800000028783b */ /* 0x000eee0000000200 */
[----:B------:R-:W-:Y:S01]  /*4440*/  HMMA.16816.F32 R32, R24, R102, R32 ;  /* 0x000000661820723c */ /* 0x000fe20000001820 */
[----:B------:R-:W4:Y:S07]  /*4450*/  LDSM.16.M88.4 R100, [R28+0x4000] ;  /* 0x004000001c64783b */ /* 0x000f2e0000000200 */
[C---:B------:R-:W-:Y:S01]  /*4460*/  HMMA.16816.F32 R56, R4.reuse, R92, R44 ;  /* 0x0000005c0438723c */ /* 0x040fe2000000182c */
[----:B------:R-:W-:Y:S07]  /*4470*/  LDSM.16.M88.4 R92, [R2+0x4000] ;  /* 0x00400000025c783b */ /* 0x000fee0000000200 */
[C---:B------:R-:W-:Y:S08]  /*4480*/  HMMA.16816.F32 R64, R4.reuse, R76, R64 ;  /* 0x0000004c0440723c */ /* 0x040ff00000001840 */
[----:B------:R-:W-:Y:S01]  /*4490*/  HMMA.16816.F32 R60, R4, R78, R36 ;  /* 0x0000004e043c723c */ /* 0x000fe20000001824 */
[----:B------:R-:W5:Y:S07]  /*44a0*/  LDSM.16.M88.4 R76, [R169+0x4800] ;  /* 0x00480000a94c783b */ /* 0x000f6e0000000200 */
[----:B-1----:R-:W-:Y:S01]  /*44b0*/  HMMA.16816.F32 R4, R20, R104, R8 ;  /* 0x000000681404723c */ /* 0x002fe20000001808 */
[----:B------:R-:W-:Y:S07]  /*44c0*/  LDSM.16.M88.4 R8, [R165+0x8000] ;  /* 0x00800000a508783b */ /* 0x000fee0000000200 */
[----:B------:R-:W-:Y:S08]  /*44d0*/  HMMA.16816.F32 R36, R24, R88, R52 ;  /* 0x000000581824723c */ /* 0x000ff00000001834 */
[----:B------:R-:W-:Y:S08]  /*44e0*/  HMMA.16816.F32 R32, R20, R106, R32 ;  /* 0x0000006a1420723c */ /* 0x000ff00000001820 */
[----:B--2---:R-:W-:Y:S08]  /*44f0*/  HMMA.16816.F32 R4, R16, R96, R4 ;  /* 0x000000601004723c */ /* 0x004ff00000001804 */
[----:B------:R-:W-:Y:S01]  /*4500*/  HMMA.16816.F32 R44, R24, R90, R72 ;  /* 0x0000005a182c723c */ /* 0x000fe20000001848 */
[----:B------:R-:W-:Y:S07]  /*4510*/  LDSM.16.M88.4 R88, [R0+0x4000] ;  /* 0x004000000058783b */ /* 0x000fee0000000200 */
[----:B---3--:R-:W-:Y:S08]  /*4520*/  HMMA.16816.F32 R36, R20, R40, R36 ;  /* 0x000000281424723c */ /* 0x008ff00000001824 */
[C---:B------:R-:W-:Y:S08]  /*4530*/  HMMA.16816.F32 R52, R24.reuse, R68, R56 ;  /* 0x000000441834723c */ /* 0x040ff00000001838 */
[----:B------:R-:W-:Y:S01]  /*4540*/  HMMA.16816.F32 R56, R24, R70, R48 ;  /* 0x000000461838723c */ /* 0x000fe20000001830 */
[----:B------:R-:W1:Y:S04]  /*4550*/  LDSM.16.M88.4 R68, [R0+0x3800] ;  /* 0x003800000044783b */ /* 0x000e680000000200 */
[----:B------:R-:W2:Y:S03]  /*4560*/  LDSM.16.M88.4 R48, [R28+0x4800] ;  /* 0x004800001c30783b */ /* 0x000ea60000000200 */
[----:B------:R-:W-:Y:S08]  /*4570*/  HMMA.16816.F32 R32, R16, R98, R32 ;  /* 0x000000621020723c */ /* 0x000ff00000001820 */
[C---:B------:R-:W-:Y:S08]  /*4580*/  HMMA.16816.F32 R72, R24.reuse, R80, R64 ;  /* 0x000000501848723c */ /* 0x040ff00000001840 */
[----:B------:R-:W-:Y:S01]  /*4590*/  HMMA.16816.F32 R64, R24, R82, R60 ;  /* 0x000000521840723c */ /* 0x000fe2000000183c */
[----:B------:R-:W3:Y:S07]  /*45a0*/  LDSM.16.M88.4 R60, [R169+0x5000] ;  /* 0x00500000a93c783b */ /* 0x000eee0000000200 */
[----:B----4-:R-:W-:Y:S01]  /*45b0*/  HMMA.16816.F32 R24, R12, R100, R4 ;  /* 0x000000640c18723c */ /* 0x010fe20000001804 */
[----:B------:R-:W4:Y:S07]  /*45c0*/  LDSM.16.M88.4 R4, [R164+0x8000] ;  /* 0x00800000a404783b */ /* 0x000f2e0000000200 */
[----:B------:R-:W-:Y:S08]  /*45d0*/  HMMA.16816.F32 R44, R20, R42, R44 ;  /* 0x0000002a142c723c */ /* 0x000ff0000000182c */
[----:B-----5:R-:W-:Y:S08]  /*45e0*/  HMMA.16816.F32 R40, R16, R76, R36 ;  /* 0x0000004c1028723c */ /* 0x020ff00000001824 */
[C---:B------:R-:W-:Y:S08]  /*45f0*/  HMMA.16816.F32 R52, R20.reuse, R84, R52 ;  /* 0x000000541434723c */ /* 0x040ff00000001834 */
[----:B------:R-:W-:Y:S01]  /*4600*/  HMMA.16816.F32 R56, R20, R86, R56 ;  /* 0x000000561438723c */ /* 0x000fe20000001838 */
[----:B------:R-:W2:Y:S07]  /*4610*/  LDSM.16.M88.4 R84, [R2+0x4800] ;  /* 0x004800000254783b */ /* 0x000eae0000000200 */
[----:B------:R-:W-:Y:S08]  /*4620*/  HMMA.16816.F32 R36, R12, R102, R32 ;  /* 0x000000660c24723c */ /* 0x000ff00000001820 */
[----:B-1----:R-:W-:Y:S08]  /*4630*/  HMMA.16816.F32 R80, R20, R68, R72 ;  /* 0x000000441450723c */ /* 0x002ff00000001848 */
[----:B------:R-:W-:Y:S01]  /*4640*/  HMMA.16816.F32 R24, R8, R92, R24 ;  /* 0x0000005c0818723c */ /* 0x000fe20000001818 */
[----:B------:R-:W5:Y:S07]  /*4650*/  LDL R92, [R1+0x10] ;  /* 0x00001000015c7983 */ /* 0x000f6e0000100800 */
[----:B------:R-:W-:Y:S01]  /*4660*/  HMMA.16816.F32 R72, R20, R70, R64 ;  /* 0x000000461448723c */ /* 0x000fe20000001840 */
[----:B------:R-:W-:Y:S04]  /*4670*/  LDSM.16.M88.4 R68, [R169+0x5800] ;  /* 0x00580000a944783b */ /* 0x000fe80000000200 */
[----:B------:R-:W-:Y:S03]  /*4680*/  LDSM.16.M88.4 R64, [R28+0x5800] ;  /* 0x005800001c40783b */ /* 0x000fe60000000200 */
[----:B------:R-:W-:Y:S01]  /*4690*/  HMMA.16816.F32 R20, R16, R78, R44 ;  /* 0x0000004e1014723c */ /* 0x000fe2000000182c */
[----:B------:R-:W1:Y:S04]  /*46a0*/  LDSM.16.M88.4 R76, [R0+0x4800] ;  /* 0x00480000004c783b */ /* 0x000e680000000200 */
[----:B------:R-:W-:Y:S03]  /*46b0*/  LDSM.16.M88.4 R44, [R2+0x5000] ;  /* 0x00500000022c783b */ /* 0x000fe60000000200 */
[----:B--2---:R-:W-:Y:S08]  /*46c0*/  HMMA.16816.F32 R32, R12, R48, R40 ;  /* 0x000000300c20723c */ /* 0x004ff00000001828 */
[C---:B---3--:R-:W-:Y:S08]  /*46d0*/  HMMA.16816.F32 R52, R16.reuse, R60, R52 ;  /* 0x0000003c1034723c */ /* 0x048ff00000001834 */
[----:B------:R-:W-:Y:S01]  /*46e0*/  HMMA.16816.F32 R60, R16, R62, R56 ;  /* 0x0000003e103c723c */ /* 0x000fe20000001838 */
[----:B------:R2:W3:Y:S07]  /*46f0*/  LDSM.16.M88.4 R56, [R28+0x5000] ;  /* 0x005000001c38783b */ /* 0x0004ee0000000200 */
[----:B------:R-:W-:Y:S08]  /*4700*/  HMMA.16816.F32 R36, R8, R94, R36 ;  /* 0x0000005e0824723c */ /* 0x000ff00000001824 */
[----:B----4-:R-:W-:Y:S08]  /*4710*/  HMMA.16816.F32 R40, R4, R88, R24 ;  /* 0x000000580428723c */ /* 0x010ff00000001818 */
[----:B------:R-:W-:Y:S01]  /*4720*/  HMMA.16816.F32 R24, R12, R50, R20 ;  /* 0x000000320c18723c */ /* 0x000fe20000001814 */
[----:B------:R-:W4:Y:S07]  /*4730*/  LDSM.16.M88.4 R48, [R0+0x5000] ;  /* 0x005000000030783b */ /* 0x000f2e0000000200 */
[----:B------:R-:W-:Y:S08]  /*4740*/  HMMA.16816.F32 R20, R8, R84, R32 ;  /* 0x000000540814723c */ /* 0x000ff00000001820 */
[----:B------:R-:W-:Y:S01]  /*4750*/  HMMA.16816.F32 R36, R4, R90, R36 ;  /* 0x0000005a0424723c */ /* 0x000fe20000001824 */
[----:B------:R-:W-:-:S04]  /*4760*/  FMUL.FTZ R3, R40, c[0x0][0x320] ;  /* 0x0000c80028037a20 */ /* 0x000fc80000410000 */
[----:B------:R3:W3:Y:S03]  /*4770*/  MUFU.TANH R84, R3 ;  /* 0x0000000300547308 */ /* 0x0006e60000002400 */
[----:B--2---:R-:W-:Y:S08]  /*4780*/  HMMA.16816.F32 R28, R8, R86, R24 ;  /* 0x00000056081c723c */ /* 0x004ff00000001818 */
[----:B-1----:R-:W-:Y:S01]  /*4790*/  HMMA.16816.F32 R24, R4, R76, R20 ;  /* 0x0000004c0418723c */ /* 0x002fe20000001814 */
[----:B---3--:R-:W-:-:S07]  /*47a0*/  FMUL.FTZ R3, R41, c[0x0][0x320] ;  /* 0x0000c80029037a20 */ /* 0x008fce0000410000 */
[----:B------:R-:W-:Y:S01]  /*47b0*/  HMMA.16816.F32 R32, R16, R68, R80 ;  /* 0x000000441020723c */ /* 0x000fe20000001850 */
[----:B------:R1:W2:Y:S07]  /*47c0*/  MUFU.TANH R80, R3 ;  /* 0x0000000300507308 */ /* 0x0002ae0000002400 */
[----:B------:R-:W-:Y:S01]  /*47d0*/  HMMA.16816.F32 R20, R12, R56, R52 ;  /* 0x000000380c14723c */ /* 0x000fe20000001834 */
[----:B------:R3:W2:Y:S07]  /*47e0*/  LDSM.16.M88.4 R52, [R2+0x5800] ;  /* 0x005800000234783b */ /* 0x0006ae0000000200 */
[----:B------:R-:W-:Y:S01]  /*47f0*/  HMMA.16816.F32 R68, R16, R70, R72 ;  /* 0x000000461044723c */ /* 0x000fe20000001848 */
[----:B-1----:R-:W-:-:S04]  /*4800*/  FMUL.FTZ R3, R42, c[0x0][0x320] ;  /* 0x0000c8002a037a20 */ /* 0x002fc80000410000 */
[----:B------:R1:W-:Y:S03]  /*4810*/  MUFU.TANH R74, R3 ;  /* 0x00000003004a7308 */ /* 0x0003e60000002400 */
[----:B------:R-:W-:Y:S01]  /*4820*/  HMMA.16816.F32 R16, R12, R58, R60 ;  /* 0x0000003a0c10723c */ /* 0x000fe2000000183c */
[----:B---3--:R-:W-:-:S04]  /*4830*/  FMUL.FTZ R2, R38, c[0x0][0x320] ;  /* 0x0000c80026027a20 */ /* 0x008fc80000410000 */
[----:B------:R3:W-:Y:S01]  /*4840*/  MUFU.TANH R58, R2 ;  /* 0x00000002003a7308 */ /* 0x0007e20000002400 */
[----:B-1----:R-:W-:Y:S02]  /*4850*/  FMUL.FTZ R3, R43, c[0x0][0x320] ;  /* 0x0000c8002b037a20 */ /* 0x002fe40000410000 */
[----:B------:R-:W-:Y:S05]  /*4860*/  HMMA.16816.F32 R40, R12, R64, R32 ;  /* 0x000000400c28723c */ /* 0x000fea0000001820 */
[----:B------:R1:W-:Y:S03]  /*4870*/  MUFU.TANH R73, R3 ;  /* 0x0000000300497308 */ /* 0x0003e60000002400 */
[----:B------:R-:W-:Y:S01]  /*4880*/  HMMA.16816.F32 R32, R4, R78, R28 ;  /* 0x0000004e0420723c */ /* 0x000fe2000000181c */
[----:B---3--:R-:W-:-:S07]  /*4890*/  FMUL.FTZ R2, R39, c[0x0][0x320] ;  /* 0x0000c80027027a20 */ /* 0x008fce0000410000 */
[----:B------:R-:W-:Y:S01]  /*48a0*/  HMMA.16816.F32 R28, R8, R44, R20 ;  /* 0x0000002c081c723c */ /* 0x000fe20000001814 */
[----:B------:R3:W-:Y:S01]  /*48b0*/  MUFU.TANH R57, R2 ;  /* 0x0000000200397308 */ /* 0x0007e20000002400 */
[----:B-1----:R-:W-:-:S06]  /*48c0*/  FMUL.FTZ R3, R36, c[0x0][0x320] ;  /* 0x0000c80024037a20 */ /* 0x002fcc0000410000 */
[----:B------:R-:W-:Y:S01]  /*48d0*/  HMMA.16816.F32 R12, R12, R66, R68 ;  /* 0x000000420c0c723c */ /* 0x000fe20000001844 */
[----:B------:R1:W1:Y:S07]  /*48e0*/  MUFU.TANH R72, R3 ;  /* 0x0000000300487308 */ /* 0x00026e0000002400 */
[----:B------:R-:W-:Y:S01]  /*48f0*/  HMMA.16816.F32 R16, R8, R46, R16 ;  /* 0x0000002e0810723c */ /* 0x000fe20000001810 */
[----:B---3--:R-:W-:-:S04]  /*4900*/  FMUL.FTZ R2, R24, c[0x0][0x320] ;  /* 0x0000c80018027a20 */ /* 0x008fc80000410000 */
[----:B------:R3:W3:Y:S03]  /*4910*/  MUFU.TANH R39, R2 ;  /* 0x0000000200277308 */ /* 0x0006e60000002400 */
[----:B----4-:R-:W-:Y:S01]  /*4920*/  HMMA.16816.F32 R28, R4, R48, R28 ;  /* 0x00000030041c723c */ /* 0x010fe2000000181c */
[----:B-1----:R-:W-:-:S04]  /*4930*/  FMUL.FTZ R3, R37, c[0x0][0x320] ;  /* 0x0000c80025037a20 */ /* 0x002fc80000410000 */
[----:B------:R-:W-:Y:S03]  /*4940*/  MUFU.TANH R56, R3 ;  /* 0x0000000300387308 */ /* 0x000fe60000002400 */
[----:B--2---:R-:W-:Y:S01]  /*4950*/  HMMA.16816.F32 R20, R8, R52, R40 ;  /* 0x000000340814723c */ /* 0x004fe20000001828 */
[----:B---3--:R-:W-:-:S04]  /*4960*/  FMUL.FTZ R2, R25, c[0x0][0x320] ;  /* 0x0000c80019027a20 */ /* 0x008fc80000410000 */
[----:B------:R1:W2:Y:S02]  /*4970*/  MUFU.TANH R38, R2 ;  /* 0x0000000200267308 */ /* 0x0002a40000002400 */
[----:B-1----:R-:W-:-:S06]  /*4980*/  FMUL.FTZ R2, R26, c[0x0][0x320] ;  /* 0x0000c8001a027a20 */ /* 0x002fcc0000410000 */
[----:B------:R1:W-:Y:S02]  /*4990*/  MUFU.TANH R45, R2 ;  /* 0x00000002002d7308 */ /* 0x0003e40000002400 */
[----:B-1----:R-:W-:Y:S02]  /*49a0*/  FMUL.FTZ R2, R27, c[0x0][0x320] ;  /* 0x0000c8001b027a20 */ /* 0x002fe40000410000 */
[----:B------:R1:W3:Y:S01]  /*49b0*/  LDSM.16.M88.4 R24, [R0+0x5800] ;  /* 0x005800000018783b */ /* 0x0002e20000000200 */
[----:B------:R-:W-:Y:S03]  /*49c0*/  HMMA.16816.F32 R12, R8, R54, R12 ;  /* 0x00000036080c723c */ /* 0x000fe6000000180c */
[----:B------:R4:W-:Y:S01]  /*49d0*/  MUFU.TANH R44, R2 ;  /* 0x00000002002c7308 */ /* 0x0009e20000002400 */
[----:B------:R-:W-:Y:S01]  /*49e0*/  FMUL.FTZ R3, R34, c[0x0][0x320] ;  /* 0x0000c80022037a20 */ /* 0x000fe20000410000 */
[----:B------:R-:W-:-:S04]  /*49f0*/  DEPBAR.LE SB0, 0x2 ;  /* 0x000080800000791a */ /* 0x000fc80000000000 */
[----:B------:R-:W-:Y:S01]  /*4a00*/  BAR.SYNC.DEFER_BLOCKING 0x0 ;  /* 0x0000000000007b1d */ /* 0x000fe20000010000 */
[----:B-1----:R-:W-:Y:S02]  /*4a10*/  FMUL.FTZ R0, R32, c[0x0][0x320] ;  /* 0x0000c80020007a20 */ /* 0x002fe40000410000 */
[----:B----4-:R-:W-:-:S03]  /*4a20*/  @P4 IMAD.HI.U32 R2, R206, c[0x0][0x2c8], RZ ;  /* 0x0000b200ce024a27 */ /* 0x010fc600078e00ff */
[----:B------:R1:W4:Y:S01]  /*4a30*/  MUFU.TANH R36, R0 ;  /* 0x0000000000247308 */ /* 0x0003220000002400 */
[----:B------:R-:W-:Y:S01]  /*4a40*/  HMMA.16816.F32 R16, R4, R50, R16 ;  /* 0x000000320410723c */ /* 0x000fe20000001810 */
[----:B------:R-:W-:Y:S06]  /*4a50*/  LDSM.16.MT88.4 R64, [R235+0x800] ;  /* 0x00080000eb40783b */ /* 0x000fec0000004200 */
[----:B------:R-:W-:Y:S01]  /*4a60*/  MUFU.TANH R37, R3 ;  /* 0x0000000300257308 */ /* 0x000fe20000002400 */
[----:B------:R-:W-:Y:S01]  /*4a70*/  LDSM.16.MT88.4 R60, [R232+0x2000] ;  /* 0x00200000e83c783b */ /* 0x000fe20000004200 */
[----:B-1----:R-:W-:-:S06]  /*4a80*/  FMUL.FTZ R0, R33, c[0x0][0x320] ;  /* 0x0000c80021007a20 */ /* 0x002fcc0000410000 */
[----:B------:R1:W-:Y:S01]  /*4a90*/  MUFU.TANH R33, R0 ;  /* 0x0000000000217308 */ /* 0x0003e20000002400 */
[----:B---3--:R-:W-:Y:S01]  /*4aa0*/  HMMA.16816.F32 R20, R4, R24, R20 ;  /* 0x000000180414723c */ /* 0x008fe20000001814 */
[----:B-1----:R-:W-:Y:S01]  /*4ab0*/  IMAD.MOV.U32 R0, RZ, RZ, R206 ;  /* 0x000000ffff007224 */ /* 0x002fe200078e00ce */
[----:B------:R-:W-:Y:S01]  /*4ac0*/  @P4 SHF.R.U32.HI R0, RZ, c[0x0][0x2cc], R2 ;  /* 0x0000b300ff004a19 */ /* 0x000fe20000011602 */
[----:B------:R-:W-:-:S04]  /*4ad0*/  FMUL.FTZ R2, R35, c[0x0][0x320] ;  /* 0x0000c80023027a20 */ /* 0x000fc80000410000 */
[----:B------:R-:W1:Y:S01]  /*4ae0*/  SHFL.IDX PT, R8, R0, RZ, 0x1c1f ;  /* 0x001c1fff00087589 */ /* 0x000e6200000e0000 */
[----:B------:R3:W-:Y:S01]  /*4af0*/  MUFU.TANH R34, R2 ;  /* 0x0000000200227308 */ /* 0x0007e20000002400 */
[----:B------:R-:W-:Y:S02]  /*4b00*/  IMAD.MOV.U32 R3, RZ, RZ, 0x1 ;  /* 0x00000001ff037424 */ /* 0x000fe400078e00ff */
[----:B---3--:R3:W1:Y:S01]  /*4b10*/  SHFL.IDX PT, R2, R0, 0x1, 0x1c1f ;  /* 0x003c1f0000027f89 */ /* 0x00866200000e0000 */
[----:B------:R-:W-:Y:S01]  /*4b20*/  HMMA.16816.F32 R4, R4, R26, R12 ;  /* 0x0000001a0404723c */ /* 0x000fe2000000180c */
[----:B---3--:R-:W-:-:S04]  /*4b30*/  FMUL.FTZ R0, R28, c[0x0][0x320] ;  /* 0x0000c8001c007a20 */ /* 0x008fc80000410000 */
[----:B------:R3:W1:Y:S02]  /*4b40*/  MUFU.TANH R32, R0 ;  /* 0x0000000000207308 */ /* 0x0006640000002400 */
[----:B---3--:R-:W-:-:S05]  /*4b50*/  IMAD R0, R187, -0x40, R3 ;  /* 0xffffffc0bb007824 */ /* 0x008fca00078e0203 */
[----:B------:R-:W-:Y:S01]  /*4b60*/  IADD3 R0, -R225, R0, R221 ;  /* 0x00000000e1007210 */ /* 0x000fe20007ffe1dd */
[----:B------:R-:W-:-:S04]  /*4b70*/  FMUL.FTZ R3, R29, c[0x0][0x320] ;  /* 0x0000c8001d037a20 */ /* 0x000fc80000410000 */
[----:B------:R-:W-:Y:S01]  /*4b80*/  IMAD.IADD R0, R0, 0x1, -R222 ;  /* 0x0000000100007824 */ /* 0x000fe200078e0ade */
[----:B------:R3:W2:Y:S03]  /*4b90*/  MUFU.TANH R29, R3 ;  /* 0x00000003001d7308 */ /* 0x0006a60000002400 */
[C---:B-1----:R-:W-:Y:S02]  /*4ba0*/  IMAD.IADD R8, R0.reuse, 0x1, R8 ;  /* 0x0000000100087824 */ /* 0x042fe400078e0208 */
[----:B------:R-:W-:Y:S02]  /*4bb0*/  IMAD.IADD R0, R0, 0x1, R2 ;  /* 0x0000000100007824 */ /* 0x000fe400078e0202 */
[----:B------:R-:W-:Y:S02]  /*4bc0*/  FMUL.FTZ R9, R16, c[0x0][0x320] ;  /* 0x0000c80010097a20 */ /* 0x000fe40000410000 */
[----:B---3--:R-:W-:-:S02]  /*4bd0*/  IMAD.IADD R3, R108, 0x1, -R225 ;  /* 0x000000016c037824 */ /* 0x008fc400078e0ae1 */
[----:B------:R1:W3:Y:S03]  /*4be0*/  MUFU.TANH R28, R9 ;  /* 0x00000009001c7308 */ /* 0x0002e60000002400 */
[C---:B------:R-:W-:Y:S02]  /*4bf0*/  IMNMX R2, R3.reuse, R8, PT ;  /* 0x0000000803027217 */ /* 0x040fe40003800200 */
[----:B------:R-:W-:Y:S01]  /*4c00*/  IMNMX R0, R3, R0, PT ;  /* 0x0000000003007217 */ /* 0x000fe20003800200 */
[----:B------:R-:W-:-:S04]  /*4c10*/  FMUL.FTZ R3, R20, c[0x0][0x320] ;  /* 0x0000c80014037a20 */ /* 0x000fc80000410000 */
[----:B------:R2:W2:Y:S01]  /*4c20*/  MUFU.TANH R14, R3 ;  /* 0x00000003000e7308 */ /* 0x0004a20000002400 */
[----:B-1----:R-:W-:Y:S01]  /*4c30*/  FMUL.FTZ R9, R17, c[0x0][0x320] ;  /* 0x0000c80011097a20 */ /* 0x002fe20000410000 */
[----:B------:R-:W-:-:S06]  /*4c40*/  ISETP.GT.AND P6, PT, R2, RZ, PT ;  /* 0x000000ff0200720c */ /* 0x000fcc0003fc4270 */
[----:B------:R-:W-:Y:S01]  /*4c50*/  MUFU.TANH R15, R9 ;  /* 0x00000009000f7308 */ /* 0x000fe20000002400 */
[----:B------:R-:W-:Y:S01]  /*4c60*/  ISETP.GT.AND P5, PT, R2, 0x1, PT ;  /* 0x000000010200780c */ /* 0x000fe20003fa4270 */
[----:B--2---:R-:W-:-:S06]  /*4c70*/  FMUL.FTZ R3, R21, c[0x0][0x320] ;  /* 0x0000c80015037a20 */ /* 0x004fcc0000410000 */
[----:B------:R1:W2:Y:S01]  /*4c80*/  MUFU.TANH R9, R3 ;  /* 0x0000000300097308 */ /* 0x0002a20000002400 */
[----:B------:R-:W-:Y:S02]  /*4c90*/  ISETP.GT.AND P1, PT, R2, 0x8, PT ;  /* 0x000000080200780c */ /* 0x000fe40003f24270 */
[----:B------:R-:W-:Y:S02]  /*4ca0*/  FSEL R10, R84, -INF , P6 ;  /* 0xff800000540a7808 */ /* 0x000fe40003000000 */
[----:B------:R-:W-:Y:S02]  /*4cb0*/  FSEL R11, R80, -INF , P5 ;  /* 0xff800000500b7808 */ /* 0x000fe40002800000 */
[C---:B------:R-:W-:Y:S02]  /*4cc0*/  ISETP.GT.AND P6, PT, R2.reuse, 0x10, PT ;  /* 0x000000100200780c */ /* 0x040fe40003fc4270 */
[----:B------:R-:W-:Y:S01]  /*4cd0*/  ISETP.GT.AND P5, PT, R2, 0x11, PT ;  /* 0x000000110200780c */ /* 0x000fe20003fa4270 */
[----:B-1----:R-:W-:-:S04]  /*4ce0*/  FMUL.FTZ R3, R4, c[0x0][0x320] ;  /* 0x0000c80004037a20 */ /* 0x002fc80000410000 */
[----:B------:R1:W1:Y:S01]  /*4cf0*/  MUFU.TANH R8, R3 ;  /* 0x0000000300087308 */ /* 0x0002620000002400 */
[----:B------:R-:W-:Y:S02]  /*4d00*/  ISETP.GT.AND P0, PT, R2, 0x9, PT ;  /* 0x000000090200780c */ /* 0x000fe40003f04270 */
[----:B------:R-:W-:Y:S02]  /*4d10*/  FSEL R12, R72, -INF , P1 ;  /* 0xff800000480c7808 */ /* 0x000fe40000800000 */
[----:B------:R-:W-:Y:S02]  /*4d20*/  ISETP.GT.AND P1, PT, R2, 0x18, PT ;  /* 0x000000180200780c */ /* 0x000fe40003f24270 */
[----:B------:R-:W-:Y:S02]  /*4d30*/  FSEL R16, R39, -INF , P6 ;  /* 0xff80000027107808 */ /* 0x000fe40003000000 */
[----:B------:R-:W-:Y:S01]  /*4d40*/  FSEL R24, R38, -INF , P5 ;  /* 0xff80000026187808 */ /* 0x000fe20002800000 */
[----:B-1----:R-:W-:Y:S01]  /*4d50*/  FMUL.FTZ R3, R5, c[0x0][0x320] ;  /* 0x0000c80005037a20 */ /* 0x002fe20000410000 */
[----:B------:R-:W-:-:S03]  /*4d60*/  ISETP.GT.AND P6, PT, R2, 0x20, PT ;  /* 0x000000200200780c */ /* 0x000fc60003fc4270 */
[----:B------:R1:W1:Y:S01]  /*4d70*/  MUFU.TANH R4, R3 ;  /* 0x0000000300047308 */ /* 0x0002620000002400 */
[----:B------:R-:W-:Y:S02]  /*4d80*/  ISETP.GT.AND P5, PT, R2, 0x21, PT ;  /* 0x000000210200780c */ /* 0x000fe40003fa4270 */
[----:B------:R-:W-:Y:S02]  /*4d90*/  FSEL R13, R56, -INF , P0 ;  /* 0xff800000380d7808 */ /* 0x000fe40000000000 */
[----:B------:R-:W-:Y:S02]  /*4da0*/  ISETP.GT.AND P0, PT, R2, 0x19, PT ;  /* 0x000000190200780c */ /* 0x000fe40003f04270 */
[----:B----4-:R-:W-:Y:S02]  /*4db0*/  FSEL R26, R36, -INF , P1 ;  /* 0xff800000241a7808 */ /* 0x010fe40000800000 */
[----:B------:R-:W-:Y:S02]  /*4dc0*/  ISETP.GT.AND P1, PT, R2, 0x28, PT ;  /* 0x000000280200780c */ /* 0x000fe40003f24270 */
[----:B------:R-:W-:Y:S01]  /*4dd0*/  FSEL R88, R32, -INF , P6 ;  /* 0xff80000020587808 */ /* 0x000fe20003000000 */
[----:B-1----:R-:W-:Y:S01]  /*4de0*/  FMUL.FTZ R3, R30, c[0x0][0x320] ;  /* 0x0000c8001e037a20 */ /* 0x002fe20000410000 */
[----:B------:R-:W-:-:S03]  /*4df0*/  FSEL R91, R29, -INF , P5 ;  /* 0xff8000001d5b7808 */ /* 0x000fc60002800000 */
[----:B------:R1:W4:Y:S01]  /*4e00*/  MUFU.TANH R27, R3 ;  /* 0x00000003001b7308 */ /* 0x0003220000002400 */
[C---:B------:R-:W-:Y:S02]  /*4e10*/  ISETP.GT.AND P6, PT, R2.reuse, 0x30, PT ;  /* 0x000000300200780c */ /* 0x040fe40003fc4270 */
[C---:B------:R-:W-:Y:S02]  /*4e20*/  ISETP.GT.AND P5, PT, R2.reuse, 0x31, PT ;  /* 0x000000310200780c */ /* 0x040fe40003fa4270 */
[----:B------:R-:W-:Y:S02]  /*4e30*/  FSEL R25, R33, -INF , P0 ;  /* 0xff80000021197808 */ /* 0x000fe40000000000 */
[----:B------:R-:W-:Y:S02]  /*4e40*/  ISETP.GT.AND P0, PT, R2, 0x29, PT ;  /* 0x000000290200780c */ /* 0x000fe40003f04270 */
[----:B---3--:R-:W-:Y:S02]  /*4e50*/  FSEL R90, R28, -INF , P1 ;  /* 0xff8000001c5a7808 */ /* 0x008fe40000800000 */
[----:B------:R-:W-:-:S02]  /*4e60*/  ISETP.GT.AND P1, PT, R2, 0x38, PT ;  /* 0x000000380200780c */ /* 0x000fc40003f24270 */
[----:B-1----:R-:W-:Y:S02]  /*4e70*/  FMNMX.FTZ R3, R10, R11, !PT ;  /* 0x0000000b0a037209 */ /* 0x002fe40007810000 */
[----:B------:R-:W-:Y:S02]  /*4e80*/  FSEL R104, R14, -INF , P6 ;  /* 0xff8000000e687808 */ /* 0x000fe40003000000 */
[----:B------:R-:W-:Y:S02]  /*4e90*/  FMNMX.FTZ R3, R12, R3, !PT ;  /* 0x000000030c037209 */ /* 0x000fe40007810000 */
[----:B--2---:R-:W-:Y:S02]  /*4ea0*/  FSEL R95, R9, -INF , P5 ;  /* 0xff800000095f7808 */ /* 0x004fe40002800000 */
[C---:B------:R-:W-:Y:S02]  /*4eb0*/  ISETP.GT.AND P6, PT, R0.reuse, RZ, PT ;  /* 0x000000ff0000720c */ /* 0x040fe40003fc4270 */
[----:B------:R-:W-:-:S02]  /*4ec0*/  ISETP.GT.AND P5, PT, R0, 0x1, PT ;  /* 0x000000010000780c */ /* 0x000fc40003fa4270 */
[----:B------:R-:W-:Y:S01]  /*4ed0*/  FSEL R89, R15, -INF , P0 ;  /* 0xff8000000f597808 */ /* 0x000fe20000000000 */
[----:B------:R-:W-:Y:S01]  /*4ee0*/  FMUL.FTZ R28, R6, c[0x0][0x320] ;  /* 0x0000c800061c7a20 */ /* 0x000fe20000410000 */
[----:B------:R-:W-:Y:S01]  /*4ef0*/  ISETP.GT.AND P0, PT, R2, 0x39, PT ;  /* 0x000000390200780c */ /* 0x000fe20003f04270 */
[----:B------:R-:W-:Y:S01]  /*4f00*/  FMUL.FTZ R2, R31, c[0x0][0x320] ;  /* 0x0000c8001f027a20 */ /* 0x000fe20000410000 */
[----:B------:R-:W-:Y:S02]  /*4f10*/  FMNMX.FTZ R3, R13, R3, !PT ;  /* 0x000000030d037209 */ /* 0x000fe40007810000 */
[----:B------:R-:W-:Y:S02]  /*4f20*/  FSEL R94, R8, -INF , P1 ;  /* 0xff800000085e7808 */ /* 0x000fe40000800000 */
[----:B------:R-:W-:Y:S02]  /*4f30*/  ISETP.GT.AND P1, PT, R0, 0x8, PT ;  /* 0x000000080000780c */ /* 0x000fe40003f24270 */
[----:B------:R-:W-:-:S02]  /*4f40*/  FSEL R6, R74, -INF , P6 ;  /* 0xff8000004a067808 */ /* 0x000fc40003000000 */
[----:B------:R-:W-:Y:S01]  /*4f50*/  FSEL R8, R73, -INF , P5 ;  /* 0xff80000049087808 */ /* 0x000fe20002800000 */
[----:B------:R-:W-:Y:S01]  /*4f60*/  FMUL.FTZ R15, R19, c[0x0][0x320] ;  /* 0x0000c800130f7a20 */ /* 0x000fe20000410000 */
[----:B------:R-:W-:Y:S01]  /*4f70*/  FMNMX.FTZ R3, R16, R3, !PT ;  /* 0x0000000310037209 */ /* 0x000fe20007810000 */
[----:B------:R-:W-:Y:S01]  /*4f80*/  FMUL.FTZ R29, R7, c[0x0][0x320] ;  /* 0x0000c800071d7a20 */ /* 0x000fe20000410000 */
[----:B------:R1:W2:Y:S01]  /*4f90*/  MUFU.TANH R19, R2 ;  /* 0x0000000200137308 */ /* 0x0002a20000002400 */
[----:B------:R-:W-:Y:S02]  /*4fa0*/  FSEL R93, R4, -INF , P0 ;  /* 0xff800000045d7808 */ /* 0x000fe40000000000 */
[----:B------:R-:W-:Y:S02]  /*4fb0*/  ISETP.GT.AND P0, PT, R0, 0x9, PT ;  /* 0x000000090000780c */ /* 0x000fe40003f04270 */
[----:B------:R-:W-:Y:S02]  /*4fc0*/  FSEL R7, R58, -INF , P1 ;  /* 0xff8000003a077808 */ /* 0x000fe40000800000 */
[----:B------:R-:W-:-:S02]  /*4fd0*/  FMNMX.FTZ R3, R24, R3, !PT ;  /* 0x0000000318037209 */ /* 0x000fc40007810000 */
[----:B------:R-:W-:Y:S02]  /*4fe0*/  ISETP.GT.AND P6, PT, R0, 0x10, PT ;  /* 0x000000100000780c */ /* 0x000fe40003fc4270 */
[----:B------:R-:W-:Y:S02]  /*4ff0*/  FSEL R9, R57, -INF , P0 ;  /* 0xff80000039097808 */ /* 0x000fe40000000000 */
[----:B-1----:R-:W-:Y:S01]  /*5000*/  FMNMX.FTZ R2, R6, R8, !PT ;  /* 0x0000000806027209 */ /* 0x002fe20007810000 */
[----:B------:R-:W-:Y:S01]  /*5010*/  FMUL.FTZ R5, R18, c[0x0][0x320] ;  /* 0x0000c80012057a20 */ /* 0x000fe20000410000 */
[----:B------:R-:W-:Y:S01]  /*5020*/  FMNMX.FTZ R3, R26, R3, !PT ;  /* 0x000000031a037209 */ /* 0x000fe20007810000 */
[----:B------:R-:W-:Y:S01]  /*5030*/  FMUL.FTZ R17, R22, c[0x0][0x320] ;  /* 0x0000c80016117a20 */ /* 0x000fe20000410000 */
[----:B------:R-:W-:Y:S01]  /*5040*/  FMNMX.FTZ R2, R7, R2, !PT ;  /* 0x0000000207027209 */ /* 0x000fe20007810000 */
[----:B------:R-:W-:Y:S01]  /*5050*/  FMUL.FTZ R23, R23, c[0x0][0x320] ;  /* 0x0000c80017177a20 */ /* 0x000fe20000410000 */
[----:B------:R-:W-:Y:S01]  /*5060*/  ISETP.GT.AND P5, PT, R0, 0x11, PT ;  /* 0x000000110000780c */ /* 0x000fe20003fa4270 */
[----:B------:R-:W-:Y:S01]  /*5070*/  MUFU.TANH R14, R28 ;  /* 0x0000001c000e7308 */ /* 0x000fe20000002400 */
[----:B------:R-:W-:Y:S01]  /*5080*/  FSEL R21, R45, -INF , P6 ;  /* 0xff8000002d157808 */ /* 0x000fe20003000000 */
[----:B-----5:R-:W-:Y:S01]  /*5090*/  LDSM.16.MT88.4 R56, [R92] ;  /* 0x000000005c38783b */ /* 0x020fe20000004200 */
[----:B------:R-:W-:-:S02]  /*50a0*/  FMNMX.FTZ R2, R9, R2, !PT ;  /* 0x0000000209027209 */ /* 0x000fc40007810000 */
[----:B------:R-:W-:Y:S02]  /*50b0*/  FMNMX.FTZ R3, R25, R3, !PT ;  /* 0x0000000319037209 */ /* 0x000fe40007810000 */
[----:B------:R-:W-:Y:S02]  /*50c0*/  ISETP.GT.AND P1, PT, R0, 0x18, PT ;  /* 0x000000180000780c */ /* 0x000fe40003f24270 */
[----:B------:R-:W-:Y:S02]  /*50d0*/  FSEL R20, R44, -INF , P5 ;  /* 0xff8000002c147808 */ /* 0x000fe40002800000 */
[----:B------:R-:W-:Y:S02]  /*50e0*/  FMNMX.FTZ R2, R21, R2, !PT ;  /* 0x0000000215027209 */ /* 0x000fe40007810000 */
[----:B------:R-:W-:Y:S01]  /*50f0*/  FMNMX.FTZ R3, R88, R3, !PT ;  /* 0x0000000358037209 */ /* 0x000fe20007810000 */
[----:B------:R-:W1:Y:S01]  /*5100*/  MUFU.TANH R4, R5 ;  /* 0x0000000500047308 */ /* 0x000e620000002400 */
[----:B------:R-:W-:-:S02]  /*5110*/  ISETP.GT.AND P0, PT, R0, 0x19, PT ;  /* 0x000000190000780c */ /* 0x000fc40003f04270 */
[----:B------:R-:W-:Y:S02]  /*5120*/  FSEL R22, R37, -INF , P1 ;  /* 0xff80000025167808 */ /* 0x000fe40000800000 */
[----:B------:R-:W-:Y:S01]  /*5130*/  FMNMX.FTZ R2, R20, R2, !PT ;  /* 0x0000000214027209 */ /* 0x000fe20007810000 */
[----:B------:R-:W-:Y:S01]  /*5140*/  LDSM.16.MT88.4 R36, [R170+0x800] ;  /* 0x00080000aa24783b */ /* 0x000fe20000004200 */
[----:B------:R-:W-:Y:S01]  /*5150*/  FMNMX.FTZ R3, R91, R3, !PT ;  /* 0x000000035b037209 */ /* 0x000fe20007810000 */
[----:B------:R-:W3:Y:S01]  /*5160*/  MUFU.TANH R18, R15 ;  /* 0x0000000f00127308 */ /* 0x000ee20000002400 */
[----:B------:R-:W-:Y:S02]  /*5170*/  ISETP.GT.AND P6, PT, R0, 0x20, PT ;  /* 0x000000200000780c */ /* 0x000fe40003fc4270 */
[----:B------:R-:W-:Y:S02]  /*5180*/  FSEL R48, R34, -INF , P0 ;  /* 0xff80000022307808 */ /* 0x000fe40000000000 */
[----:B------:R-:W-:Y:S01]  /*5190*/  FMNMX.FTZ R2, R22, R2, !PT ;  /* 0x0000000216027209 */ /* 0x000fe20007810000 */
[----:B------:R-:W-:Y:S01]  /*51a0*/  LDSM.16.MT88.4 R32, [R232+0x800] ;  /* 0x00080000e820783b */ /* 0x000fe20000004200 */
[----:B------:R-:W-:Y:S01]  /*51b0*/  FMNMX.FTZ R3, R90, R3, !PT ;  /* 0x000000035a037209 */ /* 0x000fe20007810000 */
[----:B------:R-:W5:Y:S01]  /*51c0*/  MUFU.TANH R5, R17 ;  /* 0x0000001100057308 */ /* 0x000f620000002400 */
[----:B------:R-:W-:-:S02]  /*51d0*/  ISETP.GT.AND P5, PT, R0, 0x21, PT ;  /* 0x000000210000780c */ /* 0x000fc40003fa4270 */
[----:B----4-:R-:W-:Y:S02]  /*51e0*/  FSEL R78, R27, -INF , P6 ;  /* 0xff8000001b4e7808 */ /* 0x010fe40003000000 */
[----:B------:R-:W-:Y:S02]  /*51f0*/  FMNMX.FTZ R2, R48, R2, !PT ;  /* 0x0000000230027209 */ /* 0x000fe40007810000 */
[----:B------:R-:W-:Y:S01]  /*5200*/  FMNMX.FTZ R3, R89, R3, !PT ;  /* 0x0000000359037209 */ /* 0x000fe20007810000 */
[----:B------:R-:W4:Y:S01]  /*5210*/  MUFU.TANH R15, R23 ;  /* 0x00000017000f7308 */ /* 0x000f220000002400 */
[----:B------:R-:W-:Y:S02]  /*5220*/  ISETP.GT.AND P1, PT, R0, 0x28, PT ;  /* 0x000000280000780c */ /* 0x000fe40003f24270 */
[----:B--2---:R-:W-:Y:S02]  /*5230*/  FSEL R77, R19, -INF , P5 ;  /* 0xff800000134d7808 */ /* 0x004fe40002800000 */
[----:B------:R-:W-:-:S02]  /*5240*/  FMNMX.FTZ R2, R78, R2, !PT ;  /* 0x000000024e027209 */ /* 0x000fc40007810000 */
[----:B------:R-:W-:Y:S02]  /*5250*/  FMNMX.FTZ R3, R104, R3, !PT ;  /* 0x0000000368037209 */ /* 0x000fe40007810000 */
[----:B------:R-:W-:Y:S02]  /*5260*/  ISETP.GT.AND P0, PT, R0, 0x29, PT ;  /* 0x000000290000780c */ /* 0x000fe40003f04270 */
[----:B-1----:R-:W-:Y:S02]  /*5270*/  FSEL R79, R4, -INF , P1 ;  /* 0xff800000044f7808 */ /* 0x002fe40000800000 */
[----:B------:R-:W-:Y:S02]  /*5280*/  FMNMX.FTZ R2, R77, R2, !PT ;  /* 0x000000024d027209 */ /* 0x000fe40007810000 */
[----:B------:R-:W-:Y:S01]  /*5290*/  FMNMX.FTZ R3, R95, R3, !PT ;  /* 0x000000035f037209 */ /* 0x000fe20007810000 */
[----:B------:R1:W2:Y:S01]  /*52a0*/  MUFU.TANH R4, R29 ;  /* 0x0000001d00047308 */ /* 0x0002a20000002400 */
[----:B------:R-:W-:-:S02]  /*52b0*/  ISETP.GT.AND P5, PT, R0, 0x30, PT ;  /* 0x000000300000780c */ /* 0x000fc40003fa4270 */
[----:B---3--:R-:W-:Y:S02]  /*52c0*/  FSEL R76, R18, -INF , P0 ;  /* 0xff800000124c7808 */ /* 0x008fe40000000000 */
[----:B------:R-:W-:Y:S02]  /*52d0*/  FMNMX.FTZ R2, R79, R2, !PT ;  /* 0x000000024f027209 */ /* 0x000fe40007810000 */
[----:B------:R-:W-:Y:S02]  /*52e0*/  FMNMX.FTZ R3, R94, R3, !PT ;  /* 0x000000035e037209 */ /* 0x000fe40007810000 */
[----:B------:R-:W-:Y:S02]  /*52f0*/  ISETP.GT.AND P0, PT, R0, 0x31, PT ;  /* 0x000000310000780c */ /* 0x000fe40003f04270 */
[----:B-----5:R-:W-:Y:S02]  /*5300*/  FSEL R185, R5, -INF , P5 ;  /* 0xff80000005b97808 */ /* 0x020fe40002800000 */
[----:B------:R-:W-:-:S02]  /*5310*/  FMNMX.FTZ R2, R76, R2, !PT ;  /* 0x000000024c027209 */ /* 0x000fc40007810000 */
[----:B------:R-:W-:Y:S01]  /*5320*/  FMNMX.FTZ R3, R93, R3, !PT ;  /* 0x000000035d037209 */ /* 0x000fe20007810000 */
[----:B-1----:R-:W-:Y:S01]  /*5330*/  LDSM.16.MT88.4 R28, [R171+0x800] ;  /* 0x00080000ab1c783b */ /* 0x002fe20000004200 */
[C---:B------:R-:W-:Y:S02]  /*5340*/  ISETP.GT.AND P1, PT, R0.reuse, 0x38, PT ;  /* 0x000000380000780c */ /* 0x040fe40003f24270 */
[----:B----4-:R-:W-:Y:S02]  /*5350*/  FSEL R184, R15, -INF , P0 ;  /* 0xff8000000fb87808 */ /* 0x010fe40000000000 */
[----:B------:R-:W-:Y:S01]  /*5360*/  FMNMX.FTZ R2, R185, R2, !PT ;  /* 0x00000002b9027209 */ /* 0x000fe20007810000 */
[----:B------:R-:W1:Y:S01]  /*5370*/  SHFL.BFLY PT, R5, R3, 0x2, 0x1f ;  /* 0x0c401f0003057f89 */ /* 0x000e6200000e0000 */
[----:B------:R-:W-:Y:S02]  /*5380*/  ISETP.GT.AND P0, PT, R0, 0x39, PT ;  /* 0x000000390000780c */ /* 0x000fe40003f04270 */
[----:B------:R-:W-:-:S02]  /*5390*/  FSEL R183, R14, -INF , P1 ;  /* 0xff8000000eb77808 */ /* 0x000fc40000800000 */
[----:B------:R-:W-:Y:S02]  /*53a0*/  FMNMX.FTZ R2, R184, R2, !PT ;  /* 0x00000002b8027209 */ /* 0x000fe40007810000 */
[----:B--2---:R-:W-:Y:S02]  /*53b0*/  FSEL R182, R4, -INF , P0 ;  /* 0xff80000004b67808 */ /* 0x004fe40000000000 */
        /* <DEDUP_REMOVED lines=11> */
[--C-:B------:R-:W-:Y:S01]  /*5470*/  FFMA.FTZ R3, R10, c[0x0][0x2d0], -R0.reuse ;  /* 0x0000b4000a037a23 */ /* 0x100fe20000010800 */
[----:B--2---:R-:W-:Y:S01]  /*5480*/  FMNMX.FTZ R100, R2, R4, !PT ;  /* 0x0000000402647209 */ /* 0x004fe20007810000 */
[----:B------:R-:W-:Y:S02]  /*5490*/  FFMA.FTZ R2, R11, c[0x0][0x2d0], -R0 ;  /* 0x0000b4000b027a23 */ /* 0x000fe40000010800 */
[----:B------:R1:W-:Y:S01]  /*54a0*/  MUFU.EX2 R74, R3 ;  /* 0x00000003004a7308 */ /* 0x0003e20000000800 */
[----:B------:R-:W-:-:S07]  /*54b0*/  FSETP.NEU.FTZ.AND P0, PT, R100, -INF , PT ;  /* 0xff8000006400780b */ /* 0x000fce0003f1d000 */
[----:B------:R2:W3:Y:S01]  /*54c0*/  MUFU.EX2 R71, R2 ;  /* 0x0000000200477308 */ /* 0x0004e20000000800 */
[----:B-1----:R-:W-:-:S07]  /*54d0*/  FFMA.FTZ R3, R12, c[0x0][0x2d0], -R0 ;  /* 0x0000b4000c037a23 */ /* 0x002fce0000010800 */
[----:B------:R1:W-:Y:S01]  /*54e0*/  MUFU.EX2 R72, R3 ;  /* 0x0000000300487308 */ /* 0x0003e20000000800 */
[----:B--2---:R-:W-:-:S05]  /*54f0*/  FMUL.FTZ R2, R100, c[0x0][0x2d0] ;  /* 0x0000b40064027a20 */ /* 0x004fca0000410000 */
[----:B------:R-:W-:Y:S01]  /*5500*/  FSEL R2, R2, RZ, P0 ;  /* 0x000000ff02027208 */ /* 0x000fe20000000000 */
[----:B-1----:R-:W-:Y:S02]  /*5510*/  FFMA.FTZ R3, R13, c[0x0][0x2d0], -R0 ;  /* 0x0000b4000d037a23 */ /* 0x002fe40000010800 */
[----:B------:R-:W1:Y:S02]  /*5520*/  LDSM.16.MT88.4 R12, [R170] ;  /* 0x00000000aa0c783b */ /* 0x000e640000004200 */
[----:B------:R2:W4:Y:S02]  /*5530*/  MUFU.EX2 R75, R3 ;  /* 0x00000003004b7308 */ /* 0x0005240000000800 */
[----:B--2---:R-:W-:-:S06]  /*5540*/  FFMA.FTZ R3, R6, c[0x0][0x2d0], -R2 ;  /* 0x0000b40006037a23 */ /* 0x004fcc0000010802 */
[----:B------:R2:W-:Y:S02]  /*5550*/  MUFU.EX2 R69, R3 ;  /* 0x0000000300457308 */ /* 0x0005e40000000800 */
[----:B--2---:R-:W-:-:S06]  /*5560*/  FFMA.FTZ R3, R8, c[0x0][0x2d0], -R2 ;  /* 0x0000b40008037a23 */ /* 0x004fcc0000010802 */
[----:B------:R2:W5:Y:S02]  /*5570*/  MUFU.EX2 R68, R3 ;  /* 0x0000000300447308 */ /* 0x0005640000000800 */
[--C-:B--2---:R-:W-:Y:S02]  /*5580*/  FFMA.FTZ R3, R7, c[0x0][0x2d0], -R2.reuse ;  /* 0x0000b40007037a23 */ /* 0x104fe40000010802 */
[----:B------:R-:W2:Y:S04]  /*5590*/  LDSM.16.MT88.4 R4, [R232] ;  /* 0x00000000e804783b */ /* 0x000ea80000004200 */
[----:B------:R1:W-:Y:S02]  /*55a0*/  MUFU.EX2 R70, R3 ;  /* 0x0000000300467308 */ /* 0x0003e40000000800 */
[----:B-1----:R-:W-:-:S06]  /*55b0*/  FFMA.FTZ R3, R9, c[0x0][0x2d0], -R2 ;  /* 0x0000b40009037a23 */ /* 0x002fcc0000010802 */
[----:B------:R1:W1:Y:S02]  /*55c0*/  MUFU.EX2 R73, R3 ;  /* 0x0000000300497308 */ /* 0x0002640000000800 */
[--C-:B-1----:R-:W-:Y:S02]  /*55d0*/  FFMA.FTZ R3, R16, c[0x0][0x2d0], -R0.reuse ;  /* 0x0000b40010037a23 */ /* 0x102fe40000010800 */
[----:B------:R-:W1:Y:S04]  /*55e0*/  LDSM.16.MT88.4 R16, [R171] ;  /* 0x00000000ab10783b */ /* 0x000e680000004200 */
[----:B------:R2:W-:Y:S02]  /*55f0*/  MUFU.EX2 R161, R3 ;  /* 0x0000000300a17308 */ /* 0x0005e40000000800 */
[----:B--2---:R-:W-:-:S06]  /*5600*/  FFMA.FTZ R3, R24, c[0x0][0x2d0], -R0 ;  /* 0x0000b40018037a23 */ /* 0x004fcc0000010800 */
[----:B------:R2:W1:Y:S02]  /*5610*/  MUFU.EX2 R174, R3 ;  /* 0x0000000300ae7308 */ /* 0x0004640000000800 */
[----:B--2---:R-:W-:-:S06]  /*5620*/  FFMA.FTZ R3, R26, c[0x0][0x2d0], -R0 ;  /* 0x0000b4001a037a23 */ /* 0x004fcc0000010800 */
[----:B------:R2:W-:Y:S02]  /*5630*/  MUFU.EX2 R180, R3 ;  /* 0x0000000300b47308 */ /* 0x0005e40000000800 */
[----:B--2---:R-:W-:-:S06]  /*5640*/  FFMA.FTZ R3, R25, c[0x0][0x2d0], -R0 ;  /* 0x0000b40019037a23 */ /* 0x004fcc0000010800 */
[----:B------:R2:W-:Y:S02]  /*5650*/  MUFU.EX2 R175, R3 ;  /* 0x0000000300af7308 */ /* 0x0005e40000000800 */
[----:B--2---:R-:W-:-:S06]  /*5660*/  FFMA.FTZ R3, R21, c[0x0][0x2d0], -R2 ;  /* 0x0000b40015037a23 */ /* 0x004fcc0000010802 */
[----:B------:R2:W-:Y:S02]  /*5670*/  MUFU.EX2 R139, R3 ;  /* 0x00000003008b7308 */ /* 0x0005e40000000800 */
[----:B--2---:R-:W-:-:S06]  /*5680*/  FFMA.FTZ R3, R20, c[0x0][0x2d0], -R2 ;  /* 0x0000b40014037a23 */ /* 0x004fcc0000010802 */
[----:B------:R2:W1:Y:S01]  /*5690*/  MUFU.EX2 R172, R3 ;  /* 0x0000000300ac7308 */ /* 0x0004620000000800 */
[----:B---3--:R-:W-:Y:S02]  /*56a0*/  F2FP.PACK_AB R8, R71, R74 ;  /* 0x0000004a4708723e */ /* 0x008fe400000000ff */
[----:B----4-:R-:W-:Y:S01]  /*56b0*/  F2FP.PACK_AB R10, R75, R72 ;  /* 0x000000484b0a723e */ /* 0x010fe200000000ff */
[----:B--2---:R-:W-:-:S04]  /*56c0*/  FFMA.FTZ R3, R22, c[0x0][0x2d0], -R2 ;  /* 0x0000b40016037a23 */ /* 0x004fc80000010802 */
[----:B------:R2:W-:Y:S01]  /*56d0*/  MUFU.EX2 R160, R3 ;  /* 0x0000000300a07308 */ /* 0x0005e20000000800 */
[----:B-----5:R-:W-:Y:S02]  /*56e0*/  F2FP.PACK_AB R9, R68, R69 ;  /* 0x000000454409723e */ /* 0x020fe400000000ff */
[----:B------:R-:W-:Y:S01]  /*56f0*/  F2FP.PACK_AB R11, R73, R70 ;  /* 0x00000046490b723e */ /* 0x000fe200000000ff */
[----:B--2---:R-:W-:Y:S02]  /*5700*/  FFMA.FTZ R3, R48, c[0x0][0x2d0], -R2 ;  /* 0x0000b40030037a23 */ /* 0x004fe40000010802 */
[----:B------:R-:W2:Y:S04]  /*5710*/  LDSM.16.MT88.4 R48, [R170+0x2000] ;  /* 0x00200000aa30783b */ /* 0x000ea80000004200 */
[C---:B------:R-:W-:Y:S01]  /*5720*/  HMMA.16816.F32 R52, R8.reuse, R12, RZ ;  /* 0x0000000c0834723c */ /* 0x040fe200000018ff */
[----:B------:R-:W3:Y:S07]  /*5730*/  MUFU.EX2 R186, R3 ;  /* 0x0000000300ba7308 */ /* 0x000eee0000000800 */
[C---:B------:R-:W-:Y:S08]  /*5740*/  HMMA.16816.F32 R44, R8.reuse, R14, RZ ;  /* 0x0000000e082c723c */ /* 0x040ff000000018ff */
[C---:B------:R-:W-:Y:S08]  /*5750*/  HMMA.16816.F32 R40, R8.reuse, R4, RZ ;  /* 0x000000040828723c */ /* 0x040ff000000018ff */
[C---:B------:R-:W-:Y:S08]  /*5760*/  HMMA.16816.F32 R24, R8.reuse, R6, RZ ;  /* 0x000000060818723c */ /* 0x040ff000000018ff */
[C---:B-1----:R-:W-:Y:S08]  /*5770*/  HMMA.16816.F32 R20, R8.reuse, R16, RZ ;  /* 0x000000100814723c */ /* 0x042ff000000018ff */
[----:B------:R-:W-:Y:S01]  /*5780*/  HMMA.16816.F32 R12, R8, R56, RZ ;  /* 0x00000038080c723c */ /* 0x000fe200000018ff */
[----:B------:R-:W-:-:S02]  /*5790*/  F2FP.PACK_AB R4, R174, R161 ;  /* 0x000000a1ae04723e */ /* 0x000fc400000000ff */
[----:B------:R-:W-:Y:S02]  /*57a0*/  F2FP.PACK_AB R5, R172, R139 ;  /* 0x0000008bac05723e */ /* 0x000fe400000000ff */
[----:B------:R-:W-:-:S03]  /*57b0*/  F2FP.PACK_AB R6, R175, R180 ;  /* 0x000000b4af06723e */ /* 0x000fc600000000ff */
[----:B------:R-:W-:Y:S01]  /*57c0*/  HMMA.16816.F32 R16, R8, R18, RZ ;  /* 0x000000120810723c */ /* 0x000fe200000018ff */
[----:B---3--:R-:W-:-:S07]  /*57d0*/  F2FP.PACK_AB R7, R186, R160 ;  /* 0x000000a0ba07723e */ /* 0x008fce00000000ff */
[C---:B------:R-:W-:Y:S01]  /*57e0*/  HMMA.16816.F32 R156, R4.reuse, R32, R40 ;  /* 0x00000020049c723c */ /* 0x040fe20000001828 */
[----:B------:R-:W-:Y:S07]  /*57f0*/  LDSM.16.MT88.4 R40, [R171+0x2000] ;  /* 0x00200000ab28783b */ /* 0x000fee0000004200 */
[C---:B------:R-:W-:Y:S08]  /*5800*/  HMMA.16816.F32 R120, R4.reuse, R34, R24 ;  /* 0x000000220478723c */ /* 0x040ff00000001818 */
[C---:B------:R-:W-:Y:S01]  /*5810*/  HMMA.16816.F32 R152, R4.reuse, R28, R20 ;  /* 0x0000001c0498723c */ /* 0x040fe20000001814 */
[----:B------:R-:W1:Y:S07]  /*5820*/  LDSM.16.MT88.4 R20, [R170+0x2800] ;  /* 0x00280000aa14783b */ /* 0x000e6e0000004200 */
[C---:B------:R-:W-:Y:S08]  /*5830*/  HMMA.16816.F32 R148, R4.reuse, R64, R12 ;  /* 0x000000400494723c */ /* 0x040ff0000000180c */
[C---:B------:R-:W-:Y:S01]  /*5840*/  HMMA.16816.F32 R176, R4.reuse, R36, R52 ;  /* 0x0000002404b0723c */ /* 0x040fe20000001834 */
[----:B------:R-:W-:Y:S07]  /*5850*/  LDSM.16.MT88.4 R52, [R171+0x2800] ;  /* 0x00280000ab34783b */ /* 0x000fee0000004200 */
[----:B------:R-:W-:Y:S01]  /*5860*/  HMMA.16816.F32 R112, R4, R38, R44 ;  /* 0x000000260470723c */ /* 0x000fe2000000182c */
[----:B------:R-:W3:Y:S04]  /*5870*/  LDSM.16.MT88.4 R36, [R232+0x2800] ;  /* 0x00280000e824783b */ /* 0x000ee80000004200 */
[----:B------:R-:W-:Y:S03]  /*5880*/  LDSM.16.MT88.4 R44, [R235+0x2800] ;  /* 0x00280000eb2c783b */ /* 0x000fe60000004200 */
[C---:B--2---:R-:W-:Y:S08]  /*5890*/  HMMA.16816.F32 R12, R8.reuse, R48, RZ ;  /* 0x00000030080c723c */ /* 0x044ff000000018ff */
[----:B------:R-:W-:Y:S01]  /*58a0*/  HMMA.16816.F32 R32, R8, R50, RZ ;  /* 0x000000320820723c */ /* 0x000fe200000018ff */
[----:B------:R-:W2:Y:S07]  /*58b0*/  LDSM.16.MT88.4 R48, [R235+0x2000] ;  /* 0x00200000eb30783b */ /* 0x000eae0000004200 */
[----:B------:R-:W-:Y:S08]  /*58c0*/  HMMA.16816.F32 R128, R4, R30, R16 ;  /* 0x0000001e0480723c */ /* 0x000ff00000001810 */
[C---:B------:R-:W-:Y:S01]  /*58d0*/  HMMA.16816.F32 R16, R8.reuse, R58, RZ ;  /* 0x0000003a0810723c */ /* 0x040fe200000018ff */
[----:B------:R-:W4:Y:S07]  /*58e0*/  LDSM.16.MT88.4 R56, [R170+0x4000] ;  /* 0x00400000aa38783b */ /* 0x000f2e0000004200 */
[C---:B------:R-:W-:Y:S08]  /*58f0*/  HMMA.16816.F32 R28, R8.reuse, R60, RZ ;  /* 0x0000003c081c723c */ /* 0x040ff000000018ff */
[----:B------:R-:W-:Y:S08]  /*5900*/  HMMA.16816.F32 R24, R8, R62, RZ ;  /* 0x0000003e0818723c */ /* 0x000ff000000018ff */
[C---:B------:R-:W-:Y:S08]  /*5910*/  HMMA.16816.F32 R60, R4.reuse, R66, R16 ;  /* 0x00000042043c723c */ /* 0x040ff00000001810 */
[C---:B-1----:R-:W-:Y:S08]  /*5920*/  HMMA.16816.F32 R144, R4.reuse, R20, R12 ;  /* 0x000000140490723c */ /* 0x042ff0000000180c */
[C---:B------:R-:W-:Y:S01]  /*5930*/  HMMA.16816.F32 R64, R4.reuse, R22, R32 ;  /* 0x000000160440723c */ /* 0x040fe20000001820 */
[----:B------:R-:W1:Y:S07]  /*5940*/  LDSM.16.MT88.4 R32, [R170+0x4800] ;  /* 0x00480000aa20783b */ /* 0x000e6e0000004200 */
[C---:B---3--:R-:W-:Y:S08]  /*5950*/  HMMA.16816.F32 R140, R4.reuse, R36, R28 ;  /* 0x00000024048c723c */ /* 0x048ff0000000181c */
[----:B------:R-:W-:Y:S01]  /*5960*/  HMMA.16816.F32 R124, R4, R38, R24 ;  /* 0x00000026047c723c */ /* 0x000fe20000001818 */
[----:B------:R-:W3:Y:S07]  /*5970*/  LDSM.16.MT88.4 R36, [R232+0x4000] ;  /* 0x00400000e824783b */ /* 0x000eee0000004200 */
[C---:B--2---:R-:W-:Y:S08]  /*5980*/  HMMA.16816.F32 R20, R8.reuse, R50, RZ ;  /* 0x000000320814723c */ /* 0x044ff000000018ff */
[C---:B------:R-:W-:Y:S08]  /*5990*/  HMMA.16816.F32 R12, R8.reuse, R40, RZ ;  /* 0x00000028080c723c */ /* 0x040ff000000018ff */
[C---:B----4-:R-:W-:Y:S08]  /*59a0*/  HMMA.16816.F32 R16, R8.reuse, R56, RZ ;  /* 0x000000380810723c */ /* 0x050ff000000018ff */
[----:B------:R-:W-:Y:S08]  /*59b0*/  HMMA.16816.F32 R24, R8, R48, RZ ;  /* 0x000000300818723c */ /* 0x000ff000000018ff */
[C---:B------:R-:W-:Y:S01]  /*59c0*/  HMMA.16816.F32 R96, R4.reuse, R46, R20 ;  /* 0x0000002e0460723c */ /* 0x040fe20000001814 */
[----:B------:R-:W2:Y:S07]  /*59d0*/  LDSM.16.MT88.4 R20, [R232+0x4800] ;  /* 0x00480000e814783b */ /* 0x000eae0000004200 */
[----:B------:R-:W-:Y:S08]  /*59e0*/  HMMA.16816.F32 R132, R4, R52, R12 ;  /* 0x000000340484723c */ /* 0x000ff0000000180c */
[C---:B------:R-:W-:Y:S08]  /*59f0*/  HMMA.16816.F32 R12, R8.reuse, R58, RZ ;  /* 0x0000003a080c723c */ /* 0x040ff000000018ff */
[----:B------:R-:W-:Y:S08]  /*5a00*/  HMMA.16816.F32 R28, R8, R42, RZ ;  /* 0x0000002a081c723c */ /* 0x000ff000000018ff */
[C---:B-1----:R-:W-:Y:S08]  /*5a10*/  HMMA.16816.F32 R84, R4.reuse, R32, R16 ;  /* 0x000000200454723c */ /* 0x042ff00000001810 */
[----:B------:R-:W-:Y:S01]  /*5a20*/  HMMA.16816.F32 R108, R4, R44, R24 ;  /* 0x0000002c046c723c */ /* 0x000fe20000001818 */
[----:B------:R-:W1:Y:S07]  /*5a30*/  LDSM.16.MT88.4 R24, [R171+0x4000] ;  /* 0x00400000ab18783b */ /* 0x000e6e0000004200 */
[----:B---3--:R-:W-:Y:S08]  /*5a40*/  HMMA.16816.F32 R16, R8, R36, RZ ;  /* 0x000000240810723c */ /* 0x008ff000000018ff */
[----:B------:R-:W-:Y:S08]  /*5a50*/  HMMA.16816.F32 R80, R4, R34, R12 ;  /* 0x000000220450723c */ /* 0x000ff0000000180c */
[----:B------:R-:W-:Y:S08]  /*5a60*/  HMMA.16816.F32 R12, R8, R38, RZ ;  /* 0x00000026080c723c */ /* 0x000ff000000018ff */
[C---:B------:R-:W-:Y:S08]  /*5a70*/  HMMA.16816.F32 R116, R4.reuse, R54, R28 ;  /* 0x000000360474723c */ /* 0x040ff0000000181c */
[C---:B--2---:R-:W-:Y:S01]  /*5a80*/  HMMA.16816.F32 R52, R4.reuse, R20, R16 ;  /* 0x000000140434723c */ /* 0x044fe20000001810 */
[----:B------:R-:W2:Y:S07]  /*5a90*/  LDSM.16.MT88.4 R16, [R171+0x4800] ;  /* 0x00480000ab10783b */ /* 0x000eae0000004200 */
[----:B------:R-:W-:Y:S08]  /*5aa0*/  HMMA.16816.F32 R48, R4, R22, R12 ;  /* 0x000000160430723c */ /* 0x000ff0000000180c */
[----:B-1----:R-:W-:Y:S11]  /*5ab0*/  HMMA.16816.F32 R12, R8, R24, RZ ;  /* 0x00000018080c723c */ /* 0x002ff600000018ff */
[----:B------:R-:W-:Y:S11]  /*5ac0*/  @!UPT UIADD3 URZ, URZ, URZ, URZ ;  /* 0x0000003f3f3ff290 */ /* 0x000ff6000fffe03f */
[----:B------:R-:W-:Y:S02]  /*5ad0*/  @!UPT UIADD3 URZ, URZ, URZ, URZ ;  /* 0x0000003f3f3ff290 */ /* 0x000fe4000fffe03f */
[----:B--2---:R-:W-:Y:S08]  /*5ae0*/  HMMA.16816.F32 R44, R4, R16, R12 ;  /* 0x00000010042c723c */ /* 0x004ff0000000180c */
[----:B------:R-:W-:Y:S11]  /*5af0*/  HMMA.16816.F32 R12, R8, R26, RZ ;  /* 0x0000001a080c723c */ /* 0x000ff600000018ff */
[----:B------:R-:W-:Y:S11]  /*5b00*/  @!UPT UIADD3 URZ, URZ, URZ, URZ ;  /* 0x0000003f3f3ff290 */ /* 0x000ff6000fffe03f */
[----:B------:R-:W-:Y:S02]  /*5b10*/  @!UPT UIADD3 URZ, URZ, URZ, URZ ;  /* 0x0000003f3f3ff290 */ /* 0x000fe4000fffe03f */
[----:B------:R-:W-:Y:S01]  /*5b20*/  HMMA.16816.F32 R36, R4, R18, R12 ;  /* 0x000000120424723c */ /* 0x000fe2000000180c */
[----:B------:R-:W1:Y:S01]  /*5b30*/  LDSM.16.MT88.4 R12, [R92+0x4000] ;  /* 0x004000005c0c783b */ /* 0x000e620000004200 */
[----:B------:R-:W-:-:S06]  /*5b40*/  FFMA.FTZ R3, R88, c[0x0][0x2d0], -R0 ;  /* 0x0000b40058037a23 */ /* 0x000fcc0000010800 */
[C---:B-1----:R-:W-:Y:S08]  /*5b50*/  HMMA.16816.F32 R16, R8.reuse, R12, RZ ;  /* 0x0000000c0810723c */ /* 0x042ff000000018ff */
[----:B------:R-:W-:Y:S01]  /*5b60*/  HMMA.16816.F32 R8, R8, R14, RZ ;  /* 0x0000000e0808723c */ /* 0x000fe200000018ff */
[----:B------:R-:W1:Y:S01]  /*5b70*/  LDSM.16.MT88.4 R12, [R235+0x4800] ;  /* 0x00480000eb0c783b */ /* 0x000e620000004200 */
[----:B------:R2:W-:Y:S02]  /*5b80*/  MUFU.EX2 R92, R3 ;  /* 0x00000003005c7308 */ /* 0x0005e40000000800 */
[----:B--2---:R-:W-:-:S06]  /*5b90*/  FFMA.FTZ R3, R91, c[0x0][0x2d0], -R0 ;  /* 0x0000b4005b037a23 */ /* 0x004fcc0000010800 */
[----:B------:R2:W-:Y:S02]  /*5ba0*/  MUFU.EX2 R136, R3 ;  /* 0x0000000300887308 */ /* 0x0005e40000000800 */
[----:B--2---:R-:W-:-:S06]  /*5bb0*/  FFMA.FTZ R3, R90, c[0x0][0x2d0], -R0 ;  /* 0x0000b4005a037a23 */ /* 0x004fcc0000010800 */
[----:B------:R2:W-:Y:S06]  /*5bc0*/  MUFU.EX2 R137, R3 ;  /* 0x0000000300897308 */ /* 0x0005ec0000000800 */
[----:B-1----:R-:W-:Y:S01]  /*5bd0*/  HMMA.16816.F32 R20, R4, R14, R8 ;  /* 0x0000000e0414723c */ /* 0x002fe20000001808 */
[----:B------:R-:W1:Y:S01]  /*5be0*/  LDSM.16.MT88.4 R8, [R170+0x1000] ;  /* 0x00100000aa08783b */ /* 0x000e620000004200 */
[----:B--2---:R-:W-:-:S04]  /*5bf0*/  FFMA.FTZ R3, R89, c[0x0][0x2d0], -R0 ;  /* 0x0000b40059037a23 */ /* 0x004fc80000010800 */
[----:B------:R2:W3:Y:S02]  /*5c00*/  MUFU.EX2 R138, R3 ;  /* 0x00000003008a7308 */ /* 0x0004e40000000800 */
[----:B------:R-:W-:Y:S01]  /*5c10*/  HMMA.16816.F32 R24, R4, R12, R16 ;  /* 0x0000000c0418723c */ /* 0x000fe20000001810 */
[----:B--2---:R-:W-:-:S05]  /*5c20*/  FFMA.FTZ R3, R78, c[0x0][0x2d0], -R2 ;  /* 0x0000b4004e037a23 */ /* 0x004fca0000010802 */
[----:B------:R2:W-:Y:S02]  /*5c30*/  MUFU.EX2 R19, R3 ;  /* 0x0000000300137308 */ /* 0x0005e40000000800 */
[----:B--2---:R-:W-:-:S06]  /*5c40*/  FFMA.FTZ R3, R77, c[0x0][0x2d0], -R2 ;  /* 0x0000b4004d037a23 */ /* 0x004fcc0000010802 */
[----:B------:R2:W4:Y:S02]  /*5c50*/  MUFU.EX2 R18, R3 ;  /* 0x0000000300127308 */ /* 0x0005240000000800 */
[----:B--2---:R-:W-:-:S06]  /*5c60*/  FFMA.FTZ R3, R79, c[0x0][0x2d0], -R2 ;  /* 0x0000b4004f037a23 */ /* 0x004fcc0000010802 */
[----:B------:R2:W-:Y:S01]  /*5c70*/  MUFU.EX2 R102, R3 ;  /* 0x0000000300667308 */ /* 0x0005e20000000800 */
[----:B------:R-:W-:Y:S02]  /*5c80*/  FADD.FTZ R4, R74, R71 ;  /* 0x000000474a047221 */ /* 0x000fe40000010000 */
[----:B--2---:R-:W-:-:S05]  /*5c90*/  FFMA.FTZ R3, R76, c[0x0][0x2d0], -R2 ;  /* 0x0000b4004c037a23 */ /* 0x004fca0000010802 */
[----:B------:R2:W5:Y:S01]  /*5ca0*/  MUFU.EX2 R103, R3 ;  /* 0x0000000300677308 */ /* 0x0005620000000800 */
[----:B------:R-:W-:Y:S02]  /*5cb0*/  FADD.FTZ R5, R69, R68 ;  /* 0x0000004445057221 */ /* 0x000fe40000010000 */
[----:B------:R-:W-:Y:S01]  /*5cc0*/  FADD.FTZ R4, R72, R4 ;  /* 0x0000000448047221 */ /* 0x000fe20000010000 */
[----:B---3--:R-:W-:-:S03]  /*5cd0*/  F2FP.PACK_AB R6, R138, R137 ;  /* 0x000000898a06723e */ /* 0x008fc600000000ff */
[----:B------:R-:W-:Y:S01]  /*5ce0*/  FADD.FTZ R12, R75, R4 ;  /* 0x000000044b0c7221 */ /* 0x000fe20000010000 */
[----:B------:R-:W-:Y:S01]  /*5cf0*/  F2FP.PACK_AB R4, R136, R92 ;  /* 0x0000005c8804723e */ /* 0x000fe200000000ff */
[----:B------:R-:W-:Y:S02]  /*5d00*/  FFMA.FTZ R15, R104, c[0x0][0x2d0], -R0 ;  /* 0x0000b400680f7a23 */ /* 0x000fe40000010800 */
[----:B--2---:R-:W-:Y:S01]  /*5d10*/  FADD.FTZ R3, R70, R5 ;  /* 0x0000000546037221 */ /* 0x004fe20000010000 */
[----:B----4-:R-:W-:Y:S02]  /*5d20*/  F2FP.PACK_AB R5, R18, R19 ;  /* 0x000000131205723e */ /* 0x010fe400000000ff */
        /* <DEDUP_REMOVED lines=15> */
[----:B------:R-:W1:Y:S01]  /*5e20*/  LDSM.16.MT88.4 R8, [R232+0x3000] ;  /* 0x00300000e808783b */ /* 0x000e620000004200 */
[----:B------:R-:W-:-:S06]  /*5e30*/  FADD.FTZ R16, R73, R3 ;  /* 0x0000000349107221 */ /* 0x000fcc0000010000 */
[C---:B-1----:R-:W-:Y:S08]  /*5e40*/  HMMA.16816.F32 R68, R4.reuse, R8, R140 ;  /* 0x000000080444723c */ /* 0x042ff0000000188c */
[----:B------:R-:W-:Y:S01]  /*5e50*/  HMMA.16816.F32 R72, R4, R10, R124 ;  /* 0x0000000a0448723c */ /* 0x000fe2000000187c */
[----:B------:R-:W1:Y:S01]  /*5e60*/  LDSM.16.MT88.4 R8, [R171+0x3000] ;  /* 0x00300000ab08783b */ /* 0x000e620000004200 */
[----:B------:R-:W-:-:S02]  /*5e70*/  FFMA.FTZ R14, R95, c[0x0][0x2d0], -R0 ;  /* 0x0000b4005f0e7a23 */ /* 0x000fc40000010800 */
[--C-:B------:R-:W-:Y:S01]  /*5e80*/  FFMA.FTZ R13, R94, c[0x0][0x2d0], -R0.reuse ;  /* 0x0000b4005e0d7a23 */ /* 0x100fe20000010800 */
[----:B------:R-:W-:Y:S03]  /*5e90*/  LDSM.16.MT88.4 R124, [R171+0x1800] ;  /* 0x00180000ab7c783b */ /* 0x000fe60000004200 */
[C---:B-1----:R-:W-:Y:S08]  /*5ea0*/  HMMA.16816.F32 R176, R4.reuse, R8, R132 ;  /* 0x0000000804b0723c */ /* 0x042ff00000001884 */
[----:B------:R-:W-:Y:S01]  /*5eb0*/  HMMA.16816.F32 R152, R4, R10, R116 ;  /* 0x0000000a0498723c */ /* 0x000fe20000001874 */
[----:B------:R-:W1:Y:S01]  /*5ec0*/  LDSM.16.MT88.4 R8, [R235+0x3000] ;  /* 0x00300000eb08783b */ /* 0x000e620000004200 */
[----:B------:R-:W-:Y:S01]  /*5ed0*/  FFMA.FTZ R0, R93, c[0x0][0x2d0], -R0 ;  /* 0x0000b4005d007a23 */ /* 0x000fe20000010800 */
[----:B------:R-:W-:Y:S02]  /*5ee0*/  MUFU.EX2 R15, R15 ;  /* 0x0000000f000f7308 */ /* 0x000fe40000000800 */
[----:B------:R-:W-:Y:S01]  /*5ef0*/  LDSM.16.MT88.4 R132, [R235+0x1800] ;  /* 0x00180000eb84783b */ /* 0x000fe20000004200 */
[----:B------:R-:W-:-:S03]  /*5f00*/  FADD.FTZ R3, R161, R12 ;  /* 0x0000000ca1037221 */ /* 0x000fc60000010000 */
[----:B------:R-:W-:Y:S01]  /*5f10*/  LDSM.16.MT88.4 R116, [R232+0x1800] ;  /* 0x00180000e874783b */ /* 0x000fe20000004200 */
[C---:B-1----:R-:W-:Y:S08]  /*5f20*/  HMMA.16816.F32 R88, R4.reuse, R8, R108 ;  /* 0x000000080458723c */ /* 0x042ff0000000186c */
[C---:B------:R-:W-:Y:S01]  /*5f30*/  HMMA.16816.F32 R76, R4.reuse, R10, R96 ;  /* 0x0000000a044c723c */ /* 0x040fe20000001860 */
[----:B------:R-:W1:Y:S01]  /*5f40*/  LDSM.16.MT88.4 R8, [R170+0x5000] ;  /* 0x00500000aa08783b */ /* 0x000e620000004200 */
[----:B------:R2:W-:Y:S08]  /*5f50*/  MUFU.EX2 R17, R0 ;  /* 0x0000000000117308 */ /* 0x0005f00000000800 */
[----:B------:R-:W3:Y:S01]  /*5f60*/  MUFU.EX2 R14, R14 ;  /* 0x0000000e000e7308 */ /* 0x000ee20000000800 */
[----:B------:R-:W-:Y:S01]  /*5f70*/  LDSM.16.MT88.4 R108, [R170+0x1800] ;  /* 0x00180000aa6c783b */ /* 0x000fe20000004200 */
[C---:B-1----:R-:W-:Y:S08]  /*5f80*/  HMMA.16816.F32 R84, R4.reuse, R8, R84 ;  /* 0x000000080454723c */ /* 0x042ff00000001854 */
[C---:B------:R-:W-:Y:S01]  /*5f90*/  HMMA.16816.F32 R80, R4.reuse, R10, R80 ;  /* 0x0000000a0450723c */ /* 0x040fe20000001850 */
[----:B------:R-:W1:Y:S07]  /*5fa0*/  LDSM.16.MT88.4 R8, [R232+0x5000] ;  /* 0x00500000e808783b */ /* 0x000e6e0000004200 */
[C---:B-1----:R-:W-:Y:S08]  /*5fb0*/  HMMA.16816.F32 R156, R4.reuse, R8, R52 ;  /* 0x00000008049c723c */ /* 0x042ff00000001834 */
[C---:B------:R-:W-:Y:S01]  /*5fc0*/  HMMA.16816.F32 R148, R4.reuse, R10, R48 ;  /* 0x0000000a0494723c */ /* 0x040fe20000001830 */
[----:B------:R-:W1:Y:S01]  /*5fd0*/  LDSM.16.MT88.4 R8, [R171+0x5000] ;  /* 0x00500000ab08783b */ /* 0x000e620000004200 */
[----:B--2---:R-:W-:Y:S01]  /*5fe0*/  FFMA.FTZ R0, R185, c[0x0][0x2d0], -R2 ;  /* 0x0000b400b9007a23 */ /* 0x004fe20000010802 */
[----:B------:R-:W2:Y:S01]  /*5ff0*/  MUFU.EX2 R13, R13 ;  /* 0x0000000d000d7308 */ /* 0x000ea20000000800 */
[----:B---3--:R-:W-:Y:S01]  /*6000*/  F2FP.PACK_AB R96, R14, R15 ;  /* 0x0000000f0e60723e */ /* 0x008fe200000000ff */
[----:B------:R-:W-:Y:S03]  /*6010*/  LDSM.16.MT88.4 R48, [R232+0x3800] ;  /* 0x00380000e830783b */ /* 0x000fe60000004200 */
[C---:B-1----:R-:W-:Y:S08]  /*6020*/  HMMA.16816.F32 R144, R4.reuse, R8, R44 ;  /* 0x000000080490723c */ /* 0x042ff0000000182c */
[----:B------:R-:W-:Y:S01]  /*6030*/  HMMA.16816.F32 R140, R4, R10, R36 ;  /* 0x0000000a048c723c */ /* 0x000fe20000001824 */
[----:B------:R-:W1:Y:S01]  /*6040*/  LDSM.16.MT88.4 R8, [R235+0x5000] ;  /* 0x00500000eb08783b */ /* 0x000e620000004200 */
[----:B--2---:R-:W-:-:S06]  /*6050*/  F2FP.PACK_AB R98, R17, R13 ;  /* 0x0000000d1162723e */ /* 0x004fcc00000000ff */
        /* <DEDUP_REMOVED lines=9> */
[----:B------:R-:W-:Y:S01]  /*60f0*/  FADD.FTZ R3, R174, R3 ;  /* 0x00000003ae037221 */ /* 0x000fe20000010000 */
[----:B-1----:R-:W-:Y:S01]  /*6100*/  LDSM.16.MT88.4 R4, [R235+0x5800] ;  /* 0x00580000eb04783b */ /* 0x002fe20000004200 */
[----:B--2---:R-:W-:-:S02]  /*6110*/  F2FP.PACK_AB R97, R11, R10 ;  /* 0x0000000a0b61723e */ /* 0x004fc400000000ff */
[----:B---3--:R-:W-:-:S07]  /*6120*/  F2FP.PACK_AB R99, R9, R8 ;  /* 0x000000080963723e */ /* 0x008fce00000000ff */
[C---:B------:R-:W-:Y:S08]  /*6130*/  HMMA.16816.F32 R120, R96.reuse, R124, R120 ;  /* 0x0000007c6078723c */ /* 0x040ff00000001878 */
[C---:B------:R-:W-:Y:S01]  /*6140*/  HMMA.16816.F32 R124, R96.reuse, R126, R40 ;  /* 0x0000007e607c723c */ /* 0x040fe20000001828 */
[----:B------:R-:W1:Y:S07]  /*6150*/  LDSM.16.MT88.4 R40, [R170+0x3800] ;  /* 0x00380000aa28783b */ /* 0x000e6e0000004200 */
[C---:B------:R-:W-:Y:S08]  /*6160*/  HMMA.16816.F32 R44, R96.reuse, R48, R68 ;  /* 0x00000030602c723c */ /* 0x040ff00000001844 */
[C---:B------:R-:W-:Y:S01]  /*6170*/  HMMA.16816.F32 R48, R96.reuse, R50, R72 ;  /* 0x000000326030723c */ /* 0x040fe20000001848 */
[----:B------:R-:W2:Y:S07]  /*6180*/  LDSM.16.MT88.4 R72, [R170+0x5800] ;  /* 0x00580000aa48783b */ /* 0x000eae0000004200 */
[C---:B-1----:R-:W-:Y:S08]  /*6190*/  HMMA.16816.F32 R36, R96.reuse, R40, R60 ;  /* 0x000000286024723c */ /* 0x042ff0000000183c */
[----:B------:R-:W-:Y:S01]  /*61a0*/  HMMA.16816.F32 R40, R96, R42, R64 ;  /* 0x0000002a6028723c */ /* 0x000fe20000001840 */
[----:B------:R-:W1:Y:S01]  /*61b0*/  LDSM.16.MT88.4 R64, [R235+0x3800] ;  /* 0x00380000eb40783b */ /* 0x000e620000004200 */
[----:B------:R-:W-:-:S06]  /*61c0*/  FADD.FTZ R0, R139, R16 ;  /* 0x000000108b007221 */ /* 0x000fcc0000010000 */
[----:B------:R-:W-:Y:S01]  /*61d0*/  HMMA.16816.F32 R128, R96, R132, R128 ;  /* 0x000000846080723c */ /* 0x000fe20000001880 */
[----:B------:R-:W-:-:S07]  /*61e0*/  FADD.FTZ R2, R172, R0 ;  /* 0x00000000ac027221 */ /* 0x000fce0000010000 */
[----:B--2---:R-:W-:Y:S01]  /*61f0*/  HMMA.16816.F32 R68, R96, R72, R84 ;  /* 0x000000486044723c */ /* 0x004fe20000001854 */
[----:B------:R-:W-:-:S07]  /*6200*/  FADD.FTZ R0, R180, R3 ;  /* 0x00000003b4007221 */ /* 0x000fce0000010000 */
[C---:B------:R-:W-:Y:S01]  /*6210*/  HMMA.16816.F32 R132, R96.reuse, R134, R56 ;  /* 0x000000866084723c */ /* 0x040fe20000001838 */
[----:B------:R-:W2:Y:S07]  /*6220*/  LDSM.16.MT88.4 R56, [R171+0x3800] ;  /* 0x00380000ab38783b */ /* 0x000eae0000004200 */
[C---:B------:R-:W-:Y:S01]  /*6230*/  HMMA.16816.F32 R72, R96.reuse, R74, R80 ;  /* 0x0000004a6048723c */ /* 0x040fe20000001850 */
[----:B------:R-:W3:Y:S07]  /*6240*/  LDSM.16.MT88.4 R80, [R232+0x5800] ;  /* 0x00580000e850783b */ /* 0x000eee0000004200 */
[----:B-1----:R-:W-:Y:S01]  /*6250*/  HMMA.16816.F32 R60, R96, R64, R88 ;  /* 0x00000040603c723c */ /* 0x002fe20000001858 */
[----:B------:R-:W1:Y:S01]  /*6260*/  LDSM.16.MT88.4 R88, [R171+0x5800] ;  /* 0x00580000ab58783b */ /* 0x000e620000004200 */
[----:B------:R-:W-:-:S02]  /*6270*/  FADD.FTZ R3, R160, R2 ;  /* 0x00000002a0037221 */ /* 0x000fc40000010000 */
[----:B------:R-:W-:Y:S02]  /*6280*/  FADD.FTZ R2, R175, R0 ;  /* 0x00000000af027221 */ /* 0x000fe40000010000 */
[----:B------:R-:W-:Y:S02]  /*6290*/  FADD.FTZ R0, R186, R3 ;  /* 0x00000003ba007221 */ /* 0x000fe40000010000 */
[----:B------:R-:W-:Y:S02]  /*62a0*/  FADD.FTZ R2, R92, R2 ;  /* 0x000000025c027221 */ /* 0x000fe40000010000 */
[----:B------:R-:W-:Y:S02]  /*62b0*/  FADD.FTZ R0, R19, R0 ;  /* 0x0000000013007221 */ /* 0x000fe40000010000 */
[----:B------:R-:W-:Y:S02]  /*62c0*/  FADD.FTZ R2, R136, R2 ;  /* 0x0000000288027221 */ /* 0x000fe40000010000 */
[----:B------:R-:W-:-:S02]  /*62d0*/  FADD.FTZ R0, R18, R0 ;  /* 0x0000000012007221 */ /* 0x000fc40000010000 */
        /* <DEDUP_REMOVED lines=18> */
[C---:B--2---:R-:W-:Y:S08]  /*6400*/  HMMA.16816.F32 R52, R96.reuse, R56, R176 ;  /* 0x000000386034723c */ /* 0x044ff000000018b0 */
[C---:B---3--:R-:W-:Y:S08]  /*6410*/  HMMA.16816.F32 R76, R96.reuse, R80, R156 ;  /* 0x00000050604c723c */ /* 0x048ff0000000189c */
[C---:B-1----:R-:W-:Y:S08]  /*6420*/  HMMA.16816.F32 R84, R96.reuse, R88, R144 ;  /* 0x000000586054723c */ /* 0x042ff00000001890 */
        /* <DEDUP_REMOVED lines=25> */
[----:B------:R-:W-:Y:S01]  /*65c0*/  SHF.L.U64.HI R15, R202, 0x1, R189 ;  /* 0x00000001ca0f7819 */ /* 0x000fe200000102bd */
[----:B------:R-:W-:Y:S01]  /*65d0*/  IMAD.SHL.U32 R17, R201, 0x2, RZ ;  /* 0x00000002c9117824 */ /* 0x000fe200078e00ff */
[----:B------:R-:W-:Y:S01]  /*65e0*/  SHF.R.S32.HI R189, RZ, 0x1f, R193 ;  /* 0x0000001fffbd7819 */ /* 0x000fe200000114c1 */
        /* <DEDUP_REMOVED lines=18> */
.L_x_2784:
        /* <DEDUP_REMOVED lines=21> */
.L_x_2785:
        /* <DEDUP_REMOVED lines=21> */
.L_x_2683:
[----:B------:R-:W-:Y:S05]  /*69b0*/  BSYNC B0 ;  /* 0x0000000000007941 */ /* 0x000fea0003800000 */
.L_x_2682:
[----:B-1----:R-:W-:Y:S01]  /*69c0*/  @P4 IMAD.HI.U32 R2, R229, c[0x0][0x2c8], RZ ;  /* 0x0000b200e5024a27 */ /* 0x002fe200078e00ff */
[----:B------:R-:W-:Y:S01]  /*69d0*/  IADD3 R172, R188, -0x2, RZ ;  /* 0xfffffffebcac7810 */ /* 0x000fe20007ffe0ff */
[----:B------:R-:W0:Y:S02]  /*69e0*/  LDGDEPBAR ;  /* 0x00000000000079af */ /* 0x000e240000000000 */
[----:B------:R-:W-:Y:S01]  /*69f0*/  IMAD.MOV.U32 R0, RZ, RZ, R229 ;  /* 0x000000ffff007224 */ /* 0x000fe200078e00e5 */
[----:B------:R-:W-:Y:S01]  /*6a00*/  @P4 SHF.R.U32.HI R0, RZ, c[0x0][0x2cc], R2 ;  /* 0x0000b300ff004a19 */ /* 0x000fe20000011602 */
[----:B------:R-:W-:-:S02]  /*6a10*/  IMAD.MOV.U32 R161, RZ, RZ, 0x1 ;  /* 0x00000001ffa17424 */ /* 0x000fc400078e00ff */
[----:B------:R-:W-:Y:S01]  /*6a20*/  IMAD.MOV.U32 R199, RZ, RZ, RZ ;  /* 0x000000ffffc77224 */ /* 0x000fe200078e00ff */
[----:B------:R-:W-:-:S04]  /*6a30*/  IADD3 R0, R0, R221, -R222 ;  /* 0x000000dd00007210 */ /* 0x000fc80007ffe8de */
        /* <DEDUP_REMOVED lines=10> */
.L_x_2695:
        /* <DEDUP_REMOVED lines=27> */
[C---:B------:R-:W-:Y:S01]  /*6c90*/  IMAD.WIDE.U32 R2, R181.reuse, c[0x0][0x208], RZ ;  /* 0x00008200b5027a25 */ /* 0x040fe200078e00ff */
        /* <DEDUP_REMOVED lines=15> */
.L_x_2786:
[----:B------:R-:W-:-:S05]  /*6d90*/  BRA.DIV ~URZ, `(.L_x_2690) ;  /* 0x0000c6727f007947 */ /* 0x000fca000b800000 */
[----:B------:R-:W5:Y:S01]  /*6da0*/  SHFL.IDX PT, R2, R14, RZ, 0x181f ;  /* 0x00181fff0e027589 */ /* 0x000f6200000e0000 */
[----:B------:R-:W-:Y:S01]  /*6db0*/  ISETP.GE.AND P5, PT, R193, c[0x0][0x1d4], PT ;  /* 0x00007500c1007a0c */ /* 0x000fe20003fa6270 */
[----:B------:R-:W-:Y:S01]  /*6dc0*/  IMAD R4, R199, 0x6000, R223 ;  /* 0x00006000c7047824 */ /* 0x000fe200078e02df */
[----:B------:R-:W-:Y:S04]  /*6dd0*/  ISETP.GE.AND P1, PT, R201, c[0x0][0x1d4], PT ;  /* 0x00007500c9007a0c */ /* 0x000fe80003f26270 */
[----:B------:R-:W-:Y:S02]  /*6de0*/  SEL R13, RZ, 0x10, P1 ;  /* 0x00000010ff0d7807 */ /* 0x000fe40000800000 */
[----:B-----5:R-:W-:Y:S05]  /*6df0*/  IADD3 R6, P0, R2, R22, RZ ;  /* 0x0000001602067210 */ /* 0x020fea0007f1e0ff */
[C---:B---3--:R-:W-:Y:S01]  /*6e00*/  IMAD.X R7, R5.reuse, 0x1, R15, P0 ;  /* 0x0000000105077824 */ /* 0x048fe200000e060f */
        /* <DEDUP_REMOVED lines=14> */
.L_x_2787:
[C---:B------:R-:W-:Y:S02]  /*6ef0*/  IADD3 R3, -R6.reuse, 0x10, RZ ;  /* 0x0000001006037810 */ /* 0x040fe40007ffe1ff */
[----:B------:R-:W-:Y:S02]  /*6f00*/  ISETP.NE.U32.AND P5, PT, R6, RZ, PT ;  /* 0x000000ff0600720c */ /* 0x000fe40003fa5070 */
[----:B------:R-:W-:Y:S02]  /*6f10*/  LOP3.LUT R3, R3, 0xf, RZ, 0xc0, !PT ;  /* 0x0000000f03037812 */ /* 0x000fe400078ec0ff */
[----:B------:R-:W-:Y:S02]  /*6f20*/  ISETP.NE.U32.AND P6, PT, R13, RZ, PT ;  /* 0x000000ff0d00720c */ /* 0x000fe40003fc5070 */
[-C--:B---3--:R-:W-:Y:S02]  /*6f30*/  IADD3 R6, P1, P0, R3, R2.reuse, R22 ;  /* 0x0000000203067210 */ /* 0x088fe4000783e016 */
[----:B------:R-:W-:Y:S02]  /*6f40*/  IADD3 R3, -R13, 0x10, RZ ;  /* 0x000000100d037810 */ /* 0x000fe40007ffe1ff */
[-C--:B------:R-:W-:Y:S02]  /*6f50*/  IADD3.X R7, RZ, R5.reuse, R15, P1, P0 ;  /* 0x00000005ff077210 */ /* 0x080fe40000fe040f */
[----:B------:R-:W-:Y:S03]  /*6f60*/  LOP3.LUT R3, R3, 0xf, RZ, 0xc0, !PT ;  /* 0x0000000f03037812 */ /* 0x000fe600078ec0ff */
[----:B------:R-:W-:Y:S01]  /*6f70*/  @!PT LDS RZ, [RZ] ;  /* 0x00000000fffff984 */ /* 0x000fe20000000800 */
[----:B------:R-:W-:Y:S01]  /*6f80*/  @!PT LDS RZ, [RZ] ;  /* 0x00000000fffff984 */ /* 0x000fe20000000800 */
[----:B------:R-:W-:Y:S01]  /*6f90*/  @!PT LDS RZ, [RZ] ;  /* 0x00000000fffff984 */ /* 0x000fe20000000800 */
[----:B------:R3:W-:Y:S01]  /*6fa0*/  LDGSTS.E.BYPASS.LTC128B.128.ZFILL [R4+0x1000], [R6.64], P5 ;  /* 0x0100000006047fae */ /* 0x0007e2000a941d48 */
[C---:B------:R-:W-:Y:S02]  /*6fb0*/  ISETP.NE.U32.AND P5, PT, R12.reuse, RZ, PT ;  /* 0x000000ff0c00720c */ /* 0x040fe40003fa5070 */
[-C--:B---3--:R-:W-:Y:S02]  /*6fc0*/  IADD3 R6, P1, P0, R3, R2.reuse, R23 ;  /* 0x0000000203067210 */ /* 0x088fe4000783e017 */
[----:B------:R-:W-:Y:S02]  /*6fd0*/  IADD3 R3, -R12, 0x10, RZ ;  /* 0x000000100c037810 */ /* 0x000fe40007ffe1ff */
[-C--:B------:R-:W-:Y:S02]  /*6fe0*/  IADD3.X R7, RZ, R5.reuse, R20, P1, P0 ;  /* 0x00000005ff077210 */ /* 0x080fe40000fe0414 */
[----:B------:R-:W-:Y:S03]  /*6ff0*/  LOP3.LUT R3, R3, 0xf, RZ, 0xc0, !PT ;  /* 0x0000000f03037812 */ /* 0x000fe600078ec0ff */
[----:B------:R3:W-:Y:S01]  /*7000*/  LDGSTS.E.BYPASS.LTC128B.128.ZFILL [R4+0x3000], [R6.64], P6 ;  /* 0x0300000006047fae */ /* 0x0007e2000b141d48 */
[----:B------:R-:W-:Y:S04]  /*7010*/  IADD3 R2, P1, P0, R3, R2, R28 ;  /* 0x0000000203027210 */ /* 0x000fe8000783e01c */
[----:B------:R-:W-:Y:S05]  /*7020*/  IADD3.X R3, RZ, R5, R21, P1, P0 ;  /* 0x00000005ff037210 */ /* 0x000fea0000fe0415 */
[----:B------:R3:W-:Y:S04]  /*7030*/  LDGSTS.E.BYPASS.LTC128B.128.ZFILL [R4+0x5000], [R2.64], P5 ;  /* 0x0500000002047fae */ /* 0x0007e8000a941d48 */
.L_x_2688:
[----:B------:R-:W-:Y:S05]  /*7040*/  BSYNC B0 ;  /* 0x0000000000007941 */ /* 0x000fea0003800000 */
.L_x_2687:
[----:B------:R-:W0:Y:S01]  /*7050*/  LDGDEPBAR ;  /* 0x00000000000079af */ /* 0x000e220000000000 */
[----:B------:R-:W-:Y:S01]  /*7060*/  WARPSYNC 0xffffffff ;  /* 0xffffffff00007948 */ /* 0x000fe20003800000 */
[C---:B--23--:R-:W-:Y:S01]  /*7070*/  HMMA.16816.F32 R4, R32.reuse, R8, RZ ;  /* 0x000000082004723c */ /* 0x04cfe200000018ff */
[----:B------:R-:W-:Y:S03]  /*7080*/  BSSY B0, `(.L_x_2691) ;  /* 0x0000313000007945 */ /* 0x000fe60003800000 */
[-C--:B------:R-:W-:Y:S02]  /*7090*/  IADD3 R100, R166, R0.reuse, RZ ;  /* 0x00000000a6647210 */ /* 0x080fe40007ffe0ff */
[CC--:B------:R-:W-:Y:S02]  /*70a0*/  IADD3 R3, R167.reuse, R0.reuse, RZ ;  /* 0x00000000a7037210 */ /* 0x0c0fe40007ffe0ff */
[C---:B------:R-:W-:Y:S01]  /*70b0*/  HMMA.16816.F32 R8, R32.reuse, R10, RZ ;  /* 0x0000000a2008723c */ /* 0x040fe200000018ff */
[----:B------:R-:W-:Y:S03]  /*70c0*/  IADD3 R2, R167, R0, R166 ;  /* 0x00000000a7027210 */ /* 0x000fe60007ffe0a6 */
        /* <DEDUP_REMOVED lines=17> */
[C---:B------:R-:W-:Y:S07]  /*71e0*/  HMMA.16816.F32 R28, R140.reuse, R156, R28 ;  /* 0x0000009c8c1c723c */ /* 0x040fee000000181c */
[----:B------:R-:W-:Y:S01]  /*71f0*/  IADD3 R156, R166, R101, RZ ;  /* 0x00000065a69c7210 */ /* 0x000fe20007ffe0ff */
        /* <DEDUP_REMOVED lines=121> */
[----:B------:R-:W-:Y:S04]  /*7990*/  FMUL.FTZ R0, R4, c[0x0][0x320] ;  /* 0x0000c80004007a20 */ /* 0x000fe80000410000 */
[----:B------:R1:W-:Y:S01]  /*79a0*/  MUFU.TANH R155, R0 ;  /* 0x00000000009b7308 */ /* 0x0003e20000002400 */
[----:B------:R-:W-:Y:S09]  /*79b0*/  FMUL.FTZ R3, R8, c[0x0][0x320] ;  /* 0x0000c80008037a20 */ /* 0x000ff20000410000 */
        /* <DEDUP_REMOVED lines=10> */
[C---:B-1----:R-:W-:Y:S08]  /*7a60*/  HMMA.16816.F32 R20, R148.reuse, R4, R20 ;  /* 0x000000049414723c */ /* 0x042ff00000001814 */
[C---:B------:R-:W-:Y:S04]  /*7a70*/  HMMA.16816.F32 R24, R148.reuse, R6, R24 ;  /* 0x000000069418723c */ /* 0x040fe80000001818 */
[----:B---3--:R-:W-:Y:S04]  /*7a80*/  FMUL.FTZ R0, R10, c[0x0][0x320] ;  /* 0x0000c8000a007a20 */ /* 0x008fe80000410000 */
[----:B------:R1:W-:Y:S08]  /*7a90*/  MUFU.TANH R145, R0 ;  /* 0x0000000000917308 */ /* 0x0003f00000002400 */
[----:B------:R-:W-:Y:S08]  /*7aa0*/  FMUL.FTZ R3, R21, c[0x0][0x320] ;  /* 0x0000c80015037a20 */ /* 0x000ff00000410000 */
[----:B------:R-:W-:Y:S02]  /*7ab0*/  FMUL.FTZ R4, R25, c[0x0][0x320] ;  /* 0x0000c80019047a20 */ /* 0x000fe40000410000 */
[----:B------:R-:W-:Y:S02]  /*7ac0*/  FMUL.FTZ R6, R27, c[0x0][0x320] ;  /* 0x0000c8001b067a20 */ /* 0x000fe40000410000 */
[----:B------:R3:W-:Y:S01]  /*7ad0*/  MUFU.TANH R21, R4 ;  /* 0x0000000400157308 */ /* 0x0007e20000002400 */
[----:B-1----:R-:W-:Y:S02]  /*7ae0*/  FMUL.FTZ R0, R11, c[0x0][0x320] ;  /* 0x0000c8000b007a20 */ /* 0x002fe40000410000 */
[----:B------:R1:W5:Y:S01]  /*7af0*/  LDSM.16.M88.4 R8, [R2+0x5800] ;  /* 0x005800000208783b */ /* 0x0003620000000200 */
[----:B------:R-:W-:Y:S06]  /*7b00*/  DEPBAR.LE SB0, 0x2 ;  /* 0x000080800000791a */ /* 0x000fec0000000000 */
[----:B------:R2:W2:Y:S01]  /*7b10*/  MUFU.TANH R144, R0 ;  /* 0x0000000000907308 */ /* 0x0004a20000002400 */
[----:B------:R-:W-:Y:S01]  /*7b20*/  BAR.SYNC.DEFER_BLOCKING 0x0 ;  /* 0x0000000000007b1d */ /* 0x000fe20000010000 */
[----:B---3--:R-:W-:Y:S02]  /*7b30*/  FMUL.FTZ R4, R26, c[0x0][0x320] ;  /* 0x0000c8001a047a20 */ /* 0x008fe40000410000 */
[----:B-1----:R-:W-:Y:S04]  /*7b40*/  @P4 IMAD.HI.U32 R2, R206, c[0x0][0x2c8], RZ ;  /* 0x0000b200ce024a27 */ /* 0x002fe800078e00ff */
[----:B--2---:R-:W-:Y:S04]  /*7b50*/  FMUL.FTZ R0, R12, c[0x0][0x320] ;  /* 0x0000c8000c007a20 */ /* 0x004fe80000410000 */
[----:B------:R1:W-:Y:S01]  /*7b60*/  MUFU.TANH R143, R0 ;  /* 0x00000000008f7308 */ /* 0x0003e20000002400 */
[C---:B-----5:R-:W-:Y:S08]  /*7b70*/  HMMA.16816.F32 R28, R148.reuse, R8, R28 ;  /* 0x00000008941c723c */ /* 0x060ff0000000181c */
[----:B------:R-:W-:Y:S04]  /*7b80*/  HMMA.16816.F32 R32, R148, R10, R32 ;  /* 0x0000000a9420723c */ /* 0x000fe80000001820 */
[----:B-1----:R-:W-:Y:S04]  /*7b90*/  FMUL.FTZ R0, R13, c[0x0][0x320] ;  /* 0x0000c8000d007a20 */ /* 0x002fe80000410000 */
[----:B------:R1:W-:Y:S08]  /*7ba0*/  MUFU.TANH R142, R0 ;  /* 0x00000000008e7308 */ /* 0x0003f00000002400 */
[----:B------:R-:W-:Y:S02]  /*7bb0*/  FMUL.FTZ R12, R29, c[0x0][0x320] ;  /* 0x0000c8001d0c7a20 */ /* 0x000fe40000410000 */
[----:B------:R-:W-:Y:S02]  /*7bc0*/  FMUL.FTZ R13, R30, c[0x0][0x320] ;  /* 0x0000c8001e0d7a20 */ /* 0x000fe40000410000 */
[----:B-1----:R-:W-:Y:S04]  /*7bd0*/  FMUL.FTZ R0, R14, c[0x0][0x320] ;  /* 0x0000c8000e007a20 */ /* 0x002fe80000410000 */
[----:B------:R1:W-:Y:S02]  /*7be0*/  MUFU.TANH R141, R0 ;  /* 0x00000000008d7308 */ /* 0x0003e40000002400 */
[----:B-1----:R-:W-:Y:S08]  /*7bf0*/  FMUL.FTZ R0, R15, c[0x0][0x320] ;  /* 0x0000c8000f007a20 */ /* 0x002ff00000410000 */
[----:B------:R1:W-:Y:S10]  /*7c00*/  MUFU.TANH R15, R3 ;  /* 0x00000003000f7308 */ /* 0x0003f40000002400 */
[----:B------:R2:W3:Y:S01]  /*7c10*/  MUFU.TANH R140, R0 ;  /* 0x00000000008c7308 */ /* 0x0004e20000002400 */
[----:B-1----:R-:W-:Y:S09]  /*7c20*/  FMUL.FTZ R3, R22, c[0x0][0x320] ;  /* 0x0000c80016037a20 */ /* 0x002ff20000410000 */
[----:B------:R-:W-:Y:S01]  /*7c30*/  MUFU.TANH R22, R4 ;  /* 0x0000000400167308 */ /* 0x000fe20000002400 */
[----:B--2---:R-:W-:Y:S09]  /*7c40*/  FMUL.FTZ R0, R16, c[0x0][0x320] ;  /* 0x0000c80010007a20 */ /* 0x004ff20000410000 */
[----:B------:R-:W-:Y:S10]  /*7c50*/  MUFU.TANH R100, R3 ;  /* 0x0000000300647308 */ /* 0x000ff40000002400 */
[----:B------:R1:W-:Y:S02]  /*7c60*/  MUFU.TANH R138, R0 ;  /* 0x00000000008a7308 */ /* 0x0003e40000002400 */
[----:B-1----:R-:W-:Y:S02]  /*7c70*/  FMUL.FTZ R0, R17, c[0x0][0x320] ;  /* 0x0000c80011007a20 */ /* 0x002fe40000410000 */
[----:B------:R-:W-:Y:S06]  /*7c80*/  FMUL.FTZ R17, R31, c[0x0][0x320] ;  /* 0x0000c8001f117a20 */ /* 0x000fec0000410000 */
[----:B------:R1:W-:Y:S10]  /*7c90*/  MUFU.TANH R136, R0 ;  /* 0x0000000000887308 */ /* 0x0003f40000002400 */
[----:B------:R-:W-:Y:S01]  /*7ca0*/  MUFU.TANH R17, R17 ;  /* 0x0000001100117308 */ /* 0x000fe20000002400 */
[----:B-1----:R-:W-:Y:S09]  /*7cb0*/  FMUL.FTZ R0, R18, c[0x0][0x320] ;  /* 0x0000c80012007a20 */ /* 0x002ff20000410000 */
[----:B------:R1:W-:Y:S10]  /*7cc0*/  MUFU.TANH R18, R12 ;  /* 0x0000000c00127308 */ /* 0x0003f40000002400 */
[----:B------:R2:W-:Y:S01]  /*7cd0*/  MUFU.TANH R101, R0 ;  /* 0x0000000000657308 */ /* 0x0005e20000002400 */
[----:B-1----:R-:W-:Y:S02]  /*7ce0*/  FMUL.FTZ R12, R32, c[0x0][0x320] ;  /* 0x0000c800200c7a20 */ /* 0x002fe40000410000 */
[----:B--2---:R-:W-:Y:S07]  /*7cf0*/  FMUL.FTZ R0, R19, c[0x0][0x320] ;  /* 0x0000c80013007a20 */ /* 0x004fee0000410000 */
[----:B------:R1:W-:Y:S10]  /*7d00*/  MUFU.TANH R19, R13 ;  /* 0x0000000d00137308 */ /* 0x0003f40000002400 */
[----:B------:R2:W5:Y:S01]  /*7d10*/  MUFU.TANH R16, R0 ;  /* 0x0000000000107308 */ /* 0x0005620000002400 */
[----:B-1----:R-:W-:Y:S02]  /*7d20*/  FMUL.FTZ R13, R33, c[0x0][0x320] ;  /* 0x0000c800210d7a20 */ /* 0x002fe40000410000 */
[----:B--2---:R-:W-:Y:S07]  /*7d30*/  FMUL.FTZ R0, R20, c[0x0][0x320] ;  /* 0x0000c80014007a20 */ /* 0x004fee0000410000 */
[----:B------:R-:W-:Y:S10]  /*7d40*/  MUFU.TANH R20, R6 ;  /* 0x0000000600147308 */ /* 0x000ff40000002400 */
[----:B------:R1:W2:Y:S02]  /*7d50*/  MUFU.TANH R137, R0 ;  /* 0x0000000000897308 */ /* 0x0002a40000002400 */
[----:B-1----:R-:W-:Y:S02]  /*7d60*/  MOV R0, R206 ;  /* 0x000000ce00007202 */ /* 0x002fe40000000f00 */
[----:B------:R-:W-:Y:S05]  /*7d70*/  @P4 SHF.R.U32.HI R0, RZ, c[0x0][0x2cc], R2 ;  /* 0x0000b300ff004a19 */ /* 0x000fea0000011602 */
[----:B------:R-:W-:Y:S08]  /*7d80*/  SHFL.IDX PT, R3, R0, 0x1, 0x1c1f ;  /* 0x003c1f0000037f89 */ /* 0x000ff000000e0000 */
[----:B------:R1:W2:Y:S02]  /*7d90*/  SHFL.IDX PT, R2, R0, RZ, 0x1c1f ;  /* 0x001c1fff00027589 */ /* 0x0002a400000e0000 */
[----:B-1----:R-:W-:Y:S04]  /*7da0*/  FMUL.FTZ R0, R23, c[0x0][0x320] ;  /* 0x0000c80017007a20 */ /* 0x002fe80000410000 */
[----:B------:R1:W-:Y:S02]  /*7db0*/  MUFU.TANH R139, R0 ;  /* 0x00000000008b7308 */ /* 0x0003e40000002400 */
[----:B-1----:R-:W-:Y:S08]  /*7dc0*/  FMUL.FTZ R0, R24, c[0x0][0x320] ;  /* 0x0000c80018007a20 */ /* 0x002ff00000410000 */
[----:B------:R1:W1:Y:S02]  /*7dd0*/  MUFU.TANH R23, R0 ;  /* 0x0000000000177308 */ /* 0x0002640000002400 */
[----:B-1----:R-:W-:Y:S04]  /*7de0*/  IADD3 R0, -R225, 0x1, -R200 ;  /* 0x00000001e1007810 */ /* 0x002fe80007ffe9c8 */
[----:B------:R-:W-:Y:S04]  /*7df0*/  IADD3 R0, -R222, R0, R221 ;  /* 0x00000000de007210 */ /* 0x000fe80007ffe1dd */
[C---:B--2---:R-:W-:Y:S02]  /*7e00*/  IADD3 R2, R0.reuse, R2, RZ ;  /* 0x0000000200027210 */ /* 0x044fe40007ffe0ff */
[----:B------:R-:W-:Y:S01]  /*7e10*/  IADD3 R0, R0, R3, RZ ;  /* 0x0000000300007210 */ /* 0x000fe20007ffe0ff */
[----:B------:R-:W-:Y:S01]  /*7e20*/  FMUL.FTZ R3, R28, c[0x0][0x320] ;  /* 0x0000c8001c037a20 */ /* 0x000fe20000410000 */
[----:B------:R-:W-:Y:S02]  /*7e30*/  ISETP.GT.AND P1, PT, R2, 0x1, PT ;  /* 0x000000010200780c */ /* 0x000fe40003f24270 */
[----:B------:R-:W-:Y:S01]  /*7e40*/  ISETP.GT.AND P6, PT, R0, 0x1, PT ;  /* 0x000000010000780c */ /* 0x000fe20003fc4270 */
[----:B------:R1:W2:Y:S01]  /*7e50*/  MUFU.TANH R14, R3 ;  /* 0x00000003000e7308 */ /* 0x0002a20000002400 */
[----:B------:R-:W-:Y:S02]  /*7e60*/  FSEL R4, R154, -INF , P1 ;  /* 0xff8000009a047808 */ /* 0x000fe40000800000 */
[----:B----4-:R-:W-:Y:S02]  /*7e70*/  FSEL R9, R152, -INF , P6 ;  /* 0xff80000098097808 */ /* 0x010fe40003000000 */
[----:B------:R-:W-:Y:S02]  /*7e80*/  ISETP.GT.AND P6, PT, R0, 0x9, PT ;  /* 0x000000090000780c */ /* 0x000fe40003fc4270 */
[----:B------:R-:W-:Y:S02]  /*7e90*/  ISETP.GT.AND P1, PT, R2, 0x9, PT ;  /* 0x000000090200780c */ /* 0x000fe40003f24270 */
[----:B------:R-:W-:Y:S02]  /*7ea0*/  FSEL R11, R144, -INF , P6 ;  /* 0xff800000900b7808 */ /* 0x000fe40003000000 */
[----:B------:R-:W-:Y:S02]  /*7eb0*/  ISETP.GT.AND P6, PT, R0, 0x11, PT ;  /* 0x000000110000780c */ /* 0x000fe40003fc4270 */
[----:B------:R-:W-:Y:S02]  /*7ec0*/  ISETP.GT.AND P5, PT, R2, RZ, PT ;  /* 0x000000ff0200720c */ /* 0x000fe40003fa4270 */
[----:B------:R-:W-:Y:S02]  /*7ed0*/  FSEL R6, R146, -INF , P1 ;  /* 0xff80000092067808 */ /* 0x000fe40000800000 */
[----:B---3--:R-:W-:Y:S02]  /*7ee0*/  FSEL R146, R140, -INF , P6 ;  /* 0xff8000008c927808 */ /* 0x008fe40003000000 */
[----:B------:R-:W-:Y:S02]  /*7ef0*/  ISETP.GT.AND P6, PT, R0, 0x19, PT ;  /* 0x000000190000780c */ /* 0x000fe40003fc4270 */
[----:B------:R-:W-:Y:S02]  /*7f00*/  FSEL R5, R155, -INF , P5 ;  /* 0xff8000009b057808 */ /* 0x000fe40002800000 */
[----:B-----5:R-:W-:Y:S02]  /*7f10*/  FSEL R150, R16, -INF , P6 ;  /* 0xff80000010967808 */ /* 0x020fe40003000000 */
[----:B-1----:R-:W-:Y:S01]  /*7f20*/  FMNMX.FTZ R3, R5, R102, !PT ;  /* 0x0000006605037209 */ /* 0x002fe20007810000 */
[----:B------:R1:W3:Y:S01]  /*7f30*/  MUFU.TANH R16, R12 ;  /* 0x0000000c00107308 */ /* 0x0002e20000002400 */
[----:B------:R-:W-:Y:S02]  /*7f40*/  ISETP.GT.AND P5, PT, R2, 0x8, PT ;  /* 0x000000080200780c */ /* 0x000fe40003fa4270 */
[----:B------:R-:W-:Y:S02]  /*7f50*/  FMNMX.FTZ R3, R4, R3, !PT ;  /* 0x0000000304037209 */ /* 0x000fe40007810000 */
[----:B------:R-:W-:Y:S02]  /*7f60*/  FSEL R7, R147, -INF , P5 ;  /* 0xff80000093077808 */ /* 0x000fe40002800000 */
[C---:B------:R-:W-:Y:S02]  /*7f70*/  ISETP.GT.AND P5, PT, R2.reuse, 0x10, PT ;  /* 0x000000100200780c */ /* 0x040fe40003fa4270 */
[----:B------:R-:W-:Y:S02]  /*7f80*/  FMNMX.FTZ R3, R7, R3, !PT ;  /* 0x0000000307037209 */ /* 0x000fe40007810000 */
[----:B------:R-:W-:Y:S02]  /*7f90*/  ISETP.GT.AND P1, PT, R2, 0x11, PT ;  /* 0x000000110200780c */ /* 0x000fe40003f24270 */
[----:B------:R-:W-:Y:S02]  /*7fa0*/  FMNMX.FTZ R3, R6, R3, !PT ;  /* 0x0000000306037209 */ /* 0x000fe40007810000 */
[----:B------:R-:W-:Y:S02]  /*7fb0*/  FSEL R143, R143, -INF , P5 ;  /* 0xff8000008f8f7808 */ /* 0x000fe40002800000 */
[----:B------:R-:W-:Y:S02]  /*7fc0*/  FSEL R144, R142, -INF , P1 ;  /* 0xff8000008e907808 */ /* 0x000fe40000800000 */
[----:B------:R-:W-:Y:S02]  /*7fd0*/  ISETP.GT.AND P5, PT, R2, 0x18, PT ;  /* 0x000000180200780c */ /* 0x000fe40003fa4270 */
[----:B------:R-:W-:Y:S02]  /*7fe0*/  FMNMX.FTZ R3, R143, R3, !PT ;  /* 0x000000038f037209 */ /* 0x000fe40007810000 */
[----:B------:R-:W-:Y:S02]  /*7ff0*/  ISETP.GT.AND P0, PT, R0, RZ, PT ;  /* 0x000000ff0000720c */ /* 0x000fe40003f04270 */
[----:B------:R-:W-:Y:S02]  /*8000*/  FSEL R147, R138, -INF , P5 ;  /* 0xff8000008a937808 */ /* 0x000fe40002800000 */
[----:B------:R-:W-:Y:S02]  /*8010*/  FMNMX.FTZ R3, R144, R3, !PT ;  /* 0x0000000390037209 */ /* 0x000fe40007810000 */
[----:B------:R-:W-:Y:S02]  /*8020*/  ISETP.GT.AND P1, PT, R2, 0x19, PT ;  /* 0x000000190200780c */ /* 0x000fe40003f24270 */
[----:B------:R-:W-:Y:S02]  /*8030*/  FSEL R10, R153, -INF , P0 ;  /* 0xff800000990a7808 */ /* 0x000fe40000000000 */
[----:B------:R-:W-:Y:S02]  /*8040*/  ISETP.GT.AND P0, PT, R0, 0x8, PT ;  /* 0x000000080000780c */ /* 0x000fe40003f04270 */
[----:B------:R-:W-:Y:S02]  /*8050*/  FSEL R148, R136, -INF , P1 ;  /* 0xff80000088947808 */ /* 0x000fe40000800000 */
[----:B------:R-:W-:Y:S02]  /*8060*/  FMNMX.FTZ R3, R147, R3, !PT ;  /* 0x0000000393037209 */ /* 0x000fe40007810000 */
[----:B------:R-:W-:Y:S02]  /*8070*/  ISETP.GT.AND P5, PT, R2, 0x20, PT ;  /* 0x000000200200780c */ /* 0x000fe40003fa4270 */
[----:B------:R-:W-:Y:S02]  /*8080*/  FSEL R8, R145, -INF , P0 ;  /* 0xff80000091087808 */ /* 0x000fe40000000000 */
[----:B-1----:R-:W-:Y:S02]  /*8090*/  FMNMX.FTZ R12, R10, R103, !PT ;  /* 0x000000670a0c7209 */ /* 0x002fe40007810000 */
[----:B------:R-:W-:Y:S02]  /*80a0*/  ISETP.GT.AND P0, PT, R0, 0x10, PT ;  /* 0x000000100000780c */ /* 0x000fe40003f04270 */
[----:B------:R-:W-:Y:S02]  /*80b0*/  ISETP.GT.AND P1, PT, R2, 0x21, PT ;  /* 0x000000210200780c */ /* 0x000fe40003f24270 */
[----:B------:R-:W-:Y:S02]  /*80c0*/  FSEL R151, R137, -INF , P5 ;  /* 0xff80000089977808 */ /* 0x000fe40002800000 */
[----:B------:R-:W-:Y:S02]  /*80d0*/  FMNMX.FTZ R3, R148, R3, !PT ;  /* 0x0000000394037209 */ /* 0x000fe40007810000 */
[----:B------:R-:W-:Y:S02]  /*80e0*/  FMNMX.FTZ R12, R9, R12, !PT ;  /* 0x0000000c090c7209 */ /* 0x000fe40007810000 */
[----:B------:R-:W-:Y:S02]  /*80f0*/  FSEL R145, R141, -INF , P0 ;  /* 0xff8000008d917808 */ /* 0x000fe40000000000 */
[----:B------:R-:W-:Y:S02]  /*8100*/  ISETP.GT.AND P0, PT, R0, 0x18, PT ;  /* 0x000000180000780c */ /* 0x000fe40003f04270 */
[----:B------:R-:W-:Y:S02]  /*8110*/  FSEL R153, R15, -INF , P1 ;  /* 0xff8000000f997808 */ /* 0x000fe40000800000 */
[----:B------:R1:W4:Y:S01]  /*8120*/  MUFU.TANH R15, R13 ;  /* 0x0000000d000f7308 */ /* 0x0003220000002400 */
[C---:B------:R-:W-:Y:S02]  /*8130*/  ISETP.GT.AND P6, PT, R2.reuse, 0x28, PT ;  /* 0x000000280200780c */ /* 0x040fe40003fc4270 */
[----:B------:R-:W-:Y:S02]  /*8140*/  FMNMX.FTZ R3, R151, R3, !PT ;  /* 0x0000000397037209 */ /* 0x000fe40007810000 */
[----:B------:R-:W-:Y:S02]  /*8150*/  FSEL R149, R101, -INF , P0 ;  /* 0xff80000065957808 */ /* 0x000fe40000000000 */
[----:B------:R-:W-:Y:S02]  /*8160*/  ISETP.GT.AND P5, PT, R2, 0x29, PT ;  /* 0x000000290200780c */ /* 0x000fe40003fa4270 */
[----:B------:R-:W-:Y:S02]  /*8170*/  FMNMX.FTZ R12, R8, R12, !PT ;  /* 0x0000000c080c7209 */ /* 0x000fe40007810000 */
[----:B------:R-:W-:Y:S02]  /*8180*/  ISETP.GT.AND P0, PT, R0, 0x20, PT ;  /* 0x000000200000780c */ /* 0x000fe40003f04270 */
[C---:B------:R-:W-:Y:S02]  /*8190*/  ISETP.GT.AND P1, PT, R2.reuse, 0x30, PT ;  /* 0x000000300200780c */ /* 0x040fe40003f24270 */
[----:B------:R-:W-:Y:S02]  /*81a0*/  FSEL R159, R23, -INF , P6 ;  /* 0xff800000179f7808 */ /* 0x000fe40003000000 */
[----:B------:R-:W-:Y:S02]  /*81b0*/  FMNMX.FTZ R3, R153, R3, !PT ;  /* 0x0000000399037209 */ /* 0x000fe40007810000 */
[----:B------:R-:W-:Y:S02]  /*81c0*/  FSEL R155, R21, -INF , P5 ;  /* 0xff800000159b7808 */ /* 0x000fe40002800000 */
[C---:B------:R-:W-:Y:S02]  /*81d0*/  ISETP.GT.AND P5, PT, R2.reuse, 0x39, PT ;  /* 0x000000390200780c */ /* 0x040fe40003fa4270 */
[----:B------:R-:W-:Y:S01]  /*81e0*/  ISETP.GT.AND P6, PT, R2, 0x38, PT ;  /* 0x000000380200780c */ /* 0x000fe20003fc4270 */
[----:B-1----:R-:W-:Y:S01]  /*81f0*/  FMUL.FTZ R13, R35, c[0x0][0x320] ;  /* 0x0000c800230d7a20 */ /* 0x002fe20000410000 */
[----:B------:R-:W-:Y:S02]  /*8200*/  FSEL R154, R100, -INF , P0 ;  /* 0xff800000649a7808 */ /* 0x000fe40000000000 */
[----:B------:R-:W-:Y:S02]  /*8210*/  ISETP.GT.AND P0, PT, R2, 0x31, PT ;  /* 0x000000310200780c */ /* 0x000fe40003f04270 */
[----:B------:R-:W-:Y:S01]  /*8220*/  FMNMX.FTZ R2, R11, R12, !PT ;  /* 0x0000000c0b027209 */ /* 0x000fe20007810000 */
[----:B------:R-:W-:Y:S01]  /*8230*/  FMUL.FTZ R12, R34, c[0x0][0x320] ;  /* 0x0000c800220c7a20 */ /* 0x000fe20000410000 */
[----:B--2---:R-:W-:Y:S01]  /*8240*/  FSEL R189, R14, -INF , P1 ;  /* 0xff8000000ebd7808 */ /* 0x004fe20000800000 */
[----:B------:R-:W1:Y:S01]  /*8250*/  MUFU.TANH R13, R13 ;  /* 0x0000000d000d7308 */ /* 0x000e620000002400 */
[----:B------:R-:W-:Y:S02]  /*8260*/  FMNMX.FTZ R3, R159, R3, !PT ;  /* 0x000000039f037209 */ /* 0x000fe40007810000 */
[----:B------:R-:W-:Y:S02]  /*8270*/  FSEL R186, R18, -INF , P0 ;  /* 0xff80000012ba7808 */ /* 0x000fe40000000000 */
[----:B------:R-:W-:Y:S02]  /*8280*/  FMNMX.FTZ R3, R155, R3, !PT ;  /* 0x000000039b037209 */ /* 0x000fe40007810000 */
[----:B---3--:R-:W-:Y:S02]  /*8290*/  FSEL R185, R16, -INF , P6 ;  /* 0xff80000010b97808 */ /* 0x008fe40003000000 */
[----:B------:R-:W-:Y:S01]  /*82a0*/  FMNMX.FTZ R3, R189, R3, !PT ;  /* 0x00000003bd037209 */ /* 0x000fe20007810000 */
[----:B------:R2:W3:Y:S01]  /*82b0*/  MUFU.TANH R14, R12 ;  /* 0x0000000c000e7308 */ /* 0x0004e20000002400 */
[----:B----4-:R-:W-:Y:S02]  /*82c0*/  FSEL R182, R15, -INF , P5 ;  /* 0xff8000000fb67808 */ /* 0x010fe40002800000 */
[----:B------:R-:W-:Y:S02]  /*82d0*/  FMNMX.FTZ R3, R186, R3, !PT ;  /* 0x00000003ba037209 */ /* 0x000fe40007810000 */
[C---:B------:R-:W-:Y:S02]  /*82e0*/  ISETP.GT.AND P1, PT, R0.reuse, 0x21, PT ;  /* 0x000000210000780c */ /* 0x040fe40003f24270 */
[----:B------:R-:W-:Y:S02]  /*82f0*/  FMNMX.FTZ R3, R185, R3, !PT ;  /* 0x00000003b9037209 */ /* 0x000fe40007810000 */
[----:B------:R-:W-:Y:S02]  /*8300*/  ISETP.GT.AND P0, PT, R0, 0x28, PT ;  /* 0x000000280000780c */ /* 0x000fe40003f04270 */
[----:B------:R-:W-:Y:S02]  /*8310*/  FMNMX.FTZ R3, R182, R3, !PT ;  /* 0x00000003b6037209 */ /* 0x000fe40007810000 */
[----:B------:R-:W-:Y:S02]  /*8320*/  FSEL R152, R139, -INF , P1 ;  /* 0xff8000008b987808 */ /* 0x000fe40000800000 */
[----:B------:R-:W-:Y:S02]  /*8330*/  ISETP.GT.AND P1, PT, R0, 0x29, PT ;  /* 0x000000290000780c */ /* 0x000fe40003f24270 */
[----:B------:R-:W-:Y:S02]  /*8340*/  FSEL R157, R22, -INF , P0 ;  /* 0xff800000169d7808 */ /* 0x000fe40000000000 */
[----:B------:R-:W-:Y:S02]  /*8350*/  FSEL R158, R20, -INF , P1 ;  /* 0xff800000149e7808 */ /* 0x000fe40000800000 */
[C---:B------:R-:W-:Y:S02]  /*8360*/  ISETP.GT.AND P0, PT, R0.reuse, 0x30, PT ;  /* 0x000000300000780c */ /* 0x040fe40003f04270 */
[C---:B------:R-:W-:Y:S01]  /*8370*/  ISETP.GT.AND P1, PT, R0.reuse, 0x31, PT ;  /* 0x000000310000780c */ /* 0x040fe20003f24270 */
[----:B--2---:R-:W2:Y:S01]  /*8380*/  SHFL.BFLY PT, R12, R3, 0x2, 0x1f ;  /* 0x0c401f00030c7f89 */ /* 0x004ea200000e0000 */
[----:B------:R-:W-:Y:S02]  /*8390*/  FSEL R184, R19, -INF , P0 ;  /* 0xff80000013b87808 */ /* 0x000fe40000000000 */
[C---:B------:R-:W-:Y:S02]  /*83a0*/  ISETP.GT.AND P0, PT, R0.reuse, 0x38, PT ;  /* 0x000000380000780c */ /* 0x040fe40003f04270 */
[----:B------:R-:W-:Y:S02]  /*83b0*/  FSEL R183, R17, -INF , P1 ;  /* 0xff80000011b77808 */ /* 0x000fe40000800000 */
[----:B------:R-:W-:Y:S02]  /*83c0*/  ISETP.GT.AND P1, PT, R0, 0x39, PT ;  /* 0x000000390000780c */ /* 0x000fe40003f24270 */
[----:B------:R-:W-:Y:S02]  /*83d0*/  FMNMX.FTZ R2, R145, R2, !PT ;  /* 0x0000000291027209 */ /* 0x000fe40007810000 */
[----:B-1----:R-:W-:Y:S02]  /*83e0*/  FSEL R192, R13, -INF , P1 ;  /* 0xff8000000dc07808 */ /* 0x002fe40000800000 */
[----:B------:R-:W-:Y:S02]  /*83f0*/  FMNMX.FTZ R2, R146, R2, !PT ;  /* 0x0000000292027209 */ /* 0x000fe40007810000 */
[----:B---3--:R-:W-:Y:S02]  /*8400*/  FSEL R187, R14, -INF , P0 ;  /* 0xff8000000ebb7808 */ /* 0x008fe40000000000 */
[----:B------:R-:W-:Y:S04]  /*8410*/  FMNMX.FTZ R2, R149, R2, !PT ;  /* 0x0000000295027209 */ /* 0x000fe80007810000 */
[----:B------:R-:W-:Y:S02]  /*8420*/  FMNMX.FTZ R2, R150, R2, !PT ;  /* 0x0000000296027209 */ /* 0x000fe40007810000 */
[----:B--2---:R-:W-:Y:S02]  /*8430*/  FMNMX.FTZ R0, R3, R12, !PT ;  /* 0x0000000c03007209 */ /* 0x004fe40007810000 */
[----:B------:R-:W-:Y:S03]  /*8440*/  FMNMX.FTZ R2, R154, R2, !PT ;  /* 0x000000029a027209 */ /* 0x000fe60007810000 */
[----:B------:R-:W1:Y:S01]  /*8450*/  SHFL.BFLY PT, R12, R0, 0x1, 0x1f ;  /* 0x0c201f00000c7f89 */ /* 0x000e6200000e0000 */
[----:B------:R-:W-:Y:S04]  /*8460*/  FMNMX.FTZ R2, R152, R2, !PT ;  /* 0x0000000298027209 */ /* 0x000fe80007810000 */
[----:B------:R-:W-:Y:S04]  /*8470*/  FMNMX.FTZ R2, R157, R2, !PT ;  /* 0x000000029d027209 */ /* 0x000fe80007810000 */
[----:B------:R-:W-:Y:S04]  /*8480*/  FMNMX.FTZ R2, R158, R2, !PT ;  /* 0x000000029e027209 */ /* 0x000fe80007810000 */
[----:B------:R-:W-:Y:S04]  /*8490*/  FMNMX.FTZ R2, R184, R2, !PT ;  /* 0x00000002b8027209 */ /* 0x000fe80007810000 */
[----:B------:R-:W-:Y:S04]  /*84a0*/  FMNMX.FTZ R2, R183, R2, !PT ;  /* 0x00000002b7027209 */ /* 0x000fe80007810000 */
[----:B------:R-:W-:Y:S02]  /*84b0*/  FMNMX.FTZ R2, R187, R2, !PT ;  /* 0x00000002bb027209 */ /* 0x000fe40007810000 */
[----:B-1----:R-:W-:Y:S02]  /*84c0*/  FMNMX.FTZ R101, R0, R12, !PT ;  /* 0x0000000c00657209 */ /* 0x002fe40007810000 */
[----:B------:R-:W-:Y:S02]  /*84d0*/  FMNMX.FTZ R2, R192, R2, !PT ;  /* 0x00000002c0027209 */ /* 0x000fe40007810000 */
[C---:B------:R-:W-:Y:S01]  /*84e0*/  FSETP.NEU.FTZ.AND P1, PT, R101.reuse, -INF , PT ;  /* 0xff8000006500780b */ /* 0x040fe20003f3d000 */
[----:B------:R-:W-:Y:S02]  /*84f0*/  FMUL.FTZ R0, R101, c[0x0][0x2d0] ;  /* 0x0000b40065007a20 */ /* 0x000fe40000410000 */
[----:B------:R-:W1:Y:S03]  /*8500*/  SHFL.BFLY PT, R3, R2, 0x2, 0x1f ;  /* 0x0c401f0002037f89 */ /* 0x000e6600000e0000 */
[----:B------:R-:W-:Y:S05]  /*8510*/  FSEL R141, R0, RZ, P1 ;  /* 0x000000ff008d7208 */ /* 0x000fea0000800000 */
[--C-:B------:R-:W-:Y:S04]  /*8520*/  FFMA.FTZ R0, R5, c[0x0][0x2d0], -R141.reuse ;  /* 0x0000b40005007a23 */ /* 0x100fe8000001088d */
[----:B------:R2:W-:Y:S01]  /*8530*/  MUFU.EX2 R191, R0 ;  /* 0x0000000000bf7308 */ /* 0x0005e20000000800 */
[----:B-1----:R-:W-:Y:S05]  /*8540*/  FMNMX.FTZ R2, R2, R3, !PT ;  /* 0x0000000302027209 */ /* 0x002fea0007810000 */
[----:B------:R-:W1:Y:S01]  /*8550*/  SHFL.BFLY PT, R3, R2, 0x1, 0x1f ;  /* 0x0c201f0002037f89 */ /* 0x000e6200000e0000 */
[--C-:B--2---:R-:W-:Y:S04]  /*8560*/  FFMA.FTZ R0, R4, c[0x0][0x2d0], -R141.reuse ;  /* 0x0000b40004007a23 */ /* 0x104fe8000001088d */
[----:B------:R2:W3:Y:S01]  /*8570*/  MUFU.EX2 R190, R0 ;  /* 0x0000000000be7308 */ /* 0x0004e20000000800 */
[----:B-1----:R-:W-:Y:S04]  /*8580*/  FMNMX.FTZ R100, R2, R3, !PT ;  /* 0x0000000302647209 */ /* 0x002fe80007810000 */
[C---:B------:R-:W-:Y:S01]  /*8590*/  FSETP.NEU.FTZ.AND P0, PT, R100.reuse, -INF , PT ;  /* 0xff8000006400780b */ /* 0x040fe20003f1d000 */
[----:B------:R-:W-:Y:S05]  /*85a0*/  FMUL.FTZ R2, R100, c[0x0][0x2d0] ;  /* 0x0000b40064027a20 */ /* 0x000fea0000410000 */
[----:B------:R-:W-:Y:S01]  /*85b0*/  FSEL R142, R2, RZ, P0 ;  /* 0x000000ff028e7208 */ /* 0x000fe20000000000 */
[--C-:B--2---:R-:W-:Y:S01]  /*85c0*/  FFMA.FTZ R0, R7, c[0x0][0x2d0], -R141.reuse ;  /* 0x0000b40007007a23 */ /* 0x104fe2000001088d */
[----:B------:R-:W-:Y:S02]  /*85d0*/  FSEL R2, R101, RZ, P1 ;  /* 0x000000ff65027208 */ /* 0x000fe40000800000 */
[----:B---3--:R-:W-:Y:S01]  /*85e0*/  F2FP.PACK_AB R136, R190, R191 ;  /* 0x000000bfbe88723e */ /* 0x008fe200000000ff */
[----:B------:R1:W-:Y:S01]  /*85f0*/  MUFU.EX2 R198, R0 ;  /* 0x0000000000c67308 */ /* 0x0003e20000000800 */
[----:B------:R-:W-:Y:S01]  /*8600*/  FFMA.FTZ R3, R11, c[0x0][0x2d0], -R142 ;  /* 0x0000b4000b037a23 */ /* 0x000fe2000001088e */
[----:B------:R-:W-:Y:S01]  /*8610*/  ISETP.GE.AND P1, PT, R199, 0x1, PT ;  /* 0x00000001c700780c */ /* 0x000fe20003f26270 */
[----:B------:R-:W-:Y:S01]  /*8620*/  FADD.FTZ R2, -R2, R102 ;  /* 0x0000006602027221 */ /* 0x000fe20000010100 */
[----:B------:R-:W-:Y:S03]  /*8630*/  IADD3 R102, R170, R160, RZ ;  /* 0x000000a0aa667210 */ /* 0x000fe60007ffe0ff */
[----:B------:R-:W-:Y:S01]  /*8640*/  FMUL.FTZ R2, R2, c[0x0][0x2d0] ;  /* 0x0000b40002027a20 */ /* 0x000fe20000410000 */
[----:B------:R-:W-:Y:S01]  /*8650*/  IADD3 R140, R168, R102, RZ ;  /* 0x00000066a88c7210 */ /* 0x000fe20007ffe0ff */
[----:B------:R-:W2:Y:S01]  /*8660*/  LDSM.16.MT88.4 R12, [R102] ;  /* 0x00000000660c783b */ /* 0x000ea20000004200 */
[----:B------:R3:W-:Y:S07]  /*8670*/  MUFU.EX2 R194, R3 ;  /* 0x0000000300c27308 */ /* 0x0007ee0000000800 */
[----:B------:R-:W4:Y:S03]  /*8680*/  LDSM.16.MT88.4 R20, [R140] ;  /* 0x000000008c14783b */ /* 0x000f260000004200 */
[----:B------:R-:W5:Y:S01]  /*8690*/  MUFU.EX2 R2, R2 ;  /* 0x0000000200027308 */ /* 0x000f620000000800 */
[--C-:B-1----:R-:W-:Y:S09]  /*86a0*/  FFMA.FTZ R0, R6, c[0x0][0x2d0], -R141.reuse ;  /* 0x0000b40006007a23 */ /* 0x102ff2000001088d */
[----:B------:R1:W1:Y:S01]  /*86b0*/  MUFU.EX2 R197, R0 ;  /* 0x0000000000c57308 */ /* 0x0002620000000800 */
[----:B---3--:R-:W-:Y:S05]  /*86c0*/  IADD3 R3, R171, R160, RZ ;  /* 0x000000a0ab037210 */ /* 0x008fea0007ffe0ff */
[----:B------:R-:W3:Y:S01]  /*86d0*/  LDSM.16.MT88.4 R28, [R3] ;  /* 0x00000000031c783b */ /* 0x000ee20000004200 */
[C---:B-----5:R-:W-:Y:S02]  /*86e0*/  FMUL.FTZ R4, R2.reuse, R104 ;  /* 0x0000006802047220 */ /* 0x060fe40000410000 */
[C---:B------:R-:W-:Y:S02]  /*86f0*/  FMUL.FTZ R5, R2.reuse, R105 ;  /* 0x0000006902057220 */ /* 0x040fe40000410000 */
[C---:B------:R-:W-:Y:S02]  /*8700*/  FMUL.FTZ R17, R2.reuse, R117 ;  /* 0x0000007502117220 */ /* 0x040fe40000410000 */
[C---:B------:R-:W-:Y:S02]  /*8710*/  FMUL.FTZ R16, R2.reuse, R116 ;  /* 0x0000007402107220 */ /* 0x040fe40000410000 */
[----:B------:R-:W-:Y:S02]  /*8720*/  FMUL.FTZ R24, R2, R124 ;  /* 0x0000007c02187220 */ /* 0x000fe40000410000 */
[--C-:B-1----:R-:W-:Y:S01]  /*8730*/  FFMA.FTZ R0, R10, c[0x0][0x2d0], -R142.reuse ;  /* 0x0000b4000a007a23 */ /* 0x102fe2000001088e */
[----:B------:R-:W-:Y:S01]  /*8740*/  F2FP.PACK_AB R138, R197, R198 ;  /* 0x000000c6c58a723e */ /* 0x000fe200000000ff */
[C---:B------:R-:W-:Y:S02]  /*8750*/  FMUL.FTZ R25, R2.reuse, R125 ;  /* 0x0000007d02197220 */ /* 0x040fe40000410000 */
        /* <DEDUP_REMOVED lines=29> */
[--C-:B------:R-:W-:Y:S02]  /*8930*/  FFMA.FTZ R0, R8, c[0x0][0x2d0], -R142.reuse ;  /* 0x0000b40008007a23 */ /* 0x100fe4000001088e */
[C---:B------:R-:W-:Y:S02]  /*8940*/  FMUL.FTZ R8, R2.reuse, R108 ;  /* 0x0000006c02087220 */ /* 0x040fe40000410000 */
[----:B------:R1:W5:Y:S01]  /*8950*/  MUFU.EX2 R195, R0 ;  /* 0x0000000000c37308 */ /* 0x0003620000000800 */
        /* <DEDUP_REMOVED lines=10> */
[----:B------:R-:W-:Y:S01]  /*8a00*/  FFMA.FTZ R116, R153, c[0x0][0x2d0], -R141 ;  /* 0x0000b40099747a23 */ /* 0x000fe2000001088d */
[----:B-1----:R-:W-:Y:S03]  /*8a10*/  FSEL R0, R100, RZ, P0 ;  /* 0x000000ff64007208 */ /* 0x002fe60000000000 */
[----:B------:R1:W-:Y:S01]  /*8a20*/  MUFU.EX2 R153, R116 ;  /* 0x0000007400997308 */ /* 0x0003e20000000800 */
[----:B-----5:R-:W-:Y:S01]  /*8a30*/  F2FP.PACK_AB R139, R194, R195 ;  /* 0x000000c3c28b723e */ /* 0x020fe200000000ff */
[----:B------:R-:W-:Y:S01]  /*8a40*/  FADD.FTZ R0, -R0, R103 ;  /* 0x0000006700007221 */ /* 0x000fe20000010100 */
[----:B------:R-:W-:Y:S03]  /*8a50*/  IADD3 R103, R168, R3, RZ ;  /* 0x00000003a8677210 */ /* 0x000fe60007ffe0ff */
[----:B------:R-:W-:Y:S06]  /*8a60*/  FMUL.FTZ R0, R0, c[0x0][0x2d0] ;  /* 0x0000b40000007a20 */ /* 0x000fec0000410000 */
[----:B------:R-:W5:Y:S01]  /*8a70*/  MUFU.EX2 R0, R0 ;  /* 0x0000000000007308 */ /* 0x000f620000000800 */
[----:B-1----:R-:W-:Y:S02]  /*8a80*/  FFMA.FTZ R116, R154, c[0x0][0x2d0], -R142 ;  /* 0x0000b4009a747a23 */ /* 0x002fe4000001088e */
[C---:B-----5:R-:W-:Y:S02]  /*8a90*/  FMUL.FTZ R6, R0.reuse, R106 ;  /* 0x0000006a00067220 */ /* 0x060fe40000410000 */
[C---:B------:R-:W-:Y:S02]  /*8aa0*/  FMUL.FTZ R7, R0.reuse, R107 ;  /* 0x0000006b00077220 */ /* 0x040fe40000410000 */
[----:B------:R-:W1:Y:S01]  /*8ab0*/  LDSM.16.MT88.4 R104, [R103] ;  /* 0x000000006768783b */ /* 0x000e620000004200 */
[C---:B------:R-:W-:Y:S02]  /*8ac0*/  FMUL.FTZ R10, R0.reuse, R110 ;  /* 0x0000006e000a7220 */ /* 0x040fe40000410000 */
[C---:B------:R-:W-:Y:S02]  /*8ad0*/  FMUL.FTZ R11, R0.reuse, R111 ;  /* 0x0000006f000b7220 */ /* 0x040fe40000410000 */
[C---:B--2---:R-:W-:Y:S03]  /*8ae0*/  HMMA.16816.F32 R4, R136.reuse, R12, R4 ;  /* 0x0000000c8804723c */ /* 0x044fe60000001804 */
[----:B------:R-:W2:Y:S02]  /*8af0*/  LDSM.16.MT88.4 R108, [R102+0x2000] ;  /* 0x00200000666c783b */ /* 0x000ea40000004200 */
        /* <DEDUP_REMOVED lines=10> */
[C---:B----4-:R-:W-:Y:S03]  /*8ba0*/  HMMA.16816.F32 R12, R136.reuse, R20, R12 ;  /* 0x00000014880c723c */ /* 0x050fe6000000180c */
        /* <DEDUP_REMOVED lines=31> */
[C---:B--2---:R-:W-:Y:S04]  /*8da0*/  HMMA.16816.F32 R36, R136.reuse, R108, R36 ;  /* 0x0000006c8824723c */ /* 0x044fe80000001824 */
        /* <DEDUP_REMOVED lines=21> */
[----:B------:R-:W-:Y:S02]  /*8f00*/  FFMA.FTZ R112, R143, c[0x0][0x2d0], -R141 ;  /* 0x0000b4008f707a23 */ /* 0x000fe4000001088d */
[C---:B--2---:R-:W-:Y:S02]  /*8f10*/  HMMA.16816.F32 R52, R136.reuse, R108, R52 ;  /* 0x0000006c8834723c */ /* 0x044fe40000001834 */
[----:B------:R2:W3:Y:S02]  /*8f20*/  MUFU.EX2 R180, R112 ;  /* 0x0000007000b47308 */ /* 0x0004e40000000800 */
[C---:B------:R-:W-:Y:S02]  /*8f30*/  FMUL.FTZ R94, R0.reuse, R94 ;  /* 0x0000005e005e7220 */ /* 0x040fe40000410000 */
[C---:B------:R-:W-:Y:S02]  /*8f40*/  FMUL.FTZ R95, R0.reuse, R95 ;  /* 0x0000005f005f7220 */ /* 0x040fe40000410000 */
[C---:B------:R-:W-:Y:S01]  /*8f50*/  HMMA.16816.F32 R56, R136.reuse, R110, R56 ;  /* 0x0000006e8838723c */ /* 0x040fe20000001838 */
[----:B------:R-:W4:Y:S03]  /*8f60*/  LDSM.16.MT88.4 R108, [R102+0x4000] ;  /* 0x00400000666c783b */ /* 0x000f260000004200 */
[C---:B------:R-:W-:Y:S02]  /*8f70*/  FMUL.FTZ R98, R0.reuse, R98 ;  /* 0x0000006200627220 */ /* 0x040fe40000410000 */
[----:B------:R-:W-:Y:S02]  /*8f80*/  FMUL.FTZ R99, R0, R99 ;  /* 0x0000006300637220 */ /* 0x000fe40000410000 */
[----:B------:R-:W-:Y:S04]  /*8f90*/  FFMA.FTZ R2, R2, R204, R191 ;  /* 0x000000cc02027223 */ /* 0x000fe800000100bf */
[----:B------:R-:W-:Y:S02]  /*8fa0*/  FFMA.FTZ R0, R0, R203, R188 ;  /* 0x000000cb00007223 */ /* 0x000fe400000100bc */
[----:B------:R-:W-:Y:S02]  /*8fb0*/  FADD.FTZ R2, R190, R2 ;  /* 0x00000002be027221 */ /* 0x000fe40000010000 */
[----:B------:R-:W-:Y:S02]  /*8fc0*/  FADD.FTZ R0, R196, R0 ;  /* 0x00000000c4007221 */ /* 0x000fe40000010000 */
[----:B--2---:R-:W-:Y:S02]  /*8fd0*/  FFMA.FTZ R112, R145, c[0x0][0x2d0], -R142 ;  /* 0x0000b40091707a23 */ /* 0x004fe4000001088e */
[----:B------:R-:W-:Y:S02]  /*8fe0*/  FADD.FTZ R2, R198, R2 ;  /* 0x00000002c6027221 */ /* 0x000fe40000010000 */
[----:B------:R2:W5:Y:S01]  /*8ff0*/  MUFU.EX2 R178, R112 ;  /* 0x0000007000b27308 */ /* 0x0005620000000800 */
[----:B------:R-:W-:Y:S01]  /*9000*/  FADD.FTZ R0, R195, R0 ;  /* 0x00000000c3007221 */ /* 0x000fe20000010000 */
[C---:B-1----:R-:W-:Y:S03]  /*9010*/  HMMA.16816.F32 R60, R136.reuse, R104, R60 ;  /* 0x00000068883c723c */ /* 0x042fe6000000183c */
[----:B------:R-:W-:Y:S02]  /*9020*/  FADD.FTZ R2, R197, R2 ;  /* 0x00000002c5027221 */ /* 0x000fe40000010000 */
[----:B------:R-:W-:Y:S02]  /*9030*/  FADD.FTZ R0, R194, R0 ;  /* 0x00000000c2007221 */ /* 0x000fe40000010000 */
[----:B---3--:R-:W-:Y:S01]  /*9040*/  FADD.FTZ R2, R180, R2 ;  /* 0x00000002b4027221 */ /* 0x008fe20000010000 */
[C---:B------:R-:W-:Y:S01]  /*9050*/  HMMA.16816.F32 R64, R136.reuse, R106, R64 ;  /* 0x0000006a8840723c */ /* 0x040fe20000001840 */
[----:B------:R-:W1:Y:S07]  /*9060*/  LDSM.16.MT88.4 R104, [R140+0x4000] ;  /* 0x004000008c68783b */ /* 0x000e6e0000004200 */
[C---:B----4-:R-:W-:Y:S04]  /*9070*/  HMMA.16816.F32 R68, R136.reuse, R108, R68 ;  /* 0x0000006c8844723c */ /* 0x050fe80000001844 */
[----:B--2---:R-:W-:Y:S02]  /*9080*/  FFMA.FTZ R112, R146, c[0x0][0x2d0], -R142 ;  /* 0x0000b40092707a23 */ /* 0x004fe4000001088e */
[----:B------:R-:W-:Y:S02]  /*9090*/  MUFU.EX2 R146, R121 ;  /* 0x0000007900927308 */ /* 0x000fe40000000800 */
[C---:B------:R-:W-:Y:S01]  /*90a0*/  HMMA.16816.F32 R72, R136.reuse, R110, R72 ;  /* 0x0000006e8848723c */ /* 0x040fe20000001848 */
[----:B------:R-:W2:Y:S03]  /*90b0*/  LDSM.16.MT88.4 R108, [R3+0x4000] ;  /* 0x00400000036c783b */ /* 0x000ea60000004200 */
[----:B-----5:R-:W-:Y:S04]  /*90c0*/  FADD.FTZ R0, R178, R0 ;  /* 0x00000000b2007221 */ /* 0x020fe80000010000 */
[----:B------:R3:W4:Y:S01]  /*90d0*/  MUFU.EX2 R177, R112 ;  /* 0x0000007000b17308 */ /* 0x0007220000000800 */
[C---:B-1----:R-:W-:Y:S07]  /*90e0*/  HMMA.16816.F32 R76, R136.reuse, R104, R76 ;  /* 0x00000068884c723c */ /* 0x042fee000000184c */
[--C-:B------:R-:W-:Y:S01]  /*90f0*/  FFMA.FTZ R104, R144, c[0x0][0x2d0], -R141.reuse ;  /* 0x0000b40090687a23 */ /* 0x100fe2000001088d */
[C---:B------:R-:W-:Y:S01]  /*9100*/  HMMA.16816.F32 R80, R136.reuse, R106, R80 ;  /* 0x0000006a8850723c */ /* 0x040fe20000001850 */
[----:B---3--:R-:W-:Y:S02]  /*9110*/  LDSM.16.MT88.4 R112, [R140+0x800] ;  /* 0x000800008c70783b */ /* 0x008fe40000004200 */
[----:B------:R1:W3:Y:S01]  /*9120*/  MUFU.EX2 R179, R104 ;  /* 0x0000006800b37308 */ /* 0x0002e20000000800 */
[----:B----4-:R-:W-:Y:S04]  /*9130*/  FADD.FTZ R0, R177, R0 ;  /* 0x00000000b1007221 */ /* 0x010fe80000010000 */
[C---:B--2---:R-:W-:Y:S07]  /*9140*/  HMMA.16816.F32 R84, R136.reuse, R108, R84 ;  /* 0x0000006c8854723c */ /* 0x044fee0000001854 */
[--C-:B------:R-:W-:Y:S01]  /*9150*/  FFMA.FTZ R108, R147, c[0x0][0x2d0], -R141.reuse ;  /* 0x0000b400936c7a23 */ /* 0x100fe2000001088d */
[C---:B------:R-:W-:Y:S01]  /*9160*/  HMMA.16816.F32 R88, R136.reuse, R110, R88 ;  /* 0x0000006e8858723c */ /* 0x040fe20000001858 */
[----:B------:R2:W-:Y:S01]  /*9170*/  MUFU.EX2 R147, R120 ;  /* 0x0000007800937308 */ /* 0x0005e20000000800 */
[----:B-1----:R-:W1:Y:S09]  /*9180*/  LDSM.16.MT88.4 R104, [R103+0x4000] ;  /* 0x004000006768783b */ /* 0x002e720000004200 */
[----:B------:R4:W5:Y:S01]  /*9190*/  MUFU.EX2 R176, R108 ;  /* 0x0000006c00b07308 */ /* 0x0009620000000800 */
[----:B---3--:R-:W-:Y:S01]  /*91a0*/  FADD.FTZ R2, R179, R2 ;  /* 0x00000002b3027221 */ /* 0x008fe20000010000 */
[----:B--2---:R-:W-:Y:S01]  /*91b0*/  LDSM.16.MT88.4 R120, [R140+0x1800] ;  /* 0x001800008c78783b */ /* 0x004fe20000004200 */
[--C-:B----4-:R-:W-:Y:S02]  /*91c0*/  FFMA.FTZ R108, R148, c[0x0][0x2d0], -R141.reuse ;  /* 0x0000b400946c7a23 */ /* 0x110fe4000001088d */
[----:B-----5:R-:W-:Y:S05]  /*91d0*/  FADD.FTZ R2, R176, R2 ;  /* 0x00000002b0027221 */ /* 0x020fea0000010000 */
[----:B------:R2:W3:Y:S01]  /*91e0*/  MUFU.EX2 R175, R108 ;  /* 0x0000006c00af7308 */ /* 0x0004e20000000800 */
[C---:B-1----:R-:W-:Y:S07]  /*91f0*/  HMMA.16816.F32 R92, R136.reuse, R104, R92 ;  /* 0x00000068885c723c */ /* 0x042fee000000185c */
[----:B------:R-:W-:Y:S01]  /*9200*/  FFMA.FTZ R104, R149, c[0x0][0x2d0], -R142 ;  /* 0x0000b40095687a23 */ /* 0x000fe2000001088e */
[----:B------:R-:W-:Y:S03]  /*9210*/  HMMA.16816.F32 R96, R136, R106, R96 ;  /* 0x0000006a8860723c */ /* 0x000fe60000001860 */
[----:B------:R1:W4:Y:S01]  /*9220*/  MUFU.EX2 R174, R104 ;  /* 0x0000006800ae7308 */ /* 0x0003220000000800 */
[----:B------:R-:W-:Y:S01]  /*9230*/  F2FP.PACK_AB R105, R177, R178 ;  /* 0x000000b2b169723e */ /* 0x000fe200000000ff */
[----:B--2---:R-:W2:Y:S01]  /*9240*/  LDSM.16.MT88.4 R108, [R102+0x800] ;  /* 0x00080000666c783b */ /* 0x004ea20000004200 */
[C---:B---3--:R-:W-:Y:S01]  /*9250*/  FADD.FTZ R2, R175.reuse, R2 ;  /* 0x00000002af027221 */ /* 0x048fe20000010000 */
[----:B------:R-:W-:Y:S01]  /*9260*/  F2FP.PACK_AB R106, R175, R176 ;  /* 0x000000b0af6a723e */ /* 0x000fe200000000ff */
[----:B-1----:R-:W-:Y:S04]  /*9270*/  FFMA.FTZ R104, R150, c[0x0][0x2d0], -R142 ;  /* 0x0000b40096687a23 */ /* 0x002fe8000001088e */
[----:B----4-:R-:W-:Y:S01]  /*9280*/  FADD.FTZ R0, R174, R0 ;  /* 0x00000000ae007221 */ /* 0x010fe20000010000 */
[----:B------:R1:W3:Y:S02]  /*9290*/  MUFU.EX2 R160, R104 ;  /* 0x0000006800a07308 */ /* 0x0002e40000000800 */
[----:B-1----:R-:W-:Y:S01]  /*92a0*/  F2FP.PACK_AB R104, R179, R180 ;  /* 0x000000b4b368723e */ /* 0x002fe200000000ff */
[C---:B---3--:R-:W-:Y:S01]  /*92b0*/  FADD.FTZ R0, R160.reuse, R0 ;  /* 0x00000000a0007221 */ /* 0x048fe20000010000 */
[----:B------:R-:W-:Y:S07]  /*92c0*/  F2FP.PACK_AB R107, R160, R174 ;  /* 0x000000aea06b723e */ /* 0x000fee00000000ff */
[C---:B--2---:R-:W-:Y:S08]  /*92d0*/  HMMA.16816.F32 R4, R104.reuse, R108, R4 ;  /* 0x0000006c6804723c */ /* 0x044ff00000001804 */
        /* <DEDUP_REMOVED lines=160> */
[----:B------:R-:W-:Y:S01]  /*9ce0*/  IMAD.SHL.U32 R18, R202, 0x2, RZ ;  /* 0x00000002ca127824 */ /* 0x000fe200078e00ff */
[----:B------:R-:W-:Y:S01]  /*9cf0*/  IADD3 R2, R2, -0x80, RZ ;  /* 0xffffff8002027810 */ /* 0x000fe20007ffe0ff */
[----:B------:R-:W-:Y:S01]  /*9d00*/  IMAD.SHL.U32 R17, R201, 0x2, RZ ;  /* 0x00000002c9117824 */ /* 0x000fe200078e00ff */
[----:B------:R-:W-:Y:S01]  /*9d10*/  SHF.L.U64.HI R15, R202, 0x1, R159 ;  /* 0x00000001ca0f7819 */ /* 0x000fe2000001029f */
[----:B------:R-:W-:Y:S01]  /*9d20*/  IMAD.SHL.U32 R16, R193, 0x2, RZ ;  /* 0x00000002c1107824 */ /* 0x000fe200078e00ff */
        /* <DEDUP_REMOVED lines=29> */
.L_x_2788:
[----:B------:R-:W-:-:S05]  /*9f00*/  BRA.DIV ~URZ, `(.L_x_2694) ;  /* 0x000097c27f007947 */ /* 0x000fca000b800000 */
[----:B------:R-:W3:Y:S01]  /*9f10*/  SHFL.IDX PT, R2, R12, RZ, 0x181f ;  /* 0x00181fff0c027589 */ /* 0x000ee200000e0000 */
[----:B------:R-:W-:Y:S01]  /*9f20*/  ISETP.GE.AND P5, PT, R193, c[0x0][0x1d4], PT ;  /* 0x00007500c1007a0c */ /* 0x000fe20003fa6270 */
[----:B------:R-:W-:Y:S01]  /*9f30*/  IMAD R0, R199, 0x6000, R224 ;  /* 0x00006000c7007824 */ /* 0x000fe200078e02e0 */
[----:B------:R-:W-:Y:S02]  /*9f40*/  ISETP.GE.AND P1, PT, R201, c[0x0][0x1d4], PT ;  /* 0x00007500c9007a0c */ /* 0x000fe40003f26270 */
[C---:B---3--:R-:W-:Y:S02]  /*9f50*/  IADD3 R8, P0, R2.reuse, R16, RZ ;  /* 0x0000001002087210 */ /* 0x048fe40007f1e0ff */
[----:B------:R-:W-:Y:S03]  /*9f60*/  IADD3 R6, P6, R2, R17, RZ ;  /* 0x0000001102067210 */ /* 0x000fe60007fde0ff */
[----:B--2---:R-:W-:Y:S01]  /*9f70*/  IMAD.X R9, R4, 0x1, R13, P0 ;  /* 0x0000000104097824 */ /* 0x004fe200000e060d */
        /* <DEDUP_REMOVED lines=14> */
.L_x_2789:
[----:B--2-4-:R-:W-:Y:S02]  /*a060*/  IADD3 R6, -R10, 0x10, RZ ;  /* 0x000000100a067810 */ /* 0x014fe40007ffe1ff */
[----:B------:R-:W-:Y:S02]  /*a070*/  IADD3 R3, -R11, 0x10, RZ ;  /* 0x000000100b037810 */ /* 0x000fe40007ffe1ff */
[----:B------:R-:W-:Y:S02]  /*a080*/  LOP3.LUT R6, R6, 0xf, RZ, 0xc0, !PT ;  /* 0x0000000f06067812 */ /* 0x000fe400078ec0ff */
[----:B------:R-:W-:Y:S02]  /*a090*/  LOP3.LUT R3, R3, 0xf, RZ, 0xc0, !PT ;  /* 0x0000000f03037812 */ /* 0x000fe400078ec0ff */
[----:B------:R-:W-:Y:S02]  /*a0a0*/  IADD3 R7, -R5, 0x10, RZ ;  /* 0x0000001005077810 */ /* 0x000fe40007ffe1ff */
[-C--:B------:R-:W-:Y:S02]  /*a0b0*/  IADD3 R6, P6, P5, R6, R2.reuse, R17 ;  /* 0x0000000206067210 */ /* 0x080fe40007dde011 */
[----:B------:R-:W-:Y:S02]  /*a0c0*/  IADD3 R8, P1, P0, R3, R2, R16 ;  /* 0x0000000203087210 */ /* 0x000fe4000783e010 */
[----:B------:R-:W-:Y:S02]  /*a0d0*/  LOP3.LUT R3, R7, 0xf, RZ, 0xc0, !PT ;  /* 0x0000000f07037812 */ /* 0x000fe400078ec0ff */
        /* <DEDUP_REMOVED lines=13> */
.L_x_2692:
[----:B------:R-:W-:Y:S05]  /*a1b0*/  BSYNC B0 ;  /* 0x0000000000007941 */ /* 0x000fea0003800000 */
.L_x_2691:
[C---:B------:R-:W-:Y:S01]  /*a1c0*/  ISETP.GT.AND P0, PT, R172.reuse, R209, PT ;  /* 0x000000d1ac00720c */ /* 0x040fe20003f04270 */
[----:B------:R-:W0:Y:S01]  /*a1d0*/  LDGDEPBAR ;  /* 0x00000000000079af */ /* 0x000e220000000000 */
[C---:B------:R-:W-:Y:S01]  /*a1e0*/  ISETP.GE.AND P1, PT, R161.reuse, 0x1, PT ;  /* 0x00000001a100780c */ /* 0x040fe20003f26270 */
[----:B------:R-:W-:Y:S01]  /*a1f0*/  IMAD.MOV.U32 R103, RZ, RZ, R100 ;  /* 0x000000ffff677224 */ /* 0x000fe200078e0064 */
[----:B-1----:R-:W-:Y:S01]  /*a200*/  IADD3 R0, R161, 0x1, RZ ;  /* 0x00000001a1007810 */ /* 0x002fe20007ffe0ff */
[----:B------:R-:W-:Y:S01]  /*a210*/  IMAD.MOV.U32 R102, RZ, RZ, R101 ;  /* 0x000000ffff667224 */ /* 0x000fe200078e0065 */
[----:B------:R-:W-:Y:S02]  /*a220*/  IADD3 R172, R172, -0x1, RZ ;  /* 0xffffffffacac7810 */ /* 0x000fe40007ffe0ff */
[----:B------:R-:W-:Y:S05]  /*a230*/  SEL R161, R0, RZ, !P1 ;  /* 0x000000ff00a17207 */ /* 0x000fea0004800000 */
[----:B------:R-:W-:-:S05]  /*a240*/  @P0 BRA `(.L_x_2695) ;  /* 0xffffc89000000947 */ /* 0x000fca000383ffff */
.L_x_2686:
[----:B------:R-:W-:Y:S01]  /*a250*/  ISETP.GE.AND P0, PT, R172, R205, PT ;  /* 0x000000cdac00720c */ /* 0x000fe20003f06270 */
[----:B------:R-:W-:Y:S01]  /*a260*/  IMAD.MOV.U32 R182, RZ, RZ, 0x1f ;  /* 0x0000001fffb67424 */ /* 0x000fe200078e00ff */
[----:B------:R-:W-:-:S11]  /*a270*/  MOV R180, 0xffffffff ;  /* 0xffffffff00b47802 */ /* 0x000fd60000000f00 */
[----:B------:R-:W-:Y:S05]  /*a280*/  @!P0 BRA `(.L_x_2696) ;  /* 0x000032a000008947 */ /* 0x000fea0003800000 */
[----:B------:R-:W-:Y:S02]  /*a290*/  MOV R102, R100 ;  /* 0x0000006400667202 */ /* 0x000fe40000000f00 */
[----:B------:R-:W-:Y:S02]  /*a2a0*/  MOV R0, R101 ;  /* 0x0000006500007202 */ /* 0x000fe40000000f00 */
.L_x_2706:
        /* <DEDUP_REMOVED lines=43> */
.L_x_2790:
        /* <DEDUP_REMOVED lines=22> */
.L_x_2791:
        /* <DEDUP_REMOVED lines=21> */
.L_x_2698:
[----:B------:R-:W-:Y:S05]  /*a810*/  BSYNC B0 ;  /* 0x0000000000007941 */ /* 0x000fea0003800000 */
.L_x_2697:
        /* <DEDUP_REMOVED lines=25> */
[----:B------:R-:W-:Y:S01]  /*a9b0*/  IMAD.IADD R156, R166, 0x1, R103 ;  /* 0x00000001a69c7824 */ /* 0x000fe200078e0267 */
        /* <DEDUP_REMOVED lines=227> */
.L_x_2792:
        /* <DEDUP_REMOVED lines=49> */
[----:B------:R4:W-:Y:S01]  /*bb00*/  MUFU.EX2 R22, R21 ;  /* 0x0000001500167308 */ /* 0x0009e20000000800 */
[C---:B------:R-:W-:Y:S02]  /*bb10*/  FMUL.FTZ R49, R2.reuse, R49 ;  /* 0x0000003102317220 */ /* 0x040fe40000410000 */
[C---:B------:R-:W-:Y:S02]  /*bb20*/  FMUL.FTZ R52, R2.reuse, R52 ;  /* 0x0000003402347220 */ /* 0x040fe40000410000 */
[C---:B--2---:R-:W-:Y:S02]  /*bb30*/  FMUL.FTZ R24, R2.reuse, R124 ;  /* 0x0000007c02187220 */ /* 0x044fe40000410000 */
        /* <DEDUP_REMOVED lines=9> */
[----:B------:R-:W-:Y:S01]  /*bbd0*/  MUFU.EX2 R116, R156 ;  /* 0x0000009c00747308 */ /* 0x000fe20000000800 */
[----:B-1----:R-:W-:Y:S01]  /*bbe0*/  FMNMX.FTZ R0, R5, R0, !PT ;  /* 0x0000000005007209 */ /* 0x002fe20007810000 */
[C---:B------:R-:W-:Y:S02]  /*bbf0*/  FMUL.FTZ R68, R2.reuse, R68 ;  /* 0x0000004402447220 */ /* 0x040fe40000410000 */
[C---:B----4-:R-:W-:Y:S02]  /*bc00*/  FMUL.FTZ R21, R2.reuse, R121 ;  /* 0x0000007902157220 */ /* 0x050fe40000410000 */
[----:B------:R-:W1:Y:S01]  /*bc10*/  SHFL.BFLY PT, R3, R0, 0x1, 0x1f ;  /* 0x0c201f0000037f89 */ /* 0x000e6200000e0000 */
        /* <DEDUP_REMOVED lines=38> */
[----:B------:R4:W-:Y:S01]  /*be80*/  MUFU.EX2 R124, R7 ;  /* 0x00000007007c7308 */ /* 0x0009e20000000800 */
[C---:B-1----:R-:W-:Y:S02]  /*be90*/  FMUL.FTZ R4, R2.reuse, R104 ;  /* 0x0000006802047220 */ /* 0x042fe40000410000 */
[C---:B------:R-:W-:Y:S01]  /*bea0*/  FMUL.FTZ R9, R2.reuse, R109 ;  /* 0x0000006d02097220 */ /* 0x040fe20000410000 */
[----:B--2---:R-:W-:Y:S01]  /*beb0*/  F2FP.PACK_AB R137, R11, R15 ;  /* 0x0000000f0b89723e */ /* 0x004fe200000000ff */
[C---:B------:R-:W-:Y:S02]  /*bec0*/  FMUL.FTZ R5, R2.reuse, R105 ;  /* 0x0000006902057220 */ /* 0x040fe40000410000 */
[C---:B------:R-:W-:Y:S02]  /*bed0*/  FMUL.FTZ R12, R2.reuse, R112 ;  /* 0x00000070020c7220 */ /* 0x040fe40000410000 */
[C---:B------:R-:W-:Y:S01]  /*bee0*/  FMUL.FTZ R13, R2.reuse, R113 ;  /* 0x00000071020d7220 */ /* 0x040fe20000410000 */
[----:B------:R-:W1:Y:S01]  /*bef0*/  MUFU.EX2 R125, R10 ;  /* 0x0000000a007d7308 */ /* 0x000e620000000800 */
[C---:B------:R-:W-:Y:S02]  /*bf00*/  FMUL.FTZ R20, R2.reuse, R120 ;  /* 0x0000007802147220 */ /* 0x040fe40000410000 */
[----:B------:R-:W-:Y:S02]  /*bf10*/  FMUL.FTZ R97, R2, R97 ;  /* 0x0000006102617220 */ /* 0x000fe40000410000 */
[----:B------:R-:W-:Y:S02]  /*bf20*/  FADD.FTZ R3, R8, R3 ;  /* 0x0000000308037221 */ /* 0x000fe40000010000 */
[----:B------:R-:W-:Y:S01]  /*bf30*/  FMUL.FTZ R8, R2, R108 ;  /* 0x0000006c02087220 */ /* 0x000fe20000410000 */
[----:B------:R-:W-:Y:S01]  /*bf40*/  IADD3 R2, R170, R160, RZ ;  /* 0x000000a0aa027210 */ /* 0x000fe20007ffe0ff */
[C---:B---3--:R-:W-:Y:S01]  /*bf50*/  FFMA.FTZ R6, R0.reuse, R203, R15 ;  /* 0x000000cb00067223 */ /* 0x048fe2000001000f */
[----:B------:R-:W-:Y:S01]  /*bf60*/  F2FP.PACK_AB R108, R19, R22 ;  /* 0x00000016136c723e */ /* 0x000fe200000000ff */
[----:B------:R-:W-:Y:S01]  /*bf70*/  FMUL.FTZ R14, R0, R114 ;  /* 0x00000072000e7220 */ /* 0x000fe20000410000 */
[----:B------:R-:W-:Y:S01]  /*bf80*/  IADD3 R102, R168, R2, RZ ;  /* 0x00000002a8667210 */ /* 0x000fe20007ffe0ff */
[----:B------:R-:W2:Y:S01]  /*bf90*/  LDSM.16.MT88.4 R140, [R2] ;  /* 0x00000000028c783b */ /* 0x000ea20000004200 */
[C---:B----4-:R-:W-:Y:S01]  /*bfa0*/  FMUL.FTZ R7, R0.reuse, R107 ;  /* 0x0000006b00077220 */ /* 0x050fe20000410000 */
[----:B------:R-:W-:Y:S01]  /*bfb0*/  MUFU.EX2 R109, R149 ;  /* 0x00000095006d7308 */ /* 0x000fe20000000800 */
[----:B------:R-:W-:Y:S02]  /*bfc0*/  FADD.FTZ R120, R11, R6 ;  /* 0x000000060b787221 */ /* 0x000fe40000010000 */
[C---:B------:R-:W-:Y:S02]  /*bfd0*/  FMUL.FTZ R6, R0.reuse, R106 ;  /* 0x0000006a00067220 */ /* 0x040fe40000410000 */
[C---:B------:R-:W-:Y:S01]  /*bfe0*/  FMUL.FTZ R11, R0.reuse, R111 ;  /* 0x0000006f000b7220 */ /* 0x040fe20000410000 */
[----:B------:R-:W3:Y:S01]  /*bff0*/  LDSM.16.MT88.4 R104, [R102] ;  /* 0x000000006668783b */ /* 0x000ee20000004200 */
[C---:B------:R-:W-:Y:S01]  /*c000*/  FMUL.FTZ R15, R0.reuse, R115 ;  /* 0x00000073000f7220 */ /* 0x040fe20000410000 */
[----:B-1----:R-:W-:Y:S01]  /*c010*/  F2FP.PACK_AB R139, R125, R124 ;  /* 0x0000007c7d8b723e */ /* 0x002fe200000000ff */
[C---:B------:R-:W-:Y:S01]  /*c020*/  FMUL.FTZ R26, R0.reuse, R126 ;  /* 0x0000007e001a7220 */ /* 0x040fe20000410000 */
[----:B------:R-:W-:Y:S01]  /*c030*/  MUFU.EX2 R113, R159 ;  /* 0x0000009f00717308 */ /* 0x000fe20000000800 */
[C---:B------:R-:W-:Y:S02]  /*c040*/  FMUL.FTZ R27, R0.reuse, R127 ;  /* 0x0000007f001b7220 */ /* 0x040fe40000410000 */
[C---:B------:R-:W-:Y:S02]  /*c050*/  FMUL.FTZ R34, R0.reuse, R134 ;  /* 0x0000008600227220 */ /* 0x040fe40000410000 */
[----:B------:R-:W-:Y:S02]  /*c060*/  FMUL.FTZ R35, R0, R135 ;  /* 0x0000008700237220 */ /* 0x000fe40000410000 */
[----:B------:R-:W-:Y:S02]  /*c070*/  FADD.FTZ R120, R124, R120 ;  /* 0x000000787c787221 */ /* 0x000fe40000010000 */
[----:B------:R-:W-:Y:S01]  /*c080*/  FMUL.FTZ R10, R0, R110 ;  /* 0x0000006e000a7220 */ /* 0x000fe20000410000 */
[----:B------:R-:W-:Y:S01]  /*c090*/  MUFU.EX2 R112, R158 ;  /* 0x0000009e00707308 */ /* 0x000fe20000000800 */
[----:B------:R-:W-:Y:S02]  /*c0a0*/  FADD.FTZ R3, R22, R3 ;  /* 0x0000000316037221 */ /* 0x000fe40000010000 */
[C---:B------:R-:W-:Y:S02]  /*c0b0*/  FMUL.FTZ R18, R0.reuse, R118 ;  /* 0x0000007600127220 */ /* 0x040fe40000410000 */
[----:B------:R-:W-:Y:S02]  /*c0c0*/  FADD.FTZ R103, R19, R3 ;  /* 0x0000000313677221 */ /* 0x000fe40000010000 */
[C---:B------:R-:W-:Y:S02]  /*c0d0*/  FMUL.FTZ R19, R0.reuse, R119 ;  /* 0x0000007700137220 */ /* 0x040fe40000410000 */
[C---:B------:R-:W-:Y:S01]  /*c0e0*/  FMUL.FTZ R22, R0.reuse, R122 ;  /* 0x0000007a00167220 */ /* 0x040fe20000410000 */
        /* <DEDUP_REMOVED lines=10> */
[----:B------:R-:W-:Y:S01]  /*c190*/  MUFU.EX2 R110, R148 ;  /* 0x00000094006e7308 */ /* 0x000fe20000000800 */
[C---:B------:R-:W-:Y:S01]  /*c1a0*/  FMUL.FTZ R43, R0.reuse, R43 ;  /* 0x0000002b002b7220 */ /* 0x040fe20000410000 */
[C---:B---3--:R-:W-:Y:S04]  /*c1b0*/  HMMA.16816.F32 R12, R136.reuse, R104, R12 ;  /* 0x00000068880c723c */ /* 0x048fe8000000180c */
        /* <DEDUP_REMOVED lines=35> */
[----:B------:R-:W-:Y:S01]  /*c3f0*/  FMUL.FTZ R99, R0, R99 ;  /* 0x0000006300637220 */ /* 0x000fe20000410000 */
[----:B------:R-:W-:Y:S01]  /*c400*/  IADD3 R0, R171, R160, RZ ;  /* 0x000000a0ab007210 */ /* 0x000fe20007ffe0ff */
[----:B------:R-:W-:Y:S01]  /*c410*/  FADD.FTZ R103, R109, R103 ;  /* 0x000000676d677221 */ /* 0x000fe20000010000 */
[----:B------:R-:W-:Y:S02]  /*c420*/  MUFU.EX2 R144, R152 ;  /* 0x0000009800907308 */ /* 0x000fe40000000800 */
[----:B------:R-:W-:Y:S01]  /*c430*/  IADD3 R3, R168, R0, RZ ;  /* 0x00000000a8037210 */ /* 0x000fe20007ffe0ff */
[----:B------:R-:W1:Y:S01]  /*c440*/  LDSM.16.MT88.4 R104, [R0] ;  /* 0x000000000068783b */ /* 0x000e620000004200 */
[C---:B------:R-:W-:Y:S01]  /*c450*/  FADD.FTZ R103, R110.reuse, R103 ;  /* 0x000000676e677221 */ /* 0x040fe20000010000 */
[----:B------:R-:W-:Y:S02]  /*c460*/  F2FP.PACK_AB R110, R110, R109 ;  /* 0x0000006d6e6e723e */ /* 0x000fe400000000ff */
[----:B------:R-:W-:Y:S01]  /*c470*/  F2FP.PACK_AB R109, R123, R121 ;  /* 0x000000797b6d723e */ /* 0x000fe200000000ff */
[----:B------:R-:W-:Y:S02]  /*c480*/  FADD.FTZ R103, R113, R103 ;  /* 0x0000006771677221 */ /* 0x000fe40000010000 */
[----:B------:R-:W-:Y:S01]  /*c490*/  MUFU.EX2 R145, R153 ;  /* 0x0000009900917308 */ /* 0x000fe20000000800 */
[----:B------:R-:W-:Y:S01]  /*c4a0*/  LDSM.16.MT88.4 R132, [R3+0x1800] ;  /* 0x001800000384783b */ /* 0x000fe20000004200 */
[----:B------:R-:W-:Y:S04]  /*c4b0*/  FADD.FTZ R103, R112, R103 ;  /* 0x0000006770677221 */ /* 0x000fe80000010000 */
[----:B------:R-:W-:Y:S04]  /*c4c0*/  FADD.FTZ R103, R117, R103 ;  /* 0x0000006775677221 */ /* 0x000fe80000010000 */
[----:B------:R-:W-:Y:S01]  /*c4d0*/  FADD.FTZ R103, R116, R103 ;  /* 0x0000006774677221 */ /* 0x000fe20000010000 */
[----:B------:R-:W-:Y:S03]  /*c4e0*/  MUFU.EX2 R143, R154 ;  /* 0x0000009a008f7308 */ /* 0x000fe60000000800 */
[----:B------:R-:W-:Y:S07]  /*c4f0*/  FADD.FTZ R103, R119, R103 ;  /* 0x0000006777677221 */ /* 0x000fee0000010000 */
[----:B------:R-:W2:Y:S10]  /*c500*/  MUFU.EX2 R142, R155 ;  /* 0x0000009b008e7308 */ /* 0x000eb40000000800 */
[----:B------:R-:W-:Y:S01]  /*c510*/  MUFU.EX2 R141, R175 ;  /* 0x000000af008d7308 */ /* 0x000fe20000000800 */
[C---:B-1----:R-:W-:Y:S08]  /*c520*/  HMMA.16816.F32 R20, R136.reuse, R104, R20 ;  /* 0x000000688814723c */ /* 0x042ff00000001814 */
[C---:B------:R-:W-:Y:S01]  /*c530*/  HMMA.16816.F32 R24, R136.reuse, R106, R24 ;  /* 0x0000006a8818723c */ /* 0x040fe20000001818 */
[----:B------:R-:W1:Y:S01]  /*c540*/  LDSM.16.MT88.4 R104, [R3] ;  /* 0x000000000368783b */ /* 0x000e620000004200 */
[----:B------:R-:W3:Y:S06]  /*c550*/  MUFU.EX2 R140, R179 ;  /* 0x000000b3008c7308 */ /* 0x000eec0000000800 */
        /* <DEDUP_REMOVED lines=80> */
[C---:B--2---:R-:W-:Y:S01]  /*ca60*/  HMMA.16816.F32 R12, R104.reuse, R112, R12 ;  /* 0x00000070680c723c */ /* 0x044fe2000000180c */
[----:B------:R-:W-:Y:S07]  /*ca70*/  LDSM.16.MT88.4 R116, [R102+0x1800] ;  /* 0x001800006674783b */ /* 0x000fee0000004200 */
        /* <DEDUP_REMOVED lines=29> */
[----:B------:R-:W-:Y:S03]  /*cc50*/  LDSM.16.MT88.4 R124, [R0+0x1800] ;  /* 0x00180000007c783b */ /* 0x000fe60000004200 */
[----:B------:R-:W-:Y:S04]  /*cc60*/  FADD.FTZ R108, R121, R108 ;  /* 0x0000006c796c7221 */ /* 0x000fe80000010000 */
[C---:B--2---:R-:W-:Y:S04]  /*cc70*/  HMMA.16816.F32 R92, R104.reuse, R112, R92 ;  /* 0x00000070685c723c */ /* 0x044fe8000000185c */
[----:B------:R-:W-:Y:S02]  /*cc80*/  FADD.FTZ R120, R123, R108 ;  /* 0x0000006c7b787221 */ /* 0x000fe40000010000 */
[----:B------:R-:W1:Y:S02]  /*cc90*/  LDSM.16.MT88.4 R108, [R2+0x1800] ;  /* 0x00180000026c783b */ /* 0x000e640000004200 */
[----:B------:R-:W-:Y:S04]  /*cca0*/  HMMA.16816.F32 R96, R104, R114, R96 ;  /* 0x000000726860723c */ /* 0x000fe80000001860 */
[----:B------:R-:W-:Y:S04]  /*ccb0*/  FADD.FTZ R103, R122, R120 ;  /* 0x000000787a677221 */ /* 0x000fe80000010000 */
[C---:B-1----:R-:W-:Y:S01]  /*ccc0*/  HMMA.16816.F32 R104, R136.reuse, R108, R4 ;  /* 0x0000006c8868723c */ /* 0x042fe20000001804 */
[----:B------:R-:W1:Y:S07]  /*ccd0*/  LDSM.16.MT88.4 R4, [R2+0x3800] ;  /* 0x003800000204783b */ /* 0x000e6e0000004200 */
[C---:B------:R-:W-:Y:S01]  /*cce0*/  HMMA.16816.F32 R108, R136.reuse, R110, R8 ;  /* 0x0000006e886c723c */ /* 0x040fe20000001808 */
[----:B------:R-:W2:Y:S07]  /*ccf0*/  LDSM.16.MT88.4 R8, [R102+0x3800] ;  /* 0x003800006608783b */ /* 0x000eae0000004200 */
[C---:B------:R-:W-:Y:S01]  /*cd00*/  HMMA.16816.F32 R112, R136.reuse, R116, R12 ;  /* 0x000000748870723c */ /* 0x040fe2000000180c */
[----:B------:R-:W3:Y:S07]  /*cd10*/  LDSM.16.MT88.4 R12, [R0+0x3800] ;  /* 0x00380000000c783b */ /* 0x000eee0000004200 */
[C---:B------:R-:W-:Y:S01]  /*cd20*/  HMMA.16816.F32 R116, R136.reuse, R118, R16 ;  /* 0x000000768874723c */ /* 0x040fe20000001810 */
[----:B------:R-:W-:Y:S07]  /*cd30*/  LDSM.16.MT88.4 R16, [R102+0x5800] ;  /* 0x005800006610783b */ /* 0x000fee0000004200 */
[C---:B------:R-:W-:Y:S01]  /*cd40*/  HMMA.16816.F32 R120, R136.reuse, R124, R20 ;  /* 0x0000007c8878723c */ /* 0x040fe20000001814 */
[----:B------:R4:W-:Y:S07]  /*cd50*/  LDSM.16.MT88.4 R20, [R0+0x5800] ;  /* 0x005800000014783b */ /* 0x0009ee0000004200 */
[C---:B------:R-:W-:Y:S08]  /*cd60*/  HMMA.16816.F32 R124, R136.reuse, R126, R24 ;  /* 0x0000007e887c723c */ /* 0x040ff00000001818 */
[C---:B------:R-:W-:Y:S08]  /*cd70*/  HMMA.16816.F32 R128, R136.reuse, R132, R28 ;  /* 0x000000848880723c */ /* 0x040ff0000000181c */
[C---:B------:R-:W-:Y:S04]  /*cd80*/  HMMA.16816.F32 R132, R136.reuse, R134, R32 ;  /* 0x000000868884723c */ /* 0x040fe80000001820 */
[----:B----4-:R-:W-:Y:S04]  /*cd90*/  FADD.FTZ R0, R148, R103 ;  /* 0x0000006794007221 */ /* 0x010fe80000010000 */
[C---:B-1----:R-:W-:Y:S04]  /*cda0*/  HMMA.16816.F32 R36, R136.reuse, R4, R36 ;  /* 0x000000048824723c */ /* 0x042fe80000001824 */
[----:B------:R-:W-:Y:S04]  /*cdb0*/  FADD.FTZ R0, R146, R0 ;  /* 0x0000000092007221 */ /* 0x000fe80000010000 */
[C---:B------:R-:W-:Y:S01]  /*cdc0*/  HMMA.16816.F32 R40, R136.reuse, R6, R40 ;  /* 0x000000068828723c */ /* 0x040fe20000001828 */
[----:B------:R-:W1:Y:S03]  /*cdd0*/  LDSM.16.MT88.4 R4, [R3+0x3800] ;  /* 0x003800000304783b */ /* 0x000e660000004200 */
[----:B------:R-:W-:Y:S04]  /*cde0*/  FADD.FTZ R0, R147, R0 ;  /* 0x0000000093007221 */ /* 0x000fe80000010000 */
[C---:B--2---:R-:W-:Y:S04]  /*cdf0*/  HMMA.16816.F32 R44, R136.reuse, R8, R44 ;  /* 0x00000008882c723c */ /* 0x044fe8000000182c */
[----:B------:R-:W-:Y:S04]  /*ce00*/  FADD.FTZ R0, R144, R0 ;  /* 0x0000000090007221 */ /* 0x000fe80000010000 */
[C---:B------:R-:W-:Y:S01]  /*ce10*/  HMMA.16816.F32 R48, R136.reuse, R10, R48 ;  /* 0x0000000a8830723c */ /* 0x040fe20000001830 */
[----:B------:R2:W4:Y:S03]  /*ce20*/  LDSM.16.MT88.4 R8, [R2+0x5800] ;  /* 0x005800000208783b */ /* 0x0005260000004200 */
[----:B------:R-:W-:Y:S04]  /*ce30*/  FADD.FTZ R0, R145, R0 ;  /* 0x0000000091007221 */ /* 0x000fe80000010000 */
[C---:B---3--:R-:W-:Y:S04]  /*ce40*/  HMMA.16816.F32 R52, R136.reuse, R12, R52 ;  /* 0x0000000c8834723c */ /* 0x048fe80000001834 */
[----:B------:R-:W-:Y:S04]  /*ce50*/  FADD.FTZ R0, R143, R0 ;  /* 0x000000008f007221 */ /* 0x000fe80000010000 */
[C---:B------:R-:W-:Y:S01]  /*ce60*/  HMMA.16816.F32 R56, R136.reuse, R14, R56 ;  /* 0x0000000e8838723c */ /* 0x040fe20000001838 */
[----:B------:R-:W3:Y:S03]  /*ce70*/  LDSM.16.MT88.4 R12, [R3+0x5800] ;  /* 0x00580000030c783b */ /* 0x000ee60000004200 */
[----:B------:R-:W-:Y:S01]  /*ce80*/  FADD.FTZ R0, R142, R0 ;  /* 0x000000008e007221 */ /* 0x000fe20000010000 */
[----:B--2---:R-:W-:Y:S03]  /*ce90*/  IADD3 R2, R172, -0x2, RZ ;  /* 0xfffffffeac027810 */ /* 0x004fe60007ffe0ff */
        /* <DEDUP_REMOVED lines=11> */
[C---:B---3--:R-:W-:Y:S08]  /*cf50*/  HMMA.16816.F32 R92, R136.reuse, R12, R92 ;  /* 0x0000000c885c723c */ /* 0x048ff0000000185c */
[----:B------:R-:W-:Y:S01]  /*cf60*/  HMMA.16816.F32 R96, R136, R14, R96 ;  /* 0x0000000e8860723c */ /* 0x000fe20000001860 */
[----:B------:R-:W-:Y:S07]  /*cf70*/  @!UPT UIADD3 URZ, URZ, URZ, URZ ;  /* 0x0000003f3f3ff290 */ /* 0x000fee000fffe03f */
[----:B------:R-:W-:-:S11]  /*cf80*/  @!P0 BRA `(.L_x_2703) ;  /* 0x000004f000008947 */ /* 0x000fd60003800000 */
[----:B------:R-:W-:Y:S01]  /*cf90*/  IMAD R2, R172, 0x40, R211 ;  /* 0x00000040ac027824 */ /* 0x000fe200078e02d3 */
[----:B------:R-:W-:Y:S01]  /*cfa0*/  SHF.R.S32.HI R183, RZ, 0x1f, R202 ;  /* 0x0000001fffb77819 */ /* 0x000fe200000114ca */
[----:B------:R-:W-:Y:S01]  /*cfb0*/  IMAD.MOV.U32 R173, RZ, RZ, RZ ;  /* 0x000000ffffad7224 */ /* 0x000fe200078e00ff */
[----:B------:R-:W-:Y:S01]  /*cfc0*/  SHF.R.S32.HI R184, RZ, 0x1f, R201 ;  /* 0x0000001fffb87819 */ /* 0x000fe200000114c9 */
[----:B------:R-:W-:Y:S01]  /*cfd0*/  IMAD.SHL.U32 R18, R202, 0x2, RZ ;  /* 0x00000002ca127824 */ /* 0x000fe200078e00ff */
        /* <DEDUP_REMOVED lines=32> */
.L_x_2793:
        /* <DEDUP_REMOVED lines=21> */
.L_x_2794:
[----:B--23--:R-:W-:Y:S02]  /*d330*/  IADD3 R3, -R5, 0x10, RZ ;  /* 0x0000001005037810 */ /* 0x00cfe40007ffe1ff */
[----:B------:R-:W-:Y:S02]  /*d340*/  IADD3 R6, -R10, 0x10, RZ ;  /* 0x000000100a067810 */ /* 0x000fe40007ffe1ff */
[----:B------:R-:W-:Y:S02]  /*d350*/  LOP3.LUT R3, R3, 0xf, RZ, 0xc0, !PT ;  /* 0x0000000f03037812 */ /* 0x000fe400078ec0ff */
[----:B------:R-:W-:Y:S02]  /*d360*/  IADD3 R9, -R7, 0x10, RZ ;  /* 0x0000001007097810 */ /* 0x000fe40007ffe1ff */
[----:B------:R-:W-:Y:S02]  /*d370*/  IADD3 R8, P5, P4, R3, R2, R16 ;  /* 0x0000000203087210 */ /* 0x000fe40007cbe010 */
[----:B------:R-:W-:Y:S02]  /*d380*/  ISETP.NE.U32.AND P6, PT, R5, RZ, PT ;  /* 0x000000ff0500720c */ /* 0x000fe40003fc5070 */
[----:B------:R-:W-:Y:S02]  /*d390*/  LOP3.LUT R6, R6, 0xf, RZ, 0xc0, !PT ;  /* 0x0000000f06067812 */ /* 0x000fe400078ec0ff */
[----:B------:R-:W-:Y:S02]  /*d3a0*/  LOP3.LUT R3, R9, 0xf, RZ, 0xc0, !PT ;  /* 0x0000000f09037812 */ /* 0x000fe400078ec0ff */
[----:B------:R-:W-:Y:S02]  /*d3b0*/  IADD3.X R9, RZ, R4, R13, P5, P4 ;  /* 0x00000004ff097210 */ /* 0x000fe40002fe840d */
[----:B------:R-:W-:Y:S02]  /*d3c0*/  ISETP.NE.U32.AND P5, PT, R10, RZ, PT ;  /* 0x000000ff0a00720c */ /* 0x000fe40003fa5070 */
[----:B------:R-:W-:Y:S02]  /*d3d0*/  IADD3 R6, P1, P0, R6, R2, R17 ;  /* 0x0000000206067210 */ /* 0x000fe4000783e011 */
[----:B------:R-:W-:Y:S01]  /*d3e0*/  ISETP.NE.U32.AND P4, PT, R7, RZ, PT ;  /* 0x000000ff0700720c */ /* 0x000fe20003f85070 */
[----:B------:R-:W-:Y:S01]  /*d3f0*/  @!PT LDS RZ, [RZ] ;  /* 0x00000000fffff984 */ /* 0x000fe20000000800 */
[----:B------:R-:W-:Y:S01]  /*d400*/  @!PT LDS RZ, [RZ] ;  /* 0x00000000fffff984 */ /* 0x000fe20000000800 */
[----:B------:R-:W-:Y:S01]  /*d410*/  @!PT LDS RZ, [RZ] ;  /* 0x00000000fffff984 */ /* 0x000fe20000000800 */
[----:B------:R1:W-:Y:S01]  /*d420*/  LDGSTS.E.BYPASS.LTC128B.128.ZFILL [R0+0x1000], [R8.64], P6 ;  /* 0x0100000008007fae */ /* 0x0003e2000b141d48 */
[----:B------:R-:W-:Y:S02]  /*d430*/  IADD3.X R7, RZ, R4, R14, P1, P0 ;  /* 0x00000004ff077210 */ /* 0x000fe40000fe040e */
[----:B------:R-:W-:Y:S04]  /*d440*/  IADD3 R2, P1, P0, R3, R2, R18 ;  /* 0x0000000203027210 */ /* 0x000fe8000783e012 */
[----:B------:R-:W-:Y:S01]  /*d450*/  IADD3.X R3, RZ, R4, R15, P1, P0 ;  /* 0x00000004ff037210 */ /* 0x000fe20000fe040f */
[----:B------:R1:W-:Y:S04]  /*d460*/  LDGSTS.E.BYPASS.LTC128B.128.ZFILL [R0+0x3000], [R6.64], P5 ;  /* 0x0300000006007fae */ /* 0x0003e8000a941d48 */
[----:B------:R1:W-:Y:S04]  /*d470*/  LDGSTS.E.BYPASS.LTC128B.128.ZFILL [R0+0x5000], [R2.64], P4 ;  /* 0x0500000002007fae */ /* 0x0003e8000a141d48 */
.L_x_2703:
[----:B------:R-:W-:Y:S05]  /*d480*/  BSYNC B0 ;  /* 0x0000000000007941 */ /* 0x000fea0003800000 */
.L_x_2702:
        /* <DEDUP_REMOVED lines=10> */
.L_x_2696:
[----:B------:R-:W-:Y:S05]  /*d530*/  BRA.DIV ~URZ, `(.L_x_2707) ;  /* 0x000069b27f007947 */ /* 0x000fea000b800000 */
[----:B------:R1:W2:Y:S02]  /*d540*/  SHFL.BFLY PT, R0, R204, 0x2, 0x1f ;  /* 0x0c401f00cc007f89 */ /* 0x0002a400000e0000 */
.L_x_2795:
[----:B--2---:R-:W-:Y:S01]  /*d550*/  FADD.FTZ R0, R0, R204 ;  /* 0x000000cc00007221 */ /* 0x004fe20000010000 */
[----:B------:R-:W-:Y:S05]  /*d560*/  BRA.DIV ~URZ, `(.L_x_2708) ;  /* 0x000069e27f007947 */ /* 0x000fea000b800000 */
[----:B------:R-:W2:Y:S04]  /*d570*/  SHFL.BFLY PT, R2, R203, 0x2, 0x1f ;  /* 0x0c401f00cb027f89 */ /* 0x000ea800000e0000 */
[----:B------:R-:W3:Y:S01]  /*d580*/  SHFL.BFLY PT, R5, R0, 0x1, 0x1f ;  /* 0x0c201f0000057f89 */ /* 0x000ee200000e0000 */
[----:B--2---:R-:W-:-:S02]  /*d590*/  FADD.FTZ R4, R2, R203 ;  /* 0x000000cb02047221 */ /* 0x004fc40000010000 */
[----:B---3--:R-:W-:-:S03]  /*d5a0*/  FADD.FTZ R0, R0, R5 ;  /* 0x0000000500007221 */ /* 0x008fc60000010000 */
[----:B------:R2:W3:Y:S04]  /*d5b0*/  SHFL.BFLY PT, R3, R4, 0x1, 0x1f ;  /* 0x0c201f0004037f89 */ /* 0x0004e800000e0000 */
.L_x_2796:
        /* <DEDUP_REMOVED lines=74> */
[C---:B------:R-:W-:Y:S02]  /*da60*/  FMUL.FTZ R123, R0.reuse, R127 ;  /* 0x0000007f007b7220 */ /* 0x040fe40000410000 */
[C---:B------:R-:W-:Y:S02]  /*da70*/  FMUL.FTZ R110, R0.reuse, R130 ;  /* 0x00000082006e7220 */ /* 0x040fe40000410000 */
[----:B------:R-:W-:Y:S02]  /*da80*/  FMUL.FTZ R111, R0, R131 ;  /* 0x00000083006f7220 */ /* 0x000fe40000410000 */
[----:B-----5:R-:W-:Y:S02]  /*da90*/  @P0 FMUL.FTZ R2, R2, 0.69314718246459960938 ;  /* 0x3f31721802020820 */ /* 0x020fe40000410000 */
        /* <DEDUP_REMOVED lines=39> */
.L_x_2661:
        /* <DEDUP_REMOVED lines=17> */
.L_x_2710:
[----:B------:R-:W-:Y:S05]  /*de20*/  BSYNC B0 ;  /* 0x0000000000007941 */ /* 0x000fea0003800000 */
.L_x_2709:
        /* <DEDUP_REMOVED lines=110> */
[----:B------:R2:W-:Y:S01]  /*e510*/  STS [R7+0x8400], R2 ;  /* 0x0084000207007388 */ /* 0x0005e20000000800 */
[----:B-1----:R-:W-:-:S05]  /*e520*/  F2FP.PACK_AB R0, R25, R24 ;  /* 0x000000181900723e */ /* 0x002fca00000000ff */
[----:B------:R-:W-:Y:S04]  /*e530*/  STS [R6+0x8000], R0 ;  /* 0x0080000006007388 */ /* 0x000fe80000000800 */
[----:B------:R1:W-:Y:S04]  /*e540*/  STS [R6+0x8400], R3 ;  /* 0x0084000306007388 */ /* 0x0003e80000000800 */
[----:B------:R-:W-:Y:S01]  /*e550*/  BAR.SYNC.DEFER_BLOCKING 0x1, 0x100 ;  /* 0x0044000000007b1d */ /* 0x000fe20000010000 */
[----:B--2---:R-:W-:Y:S01]  /*e560*/  IADD3 R2, P1, R233, c[0x0][0x500], RZ ;  /* 0x00014000e9027a10 */ /* 0x004fe20007f3e0ff */
[----:B-1----:R-:W-:-:S03]  /*e570*/  IMAD.MOV.U32 R6, RZ, RZ, RZ ;  /* 0x000000ffff067224 */ /* 0x002fc600078e00ff */
[----:B------:R-:W-:Y:S02]  /*e580*/  IADD3.X R3, R234, c[0x0][0x504], RZ, P1, !PT ;  /* 0x00014100ea037a10 */ /* 0x000fe40000ffe4ff */
        /* <DEDUP_REMOVED lines=9> */
.L_x_2713:
[----:B--2---:R-:W2:Y:S01]  /*e620*/  LDL R2, [R1+0x14] ;  /* 0x0000140001027983 */ /* 0x004ea20000100800 */
[----:B------:R-:W-:Y:S01]  /*e630*/  IMAD.MOV.U32 R9, RZ, RZ, 0x368 ;  /* 0x00000368ff097424 */ /* 0x000fe200078e00ff */
[----:B------:R-:W-:Y:S01]  /*e640*/  ISETP.GT.AND P3, PT, R4, 0x1, PT ;  /* 0x000000010400780c */ /* 0x000fe20003f64270 */
[----:B------:R-:W-:Y:S01]  /*e650*/  IMAD.MOV.U32 R0, RZ, RZ, c[0x0][0x4e8] ;  /* 0x00013a00ff007624 */ /* 0x000fe200078e00ff */
[----:B------:R-:W3:Y:S01]  /*e660*/  LDL R29, [R1+0x18] ;  /* 0x00001800011d7983 */ /* 0x000ee20000100800 */
[----:B------:R-:W-:-:S02]  /*e670*/  ISETP.NE.U32.AND P0, PT, RZ, c[0x0][0x500], PT ;  /* 0x00014000ff007a0c */ /* 0x000fc40003f05070 */
[----:B------:R-:W-:Y:S02]  /*e680*/  SEL R9, R9, 0x328, P3 ;  /* 0x0000032809097807 */ /* 0x000fe40001800000 */
[----:B------:R-:W-:Y:S02]  /*e690*/  ISETP.NE.AND P2, PT, R0, 0x1, PT ;  /* 0x000000010000780c */ /* 0x000fe40003f45270 */
[----:B------:R-:W1:Y:S01]  /*e6a0*/  LDC.64 R4, c[0x0][R9+0x170] ;  /* 0x00005c0009047b82 */ /* 0x000e620000000a00 */
[----:B------:R-:W-:-:S04]  /*e6b0*/  ISETP.NE.AND.EX P0, PT, RZ, c[0x0][0x504], PT, P0 ;  /* 0x00014100ff007a0c */ /* 0x000fc80003f05300 */
[----:B------:R-:W-:-:S03]  /*e6c0*/  SEL R7, R227, RZ, !P0 ;  /* 0x000000ffe3077207 */ /* 0x000fc60004000000 */
[----:B------:R-:W4:Y:S08]  /*e6d0*/  LDC.64 R14, c[0x0][R9+0x168] ;  /* 0x00005a00090e7b82 */ /* 0x000f300000000a00 */
[----:B------:R4:W2:Y:S08]  /*e6e0*/  LDC.64 R18, c[0x0][R9+0x178] ;  /* 0x00005e0009127b82 */ /* 0x0008b00000000a00 */
[----:B------:R4:W2:Y:S01]  /*e6f0*/  LDC.64 R20, c[0x0][R9+0x160] ;  /* 0x0000580009147b82 */ /* 0x0008a20000000a00 */
[----:B------:R-:W-:Y:S01]  /*e700*/  LOP3.LUT R11, R230, 0xffff, RZ, 0xc0, !PT ;  /* 0x0000ffffe60b7812 */ /* 0x000fe200078ec0ff */
[----:B------:R-:W4:Y:S01]  /*e710*/  S2R R30, SR_TID.X ;  /* 0x00000000001e7919 */ /* 0x000f220000002100 */
[----:B-1----:R-:W-:-:S03]  /*e720*/  IMAD R0, R5, R7, RZ ;  /* 0x0000000705007224 */ /* 0x002fc600078e02ff */
[----:B----4-:R-:W-:Y:S01]  /*e730*/  IMAD R9, R15, R11, RZ ;  /* 0x0000000b0f097224 */ /* 0x010fe200078e02ff */
[----:B------:R-:W-:-:S04]  /*e740*/  SHF.R.S32.HI R23, RZ, 0x1f, R30 ;  /* 0x0000001fff177819 */ /* 0x000fc8000001141e */
[----:B------:R-:W-:-:S04]  /*e750*/  LEA.HI R23, R23, R30, RZ, 0x5 ;  /* 0x0000001e17177211 */ /* 0x000fc800078f28ff */
[----:B------:R-:W-:-:S05]  /*e760*/  LOP3.LUT R23, R23, 0xffffffe0, RZ, 0xc0, !PT ;  /* 0xffffffe017177812 */ /* 0x000fca00078ec0ff */
[----:B------:R-:W-:Y:S02]  /*e770*/  IMAD.IADD R23, R30, 0x1, -R23 ;  /* 0x000000011e177824 */ /* 0x000fe400078e0a17 */
[----:B--2---:R-:W-:Y:S01]  /*e780*/  IMAD.IADD R13, R2, 0x1, R229 ;  /* 0x00000001020d7824 */ /* 0x004fe200078e02e5 */
[----:B------:R-:W-:-:S03]  /*e790*/  SEL R2, R238, RZ, !P0 ;  /* 0x000000ffee027207 */ /* 0x000fc60004000000 */
[----:B------:R-:W-:-:S04]  /*e7a0*/  @P2 IMAD.HI.U32 R8, R13, c[0x0][0x4ec], RZ ;  /* 0x00013b000d082a27 */ /* 0x000fc800078e00ff */
[C---:B------:R-:W-:Y:S02]  /*e7b0*/  IMAD R10, R4.reuse, R2, R0 ;  /* 0x00000002040a7224 */ /* 0x040fe400078e0200 */
[----:B------:R-:W-:-:S04]  /*e7c0*/  IMAD.WIDE.U32 R2, R4, R7, RZ ;  /* 0x0000000704027225 */ /* 0x000fc800078e00ff */
[----:B------:R-:W-:-:S04]  /*e7d0*/  IMAD.WIDE.U32 R4, R14, R11, RZ ;  /* 0x0000000b0e047225 */ /* 0x000fc800078e00ff */
[----:B------:R-:W-:Y:S01]  /*e7e0*/  IMAD.MOV.U32 R0, RZ, RZ, R13 ;  /* 0x000000ffff007224 */ /* 0x000fe200078e000d */
[----:B------:R-:W-:Y:S02]  /*e7f0*/  @P2 SHF.R.U32.HI R0, RZ, c[0x0][0x4f0], R8 ;  /* 0x00013c00ff002a19 */ /* 0x000fe40000011608 */
[----:B------:R-:W-:Y:S01]  /*e800*/  SEL R8, R237, RZ, P3 ;  /* 0x000000ffed087207 */ /* 0x000fe20001800000 */
[----:B------:R-:W-:Y:S01]  /*e810*/  IMAD.IADD R12, R3, 0x1, R10 ;  /* 0x00000001030c7824 */ /* 0x000fe200078e020a */
[--C-:B-----5:R-:W-:Y:S01]  /*e820*/  IADD3 R14, P1, P0, R2, R4, R6.reuse ;  /* 0x00000004020e7210 */ /* 0x120fe2000783e006 */
[----:B------:R-:W-:Y:S01]  /*e830*/  IMAD.IADD R2, R5, 0x1, R9 ;  /* 0x0000000105027824 */ /* 0x000fe200078e0209 */
[----:B------:R-:W-:Y:S01]  /*e840*/  SHF.R.S32.HI R9, RZ, 0x1f, R6 ;  /* 0x0000001fff097819 */ /* 0x000fe20000011406 */
[----:B------:R-:W-:Y:S02]  /*e850*/  IMAD R10, R19, R8, RZ ;  /* 0x00000008130a7224 */ /* 0x000fe400078e02ff */
[----:B------:R-:W-:-:S02]  /*e860*/  IMAD.MOV R3, RZ, RZ, -R0 ;  /* 0x000000ffff037224 */ /* 0x000fc400078e0a00 */
        /* <DEDUP_REMOVED lines=15> */
[----:B------:R-:W-:Y:S02]  /*e960*/  LEA R0, P0, R2, R4, 0x2 ;  /* 0x0000000402007211 */ /* 0x000fe400078010ff */
[----:B------:R-:W-:-:S04]  /*e970*/  SEL R5, R5, c[0x0][0x454], P3 ;  /* 0x0001150005057a07 */ /* 0x000fc80001800000 */
[----:B------:R-:W-:Y:S01]  /*e980*/  LEA.HI.X R3, R2, R5, R3, 0x2, P0 ;  /* 0x0000000502037211 */ /* 0x000fe200000f1403 */
[----:B------:R-:W-:Y:S04]  /*e990*/  SHFL.IDX PT, R4, R0, RZ, 0x1c1f ;  /* 0x001c1fff00047589 */ /* 0x000fe800000e0000 */
[----:B------:R-:W1:Y:S04]  /*e9a0*/  SHFL.IDX PT, R5, R3, RZ, 0x1c1f ;  /* 0x001c1fff03057589 */ /* 0x000e6800000e0000 */
[----:B------:R3:W-:Y:S04]  /*e9b0*/  SHFL.IDX PT, R2, R0, 0x1, 0x1c1f ;  /* 0x003c1f0000027f89 */ /* 0x0007e800000e0000 */
[----:B------:R-:W2:Y:S01]  /*e9c0*/  SHFL.IDX PT, R3, R3, 0x1, 0x1c1f ;  /* 0x003c1f0003037f89 */ /* 0x000ea200000e0000 */
[----:B------:R-:W-:Y:S01]  /*e9d0*/  IMAD R12, R16, c[0x0][0x4e8], RZ ;  /* 0x00013a00100c7a24 */ /* 0x000fe200078e02ff */
[----:B------:R-:W-:Y:S01]  /*e9e0*/  LOP3.LUT P0, RZ, R23, 0x3, RZ, 0xc0, !PT ;  /* 0x0000000317ff7812 */ /* 0x000fe2000780c0ff */
        /* <DEDUP_REMOVED lines=9> */
[----:B------:R-:W-:Y:S01]  /*ea80*/  IMAD R0, R9, c[0x0][0x3a0], RZ ;  /* 0x0000e80009007a24 */ /* 0x000fe200078e02ff */
[----:B-1----:R-:W-:Y:S01]  /*ea90*/  IADD3 R4, R208, R229, RZ ;  /* 0x000000e5d0047210 */ /* 0x002fe20007ffe0ff */
[C---:B------:R-:W-:Y:S01]  /*eaa0*/  IMAD.WIDE.U32 R2, R6.reuse, c[0x0][0x3a0], RZ ;  /* 0x0000e80006027a25 */ /* 0x040fe200078e00ff */
[----:B------:R-:W-:Y:S01]  /*eab0*/  SHF.R.S32.HI R5, RZ, 0x1f, R7 ;  /* 0x0000001fff057819 */ /* 0x000fe20000011407 */
[----:B------:R1:W2:Y:S02]  /*eac0*/  LDS.128 R24, [R210+0x80] ;  /* 0x00008000d2187984 */ /* 0x0002a40000000c00 */
[----:B------:R-:W-:Y:S01]  /*ead0*/  IMAD R6, R6, c[0x0][0x3a4], R0 ;  /* 0x0000e90006067a24 */ /* 0x000fe200078e0200 */
[----:B------:R-:W-:Y:S01]  /*eae0*/  MOV R0, R4 ;  /* 0x0000000400007202 */ /* 0x000fe20000000f00 */
[----:B------:R1:W3:Y:S01]  /*eaf0*/  LDS.128 R40, [R210+0x1080] ;  /* 0x00108000d2287984 */ /* 0x0002e20000000c00 */
[----:B------:R-:W-:-:S02]  /*eb00*/  IMAD R5, R5, c[0x0][0x3f0], RZ ;  /* 0x0000fc0005057a24 */ /* 0x000fc400078e02ff */
[----:B------:R-:W-:Y:S01]  /*eb10*/  IADD3 R3, R3, R6, RZ ;  /* 0x0000000603037210 */ /* 0x000fe20007ffe0ff */
[----:B------:R-:W-:Y:S01]  /*eb20*/  @P2 IMAD.HI.U32 R6, R4, c[0x0][0x4ec], RZ ;  /* 0x00013b0004062a27 */ /* 0x000fe200078e00ff */
[----:B------:R1:W4:Y:S03]  /*eb30*/  LDS.128 R52, [R210+0x2080] ;  /* 0x00208000d2347984 */ /* 0x0003260000000c00 */
        /* <DEDUP_REMOVED lines=31> */
.L_x_2797:
[----:B------:R-:W-:Y:S05]  /*ed30*/  BRA.DIV ~URZ, `(.L_x_2716) ;  /* 0x000053727f007947 */ /* 0x000fea000b800000 */
[----:B------:R4:W2:Y:S02]  /*ed40*/  SHFL.IDX PT, R0, R11, RZ, 0x181f ;  /* 0x00181fff0b007589 */ /* 0x0008a400000e0000 */
.L_x_2798:
        /* <DEDUP_REMOVED lines=19> */
.L_x_2718:
[----:B------:R-:W-:Y:S05]  /*ee80*/  BSYNC B0 ;  /* 0x0000000000007941 */ /* 0x000fea0003800000 */
.L_x_2717:
[----:B------:R-:W-:Y:S05]  /*ee90*/  BRA.DIV ~URZ, `(.L_x_2719) ;  /* 0x000052827f007947 */ /* 0x000fea000b800000 */
[----:B---3--:R3:W4:Y:S04]  /*eea0*/  SHFL.IDX PT, R8, R9, 0x1, 0x181f ;  /* 0x00381f0009087f89 */ /* 0x00872800000e0000 */
[----:B--2---:R3:W2:Y:S02]  /*eeb0*/  SHFL.IDX PT, R0, R11, 0x1, 0x181f ;  /* 0x00381f000b007f89 */ /* 0x0046a400000e0000 */
.L_x_2799:
        /* <DEDUP_REMOVED lines=19> */
.L_x_2721:
[----:B------:R-:W-:Y:S05]  /*eff0*/  BSYNC B0 ;  /* 0x0000000000007941 */ /* 0x000fea0003800000 */
.L_x_2720:
[----:B------:R-:W-:Y:S05]  /*f000*/  BRA.DIV ~URZ, `(.L_x_2722) ;  /* 0x000051e27f007947 */ /* 0x000fea000b800000 */
[----:B----4-:R4:W3:Y:S02]  /*f010*/  SHFL.IDX PT, R8, R9, 0x2, 0x181f ;  /* 0x00581f0009087f89 */ /* 0x0108e400000e0000 */
.L_x_2800:
[----:B------:R-:W-:Y:S05]  /*f020*/  BRA.DIV ~URZ, `(.L_x_2723) ;  /* 0x000052327f007947 */ /* 0x000fea000b800000 */
[----:B--2---:R2:W4:Y:S02]  /*f030*/  SHFL.IDX PT, R0, R11, 0x2, 0x181f ;  /* 0x00581f000b007f89 */ /* 0x00452400000e0000 */
.L_x_2801:
        /* <DEDUP_REMOVED lines=19> */
.L_x_2725:
[----:B------:R-:W-:Y:S05]  /*f170*/  BSYNC B0 ;  /* 0x0000000000007941 */ /* 0x000fea0003800000 */
.L_x_2724:
[----:B------:R-:W-:Y:S05]  /*f180*/  BRA.DIV ~URZ, `(.L_x_2726) ;  /* 0x000051427f007947 */ /* 0x000fea000b800000 */
[----:B---3--:R3:W2:Y:S04]  /*f190*/  SHFL.IDX PT, R6, R9, 0x3, 0x181f ;  /* 0x00781f0009067f89 */ /* 0x0086a800000e0000 */
[----:B----4-:R3:W4:Y:S02]  /*f1a0*/  SHFL.IDX PT, R0, R11, 0x3, 0x181f ;  /* 0x00781f000b007f89 */ /* 0x01072400000e0000 */
.L_x_2802:
        /* <DEDUP_REMOVED lines=20> */
.L_x_2714:
        /* <DEDUP_REMOVED lines=32> */
.L_x_2803:
[----:B------:R-:W-:Y:S05]  /*f4f0*/  BRA.DIV ~URZ, `(.L_x_2729) ;  /* 0x00004f127f007947 */ /* 0x000fea000b800000 */
[----:B------:R3:W4:Y:S02]  /*f500*/  SHFL.IDX PT, R0, R12, RZ, 0x1c1f ;  /* 0x001c1fff0c007589 */ /* 0x00072400000e0000 */
.L_x_2804:
        /* <DEDUP_REMOVED lines=8> */
[----:B------:R-:W-:Y:S02]  /*f590*/  IADD3 R11, R225, 0x8, RZ ;  /* 0x00000008e10b7810 */ /* 0x000fe40007ffe0ff */
[----:B------:R-:W-:Y:S01]  /*f5a0*/  ISETP.GE.AND P1, PT, R9, c[0x0][0x3c8], PT ;  /* 0x0000f20009007a0c */ /* 0x000fe20003f26270 */
[----:B----4-:R-:W-:Y:S01]  /*f5b0*/  @!P4 IMAD.MOV.U32 R6, RZ, RZ, R0 ;  /* 0x000000ffff06c224 */ /* 0x010fe200078e0000 */
[----:B------:R-:W-:Y:S01]  /*f5c0*/  SHF.R.S32.HI R11, RZ, 0x1f, R11 ;  /* 0x0000001fff0b7819 */ /* 0x000fe2000001140b */
[----:B--2---:R-:W-:Y:S01]  /*f5d0*/  @!P4 IMAD.MOV.U32 R7, RZ, RZ, R4 ;  /* 0x000000ffff07c224 */ /* 0x004fe200078e0004 */
[----:B------:R-:W-:Y:S02]  /*f5e0*/  @!P2 LEA R2, P3, R8, R0, 0x2 ;  /* 0x000000000802a211 */ /* 0x000fe400078610ff */
[C---:B------:R-:W-:Y:S01]  /*f5f0*/  IADD3 R10, R225.reuse, 0x20, RZ ;  /* 0x00000020e10a7810 */ /* 0x040fe20007ffe0ff */
[C---:B------:R-:W-:Y:S01]  /*f600*/  @!P4 IMAD.WIDE R6, R225.reuse, 0x4, R6 ;  /* 0x00000004e106c825 */ /* 0x040fe200078e0206 */
[----:B------:R-:W-:-:S02]  /*f610*/  IADD3 R14, R225, 0x10, RZ ;  /* 0x00000010e10e7810 */ /* 0x000fc40007ffe0ff */
[----:B------:R-:W-:Y:S02]  /*f620*/  @!P2 LEA.HI.X R3, R8, R4, R11, 0x2, P3 ;  /* 0x000000040803a211 */ /* 0x000fe400018f140b */
[----:B------:R2:W-:Y:S01]  /*f630*/  @!P4 ST.E.64 [R6.64], R136 ;  /* 0x000000880600c985 */ /* 0x0005e2000c101b08 */
[C---:B------:R-:W-:Y:S02]  /*f640*/  IADD3 R8, R225.reuse, 0x28, RZ ;  /* 0x00000028e1087810 */ /* 0x040fe40007ffe0ff */
[----:B------:R-:W-:Y:S01]  /*f650*/  ISETP.GE.AND P6, PT, R10, c[0x0][0x3c8], PT ;  /* 0x0000f2000a007a0c */ /* 0x000fe20003fc6270 */
[----:B------:R4:W-:Y:S01]  /*f660*/  @!P2 ST.E.64 [R2.64], R32 ;  /* 0x000000200200a985 */ /* 0x0009e2000c101b08 */
[----:B------:R-:W-:Y:S02]  /*f670*/  IADD3 R11, R225, 0x18, RZ ;  /* 0x00000018e10b7810 */ /* 0x000fe40007ffe0ff */
[----:B------:R-:W-:Y:S02]  /*f680*/  SHF.R.S32.HI R14, RZ, 0x1f, R14 ;  /* 0x0000001fff0e7819 */ /* 0x000fe4000001140e */
[----:B------:R-:W-:-:S02]  /*f690*/  ISETP.GE.AND P2, PT, R8, c[0x0][0x3c8], PT ;  /* 0x0000f20008007a0c */ /* 0x000fc40003f46270 */
[----:B------:R-:W-:Y:S02]  /*f6a0*/  SHF.R.S32.HI R11, RZ, 0x1f, R11 ;  /* 0x0000001fff0b7819 */ /* 0x000fe4000001140b */
[----:B------:R-:W-:Y:S02]  /*f6b0*/  SHF.R.S32.HI R15, RZ, 0x1f, R245 ;  /* 0x0000001fff0f7819 */ /* 0x000fe400000114f5 */
[-C--:B--2---:R-:W-:Y:S02]  /*f6c0*/  @!P5 LEA R6, P4, R13, R0.reuse, 0x2 ;  /* 0x000000000d06d211 */ /* 0x084fe400078810ff */
[----:B----4-:R-:W-:Y:S02]  /*f6d0*/  @!P1 LEA R2, P3, R9, R0, 0x2 ;  /* 0x0000000009029211 */ /* 0x010fe400078610ff */
        /* <DEDUP_REMOVED lines=12> */
[-C--:B--2---:R-:W-:Y:S02]  /*f7a0*/  @!P6 LEA R6, P4, R10, R0.reuse, 0x2 ;  /* 0x000000000a06e211 */ /* 0x084fe400078810ff */
[----:B----4-:R-:W-:Y:S02]  /*f7b0*/  @!P2 LEA R2, P3, R8, R0, 0x2 ;  /* 0x000000000802a211 */ /* 0x010fe400078610ff */
[----:B------:R-:W-:Y:S02]  /*f7c0*/  @!P6 LEA.HI.X R7, R10, R4, R14, 0x2, P4 ;  /* 0x000000040a07e211 */ /* 0x000fe400020f140e */
[----:B------:R-:W-:-:S02]  /*f7d0*/  IADD3 R10, R225, 0x40, RZ ;  /* 0x00000040e10a7810 */ /* 0x000fc40007ffe0ff */
[C---:B------:R-:W-:Y:S01]  /*f7e0*/  IADD3 R14, R225.reuse, 0x30, RZ ;  /* 0x00000030e10e7810 */ /* 0x040fe20007ffe0ff */
[----:B------:R2:W-:Y:S01]  /*f7f0*/  @!P6 ST.E.64 [R6.64], R104 ;  /* 0x000000680600e985 */ /* 0x0005e2000c101b08 */
[----:B------:R-:W-:Y:S02]  /*f800*/  @!P2 LEA.HI.X R3, R8, R4, R11, 0x2, P3 ;  /* 0x000000040803a211 */ /* 0x000fe400018f140b */
[C---:B------:R-:W-:Y:S02]  /*f810*/  IADD3 R8, R225.reuse, 0x48, RZ ;  /* 0x00000048e1087810 */ /* 0x040fe40007ffe0ff */
[----:B------:R-:W-:Y:S01]  /*f820*/  ISETP.GE.AND P6, PT, R10, c[0x0][0x3c8], PT ;  /* 0x0000f2000a007a0c */ /* 0x000fe20003fc6270 */
[----:B------:R4:W-:Y:S01]  /*f830*/  @!P2 ST.E.64 [R2.64], R108 ;  /* 0x0000006c0200a985 */ /* 0x0009e2000c101b08 */
[----:B------:R-:W-:Y:S02]  /*f840*/  IADD3 R11, R225, 0x38, RZ ;  /* 0x00000038e10b7810 */ /* 0x000fe40007ffe0ff */
[----:B------:R-:W-:-:S02]  /*f850*/  SHF.R.S32.HI R14, RZ, 0x1f, R14 ;  /* 0x0000001fff0e7819 */ /* 0x000fc4000001140e */
[----:B------:R-:W-:Y:S02]  /*f860*/  ISETP.GE.AND P2, PT, R8, c[0x0][0x3c8], PT ;  /* 0x0000f20008007a0c */ /* 0x000fe40003f46270 */
[----:B------:R-:W-:Y:S02]  /*f870*/  SHF.R.S32.HI R11, RZ, 0x1f, R11 ;  /* 0x0000001fff0b7819 */ /* 0x000fe4000001140b */
[----:B--2---:R-:W-:-:S04]  /*f880*/  @!P5 LEA R6, P4, R13, R0, 0x2 ;  /* 0x000000000d06d211 */ /* 0x004fc800078810ff */
[----:B------:R-:W-:Y:S02]  /*f890*/  @!P5 LEA.HI.X R7, R13, R4, R14, 0x2, P4 ;  /* 0x000000040d07d211 */ /* 0x000fe400020f140e */
[----:B----4-:R-:W-:Y:S02]  /*f8a0*/  @!P1 LEA R2, P3, R9, R0, 0x2 ;  /* 0x0000000009029211 */ /* 0x010fe400078610ff */
[----:B------:R-:W-:Y:S01]  /*f8b0*/  IADD3 R13, R225, 0x50, RZ ;  /* 0x00000050e10d7810 */ /* 0x000fe20007ffe0ff */
        /* <DEDUP_REMOVED lines=10> */
[----:B--2---:R-:W-:-:S04]  /*f960*/  @!P6 LEA R6, P4, R10, R0, 0x2 ;  /* 0x000000000a06e211 */ /* 0x004fc800078810ff */
[----:B------:R-:W-:Y:S02]  /*f970*/  @!P6 LEA.HI.X R7, R10, R4, R14, 0x2, P4 ;  /* 0x000000040a07e211 */ /* 0x000fe400020f140e */
[C---:B----4-:R-:W-:Y:S02]  /*f980*/  @!P2 LEA R2, P3, R8.reuse, R0, 0x2 ;  /* 0x000000000802a211 */ /* 0x050fe400078610ff */
[C---:B------:R-:W-:Y:S01]  /*f990*/  IADD3 R10, R225.reuse, 0x60, RZ ;  /* 0x00000060e10a7810 */ /* 0x040fe20007ffe0ff */
[----:B------:R2:W-:Y:S01]  /*f9a0*/  @!P6 ST.E.64 [R6.64], R36 ;  /* 0x000000240600e985 */ /* 0x0005e2000c101b08 */
[C---:B------:R-:W-:Y:S02]  /*f9b0*/  IADD3 R14, R225.reuse, 0x50, RZ ;  /* 0x00000050e10e7810 */ /* 0x040fe40007ffe0ff */
[----:B------:R-:W-:Y:S02]  /*f9c0*/  @!P2 LEA.HI.X R3, R8, R4, R11, 0x2, P3 ;  /* 0x000000040803a211 */ /* 0x000fe400018f140b */
[----:B------:R-:W-:-:S02]  /*f9d0*/  IADD3 R8, R225, 0x68, RZ ;  /* 0x00000068e1087810 */ /* 0x000fc40007ffe0ff */
[----:B------:R-:W-:Y:S01]  /*f9e0*/  ISETP.GE.AND P6, PT, R10, c[0x0][0x3c8], PT ;  /* 0x0000f2000a007a0c */ /* 0x000fe20003fc6270 */
[----:B------:R4:W-:Y:S01]  /*f9f0*/  @!P2 ST.E.64 [R2.64], R40 ;  /* 0x000000280200a985 */ /* 0x0009e2000c101b08 */
[----:B------:R-:W-:Y:S02]  /*fa00*/  IADD3 R11, R225, 0x58, RZ ;  /* 0x00000058e10b7810 */ /* 0x000fe40007ffe0ff */
[----:B------:R-:W-:Y:S02]  /*fa10*/  SHF.R.S32.HI R14, RZ, 0x1f, R14 ;  /* 0x0000001fff0e7819 */ /* 0x000fe4000001140e */
[----:B------:R-:W-:Y:S02]  /*fa20*/  SHF.R.S32.HI R11, RZ, 0x1f, R11 ;  /* 0x0000001fff0b7819 */ /* 0x000fe4000001140b */
[----:B------:R-:W-:Y:S02]  /*fa30*/  ISETP.GE.AND P2, PT, R8, c[0x0][0x3c8], PT ;  /* 0x0000f20008007a0c */ /* 0x000fe40003f46270 */
[----:B--2---:R-:W-:-:S04]  /*fa40*/  @!P5 LEA R6, P4, R13, R0, 0x2 ;  /* 0x000000000d06d211 */ /* 0x004fc800078810ff */
[----:B------:R-:W-:Y:S02]  /*fa50*/  @!P5 LEA.HI.X R7, R13, R4, R14, 0x2, P4 ;  /* 0x000000040d07d211 */ /* 0x000fe400020f140e */
[----:B------:R-:W-:Y:S02]  /*fa60*/  SHF.R.S32.HI R13, RZ, 0x1f, R246 ;  /* 0x0000001fff0d7819 */ /* 0x000fe400000114f6 */
[C---:B----4-:R-:W-:Y:S01]  /*fa70*/  @!P1 LEA R2, P3, R9.reuse, R0, 0x2 ;  /* 0x0000000009029211 */ /* 0x050fe200078610ff */
[----:B------:R2:W-:Y:S01]  /*fa80*/  @!P5 ST.E.64 [R6.64], R44 ;  /* 0x0000002c0600d985 */ /* 0x0005e2000c101b08 */
[----:B------:R-:W-:Y:S02]  /*fa90*/  ISETP.GE.AND P5, PT, R252, c[0x0][0x3c8], PT ;  /* 0x0000f200fc007a0c */ /* 0x000fe40003fa6270 */
[----:B------:R-:W-:Y:S02]  /*faa0*/  @!P1 LEA.HI.X R3, R9, R4, R11, 0x2, P3 ;  /* 0x0000000409039211 */ /* 0x000fe400018f140b */
[----:B------:R-:W-:-:S02]  /*fab0*/  IADD3 R11, R225, 0x60, RZ ;  /* 0x00000060e10b7810 */ /* 0x000fc40007ffe0ff */
[----:B------:R-:W-:Y:S01]  /*fac0*/  IADD3 R9, R225, 0x68, RZ ;  /* 0x00000068e1097810 */ /* 0x000fe20007ffe0ff */
[----:B------:R4:W-:Y:S01]  /*fad0*/  @!P1 ST.E.64 [R2.64], R48 ;  /* 0x0000003002009985 */ /* 0x0009e2000c101b08 */
[----:B------:R-:W-:Y:S02]  /*fae0*/  SHF.R.S32.HI R11, RZ, 0x1f, R11 ;  /* 0x0000001fff0b7819 */ /* 0x000fe4000001140b */
[----:B------:R-:W-:Y:S02]  /*faf0*/  ISETP.GE.AND P1, PT, R251, c[0x0][0x3c8], PT ;  /* 0x0000f200fb007a0c */ /* 0x000fe40003f26270 */
[----:B------:R-:W-:Y:S02]  /*fb00*/  SHF.R.S32.HI R9, RZ, 0x1f, R9 ;  /* 0x0000001fff097819 */ /* 0x000fe40000011409 */
[----:B------:R-:W-:Y:S02]  /*fb10*/  SHF.R.S32.HI R14, RZ, 0x1f, R244 ;  /* 0x0000001fff0e7819 */ /* 0x000fe400000114f4 */
[----:B--2---:R-:W-:-:S04]  /*fb20*/  @!P6 LEA R6, P4, R10, R0, 0x2 ;  /* 0x000000000a06e211 */ /* 0x004fc800078810ff */
[----:B------:R-:W-:Y:S02]  /*fb30*/  @!P6 LEA.HI.X R7, R10, R4, R11, 0x2, P4 ;  /* 0x000000040a07e211 */ /* 0x000fe400020f140b */
[----:B------:R-:W-:Y:S02]  /*fb40*/  ISETP.GE.AND P4, PT, R249, c[0x0][0x3c8], PT ;  /* 0x0000f200f9007a0c */ /* 0x000fe40003f86270 */
[----:B----4-:R-:W-:Y:S01]  /*fb50*/  @!P2 LEA R2, P3, R8, R0, 0x2 ;  /* 0x000000000802a211 */ /* 0x010fe200078610ff */
[----:B------:R2:W-:Y:S01]  /*fb60*/  @!P6 ST.E.64 [R6.64], R52 ;  /* 0x000000340600e985 */ /* 0x0005e2000c101b08 */
[----:B------:R-:W-:Y:S02]  /*fb70*/  ISETP.GE.AND P6, PT, R250, c[0x0][0x3c8], PT ;  /* 0x0000f200fa007a0c */ /* 0x000fe40003fc6270 */
[----:B------:R-:W-:Y:S02]  /*fb80*/  @!P2 LEA.HI.X R3, R8, R4, R9, 0x2, P3 ;  /* 0x000000040803a211 */ /* 0x000fe400018f1409 */
[----:B------:R-:W-:-:S02]  /*fb90*/  SHF.R.S32.HI R9, RZ, 0x1f, R252 ;  /* 0x0000001fff097819 */ /* 0x000fc400000114fc */
[----:B------:R-:W-:Y:S01]  /*fba0*/  SHF.R.S32.HI R8, RZ, 0x1f, R251 ;  /* 0x0000001fff087819 */ /* 0x000fe200000114fb */
[----:B------:R4:W-:Y:S01]  /*fbb0*/  @!P2 ST.E.64 [R2.64], R56 ;  /* 0x000000380200a985 */ /* 0x0009e2000c101b08 */
[----:B------:R-:W-:Y:S02]  /*fbc0*/  SHF.R.S32.HI R10, RZ, 0x1f, R250 ;  /* 0x0000001fff0a7819 */ /* 0x000fe400000114fa */
[----:B------:R-:W-:Y:S02]  /*fbd0*/  SHF.R.S32.HI R11, RZ, 0x1f, R249 ;  /* 0x0000001fff0b7819 */ /* 0x000fe400000114f9 */
[----:B--2---:R-:W-:-:S04]  /*fbe0*/  @!P5 LEA R6, P3, R252, R0, 0x2 ;  /* 0x00000000fc06d211 */ /* 0x004fc800078610ff */
[----:B------:R-:W-:Y:S02]  /*fbf0*/  @!P5 LEA.HI.X R7, R252, R4, R9, 0x2, P3 ;  /* 0x00000004fc07d211 */ /* 0x000fe400018f1409 */
[----:B------:R-:W-:Y:S02]  /*fc00*/  ISETP.GE.AND P3, PT, R248, c[0x0][0x3c8], PT ;  /* 0x0000f200f8007a0c */ /* 0x000fe40003f66270 */
[C---:B----4-:R-:W-:Y:S01]  /*fc10*/  @!P1 LEA R2, P2, R251.reuse, R0, 0x2 ;  /* 0x00000000fb029211 */ /* 0x050fe200078410ff */
[----:B------:R2:W-:Y:S03]  /*fc20*/  @!P5 ST.E.64 [R6.64], R60 ;  /* 0x0000003c0600d985 */ /* 0x0005e6000c101b08 */
[----:B------:R-:W-:Y:S02]  /*fc30*/  @!P1 LEA.HI.X R3, R251, R4, R8, 0x2, P2 ;  /* 0x00000004fb039211 */ /* 0x000fe400010f1408 */
[----:B------:R-:W-:-:S03]  /*fc40*/  @!P6 LEA R8, P2, R250, R0, 0x2 ;  /* 0x00000000fa08e211 */ /* 0x000fc600078410ff */
[----:B------:R4:W-:Y:S01]  /*fc50*/  @!P1 ST.E.64 [R2.64], R64 ;  /* 0x0000004002009985 */ /* 0x0009e2000c101b08 */
[----:B------:R-:W-:Y:S02]  /*fc60*/  ISETP.GE.AND P1, PT, R247, c[0x0][0x3c8], PT ;  /* 0x0000f200f7007a0c */ /* 0x000fe40003f26270 */
[----:B------:R-:W-:Y:S02]  /*fc70*/  @!P6 LEA.HI.X R9, R250, R4, R10, 0x2, P2 ;  /* 0x00000004fa09e211 */ /* 0x000fe400010f140a */
[----:B------:R-:W-:-:S03]  /*fc80*/  SHF.R.S32.HI R10, RZ, 0x1f, R248 ;  /* 0x0000001fff0a7819 */ /* 0x000fc600000114f8 */
[----:B------:R-:W-:Y:S01]  /*fc90*/  @!P6 ST.E.64 [R8.64], R120 ;  /* 0x000000780800e985 */ /* 0x000fe2000c101b08 */
[----:B------:R-:W-:Y:S02]  /*fca0*/  ISETP.GE.AND P6, PT, R246, c[0x0][0x3c8], PT ;  /* 0x0000f200f6007a0c */ /* 0x000fe40003fc6270 */
[----:B--2---:R-:W-:-:S04]  /*fcb0*/  @!P3 LEA R6, P2, R248, R0, 0x2 ;  /* 0x00000000f806b211 */ /* 0x004fc800078410ff */
[----:B------:R-:W-:Y:S02]  /*fcc0*/  @!P3 LEA.HI.X R7, R248, R4, R10, 0x2, P2 ;  /* 0x00000004f807b211 */ /* 0x000fe400010f140a */
[----:B------:R-:W-:Y:S02]  /*fcd0*/  SHF.R.S32.HI R10, RZ, 0x1f, R247 ;  /* 0x0000001fff0a7819 */ /* 0x000fe400000114f7 */
[----:B----4-:R-:W-:-:S04]  /*fce0*/  @!P4 LEA R2, P5, R249, R0, 0x2 ;  /* 0x00000000f902c211 */ /* 0x010fc800078a10ff */
[----:B------:R-:W-:Y:S02]  /*fcf0*/  @!P4 LEA.HI.X R3, R249, R4, R11, 0x2, P5 ;  /* 0x00000004f903c211 */ /* 0x000fe400028f140b */
[----:B------:R-:W-:-:S03]  /*fd00*/  ISETP.GE.AND P5, PT, R245, c[0x0][0x3c8], PT ;  /* 0x0000f200f5007a0c */ /* 0x000fc60003fa6270 */
        /* <DEDUP_REMOVED lines=20> */
.L_x_2731:
[----:B------:R-:W-:Y:S05]  /*fe50*/  BSYNC B0 ;  /* 0x0000000000007941 */ /* 0x000fea0003800000 */
.L_x_2730:
[----:B------:R-:W-:Y:S05]  /*fe60*/  BRA.DIV ~URZ, `(.L_x_2732) ;  /* 0x000046127f007947 */ /* 0x000fea000b800000 */
[----:B--2---:R2:W1:Y:S04]  /*fe70*/  SHFL.IDX PT, R4, R5, 0x1, 0x1c1f ;  /* 0x003c1f0005047f89 */ /* 0x00446800000e0000 */
[----:B----4-:R2:W4:Y:S02]  /*fe80*/  SHFL.IDX PT, R0, R12, 0x1, 0x1c1f ;  /* 0x003c1f000c007f89 */ /* 0x01052400000e0000 */
.L_x_2805:
[----:B------:R-:W-:Y:S05]  /*fe90*/  @P0 BRA `(.L_x_2727) ;  /* 0x000015c000000947 */ /* 0x000fea0003800000 */
[C---:B-12---:R-:W-:Y:S02]  /*fea0*/  IADD3 R5, R225.reuse, 0x8, RZ ;  /* 0x00000008e1057810 */ /* 0x046fe40007ffe0ff */
[----:B------:R-:W-:Y:S02]  /*feb0*/  IADD3 R13, R225, 0x10, RZ ;  /* 0x00000010e10d7810 */ /* 0x000fe40007ffe0ff */
[----:B------:R-:W-:Y:S02]  /*fec0*/  ISETP.GE.AND P3, PT, R5, c[0x0][0x3c8], PT ;  /* 0x0000f20005007a0c */ /* 0x000fe40003f66270 */
[----:B------:R-:W-:-:S02]  /*fed0*/  ISETP.GE.AND P4, PT, R225, c[0x0][0x3c8], PT ;  /* 0x0000f200e1007a0c */ /* 0x000fc40003f86270 */
[----:B------:R-:W-:Y:S02]  /*fee0*/  ISETP.GE.AND P2, PT, R13, c[0x0][0x3c8], PT ;  /* 0x0000f2000d007a0c */ /* 0x000fe40003f46270 */
[C---:B------:R-:W-:Y:S02]  /*fef0*/  IADD3 R8, R225.reuse, 0x8, RZ ;  /* 0x00000008e1087810 */ /* 0x040fe40007ffe0ff */
[----:B------:R-:W-:Y:S02]  /*ff00*/  IADD3 R14, R225, 0x18, RZ ;  /* 0x00000018e10e7810 */ /* 0x000fe40007ffe0ff */
[----:B------:R-:W-:Y:S02]  /*ff10*/  SHF.R.S32.HI R8, RZ, 0x1f, R8 ;  /* 0x0000001fff087819 */ /* 0x000fe40000011408 */
[----:B------:R-:W-:Y:S02]  /*ff20*/  ISETP.GE.AND P1, PT, R14, c[0x0][0x3c8], PT ;  /* 0x0000f2000e007a0c */ /* 0x000fe40003f26270 */
[----:B----4-:R-:W-:Y:S01]  /*ff30*/  @!P3 LEA R2, P5, R5, R0, 0x2 ;  /* 0x000000000502b211 */ /* 0x010fe200078a10ff */
[----:B------:R-:W-:Y:S01]  /*ff40*/  @!P4 IMAD.MOV.U32 R6, RZ, RZ, R0 ;  /* 0x000000ffff06c224 */ /* 0x000fe200078e0000 */
[C---:B------:R-:W-:Y:S01]  /*ff50*/  IADD3 R15, R225.reuse, 0x10, RZ ;  /* 0x00000010e10f7810 */ /* 0x040fe20007ffe0ff */
[----:B------:R-:W-:Y:S01]  /*ff60*/  @!P4 IMAD.MOV.U32 R7, RZ, RZ, R4 ;  /* 0x000000ffff07c224 */ /* 0x000fe200078e0004 */
[----:B---3--:R-:W-:-:S02]  /*ff70*/  IADD3 R12, R225, 0x20, RZ ;  /* 0x00000020e10c7810 */ /* 0x008fc40007ffe0ff */
[----:B------:R-:W-:Y:S01]  /*ff80*/  @!P3 LEA.HI.X R3, R5, R4, R8, 0x2, P5 ;  /* 0x000000040503b211 */ /* 0x000fe200028f1408 */
[----:B------:R-:W-:Y:S01]  /*ff90*/  @!P4 IMAD.WIDE R6, R225, 0x4, R6 ;  /* 0x00000004e106c825 */ /* 0x000fe200078e0206 */
[----:B------:R-:W-:Y:S02]  /*ffa0*/  @!P2 LEA R8, P6, R13, R0, 0x2 ;  /* 0x000000000d08a211 */ /* 0x000fe400078c10ff */
[----:B------:R-:W-:Y:S02]  /*ffb0*/  SHF.R.S32.HI R15, RZ, 0x1f, R15 ;  /* 0x0000001fff0f7819 */ /* 0x000fe4000001140f */
[----:B------:R-:W-:Y:S01]  /*ffc0*/  ISETP.GE.AND P0, PT, R12, c[0x0][0x3c8], PT ;  /* 0x0000f2000c007a0c */ /* 0x000fe20003f06270 */
[----:B------:R1:W-:Y:S01]  /*ffd0*/  @!P4 ST.E.64 [R6.64], R96 ;  /* 0x000000600600c985 */ /* 0x0003e2000c101b08 */
[----:B------:R-:W-:Y:S02]  /*ffe0*/  IADD3 R10, R225, 0x28, RZ ;  /* 0x00000028e10a7810 */ /* 0x000fe40007ffe0ff */
[----:B------:R-:W-:Y:S01]  /*fff0*/  @!P2 LEA.HI.X R9, R13, R4, R15, 0x2, P6 ;  /* 0x000000040d09a211 */ /* 0x000fe200030f140f */
[----:B------:R2:W-:Y:S01]  /*10000*/  @!P3 ST.E.64 [R2.64], R84 ;  /* 0x000000540200b985 */ /* 0x0005e2000c101b08 */
[----:B------:R-:W-:-:S02]  /*10010*/  IADD3 R15, R225, 0x18, RZ ;  /* 0x00000018e10f7810 */ /* 0x000fc40007ffe0ff */
[----:B------:R-:W-:Y:S01]  /*10020*/  ISETP.GE.AND P5, PT, R10, c[0x0][0x3c8], PT ;  /* 0x0000f2000a007a0c */ /* 0x000fe20003fa6270 */
[----:B------:R3:W-:Y:S01]  /*10030*/  @!P2 ST.E.64 [R8.64], R132 ;  /* 0x000000840800a985 */ /* 0x0007e2000c101b08 */
[----:B------:R-:W-:Y:S02]  /*10040*/  SHF.R.S32.HI R15, RZ, 0x1f, R15 ;  /* 0x0000001fff0f7819 */ /* 0x000fe4000001140f */
[C---:B------:R-:W-:Y:S02]  /*10050*/  IADD3 R11, R225.reuse, 0x30, RZ ;  /* 0x00000030e10b7810 */ /* 0x040fe40007ffe0ff */
[----:B------:R-:W-:Y:S02]  /*10060*/  IADD3 R13, R225, 0x20, RZ ;  /* 0x00000020e10d7810 */ /* 0x000fe40007ffe0ff */
[----:B------:R-:W-:Y:S02]  /*10070*/  ISETP.GE.AND P4, PT, R11, c[0x0][0x3c8], PT ;  /* 0x0000f2000b007a0c */ /* 0x000fe40003f86270 */
[----:B------:R-:W-:-:S02]  /*10080*/  IADD3 R5, R225, 0x38, RZ ;  /* 0x00000038e1057810 */ /* 0x000fc40007ffe0ff */
[----:B------:R-:W-:Y:S02]  /*10090*/  SHF.R.S32.HI R13, RZ, 0x1f, R13 ;  /* 0x0000001fff0d7819 */ /* 0x000fe4000001140d */
[----:B-1----:R-:W-:-:S04]  /*100a0*/  @!P1 LEA R6, P3, R14, R0, 0x2 ;  /* 0x000000000e069211 */ /* 0x002fc800078610ff */
[----:B------:R-:W-:Y:S02]  /*100b0*/  @!P1 LEA.HI.X R7, R14, R4, R15, 0x2, P3 ;  /* 0x000000040e079211 */ /* 0x000fe400018f140f */
[C---:B--2---:R-:W-:Y:S02]  /*100c0*/  @!P0 LEA R2, P6, R12.reuse, R0, 0x2 ;  /* 0x000000000c028211 */ /* 0x044fe400078c10ff */
[----:B------:R-:W-:Y:S01]  /*100d0*/  IADD3 R15, R225, 0x28, RZ ;  /* 0x00000028e10f7810 */ /* 0x000fe20007ffe0ff */
[----:B------:R1:W-:Y:S01]  /*100e0*/  @!P1 ST.E.64 [R6.64], R106 ;  /* 0x0000006a06009985 */ /* 0x0003e2000c101b08 */
[----:B------:R-:W-:Y:S02]  /*100f0*/  ISETP.GE.AND P3, PT, R5, c[0x0][0x3c8], PT ;  /* 0x0000f20005007a0c */ /* 0x000fe40003f66270 */
[----:B------:R-:W-:Y:S02]  /*10100*/  @!P0 LEA.HI.X R3, R12, R4, R13, 0x2, P6 ;  /* 0x000000040c038211 */ /* 0x000fe400030f140d */
[----:B---3--:R-:W-:-:S02]  /*10110*/  @!P5 LEA R8, P1, R10, R0, 0x2 ;  /* 0x000000000a08d211 */ /* 0x008fc400078210ff */
[----:B------:R-:W-:Y:S01]  /*10120*/  SHF.R.S32.HI R15, RZ, 0x1f, R15 ;  /* 0x0000001fff0f7819 */ /* 0x000fe2000001140f */
[----:B------:R2:W-:Y:S01]  /*10130*/  @!P0 ST.E.64 [R2.64], R88 ;  /* 0x0000005802008985 */ /* 0x0005e2000c101b08 */
[----:B------:R-:W-:Y:S02]  /*10140*/  IADD3 R13, R225, 0x40, RZ ;  /* 0x00000040e10d7810 */ /* 0x000fe40007ffe0ff */
[----:B------:R-:W-:Y:S02]  /*10150*/  @!P5 LEA.HI.X R9, R10, R4, R15, 0x2, P1 ;  /* 0x000000040a09d211 */ /* 0x000fe400008f140f */
[----:B------:R-:W-:Y:S02]  /*10160*/  ISETP.GE.AND P2, PT, R13, c[0x0][0x3c8], PT ;  /* 0x0000f2000d007a0c */ /* 0x000fe40003f46270 */
[C---:B------:R-:W-:Y:S01]  /*10170*/  IADD3 R15, R225.reuse, 0x30, RZ ;  /* 0x00000030e10f7810 */ /* 0x040fe20007ffe0ff */
[----:B------:R3:W-:Y:S01]  /*10180*/  @!P5 ST.E.64 [R8.64], R122 ;  /* 0x0000007a0800d985 */ /* 0x0007e2000c101b08 */
[----:B------:R-:W-:-:S02]  /*10190*/  IADD3 R10, R225, 0x38, RZ ;  /* 0x00000038e10a7810 */ /* 0x000fc40007ffe0ff */
[----:B------:R-:W-:Y:S02]  /*101a0*/  SHF.R.S32.HI R15, RZ, 0x1f, R15 ;  /* 0x0000001fff0f7819 */ /* 0x000fe4000001140f */
[C---:B------:R-:W-:Y:S02]  /*101b0*/  IADD3 R12, R225.reuse, 0x50, RZ ;  /* 0x00000050e10c7810 */ /* 0x040fe40007ffe0ff */
[----:B------:R-:W-:Y:S02]  /*101c0*/  SHF.R.S32.HI R10, RZ, 0x1f, R10 ;  /* 0x0000001fff0a7819 */ /* 0x000fe4000001140a */
[----:B------:R-:W-:Y:S02]  /*101d0*/  IADD3 R14, R225, 0x48, RZ ;  /* 0x00000048e10e7810 */ /* 0x000fe40007ffe0ff */
[----:B-1----:R-:W-:Y:S02]  /*101e0*/  @!P4 LEA R6, P0, R11, R0, 0x2 ;  /* 0x000000000b06c211 */ /* 0x002fe400078010ff */
[----:B------:R-:W-:-:S02]  /*101f0*/  ISETP.GE.AND P1, PT, R14, c[0x0][0x3c8], PT ;  /* 0x0000f2000e007a0c */ /* 0x000fc40003f26270 */
[----:B------:R-:W-:Y:S02]  /*10200*/  @!P4 LEA.HI.X R7, R11, R4, R15, 0x2, P0 ;  /* 0x000000040b07c211 */ /* 0x000fe400000f140f */
[----:B------:R-:W-:Y:S02]  /*10210*/  ISETP.GE.AND P0, PT, R12, c[0x0][0x3c8], PT ;  /* 0x0000f2000c007a0c */ /* 0x000fe40003f06270 */
[----:B--2---:R-:W-:Y:S01]  /*10220*/  @!P3 LEA R2, P6, R5, R0, 0x2 ;  /* 0x000000000502b211 */ /* 0x004fe200078c10ff */
[----:B------:R1:W-:Y:S01]  /*10230*/  @!P4 ST.E.64 [R6.64], R110 ;  /* 0x0000006e0600c985 */ /* 0x0003e2000c101b08 */
[----:B------:R-:W-:Y:S02]  /*10240*/  IADD3 R15, R225, 0x40, RZ ;  /* 0x00000040e10f7810 */ /* 0x000fe40007ffe0ff */
[----:B------:R-:W-:Y:S02]  /*10250*/  @!P3 LEA.HI.X R3, R5, R4, R10, 0x2, P6 ;  /* 0x000000040503b211 */ /* 0x000fe400030f140a */
[----:B------:R-:W-:-:S02]  /*10260*/  SHF.R.S32.HI R15, RZ, 0x1f, R15 ;  /* 0x0000001fff0f7819 */ /* 0x000fc4000001140f */
[----:B---3--:R-:W-:Y:S01]  /*10270*/  @!P2 LEA R8, P6, R13, R0, 0x2 ;  /* 0x000000000d08a211 */ /* 0x008fe200078c10ff */
        /* <DEDUP_REMOVED lines=8> */
[----:B------:R-:W-:Y:S02]  /*10300*/  IADD3 R15, R225, 0x48, RZ ;  /* 0x00000048e10f7810 */ /* 0x000fe40007ffe0ff */
[----:B------:R-:W-:Y:S02]  /*10310*/  ISETP.GE.AND P4, PT, R11, c[0x0][0x3c8], PT ;  /* 0x0000f2000b007a0c */ /* 0x000fe40003f86270 */
[----:B------:R-:W-:Y:S02]  /*10320*/  SHF.R.S32.HI R15, RZ, 0x1f, R15 ;  /* 0x0000001fff0f7819 */ /* 0x000fe4000001140f */
[----:B------:R-:W-:Y:S02]  /*10330*/  IADD3 R5, R225, 0x68, RZ ;  /* 0x00000068e1057810 */ /* 0x000fe40007ffe0ff */
[----:B-1----:R-:W-:-:S02]  /*10340*/  @!P1 LEA R6, P3, R14, R0, 0x2 ;  /* 0x000000000e069211 */ /* 0x002fc400078610ff */
[----:B------:R-:W-:Y:S02]  /*10350*/  ISETP.GE.AND P2, PT, R252, c[0x0][0x3c8], PT ;  /* 0x0000f200fc007a0c */ /* 0x000fe40003f46270 */
[----:B------:R-:W-:Y:S02]  /*10360*/  @!P1 LEA.HI.X R7, R14, R4, R15, 0x2, P3 ;  /* 0x000000040e079211 */ /* 0x000fe400018f140f */
[----:B------:R-:W-:Y:S02]  /*10370*/  ISETP.GE.AND P3, PT, R5, c[0x0][0x3c8], PT ;  /* 0x0000f20005007a0c */ /* 0x000fe40003f66270 */
[C---:B--2---:R-:W-:Y:S01]  /*10380*/  @!P0 LEA R2, P6, R12.reuse, R0, 0x2 ;  /* 0x000000000c028211 */ /* 0x044fe200078c10ff */
[----:B------:R1:W-:Y:S01]  /*10390*/  @!P1 ST.E.64 [R6.64], R114 ;  /* 0x0000007206009985 */ /* 0x0003e2000c101b08 */
[----:B------:R-:W-:Y:S02]  /*103a0*/  ISETP.GE.AND P1, PT, R251, c[0x0][0x3c8], PT ;  /* 0x0000f200fb007a0c */ /* 0x000fe40003f26270 */
[----:B------:R-:W-:-:S02]  /*103b0*/  @!P0 LEA.HI.X R3, R12, R4, R13, 0x2, P6 ;  /* 0x000000040c038211 */ /* 0x000fc400030f140d */
[C---:B------:R-:W-:Y:S02]  /*103c0*/  IADD3 R12, R225.reuse, 0x58, RZ ;  /* 0x00000058e10c7810 */ /* 0x040fe40007ffe0ff */
[C---:B---3--:R-:W-:Y:S01]  /*103d0*/  @!P5 LEA R8, P6, R10.reuse, R0, 0x2 ;  /* 0x000000000a08d211 */ /* 0x048fe200078c10ff */
[----:B------:R2:W-:Y:S01]  /*103e0*/  @!P0 ST.E.64 [R2.64], R46 ;  /* 0x0000002e02008985 */ /* 0x0005e2000c101b08 */
[----:B------:R-:W-:Y:S02]  /*103f0*/  SHF.R.S32.HI R12, RZ, 0x1f, R12 ;  /* 0x0000001fff0c7819 */ /* 0x000fe4000001140c */
[----:B------:R-:W-:Y:S02]  /*10400*/  SHF.R.S32.HI R13, RZ, 0x1f, R246 ;  /* 0x0000001fff0d7819 */ /* 0x000fe400000114f6 */
[----:B------:R-:W-:Y:S02]  /*10410*/  @!P5 LEA.HI.X R9, R10, R4, R12, 0x2, P6 ;  /* 0x000000040a09d211 */ /* 0x000fe400030f140c */
[----:B------:R-:W-:-:S02]  /*10420*/  IADD3 R12, R225, 0x60, RZ ;  /* 0x00000060e10c7810 */ /* 0x000fc40007ffe0ff */
[----:B------:R-:W-:Y:S01]  /*10430*/  IADD3 R10, R225, 0x68, RZ ;  /* 0x00000068e10a7810 */ /* 0x000fe20007ffe0ff */
[----:B------:R3:W-:Y:S01]  /*10440*/  @!P5 ST.E.64 [R8.64], R130 ;  /* 0x000000820800d985 */ /* 0x0007e2000c101b08 */
[----:B------:R-:W-:Y:S02]  /*10450*/  SHF.R.S32.HI R12, RZ, 0x1f, R12 ;  /* 0x0000001fff0c7819 */ /* 0x000fe4000001140c */
[----:B------:R-:W-:Y:S02]  /*10460*/  SHF.R.S32.HI R10, RZ, 0x1f, R10 ;  /* 0x0000001fff0a7819 */ /* 0x000fe4000001140a */
        /* <DEDUP_REMOVED lines=8> */
[----:B------:R-:W-:Y:S01]  /*104f0*/  SHF.R.S32.HI R10, RZ, 0x1f, R251 ;  /* 0x0000001fff0a7819 */ /* 0x000fe200000114fb */
[----:B------:R2:W-:Y:S01]  /*10500*/  @!P3 ST.E.64 [R2.64], R50 ;  /* 0x000000320200b985 */ /* 0x0005e2000c101b08 */
[C---:B---3--:R-:W-:Y:S02]  /*10510*/  @!P2 LEA R8, P5, R252.reuse, R0, 0x2 ;  /* 0x00000000fc08a211 */ /* 0x048fe400078a10ff */
[----:B------:R-:W-:Y:S02]  /*10520*/  SHF.R.S32.HI R5, RZ, 0x1f, R250 ;  /* 0x0000001fff057819 */ /* 0x000fe400000114fa */
[----:B------:R-:W-:Y:S02]  /*10530*/  @!P2 LEA.HI.X R9, R252, R4, R11, 0x2, P5 ;  /* 0x00000004fc09a211 */ /* 0x000fe400028f140b */
[----:B------:R-:W-:Y:S02]  /*10540*/  ISETP.GE.AND P5, PT, R248, c[0x0][0x3c8], PT ;  /* 0x0000f200f8007a0c */ /* 0x000fe40003fa6270 */
[----:B------:R-:W-:Y:S01]  /*10550*/  SHF.R.S32.HI R12, RZ, 0x1f, R245 ;  /* 0x0000001fff0c7819 */ /* 0x000fe200000114f5 */
[----:B------:R-:W-:Y:S01]  /*10560*/  @!P2 ST.E.64 [R8.64], R134 ;  /* 0x000000860800a985 */ /* 0x000fe2000c101b08 */
[----:B------:R-:W-:-:S02]  /*10570*/  ISETP.GE.AND P2, PT, R246, c[0x0][0x3c8], PT ;  /* 0x0000f200f6007a0c */ /* 0x000fc40003f46270 */
        /* <DEDUP_REMOVED lines=38> */
.L_x_2712:
        /* <DEDUP_REMOVED lines=19> */
.L_x_2733:
        /* <DEDUP_REMOVED lines=55> */
.L_x_2735:
[----:B------:R-:W-:Y:S05]  /*10c80*/  BSYNC B0 ;  /* 0x0000000000007941 */ /* 0x000fea0003800000 */
.L_x_2734:
        /* <DEDUP_REMOVED lines=34> */
.L_x_2806:
[----:B------:R-:W-:Y:S05]  /*10eb0*/  BRA.DIV ~URZ, `(.L_x_2737) ;  /* 0x000037027f007947 */ /* 0x000fea000b800000 */
[----:B------:R3:W4:Y:S02]  /*10ec0*/  SHFL.IDX PT, R0, R12, RZ, 0x181f ;  /* 0x00181fff0c007589 */ /* 0x00072400000e0000 */
.L_x_2807:
        /* <DEDUP_REMOVED lines=20> */
.L_x_2739:
[----:B------:R-:W-:Y:S05]  /*11010*/  BSYNC B0 ;  /* 0x0000000000007941 */ /* 0x000fea0003800000 */
.L_x_2738:
[----:B------:R-:W-:Y:S05]  /*11020*/  BRA.DIV ~URZ, `(.L_x_2740) ;  /* 0x000036027f007947 */ /* 0x000fea000b800000 */
[----:B--2---:R2:W1:Y:S04]  /*11030*/  SHFL.IDX PT, R8, R9, 0x1, 0x181f ;  /* 0x00381f0009087f89 */ /* 0x00446800000e0000 */
[----:B----4-:R2:W4:Y:S02]  /*11040*/  SHFL.IDX PT, R0, R12, 0x1, 0x181f ;  /* 0x00381f000c007f89 */ /* 0x01052400000e0000 */
.L_x_2808:
        /* <DEDUP_REMOVED lines=19> */
.L_x_2742:
[----:B------:R-:W-:Y:S05]  /*11180*/  BSYNC B0 ;  /* 0x0000000000007941 */ /* 0x000fea0003800000 */
.L_x_2741:
[----:B------:R-:W-:Y:S05]  /*11190*/  BRA.DIV ~URZ, `(.L_x_2743) ;  /* 0x000035627f007947 */ /* 0x000fea000b800000 */
[----:B-1----:R1:W2:Y:S02]  /*111a0*/  SHFL.IDX PT, R8, R9, 0x2, 0x181f ;  /* 0x00581f0009087f89 */ /* 0x0022a400000e0000 */
.L_x_2809:
[----:B------:R-:W-:Y:S05]  /*111b0*/  BRA.DIV ~URZ, `(.L_x_2744) ;  /* 0x000035b27f007947 */ /* 0x000fea000b800000 */
[----:B----4-:R4:W1:Y:S02]  /*111c0*/  SHFL.IDX PT, R0, R12, 0x2, 0x181f ;  /* 0x00581f000c007f89 */ /* 0x01086400000e0000 */
.L_x_2810:
        /* <DEDUP_REMOVED lines=19> */
.L_x_2746:
[----:B------:R-:W-:Y:S05]  /*11300*/  BSYNC B0 ;  /* 0x0000000000007941 */ /* 0x000fea0003800000 */
.L_x_2745:
[----:B------:R-:W-:Y:S05]  /*11310*/  BRA.DIV ~URZ, `(.L_x_2747) ;  /* 0x000034c27f007947 */ /* 0x000fea000b800000 */
[----:B--2---:R2:W3:Y:S04]  /*11320*/  SHFL.IDX PT, R8, R9, 0x3, 0x181f ;  /* 0x00781f0009087f89 */ /* 0x0044e800000e0000 */
[----:B-1----:R2:W1:Y:S02]  /*11330*/  SHFL.IDX PT, R0, R12, 0x3, 0x181f ;  /* 0x00781f000c007f89 */ /* 0x00246400000e0000 */
.L_x_2811:
        /* <DEDUP_REMOVED lines=18> */
.L_x_2727:
[----:B------:R-:W-:Y:S05]  /*11460*/  BSYNC B1 ;  /* 0x0000000000017941 */ /* 0x000fea0003800000 */
.L_x_2711:
[----:B------:R-:W-:-:S13]  /*11470*/  ISETP.NE.AND P0, PT, RZ, UR6, PT ;  /* 0x00000006ff007c0c */ /* 0x000fda000bf05270 */
[----:B------:R-:W-:Y:S01]  /*11480*/  @P0 WARPSYNC 0xffffffff ;  /* 0xffffffff00000948 */ /* 0x000fe20003800000 */
[----:B------:R-:W-:Y:S06]  /*11490*/  @P0 BAR.SYNC.DEFER_BLOCKING 0x5, 0x100 ;  /* 0x0144000000000b1d */ /* 0x000fec0000010000 */
[----:B------:R-:W4:Y:S04]  /*114a0*/  @P0 LDS.128 R228, [0x24100] ;  /* 0x02410000ffe40984 */ /* 0x000f280000000c00 */
[----:B------:R-:W-:Y:S06]  /*114b0*/  @P0 BAR.ARV 0x4, 0x100 ;  /* 0x0104000000000b1d */ /* 0x000fec0000002000 */
[----:B------:R-:W-:Y:S05]  /*114c0*/  @P0 BRA `(.L_x_2748) ;  /* 0x00000f7000000947 */ /* 0x000fea0003800000 */
[----:B-1--4-:R-:W1:Y:S01]  /*114d0*/  S2R R0, SR_TID.X ;  /* 0x0000000000007919 */ /* 0x012e620000002100 */
[----:B---3--:R-:W-:Y:S01]  /*114e0*/  IMAD.MOV.U32 R7, RZ, RZ, RZ ;  /* 0x000000ffff077224 */ /* 0x008fe200078e00ff */
[----:B-1----:R-:W-:-:S04]  /*114f0*/  LOP3.LUT R13, R0, 0x1f, RZ, 0xc0, !PT ;  /* 0x0000001f000d7812 */ /* 0x002fc800078ec0ff */
[----:B------:R-:W-:Y:S01]  /*11500*/  ISETP.NE.AND P5, PT, R13, 0x1f, PT ;  /* 0x0000001f0d00780c */ /* 0x000fe20003fa5270 */
[----:B------:R-:W-:Y:S10]  /*11510*/  BRA.DIV ~URZ, `(.L_x_2749) ;  /* 0x000033927f007947 */ /* 0x000ff4000b800000 */
[----:B--2---:R1:W2:Y:S02]  /*11520*/  SHFL.IDX PT, R9, R28, RZ, 0x1f ;  /* 0x00001fff1c097589 */ /* 0x0042a400000e0000 */
.L_x_2812:
[----:B------:R-:W-:Y:S05]  /*11530*/  BRA.DIV ~URZ, `(.L_x_2750) ;  /* 0x000033e27f007947 */ /* 0x000fea000b800000 */
[----:B------:R3:W4:Y:S02]  /*11540*/  SHFL.IDX PT, R8, R28, 0x1, 0x1f ;  /* 0x00201f001c087f89 */ /* 0x00072400000e0000 */
.L_x_2813:
        /* <DEDUP_REMOVED lines=18> */
.L_x_2814:
        /* <DEDUP_REMOVED lines=16> */
.L_x_2815:
[----:B---3--:R-:W-:Y:S01]  /*11770*/  IMAD R0, R0, c[0x0][0x538], RZ ;  /* 0x00014e0000007a24 */ /* 0x008fe200078e02ff */
[----:B------:R-:W-:Y:S04]  /*11780*/  BSSY B1, `(.L_x_2753) ;  /* 0x00000c6000017945 */ /* 0x000fe80003800000 */
[----:B----4-:R-:W-:-:S04]  /*11790*/  IADD3 R8, R0, R8, RZ ;  /* 0x0000000800087210 */ /* 0x010fc80007ffe0ff */
[----:B--2---:R-:W-:-:S13]  /*117a0*/  ISETP.GT.AND P6, PT, R8, R9, PT ;  /* 0x000000090800720c */ /* 0x004fda0003fc4270 */
[----:B------:R-:W-:Y:S05]  /*117b0*/  @P6 BRA `(.L_x_2754) ;  /* 0x0000024000006947 */ /* 0x000fea0003800000 */
.L_x_2758:
        /* <DEDUP_REMOVED lines=16> */
.L_x_2816:
        /* <DEDUP_REMOVED lines=16> */
.L_x_2817:
[----:B--2---:R-:W-:-:S05]  /*119c0*/  IMAD R0, R0, c[0x0][0x538], RZ ;  /* 0x00014e0000007a24 */ /* 0x004fca00078e02ff */
[----:B------:R-:W-:-:S04]  /*119d0*/  IADD3 R8, R0, R8, RZ ;  /* 0x0000000800087210 */ /* 0x000fc80007ffe0ff */
[----:B------:R-:W-:-:S13]  /*119e0*/  ISETP.GT.AND P6, PT, R8, R9, PT ;  /* 0x000000090800720c */ /* 0x000fda0003fc4270 */
[----:B-1----:R-:W-:Y:S05]  /*119f0*/  @!P6 BRA `(.L_x_2758) ;  /* 0xfffffdc00000e947 */ /* 0x002fea000383ffff */
.L_x_2754:
[----:B------:R-:W-:-:S05]  /*11a00*/  IADD3 R8, -R0, R8, RZ ;  /* 0x0000000800087210 */ /* 0x000fca0007ffe1ff */
[----:B------:R-:W-:-:S05]  /*11a10*/  IMAD R0, R4, c[0x0][0x538], R8 ;  /* 0x00014e0004007a24 */ /* 0x000fca00078e0208 */
[----:B------:R-:W-:Y:S01]  /*11a20*/  ISETP.GT.AND P0, PT, R0, R9, PT ;  /* 0x000000090000720c */ /* 0x000fe20003f04270 */
[----:B------:R-:W-:-:S12]  /*11a30*/  BRA.DIV ~URZ, `(.L_x_2759) ;  /* 0x000033427f007947 */ /* 0x000fd8000b800000 */
[----:B------:R-:W-:-:S04]  /*11a40*/  VOTE.ANY R5, PT, !P0 ;  /* 0x0000000000057806 */ /* 0x000fc800040e0100 */
.L_x_2818:
[----:B------:R-:W2:Y:S02]  /*11a50*/  POPC R0, R5 ;  /* 0x0000000500007309 */ /* 0x000ea40000000000 */
[----:B--2---:R-:W-:Y:S01]  /*11a60*/  IADD3 R231, R0, R231, RZ ;  /* 0x000000e700e77210 */ /* 0x004fe20007ffe0ff */
[----:B------:R-:W-:Y:S05]  /*11a70*/  BRA.DIV ~URZ, `(.L_x_2760) ;  /* 0x000033527f007947 */ /* 0x000fea000b800000 */
[----:B------:R2:W3:Y:S04]  /*11a80*/  SHFL.IDX PT, R11, R6, R0, 0x1f ;  /* 0x00001f00060b7589 */ /* 0x0004e800000e0000 */
[----:B------:R2:W4:Y:S02]  /*11a90*/  SHFL.IDX PT, R7, R7, R0, 0x1f ;  /* 0x00001f0007077589 */ /* 0x00052400000e0000 */
.L_x_2819:
[----:B------:R-:W-:Y:S01]  /*11aa0*/  ISETP.NE.AND P0, PT, R5, RZ, PT ;  /* 0x000000ff0500720c */ /* 0x000fe20003f05270 */
[----:B------:R-:W-:-:S12]  /*11ab0*/  BSSY B0, `(.L_x_2761) ;  /* 0x0000005000007945 */ /* 0x000fd80003800000 */
[----:B------:R-:W-:Y:S05]  /*11ac0*/  @!P0 BRA `(.L_x_2762) ;  /* 0x0000003000008947 */ /* 0x000fea0003800000 */
[----:B--2---:R-:W-:Y:S01]  /*11ad0*/  IADD3 R0, R0, -0x1, RZ ;  /* 0xffffffff00007810 */ /* 0x004fe20007ffe0ff */
[----:B------:R-:W-:Y:S05]  /*11ae0*/  BRA.DIV ~URZ, `(.L_x_2763) ;  /* 0x000033b27f007947 */ /* 0x000fea000b800000 */
[----:B------:R2:W1:Y:S02]  /*11af0*/  SHFL.IDX PT, R10, R4, R0, 0x1f ;  /* 0x00001f00040a7589 */ /* 0x00046400000e0000 */
.L_x_2762:
[----:B------:R-:W-:Y:S05]  /*11b00*/  BSYNC B0 ;  /* 0x0000000000007941 */ /* 0x000fea0003800000 */
.L_x_2761:
        /* <DEDUP_REMOVED lines=67> */
.L_x_2765:
        /* <DEDUP_REMOVED lines=66> */
.L_x_2766:
[----:B------:R-:W-:Y:S05]  /*12360*/  BSYNC B0 ;  /* 0x0000000000007941 */ /* 0x000fea0003800000 */
.L_x_2764:
[----:B------:R-:W-:-:S04]  /*12370*/  LOP3.LUT R0, RZ, R0, RZ, 0x33, !PT ;  /* 0x00000000ff007212 */ /* 0x000fc800078e33ff */
[----:B------:R-:W-:Y:S01]  /*12380*/  IADD3 R229, R0, R11, RZ ;  /* 0x0000000b00e57210 */ /* 0x000fe20007ffe0ff */
[----:B------:R-:W-:Y:S05]  /*12390*/  BRA `(.L_x_2767) ;  /* 0x0000004000007947 */ /* 0x000fea0003800000 */
.L_x_2755:
[----:B------:R-:W-:Y:S01]  /*123a0*/  IMAD.MOV.U32 R228, RZ, RZ, R9 ;  /* 0x000000ffffe47224 */ /* 0x000fe200078e0009 */
[----:B------:R-:W-:Y:S01]  /*123b0*/  MOV R230, RZ ;  /* 0x000000ff00e67202 */ /* 0x000fe20000000f00 */
[----:B------:R-:W-:Y:S01]  /*123c0*/  IMAD.MOV.U32 R229, RZ, RZ, RZ ;  /* 0x000000ffffe57224 */ /* 0x000fe200078e00ff */
[----:B------:R-:W-:Y:S02]  /*123d0*/  MOV R231, c[0x0][0x53c] ;  /* 0x00014f0000e77a02 */ /* 0x000fe40000000f00 */
.L_x_2767:
[----:B------:R-:W-:Y:S05]  /*123e0*/  BSYNC B1 ;  /* 0x0000000000017941 */ /* 0x000fea0003800000 */
.L_x_2753:
[----:B------:R-:W-:Y:S01]  /*123f0*/  WARPSYNC 0xffffffff ;  /* 0xffffffff00007948 */ /* 0x000fe20003800000 */
[----:B------:R-:W-:Y:S01]  /*12400*/  BAR.SYNC.DEFER_BLOCKING 0x4, 0x100 ;  /* 0x0104000000007b1d */ /* 0x000fe20000010000 */
[----:B------:R-:W-:-:S13]  /*12410*/  ISETP.NE.AND P0, PT, R13, RZ, PT ;  /* 0x000000ff0d00720c */ /* 0x000fda0003f05270 */
[----:B------:R2:W-:Y:S04]  /*12420*/  @!P0 STS.128 [0x24100], R228 ;  /* 0x024100e4ff008388 */ /* 0x0005e80000000c00 */
[----:B------:R-:W-:Y:S06]  /*12430*/  BAR.ARV 0x5, 0x100 ;  /* 0x0144000000007b1d */ /* 0x000fec0000002000 */
.L_x_2748:
[----:B----4-:R-:W-:-:S13]  /*12440*/  ISETP.GE.AND P0, PT, R231, c[0x0][0x53c], PT ;  /* 0x00014f00e7007a0c */ /* 0x010fda0003f06270 */
[----:B-123--:R-:W-:Y:S01]  /*12450*/  @P0 CALL.REL.NOINC `(.L_x_2768) ;  /* 0x0000001000000944 */ /* 0x00efe20003c00000 */
[----:B------:R-:W-:Y:S05]  /*12460*/  BRA `(.L_x_2769) ;  /* 0xfffef62000007947 */ /* 0x000fea000383ffff */
.L_x_2768:
[----:B------:R-:W-:Y:S05]  /*12470*/  EXIT ;  /* 0x000000000000794d */ /* 0x000fea0003800000 */
.L_x_2644:
[----:B------:R-:W-:Y:S01]  /*12480*/  IMAD.MOV.U32 R0, RZ, RZ, R5 ;  /* 0x000000ffff007224 */ /* 0x000fe200078e0005 */
[----:B------:R-:W-:Y:S02]  /*12490*/  MOV R2, 0x1 ;  /* 0x0000000100027802 */ /* 0x000fe40000000f00 */
[----:B------:R-:W-:Y:S02]  /*124a0*/  MOV R3, 0x124c0 ;  /* 0x000124c000037802 */ /* 0x000fe40000000f00 */
[----:B-1----:R-:W-:Y:S05]  /*124b0*/  CALL.REL.NOINC `($__internal_46_$__cuda_sm70_shflsync_up_p) ;  /* 0x00002af000007944 */ /* 0x002fea0003c00000 */
[----:B------:R-:W-:Y:S01]  /*124c0*/  MOV R0, R4 ;  /* 0x0000000400007202 */ /* 0x000fe20000000f00 */
[----:B------:R-:W-:Y:S05]  /*124d0*/  BRA `(.L_x_2770) ;  /* 0xfffedf6000007947 */ /* 0x000fea000383ffff */
.L_x_2645:
[----:B------:R-:W-:Y:S01]  /*124e0*/  IMAD.MOV.U32 R0, RZ, RZ, R5 ;  /* 0x000000ffff007224 */ /* 0x000fe200078e0005 */
[----:B------:R-:W-:Y:S02]  /*124f0*/  MOV R2, 0x2 ;  /* 0x0000000200027802 */ /* 0x000fe40000000f00 */
[----:B------:R-:W-:Y:S02]  /*12500*/  MOV R3, 0x12520 ;  /* 0x0001252000037802 */ /* 0x000fe40000000f00 */
[----:B-1----:R-:W-:Y:S05]  /*12510*/  CALL.REL.NOINC `($__internal_46_$__cuda_sm70_shflsync_up_p) ;  /* 0x00002a9000007944 */ /* 0x002fea0003c00000 */
[----:B------:R-:W-:Y:S01]  /*12520*/  SEL R0, R4, RZ, P4 ;  /* 0x000000ff04007207 */ /* 0x000fe20002000000 */
[----:B------:R-:W-:Y:S01]  /*12530*/  IMAD.MOV.U32 R2, RZ, RZ, 0x4 ;  /* 0x00000004ff027424 */ /* 0x000fe200078e00ff */
[----:B------:R-:W-:-:S03]  /*12540*/  MOV R3, 0x12570 ;  /* 0x0001257000037802 */ /* 0x000fc60000000f00 */
[----:B------:R-:W-:Y:S02]  /*12550*/  IMAD.IADD R0, R5, 0x1, R0 ;  /* 0x0000000105007824 */ /* 0x000fe400078e0200 */
[----:B------:R-:W-:Y:S05]  /*12560*/  CALL.REL.NOINC `($__internal_46_$__cuda_sm70_shflsync_up_p) ;  /* 0x00002a4000007944 */ /* 0x000fea0003c00000 */
        /* <DEDUP_REMOVED lines=12> */
[----:B------:R-:W-:Y:S02]  /*12630*/  MOV R29, 0x1f ;  /* 0x0000001f001d7802 */ /* 0x000fe40000000f00 */
[----:B------:R-:W-:Y:S01]  /*12640*/  MOV R3, 0x12680 ;  /* 0x0001268000037802 */ /* 0x000fe20000000f00 */
[----:B------:R-:W-:-:S04]  /*12650*/  IMAD.IADD R4, R0, 0x1, R4 ;  /* 0x0000000100047824 */ /* 0x000fc800078e0204 */
[----:B------:R-:W-:Y:S02]  /*12660*/  IMAD.MOV.U32 R30, RZ, RZ, R4 ;  /* 0x000000ffff1e7224 */ /* 0x000fe400078e0004 */
[----:B------:R-:W-:Y:S05]  /*12670*/  CALL.REL.NOINC `($__internal_45_$__cuda_sm70_shflsync_idx_p) ;  /* 0x000028d000007944 */ /* 0x000fea0003c00000 */
[----:B------:R-:W-:Y:S01]  /*12680*/  MOV R0, R29 ;  /* 0x0000001d00007202 */ /* 0x000fe20000000f00 */
[----:B------:R-:W-:Y:S05]  /*12690*/  BRA `(.L_x_2771) ;  /* 0xfffedea000007947 */ /* 0x000fea000383ffff */
.L_x_2647:
[----:B------:R-:W-:Y:S02]  /*126a0*/  SEL R0, RZ, 0x1, P0 ;  /* 0x00000001ff007807 */ /* 0x000fe40000000000 */
[----:B------:R-:W-:Y:S02]  /*126b0*/  MOV R2, 0x126d0 ;  /* 0x000126d000027802 */ /* 0x000fe40000000f00 */
[----:B-1----:R-:W-:Y:S05]  /*126c0*/  CALL.REL.NOINC `($__internal_47_$__cuda_sm70_votesync_ballot) ;  /* 0x0000295000007944 */ /* 0x002fea0003c00000 */
[----:B------:R-:W-:Y:S01]  /*126d0*/  MOV R6, R0 ;  /* 0x0000000000067202 */ /* 0x000fe20000000f00 */
[----:B------:R-:W-:Y:S05]  /*126e0*/  BRA `(.L_x_2772) ;  /* 0xfffedee000007947 */ /* 0x000fea000383ffff */
.L_x_2648:
[----:B------:R-:W-:Y:S01]  /*126f0*/  IMAD.MOV.U32 R30, RZ, RZ, R9 ;  /* 0x000000ffff1e7224 */ /* 0x000fe200078e0009 */
[----:B------:R-:W-:Y:S01]  /*12700*/  MOV R2, R0 ;  /* 0x0000000000027202 */ /* 0x000fe20000000f00 */
[----:B------:R-:W-:Y:S01]  /*12710*/  IMAD.MOV.U32 R29, RZ, RZ, 0x1f ;  /* 0x0000001fff1d7424 */ /* 0x000fe200078e00ff */
[----:B------:R-:W-:Y:S02]  /*12720*/  MOV R3, 0x12740 ;  /* 0x0001274000037802 */ /* 0x000fe40000000f00 */
[----:B------:R-:W-:Y:S05]  /*12730*/  CALL.REL.NOINC `($__internal_45_$__cuda_sm70_shflsync_idx_p) ;  /* 0x0000281000007944 */ /* 0x000fea0003c00000 */
[----:B------:R-:W-:Y:S01]  /*12740*/  IMAD.MOV.U32 R229, RZ, RZ, R29 ;  /* 0x000000ffffe57224 */ /* 0x000fe200078e001d */
[----:B------:R-:W-:Y:S01]  /*12750*/  MOV R30, R8 ;  /* 0x00000008001e7202 */ /* 0x000fe20000000f00 */
[----:B------:R-:W-:Y:S01]  /*12760*/  IMAD.MOV.U32 R5, RZ, RZ, RZ ;  /* 0x000000ffff057224 */ /* 0x000fe200078e00ff */
[----:B------:R-:W-:Y:S01]  /*12770*/  MOV R2, R0 ;  /* 0x0000000000027202 */ /* 0x000fe20000000f00 */
[----:B------:R-:W-:Y:S01]  /*12780*/  IMAD.MOV.U32 R29, RZ, RZ, 0x1f ;  /* 0x0000001fff1d7424 */ /* 0x000fe200078e00ff */
[----:B------:R-:W-:-:S02]  /*12790*/  MOV R3, 0x127b0 ;  /* 0x000127b000037802 */ /* 0x000fc40000000f00 */
[----:B------:R-:W-:Y:S05]  /*127a0*/  CALL.REL.NOINC `($__internal_45_$__cuda_sm70_shflsync_idx_p) ;  /* 0x000027a000007944 */ /* 0x000fea0003c00000 */
[----:B------:R-:W-:Y:S01]  /*127b0*/  MOV R9, R29 ;  /* 0x0000001d00097202 */ /* 0x000fe20000000f00 */
[----:B------:R-:W-:Y:S05]  /*127c0*/  BRA `(.L_x_2773) ;  /* 0xfffede6000007947 */ /* 0x000fea000383ffff */
.L_x_2651:
[----:B------:R-:W-:Y:S01]  /*127d0*/  IMAD.MOV.U32 R30, RZ, RZ, R4 ;  /* 0x000000ffff1e7224 */ /* 0x000fe200078e0004 */
[----:B------:R-:W-:-:S02]  /*127e0*/  MOV R29, 0x1f ;  /* 0x0000001f001d7802 */ /* 0x000fc40000000f00 */
[----:B------:R-:W-:Y:S02]  /*127f0*/  MOV R3, 0x12810 ;  /* 0x0001281000037802 */ /* 0x000fe40000000f00 */
[----:B-123--:R-:W-:Y:S05]  /*12800*/  CALL.REL.NOINC `($__internal_45_$__cuda_sm70_shflsync_idx_p) ;  /* 0x0000274000007944 */ /* 0x00efea0003c00000 */
[----:B------:R-:W-:Y:S01]  /*12810*/  MOV R5, R29 ;  /* 0x0000001d00057202 */ /* 0x000fe20000000f00 */
[----:B------:R-:W-:Y:S05]  /*12820*/  BRA `(.L_x_2650) ;  /* 0xfffede6000007947 */ /* 0x000fea000383ffff */
.L_x_2662:
[----:B------:R-:W-:Y:S01]  /*12830*/  IMAD.MOV.U32 R30, RZ, RZ, R9 ;  /* 0x000000ffff1e7224 */ /* 0x000fe200078e0009 */
[----:B------:R-:W-:Y:S01]  /*12840*/  MOV R2, RZ ;  /* 0x000000ff00027202 */ /* 0x000fe20000000f00 */
[----:B------:R-:W-:Y:S01]  /*12850*/  IMAD.MOV.U32 R29, RZ, RZ, 0x181f ;  /* 0x0000181fff1d7424 */ /* 0x000fe200078e00ff */
[----:B------:R-:W-:Y:S02]  /*12860*/  MOV R3, 0x12880 ;  /* 0x0001288000037802 */ /* 0x000fe40000000f00 */
[----:B-----5:R-:W-:Y:S05]  /*12870*/  CALL.REL.NOINC `($__internal_45_$__cuda_sm70_shflsync_idx_p) ;  /* 0x000026d000007944 */ /* 0x020fea0003c00000 */
[----:B------:R-:W-:Y:S01]  /*12880*/  MOV R8, R29 ;  /* 0x0000001d00087202 */ /* 0x000fe20000000f00 */
[----:B------:R-:W-:Y:S05]  /*12890*/  BRA `(.L_x_2774) ;  /* 0xfffefeb000007947 */ /* 0x000fea000383ffff */
.L_x_2663:
[----:B------:R-:W-:Y:S01]  /*128a0*/  IMAD.MOV.U32 R30, RZ, RZ, R12 ;  /* 0x000000ffff1e7224 */ /* 0x000fe200078e000c */
[----:B------:R-:W-:Y:S01]  /*128b0*/  MOV R2, RZ ;  /* 0x000000ff00027202 */ /* 0x000fe20000000f00 */
[----:B------:R-:W-:Y:S01]  /*128c0*/  IMAD.MOV.U32 R29, RZ, RZ, 0x181f ;  /* 0x0000181fff1d7424 */ /* 0x000fe200078e00ff */
[----:B------:R-:W-:Y:S02]  /*128d0*/  MOV R3, 0x128f0 ;  /* 0x000128f000037802 */ /* 0x000fe40000000f00 */
[----:B-12--5:R-:W-:Y:S05]  /*128e0*/  CALL.REL.NOINC `($__internal_45_$__cuda_sm70_shflsync_idx_p) ;  /* 0x0000266000007944 */ /* 0x026fea0003c00000 */
[----:B------:R-:W-:Y:S01]  /*128f0*/  MOV R0, R29 ;  /* 0x0000001d00007202 */ /* 0x000fe20000000f00 */
[----:B------:R-:W-:Y:S05]  /*12900*/  BRA `(.L_x_2775) ;  /* 0xfffefe6000007947 */ /* 0x000fea000383ffff */
.L_x_2666:
[----:B------:R-:W-:Y:S01]  /*12910*/  IMAD.MOV.U32 R30, RZ, RZ, R9 ;  /* 0x000000ffff1e7224 */ /* 0x000fe200078e0009 */
[----:B--2---:R-:W-:Y:S01]  /*12920*/  MOV R2, 0x1 ;  /* 0x0000000100027802 */ /* 0x004fe20000000f00 */
[----:B------:R-:W-:Y:S01]  /*12930*/  IMAD.MOV.U32 R29, RZ, RZ, 0x181f ;  /* 0x0000181fff1d7424 */ /* 0x000fe200078e00ff */
[----:B------:R-:W-:-:S02]  /*12940*/  MOV R3, 0x12960 ;  /* 0x0001296000037802 */ /* 0x000fc40000000f00 */
[----:B-1-345:R-:W-:Y:S05]  /*12950*/  CALL.REL.NOINC `($__internal_45_$__cuda_sm70_shflsync_idx_p) ;  /* 0x000025f000007944 */ /* 0x03afea0003c00000 */
[----:B------:R-:W-:Y:S01]  /*12960*/  IMAD.MOV.U32 R8, RZ, RZ, R29 ;  /* 0x000000ffff087224 */ /* 0x000fe200078e001d */
[----:B------:R-:W-:Y:S01]  /*12970*/  MOV R2, 0x1 ;  /* 0x0000000100027802 */ /* 0x000fe20000000f00 */
[----:B------:R-:W-:Y:S01]  /*12980*/  IMAD.MOV.U32 R30, RZ, RZ, R12 ;  /* 0x000000ffff1e7224 */ /* 0x000fe200078e000c */
[----:B------:R-:W-:-:S02]  /*12990*/  MOV R29, 0x181f ;  /* 0x0000181f001d7802 */ /* 0x000fc40000000f00 */
[----:B------:R-:W-:Y:S02]  /*129a0*/  MOV R3, 0x129c0 ;  /* 0x000129c000037802 */ /* 0x000fe40000000f00 */
[----:B------:R-:W-:Y:S05]  /*129b0*/  CALL.REL.NOINC `($__internal_45_$__cuda_sm70_shflsync_idx_p) ;  /* 0x0000259000007944 */ /* 0x000fea0003c00000 */
[----:B------:R-:W-:Y:S01]  /*129c0*/  MOV R0, R29 ;  /* 0x0000001d00007202 */ /* 0x000fe20000000f00 */
[----:B------:R-:W-:Y:S05]  /*129d0*/  BRA `(.L_x_2776) ;  /* 0xfffeff1000007947 */ /* 0x000fea000383ffff */
.L_x_2669:
[----:B------:R-:W-:Y:S01]  /*129e0*/  IMAD.MOV.U32 R30, RZ, RZ, R9 ;  /* 0x000000ffff1e7224 */ /* 0x000fe200078e0009 */
[----:B-1----:R-:W-:Y:S01]  /*129f0*/  MOV R2, 0x2 ;  /* 0x0000000200027802 */ /* 0x002fe20000000f00 */
[----:B------:R-:W-:Y:S01]  /*12a00*/  IMAD.MOV.U32 R29, RZ, RZ, 0x181f ;  /* 0x0000181fff1d7424 */ /* 0x000fe200078e00ff */
[----:B------:R-:W-:Y:S02]  /*12a10*/  MOV R3, 0x12a30 ;  /* 0x00012a3000037802 */ /* 0x000fe40000000f00 */
[----:B--2345:R-:W-:Y:S05]  /*12a20*/  CALL.REL.NOINC `($__internal_45_$__cuda_sm70_shflsync_idx_p) ;  /* 0x0000252000007944 */ /* 0x03cfea0003c00000 */
[----:B------:R-:W-:Y:S01]  /*12a30*/  MOV R8, R29 ;  /* 0x0000001d00087202 */ /* 0x000fe20000000f00 */
[----:B------:R-:W-:Y:S05]  /*12a40*/  BRA `(.L_x_2777) ;  /* 0xffff000000007947 */ /* 0x000fea000383ffff */
.L_x_2670:
[----:B------:R-:W-:Y:S01]  /*12a50*/  IMAD.MOV.U32 R30, RZ, RZ, R12 ;  /* 0x000000ffff1e7224 */ /* 0x000fe200078e000c */
[----:B------:R-:W-:Y:S01]  /*12a60*/  MOV R2, 0x2 ;  /* 0x0000000200027802 */ /* 0x000fe20000000f00 */
[----:B------:R-:W-:Y:S01]  /*12a70*/  IMAD.MOV.U32 R29, RZ, RZ, 0x181f ;  /* 0x0000181fff1d7424 */ /* 0x000fe200078e00ff */
[----:B------:R-:W-:Y:S02]  /*12a80*/  MOV R3, 0x12aa0 ;  /* 0x00012aa000037802 */ /* 0x000fe40000000f00 */
[----:B-12345:R-:W-:Y:S05]  /*12a90*/  CALL.REL.NOINC `($__internal_45_$__cuda_sm70_shflsync_idx_p) ;  /* 0x000024b000007944 */ /* 0x03efea0003c00000 */
[----:B------:R-:W-:Y:S01]  /*12aa0*/  MOV R0, R29 ;  /* 0x0000001d00007202 */ /* 0x000fe20000000f00 */
[----:B------:R-:W-:Y:S05]  /*12ab0*/  BRA `(.L_x_2778) ;  /* 0xfffeffb000007947 */ /* 0x000fea000383ffff */
.L_x_2673:
[----:B------:R-:W-:Y:S01]  /*12ac0*/  IMAD.MOV.U32 R30, RZ, RZ, R9 ;  /* 0x000000ffff1e7224 */ /* 0x000fe200078e0009 */
[----:B-1----:R-:W-:Y:S01]  /*12ad0*/  MOV R2, 0x3 ;  /* 0x0000000300027802 */ /* 0x002fe20000000f00 */
[----:B------:R-:W-:Y:S01]  /*12ae0*/  IMAD.MOV.U32 R29, RZ, RZ, 0x181f ;  /* 0x0000181fff1d7424 */ /* 0x000fe200078e00ff */
[----:B------:R-:W-:-:S02]  /*12af0*/  MOV R3, 0x12b10 ;  /* 0x00012b1000037802 */ /* 0x000fc40000000f00 */
[----:B--2345:R-:W-:Y:S05]  /*12b00*/  CALL.REL.NOINC `($__internal_45_$__cuda_sm70_shflsync_idx_p) ;  /* 0x0000244000007944 */ /* 0x03cfea0003c00000 */
        /* <DEDUP_REMOVED lines=8> */
.L_x_2676:
[----:B------:R-:W-:Y:S01]  /*12b90*/  IMAD.MOV.U32 R30, RZ, RZ, R9 ;  /* 0x000000ffff1e7224 */ /* 0x000fe200078e0009 */
[----:B------:R-:W-:Y:S01]  /*12ba0*/  MOV R2, RZ ;  /* 0x000000ff00027202 */ /* 0x000fe20000000f00 */
[----:B------:R-:W-:Y:S01]  /*12bb0*/  IMAD.MOV.U32 R29, RZ, RZ, 0x181f ;  /* 0x0000181fff1d7424 */ /* 0x000fe200078e00ff */
[----:B------:R-:W-:Y:S02]  /*12bc0*/  MOV R3, 0x12be0 ;  /* 0x00012be000037802 */ /* 0x000fe40000000f00 */
[----:B------:R-:W-:Y:S05]  /*12bd0*/  CALL.REL.NOINC `($__internal_45_$__cuda_sm70_shflsync_idx_p) ;  /* 0x0000237000007944 */ /* 0x000fea0003c00000 */
[----:B------:R-:W-:Y:S01]  /*12be0*/  MOV R8, R29 ;  /* 0x0000001d00087202 */ /* 0x000fe20000000f00 */
[----:B------:R-:W-:Y:S05]  /*12bf0*/  BRA `(.L_x_2780) ;  /* 0xffff0ab000007947 */ /* 0x000fea000383ffff */
.L_x_2677:
[----:B------:R-:W-:Y:S01]  /*12c00*/  IMAD.MOV.U32 R30, RZ, RZ, R12 ;  /* 0x000000ffff1e7224 */ /* 0x000fe200078e000c */
[----:B------:R-:W-:Y:S01]  /*12c10*/  MOV R2, RZ ;  /* 0x000000ff00027202 */ /* 0x000fe20000000f00 */
[----:B------:R-:W-:Y:S01]  /*12c20*/  IMAD.MOV.U32 R29, RZ, RZ, 0x181f ;  /* 0x0000181fff1d7424 */ /* 0x000fe200078e00ff */
[----:B------:R-:W-:Y:S02]  /*12c30*/  MOV R3, 0x12c50 ;  /* 0x00012c5000037802 */ /* 0x000fe40000000f00 */
[----:B-12---:R-:W-:Y:S05]  /*12c40*/  CALL.REL.NOINC `($__internal_45_$__cuda_sm70_shflsync_idx_p) ;  /* 0x0000230000007944 */ /* 0x006fea0003c00000 */
[C---:B------:R-:W-:Y:S01]  /*12c50*/  IADD3 R6, P6, R29.reuse, R17, RZ ;  /* 0x000000111d067210 */ /* 0x040fe20007fde0ff */
[----:B------:R-:W-:Y:S01]  /*12c60*/  IMAD.MOV.U32 R30, RZ, RZ, R9 ;  /* 0x000000ffff1e7224 */ /* 0x000fe200078e0009 */
[----:B------:R-:W-:-:S02]  /*12c70*/  IADD3 R4, P5, R29, R18, RZ ;  /* 0x000000121d047210 */ /* 0x000fc40007fbe0ff */
[----:B------:R-:W-:Y:S01]  /*12c80*/  IADD3 R2, P0, R29, R19, RZ ;  /* 0x000000131d027210 */ /* 0x000fe20007f1e0ff */
[C---:B------:R-:W-:Y:S01]  /*12c90*/  IMAD.X R7, R8.reuse, 0x1, R14, P6 ;  /* 0x0000000108077824 */ /* 0x040fe200030e060e */
[----:B------:R-:W-:Y:S01]  /*12ca0*/  ISETP.GE.AND P6, PT, R193, c[0x0][0x1d4], PT ;  /* 0x00007500c1007a0c */ /* 0x000fe20003fc6270 */
[C---:B------:R-:W-:Y:S01]  /*12cb0*/  IMAD.X R5, R8.reuse, 0x1, R16, P5 ;  /* 0x0000000108057824 */ /* 0x040fe200028e0610 */
        /* <DEDUP_REMOVED lines=15> */
[----:B-1----:R-:W-:Y:S05]  /*12db0*/  CALL.REL.NOINC `($__internal_45_$__cuda_sm70_shflsync_idx_p) ;  /* 0x0000219000007944 */ /* 0x002fea0003c00000 */
        /* <DEDUP_REMOVED lines=8> */
.L_x_2680:
[----:B------:R-:W-:Y:S01]  /*12e40*/  IMAD.MOV.U32 R30, RZ, RZ, R13 ;  /* 0x000000ffff1e7224 */ /* 0x000fe200078e000d */
[----:B------:R-:W-:Y:S01]  /*12e50*/  MOV R2, RZ ;  /* 0x000000ff00027202 */ /* 0x000fe20000000f00 */
[----:B------:R-:W-:Y:S01]  /*12e60*/  IMAD.MOV.U32 R29, RZ, RZ, 0x181f ;  /* 0x0000181fff1d7424 */ /* 0x000fe200078e00ff */
[----:B------:R-:W-:Y:S02]  /*12e70*/  MOV R3, 0x12e90 ;  /* 0x00012e9000037802 */ /* 0x000fe40000000f00 */
[----:B-1234-:R-:W-:Y:S05]  /*12e80*/  CALL.REL.NOINC `($__internal_45_$__cuda_sm70_shflsync_idx_p) ;  /* 0x000020c000007944 */ /* 0x01efea0003c00000 */
[----:B------:R-:W-:Y:S01]  /*12e90*/  MOV R12, R29 ;  /* 0x0000001d000c7202 */ /* 0x000fe20000000f00 */
[----:B------:R-:W-:Y:S05]  /*12ea0*/  BRA `(.L_x_2782) ;  /* 0xffff0d7000007947 */ /* 0x000fea000383ffff */
.L_x_2681:
[----:B------:R-:W-:Y:S01]  /*12eb0*/  IMAD.MOV.U32 R30, RZ, RZ, R20 ;  /* 0x000000ffff1e7224 */ /* 0x000fe200078e0014 */
[----:B------:R-:W-:Y:S01]  /*12ec0*/  MOV R2, RZ ;  /* 0x000000ff00027202 */ /* 0x000fe20000000f00 */
[----:B------:R-:W-:Y:S01]  /*12ed0*/  IMAD.MOV.U32 R29, RZ, RZ, 0x181f ;  /* 0x0000181fff1d7424 */ /* 0x000fe200078e00ff */
[----:B------:R-:W-:Y:S02]  /*12ee0*/  MOV R3, 0x12f00 ;  /* 0x00012f0000037802 */ /* 0x000fe40000000f00 */
[----:B-1234-:R-:W-:Y:S05]  /*12ef0*/  CALL.REL.NOINC `($__internal_45_$__cuda_sm70_shflsync_idx_p) ;  /* 0x0000205000007944 */ /* 0x01efea0003c00000 */
[C---:B------:R-:W-:Y:S01]  /*12f00*/  IADD3 R16, P0, R29.reuse, R24, RZ ;  /* 0x000000181d107210 */ /* 0x040fe20007f1e0ff */
[----:B------:R-:W-:Y:S01]  /*12f10*/  IMAD.MOV.U32 R30, RZ, RZ, R13 ;  /* 0x000000ffff1e7224 */ /* 0x000fe200078e000d */
[----:B------:R-:W-:-:S02]  /*12f20*/  IADD3 R14, P1, R29, R25, RZ ;  /* 0x000000191d0e7210 */ /* 0x000fc40007f3e0ff */
[----:B------:R-:W-:Y:S01]  /*12f30*/  ISETP.GE.AND P6, PT, R193, c[0x0][0x1d4], PT ;  /* 0x00007500c1007a0c */ /* 0x000fe20003fc6270 */
[C---:B------:R-:W-:Y:S01]  /*12f40*/  IMAD.X R17, R12.reuse, 0x1, R21, P0 ;  /* 0x000000010c117824 */ /* 0x040fe200000e0615 */
        /* <DEDUP_REMOVED lines=26> */
.L_x_2684:
[----:B------:R-:W-:Y:S01]  /*130f0*/  IMAD.MOV.U32 R30, RZ, RZ, R5 ;  /* 0x000000ffff1e7224 */ /* 0x000fe200078e0005 */
[----:B------:R-:W-:Y:S01]  /*13100*/  MOV R2, RZ ;  /* 0x000000ff00027202 */ /* 0x000fe20000000f00 */
[----:B------:R-:W-:Y:S01]  /*13110*/  IMAD.MOV.U32 R29, RZ, RZ, 0x181f ;  /* 0x0000181fff1d7424 */ /* 0x000fe200078e00ff */
[----:B------:R-:W-:Y:S02]  /*13120*/  MOV R3, 0x13140 ;  /* 0x0001314000037802 */ /* 0x000fe40000000f00 */
[----:B------:R-:W-:Y:S05]  /*13130*/  CALL.REL.NOINC `($__internal_45_$__cuda_sm70_shflsync_idx_p) ;  /* 0x00001e1000007944 */ /* 0x000fea0003c00000 */
[----:B------:R-:W-:Y:S01]  /*13140*/  MOV R4, R29 ;  /* 0x0000001d00047202 */ /* 0x000fe20000000f00 */
[----:B------:R-:W-:Y:S05]  /*13150*/  BRA `(.L_x_2784) ;  /* 0xffff35b000007947 */ /* 0x000fea000383ffff */
.L_x_2685:
[----:B------:R-:W-:Y:S01]  /*13160*/  IMAD.MOV.U32 R30, RZ, RZ, R12 ;  /* 0x000000ffff1e7224 */ /* 0x000fe200078e000c */
[----:B------:R-:W-:Y:S01]  /*13170*/  MOV R2, RZ ;  /* 0x000000ff00027202 */ /* 0x000fe20000000f00 */
[----:B------:R-:W-:Y:S01]  /*13180*/  IMAD.MOV.U32 R29, RZ, RZ, 0x181f ;  /* 0x0000181fff1d7424 */ /* 0x000fe200078e00ff */
[----:B------:R-:W-:Y:S02]  /*13190*/  MOV R3, 0x131b0 ;  /* 0x000131b000037802 */ /* 0x000fe40000000f00 */
[----:B-12---:R-:W-:Y:S05]  /*131a0*/  CALL.REL.NOINC `($__internal_45_$__cuda_sm70_shflsync_idx_p) ;  /* 0x00001da000007944 */ /* 0x006fea0003c00000 */
        /* <DEDUP_REMOVED lines=22> */
[----:B-1----:R-:W-:Y:S05]  /*13310*/  CALL.REL.NOINC `($__internal_45_$__cuda_sm70_shflsync_idx_p) ;  /* 0x00001c3000007944 */ /* 0x002fea0003c00000 */
[----:B------:R-:W-:Y:S01]  /*13320*/  IMAD.MOV.U32 R4, RZ, RZ, R29 ;  /* 0x000000ffff047224 */ /* 0x000fe200078e001d */
[----:B------:R-:W-:Y:S01]  /*13330*/  MOV R2, 0x1 ;  /* 0x0000000100027802 */ /* 0x000fe20000000f00 */
[----:B------:R-:W-:Y:S01]  /*13340*/  IMAD.MOV.U32 R30, RZ, RZ, R12 ;  /* 0x000000ffff1e7224 */ /* 0x000fe200078e000c */
[----:B------:R-:W-:Y:S02]  /*13350*/  MOV R29, 0x181f ;  /* 0x0000181f001d7802 */ /* 0x000fe40000000f00 */
[----:B------:R-:W-:Y:S02]  /*13360*/  MOV R3, 0x13380 ;  /* 0x0001338000037802 */ /* 0x000fe40000000f00 */
[----:B------:R-:W-:Y:S05]  /*13370*/  CALL.REL.NOINC `($__internal_45_$__cuda_sm70_shflsync_idx_p) ;  /* 0x00001bd000007944 */ /* 0x000fea0003c00000 */
[----:B------:R-:W-:Y:S01]  /*13380*/  MOV R0, R29 ;  /* 0x0000001d00007202 */ /* 0x000fe20000000f00 */
[----:B------:R-:W-:Y:S05]  /*13390*/  BRA `(.L_x_2785) ;  /* 0xffff34c000007947 */ /* 0x000fea000383ffff */
.L_x_2689:
[----:B------:R-:W-:Y:S01]  /*133a0*/  MOV R2, RZ ;  /* 0x000000ff00027202 */ /* 0x000fe20000000f00 */
[----:B------:R-:W-:Y:S01]  /*133b0*/  IMAD.MOV.U32 R30, RZ, RZ, R12 ;  /* 0x000000ffff1e7224 */ /* 0x000fe200078e000c */
[----:B------:R-:W-:Y:S01]  /*133c0*/  MOV R3, 0x133f0 ;  /* 0x000133f000037802 */ /* 0x000fe20000000f00 */
[----:B------:R-:W-:Y:S02]  /*133d0*/  IMAD.MOV.U32 R29, RZ, RZ, 0x181f ;  /* 0x0000181fff1d7424 */ /* 0x000fe400078e00ff */
[----:B-1234-:R-:W-:Y:S05]  /*133e0*/  CALL.REL.NOINC `($__internal_45_$__cuda_sm70_shflsync_idx_p) ;  /* 0x00001b6000007944 */ /* 0x01efea0003c00000 */
[----:B------:R-:W-:Y:S01]  /*133f0*/  MOV R5, R29 ;  /* 0x0000001d00057202 */ /* 0x000fe20000000f00 */
[----:B------:R-:W-:-:S05]  /*13400*/  BRA `(.L_x_2786) ;  /* 0xffff398000007947 */ /* 0x000fca000383ffff */
.L_x_2690:
[----:B------:R-:W-:Y:S01]  /*13410*/  MOV R2, RZ ;  /* 0x000000ff00027202 */ /* 0x000fe20000000f00 */
[----:B------:R-:W-:Y:S01]  /*13420*/  IMAD.MOV.U32 R30, RZ, RZ, R14 ;  /* 0x000000ffff1e7224 */ /* 0x000fe200078e000e */
[----:B------:R-:W-:Y:S01]  /*13430*/  MOV R3, 0x13460 ;  /* 0x0001346000037802 */ /* 0x000fe20000000f00 */
[----:B------:R-:W-:Y:S02]  /*13440*/  IMAD.MOV.U32 R29, RZ, RZ, 0x181f ;  /* 0x0000181fff1d7424 */ /* 0x000fe400078e00ff */
[----:B-1234-:R-:W-:Y:S05]  /*13450*/  CALL.REL.NOINC `($__internal_45_$__cuda_sm70_shflsync_idx_p) ;  /* 0x00001af000007944 */ /* 0x01efea0003c00000 */
[----:B------:R-:W-:Y:S01]  /*13460*/  ISETP.GE.AND P6, PT, R193, c[0x0][0x1d4], PT ;  /* 0x00007500c1007a0c */ /* 0x000fe20003fc6270 */
[----:B------:R-:W-:Y:S01]  /*13470*/  IMAD R4, R199, 0x6000, R223 ;  /* 0x00006000c7047824 */ /* 0x000fe200078e02df */
[----:B------:R-:W-:Y:S01]  /*13480*/  IADD3 R2, P0, R29, R22, RZ ;  /* 0x000000161d027210 */ /* 0x000fe20007f1e0ff */
[----:B------:R-:W-:Y:S01]  /*13490*/  IMAD.MOV.U32 R30, RZ, RZ, R12 ;  /* 0x000000ffff1e7224 */ /* 0x000fe200078e000c */
[----:B------:R-:W-:Y:S02]  /*134a0*/  ISETP.GE.AND P5, PT, R201, c[0x0][0x1d4], PT ;  /* 0x00007500c9007a0c */ /* 0x000fe40003fa6270 */
[----:B------:R-:W-:Y:S01]  /*134b0*/  IADD3 R6, P1, R29, R23, RZ ;  /* 0x000000171d067210 */ /* 0x000fe20007f3e0ff */
[C---:B------:R-:W-:Y:S01]  /*134c0*/  IMAD.X R3, R5.reuse, 0x1, R15, P0 ;  /* 0x0000000105037824 */ /* 0x040fe200000e060f */
        /* <DEDUP_REMOVED lines=16> */
[----:B------:R-:W-:Y:S05]  /*135d0*/  CALL.REL.NOINC `($__internal_45_$__cuda_sm70_shflsync_idx_p) ;  /* 0x0000197000007944 */ /* 0x000fea0003c00000 */
[----:B------:R-:W-:Y:S01]  /*135e0*/  MOV R2, 0x1 ;  /* 0x0000000100027802 */ /* 0x000fe20000000f00 */
[----:B------:R-:W-:Y:S01]  /*135f0*/  IMAD.MOV.U32 R5, RZ, RZ, R29 ;  /* 0x000000ffff057224 */ /* 0x000fe200078e001d */
[----:B------:R-:W-:Y:S01]  /*13600*/  MOV R29, 0x181f ;  /* 0x0000181f001d7802 */ /* 0x000fe20000000f00 */
[----:B------:R-:W-:Y:S01]  /*13610*/  IMAD.MOV.U32 R30, RZ, RZ, R14 ;  /* 0x000000ffff1e7224 */ /* 0x000fe200078e000e */
[----:B------:R-:W-:Y:S02]  /*13620*/  MOV R3, 0x13640 ;  /* 0x0001364000037802 */ /* 0x000fe40000000f00 */
[----:B------:R-:W-:Y:S05]  /*13630*/  CALL.REL.NOINC `($__internal_45_$__cuda_sm70_shflsync_idx_p) ;  /* 0x0000191000007944 */ /* 0x000fea0003c00000 */
[----:B------:R-:W-:Y:S01]  /*13640*/  MOV R2, R29 ;  /* 0x0000001d00027202 */ /* 0x000fe20000000f00 */
[----:B------:R-:W-:-:S05]  /*13650*/  BRA `(.L_x_2787) ;  /* 0xffff389000007947 */ /* 0x000fca000383ffff */
.L_x_2693:
[----:B------:R-:W-:Y:S01]  /*13660*/  MOV R2, RZ ;  /* 0x000000ff00027202 */ /* 0x000fe20000000f00 */
[----:B------:R-:W-:Y:S01]  /*13670*/  IMAD.MOV.U32 R30, RZ, RZ, R5 ;  /* 0x000000ffff1e7224 */ /* 0x000fe200078e0005 */
[----:B------:R-:W-:Y:S01]  /*13680*/  MOV R3, 0x136b0 ;  /* 0x000136b000037802 */ /* 0x000fe20000000f00 */
[----:B------:R-:W-:Y:S02]  /*13690*/  IMAD.MOV.U32 R29, RZ, RZ, 0x181f ;  /* 0x0000181fff1d7424 */ /* 0x000fe400078e00ff */
[----:B------:R-:W-:Y:S05]  /*136a0*/  CALL.REL.NOINC `($__internal_45_$__cuda_sm70_shflsync_idx_p) ;  /* 0x000018a000007944 */ /* 0x000fea0003c00000 */
[----:B------:R-:W-:Y:S01]  /*136b0*/  MOV R4, R29 ;  /* 0x0000001d00047202 */ /* 0x000fe20000000f00 */
[----:B------:R-:W-:-:S05]  /*136c0*/  BRA `(.L_x_2788) ;  /* 0xffff683000007947 */ /* 0x000fca000383ffff */
.L_x_2694:
[----:B------:R-:W-:Y:S01]  /*136d0*/  MOV R2, RZ ;  /* 0x000000ff00027202 */ /* 0x000fe20000000f00 */
[----:B------:R-:W-:Y:S01]  /*136e0*/  IMAD.MOV.U32 R30, RZ, RZ, R12 ;  /* 0x000000ffff1e7224 */ /* 0x000fe200078e000c */
[----:B------:R-:W-:Y:S01]  /*136f0*/  MOV R3, 0x13720 ;  /* 0x0001372000037802 */ /* 0x000fe20000000f00 */
[----:B------:R-:W-:Y:S02]  /*13700*/  IMAD.MOV.U32 R29, RZ, RZ, 0x181f ;  /* 0x0000181fff1d7424 */ /* 0x000fe400078e00ff */
[----:B-12---:R-:W-:Y:S05]  /*13710*/  CALL.REL.NOINC `($__internal_45_$__cuda_sm70_shflsync_idx_p) ;  /* 0x0000183000007944 */ /* 0x006fea0003c00000 */
[----:B------:R-:W-:Y:S01]  /*13720*/  ISETP.GE.AND P6, PT, R193, c[0x0][0x1d4], PT ;  /* 0x00007500c1007a0c */ /* 0x000fe20003fc6270 */
[----:B------:R-:W-:Y:S01]  /*13730*/  IMAD R0, R199, 0x6000, R224 ;  /* 0x00006000c7007824 */ /* 0x000fe200078e02e0 */
[----:B------:R-:W-:Y:S01]  /*13740*/  IADD3 R2, P0, R29, R16, RZ ;  /* 0x000000101d027210 */ /* 0x000fe20007f1e0ff */
[----:B------:R-:W-:Y:S01]  /*13750*/  IMAD.MOV.U32 R30, RZ, RZ, R5 ;  /* 0x000000ffff1e7224 */ /* 0x000fe200078e0005 */
[----:B------:R-:W-:Y:S02]  /*13760*/  ISETP.GE.AND P5, PT, R201, c[0x0][0x1d4], PT ;  /* 0x00007500c9007a0c */ /* 0x000fe40003fa6270 */
[C---:B------:R-:W-:Y:S01]  /*13770*/  IADD3 R6, P1, R29.reuse, R17, RZ ;  /* 0x000000111d067210 */ /* 0x040fe20007f3e0ff */
[----:B------:R-:W-:Y:S01]  /*13780*/  IMAD.X R3, R4, 0x1, R13, P0 ;  /* 0x0000000104037824 */ /* 0x000fe200000e060d */
        /* <DEDUP_REMOVED lines=16> */
[----:B--2---:R-:W-:Y:S05]  /*13890*/  CALL.REL.NOINC `($__internal_45_$__cuda_sm70_shflsync_idx_p) ;  /* 0x000016b000007944 */ /* 0x004fea0003c00000 */
        /* <DEDUP_REMOVED lines=8> */
.L_x_2699:
[----:B------:R-:W-:Y:S01]  /*13920*/  MOV R2, RZ ;  /* 0x000000ff00027202 */ /* 0x000fe20000000f00 */
[----:B------:R-:W-:Y:S01]  /*13930*/  IMAD.MOV.U32 R30, RZ, RZ, R12 ;  /* 0x000000ffff1e7224 */ /* 0x000fe200078e000c */
[----:B------:R-:W-:Y:S01]  /*13940*/  MOV R3, 0x13970 ;  /* 0x0001397000037802 */ /* 0x000fe20000000f00 */
[----:B------:R-:W-:Y:S02]  /*13950*/  IMAD.MOV.U32 R29, RZ, RZ, 0x181f ;  /* 0x0000181fff1d7424 */ /* 0x000fe400078e00ff */
[----:B-1234-:R-:W-:Y:S05]  /*13960*/  CALL.REL.NOINC `($__internal_45_$__cuda_sm70_shflsync_idx_p) ;  /* 0x000015e000007944 */ /* 0x01efea0003c00000 */
[----:B------:R-:W-:Y:S01]  /*13970*/  MOV R5, R29 ;  /* 0x0000001d00057202 */ /* 0x000fe20000000f00 */
[----:B------:R-:W-:-:S05]  /*13980*/  BRA `(.L_x_2790) ;  /* 0xffff6bd000007947 */ /* 0x000fca000383ffff */
.L_x_2700:
        /* <DEDUP_REMOVED lines=37> */
.L_x_2701:
[----:B------:R-:W-:Y:S02]  /*13be0*/  MOV R3, 0x2 ;  /* 0x0000000200037802 */ /* 0x000fe40000000f00 */
[----:B------:R-:W-:Y:S02]  /*13bf0*/  MOV R2, 0x13c10 ;  /* 0x00013c1000027802 */ /* 0x000fe40000000f00 */
[----:B------:R-:W-:Y:S05]  /*13c00*/  CALL.REL.NOINC `($__internal_44_$__cuda_sm70_shflsync_bfly_p) ;  /* 0x0000130000007944 */ /* 0x000fea0003c00000 */
[----:B------:R-:W-:Y:S01]  /*13c10*/  MOV R2, R16 ;  /* 0x0000001000027202 */ /* 0x000fe20000000f00 */
[----:B------:R-:W-:-:S05]  /*13c20*/  BRA `(.L_x_2792) ;  /* 0xffff7bc000007947 */ /* 0x000fca000383ffff */
.L_x_2704:
[----:B------:R-:W-:Y:S01]  /*13c30*/  MOV R2, RZ ;  /* 0x000000ff00027202 */ /* 0x000fe20000000f00 */
[----:B------:R-:W-:Y:S01]  /*13c40*/  IMAD.MOV.U32 R30, RZ, RZ, R5 ;  /* 0x000000ffff1e7224 */ /* 0x000fe200078e0005 */
[----:B------:R-:W-:Y:S01]  /*13c50*/  MOV R3, 0x13c80 ;  /* 0x00013c8000037802 */ /* 0x000fe20000000f00 */
[----:B------:R-:W-:Y:S02]  /*13c60*/  IMAD.MOV.U32 R29, RZ, RZ, 0x181f ;  /* 0x0000181fff1d7424 */ /* 0x000fe400078e00ff */
[----:B------:R-:W-:Y:S05]  /*13c70*/  CALL.REL.NOINC `($__internal_45_$__cuda_sm70_shflsync_idx_p) ;  /* 0x000012d000007944 */ /* 0x000fea0003c00000 */
[----:B------:R-:W-:Y:S01]  /*13c80*/  MOV R4, R29 ;  /* 0x0000001d00047202 */ /* 0x000fe20000000f00 */
[----:B------:R-:W-:-:S05]  /*13c90*/  BRA `(.L_x_2793) ;  /* 0xffff954000007947 */ /* 0x000fca000383ffff */
.L_x_2705:
        /* <DEDUP_REMOVED lines=37> */
.L_x_2707:
[----:B------:R-:W-:Y:S01]  /*13ef0*/  IMAD.MOV.U32 R4, RZ, RZ, R204 ;  /* 0x000000ffff047224 */ /* 0x000fe200078e00cc */
[----:B------:R-:W-:-:S02]  /*13f00*/  MOV R3, 0x2 ;  /* 0x0000000200037802 */ /* 0x000fc40000000f00 */
[----:B------:R-:W-:Y:S02]  /*13f10*/  MOV R2, 0x13f30 ;  /* 0x00013f3000027802 */ /* 0x000fe40000000f00 */
[----:B------:R-:W-:Y:S05]  /*13f20*/  CALL.REL.NOINC `($__internal_44_$__cuda_sm70_shflsync_bfly_p) ;  /* 0x00000fe000007944 */ /* 0x000fea0003c00000 */
[----:B------:R-:W-:Y:S01]  /*13f30*/  MOV R0, R16 ;  /* 0x0000001000007202 */ /* 0x000fe20000000f00 */
[----:B------:R-:W-:Y:S05]  /*13f40*/  BRA `(.L_x_2795) ;  /* 0xffff960000007947 */ /* 0x000fea000383ffff */
.L_x_2708:
[----:B------:R-:W-:Y:S01]  /*13f50*/  IMAD.MOV.U32 R4, RZ, RZ, R0 ;  /* 0x000000ffff047224 */ /* 0x000fe200078e0000 */
[----:B------:R-:W-:Y:S02]  /*13f60*/  MOV R3, 0x1 ;  /* 0x0000000100037802 */ /* 0x000fe40000000f00 */
[----:B------:R-:W-:Y:S02]  /*13f70*/  MOV R2, 0x13f90 ;  /* 0x00013f9000027802 */ /* 0x000fe40000000f00 */
[----:B-1----:R-:W-:Y:S05]  /*13f80*/  CALL.REL.NOINC `($__internal_44_$__cuda_sm70_shflsync_bfly_p) ;  /* 0x00000f8000007944 */ /* 0x002fea0003c00000 */
[----:B------:R-:W-:Y:S01]  /*13f90*/  FADD.FTZ R0, R0, R16 ;  /* 0x0000001000007221 */ /* 0x000fe20000010000 */
[----:B------:R-:W-:Y:S02]  /*13fa0*/  MOV R4, R203 ;  /* 0x000000cb00047202 */ /* 0x000fe40000000f00 */
[----:B------:R-:W-:Y:S02]  /*13fb0*/  MOV R3, 0x2 ;  /* 0x0000000200037802 */ /* 0x000fe40000000f00 */
[----:B------:R-:W-:Y:S02]  /*13fc0*/  MOV R2, 0x13fe0 ;  /* 0x00013fe000027802 */ /* 0x000fe40000000f00 */
[----:B------:R-:W-:Y:S05]  /*13fd0*/  CALL.REL.NOINC `($__internal_44_$__cuda_sm70_shflsync_bfly_p) ;  /* 0x00000f3000007944 */ /* 0x000fea0003c00000 */
[----:B------:R-:W-:Y:S01]  /*13fe0*/  FADD.FTZ R4, R203, R16 ;  /* 0x00000010cb047221 */ /* 0x000fe20000010000 */
[----:B------:R-:W-:-:S02]  /*13ff0*/  MOV R3, 0x1 ;  /* 0x0000000100037802 */ /* 0x000fc40000000f00 */
[----:B------:R-:W-:Y:S02]  /*14000*/  MOV R2, 0x14020 ;  /* 0x0001402000027802 */ /* 0x000fe40000000f00 */
[----:B------:R-:W-:Y:S05]  /*14010*/  CALL.REL.NOINC `($__internal_44_$__cuda_sm70_shflsync_bfly_p) ;  /* 0x00000ef000007944 */ /* 0x000fea0003c00000 */
[----:B------:R-:W-:Y:S01]  /*14020*/  MOV R3, R16 ;  /* 0x0000001000037202 */ /* 0x000fe20000000f00 */
[----:B------:R-:W-:Y:S05]  /*14030*/  BRA `(.L_x_2796) ;  /* 0xffff958000007947 */ /* 0x000fea000383ffff */
.L_x_2715:
[----:B--234-:R-:W-:Y:S01]  /*14040*/  IMAD.MOV.U32 R30, RZ, RZ, R9 ;  /* 0x000000ffff1e7224 */ /* 0x01cfe200078e0009 */
[----:B------:R-:W-:Y:S01]  /*14050*/  MOV R2, RZ ;  /* 0x000000ff00027202 */ /* 0x000fe20000000f00 */
[----:B------:R-:W-:Y:S01]  /*14060*/  IMAD.MOV.U32 R29, RZ, RZ, 0x181f ;  /* 0x0000181fff1d7424 */ /* 0x000fe200078e00ff */
[----:B------:R-:W-:Y:S02]  /*14070*/  MOV R3, 0x14090 ;  /* 0x0001409000037802 */ /* 0x000fe40000000f00 */
[----:B-1----:R-:W-:Y:S05]  /*14080*/  CALL.REL.NOINC `($__internal_45_$__cuda_sm70_shflsync_idx_p) ;  /* 0x00000ec000007944 */ /* 0x002fea0003c00000 */
[----:B------:R-:W-:Y:S01]  /*14090*/  MOV R8, R29 ;  /* 0x0000001d00087202 */ /* 0x000fe20000000f00 */
[----:B------:R-:W-:Y:S05]  /*140a0*/  BRA `(.L_x_2797) ;  /* 0xffffac8000007947 */ /* 0x000fea000383ffff */
.L_x_2716:
[----:B------:R-:W-:Y:S01]  /*140b0*/  IMAD.MOV.U32 R30, RZ, RZ, R11 ;  /* 0x000000ffff1e7224 */ /* 0x000fe200078e000b */
[----:B------:R-:W-:Y:S01]  /*140c0*/  MOV R2, RZ ;  /* 0x000000ff00027202 */ /* 0x000fe20000000f00 */
[----:B------:R-:W-:Y:S01]  /*140d0*/  IMAD.MOV.U32 R29, RZ, RZ, 0x181f ;  /* 0x0000181fff1d7424 */ /* 0x000fe200078e00ff */
[----:B------:R-:W-:Y:S02]  /*140e0*/  MOV R3, 0x14100 ;  /* 0x0001410000037802 */ /* 0x000fe40000000f00 */
[----:B-123--:R-:W-:Y:S05]  /*140f0*/  CALL.REL.NOINC `($__internal_45_$__cuda_sm70_shflsync_idx_p) ;  /* 0x00000e5000007944 */ /* 0x00efea0003c00000 */
[----:B------:R-:W-:Y:S01]  /*14100*/  MOV R0, R29 ;  /* 0x0000001d00007202 */ /* 0x000fe20000000f00 */
[----:B------:R-:W-:Y:S05]  /*14110*/  BRA `(.L_x_2798) ;  /* 0xffffac3000007947 */ /* 0x000fea000383ffff */
.L_x_2719:
[----:B------:R-:W-:Y:S01]  /*14120*/  IMAD.MOV.U32 R30, RZ, RZ, R9 ;  /* 0x000000ffff1e7224 */ /* 0x000fe200078e0009 */
[----:B--2---:R-:W-:Y:S01]  /*14130*/  MOV R2, 0x1 ;  /* 0x0000000100027802 */ /* 0x004fe20000000f00 */
[----:B------:R-:W-:Y:S01]  /*14140*/  IMAD.MOV.U32 R29, RZ, RZ, 0x181f ;  /* 0x0000181fff1d7424 */ /* 0x000fe200078e00ff */
[----:B------:R-:W-:-:S02]  /*14150*/  MOV R3, 0x14170 ;  /* 0x0001417000037802 */ /* 0x000fc40000000f00 */
[----:B-1-34-:R-:W-:Y:S05]  /*14160*/  CALL.REL.NOINC `($__internal_45_$__cuda_sm70_shflsync_idx_p) ;  /* 0x00000de000007944 */ /* 0x01afea0003c00000 */
        /* <DEDUP_REMOVED lines=8> */
.L_x_2722:
[----:B------:R-:W-:Y:S01]  /*141f0*/  IMAD.MOV.U32 R30, RZ, RZ, R9 ;  /* 0x000000ffff1e7224 */ /* 0x000fe200078e0009 */
[----:B--2---:R-:W-:Y:S01]  /*14200*/  MOV R2, 0x2 ;  /* 0x0000000200027802 */ /* 0x004fe20000000f00 */
[----:B------:R-:W-:Y:S01]  /*14210*/  IMAD.MOV.U32 R29, RZ, RZ, 0x181f ;  /* 0x0000181fff1d7424 */ /* 0x000fe200078e00ff */
[----:B------:R-:W-:Y:S02]  /*14220*/  MOV R3, 0x14240 ;  /* 0x0001424000037802 */ /* 0x000fe40000000f00 */
[----:B-1-34-:R-:W-:Y:S05]  /*14230*/  CALL.REL.NOINC `($__internal_45_$__cuda_sm70_shflsync_idx_p) ;  /* 0x00000d1000007944 */ /* 0x01afea0003c00000 */
[----:B------:R-:W-:Y:S01]  /*14240*/  MOV R8, R29 ;  /* 0x0000001d00087202 */ /* 0x000fe20000000f00 */
[----:B------:R-:W-:Y:S05]  /*14250*/  BRA `(.L_x_2800) ;  /* 0xffffadc000007947 */ /* 0x000fea000383ffff */
.L_x_2723:
[----:B------:R-:W-:Y:S01]  /*14260*/  IMAD.MOV.U32 R30, RZ, RZ, R11 ;  /* 0x000000ffff1e7224 */ /* 0x000fe200078e000b */
[----:B--2---:R-:W-:Y:S01]  /*14270*/  MOV R2, 0x2 ;  /* 0x0000000200027802 */ /* 0x004fe20000000f00 */
[----:B------:R-:W-:Y:S01]  /*14280*/  IMAD.MOV.U32 R29, RZ, RZ, 0x181f ;  /* 0x0000181fff1d7424 */ /* 0x000fe200078e00ff */
[----:B------:R-:W-:Y:S02]  /*14290*/  MOV R3, 0x142b0 ;  /* 0x000142b000037802 */ /* 0x000fe40000000f00 */
[----:B-1-34-:R-:W-:Y:S05]  /*142a0*/  CALL.REL.NOINC `($__internal_45_$__cuda_sm70_shflsync_idx_p) ;  /* 0x00000ca000007944 */ /* 0x01afea0003c00000 */
[----:B------:R-:W-:Y:S01]  /*142b0*/  MOV R0, R29 ;  /* 0x0000001d00007202 */ /* 0x000fe20000000f00 */
[----:B------:R-:W-:Y:S05]  /*142c0*/  BRA `(.L_x_2801) ;  /* 0xffffad7000007947 */ /* 0x000fea000383ffff */
.L_x_2726:
[----:B------:R-:W-:Y:S01]  /*142d0*/  IMAD.MOV.U32 R30, RZ, RZ, R9 ;  /* 0x000000ffff1e7224 */ /* 0x000fe200078e0009 */
[----:B---3--:R-:W-:Y:S01]  /*142e0*/  MOV R2, 0x3 ;  /* 0x0000000300027802 */ /* 0x008fe20000000f00 */
        /* <DEDUP_REMOVED lines=11> */
.L_x_2728:
[----:B------:R-:W-:Y:S01]  /*143a0*/  IMAD.MOV.U32 R30, RZ, RZ, R5 ;  /* 0x000000ffff1e7224 */ /* 0x000fe200078e0005 */
[----:B------:R-:W-:Y:S01]  /*143b0*/  MOV R2, RZ ;  /* 0x000000ff00027202 */ /* 0x000fe20000000f00 */
[----:B------:R-:W-:Y:S01]  /*143c0*/  IMAD.MOV.U32 R29, RZ, RZ, 0x1c1f ;  /* 0x00001c1fff1d7424 */ /* 0x000fe200078e00ff */
[----:B------:R-:W-:Y:S02]  /*143d0*/  MOV R3, 0x143f0 ;  /* 0x000143f000037802 */ /* 0x000fe40000000f00 */
[----:B------:R-:W-:Y:S05]  /*143e0*/  CALL.REL.NOINC `($__internal_45_$__cuda_sm70_shflsync_idx_p) ;  /* 0x00000b6000007944 */ /* 0x000fea0003c00000 */
[----:B------:R-:W-:Y:S01]  /*143f0*/  MOV R4, R29 ;  /* 0x0000001d00047202 */ /* 0x000fe20000000f00 */
[----:B------:R-:W-:Y:S05]  /*14400*/  BRA `(.L_x_2803) ;  /* 0xffffb0e000007947 */ /* 0x000fea000383ffff */
.L_x_2729:
[----:B------:R-:W-:Y:S01]  /*14410*/  IMAD.MOV.U32 R30, RZ, RZ, R12 ;  /* 0x000000ffff1e7224 */ /* 0x000fe200078e000c */
[----:B------:R-:W-:Y:S01]  /*14420*/  MOV R2, RZ ;  /* 0x000000ff00027202 */ /* 0x000fe20000000f00 */
[----:B------:R-:W-:Y:S01]  /*14430*/  IMAD.MOV.U32 R29, RZ, RZ, 0x1c1f ;  /* 0x00001c1fff1d7424 */ /* 0x000fe200078e00ff */
[----:B------:R-:W-:Y:S02]  /*14440*/  MOV R3, 0x14460 ;  /* 0x0001446000037802 */ /* 0x000fe40000000f00 */
[----:B-12---:R-:W-:Y:S05]  /*14450*/  CALL.REL.NOINC `($__internal_45_$__cuda_sm70_shflsync_idx_p) ;  /* 0x00000af000007944 */ /* 0x006fea0003c00000 */
[----:B------:R-:W-:Y:S01]  /*14460*/  MOV R0, R29 ;  /* 0x0000001d00007202 */ /* 0x000fe20000000f00 */
[----:B------:R-:W-:Y:S05]  /*14470*/  BRA `(.L_x_2804) ;  /* 0xffffb09000007947 */ /* 0x000fea000383ffff */
.L_x_2732:
[----:B------:R-:W-:Y:S01]  /*14480*/  IMAD.MOV.U32 R30, RZ, RZ, R5 ;  /* 0x000000ffff1e7224 */ /* 0x000fe200078e0005 */
[----:B----4-:R-:W-:Y:S01]  /*14490*/  MOV R2, 0x1 ;  /* 0x0000000100027802 */ /* 0x010fe20000000f00 */
[----:B------:R-:W-:Y:S01]  /*144a0*/  IMAD.MOV.U32 R29, RZ, RZ, 0x1c1f ;  /* 0x00001c1fff1d7424 */ /* 0x000fe200078e00ff */
[----:B------:R-:W-:-:S02]  /*144b0*/  MOV R3, 0x144d0 ;  /* 0x000144d000037802 */ /* 0x000fc40000000f00 */
[----:B-123--:R-:W-:Y:S05]  /*144c0*/  CALL.REL.NOINC `($__internal_45_$__cuda_sm70_shflsync_idx_p) ;  /* 0x00000a8000007944 */ /* 0x00efea0003c00000 */
        /* <DEDUP_REMOVED lines=8> */
.L_x_2736:
[----:B------:R-:W-:Y:S01]  /*14550*/  IMAD.MOV.U32 R30, RZ, RZ, R9 ;  /* 0x000000ffff1e7224 */ /* 0x000fe200078e0009 */
[----:B------:R-:W-:Y:S01]  /*14560*/  MOV R2, RZ ;  /* 0x000000ff00027202 */ /* 0x000fe20000000f00 */
[----:B------:R-:W-:Y:S01]  /*14570*/  IMAD.MOV.U32 R29, RZ, RZ, 0x181f ;  /* 0x0000181fff1d7424 */ /* 0x000fe200078e00ff */
[----:B------:R-:W-:Y:S02]  /*14580*/  MOV R3, 0x145a0 ;  /* 0x000145a000037802 */ /* 0x000fe40000000f00 */
[----:B------:R-:W-:Y:S05]  /*14590*/  CALL.REL.NOINC `($__internal_45_$__cuda_sm70_shflsync_idx_p) ;  /* 0x000009b000007944 */ /* 0x000fea0003c00000 */
[----:B------:R-:W-:Y:S01]  /*145a0*/  MOV R8, R29 ;  /* 0x0000001d00087202 */ /* 0x000fe20000000f00 */
[----:B------:R-:W-:Y:S05]  /*145b0*/  BRA `(.L_x_2806) ;  /* 0xffffc8f000007947 */ /* 0x000fea000383ffff */
.L_x_2737:
[----:B------:R-:W-:Y:S01]  /*145c0*/  IMAD.MOV.U32 R30, RZ, RZ, R12 ;  /* 0x000000ffff1e7224 */ /* 0x000fe200078e000c */
[----:B------:R-:W-:Y:S01]  /*145d0*/  MOV R2, RZ ;  /* 0x000000ff00027202 */ /* 0x000fe20000000f00 */
[----:B------:R-:W-:Y:S01]  /*145e0*/  IMAD.MOV.U32 R29, RZ, RZ, 0x181f ;  /* 0x0000181fff1d7424 */ /* 0x000fe200078e00ff */
[----:B------:R-:W-:Y:S02]  /*145f0*/  MOV R3, 0x14610 ;  /* 0x0001461000037802 */ /* 0x000fe40000000f00 */
[----:B-12---:R-:W-:Y:S05]  /*14600*/  CALL.REL.NOINC `($__internal_45_$__cuda_sm70_shflsync_idx_p) ;  /* 0x0000094000007944 */ /* 0x006fea0003c00000 */
[----:B------:R-:W-:Y:S01]  /*14610*/  MOV R0, R29 ;  /* 0x0000001d00007202 */ /* 0x000fe20000000f00 */
[----:B------:R-:W-:Y:S05]  /*14620*/  BRA `(.L_x_2807) ;  /* 0xffffc8a000007947 */ /* 0x000fea000383ffff */
.L_x_2740:
        /* <DEDUP_REMOVED lines=13> */
.L_x_2743:
[----:B------:R-:W-:Y:S01]  /*14700*/  IMAD.MOV.U32 R30, RZ, RZ, R9 ;  /* 0x000000ffff1e7224 */ /* 0x000fe200078e0009 */
[----:B-1----:R-:W-:Y:S01]  /*14710*/  MOV R2, 0x2 ;  /* 0x0000000200027802 */ /* 0x002fe20000000f00 */
[----:B------:R-:W-:Y:S01]  /*14720*/  IMAD.MOV.U32 R29, RZ, RZ, 0x181f ;  /* 0x0000181fff1d7424 */ /* 0x000fe200078e00ff */
[----:B------:R-:W-:Y:S02]  /*14730*/  MOV R3, 0x14750 ;  /* 0x0001475000037802 */ /* 0x000fe40000000f00 */
[----:B--234-:R-:W-:Y:S05]  /*14740*/  CALL.REL.NOINC `($__internal_45_$__cuda_sm70_shflsync_idx_p) ;  /* 0x0000080000007944 */ /* 0x01cfea0003c00000 */
[----:B------:R-:W-:Y:S01]  /*14750*/  MOV R8, R29 ;  /* 0x0000001d00087202 */ /* 0x000fe20000000f00 */
[----:B------:R-:W-:Y:S05]  /*14760*/  BRA `(.L_x_2809) ;  /* 0xffffca4000007947 */ /* 0x000fea000383ffff */
.L_x_2744:
[----:B------:R-:W-:Y:S01]  /*14770*/  IMAD.MOV.U32 R30, RZ, RZ, R12 ;  /* 0x000000ffff1e7224 */ /* 0x000fe200078e000c */
[----:B------:R-:W-:Y:S01]  /*14780*/  MOV R2, 0x2 ;  /* 0x0000000200027802 */ /* 0x000fe20000000f00 */
[----:B------:R-:W-:Y:S01]  /*14790*/  IMAD.MOV.U32 R29, RZ, RZ, 0x181f ;  /* 0x0000181fff1d7424 */ /* 0x000fe200078e00ff */
[----:B------:R-:W-:Y:S02]  /*147a0*/  MOV R3, 0x147c0 ;  /* 0x000147c000037802 */ /* 0x000fe40000000f00 */
[----:B-1234-:R-:W-:Y:S05]  /*147b0*/  CALL.REL.NOINC `($__internal_45_$__cuda_sm70_shflsync_idx_p) ;  /* 0x0000079000007944 */ /* 0x01efea0003c00000 */
[----:B------:R-:W-:Y:S01]  /*147c0*/  MOV R0, R29 ;  /* 0x0000001d00007202 */ /* 0x000fe20000000f00 */
[----:B------:R-:W-:Y:S05]  /*147d0*/  BRA `(.L_x_2810) ;  /* 0xffffc9f000007947 */ /* 0x000fea000383ffff */
.L_x_2747:
[----:B------:R-:W-:Y:S01]  /*147e0*/  IMAD.MOV.U32 R30, RZ, RZ, R9 ;  /* 0x000000ffff1e7224 */ /* 0x000fe200078e0009 */
[----:B-1----:R-:W-:Y:S01]  /*147f0*/  MOV R2, 0x3 ;  /* 0x0000000300027802 */ /* 0x002fe20000000f00 */
[----:B------:R-:W-:Y:S01]  /*14800*/  IMAD.MOV.U32 R29, RZ, RZ, 0x181f ;  /* 0x0000181fff1d7424 */ /* 0x000fe200078e00ff */
[----:B------:R-:W-:-:S02]  /*14810*/  MOV R3, 0x14830 ;  /* 0x0001483000037802 */ /* 0x000fc40000000f00 */
[----:B--234-:R-:W-:Y:S05]  /*14820*/  CALL.REL.NOINC `($__internal_45_$__cuda_sm70_shflsync_idx_p) ;  /* 0x0000072000007944 */ /* 0x01cfea0003c00000 */
        /* <DEDUP_REMOVED lines=8> */
.L_x_2749:
[----:B------:R-:W-:Y:S01]  /*148b0*/  IMAD.MOV.U32 R30, RZ, RZ, R28 ;  /* 0x000000ffff1e7224 */ /* 0x000fe200078e001c */
[----:B------:R-:W-:Y:S01]  /*148c0*/  MOV R2, RZ ;  /* 0x000000ff00027202 */ /* 0x000fe20000000f00 */
[----:B------:R-:W-:Y:S01]  /*148d0*/  IMAD.MOV.U32 R29, RZ, RZ, 0x1f ;  /* 0x0000001fff1d7424 */ /* 0x000fe200078e00ff */
[----:B------:R-:W-:Y:S02]  /*148e0*/  MOV R3, 0x14900 ;  /* 0x0001490000037802 */ /* 0x000fe40000000f00 */
[----:B--2---:R-:W-:Y:S05]  /*148f0*/  CALL.REL.NOINC `($__internal_45_$__cuda_sm70_shflsync_idx_p) ;  /* 0x0000065000007944 */ /* 0x004fea0003c00000 */
[----:B------:R-:W-:Y:S01]  /*14900*/  MOV R9, R29 ;  /* 0x0000001d00097202 */ /* 0x000fe20000000f00 */
[----:B------:R-:W-:Y:S05]  /*14910*/  BRA `(.L_x_2812) ;  /* 0xffffcc1000007947 */ /* 0x000fea000383ffff */
.L_x_2750:
[----:B------:R-:W-:Y:S01]  /*14920*/  IMAD.MOV.U32 R30, RZ, RZ, R28 ;  /* 0x000000ffff1e7224 */ /* 0x000fe200078e001c */
[----:B------:R-:W-:Y:S01]  /*14930*/  MOV R2, 0x1 ;  /* 0x0000000100027802 */ /* 0x000fe20000000f00 */
[----:B------:R-:W-:Y:S01]  /*14940*/  IMAD.MOV.U32 R29, RZ, RZ, 0x1f ;  /* 0x0000001fff1d7424 */ /* 0x000fe200078e00ff */
[----:B------:R-:W-:Y:S02]  /*14950*/  MOV R3, 0x14970 ;  /* 0x0001497000037802 */ /* 0x000fe40000000f00 */
[----:B-12---:R-:W-:Y:S05]  /*14960*/  CALL.REL.NOINC `($__internal_45_$__cuda_sm70_shflsync_idx_p) ;  /* 0x000005e000007944 */ /* 0x006fea0003c00000 */
[----:B------:R-:W-:Y:S01]  /*14970*/  MOV R8, R29 ;  /* 0x0000001d00087202 */ /* 0x000fe20000000f00 */
[----:B------:R-:W-:Y:S05]  /*14980*/  BRA `(.L_x_2813) ;  /* 0xffffcbc000007947 */ /* 0x000fea000383ffff */
.L_x_2751:
[----:B------:R-:W-:Y:S02]  /*14990*/  MOV R2, 0x1 ;  /* 0x0000000100027802 */ /* 0x000fe40000000f00 */
[----:B------:R-:W-:-:S02]  /*149a0*/  MOV R3, 0x149c0 ;  /* 0x000149c000037802 */ /* 0x000fc40000000f00 */
[----:B-1234-:R-:W-:Y:S05]  /*149b0*/  CALL.REL.NOINC `($__internal_46_$__cuda_sm70_shflsync_up_p) ;  /* 0x000005f000007944 */ /* 0x01efea0003c00000 */
[----:B------:R-:W-:Y:S05]  /*149c0*/  BRA `(.L_x_2814) ;  /* 0xffffcca000007947 */ /* 0x000fea000383ffff */
.L_x_2752:
[----:B------:R-:W-:Y:S02]  /*149d0*/  MOV R2, 0x2 ;  /* 0x0000000200027802 */ /* 0x000fe40000000f00 */
[----:B------:R-:W-:-:S02]  /*149e0*/  MOV R3, 0x14a00 ;  /* 0x00014a0000037802 */ /* 0x000fc40000000f00 */
[----:B--2-4-:R-:W-:Y:S05]  /*149f0*/  CALL.REL.NOINC `($__internal_46_$__cuda_sm70_shflsync_up_p) ;  /* 0x000005b000007944 */ /* 0x014fea0003c00000 */
        /* <DEDUP_REMOVED lines=24> */
.L_x_2756:
[----:B------:R-:W-:Y:S02]  /*14b80*/  MOV R2, 0x1 ;  /* 0x0000000100027802 */ /* 0x000fe40000000f00 */
[----:B------:R-:W-:Y:S02]  /*14b90*/  MOV R3, 0x14bb0 ;  /* 0x00014bb000037802 */ /* 0x000fe40000000f00 */
[----:B------:R-:W-:Y:S05]  /*14ba0*/  CALL.REL.NOINC `($__internal_46_$__cuda_sm70_shflsync_up_p) ;  /* 0x0000040000007944 */ /* 0x000fea0003c00000 */
[----:B------:R-:W-:Y:S01]  /*14bb0*/  MOV R2, R4 ;  /* 0x0000000400027202 */ /* 0x000fe20000000f00 */
[----:B------:R-:W-:Y:S05]  /*14bc0*/  BRA `(.L_x_2816) ;  /* 0xffffccf000007947 */ /* 0x000fea000383ffff */
.L_x_2757:
[----:B------:R-:W-:Y:S02]  /*14bd0*/  MOV R2, 0x2 ;  /* 0x0000000200027802 */ /* 0x000fe40000000f00 */
[----:B------:R-:W-:Y:S02]  /*14be0*/  MOV R3, 0x14c00 ;  /* 0x00014c0000037802 */ /* 0x000fe40000000f00 */
        /* <DEDUP_REMOVED lines=25> */
.L_x_2759:
[----:B------:R-:W-:Y:S02]  /*14d80*/  SEL R0, RZ, 0x1, P0 ;  /* 0x00000001ff007807 */ /* 0x000fe40000000000 */
[----:B------:R-:W-:Y:S02]  /*14d90*/  MOV R2, 0x14db0 ;  /* 0x00014db000027802 */ /* 0x000fe40000000f00 */
[----:B-1----:R-:W-:Y:S05]  /*14da0*/  CALL.REL.NOINC `($__internal_47_$__cuda_sm70_votesync_ballot) ;  /* 0x0000027000007944 */ /* 0x002fea0003c00000 */
[----:B------:R-:W-:Y:S01]  /*14db0*/  MOV R5, R0 ;  /* 0x0000000000057202 */ /* 0x000fe20000000f00 */
[----:B------:R-:W-:Y:S05]  /*14dc0*/  BRA `(.L_x_2818) ;  /* 0xffffcc8000007947 */ /* 0x000fea000383ffff */
.L_x_2760:
[----:B------:R-:W-:Y:S01]  /*14dd0*/  IMAD.MOV.U32 R30, RZ, RZ, R6 ;  /* 0x000000ffff1e7224 */ /* 0x000fe200078e0006 */
[----:B------:R-:W-:Y:S01]  /*14de0*/  MOV R2, R0 ;  /* 0x0000000000027202 */ /* 0x000fe20000000f00 */
[----:B------:R-:W-:Y:S01]  /*14df0*/  IMAD.MOV.U32 R29, RZ, RZ, 0x1f ;  /* 0x0000001fff1d7424 */ /* 0x000fe200078e00ff */
[----:B------:R-:W-:Y:S02]  /*14e00*/  MOV R3, 0x14e20 ;  /* 0x00014e2000037802 */ /* 0x000fe40000000f00 */
[----:B-1----:R-:W-:Y:S05]  /*14e10*/  CALL.REL.NOINC `($__internal_45_$__cuda_sm70_shflsync_idx_p) ;  /* 0x0000013000007944 */ /* 0x002fea0003c00000 */
[----:B------:R-:W-:Y:S01]  /*14e20*/  IMAD.MOV.U32 R11, RZ, RZ, R29 ;  /* 0x000000ffff0b7224 */ /* 0x000fe200078e001d */
[----:B------:R-:W-:Y:S01]  /*14e30*/  MOV R2, R0 ;  /* 0x0000000000027202 */ /* 0x000fe20000000f00 */
[----:B------:R-:W-:Y:S01]  /*14e40*/  IMAD.MOV.U32 R30, RZ, RZ, R7 ;  /* 0x000000ffff1e7224 */ /* 0x000fe200078e0007 */
[----:B------:R-:W-:-:S02]  /*14e50*/  MOV R29, 0x1f ;  /* 0x0000001f001d7802 */ /* 0x000fc40000000f00 */
[----:B------:R-:W-:Y:S02]  /*14e60*/  MOV R3, 0x14e80 ;  /* 0x00014e8000037802 */ /* 0x000fe40000000f00 */
[----:B------:R-:W-:Y:S05]  /*14e70*/  CALL.REL.NOINC `($__internal_45_$__cuda_sm70_shflsync_idx_p) ;  /* 0x000000d000007944 */ /* 0x000fea0003c00000 */
[----:B------:R-:W-:Y:S01]  /*14e80*/  MOV R7, R29 ;  /* 0x0000001d00077202 */ /* 0x000fe20000000f00 */
[----:B------:R-:W-:Y:S05]  /*14e90*/  BRA `(.L_x_2819) ;  /* 0xffffcc0000007947 */ /* 0x000fea000383ffff */
.L_x_2763:
[----:B------:R-:W-:Y:S01]  /*14ea0*/  IMAD.MOV.U32 R30, RZ, RZ, R4 ;  /* 0x000000ffff1e7224 */ /* 0x000fe200078e0004 */
[----:B------:R-:W-:Y:S01]  /*14eb0*/  MOV R2, R0 ;  /* 0x0000000000027202 */ /* 0x000fe20000000f00 */
[----:B------:R-:W-:Y:S01]  /*14ec0*/  IMAD.MOV.U32 R29, RZ, RZ, 0x1f ;  /* 0x0000001fff1d7424 */ /* 0x000fe200078e00ff */
[----:B------:R-:W-:Y:S02]  /*14ed0*/  MOV R3, 0x14ef0 ;  /* 0x00014ef000037802 */ /* 0x000fe40000000f00 */
[----:B-1-34-:R-:W-:Y:S05]  /*14ee0*/  CALL.REL.NOINC `($__internal_45_$__cuda_sm70_shflsync_idx_p) ;  /* 0x0000006000007944 */ /* 0x01afea0003c00000 */
[----:B------:R-:W-:Y:S01]  /*14ef0*/  MOV R10, R29 ;  /* 0x0000001d000a7202 */ /* 0x000fe20000000f00 */
[----:B------:R-:W-:Y:S05]  /*14f00*/  BRA `(.L_x_2762) ;  /* 0xffffcbf000007947 */ /* 0x000fea000383ffff */
        .weak           $__internal_44_$__cuda_sm70_shflsync_bfly_p
        .type           $__internal_44_$__cuda_sm70_shflsync_bfly_p,@function
        .size           $__internal_44_$__cuda_sm70_shflsync_bfly_p,($__internal_45_$__cuda_sm70_shflsync_idx_p - $__internal_44_$__cuda_sm70_shflsync_bfly_p)
$__internal_44_$__cuda_sm70_shflsync_bfly_p:
[----:B------:R-:W-:Y:S04]  /*14f10*/  WARPSYNC R180 ;  /* 0x000000b400007348 */ /* 0x000fe80003800000 */
[----:B------:R1:W2:Y:S02]  /*14f20*/  SHFL.BFLY PT, R16, R4, R3, R182 ;  /* 0x0c00000304107389 */ /* 0x0002a400000e00b6 */
[----:B-1----:R-:W-:-:S04]  /*14f30*/  MOV R3, 0x0 ;  /* 0x0000000000037802 */ /* 0x002fc80000000f00 */
[----:B--2---:R-:W-:Y:S05]  /*14f40*/  RET.REL.NODEC R2 `(_ZN7cutlass13device_kernelIN5flash19enable_sm80_to_sm89INS1_16FlashAttnFwdSm80INS1_25CollectiveMainloopFwdSm80ILi8ELi2ELb0EN4cute5tupleIJNS5_1CILi128EEENS7_ILi64EEENS7_ILi192EEEEEELi192ENS_6half_tEfNS_4arch4Sm80ELb1ELb0ELb1ELb1ELb1ELb0ELb1ELb1EEENS1_21CollectiveEpilogueFwdINS6_IJS8_SA_S9_EEENS6_IJNS7_ILi1EEESI_SI_EEESC_SE_Li256ELb1ELb1ELb1ELb0EEENS1_36VarlenDynamicPersistentTileSchedulerILi128ELi64ELi256ELi256ELb1ELb1ELb0ELb1ELb1ELb1EEEEEEEEEvNT_6ParamsE) ;  /* 0xfffeb0b002007950 */ /* 0x004fea0003c3ffff */
        .weak           $__internal_45_$__cuda_sm70_shflsync_idx_p
        .type           $__internal_45_$__cuda_sm70_shflsync_idx_p,@function
        .size           $__internal_45_$__cuda_sm70_shflsync_idx_p,($__internal_46_$__cuda_sm70_shflsync_up_p - $__internal_45_$__cuda_sm70_shflsync_idx_p)
$__internal_45_$__cuda_sm70_shflsync_idx_p:
[----:B------:R-:W-:-:S04]  /*14f50*/  MOV R31, 0xffffffff ;  /* 0xffffffff001f7802 */ /* 0x000fc80000000f00 */
[----:B------:R-:W-:Y:S04]  /*14f60*/  WARPSYNC R31 ;  /* 0x0000001f00007348 */ /* 0x000fe80003800000 */
[----:B------:R1:W2:Y:S02]  /*14f70*/  SHFL.IDX PT, R29, R30, R2, R29 ;  /* 0x000000021e1d7389 */ /* 0x0002a400000e001d */
[----:B-1----:R-:W-:Y:S02]  /*14f80*/  MOV R2, R3 ;  /* 0x0000000300027202 */ /* 0x002fe40000000f00 */
[----:B------:R-:W-:-:S04]  /*14f90*/  MOV R3, 0x0 ;  /* 0x0000000000037802 */ /* 0x000fc80000000f00 */
[----:B--2---:R-:W-:Y:S05]  /*14fa0*/  RET.REL.NODEC R2 `(_ZN7cutlass13device_kernelIN5flash19enable_sm80_to_sm89INS1_16FlashAttnFwdSm80INS1_25CollectiveMainloopFwdSm80ILi8ELi2ELb0EN4cute5tupleIJNS5_1CILi128EEENS7_ILi64EEENS7_ILi192EEEEEELi192ENS_6half_tEfNS_4arch4Sm80ELb1ELb0ELb1ELb1ELb1ELb0ELb1ELb1EEENS1_21CollectiveEpilogueFwdINS6_IJS8_SA_S9_EEENS6_IJNS7_ILi1EEESI_SI_EEESC_SE_Li256ELb1ELb1ELb1ELb0EEENS1_36VarlenDynamicPersistentTileSchedulerILi128ELi64ELi256ELi256ELb1ELb1ELb0ELb1ELb1ELb1EEEEEEEEEvNT_6ParamsE) ;  /* 0xfffeb05002007950 */ /* 0x004fea0003c3ffff */
        .weak           $__internal_46_$__cuda_sm70_shflsync_up_p
        .type           $__internal_46_$__cuda_sm70_shflsync_up_p,@function
        .size           $__internal_46_$__cuda_sm70_shflsync_up_p,($__internal_47_$__cuda_sm70_votesync_ballot - $__internal_46_$__cuda_sm70_shflsync_up_p)
$__internal_46_$__cuda_sm70_shflsync_up_p:
[----:B------:R-:W-:Y:S02]  /*14fb0*/  IMAD.MOV.U32 R4, RZ, RZ, RZ ;  /* 0x000000ffff047224 */ /* 0x000fe400078e00ff */
[----:B------:R-:W-:-:S04]  /*14fc0*/  IMAD.MOV.U32 R11, RZ, RZ, -0x1 ;  /* 0xffffffffff0b7424 */ /* 0x000fc800078e00ff */
[----:B------:R-:W-:Y:S04]  /*14fd0*/  WARPSYNC R11 ;  /* 0x0000000b00007348 */ /* 0x000fe80003800000 */
[----:B------:R1:W2:Y:S02]  /*14fe0*/  SHFL.UP PT, R4, R0, R2, R4 ;  /* 0x0400000200047389 */ /* 0x0002a400000e0004 */
[----:B-1----:R-:W-:Y:S02]  /*14ff0*/  MOV R2, R3 ;  /* 0x0000000300027202 */ /* 0x002fe40000000f00 */
[----:B------:R-:W-:-:S04]  /*15000*/  MOV R3, 0x0 ;  /* 0x0000000000037802 */ /* 0x000fc80000000f00 */
[----:B--2---:R-:W-:Y:S05]  /*15010*/  RET.REL.NODEC R2 `(_ZN7cutlass13device_kernelIN5flash19enable_sm80_to_sm89INS1_16FlashAttnFwdSm80INS1_25CollectiveMainloopFwdSm80ILi8ELi2ELb0EN4cute5tupleIJNS5_1CILi128EEENS7_ILi64EEENS7_ILi192EEEEEELi192ENS_6half_tEfNS_4arch4Sm80ELb1ELb0ELb1ELb1ELb1ELb0ELb1ELb1EEENS1_21CollectiveEpilogueFwdINS6_IJS8_SA_S9_EEENS6_IJNS7_ILi1EEESI_SI_EEESC_SE_Li256ELb1ELb1ELb1ELb0EEENS1_36VarlenDynamicPersistentTileSchedulerILi128ELi64ELi256ELi256ELb1ELb1ELb0ELb1ELb1ELb1EEEEEEEEEvNT_6ParamsE) ;  /* 0xfffeafe002007950 */ /* 0x004fea0003c3ffff */
        .weak           $__internal_47_$__cuda_sm70_votesync_ballot
        .type           $__internal_47_$__cuda_sm70_votesync_ballot,@function
        .size           $__internal_47_$__cuda_sm70_votesync_ballot,(.L_x_3145 - $__internal_47_$__cuda_sm70_votesync_ballot)
$__internal_47_$__cuda_sm70_votesync_ballot:
[----:B------:R-:W-:Y:S01]  /*15020*/  ISETP.NE.U32.AND P0, PT, R0, 0x1, PT ;  /* 0x000000010000780c */ /* 0x000fe20003f05070 */
[----:B------:R-:W-:-:S04]  /*15030*/  IMAD.MOV.U32 R3, RZ, RZ, -0x1 ;  /* 0xffffffffff037424 */ /* 0x000fc800078e00ff */
[----:B------:R-:W-:Y:S08]  /*15040*/  WARPSYNC R3 ;  /* 0x0000000300007348 */ /* 0x000ff00003800000 */
[----:B------:R-:W-:-:S04]  /*15050*/  VOTE.ANY R0, PT, !P0 ;  /* 0x0000000000007806 */ /* 0x000fc800040e0100 */
[----:B------:R-:W-:Y:S01]  /*15060*/  LOP3.LUT R0, R0, R3, RZ, 0xc0, !PT ;  /* 0x0000000300007212 */ /* 0x000fe200078ec0ff */
[----:B------:R-:W-:-:S04]  /*15070*/  IMAD.MOV.U32 R3, RZ, RZ, 0x0 ;  /* 0x00000000ff037424 */ /* 0x000fc800078e00ff */
[----:B------:R-:W-:Y:S05]  /*15080*/  RET.REL.NODEC R2 `(_ZN7cutlass13device_kernelIN5flash19enable_sm80_to_sm89INS1_16FlashAttnFwdSm80INS1_25CollectiveMainloopFwdSm80ILi8ELi2ELb0EN4cute5tupleIJNS5_1CILi128EEENS7_ILi64EEENS7_ILi192EEEEEELi192ENS_6half_tEfNS_4arch4Sm80ELb1ELb0ELb1ELb1ELb1ELb0ELb1ELb1EEENS1_21CollectiveEpilogueFwdINS6_IJS8_SA_S9_EEENS6_IJNS7_ILi1EEESI_SI_EEESC_SE_Li256ELb1ELb1ELb1ELb0EEENS1_36VarlenDynamicPersistentTileSchedulerILi128ELi64ELi256ELi256ELb1ELb1ELb0ELb1ELb1ELb1EEEEEEEEEvNT_6ParamsE) ;  /* 0xfffeaf7002007950 */ /* 0x000fea0003c3ffff */
.L_x_2820:
        /* <DEDUP_REMOVED lines=15> */
.L_x_3145:


//--------------------- .text._ZN7cutlass13device_kernelIN5flash19enable_sm80_to_sm89INS1_16FlashAttnFwdSm80INS1_25CollectiveMainloopFwdSm80ILi8ELi2ELb0EN4cute5tupleIJNS5_1CILi128EEENS7_ILi64EEENS7_ILi192EEEEEELi192ENS_6half_tEfNS_4arch4Sm80ELb1ELb0ELb1ELb1ELb1ELb1ELb1ELb1EEENS1_21CollectiveEpilogueFwdINS6_IJS8_SA_S9_EEENS6_IJNS7_ILi1EEESI_SI_EEESC_SE_Li256ELb1ELb1ELb1ELb0EEENS1_36VarlenDynamicPersistentTileSchedulerILi128ELi64ELi256ELi256ELb1ELb1ELb0ELb1ELb1ELb1EEEEEEEEEvNT_6ParamsE --------------------------
	.section	.text._ZN7cutlass13device_kernelIN5flash19enable_sm80_to_sm89INS1_16FlashAttnFwdSm80INS1_25CollectiveMainloopFwdSm80ILi8ELi2ELb0EN4cute5tupleIJNS5_1CILi128EEENS7_ILi64EEENS7_ILi192EEEEEELi192ENS_6half_tEfNS_4arch4Sm80ELb1ELb0ELb1ELb1ELb1ELb1ELb1ELb1EEENS1_21CollectiveEpilogueFwdINS6_IJS8_SA_S9_EEENS6_IJNS7_ILi1EEESI_SI_EEESC_SE_Li256ELb1ELb1ELb1ELb0EEENS1_36VarlenDynamicPersistentTileSchedulerILi128ELi64ELi256ELi256ELb1ELb1ELb0ELb1ELb1ELb1EEEEEEEEEvNT_6ParamsE,"ax",@progbits
	.sectioninfo	@"SHI_REGISTERS=255"
	.align	128
.text._ZN7cutlass13device_kernelIN5flash19enable_sm80_to_sm89INS1_16FlashAttnFwdSm80INS1_25CollectiveMainloopFwdSm80ILi8ELi2ELb0EN4cute5tupleIJNS5_1CILi128EEENS7_ILi64EEENS7_ILi192EEEEEELi192ENS_6half_tEfNS_4arch4Sm80ELb1ELb0ELb1ELb1ELb1ELb1ELb1ELb1EEENS1_21CollectiveEpilogueFwdINS6_IJS8_SA_S9_EEENS6_IJNS7_ILi1EEESI_SI_EEESC_SE_Li256ELb1ELb1ELb1ELb0EEENS1_36VarlenDynamicPersistentTileSchedulerILi128ELi64ELi256ELi256ELb1ELb1ELb0ELb1ELb1ELb1EEEEEEEEEvNT_6ParamsE:
        .type           _ZN7cutlass13device_kernelIN5flash19enable_sm80_to_sm89INS1_16FlashAttnFwdSm80INS1_25CollectiveMainloopFwdSm80ILi8ELi2ELb0EN4cute5tupleIJNS5_1CILi128EEENS7_ILi64EEENS7_ILi192EEEEEELi192ENS_6half_tEfNS_4arch4Sm80ELb1ELb0ELb1ELb1ELb1ELb1ELb1ELb1EEENS1_21CollectiveEpilogueFwdINS6_IJS8_SA_S9_EEENS6_IJNS7_ILi1EEESI_SI_EEESC_SE_Li256ELb1ELb1ELb1ELb0EEENS1_36VarlenDynamicPersistentTileSchedulerILi128ELi64ELi256ELi256ELb1ELb1ELb0ELb1ELb1ELb1EEEEEEEEEvNT_6ParamsE,@function
        .size           _ZN7cutlass13device_kernelIN5flash19enable_sm80_to_sm89INS1_16FlashAttnFwdSm80INS1_25CollectiveMainloopFwdSm80ILi8ELi2ELb0EN4cute5tupleIJNS5_1CILi128EEENS7_ILi64EEENS7_ILi192EEEEEELi192ENS_6half_tEfNS_4arch4Sm80ELb1ELb0ELb1ELb1ELb1ELb1ELb1ELb1EEENS1_21CollectiveEpilogueFwdINS6_IJS8_SA_S9_EEENS6_IJNS7_ILi1EEESI_SI_EEESC_SE_Li256ELb1ELb1ELb1ELb0EEENS1_36VarlenDynamicPersistentTileSchedulerILi128ELi64ELi256ELi256ELb1ELb1ELb0ELb1ELb1ELb1EEEEEEEEEvNT_6ParamsE,(.L_x_3150 - _ZN7cutlass13device_kernelIN5flash19enable_sm80_to_sm89INS1_16FlashAttnFwdSm80INS1_25CollectiveMainloopFwdSm80ILi8ELi2ELb0EN4cute5tupleIJNS5_1CILi128EEENS7_ILi64EEENS7_ILi192EEEEEELi192ENS_6half_tEfNS_4arch4Sm80ELb1ELb0ELb1ELb1ELb1ELb1ELb1ELb1EEENS1_21CollectiveEpilogueFwdINS6_IJS8_SA_S9_EEENS6_IJNS7_ILi1EEESI_SI_EEESC_SE_Li256ELb1ELb1ELb1ELb0EEENS1_36VarlenDynamicPersistentTileSchedulerILi128ELi64ELi256ELi256ELb1ELb1ELb0ELb1ELb1ELb1EEEEEEEEEvNT_6ParamsE)
        .other          _ZN7cutlass13device_kernelIN5flash19enable_sm80_to_sm89INS1_16FlashAttnFwdSm80INS1_25CollectiveMainloopFwdSm80ILi8ELi2ELb0EN4cute5tupleIJNS5_1CILi128EEENS7_ILi64EEENS7_ILi192EEEEEELi192ENS_6half_tEfNS_4arch4Sm80ELb1ELb0ELb1ELb1ELb1ELb1ELb1ELb1EEENS1_21CollectiveEpilogueFwdINS6_IJS8_SA_S9_EEENS6_IJNS7_ILi1EEESI_SI_EEESC_SE_Li256ELb1ELb1ELb1ELb0EEENS1_36VarlenDynamicPersistentTileSchedulerILi128ELi64ELi256ELi256ELb1ELb1ELb0ELb1ELb1ELb1EEEEEEEEEvNT_6ParamsE,@"STO_CUDA_ENTRY STV_DEFAULT"
_ZN7cutlass13device_kernelIN5flash19enable_sm80_to_sm89INS1_16FlashAttnFwdSm80INS1_25CollectiveMainloopFwdSm80ILi8ELi2ELb0EN4cute5tupleIJNS5_1CILi128EEENS7_ILi64EEENS7_ILi192EEEEEELi192ENS_6half_tEfNS_4arch4Sm80ELb1ELb0ELb1ELb1ELb1ELb1ELb1ELb1EEENS1_21CollectiveEpilogueFwdINS6_IJS8_SA_S9_EEENS6_IJNS7_ILi1EEESI_SI_EEESC_SE_Li256ELb1ELb1ELb1ELb0EEENS1_36VarlenDynamicPersistentTileSchedulerILi128ELi64ELi256ELi256ELb1ELb1ELb0ELb1ELb1ELb1EEEEEEEEEvNT_6ParamsE:
[----:B------:R-:W-:-:S03]  /*0000*/  MOV R1, c[0x0][0x28] ;  /* 0x00000a0000017a02 */ /* 0x000fc60000000f00 */
[----:B------:R-:W1:Y:S01]  /*0010*/  S2R R2, SR_TID.X ;  /* 0x0000000000027919 */ /* 0x000e620000002100 */
[----:B------:R-:W-:Y:S01]  /*0020*/  IADD3 R1, R1, -0x70, RZ ;  /* 0xffffff9001017810 */ /* 0x000fe20007ffe0ff */
[----:B------:R-:W-:Y:S01]  /*0030*/  ULDC.64 UR8, c[0x0][0x118] ;  /* 0x0000460000087ab9 */ /* 0x000fe20000000a00 */
[----:B-1----:R-:W-:-:S05]  /*0040*/  SHF.R.U32.HI R0, RZ, 0x5, R2 ;  /* 0x00000005ff007819 */ /* 0x002fca0000011602 */
[----:B------:R-:W1:Y:S02]  /*0050*/  SHFL.IDX PT, R3, R0, RZ, 0x1f ;  /* 0x00001fff00037589 */ /* 0x000e6400000e0000 */
[----:B-1----:R-:W-:Y:S02]  /*0060*/  ISETP.NE.AND P0, PT, R3, RZ, PT ;  /* 0x000000ff0300720c */ /* 0x002fe40003f05270 */
[----:B------:R-:W-:Y:S11]  /*0070*/  STL [R1+0x68], R3 ;  /* 0x0000680301007387 */ /* 0x000ff60000100800 */
[----:B------:R-:W-:Y:S06]  /*0080*/  @P0 BAR.SYNC.DEFER_BLOCKING 0x5, 0x100 ;  /* 0x0144000000000b1d */ /* 0x000fec0000010000 */
[----:B------:R-:W1:Y:S04]  /*0090*/  @P0 LDS.128 R4, [0x24100] ;  /* 0x02410000ff040984 */ /* 0x000e680000000c00 */
[----:B-1----:R1:W-:Y:S04]  /*00a0*/  @P0 STL.64 [R1], R4 ;  /* 0x0000000401000387 */ /* 0x0023e80000100a00 */
[----:B------:R1:W-:Y:S04]  /*00b0*/  @P0 STL.64 [R1+0x8], R6 ;  /* 0x0000080601000387 */ /* 0x0003e80000100a00 */
[----:B------:R-:W-:Y:S06]  /*00c0*/  @P0 BAR.ARV 0x4, 0x100 ;  /* 0x0104000000000b1d */ /* 0x000fec0000002000 */
[----:B------:R-:W-:Y:S05]  /*00d0*/  @P0 BRA `(.L_x_2821) ;  /* 0x00000fd000000947 */ /* 0x000fea0003800000 */
[----:B------:R-:W-:Y:S01]  /*00e0*/  LOP3.LUT R13, R2, 0x1f, RZ, 0xc0, !PT ;  /* 0x0000001f020d7812 */ /* 0x000fe200078ec0ff */
[----:B------:R-:W-:-:S03]  /*00f0*/  CS2R R8, SRZ ;  /* 0x0000000000087805 */ /* 0x000fc6000001ff00 */
[----:B------:R-:W-:-:S04]  /*0100*/  ISETP.NE.AND P6, PT, R13, 0x1f, PT ;  /* 0x0000001f0d00780c */ /* 0x000fc80003fc5270 */
[----:B------:R-:W-:-:S13]  /*0110*/  ISETP.GE.OR P0, PT, R13, c[0x0][0x53c], !P6 ;  /* 0x00014f000d007a0c */ /* 0x000fda0007706670 */
[----:B-1----:R-:W-:Y:S02]  /*0120*/  @!P0 IMAD.MOV.U32 R4, RZ, RZ, 0x4 ;  /* 0x00000004ff048424 */ /* 0x002fe400078e00ff */
[----:B------:R-:W-:Y:S02]  /*0130*/  @!P0 IMAD.MOV.U32 R2, RZ, RZ, 0x4 ;  /* 0x00000004ff028424 */ /* 0x000fe400078e00ff */
[----:B------:R-:W-:-:S04]  /*0140*/  @!P0 IMAD.WIDE.U32 R4, R13, R4, c[0x0][0x580] ;  /* 0x000160000d048625 */ /* 0x000fc800078e0004 */
[C---:B------:R-:W-:Y:S01]  /*0150*/  @!P0 IMAD.WIDE.U32 R2, R13.reuse, R2, c[0x0][0x578] ;  /* 0x00015e000d028625 */ /* 0x040fe200078e0002 */
[----:B------:R-:W2:Y:S04]  /*0160*/  @!P0 LDG.E R9, [R4.64] ;  /* 0x0000000804098981 */ /* 0x000ea8000c1e1900 */
[----:B------:R-:W2:Y:S01]  /*0170*/  @!P0 LDG.E R8, [R2.64] ;  /* 0x0000000802088981 */ /* 0x000ea2000c1e1900 */
[C---:B------:R-:W-:Y:S01]  /*0180*/  ISETP.NE.AND P5, PT, R13.reuse, RZ, PT ;  /* 0x000000ff0d00720c */ /* 0x040fe20003fa5270 */
[----:B------:R-:W1:Y:S01]  /*0190*/  S2UR UR4, SR_CTAID.X ;  /* 0x00000000000479c3 */ /* 0x000e620000002500 */
        /* <DEDUP_REMOVED lines=24> */
[----:B-1----:R-:W-:-:S13]  /*0320*/  ISETP.GT.AND P0, PT, R6, UR4, PT ;  /* 0x0000000406007c0c */ /* 0x002fda000bf04270 */
[----:B------:R-:W-:Y:S05]  /*0330*/  @P0 BRA `(.L_x_2822) ;  /* 0x0000026000000947 */ /* 0x000fea0003800000 */
[----:B------:R-:W-:Y:S02]  /*0340*/  MOV R6, R0 ;  /* 0x0000000000067202 */ /* 0x000fe40000000f00 */
[----:B------:R-:W-:-:S04]  /*0350*/  MOV R7, RZ ;  /* 0x000000ff00077202 */ /* 0x000fc80000000f00 */
.L_x_2826:
        /* <DEDUP_REMOVED lines=15> */
[----:B------:R1:W2:Y:S02]  /*0450*/  SHFL.UP PT, R0, R5, 0x1, RZ ;  /* 0x0420000005007989 */ /* 0x0002a400000e00ff */
.L_x_3028:
        /* <DEDUP_REMOVED lines=16> */
.L_x_3029:
[----:B--2---:R-:W-:-:S05]  /*0560*/  IMAD R0, R0, c[0x0][0x538], RZ ;  /* 0x00014e0000007a24 */ /* 0x004fca00078e02ff */
[----:B------:R-:W-:-:S04]  /*0570*/  IADD3 R6, R0, R6, RZ ;  /* 0x0000000600067210 */ /* 0x000fc80007ffe0ff */
[----:B------:R-:W-:-:S13]  /*0580*/  ISETP.GT.AND P0, PT, R6, UR4, PT ;  /* 0x0000000406007c0c */ /* 0x000fda000bf04270 */
[----:B-1----:R-:W-:Y:S05]  /*0590*/  @!P0 BRA `(.L_x_2826) ;  /* 0xfffffdc000008947 */ /* 0x002fea000383ffff */
.L_x_2822:
[----:B------:R-:W-:-:S05]  /*05a0*/  IADD3 R10, -R0, R6, RZ ;  /* 0x00000006000a7210 */ /* 0x000fca0007ffe1ff */
[----:B------:R-:W-:-:S05]  /*05b0*/  IMAD R0, R4, c[0x0][0x538], R10 ;  /* 0x00014e0004007a24 */ /* 0x000fca00078e020a */
[----:B------:R-:W-:Y:S01]  /*05c0*/  ISETP.GT.AND P0, PT, R0, UR4, PT ;  /* 0x0000000400007c0c */ /* 0x000fe2000bf04270 */
[----:B------:R-:W-:-:S12]  /*05d0*/  BRA.DIV ~URZ, `(.L_x_2827) ;  /* 0x0001f3727f007947 */ /* 0x000fd8000b800000 */
[----:B------:R-:W-:-:S04]  /*05e0*/  VOTE.ANY R6, PT, !P0 ;  /* 0x0000000000067806 */ /* 0x000fc800040e0100 */
.L_x_3030:
[----:B------:R-:W1:Y:S02]  /*05f0*/  POPC R0, R6 ;  /* 0x0000000600007309 */ /* 0x000e640000000000 */
[----:B-1----:R-:W-:-:S05]  /*0600*/  IADD3 R2, R0, R7, RZ ;  /* 0x0000000700027210 */ /* 0x002fca0007ffe0ff */
[----:B------:R1:W-:Y:S01]  /*0610*/  STL [R1+0xc], R2 ;  /* 0x00000c0201007387 */ /* 0x0003e20000100800 */
[----:B------:R-:W-:Y:S05]  /*0620*/  BRA.DIV ~URZ, `(.L_x_2828) ;  /* 0x0001f3727f007947 */ /* 0x000fea000b800000 */
[----:B------:R2:W3:Y:S01]  /*0630*/  SHFL.IDX PT, R12, R9, R0, 0x1f ;  /* 0x00001f00090c7589 */ /* 0x0004e200000e0000 */
[----:B------:R-:W-:-:S03]  /*0640*/  MOV R5, RZ ;  /* 0x000000ff00057202 */ /* 0x000fc60000000f00 */
[----:B------:R2:W4:Y:S04]  /*0650*/  SHFL.IDX PT, R9, R8, R0, 0x1f ;  /* 0x00001f0008097589 */ /* 0x00052800000e0000 */
.L_x_3031:
[----:B------:R-:W-:Y:S01]  /*0660*/  ISETP.NE.AND P0, PT, R6, RZ, PT ;  /* 0x000000ff0600720c */ /* 0x000fe20003f05270 */
[----:B------:R-:W-:-:S12]  /*0670*/  BSSY B0, `(.L_x_2829) ;  /* 0x0000005000007945 */ /* 0x000fd80003800000 */
[----:B------:R-:W-:Y:S05]  /*0680*/  @!P0 BRA `(.L_x_2830) ;  /* 0x0000003000008947 */ /* 0x000fea0003800000 */
[----:B-1----:R-:W-:Y:S01]  /*0690*/  IADD3 R2, R0, -0x1, RZ ;  /* 0xffffffff00027810 */ /* 0x002fe20007ffe0ff */
[----:B------:R-:W-:Y:S05]  /*06a0*/  BRA.DIV ~URZ, `(.L_x_2831) ;  /* 0x0001f3d27f007947 */ /* 0x000fea000b800000 */
[----:B------:R1:W2:Y:S02]  /*06b0*/  SHFL.IDX PT, R5, R4, R2, 0x1f ;  /* 0x00001f0204057589 */ /* 0x0002a400000e0000 */
.L_x_2830:
[----:B------:R-:W-:Y:S05]  /*06c0*/  BSYNC B0 ;  /* 0x0000000000007941 */ /* 0x000fea0003800000 */
.L_x_2829:
[----:B--2---:R-:W-:Y:S01]  /*06d0*/  IMAD R0, R5, c[0x0][0x538], R10 ;  /* 0x00014e0005007a24 */ /* 0x004fe200078e020a */
[----:B----4-:R-:W-:Y:S01]  /*06e0*/  ISETP.NE.AND P0, PT, R9, 0x1, PT ;  /* 0x000000010900780c */ /* 0x010fe20003f05270 */
[----:B------:R-:W-:Y:S03]  /*06f0*/  BSSY B0, `(.L_x_2832) ;  /* 0x0000089000007945 */ /* 0x000fe60003800000 */
[----:B------:R2:W-:Y:S01]  /*0700*/  STL [R1], R0 ;  /* 0x0000000001007387 */ /* 0x0005e20000100800 */
[----:B------:R-:W-:-:S08]  /*0710*/  IADD3 R11, -R0, UR4, RZ ;  /* 0x00000004000b7c10 */ /* 0x000fd0000fffe1ff */
[----:B------:R-:W-:Y:S05]  /*0720*/  @!P0 BRA `(.L_x_2833) ;  /* 0x000003f000008947 */ /* 0x000fea0003800000 */
[-C--:B--23--:R-:W-:Y:S02]  /*0730*/  IABS R0, R12.reuse ;  /* 0x0000000c00007213 */ /* 0x08cfe40000000000 */
[----:B------:R-:W-:-:S03]  /*0740*/  IABS R6, R12 ;  /* 0x0000000c00067213 */ /* 0x000fc60000000000 */
[----:B------:R-:W-:Y:S01]  /*0750*/  IMAD.MOV.U32 R5, RZ, RZ, R0 ;  /* 0x000000ffff057224 */ /* 0x000fe200078e0000 */
[----:B------:R-:W-:-:S03]  /*0760*/  IABS R0, R9 ;  /* 0x0000000900007213 */ /* 0x000fc60000000000 */
[----:B-1----:R-:W1:Y:S02]  /*0770*/  I2F.RP R2, R5 ;  /* 0x0000000500027306 */ /* 0x002e640000209400 */
        /* <DEDUP_REMOVED lines=55> */
[----:B------:R-:W-:-:S05]  /*0af0*/  IMAD R2, R3, 0x10000, R2 ;  /* 0x0001000003027824 */ /* 0x000fca00078e0202 */
[----:B------:R1:W-:Y:S01]  /*0b00*/  STL [R1+0x8], R2 ;  /* 0x0000080201007387 */ /* 0x0003e20000100800 */
[----:B------:R-:W-:Y:S05]  /*0b10*/  BRA `(.L_x_2834) ;  /* 0x0000046000007947 */ /* 0x000fea0003800000 */
.L_x_2833:
[----:B------:R-:W4:Y:S01]  /*0b20*/  LDL R3, [R1+0xc] ;  /* 0x00000c0001037983 */ /* 0x000f220000100800 */
[----:B-1----:R-:W-:-:S04]  /*0b30*/  IMAD.MOV.U32 R2, RZ, RZ, 0x4 ;  /* 0x00000004ff027424 */ /* 0x002fc800078e00ff */
[----:B----4-:R-:W-:-:S05]  /*0b40*/  IMAD.WIDE R2, R3, R2, c[0x0][0x590] ;  /* 0x0001640003027625 */ /* 0x010fca00078e0202 */
[----:B------:R-:W4:Y:S02]  /*0b50*/  LDG.E R7, [R2.64] ;  /* 0x0000000802077981 */ /* 0x000f24000c1e1900 */
[----:B---34-:R-:W-:-:S05]  /*0b60*/  IMAD R9, R7, R12, RZ ;  /* 0x0000000c07097224 */ /* 0x018fca00078e02ff */
[-C--:B--2---:R-:W-:Y:S02]  /*0b70*/  IABS R0, R9.reuse ;  /* 0x0000000900007213 */ /* 0x084fe40000000000 */
        /* <DEDUP_REMOVED lines=62> */
[----:B------:R-:W-:-:S05]  /*0f60*/  IMAD R2, R0, R2, R3 ;  /* 0x0000000200027224 */ /* 0x000fca00078e0203 */
[----:B------:R1:W-:Y:S02]  /*0f70*/  STL [R1+0x8], R2 ;  /* 0x0000080201007387 */ /* 0x0003e40000100800 */
.L_x_2834:
[----:B------:R-:W-:Y:S05]  /*0f80*/  BSYNC B0 ;  /* 0x0000000000007941 */ /* 0x000fea0003800000 */
.L_x_2832:
[----:B------:R-:W-:-:S04]  /*0f90*/  LOP3.LUT R0, RZ, R0, RZ, 0x33, !PT ;  /* 0x00000000ff007212 */ /* 0x000fc800078e33ff */
[----:B------:R-:W-:-:S05]  /*0fa0*/  IADD3 R0, R0, R12, RZ ;  /* 0x0000000c00007210 */ /* 0x000fca0007ffe0ff */
[----:B------:R2:W-:Y:S01]  /*0fb0*/  STL [R1+0x4], R0 ;  /* 0x0000040001007387 */ /* 0x0005e20000100800 */
[----:B------:R-:W-:Y:S05]  /*0fc0*/  BRA `(.L_x_2835) ;  /* 0x0000006000007947 */ /* 0x000fea0003800000 */
.L_x_2823:
[----:B------:R-:W-:Y:S01]  /*0fd0*/  MOV R0, UR4 ;  /* 0x0000000400007c02 */ /* 0x000fe20008000f00 */
[----:B------:R-:W-:Y:S04]  /*0fe0*/  STL [R1+0x4], RZ ;  /* 0x000004ff01007387 */ /* 0x000fe80000100800 */
[----:B------:R1:W-:Y:S04]  /*0ff0*/  STL [R1], R0 ;  /* 0x0000000001007387 */ /* 0x0003e80000100800 */
[----:B------:R2:W-:Y:S01]  /*1000*/  STL [R1+0x8], RZ ;  /* 0x000008ff01007387 */ /* 0x0005e20000100800 */
[----:B-1----:R-:W-:-:S05]  /*1010*/  MOV R0, c[0x0][0x53c] ;  /* 0x00014f0000007a02 */ /* 0x002fca0000000f00 */
[----:B------:R2:W-:Y:S02]  /*1020*/  STL [R1+0xc], R0 ;  /* 0x00000c0001007387 */ /* 0x0005e40000100800 */
.L_x_2835:
[----:B------:R-:W3:Y:S04]  /*1030*/  LDL R4, [R1] ;  /* 0x0000000001047983 */ /* 0x000ee80000100800 */
[----:B------:R-:W3:Y:S04]  /*1040*/  LDL R5, [R1+0x4] ;  /* 0x0000040001057983 */ /* 0x000ee80000100800 */
[----:B------:R-:W3:Y:S04]  /*1050*/  LDL R6, [R1+0x8] ;  /* 0x0000080001067983 */ /* 0x000ee80000100800 */
[----:B------:R-:W3:Y:S01]  /*1060*/  LDL R7, [R1+0xc] ;  /* 0x00000c0001077983 */ /* 0x000ee20000100800 */
[----:B------:R-:W-:Y:S01]  /*1070*/  ISETP.NE.AND P0, PT, R13, RZ, PT ;  /* 0x000000ff0d00720c */ /* 0x000fe20003f05270 */
[----:B------:R-:W-:-:S12]  /*1080*/  WARPSYNC 0xffffffff ;  /* 0xffffffff00007948 */ /* 0x000fd80003800000 */
[----:B---3--:R3:W-:Y:S04]  /*1090*/  @!P0 STS.128 [0x24100], R4 ;  /* 0x02410004ff008388 */ /* 0x0087e80000000c00 */
[----:B------:R-:W-:Y:S06]  /*10a0*/  BAR.ARV 0x5, 0x100 ;  /* 0x0144000000007b1d */ /* 0x000fec0000002000 */
.L_x_2821:
[----:B--2---:R-:W2:Y:S02]  /*10b0*/  LDL R0, [R1+0xc] ;  /* 0x00000c0001007983 */ /* 0x004ea40000100800 */
[----:B--2---:R-:W-:-:S13]  /*10c0*/  ISETP.GE.AND P0, PT, R0, c[0x0][0x53c], PT ;  /* 0x00014f0000007a0c */ /* 0x004fda0003f06270 */
[----:B------:R-:W-:Y:S05]  /*10d0*/  @P0 EXIT ;  /* 0x000000000000094d */ /* 0x000fea0003800000 */
[----:B------:R-:W2:Y:S01]  /*10e0*/  S2R R14, SR_TID.X ;  /* 0x00000000000e7919 */ /* 0x000ea20000002100 */
[----:B------:R-:W-:Y:S02]  /*10f0*/  ULDC UR4, c[0x0][0x2ac] ;  /* 0x0000ab0000047ab9 */ /* 0x000fe40000000800 */
[----:B------:R-:W-:Y:S02]  /*1100*/  ULDC UR6, c[0x0][0x1d0] ;  /* 0x0000740000067ab9 */ /* 0x000fe40000000800 */
[----:B------:R-:W-:Y:S01]  /*1110*/  UIMAD UR6, UR4, UR6, URZ ;  /* 0x00000006040672a4 */ /* 0x000fe2000f8e023f */
[----:B--2---:R-:W-:-:S04]  /*1120*/  SHF.R.S32.HI R12, RZ, 0x1f, R14 ;  /* 0x0000001fff0c7819 */ /* 0x004fc8000001140e */
[CC--:B-1----:R-:W-:Y:S02]  /*1130*/  LEA.HI R2, R12.reuse, R14.reuse, RZ, 0x4 ;  /* 0x0000000e0c027211 */ /* 0x0c2fe400078f20ff */
[-C--:B------:R-:W-:Y:S02]  /*1140*/  LEA.HI R11, R12, R14.reuse, RZ, 0x3 ;  /* 0x0000000e0c0b7211 */ /* 0x080fe400078f18ff */
[----:B------:R-:W-:Y:S02]  /*1150*/  LOP3.LUT R0, R2, 0xfffffff0, RZ, 0xc0, !PT ;  /* 0xfffffff002007812 */ /* 0x000fe400078ec0ff */
[----:B------:R-:W-:Y:S02]  /*1160*/  SHF.R.S32.HI R251, RZ, 0x3, R11 ;  /* 0x00000003fffb7819 */ /* 0x000fe4000001140b */
[----:B---3--:R-:W-:Y:S01]  /*1170*/  LOP3.LUT R4, R11, 0xfffffff8, RZ, 0xc0, !PT ;  /* 0xfffffff80b047812 */ /* 0x008fe200078ec0ff */
        /* <DEDUP_REMOVED lines=8> */
[----:B------:R-:W-:Y:S01]  /*1200*/  LEA.HI R13, R6, R0, RZ, 0x3 ;  /* 0x00000000060d7211 */ /* 0x000fe200078f18ff */
[----:B------:R-:W-:Y:S01]  /*1210*/  IMAD R231, R22, 0x20, R251 ;  /* 0x0000002016e77824 */ /* 0x000fe200078e02fb */
        /* <DEDUP_REMOVED lines=33> */
[--C-:B------:R-:W-:Y:S01]  /*1430*/  SHF.R.S32.HI R227, RZ, 0x2, R7.reuse ;  /* 0x00000002ffe37819 */ /* 0x100fe20000011407 */
[----:B------:R-:W-:Y:S01]  /*1440*/  IMAD.SHL.U32 R144, R144, 0x2, RZ ;  /* 0x0000000290907824 */ /* 0x000fe200078e00ff */
[----:B------:R-:W-:Y:S01]  /*1450*/  SHF.R.S32.HI R3, RZ, 0x1f, R7 ;  /* 0x0000001fff037819 */ /* 0x000fe20000011407 */
[----:B------:R-:W-:Y:S01]  /*1460*/  IMAD.IADD R21, R14, 0x1, -R2 ;  /* 0x000000010e157824 */ /* 0x000fe200078e0a02 */
[----:B------:R-:W-:Y:S01]  /*1470*/  LOP3.LUT R0, R0, 0x1c0, RZ, 0xc0, !PT ;  /* 0x000001c000007812 */ /* 0x000fe200078ec0ff */
[----:B------:R-:W-:Y:S01]  /*1480*/  STL [R1+0x6c], R18 ;  /* 0x00006c1201007387 */ /* 0x000fe20000100800 */
[----:B------:R-:W-:Y:S01]  /*1490*/  LEA.HI R3, R3, R227, RZ, 0x3 ;  /* 0x000000e303037211 */ /* 0x000fe200078f18ff */
[C---:B------:R-:W-:Y:S01]  /*14a0*/  IMAD.SHL.U32 R110, R21.reuse, 0x4, RZ ;  /* 0x00000004156e7824 */ /* 0x040fe200078e00ff */
[----:B------:R-:W-:Y:S01]  /*14b0*/  LOP3.LUT R5, R0, 0x8, R4, 0xf8, !PT ;  /* 0x0000000800057812 */ /* 0x000fe200078ef804 */
[----:B------:R-:W-:Y:S01]  /*14c0*/  IMAD.SHL.U32 R104, R21, 0x8, RZ ;  /* 0x0000000815687824 */ /* 0x000fe200078e00ff */
[----:B------:R-:W-:-:S02]  /*14d0*/  R2P PR, R6, 0x6 ;  /* 0x0000000606007804 */ /* 0x000fc40000000000 */
[----:B------:R-:W-:Y:S01]  /*14e0*/  SHF.R.U32.HI R4, RZ, 0x3, R0 ;  /* 0x00000003ff047819 */ /* 0x000fe20000011600 */
[----:B------:R-:W-:Y:S01]  /*14f0*/  IMAD R0, R9, 0x200, R8 ;  /* 0x0000020009007824 */ /* 0x000fe200078e0208 */
[----:B------:R-:W-:Y:S02]  /*1500*/  IADD3 R6, R227, 0x40, RZ ;  /* 0x00000040e3067810 */ /* 0x000fe40007ffe0ff */
[----:B------:R-:W-:Y:S02]  /*1510*/  LOP3.LUT R3, R3, 0xfffffff8, RZ, 0xc0, !PT ;  /* 0xfffffff803037812 */ /* 0x000fe400078ec0ff */
[----:B------:R-:W-:Y:S01]  /*1520*/  IADD3 R146, R110, 0x20, RZ ;  /* 0x000000206e927810 */ /* 0x000fe20007ffe0ff */
[----:B------:R-:W-:Y:S01]  /*1530*/  IMAD.SHL.U32 R2, R6, 0x40, RZ ;  /* 0x0000004006027824 */ /* 0x000fe200078e00ff */
[----:B------:R-:W-:Y:S01]  /*1540*/  LOP3.LUT R9, R5, R4, RZ, 0x3c, !PT ;  /* 0x0000000405097212 */ /* 0x000fe200078e3cff */
[----:B------:R-:W-:Y:S01]  /*1550*/  IMAD.IADD R5, R227, 0x1, -R3 ;  /* 0x00000001e3057824 */ /* 0x000fe200078e0a03 */
[----:B------:R-:W-:Y:S01]  /*1560*/  SHF.R.S32.HI R4, RZ, 0x1f, R6 ;  /* 0x0000001fff047819 */ /* 0x000fe20000011406 */
[----:B------:R-:W-:Y:S01]  /*1570*/  IMAD.IADD R109, R110, 0x1, R146 ;  /* 0x000000016e6d7824 */ /* 0x000fe200078e0292 */
[----:B------:R-:W-:-:S02]  /*1580*/  LOP3.LUT R20, R2, 0x1c0, RZ, 0xc0, !PT ;  /* 0x000001c002147812 */ /* 0x000fc400078ec0ff */
[----:B------:R-:W-:Y:S01]  /*1590*/  LEA.HI R3, R4, R6, RZ, 0x3 ;  /* 0x0000000604037211 */ /* 0x000fe200078f18ff */
[----:B------:R-:W-:Y:S01]  /*15a0*/  IMAD.SHL.U32 R4, R5, 0x40, RZ ;  /* 0x0000004005047824 */ /* 0x000fe200078e00ff */
[----:B------:R-:W-:Y:S01]  /*15b0*/  IADD3 R145, R110, 0x40, RZ ;  /* 0x000000406e917810 */ /* 0x000fe20007ffe0ff */
[----:B------:R1:W-:Y:S01]  /*15c0*/  STL [R1+0x10], R5 ;  /* 0x0000100501007387 */ /* 0x0003e20000100800 */
[----:B------:R-:W-:Y:S01]  /*15d0*/  SHF.R.S32.HI R2, RZ, 0x1f, R109 ;  /* 0x0000001fff027819 */ /* 0x000fe2000001146d */
[----:B------:R-:W-:Y:S01]  /*15e0*/  IMAD.SHL.U32 R3, R3, 0x40, RZ ;  /* 0x0000004003037824 */ /* 0x000fe200078e00ff */
[----:B------:R-:W-:Y:S01]  /*15f0*/  LOP3.LUT R233, R4, 0x1c0, RZ, 0xc0, !PT ;  /* 0x000001c004e97812 */ /* 0x000fe200078ec0ff */
[----:B------:R-:W-:Y:S01]  /*1600*/  IMAD.IADD R108, R110, 0x1, R145 ;  /* 0x000000016e6c7824 */ /* 0x000fe200078e0291 */
[CC--:B------:R-:W-:Y:S02]  /*1610*/  LEA.HI R4, R2.reuse, R109.reuse, RZ, 0x6 ;  /* 0x0000006d02047211 */ /* 0x0c0fe400078f30ff */
[----:B------:R-:W-:-:S02]  /*1620*/  LEA.HI R8, R2, R109, RZ, 0x3 ;  /* 0x0000006d02087211 */ /* 0x000fc400078f18ff */
[----:B------:R-:W-:Y:S01]  /*1630*/  LOP3.LUT R16, R3, 0xfffffe00, RZ, 0xc0, !PT ;  /* 0xfffffe0003107812 */ /* 0x000fe200078ec0ff */
[----:B------:R-:W-:Y:S01]  /*1640*/  IMAD.SHL.U32 R2, R4, 0x80, RZ ;  /* 0x0000008004027824 */ /* 0x000fe200078e00ff */
[----:B------:R-:W-:Y:S02]  /*1650*/  SHF.R.U32.HI R150, RZ, 0x3, R233 ;  /* 0x00000003ff967819 */ /* 0x000fe400000116e9 */
[----:B------:R-:W-:Y:S01]  /*1660*/  SHF.R.U32.HI R17, RZ, 0x3, R20 ;  /* 0x00000003ff117819 */ /* 0x000fe20000011614 */
[----:B------:R-:W-:Y:S01]  /*1670*/  STL [R1+0x34], R16 ;  /* 0x0000341001007387 */ /* 0x000fe20000100800 */
[----:B------:R-:W-:Y:S02]  /*1680*/  LOP3.LUT R4, R20, 0x38, R8, 0xf8, !PT ;  /* 0x0000003814047812 */ /* 0x000fe400078ef808 */
[----:B------:R-:W-:Y:S02]  /*1690*/  SHF.R.S32.HI R3, RZ, 0x1f, R108 ;  /* 0x0000001fff037819 */ /* 0x000fe4000001146c */
[----:B------:R-:W-:-:S02]  /*16a0*/  LOP3.LUT R2, R2, 0xffffe000, RZ, 0xc0, !PT ;  /* 0xffffe00002027812 */ /* 0x000fc400078ec0ff */
[----:B------:R-:W-:Y:S02]  /*16b0*/  LOP3.LUT R4, R4, R17, RZ, 0x3c, !PT ;  /* 0x0000001104047212 */ /* 0x000fe400078e3cff */
[----:B------:R-:W-:Y:S02]  /*16c0*/  LEA.HI R7, R3, R108, RZ, 0x3 ;  /* 0x0000006c03077211 */ /* 0x000fe400078f18ff */
[----:B-1----:R-:W-:Y:S02]  /*16d0*/  LOP3.LUT R5, R233, 0x38, R8, 0xf8, !PT ;  /* 0x00000038e9057812 */ /* 0x002fe400078ef808 */
[----:B------:R-:W-:Y:S02]  /*16e0*/  IADD3 R14, R4, R2, R16 ;  /* 0x00000002040e7210 */ /* 0x000fe40007ffe010 */
[----:B------:R-:W-:Y:S02]  /*16f0*/  LOP3.LUT R6, R5, R150, RZ, 0x3c, !PT ;  /* 0x0000009605067212 */ /* 0x000fe400078e3cff */
[----:B------:R-:W-:-:S02]  /*1700*/  LEA.HI R5, R3, R108, RZ, 0x6 ;  /* 0x0000006c03057211 */ /* 0x000fc400078f30ff */
[----:B------:R-:W-:Y:S01]  /*1710*/  IADD3 R15, R6, R2, R151 ;  /* 0x00000002060f7210 */ /* 0x000fe20007ffe097 */
[----:B------:R-:W-:Y:S01]  /*1720*/  IMAD.SHL.U32 R6, R13, 0x40, RZ ;  /* 0x000000400d067824 */ /* 0x000fe200078e00ff */
[--C-:B------:R-:W-:Y:S01]  /*1730*/  LOP3.LUT R4, R233, 0x38, R7.reuse, 0xf8, !PT ;  /* 0x00000038e9047812 */ /* 0x100fe200078ef807 */
[----:B------:R-:W-:Y:S01]  /*1740*/  IMAD.SHL.U32 R2, R5, 0x80, RZ ;  /* 0x0000008005027824 */ /* 0x000fe200078e00ff */
[----:B------:R-:W-:Y:S02]  /*1750*/  LOP3.LUT R3, R20, 0x38, R7, 0xf8, !PT ;  /* 0x0000003814037812 */ /* 0x000fe400078ef807 */
[----:B------:R-:W-:Y:S02]  /*1760*/  LOP3.LUT R5, R4, R150, RZ, 0x3c, !PT ;  /* 0x0000009604057212 */ /* 0x000fe400078e3cff */
[----:B------:R-:W-:Y:S02]  /*1770*/  LOP3.LUT R2, R2, 0xffffe000, RZ, 0xc0, !PT ;  /* 0xffffe00002027812 */ /* 0x000fe400078ec0ff */
[----:B------:R-:W-:-:S02]  /*1780*/  LOP3.LUT R4, R3, R17, RZ, 0x3c, !PT ;  /* 0x0000001103047212 */ /* 0x000fc400078e3cff */
[-C--:B------:R-:W-:Y:S02]  /*1790*/  IADD3 R13, R5, R2.reuse, R151 ;  /* 0x00000002050d7210 */ /* 0x080fe40007ffe097 */
[----:B------:R-:W-:Y:S02]  /*17a0*/  LEA.HI R5, R21, R21, RZ, 0x1 ;  /* 0x0000001515057211 */ /* 0x000fe400078f08ff */
[----:B------:R-:W-:Y:S02]  /*17b0*/  LOP3.LUT R3, R6, 0xfffffe00, RZ, 0xc0, !PT ;  /* 0xfffffe0006037812 */ /* 0x000fe400078ec0ff */
[----:B------:R-:W-:Y:S02]  /*17c0*/  LOP3.LUT R5, R5, 0x1ffffffe, RZ, 0xc0, !PT ;  /* 0x1ffffffe05057812 */ /* 0x000fe400078ec0ff */
[----:B------:R-:W-:Y:S01]  /*17d0*/  IADD3 R12, R4, R2, R16 ;  /* 0x00000002040c7210 */ /* 0x000fe20007ffe010 */
[----:B------:R-:W-:Y:S01]  /*17e0*/  IMAD.MOV.U32 R4, RZ, RZ, 0x20 ;  /* 0x00000020ff047424 */ /* 0x000fe200078e00ff */
[----:B------:R-:W-:Y:S01]  /*17f0*/  IADD3 R2, R9, R3, R10 ;  /* 0x0000000309027210 */ /* 0x000fe20007ffe00a */
[----:B------:R-:W-:Y:S01]  /*1800*/  IMAD.MOV.U32 R10, RZ, RZ, 0x40 ;  /* 0x00000040ff0a7424 */ /* 0x000fe200078e00ff */
[----:B------:R-:W-:-:S02]  /*1810*/  IADD3 R149, R110, 0x10, RZ ;  /* 0x000000106e957810 */ /* 0x000fc40007ffe0ff */
[----:B------:R-:W-:Y:S01]  /*1820*/  LOP3.LUT R3, R9, R3, RZ, 0xfc, !PT ;  /* 0x0000000309037212 */ /* 0x000fe200078efcff */
[----:B------:R-:W-:Y:S01]  /*1830*/  IMAD.IADD R9, R21, 0x1, -R5 ;  /* 0x0000000115097824 */ /* 0x000fe200078e0a05 */
[----:B------:R-:W-:Y:S02]  /*1840*/  LOP3.LUT R6, R11, 0x7ffffffc, RZ, 0xc0, !PT ;  /* 0x7ffffffc0b067812 */ /* 0x000fe400078ec0ff */
[----:B------:R-:W-:Y:S02]  /*1850*/  LOP3.LUT R5, R20, 0x38, R104, 0xf8, !PT ;  /* 0x0000003814057812 */ /* 0x000fe400078ef868 */
[----:B------:R-:W-:Y:S01]  /*1860*/  SHF.R.S32.HI R20, RZ, 0x1f, R149 ;  /* 0x0000001fff147819 */ /* 0x000fe20000011495 */
[----:B------:R-:W-:Y:S01]  /*1870*/  IMAD.IADD R6, R19, 0x1, -R6 ;  /* 0x0000000113067824 */ /* 0x000fe200078e0a06 */
[C---:B------:R-:W-:Y:S02]  /*1880*/  IADD3 R148, R110.reuse, 0x30, RZ ;  /* 0x000000306e947810 */ /* 0x040fe40007ffe0ff */
[----:B------:R-:W-:Y:S01]  /*1890*/  SHF.R.S32.HI R11, RZ, 0x1f, R146 ;  /* 0x0000001fff0b7819 */ /* 0x000fe20000011492 */
[----:B------:R1:W-:Y:S01]  /*18a0*/  STL [R1+0x48], R20 ;  /* 0x0000481401007387 */ /* 0x0003e20000100800 */
[----:B------:R-:W-:Y:S01]  /*18b0*/  IADD3 R147, R110, 0x50, RZ ;  /* 0x000000506e937810 */ /* 0x000fe20007ffe0ff */
[----:B------:R-:W-:Y:S01]  /*18c0*/  IMAD.SHL.U32 R252, R6, 0x2, RZ ;  /* 0x0000000206fc7824 */ /* 0x000fe200078e00ff */
[----:B------:R-:W-:Y:S01]  /*18d0*/  SHF.R.S32.HI R21, RZ, 0x1f, R148 ;  /* 0x0000001fff157819 */ /* 0x000fe20000011494 */
[----:B------:R2:W-:Y:S01]  /*18e0*/  STL [R1+0x44], R11 ;  /* 0x0000440b01007387 */ /* 0x0005e20000100800 */
[----:B------:R-:W-:Y:S01]  /*18f0*/  LOP3.LUT R5, R16, R5, R17, 0xf6, !PT ;  /* 0x0000000510057212 */ /* 0x000fe200078ef611 */
[----:B------:R-:W-:Y:S01]  /*1900*/  IMAD R6, R9, 0x8, R18 ;  /* 0x0000000809067824 */ /* 0x000fe200078e0212 */
[----:B------:R-:W-:Y:S01]  /*1910*/  IADD3 R34, R252, 0x8, RZ ;  /* 0x00000008fc227810 */ /* 0x000fe20007ffe0ff */
[----:B------:R-:W-:Y:S01]  /*1920*/  STL [R1+0x40], R21 ;  /* 0x0000401501007387 */ /* 0x000fe20000100800 */
[----:B------:R-:W-:-:S02]  /*1930*/  LEA R5, R5, 0x18100, 0x1 ;  /* 0x0001810005057811 */ /* 0x000fc400078e08ff */
[C---:B------:R-:W-:Y:S02]  /*1940*/  IADD3 R33, R252.reuse, 0x10, RZ ;  /* 0x00000010fc217810 */ /* 0x040fe40007ffe0ff */
[C---:B------:R-:W-:Y:S02]  /*1950*/  IADD3 R32, R252.reuse, 0x18, RZ ;  /* 0x00000018fc207810 */ /* 0x040fe40007ffe0ff */
[C---:B------:R-:W-:Y:S02]  /*1960*/  IADD3 R31, R252.reuse, 0x20, RZ ;  /* 0x00000020fc1f7810 */ /* 0x040fe40007ffe0ff */
[C---:B------:R-:W-:Y:S02]  /*1970*/  IADD3 R29, R252.reuse, 0x30, RZ ;  /* 0x00000030fc1d7810 */ /* 0x040fe40007ffe0ff */
[C---:B------:R-:W-:Y:S02]  /*1980*/  IADD3 R28, R252.reuse, 0x38, RZ ;  /* 0x00000038fc1c7810 */ /* 0x040fe40007ffe0ff */
[----:B------:R-:W-:-:S02]  /*1990*/  IADD3 R26, R252, 0x48, RZ ;  /* 0x00000048fc1a7810 */ /* 0x000fc40007ffe0ff */
[----:B------:R-:W-:Y:S02]  /*19a0*/  SEL R184, R4, 0xffffffe0, !P1 ;  /* 0xffffffe004b87807 */ /* 0x000fe40004800000 */
[----:B-1----:R-:W-:Y:S02]  /*19b0*/  SHF.R.S32.HI R20, RZ, 0x1f, R145 ;  /* 0x0000001fff147819 */ /* 0x002fe40000011491 */
[C---:B------:R-:W-:Y:S02]  /*19c0*/  IADD3 R25, R252.reuse, 0x50, RZ ;  /* 0x00000050fc197810 */ /* 0x040fe40007ffe0ff */
[----:B--2---:R-:W-:Y:S01]  /*19d0*/  SHF.R.S32.HI R11, RZ, 0x1f, R147 ;  /* 0x0000001fff0b7819 */ /* 0x004fe20000011493 */
[----:B------:R1:W-:Y:S01]  /*19e0*/  STL [R1+0x3c], R20 ;  /* 0x00003c1401007387 */ /* 0x0003e20000100800 */
[C---:B------:R-:W-:Y:S02]  /*19f0*/  IADD3 R23, R252.reuse, 0x60, RZ ;  /* 0x00000060fc177810 */ /* 0x040fe40007ffe0ff */
[----:B------:R-:W-:Y:S01]  /*1a00*/  IADD3 R22, R252, 0x68, RZ ;  /* 0x00000068fc167810 */ /* 0x000fe20007ffe0ff */
[----:B------:R-:W-:Y:S01]  /*1a10*/  STL [R1+0x38], R11 ;  /* 0x0000380b01007387 */ /* 0x000fe20000100800 */
[----:B------:R-:W-:-:S02]  /*1a20*/  SHF.R.S32.HI R4, RZ, 0x1f, R33 ;  /* 0x0000001fff047819 */ /* 0x000fc40000011421 */
[----:B------:R-:W-:Y:S01]  /*1a30*/  SHF.R.S32.HI R235, RZ, 0x3, R8 ;  /* 0x00000003ffeb7819 */ /* 0x000fe20000011408 */
[----:B------:R-:W-:Y:S01]  /*1a40*/  STL [R1+0x64], R6 ;  /* 0x0000640601007387 */ /* 0x000fe20000100800 */
[C---:B------:R-:W-:Y:S02]  /*1a50*/  IADD3 R19, R252.reuse, 0x80, RZ ;  /* 0x00000080fc137810 */ /* 0x040fe40007ffe0ff */
[C---:B------:R-:W-:Y:S01]  /*1a60*/  IADD3 R17, R252.reuse, 0x90, RZ ;  /* 0x00000090fc117810 */ /* 0x040fe20007ffe0ff */
[----:B------:R2:W-:Y:S01]  /*1a70*/  STL [R1+0x60], R5 ;  /* 0x0000600501007387 */ /* 0x0005e20000100800 */
[----:B------:R-:W-:Y:S02]  /*1a80*/  SHF.R.S32.HI R4, RZ, 0x1f, R31 ;  /* 0x0000001fff047819 */ /* 0x000fe4000001141f */
[----:B------:R-:W-:Y:S02]  /*1a90*/  SHF.R.S32.HI R234, RZ, 0x3, R7 ;  /* 0x00000003ffea7819 */ /* 0x000fe40000011407 */
[----:B------:R-:W-:-:S02]  /*1aa0*/  IADD3 R16, R252, 0x98, RZ ;  /* 0x00000098fc107810 */ /* 0x000fc40007ffe0ff */
[C---:B------:R-:W-:Y:S02]  /*1ab0*/  IADD3 R8, R252.reuse, 0xa8, RZ ;  /* 0x000000a8fc087810 */ /* 0x040fe40007ffe0ff */
[----:B------:R-:W-:Y:S02]  /*1ac0*/  SHF.R.S32.HI R4, RZ, 0x1f, R28 ;  /* 0x0000001fff047819 */ /* 0x000fe4000001141c */
[C---:B------:R-:W-:Y:S02]  /*1ad0*/  IADD3 R7, R252.reuse, 0xb0, RZ ;  /* 0x000000b0fc077810 */ /* 0x040fe40007ffe0ff */
[----:B-1----:R-:W-:Y:S02]  /*1ae0*/  IADD3 R20, R252, 0x78, RZ ;  /* 0x00000078fc147810 */ /* 0x002fe40007ffe0ff */
[----:B------:R-:W-:Y:S02]  /*1af0*/  SHF.R.S32.HI R4, RZ, 0x1f, R25 ;  /* 0x0000001fff047819 */ /* 0x000fe40000011419 */
[----:B------:R-:W-:-:S02]  /*1b00*/  SHF.R.S32.HI R4, RZ, 0x1f, R22 ;  /* 0x0000001fff047819 */ /* 0x000fc40000011416 */
[----:B------:R-:W-:Y:S02]  /*1b10*/  SHF.R.S32.HI R4, RZ, 0x1f, R19 ;  /* 0x0000001fff047819 */ /* 0x000fe40000011413 */
[----:B------:R-:W-:Y:S02]  /*1b20*/  SHF.R.S32.HI R4, RZ, 0x1f, R16 ;  /* 0x0000001fff047819 */ /* 0x000fe40000011410 */
[----:B------:R-:W-:Y:S02]  /*1b30*/  SHF.R.S32.HI R4, RZ, 0x1f, R7 ;  /* 0x0000001fff047819 */ /* 0x000fe40000011407 */
[----:B--2---:R-:W-:Y:S02]  /*1b40*/  SHF.R.S32.HI R5, RZ, 0x1f, R34 ;  /* 0x0000001fff057819 */ /* 0x004fe40000011422 */
        /* <DEDUP_REMOVED lines=8> */
[----:B------:R-:W-:Y:S02]  /*1bd0*/  LEA R4, R14, 0x18100, 0x1 ;  /* 0x000181000e047811 */ /* 0x000fe400078e08ff */
[----:B------:R-:W-:Y:S01]  /*1be0*/  LEA R180, R2, 0x18100, 0x1 ;  /* 0x0001810002b47811 */ /* 0x000fe200078e08ff */
[----:B------:R-:W-:Y:S01]  /*1bf0*/  STL [R1+0x5c], R5 ;  /* 0x00005c0501007387 */ /* 0x000fe20000100800 */
[----:B------:R-:W-:Y:S02]  /*1c00*/  LEA R2, R13, 0x18100, 0x1 ;  /* 0x000181000d027811 */ /* 0x000fe400078e08ff */
[----:B------:R-:W-:Y:S01]  /*1c10*/  LEA R186, R3, 0x100, 0x1 ;  /* 0x0000010003ba7811 */ /* 0x000fe200078e08ff */
[----:B------:R-:W-:Y:S01]  /*1c20*/  STL [R1+0x58], R4 ;  /* 0x0000580401007387 */ /* 0x000fe20000100800 */
[----:B------:R-:W-:Y:S01]  /*1c30*/  LEA R185, R0, 0xc100, 0x1 ;  /* 0x0000c10000b97811 */ /* 0x000fe200078e08ff */
[----:B------:R-:W-:Y:S01]  /*1c40*/  IMAD.IADD R181, R180, 0x1, R184 ;  /* 0x00000001b4b57824 */ /* 0x000fe200078e02b8 */
[----:B------:R-:W-:Y:S01]  /*1c50*/  SEL R0, R10, 0xffffffc0, !P2 ;  /* 0xffffffc00a007807 */ /* 0x000fe20005000000 */
[----:B------:R1:W-:Y:S01]  /*1c60*/  STL [R1+0x54], R2 ;  /* 0x0000540201007387 */ /* 0x0003e20000100800 */
[----:B------:R-:W-:-:S02]  /*1c70*/  LEA R3, R12, 0x18100, 0x1 ;  /* 0x000181000c037811 */ /* 0x000fc400078e08ff */
[----:B------:R-:W-:Y:S01]  /*1c80*/  IADD3 R218, R216, 0x40, RZ ;  /* 0x00000040d8da7810 */ /* 0x000fe20007ffe0ff */
[----:B------:R-:W-:Y:S01]  /*1c90*/  IMAD.IADD R187, R0, 0x1, R186 ;  /* 0x0000000100bb7824 */ /* 0x000fe200078e02ba */
[----:B------:R-:W-:Y:S01]  /*1ca0*/  IADD3 R219, R216, 0x80, RZ ;  /* 0x00000080d8db7810 */ /* 0x000fe20007ffe0ff */
[----:B------:R-:W-:Y:S01]  /*1cb0*/  STL [R1+0x50], R3 ;  /* 0x0000500301007387 */ /* 0x000fe20000100800 */
[--C-:B------:R-:W-:Y:S01]  /*1cc0*/  IMAD.IADD R183, R180, 0x1, R0.reuse ;  /* 0x00000001b4b77824 */ /* 0x100fe200078e0200 */
[C---:B------:R-:W-:Y:S01]  /*1cd0*/  IADD3 R224, R104.reuse, 0x60, RZ ;  /* 0x0000006068e07810 */ /* 0x040fe20007ffe0ff */
[----:B------:R-:W-:Y:S01]  /*1ce0*/  IMAD.IADD R182, R181, 0x1, R0 ;  /* 0x00000001b5b67824 */ /* 0x000fe200078e0200 */
[C---:B------:R-:W-:Y:S02]  /*1cf0*/  IADD3 R223, R104.reuse, 0x80, RZ ;  /* 0x0000008068df7810 */ /* 0x040fe40007ffe0ff */
[----:B------:R-:W-:Y:S02]  /*1d00*/  IADD3 R222, R104, 0xa0, RZ ;  /* 0x000000a068de7810 */ /* 0x000fe40007ffe0ff */
[----:B------:R-:W-:-:S02]  /*1d10*/  IADD3 R30, R252, 0x28, RZ ;  /* 0x00000028fc1e7810 */ /* 0x000fc40007ffe0ff */
[C---:B------:R-:W-:Y:S02]  /*1d20*/  IADD3 R27, R252.reuse, 0x40, RZ ;  /* 0x00000040fc1b7810 */ /* 0x040fe40007ffe0ff */
[C---:B------:R-:W-:Y:S02]  /*1d30*/  IADD3 R24, R252.reuse, 0x58, RZ ;  /* 0x00000058fc187810 */ /* 0x040fe40007ffe0ff */
[C---:B------:R-:W-:Y:S02]  /*1d40*/  IADD3 R21, R252.reuse, 0x70, RZ ;  /* 0x00000070fc157810 */ /* 0x040fe40007ffe0ff */
[C---:B------:R-:W-:Y:S02]  /*1d50*/  IADD3 R18, R252.reuse, 0x88, RZ ;  /* 0x00000088fc127810 */ /* 0x040fe40007ffe0ff */
[----:B------:R-:W-:Y:S01]  /*1d60*/  IADD3 R9, R252, 0xa0, RZ ;  /* 0x000000a0fc097810 */ /* 0x000fe20007ffe0ff */
[----:B-1----:R-:W-:Y:S01]  /*1d70*/  IMAD.IADD R2, R184, 0x1, R186 ;  /* 0x00000001b8027824 */ /* 0x002fe200078e02ba */
[----:B------:R-:W-:-:S02]  /*1d80*/  IADD3 R6, R252, 0xb8, RZ ;  /* 0x000000b8fc067810 */ /* 0x000fc40007ffe0ff */
[----:B------:R-:W-:Y:S02]  /*1d90*/  SHF.R.S32.HI R217, RZ, 0x1f, R216 ;  /* 0x0000001fffd97819 */ /* 0x000fe400000114d8 */
        /* <DEDUP_REMOVED lines=9> */
[----:B------:R-:W-:Y:S02]  /*1e30*/  SHF.R.S32.HI R30, RZ, 0x1f, R30 ;  /* 0x0000001fff1e7819 */ /* 0x000fe4000001141e */
[----:B------:R-:W-:Y:S02]  /*1e40*/  SHF.R.S32.HI R27, RZ, 0x1f, R27 ;  /* 0x0000001fff1b7819 */ /* 0x000fe4000001141b */
[----:B------:R-:W-:-:S02]  /*1e50*/  SHF.R.S32.HI R24, RZ, 0x1f, R24 ;  /* 0x0000001fff187819 */ /* 0x000fc40000011418 */
[----:B------:R-:W-:Y:S01]  /*1e60*/  SHF.R.S32.HI R21, RZ, 0x1f, R21 ;  /* 0x0000001fff157819 */ /* 0x000fe20000011415 */
[----:B-1----:R-:W-:Y:S01]  /*1e70*/  IMAD.IADD R2, R0, 0x1, R2 ;  /* 0x0000000100027824 */ /* 0x002fe200078e0202 */
[----:B------:R-:W-:Y:S01]  /*1e80*/  SHF.R.S32.HI R18, RZ, 0x1f, R18 ;  /* 0x0000001fff127819 */ /* 0x000fe20000011412 */
[----:B------:R-:W-:Y:S01]  /*1e90*/  IMAD.IADD R0, R184, 0x1, R187 ;  /* 0x00000001b8007824 */ /* 0x000fe200078e02bb */
[----:B------:R-:W-:Y:S02]  /*1ea0*/  SHF.R.S32.HI R9, RZ, 0x1f, R9 ;  /* 0x0000001fff097819 */ /* 0x000fe40000011409 */
[----:B------:R-:W-:Y:S02]  /*1eb0*/  SHF.R.S32.HI R6, RZ, 0x1f, R6 ;  /* 0x0000001fff067819 */ /* 0x000fe40000011406 */
[----:B------:R1:W-:Y:S04]  /*1ec0*/  STL [R1+0x24], R0 ;  /* 0x0000240001007387 */ /* 0x0003e80000100800 */
[----:B------:R1:W-:Y:S02]  /*1ed0*/  STL [R1+0x4c], R2 ;  /* 0x00004c0201007387 */ /* 0x0003e40000100800 */
.L_x_3027:
[----:B-1----:R-:W2:Y:S01]  /*1ee0*/  LDL R0, [R1+0xc] ;  /* 0x00000c0001007983 */ /* 0x002ea20000100800 */
[----:B------:R-:W-:Y:S01]  /*1ef0*/  IMAD.MOV.U32 R2, RZ, RZ, 0x4 ;  /* 0x00000004ff027424 */ /* 0x000fe200078e00ff */
[----:B------:R-:W-:-:S02]  /*1f00*/  ISETP.NE.U32.AND P0, PT, RZ, c[0x0][0x370], PT ;  /* 0x0000dc00ff007a0c */ /* 0x000fc40003f05070 */
[----:B------:R-:W-:Y:S02]  /*1f10*/  ISETP.NE.U32.AND P4, PT, RZ, c[0x0][0x360], PT ;  /* 0x0000d800ff007a0c */ /* 0x000fe40003f85070 */
[----:B------:R-:W-:Y:S01]  /*1f20*/  ISETP.NE.AND.EX P1, PT, RZ, c[0x0][0x374], PT, P0 ;  /* 0x0000dd00ff007a0c */ /* 0x000fe20003f25300 */
[----:B--2---:R-:W-:-:S05]  /*1f30*/  IMAD.WIDE R2, R0, R2, c[0x0][0x588] ;  /* 0x0001620000027625 */ /* 0x004fca00078e0202 */
[----:B------:R-:W2:Y:S01]  /*1f40*/  LDG.E R24, [R2.64] ;  /* 0x0000000802187981 */ /* 0x000ea2000c1e1900 */
[----:B------:R-:W-:Y:S01]  /*1f50*/  ISETP.NE.AND.EX P4, PT, RZ, c[0x0][0x364], PT, P4 ;  /* 0x0000d900ff007a0c */ /* 0x000fe20003f85340 */
[----:B------:R-:W-:Y:S01]  /*1f60*/  IMAD.MOV.U32 R248, RZ, RZ, RZ ;  /* 0x000000fffff87224 */ /* 0x000fe200078e00ff */
[----:B------:R-:W-:Y:S02]  /*1f70*/  ISETP.NE.U32.AND P3, PT, RZ, c[0x0][0x348], PT ;  /* 0x0000d200ff007a0c */ /* 0x000fe40003f65070 */
[----:B------:R-:W-:Y:S02]  /*1f80*/  ISETP.NE.U32.AND P5, PT, RZ, c[0x0][0x350], PT ;  /* 0x0000d400ff007a0c */ /* 0x000fe40003fa5070 */
[----:B------:R-:W-:Y:S02]  /*1f90*/  ISETP.NE.U32.AND P6, PT, RZ, c[0x0][0x358], PT ;  /* 0x0000d600ff007a0c */ /* 0x000fe40003fc5070 */
[----:B------:R-:W-:Y:S02]  /*1fa0*/  ISETP.NE.AND.EX P3, PT, RZ, c[0x0][0x34c], PT, P3 ;  /* 0x0000d300ff007a0c */ /* 0x000fe40003f65330 */
[----:B------:R-:W-:-:S02]  /*1fb0*/  ISETP.NE.AND.EX P5, PT, RZ, c[0x0][0x354], PT, P5 ;  /* 0x0000d500ff007a0c */ /* 0x000fc40003fa5350 */
[----:B------:R-:W-:Y:S01]  /*1fc0*/  ISETP.NE.AND.EX P6, PT, RZ, c[0x0][0x35c], PT, P6 ;  /* 0x0000d700ff007a0c */ /* 0x000fe20003fc5360 */
[----:B------:R-:W-:Y:S02]  /*1fd0*/  IMAD.MOV.U32 R139, RZ, RZ, RZ ;  /* 0x000000ffff8b7224 */ /* 0x000fe400078e00ff */
[----:B------:R-:W-:Y:S02]  /*1fe0*/  IMAD.MOV.U32 R20, RZ, RZ, RZ ;  /* 0x000000ffff147224 */ /* 0x000fe400078e00ff */
[----:B------:R-:W-:Y:S01]  /*1ff0*/  IMAD.MOV.U32 R13, RZ, RZ, RZ ;  /* 0x000000ffff0d7224 */ /* 0x000fe200078e00ff */
[----:B--2---:R-:W-:Y:S01]  /*2000*/  SHF.R.S32.HI R21, RZ, 0x1f, R24 ;  /* 0x0000001fff157819 */ /* 0x004fe20000011418 */
[C---:B------:R-:W-:Y:S01]  /*2010*/  IMAD.SHL.U32 R22, R24.reuse, 0x4, RZ ;  /* 0x0000000418167824 */ /* 0x040fe200078e00ff */
[C---:B------:R-:W-:Y:S01]  /*2020*/  @P1 LEA R4, P0, R24.reuse, c[0x0][0x370], 0x2 ;  /* 0x0000dc0018041a11 */ /* 0x040fe200078010ff */
[----:B------:R1:W-:Y:S01]  /*2030*/  STL [R1+0x1c], R24 ;  /* 0x00001c1801007387 */ /* 0x0003e20000100800 */
[----:B------:R-:W-:-:S02]  /*2040*/  SHF.L.U64.HI R16, R24, 0x2, R21 ;  /* 0x0000000218107819 */ /* 0x000fc40000010215 */
[----:B------:R-:W-:Y:S01]  /*2050*/  @P1 LEA.HI.X R5, R24, c[0x0][0x374], R21, 0x2, P0 ;  /* 0x0000dd0018051a11 */ /* 0x000fe200000f1415 */
[----:B------:R1:W-:Y:S01]  /*2060*/  STL [R1+0x28], R21 ;  /* 0x0000281501007387 */ /* 0x0003e20000100800 */
[C---:B------:R-:W-:Y:S02]  /*2070*/  @P4 IADD3 R2, P0, R22.reuse, c[0x0][0x360], RZ ;  /* 0x0000d80016024a10 */ /* 0x040fe40007f1e0ff */
[----:B------:R-:W-:Y:S01]  /*2080*/  IADD3 R6, P2, R22, c[0x0][0x348], RZ ;  /* 0x0000d20016067a10 */ /* 0x000fe20007f5e0ff */
[----:B------:R2:W5:Y:S01]  /*2090*/  @P1 LDG.E R248, [R4.64] ;  /* 0x0000000804f81981 */ /* 0x000562000c1e1900 */
[----:B------:R-:W-:-:S03]  /*20a0*/  @P4 IADD3.X R3, R16, c[0x0][0x364], RZ, P0, !PT ;  /* 0x0000d90010034a10 */ /* 0x000fc600007fe4ff */
[----:B------:R1:W-:Y:S04]  /*20b0*/  STL [R1+0x14], R22 ;  /* 0x0000141601007387 */ /* 0x0003e80000100800 */
[----:B------:R3:W5:Y:S01]  /*20c0*/  @P4 LDG.E R250, [R2.64] ;  /* 0x0000000802fa4981 */ /* 0x000762000c1e1900 */
[----:B------:R-:W-:-:S03]  /*20d0*/  IADD3.X R7, R16, c[0x0][0x34c], RZ, P2, !PT ;  /* 0x0000d30010077a10 */ /* 0x000fc600017fe4ff */
[----:B------:R1:W-:Y:S04]  /*20e0*/  STL [R1+0x18], R16 ;  /* 0x0000181001007387 */ /* 0x0003e80000100800 */
[----:B------:R1:W5:Y:S01]  /*20f0*/  @P3 LDG.E R139, [R6.64] ;  /* 0x00000008068b3981 */ /* 0x000362000c1e1900 */
[----:B--2---:R-:W-:-:S04]  /*2100*/  IADD3 R4, P1, R22, c[0x0][0x350], RZ ;  /* 0x0000d40016047a10 */ /* 0x004fc80007f3e0ff */
[----:B------:R-:W-:Y:S02]  /*2110*/  IADD3.X R5, R16, c[0x0][0x354], RZ, P1, !PT ;  /* 0x0000d50010057a10 */ /* 0x000fe40000ffe4ff */
[----:B---3--:R-:W-:-:S03]  /*2120*/  IADD3 R2, P0, R22, c[0x0][0x358], RZ ;  /* 0x0000d60016027a10 */ /* 0x008fc60007f1e0ff */
[----:B------:R1:W5:Y:S01]  /*2130*/  @P5 LDG.E R20, [R4.64] ;  /* 0x0000000804145981 */ /* 0x000362000c1e1900 */
[----:B------:R-:W-:-:S05]  /*2140*/  IADD3.X R3, R16, c[0x0][0x35c], RZ, P0, !PT ;  /* 0x0000d70010037a10 */ /* 0x000fca00007fe4ff */
[----:B------:R1:W5:Y:S01]  /*2150*/  @P6 LDG.E R13, [R2.64] ;  /* 0x00000008020d6981 */ /* 0x000362000c1e1900 */
[----:B------:R-:W-:Y:S01]  /*2160*/  YIELD ;  /* 0x0000000000007946 */ /* 0x000fe20003800000 */
[----:B------:R-:W-:Y:S05]  /*2170*/  @P4 BRA `(.L_x_2836) ;  /* 0x0000005000004947 */ /* 0x000fea0003800000 */
[----:B-----5:R-:W-:Y:S01]  /*2180*/  MOV R250, c[0x0][0x168] ;  /* 0x00005a0000fa7a02 */ /* 0x020fe20000000f00 */
[----:B------:R-:W-:Y:S05]  /*2190*/  @!P3 BRA `(.L_x_2836) ;  /* 0x000000300000b947 */ /* 0x000fea0003800000 */
[----:B------:R-:W2:Y:S04]  /*21a0*/  LDG.E R8, [R6.64] ;  /* 0x0000000806087981 */ /* 0x000ea8000c1e1900 */
[----:B------:R-:W2:Y:S02]  /*21b0*/  LDG.E R0, [R6.64+0x4] ;  /* 0x0000040806007981 */ /* 0x000ea4000c1e1900 */
[----:B--2---:R-:W-:Y:S02]  /*21c0*/  IADD3 R250, -R8, R0, RZ ;  /* 0x0000000008fa7210 */ /* 0x004fe40007ffe1ff */
.L_x_2836:
[----:B------:R-:W-:-:S04]  /*21d0*/  ISETP.NE.U32.AND P0, PT, RZ, c[0x0][0x368], PT ;  /* 0x0000da00ff007a0c */ /* 0x000fc80003f05070 */
[----:B------:R-:W-:-:S13]  /*21e0*/  ISETP.NE.AND.EX P0, PT, RZ, c[0x0][0x36c], PT, P0 ;  /* 0x0000db00ff007a0c */ /* 0x000fda0003f05300 */
[----:B------:R-:W-:Y:S05]  /*21f0*/  @!P0 BRA `(.L_x_2837) ;  /* 0x0000004000008947 */ /* 0x000fea0003800000 */
[----:B-1----:R-:W-:-:S04]  /*2200*/  IADD3 R4, P0, R22, c[0x0][0x368], RZ ;  /* 0x0000da0016047a10 */ /* 0x002fc80007f1e0ff */
[----:B------:R-:W-:-:S05]  /*2210*/  IADD3.X R5, R16, c[0x0][0x36c], RZ, P0, !PT ;  /* 0x0000db0010057a10 */ /* 0x000fca00007fe4ff */
[----:B------:R1:W5:Y:S01]  /*2220*/  LDG.E R15, [R4.64] ;  /* 0x00000008040f7981 */ /* 0x000362000c1e1900 */
[----:B------:R-:W-:Y:S05]  /*2230*/  BRA `(.L_x_2838) ;  /* 0x0000005000007947 */ /* 0x000fea0003800000 */
.L_x_2837:
[----:B------:R-:W-:Y:S01]  /*2240*/  MOV R15, UR6 ;  /* 0x00000006000f7c02 */ /* 0x000fe20008000f00 */
[----:B------:R-:W-:Y:S05]  /*2250*/  @!P5 BRA `(.L_x_2838) ;  /* 0x000000300000d947 */ /* 0x000fea0003800000 */
[----:B-1----:R-:W2:Y:S04]  /*2260*/  LDG.E R6, [R4.64] ;  /* 0x0000000804067981 */ /* 0x002ea8000c1e1900 */
[----:B------:R-:W2:Y:S02]  /*2270*/  LDG.E R0, [R4.64+0x4] ;  /* 0x0000040804007981 */ /* 0x000ea4000c1e1900 */
[----:B--2---:R-:W-:Y:S02]  /*2280*/  IADD3 R15, -R6, R0, RZ ;  /* 0x00000000060f7210 */ /* 0x004fe40007ffe1ff */
.L_x_2838:
[----:B------:R-:W2:Y:S04]  /*2290*/  LDL.LU R0, [R1+0x4] ;  /* 0x0000040001007983 */ /* 0x000ea80000300800 */
[----:B-1----:R1:W3:Y:S04]  /*22a0*/  @P6 LDG.E R5, [R2.64] ;  /* 0x0000000802056981 */ /* 0x0022e8000c1e1900 */
[----:B------:R1:W3:Y:S04]  /*22b0*/  @P6 LDG.E R4, [R2.64+0x4] ;  /* 0x0000040802046981 */ /* 0x0002e8000c1e1900 */
[----:B------:R-:W4:Y:S01]  /*22c0*/  LDL R14, [R1+0x8] ;  /* 0x00000800010e7983 */ /* 0x000f220000100800 */
[----:B------:R-:W-:-:S04]  /*22d0*/  ISETP.NE.U32.AND P0, PT, RZ, c[0x0][0x378], PT ;  /* 0x0000de00ff007a0c */ /* 0x000fc80003f05070 */
[----:B------:R-:W-:Y:S01]  /*22e0*/  ISETP.NE.AND.EX P1, PT, RZ, c[0x0][0x37c], PT, P0 ;  /* 0x0000df00ff007a0c */ /* 0x000fe20003f25300 */
[----:B------:R-:W-:-:S05]  /*22f0*/  IMAD.MOV.U32 R6, RZ, RZ, c[0x0][0x2c4] ;  /* 0x0000b100ff067624 */ /* 0x000fca00078e00ff */
[----:B------:R-:W-:Y:S01]  /*2300*/  ISETP.NE.AND P2, PT, R6, 0x1, PT ;  /* 0x000000010600780c */ /* 0x000fe20003f45270 */
[----:B-----5:R-:W-:Y:S02]  /*2310*/  IMAD.MOV.U32 R138, RZ, RZ, R15 ;  /* 0x000000ffff8a7224 */ /* 0x020fe400078e000f */
[----:B------:R-:W-:-:S04]  /*2320*/  IMAD.MOV.U32 R76, RZ, RZ, c[0x0][0x228] ;  /* 0x00008a00ff4c7624 */ /* 0x000fc800078e00ff */
[----:B-1----:R-:W-:Y:S01]  /*2330*/  @P1 IADD3 R2, P0, R22, c[0x0][0x378], RZ ;  /* 0x0000de0016021a10 */ /* 0x002fe20007f1e0ff */
[----:B------:R-:W-:-:S03]  /*2340*/  IMAD.IADD R7, R15, 0x1, -R248 ;  /* 0x000000010f077824 */ /* 0x000fc600078e0af8 */
[----:B------:R-:W-:-:S05]  /*2350*/  @P1 IADD3.X R3, R16, c[0x0][0x37c], RZ, P0, !PT ;  /* 0x0000df0010031a10 */ /* 0x000fca00007fe4ff */
[----:B------:R4:W5:Y:S01]  /*2360*/  @P1 LDG.E R138, [R2.64] ;  /* 0x00000008028a1981 */ /* 0x000962000c1e1900 */
[----:B------:R-:W-:Y:S01]  /*2370*/  LOP3.LUT R232, R232, 0xffffffbf, RZ, 0xc0, !PT ;  /* 0xffffffbfe8e87812 */ /* 0x000fe200078ec0ff */
[----:B------:R-:W-:Y:S03]  /*2380*/  BSSY B0, `(.L_x_2839) ;  /* 0x000003c000007945 */ /* 0x000fe60003800000 */
[----:B------:R-:W-:Y:S01]  /*2390*/  @P2 LOP3.LUT R232, R232, 0x40, RZ, 0xfc, !PT ;  /* 0x00000040e8e82812 */ /* 0x000fe200078efcff */
[----:B--2---:R-:W-:-:S05]  /*23a0*/  IMAD.SHL.U32 R0, R0, 0x80, RZ ;  /* 0x0000008000007824 */ /* 0x004fca00078e00ff */
[----:B------:R1:W-:Y:S01]  /*23b0*/  STL [R1+0x4], R0 ;  /* 0x0000040001007387 */ /* 0x0003e20000100800 */
[----:B---3--:R-:W-:-:S04]  /*23c0*/  @P6 IMAD.IADD R76, R4, 0x1, -R5 ;  /* 0x00000001044c6824 */ /* 0x008fc800078e0a05 */
[----:B------:R-:W-:Y:S01]  /*23d0*/  IMAD.IADD R249, R7, 0x1, R76 ;  /* 0x0000000107f97824 */ /* 0x000fe200078e024c */
[----:B----4-:R-:W-:-:S04]  /*23e0*/  LOP3.LUT R3, R14, 0xff000000, RZ, 0xc0, !PT ;  /* 0xff0000000e037812 */ /* 0x010fc800078ec0ff */
[----:B------:R-:W-:Y:S02]  /*23f0*/  IADD3 R128, R249, 0x40, -R250 ;  /* 0x00000040f9807810 */ /* 0x000fe40007ffe8fa */
[----:B-1----:R-:W-:-:S05]  /*2400*/  IADD3 R0, R0, 0x7f, RZ ;  /* 0x0000007f00007810 */ /* 0x002fca0007ffe0ff */
[----:B------:R-:W-:-:S05]  /*2410*/  @P2 IMAD.HI.U32 R2, R0, c[0x0][0x2c8], RZ ;  /* 0x0000b20000022a27 */ /* 0x000fca00078e00ff */
[----:B------:R-:W-:Y:S02]  /*2420*/  @P2 SHF.R.U32.HI R0, RZ, c[0x0][0x2cc], R2 ;  /* 0x0000b300ff002a19 */ /* 0x000fe40000011602 */
[----:B------:R-:W-:-:S03]  /*2430*/  IADD3 R2, R249, 0x3f, RZ ;  /* 0x0000003ff9027810 */ /* 0x000fc60007ffe0ff */
[----:B------:R-:W-:Y:S01]  /*2440*/  IMAD.IADD R0, R128, 0x1, R0 ;  /* 0x0000000180007824 */ /* 0x000fe200078e0200 */
[----:B------:R-:W-:Y:S02]  /*2450*/  SHF.R.S32.HI R4, RZ, 0x1f, R2 ;  /* 0x0000001fff047819 */ /* 0x000fe40000011402 */
[----:B------:R-:W-:Y:S02]  /*2460*/  LOP3.LUT R8, R14, 0xff0000, RZ, 0xc0, !PT ;  /* 0x00ff00000e087812 */ /* 0x000fe400078ec0ff */
[----:B------:R-:W-:Y:S02]  /*2470*/  SHF.R.U32.HI R6, RZ, 0x8, R3 ;  /* 0x00000008ff067819 */ /* 0x000fe40000011603 */
[----:B------:R-:W-:Y:S02]  /*2480*/  SHF.R.S32.HI R5, RZ, 0x1f, R0 ;  /* 0x0000001fff057819 */ /* 0x000fe40000011400 */
[----:B------:R-:W-:Y:S02]  /*2490*/  LEA.HI R3, R4, R2, RZ, 0x6 ;  /* 0x0000000204037211 */ /* 0x000fe400078f30ff */
[----:B------:R-:W-:-:S02]  /*24a0*/  LEA.HI R2, R8, R6, RZ, 0x10 ;  /* 0x0000000608027211 */ /* 0x000fc400078f80ff */
[----:B------:R-:W-:Y:S02]  /*24b0*/  LEA.HI R0, R5, R0, RZ, 0x6 ;  /* 0x0000000005007211 */ /* 0x000fe400078f30ff */
[----:B------:R-:W-:Y:S02]  /*24c0*/  SHF.R.U32.HI R9, RZ, 0x10, R2 ;  /* 0x00000010ff097819 */ /* 0x000fe40000011602 */
[----:B------:R-:W-:Y:S02]  /*24d0*/  LOP3.LUT R17, R2, 0xff, RZ, 0xc0, !PT ;  /* 0x000000ff02117812 */ /* 0x000fe400078ec0ff */
[----:B------:R-:W-:Y:S02]  /*24e0*/  SHF.R.S32.HI R127, RZ, 0x6, R3 ;  /* 0x00000006ff7f7819 */ /* 0x000fe40000011403 */
[----:B------:R-:W-:Y:S01]  /*24f0*/  SHF.R.S32.HI R0, RZ, 0x6, R0 ;  /* 0x00000006ff007819 */ /* 0x000fe20000011400 */
[----:B------:R1:W-:Y:S03]  /*2500*/  STL [R1+0x2c], R9 ;  /* 0x00002c0901007387 */ /* 0x0003e60000100800 */
[----:B------:R-:W-:Y:S01]  /*2510*/  IMNMX R6, R127, R0, PT ;  /* 0x000000007f067217 */ /* 0x000fe20003800200 */
[----:B------:R1:W-:Y:S03]  /*2520*/  STL [R1+0x30], R17 ;  /* 0x0000301101007387 */ /* 0x0003e60000100800 */
[----:B------:R-:W-:-:S02]  /*2530*/  ISETP.GE.AND P0, PT, R6, 0x1, PT ;  /* 0x000000010600780c */ /* 0x000fc40003f06270 */
[----:B------:R-:W-:Y:S01]  /*2540*/  ISETP.NE.AND P1, PT, R9, RZ, PT ;  /* 0x000000ff0900720c */ /* 0x000fe20003f25270 */
[----:B------:R-:W-:-:S03]  /*2550*/  IMAD.MOV.U32 R0, RZ, RZ, RZ ;  /* 0x000000ffff007224 */ /* 0x000fc600078e00ff */
[----:B------:R-:W-:-:S07]  /*2560*/  SEL R125, R9, c[0x0][0x338], P1 ;  /* 0x0000ce00097d7a07 */ /* 0x000fce0000800000 */
        /* <DEDUP_REMOVED lines=13> */
[----:B-1----:R-:W-:Y:S02]  /*2640*/  IMAD.MOV R9, RZ, RZ, -R0 ;  /* 0x000000ffff097224 */ /* 0x002fe400078e0a00 */
        /* <DEDUP_REMOVED lines=15> */
.L_x_2840:
[----:B------:R-:W-:Y:S05]  /*2740*/  BSYNC B0 ;  /* 0x0000000000007941 */ /* 0x000fea0003800000 */
.L_x_2839:
[----:B------:R-:W-:-:S04]  /*2750*/  IMAD R2, R17, R0, RZ ;  /* 0x0000000011027224 */ /* 0x000fc800078e02ff */
        /* <DEDUP_REMOVED lines=15> */
[----:B------:R-:W-:Y:S02]  /*2850*/  SHF.R.S32.HI R2, RZ, 0x1f, R13 ;  /* 0x0000001fff027819 */ /* 0x000fe4000001140d */
[C---:B------:R-:W-:Y:S01]  /*2860*/  IADD3 R0, P0, R251.reuse, R13, RZ ;  /* 0x0000000dfb007210 */ /* 0x040fe20007f1e0ff */
[----:B------:R-:W-:Y:S01]  /*2870*/  IMAD.MOV.U32 R13, RZ, RZ, c[0x0][0x238] ;  /* 0x00008e00ff0d7624 */ /* 0x000fe200078e00ff */
[----:B------:R-:W-:Y:S02]  /*2880*/  LOP3.LUT R23, R14, 0xffff, RZ, 0xc0, !PT ;  /* 0x0000ffff0e177812 */ /* 0x000fe400078ec0ff */
[----:B-1----:R-:W-:Y:S01]  /*2890*/  LEA.HI.X.SX32 R17, R251, R2, 0x1, P0 ;  /* 0x00000002fb117211 */ /* 0x002fe200000f0eff */
[----:B------:R-:W-:Y:S01]  /*28a0*/  IMAD.WIDE.U32 R2, R0, c[0x0][0x238], R216 ;  /* 0x00008e0000027a25 */ /* 0x000fe200078e00d8 */
[----:B------:R-:W-:Y:S02]  /*28b0*/  SEL R12, R21, RZ, !P6 ;  /* 0x000000ff150c7207 */ /* 0x000fe40007000000 */
[----:B------:R-:W-:Y:S01]  /*28c0*/  IADD3 R18, R8, -0x1, RZ ;  /* 0xffffffff08127810 */ /* 0x000fe20007ffe0ff */
[----:B------:R-:W-:Y:S01]  /*28d0*/  IMAD R4, R17, c[0x0][0x238], RZ ;  /* 0x00008e0011047a24 */ /* 0x000fe200078e02ff */
[----:B------:R-:W-:Y:S01]  /*28e0*/  SEL R9, R24, RZ, !P6 ;  /* 0x000000ff18097207 */ /* 0x000fe20007000000 */
[----:B------:R-:W-:Y:S01]  /*28f0*/  IMAD R5, R12, c[0x0][0x248], RZ ;  /* 0x000092000c057a24 */ /* 0x000fe200078e02ff */
[----:B------:R-:W-:Y:S01]  /*2900*/  MOV R130, 0x6 ;  /* 0x0000000600827802 */ /* 0x000fe20000000f00 */
[----:B------:R-:W-:Y:S01]  /*2910*/  IMAD R4, R0, c[0x0][0x23c], R4 ;  /* 0x00008f0000047a24 */ /* 0x000fe200078e0204 */
[----:B------:R-:W-:Y:S01]  /*2920*/  SHF.R.S32.HI R19, RZ, 0x1f, R18 ;  /* 0x0000001fff137819 */ /* 0x000fe20000011412 */
[----:B------:R-:W-:Y:S01]  /*2930*/  IMAD R5, R9, c[0x0][0x24c], R5 ;  /* 0x0000930009057a24 */ /* 0x000fe200078e0205 */
        /* <DEDUP_REMOVED lines=8> */
[----:B------:R-:W-:Y:S01]  /*29c0*/  IMAD R3, R23, c[0x0][0x244], R3 ;  /* 0x0000910017037a24 */ /* 0x000fe200078e0203 */
[----:B------:R-:W-:Y:S01]  /*29d0*/  P2R R14, PR, RZ, 0x10 ;  /* 0x00000010ff0e7803 */ /* 0x000fe20000000000 */
[----:B------:R-:W-:Y:S01]  /*29e0*/  IMAD R4, R18, -0x40, R4 ;  /* 0xffffffc012047824 */ /* 0x000fe200078e0204 */
[----:B------:R-:W-:Y:S01]  /*29f0*/  ISETP.GE.AND P6, PT, R216, c[0x0][0x1d4], PT ;  /* 0x00007500d8007a0c */ /* 0x000fe20003fc6270 */
[----:B------:R-:W-:Y:S01]  /*2a00*/  IMAD.WIDE.U32 R88, R9, c[0x0][0x248], R2 ;  /* 0x0000920009587a25 */ /* 0x000fe200078e0002 */
[----:B------:R-:W-:Y:S02]  /*2a10*/  ISETP.GE.AND P5, PT, R218, c[0x0][0x1d4], PT ;  /* 0x00007500da007a0c */ /* 0x000fe40003fa6270 */
[C---:B------:R-:W-:Y:S01]  /*2a20*/  ISETP.GE.AND P1, PT, R4.reuse, 0x21, PT ;  /* 0x000000210400780c */ /* 0x040fe20003f26270 */
[----:B------:R-:W-:Y:S01]  /*2a30*/  IMAD.SHL.U32 R135, R13, 0x40, RZ ;  /* 0x000000400d877824 */ /* 0x000fe200078e00ff */
[----:B------:R-:W-:Y:S01]  /*2a40*/  ISETP.GE.AND P2, PT, R4, 0x1, PT ;  /* 0x000000010400780c */ /* 0x000fe20003f46270 */
[----:B------:R-:W-:-:S02]  /*2a50*/  IMAD R3, R134, R18, RZ ;  /* 0x0000001286037224 */ /* 0x000fc400078e02ff */
[----:B------:R-:W-:Y:S02]  /*2a60*/  IMAD.IADD R85, R89, 0x1, R5 ;  /* 0x0000000159557824 */ /* 0x000fe400078e0205 */
[----:B------:R-:W-:Y:S02]  /*2a70*/  IMAD.MOV.U32 R84, RZ, RZ, R88 ;  /* 0x000000ffff547224 */ /* 0x000fe400078e0058 */
[-C--:B------:R-:W-:Y:S02]  /*2a80*/  IMAD R3, R19, R135.reuse, R3 ;  /* 0x0000008713037224 */ /* 0x080fe400078e0203 */
[----:B------:R-:W-:-:S04]  /*2a90*/  IMAD.WIDE.U32 R6, R18, R135, R84 ;  /* 0x0000008712067225 */ /* 0x000fc800078e0054 */
[----:B------:R-:W-:Y:S01]  /*2aa0*/  IMAD.SHL.U32 R136, R13, 0x20, RZ ;  /* 0x000000200d887824 */ /* 0x000fe200078e00ff */
[----:B------:R-:W-:Y:S02]  /*2ab0*/  IADD3 R3, R7, R3, RZ ;  /* 0x0000000307037210 */ /* 0x000fe40007ffe0ff */
[----:B------:R-:W-:Y:S02]  /*2ac0*/  @P2 LEA R4, P3, R6, c[0x0][0x220], 0x1 ;  /* 0x0000880006042a11 */ /* 0x000fe400078608ff */
[----:B------:R-:W-:Y:S02]  /*2ad0*/  @P1 IADD3 R7, P0, R136, R6, RZ ;  /* 0x0000000688071210 */ /* 0x000fe40007f1e0ff */
[----:B------:R-:W-:Y:S02]  /*2ae0*/  @P2 LEA.HI.X R5, R6, c[0x0][0x224], R3, 0x1, P3 ;  /* 0x0000890006052a11 */ /* 0x000fe400018f0c03 */
[----:B------:R-:W-:Y:S01]  /*2af0*/  @P4 IADD3 R6, P3, R22, c[0x0][0x340], RZ ;  /* 0x0000d00016064a10 */ /* 0x000fe20007f7e0ff */
[----:B------:R-:W-:Y:S01]  /*2b00*/  @P1 IMAD.X R13, R3, 0x1, R131, P0 ;  /* 0x00000001030d1824 */ /* 0x000fe200000e0683 */
[----:B------:R-:W-:Y:S01]  /*2b10*/  @P1 LEA R2, P0, R7, c[0x0][0x220], 0x1 ;  /* 0x0000880007021a11 */ /* 0x000fe200078008ff */
[----:B------:R-:W-:Y:S01]  /*2b20*/  @!PT LDS RZ, [RZ] ;  /* 0x00000000fffff984 */ /* 0x000fe20000000800 */
[----:B------:R-:W-:Y:S01]  /*2b30*/  @!PT LDS RZ, [RZ] ;  /* 0x00000000fffff984 */ /* 0x000fe20000000800 */
[----:B------:R-:W-:Y:S01]  /*2b40*/  @!PT LDS RZ, [RZ] ;  /* 0x00000000fffff984 */ /* 0x000fe20000000800 */
[----:B------:R1:W-:Y:S01]  /*2b50*/  @P2 LDGSTS.E.BYPASS.LTC128B.128 [R144+0xc100], [R4.64], !P6 ;  /* 0x0c10000004902fae */ /* 0x0003e2000f101d48 */
[----:B------:R-:W-:-:S02]  /*2b60*/  ISETP.GE.AND P4, PT, R219, c[0x0][0x1d4], PT ;  /* 0x00007500db007a0c */ /* 0x000fc40003f86270 */
[----:B------:R-:W-:Y:S01]  /*2b70*/  @P1 LEA.HI.X R3, R7, c[0x0][0x224], R13, 0x1, P0 ;  /* 0x0000890007031a11 */ /* 0x000fe200000f0c0d */
[----:B------:R1:W-:Y:S01]  /*2b80*/  @P2 LDGSTS.E.BYPASS.LTC128B.128 [R144+0xe100], [R4.64+0x80], !P5 ;  /* 0x0e10008004902fae */ /* 0x0003e2000e901d48 */
[----:B------:R-:W-:-:S09]  /*2b90*/  ISETP.NE.AND P0, PT, R14, RZ, PT ;  /* 0x000000ff0e00720c */ /* 0x000fd20003f05270 */
[----:B------:R1:W-:Y:S04]  /*2ba0*/  @P2 LDGSTS.E.BYPASS.LTC128B.128 [R144+0x10100], [R4.64+0x100], !P4 ;  /* 0x1010010004902fae */ /* 0x0003e8000e101d48 */
[----:B------:R-:W-:Y:S01]  /*2bb0*/  @P0 IADD3.X R7, R16, c[0x0][0x344], RZ, P3, !PT ;  /* 0x0000d10010070a10 */ /* 0x000fe20001ffe4ff */
[----:B------:R2:W-:Y:S04]  /*2bc0*/  @P1 LDGSTS.E.BYPASS.LTC128B.128 [R144+0xd100], [R2.64], !P6 ;  /* 0x0d10000002901fae */ /* 0x0005e8000f101d48 */
        /* <DEDUP_REMOVED lines=9> */
[C---:B------:R-:W-:Y:S01]  /*2c60*/  SHF.L.U64.HI R133, R142.reuse, R130, c[0x0][0x25c] ;  /* 0x000097008e857619 */ /* 0x040fe20000010282 */
[----:B-1----:R-:W-:Y:S01]  /*2c70*/  IMAD R4, R17, c[0x0][0x258], RZ ;  /* 0x0000960011047a24 */ /* 0x002fe200078e02ff */
[----:B------:R-:W-:Y:S01]  /*2c80*/  SHF.R.S32.HI R111, RZ, 0x1f, R110 ;  /* 0x0000001fff6f7819 */ /* 0x000fe2000001146e */
[C---:B------:R-:W-:Y:S01]  /*2c90*/  IMAD.SHL.U32 R141, R142.reuse, 0x40, RZ ;  /* 0x000000408e8d7824 */ /* 0x040fe200078e00ff */
[----:B------:R-:W-:Y:S01]  /*2ca0*/  SHF.L.U32 R142, R142, 0x5, RZ ;  /* 0x000000058e8e7819 */ /* 0x000fe200000006ff */
[----:B------:R-:W-:Y:S02]  /*2cb0*/  IMAD.SHL.U32 R126, R126, 0x2, RZ ;  /* 0x000000027e7e7824 */ /* 0x000fe400078e00ff */
[----:B------:R-:W-:Y:S02]  /*2cc0*/  IMAD.MOV.U32 R28, RZ, RZ, R18 ;  /* 0x000000ffff1c7224 */ /* 0x000fe400078e0012 */
[----:B------:R-:W-:Y:S02]  /*2cd0*/  IMAD R82, R23, c[0x0][0x1ec], R79 ;  /* 0x00007b0017527a24 */ /* 0x000fe400078e024f */
[----:B--2---:R-:W-:-:S04]  /*2ce0*/  IMAD.WIDE.U32 R2, R0, c[0x0][0x258], R216 ;  /* 0x0000960000027a25 */ /* 0x004fc800078e00d8 */
[----:B------:R-:W-:-:S04]  /*2cf0*/  IMAD R0, R0, c[0x0][0x25c], R4 ;  /* 0x0000970000007a24 */ /* 0x000fc800078e0204 */
[----:B------:R-:W-:Y:S02]  /*2d00*/  IMAD.IADD R3, R3, 0x1, R0 ;  /* 0x0000000103037824 */ /* 0x000fe400078e0200 */
[----:B------:R-:W-:Y:S01]  /*2d10*/  IMAD R0, R12, c[0x0][0x268], RZ ;  /* 0x00009a000c007a24 */ /* 0x000fe200078e02ff */
[----:B------:R-:W-:Y:S01]  /*2d20*/  SHF.R.S32.HI R12, RZ, 0x1f, R227 ;  /* 0x0000001fff0c7819 */ /* 0x000fe200000114e3 */
        /* <DEDUP_REMOVED lines=8> */
[----:B------:R-:W-:Y:S01]  /*2db0*/  IMAD R0, R133, R18, RZ ;  /* 0x0000001285007224 */ /* 0x000fe200078e02ff */
[----:B------:R-:W-:Y:S01]  /*2dc0*/  BAR.SYNC.DEFER_BLOCKING 0x0 ;  /* 0x0000000000007b1d */ /* 0x000fe20000010000 */
[----:B------:R-:W-:Y:S01]  /*2dd0*/  IMAD.MOV.U32 R2, RZ, RZ, R86 ;  /* 0x000000ffff027224 */ /* 0x000fe200078e0056 */
[----:B------:R-:W-:Y:S01]  /*2de0*/  ISETP.GE.AND P3, PT, R109, c[0x0][0x27c], PT ;  /* 0x00009f006d007a0c */ /* 0x000fe20003f66270 */
[----:B------:R-:W-:Y:S01]  /*2df0*/  IMAD.MOV.U32 R3, RZ, RZ, R83 ;  /* 0x000000ffff037224 */ /* 0x000fe200078e0053 */
[----:B------:R-:W-:Y:S01]  /*2e00*/  LOP3.LUT R232, R232, 0xfffffffd, RZ, 0xc0, !PT ;  /* 0xfffffffde8e87812 */ /* 0x000fe200078ec0ff */
[-C--:B------:R-:W-:Y:S01]  /*2e10*/  IMAD R0, R19, R141.reuse, R0 ;  /* 0x0000008d13007224 */ /* 0x080fe200078e0200 */
[----:B------:R-:W1:Y:S01]  /*2e20*/  S2R R25, SR_TID.X ;  /* 0x0000000000197919 */ /* 0x000e620000002100 */
[----:B------:R-:W-:Y:S01]  /*2e30*/  IMAD.WIDE.U32 R2, R18, R141, R2 ;  /* 0x0000008d12027225 */ /* 0x000fe200078e0002 */
[----:B------:R-:W-:-:S03]  /*2e40*/  ULDC.U8 UR5, c[0x0][0x298] ;  /* 0x0000a60000057ab9 */ /* 0x000fc60000000000 */
[----:B------:R-:W-:Y:S01]  /*2e50*/  IMAD.IADD R0, R3, 0x1, R0 ;  /* 0x0000000103007824 */ /* 0x000fe200078e0200 */
[----:B------:R-:W-:Y:S01]  /*2e60*/  @P2 LEA R6, P0, R2, c[0x0][0x250], 0x1 ;  /* 0x0000940002062a11 */ /* 0x000fe200078008ff */
[----:B------:R-:W-:Y:S02]  /*2e70*/  IMAD.IADD R123, R15, 0x1, R20 ;  /* 0x000000010f7b7824 */ /* 0x000fe400078e0214 */
[----:B------:R-:W-:Y:S01]  /*2e80*/  IMAD.WIDE.U32 R100, R16, c[0x0][0x2b0], RZ ;  /* 0x0000ac0010647a25 */ /* 0x000fe200078e00ff */
[----:B------:R-:W-:Y:S02]  /*2e90*/  @P2 LEA.HI.X R7, R2, c[0x0][0x254], R0, 0x1, P0 ;  /* 0x0000950002072a11 */ /* 0x000fe400000f0c00 */
[----:B------:R-:W-:Y:S01]  /*2ea0*/  @P1 IADD3 R2, P0, R142, R2, RZ ;  /* 0x000000028e021210 */ /* 0x000fe20007f1e0ff */
[----:B------:R-:W-:Y:S02]  /*2eb0*/  IMAD.MOV.U32 R140, RZ, RZ, c[0x0][0x290] ;  /* 0x0000a400ff8c7624 */ /* 0x000fe400078e00ff */
[----:B------:R-:W-:-:S02]  /*2ec0*/  IMAD.MOV.U32 R137, RZ, RZ, c[0x0][0x280] ;  /* 0x0000a000ff897624 */ /* 0x000fc400078e00ff */
[----:B------:R-:W-:Y:S01]  /*2ed0*/  @P1 IMAD.X R0, R0, 0x1, R132, P0 ;  /* 0x0000000100001824 */ /* 0x000fe200000e0684 */
[C---:B------:R-:W-:Y:S01]  /*2ee0*/  @P1 LEA R4, P0, R2.reuse, c[0x0][0x250], 0x1 ;  /* 0x0000940002041a11 */ /* 0x040fe200078008ff */
[----:B------:R-:W-:Y:S01]  /*2ef0*/  @!PT LDS RZ, [RZ] ;  /* 0x00000000fffff984 */ /* 0x000fe20000000800 */
[----:B------:R-:W-:Y:S01]  /*2f00*/  @!PT LDS RZ, [RZ] ;  /* 0x00000000fffff984 */ /* 0x000fe20000000800 */
[----:B------:R-:W-:Y:S01]  /*2f10*/  @!PT LDS RZ, [RZ] ;  /* 0x00000000fffff984 */ /* 0x000fe20000000800 */
[----:B------:R2:W-:Y:S03]  /*2f20*/  @P2 LDGSTS.E.BYPASS.LTC128B.128 [R144+0x100], [R6.64], !P6 ;  /* 0x0010000006902fae */ /* 0x0005e6000f101d48 */
[----:B------:R-:W-:Y:S01]  /*2f30*/  @P1 LEA.HI.X R5, R2, c[0x0][0x254], R0, 0x1, P0 ;  /* 0x0000950002051a11 */ /* 0x000fe200000f0c00 */
[----:B------:R2:W-:Y:S01]  /*2f40*/  @P2 LDGSTS.E.BYPASS.LTC128B.128 [R144+0x2100], [R6.64+0x80], !P5 ;  /* 0x0210008006902fae */ /* 0x0005e2000e901d48 */
[----:B------:R-:W-:Y:S01]  /*2f50*/  ISETP.GT.AND P0, PT, R28, R33, PT ;  /* 0x000000211c00720c */ /* 0x000fe20003f04270 */
[----:B------:R-:W-:Y:S01]  /*2f60*/  IMAD.MOV.U32 R152, RZ, RZ, 0x1 ;  /* 0x00000001ff987424 */ /* 0x000fe200078e00ff */
[----:B-1----:R-:W-:Y:S01]  /*2f70*/  SHF.R.S32.HI R24, RZ, 0x1f, R25 ;  /* 0x0000001fff187819 */ /* 0x002fe20000011419 */
[----:B------:R2:W-:Y:S03]  /*2f80*/  @P2 LDGSTS.E.BYPASS.LTC128B.128 [R144+0x4100], [R6.64+0x100], !P4 ;  /* 0x0410010006902fae */ /* 0x0005e6000e101d48 */
[----:B------:R-:W-:Y:S01]  /*2f90*/  LEA.HI R24, R24, R25, RZ, 0x2 ;  /* 0x0000001918187211 */ /* 0x000fe200078f10ff */
[----:B------:R1:W-:Y:S03]  /*2fa0*/  @P1 LDGSTS.E.BYPASS.LTC128B.128 [R144+0x1100], [R4.64], !P6 ;  /* 0x0110000004901fae */ /* 0x0003e6000f101d48 */
[----:B------:R-:W-:Y:S01]  /*2fb0*/  LOP3.LUT R24, R24, 0xfffffffc, RZ, 0xc0, !PT ;  /* 0xfffffffc18187812 */ /* 0x000fe200078ec0ff */
[----:B------:R1:W-:Y:S02]  /*2fc0*/  @P1 LDGSTS.E.BYPASS.LTC128B.128 [R144+0x3100], [R4.64+0x80], !P5 ;  /* 0x0310008004901fae */ /* 0x0003e4000e901d48 */
[----:B------:R-:W-:-:S02]  /*2fd0*/  @P0 IADD3 R0, R8, -0x2, RZ ;  /* 0xfffffffe08000810 */ /* 0x000fc40007ffe0ff */
[----:B------:R1:W-:Y:S01]  /*2fe0*/  @P1 LDGSTS.E.BYPASS.LTC128B.128 [R144+0x5100], [R4.64+0x100], !P4 ;  /* 0x0510010004901fae */ /* 0x0003e2000e101d48 */
[----:B------:R-:W-:Y:S01]  /*2ff0*/  IMAD.IADD R24, R25, 0x1, -R24 ;  /* 0x0000000119187824 */ /* 0x000fe200078e0a18 */
[----:B------:R-:W-:Y:S01]  /*3000*/  @P0 SHF.R.S32.HI R3, RZ, 0x1f, R0 ;  /* 0x0000001fff030819 */ /* 0x000fe20000011400 */
[----:B------:R-:W-:Y:S01]  /*3010*/  @P0 IMAD R2, R134, R0, RZ ;  /* 0x0000000086020224 */ /* 0x000fe200078e02ff */
[----:B------:R-:W0:Y:S01]  /*3020*/  LDGDEPBAR ;  /* 0x00000000000079af */ /* 0x000e220000000000 */
[----:B------:R-:W-:-:S04]  /*3030*/  @P0 IMAD.WIDE.U32 R8, R0, R135, R84 ;  /* 0x0000008700080225 */ /* 0x000fc800078e0054 */
[----:B------:R-:W-:Y:S01]  /*3040*/  @P0 IMAD R3, R3, R135, R2 ;  /* 0x0000008703030224 */ /* 0x000fe200078e0202 */
[----:B------:R-:W-:Y:S01]  /*3050*/  @P0 LEA R2, P2, R8, c[0x0][0x220], 0x1 ;  /* 0x0000880008020a11 */ /* 0x000fe200078408ff */
[----:B------:R-:W-:Y:S02]  /*3060*/  IMAD R0, R12, c[0x0][0x290], RZ ;  /* 0x0000a4000c007a24 */ /* 0x000fe400078e02ff */
[----:B------:R-:W-:Y:S02]  /*3070*/  @P0 IMAD.IADD R3, R9, 0x1, R3 ;  /* 0x0000000109030824 */ /* 0x000fe400078e0203 */
[----:B--2---:R-:W-:-:S03]  /*3080*/  IMAD.WIDE.U32 R6, R227, c[0x0][0x290], R104 ;  /* 0x0000a400e3067a25 */ /* 0x004fc600078e0068 */
[----:B------:R-:W-:Y:S01]  /*3090*/  @P0 LEA.HI.X R3, R8, c[0x0][0x224], R3, 0x1, P2 ;  /* 0x0000890008030a11 */ /* 0x000fe200010f0c03 */
[----:B------:R-:W-:Y:S01]  /*30a0*/  IMAD.MOV.U32 R8, RZ, RZ, R6 ;  /* 0x000000ffff087224 */ /* 0x000fe200078e0006 */
[----:B------:R-:W-:Y:S01]  /*30b0*/  ISETP.GE.AND P2, PT, R104, c[0x0][0x27c], PT ;  /* 0x00009f0068007a0c */ /* 0x000fe20003f46270 */
[----:B------:R-:W-:Y:S01]  /*30c0*/  IMAD R6, R12, c[0x0][0x280], RZ ;  /* 0x0000a0000c067a24 */ /* 0x000fe200078e02ff */
[----:B------:R-:W-:Y:S01]  /*30d0*/  SEL R12, RZ, c[0x0][0x27c], !P3 ;  /* 0x00009f00ff0c7a07 */ /* 0x000fe20005800000 */
[----:B------:R2:W-:Y:S01]  /*30e0*/  @P0 LDGSTS.E.BYPASS.LTC128B.128 [R144+0x12100], [R2.64], !P6 ;  /* 0x1210000002900fae */ /* 0x0005e2000f101d48 */
[C---:B------:R-:W-:Y:S02]  /*30f0*/  IMAD R0, R227.reuse, c[0x0][0x294], R0 ;  /* 0x0000a500e3007a24 */ /* 0x040fe400078e0200 */
[----:B------:R-:W-:Y:S01]  /*3100*/  IMAD R15, R227, c[0x0][0x284], R6 ;  /* 0x0000a100e30f7a24 */ /* 0x000fe200078e0206 */
[C---:B-1----:R-:W-:Y:S01]  /*3110*/  @P0 LEA R4, P1, R136.reuse, R2, 0x1 ;  /* 0x0000000288040211 */ /* 0x042fe200078208ff */
[----:B------:R2:W-:Y:S01]  /*3120*/  @P0 LDGSTS.E.BYPASS.LTC128B.128 [R144+0x14100], [R2.64+0x80], !P5 ;  /* 0x1410008002900fae */ /* 0x0005e2000e901d48 */
[----:B------:R-:W-:Y:S01]  /*3130*/  SEL R6, RZ, c[0x0][0x27c], !P2 ;  /* 0x00009f00ff067a07 */ /* 0x000fe20005000000 */
[----:B------:R-:W-:Y:S01]  /*3140*/  IMAD.IADD R9, R7, 0x1, R0 ;  /* 0x0000000107097824 */ /* 0x000fe200078e0200 */
[----:B------:R-:W-:Y:S01]  /*3150*/  @P0 LEA.HI.X R5, R136, R3, R131, 0x1, P1 ;  /* 0x0000000388050211 */ /* 0x000fe200008f0c83 */
[----:B------:R2:W-:Y:S01]  /*3160*/  @P0 LDGSTS.E.BYPASS.LTC128B.128 [R144+0x16100], [R2.64+0x100], !P4 ;  /* 0x1610010002900fae */ /* 0x0005e2000e101d48 */
[----:B------:R-:W-:Y:S01]  /*3170*/  IMAD.IADD R12, R109, 0x1, R12 ;  /* 0x000000016d0c7824 */ /* 0x000fe200078e020c */
[----:B------:R-:W-:Y:S01]  /*3180*/  @P2 LOP3.LUT R232, R232, 0x2, RZ, 0xfc, !PT ;  /* 0x00000002e8e82812 */ /* 0x000fe200078efcff */
[----:B------:R-:W-:Y:S01]  /*3190*/  IMAD.WIDE.U32 R98, R23, c[0x0][0x210], RZ ;  /* 0x0000840017627a25 */ /* 0x000fe200078e00ff */
[----:B------:R1:W-:Y:S02]  /*31a0*/  @P0 LDGSTS.E.BYPASS.LTC128B.128 [R144+0x13100], [R4.64], !P6 ;  /* 0x1310000004900fae */ /* 0x0003e4000f101d48 */
[----:B------:R-:W-:Y:S01]  /*31b0*/  SHF.R.S32.HI R18, RZ, 0x1f, R12 ;  /* 0x0000001fff127819 */ /* 0x000fe2000001140c */
[----:B------:R-:W-:Y:S01]  /*31c0*/  IMAD R143, R24, 0x40, R227 ;  /* 0x00000040188f7824 */ /* 0x000fe200078e02e3 */
[----:B------:R1:W-:Y:S01]  /*31d0*/  @P0 LDGSTS.E.BYPASS.LTC128B.128 [R144+0x15100], [R4.64+0x80], !P5 ;  /* 0x1510008004900fae */ /* 0x0003e2000e901d48 */
[----:B------:R-:W-:-:S02]  /*31e0*/  LOP3.LUT R232, R232, 0xfffffffe, RZ, 0xc0, !PT ;  /* 0xfffffffee8e87812 */ /* 0x000fc400078ec0ff */
[-C--:B------:R-:W-:Y:S01]  /*31f0*/  LEA.HI R13, R18, R12.reuse, RZ, 0x3 ;  /* 0x0000000c120d7211 */ /* 0x080fe200078f18ff */
[----:B------:R1:W-:Y:S01]  /*3200*/  @P0 LDGSTS.E.BYPASS.LTC128B.128 [R144+0x17100], [R4.64+0x100], !P4 ;  /* 0x1710010004900fae */ /* 0x0003e2000e101d48 */
[----:B------:R-:W-:Y:S02]  /*3210*/  ISETP.GE.AND P0, PT, R108, c[0x0][0x27c], PT ;  /* 0x00009f006c007a0c */ /* 0x000fe40003f06270 */
[----:B------:R-:W-:Y:S01]  /*3220*/  LEA.HI R18, R18, R12, RZ, 0x6 ;  /* 0x0000000c12127211 */ /* 0x000fe200078f30ff */
[----:B------:R-:W0:Y:S01]  /*3230*/  LDGDEPBAR ;  /* 0x00000000000079af */ /* 0x000e220000000000 */
[----:B------:R-:W-:-:S03]  /*3240*/  @P3 LOP3.LUT R232, R232, 0x1, RZ, 0xfc, !PT ;  /* 0x00000001e8e83812 */ /* 0x000fc600078efcff */
[----:B------:R-:W-:Y:S01]  /*3250*/  IMAD.SHL.U32 R18, R18, 0x40, RZ ;  /* 0x0000004012127824 */ /* 0x000fe200078e00ff */
[----:B------:R-:W-:-:S04]  /*3260*/  LOP3.LUT R232, R232, 0xfffffffb, RZ, 0xc0, !PT ;  /* 0xfffffffbe8e87812 */ /* 0x000fc800078ec0ff */
[----:B------:R-:W-:Y:S01]  /*3270*/  LOP3.LUT R18, R18, 0xfffff000, RZ, 0xc0, !PT ;  /* 0xfffff00012127812 */ /* 0x000fe200078ec0ff */
[----:B--2---:R-:W-:Y:S01]  /*3280*/  IMAD.WIDE.U32 R2, R227, c[0x0][0x280], R104 ;  /* 0x0000a000e3027a25 */ /* 0x004fe200078e0068 */
[----:B------:R-:W-:-:S03]  /*3290*/  @P0 LOP3.LUT R232, R232, 0x4, RZ, 0xfc, !PT ;  /* 0x00000004e8e80812 */ /* 0x000fc600078efcff */
[----:B------:R-:W-:Y:S02]  /*32a0*/  IMAD.IADD R7, R3, 0x1, R15 ;  /* 0x0000000103077824 */ /* 0x000fe400078e020f */
[----:B------:R-:W-:Y:S02]  /*32b0*/  IMAD.IADD R3, R104, 0x1, R6 ;  /* 0x0000000168037824 */ /* 0x000fe400078e0206 */
[----:B------:R-:W-:-:S03]  /*32c0*/  IMAD.MOV.U32 R6, RZ, RZ, R2 ;  /* 0x000000ffff067224 */ /* 0x000fc600078e0002 */
[----:B------:R-:W-:Y:S01]  /*32d0*/  SHF.R.S32.HI R2, RZ, 0x1f, R3 ;  /* 0x0000001fff027819 */ /* 0x000fe20000011403 */
[----:B-1----:R-:W-:-:S03]  /*32e0*/  IMAD.WIDE.U32 R4, R227, c[0x0][0x290], R110 ;  /* 0x0000a400e3047a25 */ /* 0x002fc600078e006e */
[-C--:B------:R-:W-:Y:S01]  /*32f0*/  LEA.HI R19, R2, R3.reuse, RZ, 0x6 ;  /* 0x0000000302137211 */ /* 0x080fe200078f30ff */
[----:B------:R-:W-:Y:S01]  /*3300*/  IMAD.IADD R5, R0, 0x1, R5 ;  /* 0x0000000100057824 */ /* 0x000fe200078e0205 */
[----:B------:R-:W-:Y:S02]  /*3310*/  SEL R0, RZ, c[0x0][0x27c], !P0 ;  /* 0x00009f00ff007a07 */ /* 0x000fe40004000000 */
[----:B------:R-:W-:Y:S01]  /*3320*/  LEA.HI R14, R2, R3, RZ, 0x3 ;  /* 0x00000003020e7211 */ /* 0x000fe200078f18ff */
[----:B------:R-:W-:-:S04]  /*3330*/  IMAD.WIDE.U32 R2, R227, c[0x0][0x280], R110 ;  /* 0x0000a000e3027a25 */ /* 0x000fc800078e006e */
[----:B------:R-:W-:Y:S02]  /*3340*/  IMAD.IADD R0, R108, 0x1, R0 ;  /* 0x000000016c007824 */ /* 0x000fe400078e0200 */
[----:B------:R-:W-:Y:S02]  /*3350*/  IMAD.SHL.U32 R19, R19, 0x40, RZ ;  /* 0x0000004013137824 */ /* 0x000fe400078e00ff */
[----:B------:R-:W-:Y:S01]  /*3360*/  IMAD.IADD R3, R15, 0x1, R3 ;  /* 0x000000010f037824 */ /* 0x000fe200078e0203 */
[----:B------:R-:W-:Y:S02]  /*3370*/  SHF.R.S32.HI R17, RZ, 0x1f, R0 ;  /* 0x0000001fff117819 */ /* 0x000fe40000011400 */
[----:B------:R-:W-:Y:S02]  /*3380*/  LOP3.LUT R15, R233, 0x38, R13, 0xf8, !PT ;  /* 0x00000038e90f7812 */ /* 0x000fe400078ef80d */
[CC--:B------:R-:W-:Y:S02]  /*3390*/  LEA.HI R12, R17.reuse, R0.reuse, RZ, 0x3 ;  /* 0x00000000110c7211 */ /* 0x0c0fe400078f18ff */
[----:B------:R-:W-:-:S02]  /*33a0*/  LEA.HI R0, R17, R0, RZ, 0x6 ;  /* 0x0000000011007211 */ /* 0x000fc400078f30ff */
[----:B------:R-:W-:Y:S02]  /*33b0*/  LOP3.LUT R17, R233, 0x38, R14, 0xf8, !PT ;  /* 0x00000038e9117812 */ /* 0x000fe400078ef80e */
[----:B------:R-:W-:Y:S01]  /*33c0*/  LOP3.LUT R21, R19, 0xfffff000, RZ, 0xc0, !PT ;  /* 0xfffff00013157812 */ /* 0x000fe200078ec0ff */
[----:B------:R-:W-:Y:S01]  /*33d0*/  IMAD.SHL.U32 R0, R0, 0x40, RZ ;  /* 0x0000004000007824 */ /* 0x000fe200078e00ff */
[-C--:B------:R-:W-:Y:S02]  /*33e0*/  LOP3.LUT R19, R17, R150.reuse, RZ, 0x3c, !PT ;  /* 0x0000009611137212 */ /* 0x080fe400078e3cff */
[----:B------:R-:W-:Y:S02]  /*33f0*/  LOP3.LUT R17, R15, R150, RZ, 0x3c, !PT ;  /* 0x000000960f117212 */ /* 0x000fe400078e3cff */
[----:B------:R-:W-:Y:S02]  /*3400*/  LOP3.LUT R20, R233, 0x38, R12, 0xf8, !PT ;  /* 0x00000038e9147812 */ /* 0x000fe400078ef80c */
[----:B------:R-:W-:-:S02]  /*3410*/  IADD3 R121, R17, R18, R151 ;  /* 0x0000001211797210 */ /* 0x000fc40007ffe097 */
[----:B------:R-:W2:Y:S01]  /*3420*/  LDL R18, [R1+0x10] ;  /* 0x0000100001127983 */ /* 0x000ea20000100800 */
[----:B------:R-:W-:Y:S02]  /*3430*/  LOP3.LUT R15, R0, 0xfffff000, RZ, 0xc0, !PT ;  /* 0xfffff000000f7812 */ /* 0x000fe400078ec0ff */
[----:B------:R-:W-:Y:S02]  /*3440*/  LOP3.LUT R232, R232, 0xfffffff7, RZ, 0xc0, !PT ;  /* 0xfffffff7e8e87812 */ /* 0x000fe400078ec0ff */
[----:B------:R-:W-:Y:S02]  /*3450*/  LOP3.LUT R0, R20, R150, RZ, 0x3c, !PT ;  /* 0x0000009614007212 */ /* 0x000fe400078e3cff */
[----:B------:R-:W-:Y:S02]  /*3460*/  ISETP.NE.AND P1, PT, R152, c[0x0][0x2b8], PT ;  /* 0x0000ae0098007a0c */ /* 0x000fe40003f25270 */
[----:B------:R-:W-:Y:S01]  /*3470*/  IADD3 R120, R0, R15, R151 ;  /* 0x0000000f00787210 */ /* 0x000fe20007ffe097 */
[----:B------:R-:W-:Y:S01]  /*3480*/  IMAD R0, R22, c[0x0][0x2b0], RZ ;  /* 0x0000ac0016007a24 */ /* 0x000fe200078e02ff */
[----:B-----5:R-:W-:Y:S01]  /*3490*/  SHF.R.S32.HI R15, RZ, 0x1f, R138 ;  /* 0x0000001fff0f7819 */ /* 0x020fe2000001148a */
[----:B------:R-:W-:Y:S01]  /*34a0*/  IMAD.WIDE.U32 R96, R138, c[0x0][0x290], R8 ;  /* 0x0000a4008a607a25 */ /* 0x000fe200078e0008 */
[----:B------:R-:W-:-:S02]  /*34b0*/  LOP3.LUT R81, R14, 0xfffffff8, RZ, 0xc0, !PT ;  /* 0xfffffff80e517812 */ /* 0x000fc400078ec0ff */
[----:B------:R-:W-:Y:S01]  /*34c0*/  LOP3.LUT R80, R13, 0xfffffff8, RZ, 0xc0, !PT ;  /* 0xfffffff80d507812 */ /* 0x000fe200078ec0ff */
[----:B------:R-:W-:Y:S01]  /*34d0*/  IMAD R17, R16, c[0x0][0x2b4], R0 ;  /* 0x0000ad0010117a24 */ /* 0x000fe200078e0200 */
[----:B------:R-:W-:Y:S01]  /*34e0*/  LOP3.LUT R0, R233, 0x18, R104, 0xf8, !PT ;  /* 0x00000018e9007812 */ /* 0x000fe200078ef868 */
[C---:B------:R-:W-:Y:S01]  /*34f0*/  IMAD R16, R15.reuse, c[0x0][0x290], RZ ;  /* 0x0000a4000f107a24 */ /* 0x040fe200078e02ff */
[----:B------:R-:W-:Y:S01]  /*3500*/  LOP3.LUT R77, R12, 0xfffffff8, RZ, 0xc0, !PT ;  /* 0xfffffff80c4d7812 */ /* 0x000fe200078ec0ff */
[----:B------:R-:W-:Y:S01]  /*3510*/  IMAD R15, R15, c[0x0][0x280], RZ ;  /* 0x0000a0000f0f7a24 */ /* 0x000fe200078e02ff */
[-C--:B------:R-:W-:Y:S01]  /*3520*/  SHF.L.U64.HI R129, R140, R130.reuse, c[0x0][0x294] ;  /* 0x0000a5008c817619 */ /* 0x080fe20000010282 */
[C---:B------:R-:W-:Y:S01]  /*3530*/  IMAD R16, R138.reuse, c[0x0][0x294], R16 ;  /* 0x0000a5008a107a24 */ /* 0x040fe200078e0210 */
[----:B------:R-:W-:Y:S01]  /*3540*/  IADD3 R122, R19, R21, R151 ;  /* 0x00000015137a7210 */ /* 0x000fe20007ffe097 */
[C---:B------:R-:W-:Y:S02]  /*3550*/  IMAD R15, R138.reuse, c[0x0][0x284], R15 ;  /* 0x0000a1008a0f7a24 */ /* 0x040fe400078e020f */
[----:B------:R-:W-:Y:S01]  /*3560*/  IMAD.WIDE.U32 R94, R138, c[0x0][0x280], R6 ;  /* 0x0000a0008a5e7a25 */ /* 0x000fe200078e0006 */
[----:B------:R-:W-:-:S03]  /*3570*/  SHF.L.U64.HI R130, R137, R130, c[0x0][0x284] ;  /* 0x0000a10089827619 */ /* 0x000fc60000010282 */
[----:B------:R-:W-:-:S04]  /*3580*/  IMAD.WIDE.U32 R92, R138, c[0x0][0x290], R4 ;  /* 0x0000a4008a5c7a25 */ /* 0x000fc800078e0004 */
[----:B------:R-:W-:Y:S01]  /*3590*/  IMAD.WIDE.U32 R90, R138, c[0x0][0x280], R2 ;  /* 0x0000a0008a5a7a25 */ /* 0x000fe200078e0002 */
[----:B------:R-:W-:Y:S02]  /*35a0*/  LOP3.LUT R0, R151, R0, R150, 0xf6, !PT ;  /* 0x0000000097007212 */ /* 0x000fe400078ef696 */
[----:B------:R-:W-:Y:S01]  /*35b0*/  SHF.R.S32.HI R117, RZ, 0x3, R14 ;  /* 0x00000003ff757819 */ /* 0x000fe2000001140e */
[----:B------:R-:W-:Y:S01]  /*35c0*/  IMAD.MOV.U32 R34, RZ, RZ, RZ ;  /* 0x000000ffff227224 */ /* 0x000fe200078e00ff */
[----:B------:R-:W-:Y:S01]  /*35d0*/  SHF.R.S32.HI R116, RZ, 0x3, R13 ;  /* 0x00000003ff747819 */ /* 0x000fe2000001140d */
[----:B------:R-:W-:Y:S01]  /*35e0*/  IMAD.MOV.U32 R38, RZ, RZ, 0x1 ;  /* 0x00000001ff267424 */ /* 0x000fe200078e00ff */
[----:B------:R-:W-:Y:S01]  /*35f0*/  SHF.R.S32.HI R115, RZ, 0x3, R12 ;  /* 0x00000003ff737819 */ /* 0x000fe2000001140c */
[----:B------:R-:W-:Y:S01]  /*3600*/  IMAD.SHL.U32 R140, R140, 0x40, RZ ;  /* 0x000000408c8c7824 */ /* 0x000fe200078e00ff */
[----:B------:R-:W-:Y:S01]  /*3610*/  SHF.R.S32.HI R107, RZ, 0x1f, R81 ;  /* 0x0000001fff6b7819 */ /* 0x000fe20000011451 */
[----:B------:R-:W-:Y:S01]  /*3620*/  IMAD.SHL.U32 R137, R137, 0x40, RZ ;  /* 0x0000004089897824 */ /* 0x000fe200078e00ff */
[----:B------:R-:W-:Y:S01]  /*3630*/  SHF.R.S32.HI R106, RZ, 0x1f, R80 ;  /* 0x0000001fff6a7819 */ /* 0x000fe20000011450 */
[----:B------:R-:W-:Y:S01]  /*3640*/  IMAD R119, R23, c[0x0][0x214], R99 ;  /* 0x0000850017777a24 */ /* 0x000fe200078e0263 */
[----:B------:R-:W-:Y:S01]  /*3650*/  SHF.R.S32.HI R103, RZ, 0x1f, R77 ;  /* 0x0000001fff677819 */ /* 0x000fe2000001144d */
[----:B------:R-:W-:-:S02]  /*3660*/  IMAD.IADD R118, R101, 0x1, R17 ;  /* 0x0000000165767824 */ /* 0x000fc400078e0211 */
[----:B------:R-:W-:Y:S02]  /*3670*/  IMAD.IADD R114, R97, 0x1, R16 ;  /* 0x0000000161727824 */ /* 0x000fe400078e0210 */
[----:B------:R-:W-:Y:S02]  /*3680*/  IMAD.IADD R112, R16, 0x1, R93 ;  /* 0x0000000110707824 */ /* 0x000fe400078e025d */
[----:B------:R-:W-:Y:S02]  /*3690*/  IMAD.IADD R113, R95, 0x1, R15 ;  /* 0x000000015f717824 */ /* 0x000fe400078e020f */
[----:B------:R-:W-:Y:S01]  /*36a0*/  IMAD.IADD R102, R15, 0x1, R91 ;  /* 0x000000010f667824 */ /* 0x000fe200078e025b */
[----:B--2---:R-:W-:-:S13]  /*36b0*/  LOP3.LUT P0, RZ, R18, 0x4, RZ, 0xc0, !PT ;  /* 0x0000000412ff7812 */ /* 0x004fda000780c0ff */
[----:B------:R-:W-:Y:S02]  /*36c0*/  @P0 LOP3.LUT R232, R232, 0x8, RZ, 0xfc, !PT ;  /* 0x00000008e8e80812 */ /* 0x000fe400078efcff */
[----:B------:R-:W-:Y:S02]  /*36d0*/  ISETP.LE.AND P0, PT, R152, c[0x0][0x27c], PT ;  /* 0x00009f0098007a0c */ /* 0x000fe40003f03270 */
[----:B------:R-:W-:-:S04]  /*36e0*/  LOP3.LUT R232, R232, 0xffffffdf, RZ, 0xc0, !PT ;  /* 0xffffffdfe8e87812 */ /* 0x000fc800078ec0ff */
[----:B------:R-:W-:-:S04]  /*36f0*/  LOP3.LUT R232, R232, 0xffffffef, RZ, 0xc0, !PT ;  /* 0xffffffefe8e87812 */ /* 0x000fc800078ec0ff */
[----:B------:R-:W-:-:S04]  /*3700*/  @P1 LOP3.LUT R232, R232, 0x10, RZ, 0xfc, !PT ;  /* 0x00000010e8e81812 */ /* 0x000fc800078efcff */
[----:B------:R-:W-:Y:S02]  /*3710*/  @P0 LOP3.LUT R232, R232, 0x20, RZ, 0xfc, !PT ;  /* 0x00000020e8e80812 */ /* 0x000fe400078efcff */
.L_x_2866:
[----:B------:R-:W-:Y:S01]  /*3720*/  ISETP.NE.AND P1, PT, R152, c[0x0][0x2b8], PT ;  /* 0x0000ae0098007a0c */ /* 0x000fe20003f25270 */
[----:B------:R-:W-:Y:S01]  /*3730*/  IMAD.SHL.U32 R8, R28, 0x40, RZ ;  /* 0x000000401c087824 */ /* 0x000fe200078e00ff */
[----:B------:R-:W2:Y:S01]  /*3740*/  LDL R9, [R1+0x10] ;  /* 0x0000100001097983 */ /* 0x000ea20000100800 */
        /* <DEDUP_REMOVED lines=20> */
[C---:B------:R-:W-:Y:S01]  /*3890*/  LEA R70, R2.reuse, 0x100, 0x1 ;  /* 0x0000010002467811 */ /* 0x040fe200078e08ff */
[----:B------:R-:W-:Y:S01]  /*38a0*/  BAR.SYNC.DEFER_BLOCKING 0x0 ;  /* 0x0000000000007b1d */ /* 0x000fe20000010000 */
[----:B--2---:R-:W-:Y:S11]  /*38b0*/  LOP3.LUT P2, RZ, R9, 0x4, RZ, 0xc0, !PT ;  /* 0x0000000409ff7812 */ /* 0x004ff6000784c0ff */
[----:B------:R-:W-:Y:S02]  /*38c0*/  @!UPT UIADD3 URZ, URZ, URZ, URZ ;  /* 0x0000003f3f3ff290 */ /* 0x000fe4000fffe03f */
[----:B------:R-:W-:Y:S02]  /*38d0*/  @P2 IADD3 R5, R2, -0x20, RZ ;  /* 0xffffffe002052810 */ /* 0x000fe40007ffe0ff */
[----:B------:R-:W-:Y:S02]  /*38e0*/  ISETP.LE.AND P2, PT, R152, c[0x0][0x27c], PT ;  /* 0x00009f0098007a0c */ /* 0x000fe40003f43270 */
[----:B------:R-:W-:Y:S11]  /*38f0*/  LEA R71, R5, 0x100, 0x1 ;  /* 0x0000010005477811 */ /* 0x000ff600078e08ff */
[----:B----4-:R-:W-:-:S05]  /*3900*/  @!P2 BRA `(.L_x_2843) ;  /* 0x00003b100000a947 */ /* 0x010fca0003800000 */
[----:B-1----:R-:W-:Y:S01]  /*3910*/  IMAD.WIDE.U32 R2, R72, c[0x0][0x1e0], RZ ;  /* 0x0000780048027a25 */ /* 0x002fe200078e00ff */
        /* <DEDUP_REMOVED lines=84> */
.L_x_2846:
[----:B------:R-:W-:Y:S05]  /*3e60*/  BSYNC B0 ;  /* 0x0000000000007941 */ /* 0x000fea0003800000 */
.L_x_2845:
        /* <DEDUP_REMOVED lines=42> */
[----:B------:R-:W-:Y:S01]  /*4110*/  @!P0 SHF.R.U64 R8, R4, 0x10, R5 ;  /* 0x0000001004088819 */ /* 0x000fe20000001205 */
[----:B-1----:R-:W-:Y:S01]  /*4120*/  @!P0 IMAD.MOV.U32 R4, RZ, RZ, R13 ;  /* 0x000000ffff048224 */ /* 0x002fe200078e000d */
[----:B------:R-:W-:Y:S05]  /*4130*/  @!P0 MOV R3, R12 ;  /* 0x0000000c00038202 */ /* 0x000fea0000000f00 */
[--C-:B------:R-:W-:Y:S02]  /*4140*/  @!P0 HADD2.F32 R9, -RZ, R3.reuse.H1_H1 ;  /* 0x30000003ff098230 */ /* 0x100fe40000004100 */
[----:B------:R-:W-:Y:S03]  /*4150*/  @!P0 HADD2.F32 R3, -RZ, R3.H0_H0 ;  /* 0x20000003ff038230 */ /* 0x000fe60000004100 */
[-C--:B------:R-:W-:Y:S02]  /*4160*/  @!P0 FMUL.FTZ R32, R9, R2.reuse ;  /* 0x0000000209208220 */ /* 0x080fe40000410000 */
[C---:B------:R-:W-:Y:S02]  /*4170*/  @!P0 FMUL.FTZ R2, R3.reuse, R2 ;  /* 0x0000000203028220 */ /* 0x040fe40000410000 */
[-C--:B------:R-:W-:Y:S01]  /*4180*/  @!P0 FFMA.FTZ R56, R3, R30.reuse, -R32 ;  /* 0x0000001e03388223 */ /* 0x080fe20000010820 */
[----:B------:R-:W-:Y:S01]  /*4190*/  @!P0 HADD2.F32 R3, -RZ, R8.H0_H0 ;  /* 0x20000008ff038230 */ /* 0x000fe20000004100 */
[----:B------:R-:W-:Y:S01]  /*41a0*/  @!P0 FFMA.FTZ R2, R9, R30, R2 ;  /* 0x0000001e09028223 */ /* 0x000fe20000010002 */
[----:B------:R-:W-:Y:S01]  /*41b0*/  @!P0 SHF.R.U64 R9, R36, 0x10, R37 ;  /* 0x0000001024098819 */ /* 0x000fe20000001225 */
[--C-:B------:R-:W-:Y:S02]  /*41c0*/  @!P0 HADD2.F32 R8, -RZ, R4.reuse.H1_H1 ;  /* 0x30000004ff088230 */ /* 0x100fe40000004100 */
[----:B------:R-:W-:Y:S02]  /*41d0*/  @!P0 HADD2.F32 R4, -RZ, R4.H0_H0 ;  /* 0x20000004ff048230 */ /* 0x000fe40000004100 */
[----:B------:R-:W-:Y:S01]  /*41e0*/  @!P0 HADD2.F32 R9, -RZ, R9.H0_H0 ;  /* 0x20000009ff098230 */ /* 0x000fe20000004100 */
[-C--:B------:R-:W-:Y:S02]  /*41f0*/  @!P0 FMUL.FTZ R30, R8, R3.reuse ;  /* 0x00000003081e8220 */ /* 0x080fe40000410000 */
[C---:B------:R-:W-:Y:S02]  /*4200*/  @!P0 FMUL.FTZ R3, R4.reuse, R3 ;  /* 0x0000000304038220 */ /* 0x040fe40000410000 */
[-C--:B------:R-:W-:Y:S01]  /*4210*/  @!P0 FFMA.FTZ R53, R4, R9.reuse, -R30 ;  /* 0x0000000904358223 */ /* 0x080fe2000001081e */
[----:B------:R-:W-:Y:S01]  /*4220*/  @!P0 MOV R4, R14 ;  /* 0x0000000e00048202 */ /* 0x000fe20000000f00 */
[----:B------:R-:W-:Y:S01]  /*4230*/  @!P0 FFMA.FTZ R3, R8, R9, R3 ;  /* 0x0000000908038223 */ /* 0x000fe20000010003 */
[----:B------:R-:W-:Y:S01]  /*4240*/  MOV R8, R5 ;  /* 0x0000000500087202 */ /* 0x000fe20000000f00 */
[----:B------:R-:W-:Y:S01]  /*4250*/  IMAD.MOV.U32 R30, RZ, RZ, R37 ;  /* 0x000000ffff1e7224 */ /* 0x000fe200078e0025 */
[----:B------:R-:W-:Y:S03]  /*4260*/  @!P0 SHF.R.U32.HI R9, RZ, 0x10, R5 ;  /* 0x00000010ff098819 */ /* 0x000fe60000011605 */
[----:B------:R-:W-:Y:S02]  /*4270*/  @!P0 HADD2.F32 R5, -RZ, R8.H0_H0 ;  /* 0x20000008ff058230 */ /* 0x000fe40000004100 */
[----:B------:R-:W-:Y:S02]  /*4280*/  @!P0 HADD2.F32 R8, -RZ, R4.H1_H1 ;  /* 0x30000004ff088230 */ /* 0x000fe40000004100 */
[----:B------:R-:W-:Y:S02]  /*4290*/  @!P0 HADD2.F32 R30, -RZ, R30.H0_H0 ;  /* 0x2000001eff1e8230 */ /* 0x000fe40000004100 */
[----:B------:R-:W-:Y:S01]  /*42a0*/  @!P0 HADD2.F32 R4, -RZ, R4.H0_H0 ;  /* 0x20000004ff048230 */ /* 0x000fe20000004100 */
[-C--:B------:R-:W-:Y:S01]  /*42b0*/  @!P0 FMUL.FTZ R32, R8, R5.reuse ;  /* 0x0000000508208220 */ /* 0x080fe20000410000 */
[----:B------:R-:W-:Y:S03]  /*42c0*/  @!P0 HADD2.F32 R9, -RZ, R9.H0_H0 ;  /* 0x20000009ff098230 */ /* 0x000fe60000004100 */
[CC--:B------:R-:W-:Y:S02]  /*42d0*/  @!P0 FFMA.FTZ R36, R4.reuse, R30.reuse, -R32 ;  /* 0x0000001e04248223 */ /* 0x0c0fe40000010820 */
[----:B------:R-:W-:Y:S01]  /*42e0*/  @!P0 FMUL.FTZ R4, R4, R5 ;  /* 0x0000000504048220 */ /* 0x000fe20000410000 */
[----:B------:R-:W-:Y:S03]  /*42f0*/  @!P0 MOV R5, R15 ;  /* 0x0000000f00058202 */ /* 0x000fe60000000f00 */
[----:B------:R-:W-:Y:S01]  /*4300*/  @!P0 FFMA.FTZ R4, R8, R30, R4 ;  /* 0x0000001e08048223 */ /* 0x000fe20000010004 */
[----:B------:R-:W-:Y:S01]  /*4310*/  @!P0 SHF.R.U32.HI R30, RZ, 0x10, R37 ;  /* 0x00000010ff1e8819 */ /* 0x000fe20000011625 */
[--C-:B------:R-:W-:Y:S02]  /*4320*/  @!P0 HADD2.F32 R8, -RZ, R5.reuse.H1_H1 ;  /* 0x30000005ff088230 */ /* 0x100fe40000004100 */
[----:B------:R-:W-:Y:S02]  /*4330*/  @!P0 HADD2.F32 R5, -RZ, R5.H0_H0 ;  /* 0x20000005ff058230 */ /* 0x000fe40000004100 */
[----:B------:R-:W-:Y:S01]  /*4340*/  @!P0 HADD2.F32 R30, -RZ, R30.H0_H0 ;  /* 0x2000001eff1e8230 */ /* 0x000fe20000004100 */
[-C--:B------:R-:W-:Y:S04]  /*4350*/  @!P0 FMUL.FTZ R32, R8, R9.reuse ;  /* 0x0000000908208220 */ /* 0x080fe80000410000 */
[C---:B------:R-:W-:Y:S01]  /*4360*/  @!P0 FFMA.FTZ R35, R5.reuse, R30, -R32 ;  /* 0x0000001e05238223 */ /* 0x040fe20000010820 */
[----:B------:R-:W-:Y:S01]  /*4370*/  @!P0 F2FP.PACK_AB R32, R2, R56 ;  /* 0x000000380220823e */ /* 0x000fe200000000ff */
[----:B------:R-:W-:Y:S03]  /*4380*/  @!P0 FMUL.FTZ R5, R5, R9 ;  /* 0x0000000905058220 */ /* 0x000fe60000410000 */
[----:B------:R-:W-:Y:S01]  /*4390*/  @!P0 MOV R12, R32 ;  /* 0x00000020000c8202 */ /* 0x000fe20000000f00 */
[----:B------:R-:W-:Y:S01]  /*43a0*/  @!P0 FFMA.FTZ R5, R8, R30, R5 ;  /* 0x0000001e08058223 */ /* 0x000fe20000010005 */
[----:B------:R-:W-:Y:S02]  /*43b0*/  @!P0 F2FP.PACK_AB R30, R3, R53 ;  /* 0x00000035031e823e */ /* 0x000fe400000000ff */
[----:B----4-:R-:W-:Y:S02]  /*43c0*/  LEA R8, P1, R104, R54, 0x1 ;  /* 0x0000003668087211 */ /* 0x010fe400078208ff */
[----:B------:R-:W-:Y:S01]  /*43d0*/  @!P0 F2FP.PACK_AB R3, R4, R36 ;  /* 0x000000240403823e */ /* 0x000fe200000000ff */
[----:B------:R-:W-:Y:S01]  /*43e0*/  @!P0 IMAD.MOV.U32 R13, RZ, RZ, R30 ;  /* 0x000000ffff0d8224 */ /* 0x000fe200078e001e */
[----:B------:R-:W-:Y:S02]  /*43f0*/  @!P0 F2FP.PACK_AB R2, R5, R35 ;  /* 0x000000230502823e */ /* 0x000fe400000000ff */
[----:B---3--:R-:W-:Y:S02]  /*4400*/  LEA.HI.X R9, R104, R55, R105, 0x1, P1 ;  /* 0x0000003768097211 */ /* 0x008fe400008f0c69 */
[----:B------:R-:W-:Y:S02]  /*4410*/  @!P0 MOV R14, R3 ;  /* 0x00000003000e8202 */ /* 0x000fe40000000f00 */
[----:B------:R-:W-:Y:S05]  /*4420*/  @!P0 MOV R15, R2 ;  /* 0x00000002000f8202 */ /* 0x000fea0000000f00 */
[----:B------:R1:W-:Y:S02]  /*4430*/  ST.E.128 [R8.64], R12 ;  /* 0x0000000c08007985 */ /* 0x0003e4000c101d08 */
.L_x_2849:
[----:B------:R-:W-:Y:S05]  /*4440*/  BSYNC B0 ;  /* 0x0000000000007941 */ /* 0x000fea0003800000 */
.L_x_2848:
[----:B------:R-:W-:Y:S01]  /*4450*/  ISETP.GE.AND P0, PT, R109, c[0x0][0x1d4], PT ;  /* 0x000075006d007a0c */ /* 0x000fe20003f06270 */
[----:B------:R-:W-:Y:S01]  /*4460*/  @!UPT UIADD3 URZ, URZ, URZ, URZ ;  /* 0x0000003f3f3ff290 */ /* 0x000fe2000fffe03f */
[----:B------:R-:W-:Y:S11]  /*4470*/  BSSY B0, `(.L_x_2850) ;  /* 0x0000039000007945 */ /* 0x000ff60003800000 */
[----:B------:R-:W-:-:S05]  /*4480*/  @P0 BRA `(.L_x_2851) ;  /* 0x0000037000000947 */ /* 0x000fca0003800000 */
[----:B-1----:R-:W1:Y:S01]  /*4490*/  LDS.128 R12, [R71+0xc000] ;  /* 0x00c00000470c7984 */ /* 0x002e620000000c00 */
        /* <DEDUP_REMOVED lines=27> */
[----:B------:R-:W-:Y:S01]  /*4650*/  @!P0 HADD2.F32 R7, -RZ, R6.H0_H0 ;  /* 0x20000006ff078230 */ /* 0x000fe20000004100 */
[-C--:B------:R-:W-:Y:S01]  /*4660*/  @!P0 FFMA.FTZ R40, R4, R30.reuse, -R32 ;  /* 0x0000001e04288223 */ /* 0x080fe20000010820 */
[----:B------:R-:W-:Y:S01]  /*4670*/  @!P0 HADD2.F32 R4, -RZ, R24.H1_H1 ;  /* 0x30000018ff048230 */ /* 0x000fe20000004100 */
[----:B------:R-:W-:Y:S01]  /*4680*/  @!P0 FFMA.FTZ R3, R9, R30, R3 ;  /* 0x0000001e09038223 */ /* 0x000fe20000010003 */
[----:B------:R-:W-:Y:S01]  /*4690*/  @!P0 F2FP.PACK_AB R9, R2, R41 ;  /* 0x000000290209823e */ /* 0x000fe200000000ff */
[----:B------:R-:W-:Y:S02]  /*46a0*/  @!P0 HADD2.F32 R24, -RZ, R6.H1_H1 ;  /* 0x30000006ff188230 */ /* 0x000fe40000004100 */
[--C-:B------:R-:W-:Y:S01]  /*46b0*/  @!P0 HADD2.F32 R6, -RZ, R5.reuse.H0_H0 ;  /* 0x20000005ff068230 */ /* 0x100fe20000004100 */
[----:B------:R-:W-:Y:S01]  /*46c0*/  @!P0 MOV R12, R9 ;  /* 0x00000009000c8202 */ /* 0x000fe20000000f00 */
[----:B------:R-:W-:Y:S01]  /*46d0*/  @!P0 HADD2.F32 R32, -RZ, R5.H1_H1 ;  /* 0x30000005ff208230 */ /* 0x000fe20000004100 */
[-C--:B------:R-:W-:Y:S02]  /*46e0*/  @!P0 FMUL.FTZ R37, R24, R4.reuse ;  /* 0x0000000418258220 */ /* 0x080fe40000410000 */
[----:B------:R-:W-:Y:S02]  /*46f0*/  @!P0 FMUL.FTZ R4, R7, R4 ;  /* 0x0000000407048220 */ /* 0x000fe40000410000 */
[-C--:B------:R-:W-:Y:S02]  /*4700*/  @!P0 FMUL.FTZ R5, R6, R8.reuse ;  /* 0x0000000806058220 */ /* 0x080fe40000410000 */
[----:B------:R-:W-:Y:S01]  /*4710*/  @!P0 FMUL.FTZ R36, R32, R8 ;  /* 0x0000000820248220 */ /* 0x000fe20000410000 */
[----:B------:R-:W-:Y:S01]  /*4720*/  @!P0 F2FP.PACK_AB R8, R3, R40 ;  /* 0x000000280308823e */ /* 0x000fe200000000ff */
[----:B------:R-:W-:Y:S02]  /*4730*/  @!P0 FFMA.FTZ R4, R24, R31, R4 ;  /* 0x0000001f18048223 */ /* 0x000fe40000010004 */
[----:B------:R-:W-:Y:S02]  /*4740*/  @!P0 FFMA.FTZ R36, R6, R35, -R36 ;  /* 0x0000002306248223 */ /* 0x000fe40000010824 */
[----:B------:R-:W-:Y:S01]  /*4750*/  @!P0 FFMA.FTZ R37, R7, R31, -R37 ;  /* 0x0000001f07258223 */ /* 0x000fe20000010825 */
[----:B------:R-:W-:Y:S01]  /*4760*/  SHF.L.U32 R7, R235, 0x3, RZ ;  /* 0x00000003eb077819 */ /* 0x000fe200000006ff */
[----:B------:R-:W-:Y:S02]  /*4770*/  @!P0 FFMA.FTZ R5, R32, R35, R5 ;  /* 0x0000002320058223 */ /* 0x000fe40000010005 */
[----:B------:R-:W-:Y:S01]  /*4780*/  @!P0 IMAD.MOV.U32 R13, RZ, RZ, R8 ;  /* 0x000000ffff0d8224 */ /* 0x000fe200078e0008 */
[----:B----4-:R-:W-:Y:S02]  /*4790*/  LEA R6, P1, R7, R54, 0x1 ;  /* 0x0000003607067211 */ /* 0x010fe400078208ff */
[----:B------:R-:W-:Y:S02]  /*47a0*/  @!P0 F2FP.PACK_AB R3, R4, R37 ;  /* 0x000000250403823e */ /* 0x000fe400000000ff */
[----:B------:R-:W-:Y:S02]  /*47b0*/  @!P0 F2FP.PACK_AB R2, R5, R36 ;  /* 0x000000240502823e */ /* 0x000fe400000000ff */
[----:B---3--:R-:W-:Y:S02]  /*47c0*/  LEA.HI.X.SX32 R7, R7, R55, 0x1, P1 ;  /* 0x0000003707077211 */ /* 0x008fe400008f0eff */
[----:B------:R-:W-:Y:S02]  /*47d0*/  @!P0 MOV R14, R3 ;  /* 0x00000003000e8202 */ /* 0x000fe40000000f00 */
[----:B------:R-:W-:Y:S05]  /*47e0*/  @!P0 MOV R15, R2 ;  /* 0x00000002000f8202 */ /* 0x000fea0000000f00 */
[----:B------:R1:W-:Y:S02]  /*47f0*/  ST.E.128 [R6.64], R12 ;  /* 0x0000000c06007985 */ /* 0x0003e4000c101d08 */
.L_x_2851:
[----:B------:R-:W-:Y:S05]  /*4800*/  BSYNC B0 ;  /* 0x0000000000007941 */ /* 0x000fea0003800000 */
.L_x_2850:
        /* <DEDUP_REMOVED lines=61> */
.L_x_2853:
[----:B------:R-:W-:Y:S05]  /*4be0*/  BSYNC B0 ;  /* 0x0000000000007941 */ /* 0x000fea0003800000 */
.L_x_2852:
        /* <DEDUP_REMOVED lines=58> */
.L_x_2855:
[----:B------:R-:W-:Y:S05]  /*4f90*/  BSYNC B0 ;  /* 0x0000000000007941 */ /* 0x000fea0003800000 */
.L_x_2854:
        /* <DEDUP_REMOVED lines=58> */
.L_x_2857:
[----:B------:R-:W-:Y:S05]  /*5340*/  BSYNC B0 ;  /* 0x0000000000007941 */ /* 0x000fea0003800000 */
.L_x_2856:
        /* <DEDUP_REMOVED lines=58> */
.L_x_2844:
        /* <DEDUP_REMOVED lines=47> */
.L_x_2859:
[----:B------:R-:W-:Y:S05]  /*59e0*/  BSYNC B0 ;  /* 0x0000000000007941 */ /* 0x000fea0003800000 */
.L_x_2858:
        /* <DEDUP_REMOVED lines=162> */
.L_x_2861:
[----:B------:R-:W-:Y:S05]  /*6410*/  BSYNC B0 ;  /* 0x0000000000007941 */ /* 0x000fea0003800000 */
.L_x_2860:
        /* <DEDUP_REMOVED lines=54> */
[-C--:B------:R-:W-:Y:S01]  /*6780*/  @!P0 FMUL.FTZ R5, R18, R8.reuse ;  /* 0x0000000812058220 */ /* 0x080fe20000410000 */
[----:B------:R-:W-:Y:S03]  /*6790*/  @!P0 SHF.R.U32.HI R35, RZ, 0x10, R47 ;  /* 0x00000010ff238819 */ /* 0x000fe6000001162f */
[C---:B------:R-:W-:Y:S02]  /*67a0*/  @!P0 FFMA.FTZ R20, R3.reuse, R19, -R5 ;  /* 0x0000001303148223 */ /* 0x040fe40000010805 */
[----:B------:R-:W-:Y:S01]  /*67b0*/  @!P0 FMUL.FTZ R5, R3, R8 ;  /* 0x0000000803058220 */ /* 0x000fe20000410000 */
[----:B------:R-:W-:Y:S01]  /*67c0*/  @!P0 HADD2.F32 R8, -RZ, R36.H0_H0 ;  /* 0x20000024ff088230 */ /* 0x000fe20000004100 */
[----:B------:R-:W-:Y:S01]  /*67d0*/  @!P0 SHF.R.U64 R36, R46, 0x10, R47 ;  /* 0x000000102e248819 */ /* 0x000fe2000000122f */
[----:B------:R-:W-:Y:S01]  /*67e0*/  @!P0 HADD2.F32 R3, -RZ, R6.H1_H1 ;  /* 0x30000006ff038230 */ /* 0x000fe20000004100 */
[----:B------:R-:W-:Y:S01]  /*67f0*/  @!P0 FMUL.FTZ R6, R9, R7 ;  /* 0x0000000709068220 */ /* 0x000fe20000410000 */
[----:B------:R-:W-:Y:S01]  /*6800*/  @!P0 F2FP.PACK_AB R44, R20, R21 ;  /* 0x00000015142c823e */ /* 0x000fe200000000ff */
[----:B------:R-:W-:Y:S02]  /*6810*/  @!P0 HADD2.F32 R21, -RZ, R57.H1_H1 ;  /* 0x30000039ff158230 */ /* 0x000fe40000004100 */
[CC--:B------:R-:W-:Y:S01]  /*6820*/  @!P0 FFMA.FTZ R20, R3.reuse, R8.reuse, -R6 ;  /* 0x0000000803148223 */ /* 0x0c0fe20000010806 */
[----:B------:R-:W-:Y:S01]  /*6830*/  @!P0 HADD2.F32 R6, -RZ, R30.H0_H0 ;  /* 0x2000001eff068230 */ /* 0x000fe20000004100 */
[----:B------:R-:W-:Y:S02]  /*6840*/  @!P0 FMUL.FTZ R3, R3, R7 ;  /* 0x0000000703038220 */ /* 0x000fe40000410000 */
        /* <DEDUP_REMOVED lines=9> */
[--C-:B------:R-:W-:Y:S01]  /*68e0*/  @!P0 SHF.R.U64 R18, R22, 0x10, R23.reuse ;  /* 0x0000001016128819 */ /* 0x100fe20000001217 */
[CC--:B------:R-:W-:Y:S01]  /*68f0*/  @!P0 FMUL.FTZ R19, R8.reuse, R6.reuse ;  /* 0x0000000608138220 */ /* 0x0c0fe20000410000 */
[----:B------:R-:W-:Y:S01]  /*6900*/  @!P0 HADD2.F32 R7, -RZ, R16.H0_H0 ;  /* 0x20000010ff078230 */ /* 0x000fe20000004100 */
[----:B------:R-:W-:Y:S02]  /*6910*/  @!P0 MOV R22, R43 ;  /* 0x0000002b00168202 */ /* 0x000fe40000000f00 */
[----:B------:R-:W-:Y:S02]  /*6920*/  @!P0 SHF.R.U32.HI R17, RZ, 0x10, R23 ;  /* 0x00000010ff118819 */ /* 0x000fe40000011617 */
[C---:B------:R-:W-:Y:S01]  /*6930*/  @!P0 FMUL.FTZ R6, R7.reuse, R6 ;  /* 0x0000000607068220 */ /* 0x040fe20000410000 */
[----:B------:R-:W-:Y:S01]  /*6940*/  @!P0 HADD2.F32 R20, -RZ, R22.H0_H0 ;  /* 0x20000016ff148230 */ /* 0x000fe20000004100 */
[-C--:B------:R-:W-:Y:S01]  /*6950*/  @!P0 FFMA.FTZ R45, R7, R9.reuse, -R19 ;  /* 0x00000009072d8223 */ /* 0x080fe20000010813 */
[----:B------:R-:W-:Y:S01]  /*6960*/  @!P0 HADD2.F32 R7, -RZ, R30.H1_H1 ;  /* 0x3000001eff078230 */ /* 0x000fe20000004100 */
[----:B------:R-:W-:Y:S01]  /*6970*/  @!P0 FFMA.FTZ R6, R8, R9, R6 ;  /* 0x0000000908068223 */ /* 0x000fe20000010006 */
[----:B------:R-:W-:Y:S01]  /*6980*/  @!P0 HADD2.F32 R19, -RZ, R17.H0_H0 ;  /* 0x20000011ff138230 */ /* 0x000fe20000004100 */
[----:B------:R-:W-:Y:S01]  /*6990*/  @!P0 IMAD.MOV.U32 R9, RZ, RZ, R15 ;  /* 0x000000ffff098224 */ /* 0x000fe200078e000f */
[----:B------:R-:W-:Y:S01]  /*69a0*/  @!P0 HADD2.F32 R22, -RZ, R22.H1_H1 ;  /* 0x30000016ff168230 */ /* 0x000fe20000004100 */
[----:B------:R-:W-:Y:S01]  /*69b0*/  @!P0 FMUL.FTZ R23, R20, R7 ;  /* 0x0000000714178220 */ /* 0x000fe20000410000 */
[----:B------:R-:W-:Y:S01]  /*69c0*/  @!P0 HADD2.F32 R17, -RZ, R18.H0_H0 ;  /* 0x20000012ff118230 */ /* 0x000fe20000004100 */
[----:B------:R-:W-:Y:S01]  /*69d0*/  @!P0 F2FP.PACK_AB R4, R5, R4 ;  /* 0x000000040504823e */ /* 0x000fe200000000ff */
[----:B------:R-:W-:Y:S02]  /*69e0*/  @!P0 HADD2.F32 R8, -RZ, R9.H0_H0 ;  /* 0x20000009ff088230 */ /* 0x000fe40000004100 */
[----:B------:R-:W-:Y:S02]  /*69f0*/  @!P0 HADD2.F32 R18, -RZ, R29.H1_H1 ;  /* 0x3000001dff128230 */ /* 0x000fe40000004100 */
[----:B------:R-:W-:Y:S02]  /*6a00*/  @!P0 IMAD.MOV.U32 R41, RZ, RZ, R4 ;  /* 0x000000ffff298224 */ /* 0x000fe400078e0004 */
[C---:B------:R-:W-:Y:S01]  /*6a10*/  @!P0 FFMA.FTZ R39, R8.reuse, R21, -R23 ;  /* 0x0000001508278223 */ /* 0x040fe20000010817 */
[----:B------:R-:W-:Y:S01]  /*6a20*/  @!P0 HADD2.F32 R23, -RZ, R35.H0_H0 ;  /* 0x20000023ff178230 */ /* 0x000fe20000004100 */
        /* <DEDUP_REMOVED lines=29> */
.L_x_2863:
[----:B------:R-:W-:Y:S05]  /*6c00*/  BSYNC B0 ;  /* 0x0000000000007941 */ /* 0x000fea0003800000 */
.L_x_2862:
        /* <DEDUP_REMOVED lines=129> */
.L_x_2843:
[----:B-1----:R-:W-:Y:S01]  /*7420*/  IMAD.WIDE.U32 R2, R72, c[0x0][0x1e0], RZ ;  /* 0x0000780048027a25 */ /* 0x002fe200078e00ff */
        /* <DEDUP_REMOVED lines=12> */
[----:B------:R-:W1:Y:S08]  /*74f0*/  SHFL.IDX PT, R2, R3, RZ, 0x1c1f ;  /* 0x001c1fff03027589 */ /* 0x000e7000000e0000 */
[----:B------:R2:W3:Y:S02]  /*7500*/  SHFL.IDX PT, R3, R4, RZ, 0x1c1f ;  /* 0x001c1fff04037589 */ /* 0x0004e400000e0000 */
[----:B--2---:R-:W-:Y:S05]  /*7510*/  IMAD.IADD R4, R76, 0x1, -R8 ;  /* 0x000000014c047824 */ /* 0x004fea00078e0a08 */
[----:B------:R-:W-:Y:S04]  /*7520*/  IMNMX R73, R4, 0x40, PT ;  /* 0x0000004004497817 */ /* 0x000fe80003800200 */
[----:B------:R-:W-:Y:S11]  /*7530*/  ISETP.GT.AND P0, PT, R73, R227, PT ;  /* 0x000000e34900720c */ /* 0x000ff60003f04270 */
[----:B------:R-:W-:Y:S02]  /*7540*/  @!UPT UIADD3 URZ, URZ, URZ, URZ ;  /* 0x0000003f3f3ff290 */ /* 0x000fe4000fffe03f */
[----:B------:R-:W-:-:S05]  /*7550*/  @!P0 BRA `(.L_x_2847) ;  /* 0x0000020000008947 */ /* 0x000fca0003800000 */
[----:B-1-3--:R-:W-:Y:S02]  /*7560*/  ISETP.GE.AND P1, PT, R104, c[0x0][0x1d4], PT ;  /* 0x0000750068007a0c */ /* 0x00afe40003f26270 */
[----:B------:R-:W-:Y:S02]  /*7570*/  ISETP.GE.AND P3, PT, R224, c[0x0][0x1d4], PT ;  /* 0x00007500e0007a0c */ /* 0x000fe40003f66270 */
[C---:B------:R-:W-:Y:S09]  /*7580*/  ISETP.GE.AND P2, PT, R223.reuse, c[0x0][0x1d4], PT ;  /* 0x00007500df007a0c */ /* 0x040ff20003f46270 */
[----:B------:R-:W1:Y:S01]  /*7590*/  @!P1 LDS.128 R12, [R70+0xc000] ;  /* 0x00c00000460c9984 */ /* 0x000e620000000c00 */
        /* <DEDUP_REMOVED lines=28> */
.L_x_2847:
[----:B-1-3--:R-:W-:Y:S05]  /*7760*/  BSYNC B1 ;  /* 0x0000000000017941 */ /* 0x00afea0003800000 */
.L_x_2842:
[----:B------:R-:W-:Y:S01]  /*7770*/  ISETP.GT.AND P0, PT, R28, R33, PT ;  /* 0x000000211c00720c */ /* 0x000fe20003f04270 */
[----:B------:R-:W-:Y:S01]  /*7780*/  IMAD R8, R75, c[0x0][0x218], RZ ;  /* 0x000086004b087a24 */ /* 0x000fe200078e02ff */
[C---:B------:R-:W-:Y:S01]  /*7790*/  ISETP.GE.AND P1, PT, R38.reuse, 0x1, PT ;  /* 0x000000012600780c */ /* 0x040fe20003f26270 */
[----:B------:R-:W-:Y:S01]  /*77a0*/  BSSY B0, `(.L_x_2864) ;  /* 0x000004a000007945 */ /* 0x000fe20003800000 */
[C---:B--2---:R-:W-:Y:S01]  /*77b0*/  IADD3 R3, R38.reuse, 0x1, RZ ;  /* 0x0000000126037810 */ /* 0x044fe20007ffe0ff */
        /* <DEDUP_REMOVED lines=36> */
[----:B------:R2:W3:Y:S01]  /*7a00*/  SHFL.IDX PT, R5, R3, RZ, 0x1c1f ;  /* 0x001c1fff03057589 */ /* 0x0004e200000e0000 */
[----:B------:R-:W-:Y:S04]  /*7a10*/  DEPBAR.LE SB0, 0x2 ;  /* 0x000080800000791a */ /* 0x000fe80000000000 */
[----:B------:R-:W-:Y:S06]  /*7a20*/  BAR.SYNC.DEFER_BLOCKING 0x0 ;  /* 0x0000000000007b1d */ /* 0x000fec0000010000 */
[----:B------:R-:W-:-:S05]  /*7a30*/  @!P0 BRA `(.L_x_2865) ;  /* 0x0000020000008947 */ /* 0x000fca0003800000 */
[----:B-123--:R-:W-:Y:S02]  /*7a40*/  ISETP.GE.AND P1, PT, R104, c[0x0][0x1d4], PT ;  /* 0x0000750068007a0c */ /* 0x00efe40003f26270 */
        /* <DEDUP_REMOVED lines=31> */
.L_x_2865:
[----:B-123--:R-:W-:Y:S05]  /*7c40*/  BSYNC B0 ;  /* 0x0000000000007941 */ /* 0x00efea0003800000 */
.L_x_2864:
        /* <DEDUP_REMOVED lines=33> */
.L_x_2841:
[----:B------:R-:W2:Y:S01]  /*7e60*/  LDL R16, [R1+0x4] ;  /* 0x0000040001107983 */ /* 0x000ea20000100800 */
[----:B------:R-:W-:-:S05]  /*7e70*/  IMAD.MOV.U32 R0, RZ, RZ, c[0x0][0x2c4] ;  /* 0x0000b100ff007624 */ /* 0x000fca00078e00ff */
[----:B------:R-:W-:Y:S01]  /*7e80*/  ISETP.NE.AND P3, PT, R0, 0x1, PT ;  /* 0x000000010000780c */ /* 0x000fe20003f65270 */
[----:B------:R-:W-:Y:S01]  /*7e90*/  BSSY B0, `(.L_x_2867) ;  /* 0x0000028000007945 */ /* 0x000fe20003800000 */
[----:B--2---:R-:W-:-:S11]  /*7ea0*/  IADD3 R0, R16, 0x7f, RZ ;  /* 0x0000007f10007810 */ /* 0x004fd60007ffe0ff */
[----:B-1----:R-:W-:-:S05]  /*7eb0*/  @P3 IMAD.HI.U32 R2, R0, c[0x0][0x2c8], RZ ;  /* 0x0000b20000023a27 */ /* 0x002fca00078e00ff */
[----:B------:R-:W-:-:S05]  /*7ec0*/  @P3 SHF.R.U32.HI R0, RZ, c[0x0][0x2cc], R2 ;  /* 0x0000b300ff003a19 */ /* 0x000fca0000011602 */
[----:B------:R-:W-:-:S05]  /*7ed0*/  IMAD.IADD R0, R128, 0x1, R0 ;  /* 0x0000000180007824 */ /* 0x000fca00078e0200 */
[----:B------:R-:W-:-:S04]  /*7ee0*/  SHF.R.S32.HI R2, RZ, 0x1f, R0 ;  /* 0x0000001fff027819 */ /* 0x000fc80000011400 */
[----:B------:R-:W-:-:S04]  /*7ef0*/  LEA.HI R0, R2, R0, RZ, 0x6 ;  /* 0x0000000002007211 */ /* 0x000fc800078f30ff */
[----:B------:R-:W-:-:S04]  /*7f00*/  SHF.R.S32.HI R0, RZ, 0x6, R0 ;  /* 0x00000006ff007819 */ /* 0x000fc80000011400 */
[----:B------:R-:W-:-:S04]  /*7f10*/  IMNMX R6, R127, R0, PT ;  /* 0x000000007f067217 */ /* 0x000fc80003800200 */
[----:B------:R-:W-:Y:S01]  /*7f20*/  ISETP.GE.AND P0, PT, R6, 0x1, PT ;  /* 0x000000010600780c */ /* 0x000fe20003f06270 */
[----:B------:R-:W-:-:S12]  /*7f30*/  IMAD.MOV.U32 R0, RZ, RZ, RZ ;  /* 0x000000ffff007224 */ /* 0x000fd800078e00ff */
        /* <DEDUP_REMOVED lines=29> */
.L_x_2868:
[----:B------:R-:W-:Y:S05]  /*8110*/  BSYNC B0 ;  /* 0x0000000000007941 */ /* 0x000fea0003800000 */
.L_x_2867:
[----:B------:R-:W2:Y:S01]  /*8120*/  LDL R2, [R1+0x30] ;  /* 0x0000300001027983 */ /* 0x000ea20000100800 */
[----:B------:R-:W-:Y:S01]  /*8130*/  MOV R17, RZ ;  /* 0x000000ff00117202 */ /* 0x000fe20000000f00 */
[----:B------:R-:W-:Y:S01]  /*8140*/  IMAD.MOV.U32 R22, RZ, RZ, RZ ;  /* 0x000000ffff167224 */ /* 0x000fe200078e00ff */
        /* <DEDUP_REMOVED lines=54> */
[----:B------:R-:W2:Y:S04]  /*84b0*/  LDL R3, [R1+0x14] ;  /* 0x0000140001037983 */ /* 0x000ea80000100800 */
[----:B------:R-:W3:Y:S04]  /*84c0*/  LDL R7, [R1+0x18] ;  /* 0x0000180001077983 */ /* 0x000ee80000100800 */
[----:B------:R-:W4:Y:S04]  /*84d0*/  LDL R4, [R1+0x8] ;  /* 0x0000080001047983 */ /* 0x000f280000100800 */
[----:B------:R-:W4:Y:S04]  /*84e0*/  LDL R5, [R1+0x28] ;  /* 0x0000280001057983 */ /* 0x000f280000100800 */
[----:B------:R-:W4:Y:S01]  /*84f0*/  LDL R8, [R1+0x1c] ;  /* 0x00001c0001087983 */ /* 0x000f220000100800 */
[----:B------:R-:W-:-:S04]  /*8500*/  ISETP.NE.U32.AND P0, PT, RZ, c[0x0][0x340], PT ;  /* 0x0000d000ff007a0c */ /* 0x000fc80003f05070 */
[----:B------:R-:W-:Y:S02]  /*8510*/  ISETP.NE.AND.EX P1, PT, RZ, c[0x0][0x344], PT, P0 ;  /* 0x0000d100ff007a0c */ /* 0x000fe40003f25300 */
[----:B------:R-:W-:-:S05]  /*8520*/  SHF.R.S32.HI R0, RZ, 0x1f, R139 ;  /* 0x0000001fff007819 */ /* 0x000fca000001148b */
[----:B------:R-:W-:-:S04]  /*8530*/  IMAD R0, R0, c[0x0][0x178], RZ ;  /* 0x00005e0000007a24 */ /* 0x000fc800078e02ff */
[----:B------:R-:W-:Y:S02]  /*8540*/  IMAD R0, R139, c[0x0][0x17c], R0 ;  /* 0x00005f008b007a24 */ /* 0x000fe400078e0200 */
[----:B--2---:R-:W-:-:S04]  /*8550*/  @P1 IADD3 R2, P0, R3, c[0x0][0x340], RZ ;  /* 0x0000d00003021a10 */ /* 0x004fc80007f1e0ff */
[----:B---3--:R-:W-:-:S05]  /*8560*/  @P1 IADD3.X R3, R7, c[0x0][0x344], RZ, P0, !PT ;  /* 0x0000d10007031a10 */ /* 0x008fca00007fe4ff */
[----:B------:R1:W5:Y:S01]  /*8570*/  @P1 LDG.E R14, [R2.64] ;  /* 0x00000008020e1981 */ /* 0x000362000c1e1900 */
[----:B------:R-:W-:Y:S02]  /*8580*/  ISETP.NE.U32.AND P0, PT, RZ, c[0x0][0x348], PT ;  /* 0x0000d200ff007a0c */ /* 0x000fe40003f05070 */
[----:B----4-:R-:W-:Y:S01]  /*8590*/  LOP3.LUT R15, R4, 0xffff, RZ, 0xc0, !PT ;  /* 0x0000ffff040f7812 */ /* 0x010fe200078ec0ff */
[----:B------:R-:W-:Y:S01]  /*85a0*/  IMAD.IADD R4, R231, 0x1, R16 ;  /* 0x00000001e7047824 */ /* 0x000fe200078e0210 */
[----:B------:R-:W-:Y:S02]  /*85b0*/  ISETP.NE.AND.EX P0, PT, RZ, c[0x0][0x34c], PT, P0 ;  /* 0x0000d300ff007a0c */ /* 0x000fe40003f05300 */
[----:B------:R-:W-:Y:S01]  /*85c0*/  ISETP.GE.AND P5, PT, R216, c[0x0][0x198], PT ;  /* 0x00006600d8007a0c */ /* 0x000fe20003fa6270 */
[----:B------:R-:W-:Y:S01]  /*85d0*/  @P3 IMAD.HI.U32 R7, R4, c[0x0][0x2c8], RZ ;  /* 0x0000b20004073a27 */ /* 0x000fe200078e00ff */
[----:B------:R-:W-:Y:S02]  /*85e0*/  SEL R6, R5, RZ, !P0 ;  /* 0x000000ff05067207 */ /* 0x000fe40004000000 */
[----:B------:R-:W-:-:S02]  /*85f0*/  SEL R5, R8, RZ, !P0 ;  /* 0x000000ff08057207 */ /* 0x000fc40004000000 */
        /* <DEDUP_REMOVED lines=8> */
[----:B------:R-:W-:Y:S01]  /*8680*/  IMAD.WIDE.U32 R2, R15, c[0x0][0x1b8], R2 ;  /* 0x00006e000f027a25 */ /* 0x000fe200078e0002 */
[----:B------:R-:W-:Y:S02]  /*8690*/  ISETP.GE.AND P3, PT, R219, c[0x0][0x198], PT ;  /* 0x00006600db007a0c */ /* 0x000fe40003f66270 */
        /* <DEDUP_REMOVED lines=21> */
.L_x_3032:
[----:B------:R-:W-:Y:S05]  /*87f0*/  BRA.DIV ~URZ, `(.L_x_2871) ;  /* 0x000173527f007947 */ /* 0x000fea000b800000 */
[----:B------:R3:W4:Y:S02]  /*8800*/  SHFL.IDX PT, R0, R13, RZ, 0x181f ;  /* 0x00181fff0d007589 */ /* 0x00072400000e0000 */
.L_x_3033:
        /* <DEDUP_REMOVED lines=16> */
.L_x_2873:
[----:B------:R-:W-:Y:S05]  /*8910*/  BSYNC B0 ;  /* 0x0000000000007941 */ /* 0x000fea0003800000 */
.L_x_2872:
[----:B------:R-:W-:Y:S05]  /*8920*/  BRA.DIV ~URZ, `(.L_x_2874) ;  /* 0x000172927f007947 */ /* 0x000fea000b800000 */
[----:B--2---:R2:W1:Y:S04]  /*8930*/  SHFL.IDX PT, R4, R12, 0x1, 0x181f ;  /* 0x00381f000c047f89 */ /* 0x00446800000e0000 */
[----:B----4-:R2:W4:Y:S02]  /*8940*/  SHFL.IDX PT, R0, R13, 0x1, 0x181f ;  /* 0x00381f000d007f89 */ /* 0x01052400000e0000 */
.L_x_3034:
        /* <DEDUP_REMOVED lines=16> */
.L_x_2876:
[----:B------:R-:W-:Y:S05]  /*8a50*/  BSYNC B0 ;  /* 0x0000000000007941 */ /* 0x000fea0003800000 */
.L_x_2875:
[----:B------:R-:W-:Y:S05]  /*8a60*/  BRA.DIV ~URZ, `(.L_x_2877) ;  /* 0x000172227f007947 */ /* 0x000fea000b800000 */
[----:B-1----:R1:W2:Y:S02]  /*8a70*/  SHFL.IDX PT, R4, R12, 0x2, 0x181f ;  /* 0x00581f000c047f89 */ /* 0x0022a400000e0000 */
.L_x_3035:
[----:B------:R-:W-:Y:S05]  /*8a80*/  BRA.DIV ~URZ, `(.L_x_2878) ;  /* 0x000172727f007947 */ /* 0x000fea000b800000 */
[----:B----4-:R4:W1:Y:S02]  /*8a90*/  SHFL.IDX PT, R0, R13, 0x2, 0x181f ;  /* 0x00581f000d007f89 */ /* 0x01086400000e0000 */
.L_x_3036:
        /* <DEDUP_REMOVED lines=16> */
.L_x_2880:
[----:B------:R-:W-:Y:S05]  /*8ba0*/  BSYNC B0 ;  /* 0x0000000000007941 */ /* 0x000fea0003800000 */
.L_x_2879:
[----:B------:R-:W-:Y:S05]  /*8bb0*/  BRA.DIV ~URZ, `(.L_x_2881) ;  /* 0x000171b27f007947 */ /* 0x000fea000b800000 */
[----:B--2---:R2:W3:Y:S04]  /*8bc0*/  SHFL.IDX PT, R4, R12, 0x3, 0x181f ;  /* 0x00781f000c047f89 */ /* 0x0044e800000e0000 */
[----:B-1----:R2:W1:Y:S02]  /*8bd0*/  SHFL.IDX PT, R0, R13, 0x3, 0x181f ;  /* 0x00781f000d007f89 */ /* 0x00246400000e0000 */
.L_x_3037:
[----:B------:R-:W-:Y:S01]  /*8be0*/  IADD3 R2, R5, 0x60, RZ ;  /* 0x0000006005027810 */ /* 0x000fe20007ffe0ff */
[----:B-----5:R-:W-:-:S03]  /*8bf0*/  IMAD.WIDE.U32 R238, R14, c[0x0][0x2b0], RZ ;  /* 0x0000ac000eee7a25 */ /* 0x020fc600078e00ff */
[----:B------:R-:W-:-:S13]  /*8c00*/  ISETP.GE.AND P0, PT, R2, R48, PT ;  /* 0x000000300200720c */ /* 0x000fda0003f06270 */
        /* <DEDUP_REMOVED lines=41> */
[----:B------:R-:W-:Y:S01]  /*8ea0*/  SHF.L.U64.HI R18, R219, 0x1, R229 ;  /* 0x00000001db127819 */ /* 0x000fe200000102e5 */
[----:B------:R-:W-:Y:S02]  /*8eb0*/  IMAD R208, R0, c[0x0][0x2b8], R2 ;  /* 0x0000ae0000d07a24 */ /* 0x000fe400078e0202 */
[----:B------:R-:W-:Y:S02]  /*8ec0*/  IMAD R242, R15, c[0x0][0x1ec], R237 ;  /* 0x00007b000ff27a24 */ /* 0x000fe400078e02ed */
[----:B------:R-:W-:-:S04]  /*8ed0*/  IMAD.WIDE.U32 R2, R208, c[0x0][0x1e0], RZ ;  /* 0x00007800d0027a25 */ /* 0x000fc800078e00ff */
[----:B------:R-:W-:Y:S02]  /*8ee0*/  IMAD R107, R106, -0x40, R249 ;  /* 0xffffffc06a6b7824 */ /* 0x000fe400078e02f9 */
        /* <DEDUP_REMOVED lines=8> */
[----:B------:R-:W-:-:S04]  /*8f70*/  IMAD R0, R208, c[0x0][0x1e4], R0 ;  /* 0x00007900d0007a24 */ /* 0x000fc800078e0200 */
[----:B------:R-:W-:Y:S02]  /*8f80*/  IMAD.IADD R3, R3, 0x1, R0 ;  /* 0x0000000103037824 */ /* 0x000fe400078e0200 */
        /* <DEDUP_REMOVED lines=8> */
[----:B--2-4-:R-:W-:-:S03]  /*9010*/  IMAD R13, R195, c[0x0][0x21c], R7 ;  /* 0x00008700c30d7a24 */ /* 0x014fc600078e0207 */
[----:B------:R-:W-:Y:S01]  /*9020*/  IADD3.X R2, R242, R3, R5, P0, !PT ;  /* 0x00000003f2027210 */ /* 0x000fe200007fe405 */
[----:B------:R-:W-:Y:S01]  /*9030*/  IMAD R5, R208, c[0x0][0x20c], R4 ;  /* 0x00008300d0057a24 */ /* 0x000fe200078e0204 */
[----:B------:R-:W-:-:S04]  /*9040*/  LEA R6, P0, R0, c[0x0][0x1c8], 0x1 ;  /* 0x0000720000067a11 */ /* 0x000fc800078008ff */
[----:B------:R-:W-:Y:S01]  /*9050*/  LEA.HI.X R12, R0, c[0x0][0x1cc], R2, 0x1, P0 ;  /* 0x00007300000c7a11 */ /* 0x000fe200000f0c02 */
[----:B------:R-:W-:Y:S01]  /*9060*/  IMAD.WIDE.U32 R2, R208, c[0x0][0x208], RZ ;  /* 0x00008200d0027a25 */ /* 0x000fe200078e00ff */
[----:B------:R-:W1:Y:S01]  /*9070*/  SHFL.IDX PT, R0, R6, RZ, 0x181f ;  /* 0x00181fff06007589 */ /* 0x000e6200000e0000 */
[C---:B------:R-:W-:Y:S02]  /*9080*/  @P1 ISETP.GE.AND P0, PT, R216.reuse, c[0x0][0x1d4], PT ;  /* 0x00007500d8001a0c */ /* 0x040fe40003f06270 */
[----:B------:R-:W-:Y:S01]  /*9090*/  IMAD.IADD R3, R3, 0x1, R5 ;  /* 0x0000000103037824 */ /* 0x000fe200078e0205 */
[----:B------:R-:W2:Y:S03]  /*90a0*/  SHFL.IDX PT, R8, R12, RZ, 0x181f ;  /* 0x00181fff0c087589 */ /* 0x000ea600000e0000 */
[----:B------:R-:W-:Y:S01]  /*90b0*/  IMAD.WIDE.U32 R2, R195, c[0x0][0x218], R2 ;  /* 0x00008600c3027a25 */ /* 0x000fe200078e0002 */
[----:B------:R3:W4:Y:S04]  /*90c0*/  SHFL.IDX PT, R9, R6, 0x1, 0x181f ;  /* 0x00381f0006097f89 */ /* 0x00072800000e0000 */
[----:B------:R-:W5:Y:S01]  /*90d0*/  SHFL.IDX PT, R12, R12, 0x1, 0x181f ;  /* 0x00381f000c0c7f89 */ /* 0x000f6200000e0000 */
[----:B-1----:R-:W-:-:S04]  /*90e0*/  @P1 LEA R4, P2, R216, R0, 0x1 ;  /* 0x00000000d8041211 */ /* 0x002fc800078408ff */
[----:B--2---:R-:W-:-:S05]  /*90f0*/  @P1 LEA.HI.X R5, R216, R8, R217, 0x1, P2 ;  /* 0x00000008d8051211 */ /* 0x004fca00010f0cd9 */
[----:B------:R1:W-:Y:S01]  /*9100*/  @P1 LDGSTS.E.BYPASS.LTC128B.128 [R144+0xc100], [R4.64], !P0 ;  /* 0x0c10000004901fae */ /* 0x0003e2000c101d48 */
[----:B---3--:R-:W-:-:S04]  /*9110*/  @P1 LEA R6, P0, R218, R0, 0x1 ;  /* 0x00000000da061211 */ /* 0x008fc800078008ff */
[----:B------:R-:W-:Y:S02]  /*9120*/  @P1 LEA.HI.X R7, R218, R8, R230, 0x1, P0 ;  /* 0x00000008da071211 */ /* 0x000fe400000f0ce6 */
[----:B------:R-:W-:-:S03]  /*9130*/  ISETP.GE.AND P0, PT, R14, 0x21, PT ;  /* 0x000000210e00780c */ /* 0x000fc60003f06270 */
[----:B------:R4:W-:Y:S01]  /*9140*/  @P1 LDGSTS.E.BYPASS.LTC128B.128 [R144+0xe100], [R6.64], !P5 ;  /* 0x0e10000006901fae */ /* 0x0009e2000e901d48 */
[C---:B-1----:R-:W-:Y:S02]  /*9150*/  @P1 LEA R4, P3, R219.reuse, R0, 0x1 ;  /* 0x00000000db041211 */ /* 0x042fe400078608ff */
[----:B------:R-:W-:Y:S02]  /*9160*/  IADD3 R0, P2, R2, R240, RZ ;  /* 0x000000f002007210 */ /* 0x000fe40007f5e0ff */
[----:B------:R-:W-:Y:S02]  /*9170*/  @P1 LEA.HI.X R5, R219, R8, R229, 0x1, P3 ;  /* 0x00000008db051211 */ /* 0x000fe400018f0ce5 */
[----:B------:R-:W-:Y:S02]  /*9180*/  IADD3.X R2, R247, R3, R13, P2, !PT ;  /* 0x00000003f7027210 */ /* 0x000fe400017fe40d */
[----:B------:R-:W-:Y:S01]  /*9190*/  LEA R15, P2, R0, c[0x0][0x1f8], 0x1 ;  /* 0x00007e00000f7a11 */ /* 0x000fe200078408ff */
[----:B------:R1:W-:Y:S01]  /*91a0*/  @P1 LDGSTS.E.BYPASS.LTC128B.128 [R144+0x10100], [R4.64], !P4 ;  /* 0x1010000004901fae */ /* 0x0003e2000e101d48 */
[----:B----4-:R-:W-:-:S02]  /*91b0*/  @P0 LEA R6, P1, R216, R9, 0x1 ;  /* 0x00000009d8060211 */ /* 0x010fc400078208ff */
[----:B------:R-:W-:Y:S01]  /*91c0*/  LEA.HI.X R17, R0, c[0x0][0x1fc], R2, 0x1, P2 ;  /* 0x00007f0000117a11 */ /* 0x000fe200010f0c02 */
[----:B------:R-:W2:Y:S01]  /*91d0*/  SHFL.IDX PT, R8, R15, RZ, 0x181f ;  /* 0x00181fff0f087589 */ /* 0x000ea200000e0000 */
[----:B------:R-:W-:Y:S02]  /*91e0*/  @P0 ISETP.GE.AND P4, PT, R216, c[0x0][0x1d4], PT ;  /* 0x00007500d8000a0c */ /* 0x000fe40003f86270 */
[----:B------:R-:W-:Y:S01]  /*91f0*/  @P0 ISETP.GE.AND P3, PT, R218, c[0x0][0x1d4], PT ;  /* 0x00007500da000a0c */ /* 0x000fe20003f66270 */
[----:B------:R-:W3:Y:S01]  /*9200*/  SHFL.IDX PT, R13, R17, RZ, 0x181f ;  /* 0x00181fff110d7589 */ /* 0x000ee200000e0000 */
[----:B-----5:R-:W-:Y:S02]  /*9210*/  @P0 LEA.HI.X R7, R216, R12, R217, 0x1, P1 ;  /* 0x0000000cd8070211 */ /* 0x020fe400008f0cd9 */
[----:B------:R-:W-:Y:S01]  /*9220*/  @P0 ISETP.GE.AND P2, PT, R219, c[0x0][0x1d4], PT ;  /* 0x00007500db000a0c */ /* 0x000fe20003f46270 */
[----:B------:R4:W5:Y:S06]  /*9230*/  SHFL.IDX PT, R0, R15, 0x1, 0x181f ;  /* 0x00381f000f007f89 */ /* 0x00096c00000e0000 */
[----:B------:R5:W-:Y:S01]  /*9240*/  @P0 LDGSTS.E.BYPASS.LTC128B.128 [R144+0xd100], [R6.64], !P4 ;  /* 0x0d10000006900fae */ /* 0x000be2000e101d48 */
[----:B------:R-:W-:-:S02]  /*9250*/  ISETP.GE.AND P4, PT, R218, c[0x0][0x1d4], PT ;  /* 0x00007500da007a0c */ /* 0x000fc40003f86270 */
[----:B-1----:R-:W-:-:S04]  /*9260*/  @P0 LEA R4, P1, R218, R9, 0x1 ;  /* 0x00000009da040211 */ /* 0x002fc800078208ff */
[-C--:B------:R-:W-:Y:S02]  /*9270*/  @P0 LEA.HI.X R5, R218, R12.reuse, R230, 0x1, P1 ;  /* 0x0000000cda050211 */ /* 0x080fe400008f0ce6 */
[C---:B------:R-:W-:Y:S01]  /*9280*/  @P0 LEA R2, P1, R219.reuse, R9, 0x1 ;  /* 0x00000009db020211 */ /* 0x040fe200078208ff */
[C---:B----4-:R-:W-:Y:S02]  /*9290*/  IMAD.SHL.U32 R15, R216.reuse, 0x2, RZ ;  /* 0x00000002d80f7824 */ /* 0x050fe400078e00ff */
        /* <DEDUP_REMOVED lines=10> */
[----:B------:R-:W-:Y:S02]  /*9340*/  ISETP.GT.AND P4, PT, R106, R226, PT ;  /* 0x000000e26a00720c */ /* 0x000fe40003f84270 */
[----:B--2---:R-:W-:Y:S01]  /*9350*/  IADD3 R4, P0, R8, R15, RZ ;  /* 0x0000000f08047210 */ /* 0x004fe20007f1e0ff */
[----:B-1----:R-:W-:-:S04]  /*9360*/  IMAD.SHL.U32 R17, R218, 0x2, RZ ;  /* 0x00000002da117824 */ /* 0x002fc800078e00ff */
[----:B---3--:R-:W-:Y:S01]  /*9370*/  IMAD.X R5, R13, 0x1, R16, P0 ;  /* 0x000000010d057824 */ /* 0x008fe200000e0610 */
[----:B----4-:R-:W-:-:S04]  /*9380*/  IADD3 R2, P0, R8, R17, RZ ;  /* 0x0000001108027210 */ /* 0x010fc80007f1e0ff */
[----:B------:R1:W-:Y:S01]  /*9390*/  LDGSTS.E.BYPASS.LTC128B.128 [R144+0x100], [R4.64], !P2 ;  /* 0x0010000004907fae */ /* 0x0003e2000d101d48 */
[----:B------:R-:W-:Y:S01]  /*93a0*/  ISETP.GE.AND P2, PT, R219, c[0x0][0x1d4], PT ;  /* 0x00007500db007a0c */ /* 0x000fe20003f46270 */
[----:B------:R-:W-:Y:S01]  /*93b0*/  IMAD.X R3, R13, 0x1, R20, P0 ;  /* 0x000000010d037824 */ /* 0x000fe200000e0614 */
[----:B-----5:R-:W-:Y:S02]  /*93c0*/  IADD3 R6, P0, R0, R15, RZ ;  /* 0x0000000f00067210 */ /* 0x020fe40007f1e0ff */
[----:B------:R-:W-:Y:S02]  /*93d0*/  ISETP.LT.OR P5, PT, R14, 0x1, P2 ;  /* 0x000000010e00780c */ /* 0x000fe400017a1670 */
[----:B------:R2:W-:Y:S01]  /*93e0*/  LDGSTS.E.BYPASS.LTC128B.128 [R144+0x2100], [R2.64], !P1 ;  /* 0x0210000002907fae */ /* 0x0005e2000c901d48 */
[----:B------:R-:W-:Y:S01]  /*93f0*/  IADD3 R8, P1, R8, R19, RZ ;  /* 0x0000001308087210 */ /* 0x000fe20007f3e0ff */
[----:B------:R-:W-:-:S04]  /*9400*/  IMAD.X R7, R12, 0x1, R16, P0 ;  /* 0x000000010c077824 */ /* 0x000fc800000e0610 */
[----:B------:R-:W-:Y:S01]  /*9410*/  IMAD.X R9, R13, 0x1, R18, P1 ;  /* 0x000000010d097824 */ /* 0x000fe200008e0612 */
[----:B------:R-:W-:-:S04]  /*9420*/  ISETP.LT.OR P1, PT, R14, 0x21, P2 ;  /* 0x000000210e00780c */ /* 0x000fc80001721670 */
[----:B------:R3:W-:Y:S04]  /*9430*/  LDGSTS.E.BYPASS.LTC128B.128 [R144+0x4100], [R8.64], !P5 ;  /* 0x0410000008907fae */ /* 0x0007e8000e901d48 */
[----:B------:R3:W-:Y:S01]  /*9440*/  LDGSTS.E.BYPASS.LTC128B.128 [R144+0x1100], [R6.64], !P6 ;  /* 0x0110000006907fae */ /* 0x0007e2000f101d48 */
[----:B------:R-:W-:Y:S02]  /*9450*/  ISETP.GT.AND P6, PT, R231, 0x3f, PT ;  /* 0x0000003fe700780c */ /* 0x000fe40003fc4270 */
[----:B-1----:R-:W-:-:S05]  /*9460*/  IADD3 R4, P0, R0, R17, RZ ;  /* 0x0000001100047210 */ /* 0x002fca0007f1e0ff */
[----:B------:R-:W-:Y:S01]  /*9470*/  IMAD.X R5, R12, 0x1, R20, P0 ;  /* 0x000000010c057824 */ /* 0x000fe200000e0614 */
[----:B--2---:R-:W-:-:S04]  /*9480*/  IADD3 R2, P0, R0, R19, RZ ;  /* 0x0000001300027210 */ /* 0x004fc80007f1e0ff */
[----:B------:R3:W-:Y:S01]  /*9490*/  LDGSTS.E.BYPASS.LTC128B.128 [R144+0x3100], [R4.64], !P3 ;  /* 0x0310000004907fae */ /* 0x0007e2000d901d48 */
[----:B------:R-:W-:-:S05]  /*94a0*/  IMAD.X R3, R12, 0x1, R18, P0 ;  /* 0x000000010c037824 */ /* 0x000fca00000e0612 */
[----:B------:R3:W-:Y:S04]  /*94b0*/  LDGSTS.E.BYPASS.LTC128B.128 [R144+0x5100], [R2.64], !P1 ;  /* 0x0510000002907fae */ /* 0x0007e8000c901d48 */
[----:B------:R-:W0:Y:S01]  /*94c0*/  LDGDEPBAR ;  /* 0x00000000000079af */ /* 0x000e220000000000 */
[----:B------:R-:W-:Y:S05]  /*94d0*/  @!P4 BRA `(.L_x_2883) ;  /* 0x000004600000c947 */ /* 0x000fea0003800000 */
[----:B------:R-:W-:Y:S01]  /*94e0*/  ISETP.NE.AND P2, PT, R21, 0x1, PT ;  /* 0x000000011500780c */ /* 0x000fe20003f45270 */
[----:B---3--:R-:W-:Y:S02]  /*94f0*/  IMAD R2, R106, 0x40, R248 ;  /* 0x000000406a027824 */ /* 0x008fe400078e02f8 */
        /* <DEDUP_REMOVED lines=27> */
.L_x_3038:
        /* <DEDUP_REMOVED lines=20> */
.L_x_3039:
        /* <DEDUP_REMOVED lines=21> */
.L_x_2883:
[----:B------:R-:W-:Y:S05]  /*9940*/  BSYNC B0 ;  /* 0x0000000000007941 */ /* 0x000fea0003800000 */
.L_x_2882:
[----:B------:R-:W-:Y:S01]  /*9950*/  ISETP.LT.AND P0, PT, RZ, c[0x0][0x27c], PT ;  /* 0x00009f00ff007a0c */ /* 0x000fe20003f01270 */
[----:B------:R-:W0:Y:S01]  /*9960*/  LDGDEPBAR ;  /* 0x00000000000079af */ /* 0x000e220000000000 */
[----:B------:R-:W-:Y:S11]  /*9970*/  BSSY B2, `(.L_x_2886) ;  /* 0x00006c2000027945 */ /* 0x000ff60003800000 */
[----:B------:R-:W-:Y:S05]  /*9980*/  @P0 BRA `(.L_x_2887) ;  /* 0x0000002000000947 */ /* 0x000fea0003800000 */
[----:B------:R-:W-:-:S04]  /*9990*/  DEPBAR.LE SB0, 0x3 ;  /* 0x000080c00000791a */ /* 0x000fc80000000000 */
[----:B------:R-:W-:Y:S05]  /*99a0*/  BRA `(.L_x_2888) ;  /* 0x00006be000007947 */ /* 0x000fea0003800000 */
.L_x_2887:
[----:B-1-3--:R-:W2:Y:S01]  /*99b0*/  LDL R2, [R1+0x4] ;  /* 0x0000040001027983 */ /* 0x00aea20000100800 */
[----:B------:R-:W-:Y:S01]  /*99c0*/  ULDC.U8 UR4, c[0x0][0x298] ;  /* 0x0000a60000047ab9 */ /* 0x000fe20000000000 */
[----:B------:R-:W-:Y:S01]  /*99d0*/  SHF.R.S32.HI R0, RZ, 0x1f, R138 ;  /* 0x0000001fff007819 */ /* 0x000fe2000001148a */
[----:B------:R-:W-:Y:S01]  /*99e0*/  IMAD.WIDE.U32 R4, R138, c[0x0][0x280], RZ ;  /* 0x0000a0008a047a25 */ /* 0x000fe200078e00ff */
[----:B------:R-:W1:Y:S01]  /*99f0*/  S2R R3, SR_TID.X ;  /* 0x0000000000037919 */ /* 0x000e620000002100 */
[----:B------:R-:W-:Y:S02]  /*9a00*/  ISETP.NE.AND P0, PT, RZ, UR4, PT ;  /* 0x00000004ff007c0c */ /* 0x000fe4000bf05270 */
[----:B-1----:R-:W-:-:S04]  /*9a10*/  SHF.R.S32.HI R8, RZ, 0x1f, R3 ;  /* 0x0000001fff087819 */ /* 0x002fc80000011403 */
[----:B------:R-:W-:-:S04]  /*9a20*/  LEA.HI R8, R8, R3, RZ, 0x2 ;  /* 0x0000000308087211 */ /* 0x000fc800078f10ff */
[----:B------:R-:W-:-:S04]  /*9a30*/  LOP3.LUT R8, R8, 0xfffffffc, RZ, 0xc0, !PT ;  /* 0xfffffffc08087812 */ /* 0x000fc800078ec0ff */
[----:B------:R-:W-:Y:S02]  /*9a40*/  IADD3 R8, -R8, R3, RZ ;  /* 0x0000000308087210 */ /* 0x000fe40007ffe1ff */
[----:B--2---:R-:W-:Y:S01]  /*9a50*/  IADD3 R35, R227, R2, RZ ;  /* 0x00000002e3237210 */ /* 0x004fe20007ffe0ff */
[C---:B------:R-:W-:Y:S02]  /*9a60*/  IMAD R2, R0.reuse, c[0x0][0x280], RZ ;  /* 0x0000a00000027a24 */ /* 0x040fe400078e02ff */
[----:B------:R-:W-:Y:S02]  /*9a70*/  IMAD R0, R0, c[0x0][0x290], RZ ;  /* 0x0000a40000007a24 */ /* 0x000fe400078e02ff */
[C---:B------:R-:W-:Y:S02]  /*9a80*/  IMAD R7, R138.reuse, c[0x0][0x284], R2 ;  /* 0x0000a1008a077a24 */ /* 0x040fe400078e0202 */
[C---:B------:R-:W-:Y:S02]  /*9a90*/  IMAD R6, R138.reuse, c[0x0][0x294], R0 ;  /* 0x0000a5008a067a24 */ /* 0x040fe400078e0200 */
[----:B------:R-:W-:Y:S01]  /*9aa0*/  IMAD.WIDE.U32 R2, R138, c[0x0][0x290], RZ ;  /* 0x0000a4008a027a25 */ /* 0x000fe200078e00ff */
[----:B------:R-:W-:-:S03]  /*9ab0*/  IADD3 R7, R7, R5, RZ ;  /* 0x0000000507077210 */ /* 0x000fc60007ffe0ff */
[----:B------:R-:W-:Y:S02]  /*9ac0*/  IMAD R0, R8, 0x40, R35 ;  /* 0x0000004008007824 */ /* 0x000fe400078e0223 */
[----:B------:R-:W-:Y:S01]  /*9ad0*/  IMAD.IADD R6, R6, 0x1, R3 ;  /* 0x0000000106067824 */ /* 0x000fe200078e0203 */
        /* <DEDUP_REMOVED lines=23> */
.L_x_3040:
[----:B------:R-:W-:Y:S05]  /*9c50*/  BRA.DIV ~URZ, `(.L_x_2891) ;  /* 0x000165027f007947 */ /* 0x000fea000b800000 */
[----:B------:R3:W4:Y:S04]  /*9c60*/  SHFL.IDX PT, R4, R43, RZ, 0x1c1f ;  /* 0x001c1fff2b047589 */ /* 0x00072800000e0000 */
[----:B------:R3:W1:Y:S04]  /*9c70*/  SHFL.IDX PT, R12, R13, RZ, 0x1c1f ;  /* 0x001c1fff0d0c7589 */ /* 0x00066800000e0000 */
[----:B------:R3:W2:Y:S02]  /*9c80*/  SHFL.IDX PT, R0, R44, RZ, 0x1c1f ;  /* 0x001c1fff2c007589 */ /* 0x0006a400000e0000 */
.L_x_3041:
        /* <DEDUP_REMOVED lines=19> */
[----:B------:R-:W-:-:S02]  /*9dc0*/  ISETP.GE.AND P0, PT, R149, c[0x0][0x27c], PT ;  /* 0x00009f0095007a0c */ /* 0x000fc40003f06270 */
[----:B------:R-:W-:Y:S01]  /*9dd0*/  ISETP.GE.AND P1, PT, R146, c[0x0][0x27c], PT ;  /* 0x00009f0092007a0c */ /* 0x000fe20003f26270 */
[----:B------:R-:W2:Y:S04]  /*9de0*/  LDL R9, [R1+0x3c] ;  /* 0x00003c0001097983 */ /* 0x000ea80000100800 */
[----:B------:R-:W2:Y:S06]  /*9df0*/  LDL R32, [R1+0x38] ;  /* 0x0000380001207983 */ /* 0x000eac0000100800 */
[----:B------:R-:W-:-:S05]  /*9e00*/  @!P0 IMAD.SHL.U32 R2, R149, 0x2, RZ ;  /* 0x0000000295028824 */ /* 0x000fca00078e00ff */
[----:B------:R-:W-:Y:S01]  /*9e10*/  @!P0 IADD3 R6, P2, R4, R2, RZ ;  /* 0x0000000204068210 */ /* 0x000fe20007f5e0ff */
[----:B------:R-:W-:Y:S01]  /*9e20*/  CS2R R24, SRZ ;  /* 0x0000000000187805 */ /* 0x000fe2000001ff00 */
[----:B------:R-:W-:Y:S01]  /*9e30*/  CS2R R22, SRZ ;  /* 0x0000000000167805 */ /* 0x000fe2000001ff00 */
[----:B------:R-:W-:Y:S01]  /*9e40*/  @!P1 IMAD.SHL.U32 R8, R146, 0x2, RZ ;  /* 0x0000000292089824 */ /* 0x000fe200078e00ff */
        /* <DEDUP_REMOVED lines=12> */
[----:B-1----:R-:W-:-:S05]  /*9f10*/  @!P0 IMAD.X R3, R12, 0x1, R3, P2 ;  /* 0x000000010c038824 */ /* 0x002fca00010e0603 */
[----:B------:R4:W5:Y:S01]  /*9f20*/  @!P0 LD.E.64 R22, [R2.64] ;  /* 0x0000000802168980 */ /* 0x000962000c101b00 */
[----:B------:R-:W-:Y:S02]  /*9f30*/  ISETP.GE.AND P0, PT, R148, c[0x0][0x27c], PT ;  /* 0x00009f0094007a0c */ /* 0x000fe40003f06270 */
[----:B---3--:R-:W-:Y:S02]  /*9f40*/  @!P1 IADD3 R6, P2, R4, R8, RZ ;  /* 0x0000000804069210 */ /* 0x008fe40007f5e0ff */
[----:B----4-:R-:W-:-:S05]  /*9f50*/  @!P1 SHF.L.U64.HI R3, R146, 0x1, R15 ;  /* 0x0000000192039819 */ /* 0x010fca000001020f */
[----:B------:R-:W-:Y:S01]  /*9f60*/  @!P1 IMAD.X R7, R5, 0x1, R3, P2 ;  /* 0x0000000105079824 */ /* 0x000fe200010e0603 */
[----:B------:R-:W-:-:S03]  /*9f70*/  @!P1 IADD3 R2, P2, R0, R8, RZ ;  /* 0x0000000800029210 */ /* 0x000fc60007f5e0ff */
[----:B------:R-:W-:Y:S01]  /*9f80*/  @!P0 IMAD.SHL.U32 R8, R148, 0x2, RZ ;  /* 0x0000000294088824 */ /* 0x000fe200078e00ff */
[----:B------:R1:W5:Y:S01]  /*9f90*/  @!P1 LD.E.64 R26, [R6.64] ;  /* 0x00000008061a9980 */ /* 0x000362000c101b00 */
[----:B------:R-:W-:Y:S01]  /*9fa0*/  @!P1 IMAD.X R3, R12, 0x1, R3, P2 ;  /* 0x000000010c039824 */ /* 0x000fe200010e0603 */
[----:B------:R-:W-:-:S04]  /*9fb0*/  ISETP.GE.AND P2, PT, R145, c[0x0][0x27c], PT ;  /* 0x00009f0091007a0c */ /* 0x000fc80003f46270 */
[----:B------:R2:W5:Y:S01]  /*9fc0*/  @!P1 LD.E.64 R28, [R2.64] ;  /* 0x00000008021c9980 */ /* 0x000562000c101b00 */
[----:B-1----:R-:W-:Y:S02]  /*9fd0*/  @!P0 IADD3 R6, P1, R4, R8, RZ ;  /* 0x0000000804068210 */ /* 0x002fe40007f3e0ff */
[----:B--2---:R-:W-:-:S05]  /*9fe0*/  @!P0 SHF.L.U64.HI R3, R148, 0x1, R14 ;  /* 0x0000000194038819 */ /* 0x004fca000001020e */
[----:B------:R-:W-:Y:S01]  /*9ff0*/  @!P0 IMAD.X R7, R5, 0x1, R3, P1 ;  /* 0x0000000105078824 */ /* 0x000fe200008e0603 */
[----:B------:R-:W-:Y:S01]  /*a000*/  @!P0 IADD3 R2, P1, R0, R8, RZ ;  /* 0x0000000800028210 */ /* 0x000fe20007f3e0ff */
[----:B------:R-:W-:-:S03]  /*a010*/  @!P2 IMAD.SHL.U32 R8, R145, 0x2, RZ ;  /* 0x000000029108a824 */ /* 0x000fc600078e00ff */
[----:B------:R1:W5:Y:S01]  /*a020*/  @!P0 LD.E.64 R30, [R6.64] ;  /* 0x00000008061e8980 */ /* 0x000362000c101b00 */
[----:B------:R-:W-:Y:S01]  /*a030*/  @!P0 IMAD.X R3, R12, 0x1, R3, P1 ;  /* 0x000000010c038824 */ /* 0x000fe200008e0603 */
[----:B------:R-:W-:-:S04]  /*a040*/  ISETP.GE.AND P1, PT, R110, c[0x0][0x27c], PT ;  /* 0x00009f006e007a0c */ /* 0x000fc80003f26270 */
[----:B------:R2:W5:Y:S01]  /*a050*/  @!P0 LD.E.64 R36, [R2.64] ;  /* 0x0000000802248980 */ /* 0x000562000c101b00 */
[-C--:B------:R-:W-:Y:S02]  /*a060*/  @!P2 IADD3 R14, P0, R0, R8.reuse, RZ ;  /* 0x00000008000ea210 */ /* 0x080fe40007f1e0ff */
[----:B------:R-:W-:Y:S02]  /*a070*/  @!P2 IADD3 R16, P3, R4, R8, RZ ;  /* 0x000000080410a210 */ /* 0x000fe40007f7e0ff */
[----:B-1----:R-:W-:-:S05]  /*a080*/  @!P2 SHF.L.U64.HI R6, R145, 0x1, R9 ;  /* 0x000000019106a819 */ /* 0x002fca0000010209 */
[----:B------:R-:W-:Y:S01]  /*a090*/  @!P2 IMAD.X R15, R12, 0x1, R6, P0 ;  /* 0x000000010c0fa824 */ /* 0x000fe200000e0606 */
[----:B------:R-:W-:Y:S01]  /*a0a0*/  ISETP.GE.AND P0, PT, R147, c[0x0][0x27c], PT ;  /* 0x00009f0093007a0c */ /* 0x000fe20003f06270 */
[----:B--2---:R-:W-:Y:S02]  /*a0b0*/  @!P1 IMAD.MOV.U32 R2, RZ, RZ, R4 ;  /* 0x000000ffff029224 */ /* 0x004fe400078e0004 */
[----:B------:R-:W-:Y:S02]  /*a0c0*/  @!P1 IMAD.MOV.U32 R3, RZ, RZ, R5 ;  /* 0x000000ffff039224 */ /* 0x000fe400078e0005 */
[----:B------:R-:W-:Y:S02]  /*a0d0*/  @!P1 IMAD.MOV.U32 R18, RZ, RZ, R0 ;  /* 0x000000ffff129224 */ /* 0x000fe400078e0000 */
[----:B------:R-:W-:Y:S01]  /*a0e0*/  @!P1 IMAD.MOV.U32 R19, RZ, RZ, R12 ;  /* 0x000000ffff139224 */ /* 0x000fe200078e000c */
[----:B------:R-:W-:Y:S01]  /*a0f0*/  CS2R R8, SRZ ;  /* 0x0000000000087805 */ /* 0x000fe2000001ff00 */
[----:B------:R-:W-:Y:S01]  /*a100*/  @!P2 IMAD.X R17, R5, 0x1, R6, P3 ;  /* 0x000000010511a824 */ /* 0x000fe200018e0606 */
[----:B------:R1:W5:Y:S01]  /*a110*/  @!P2 LD.E.64 R40, [R14.64] ;  /* 0x000000080e28a980 */ /* 0x000362000c101b00 */
[----:B------:R-:W-:Y:S01]  /*a120*/  CS2R R6, SRZ ;  /* 0x0000000000067805 */ /* 0x000fe2000001ff00 */
[----:B------:R-:W-:-:S02]  /*a130*/  @!P1 IMAD.WIDE R20, R110, 0x2, R2 ;  /* 0x000000026e149825 */ /* 0x000fc400078e0202 */
[----:B------:R1:W5:Y:S02]  /*a140*/  @!P2 LD.E.64 R38, [R16.64] ;  /* 0x000000081026a980 */ /* 0x000364000c101b00 */
[----:B------:R-:W-:Y:S01]  /*a150*/  @!P1 IMAD.WIDE R18, R110, 0x2, R18 ;  /* 0x000000026e129825 */ /* 0x000fe200078e0212 */
[C---:B------:R-:W-:Y:S01]  /*a160*/  @!P0 SHF.L.U64.HI R3, R147.reuse, 0x1, R32 ;  /* 0x0000000193038819 */ /* 0x040fe20000010220 */
[----:B------:R1:W5:Y:S02]  /*a170*/  @!P1 LD.E.64 R8, [R20.64] ;  /* 0x0000000814089980 */ /* 0x000364000c101b00 */
[----:B------:R-:W-:Y:S02]  /*a180*/  @!P0 IMAD.SHL.U32 R2, R147, 0x2, RZ ;  /* 0x0000000293028824 */ /* 0x000fe400078e00ff */
[----:B------:R1:W5:Y:S03]  /*a190*/  @!P1 LD.E.64 R6, [R18.64] ;  /* 0x0000000812069980 */ /* 0x000366000c101b00 */
[----:B------:R-:W-:-:S05]  /*a1a0*/  @!P0 IADD3 R4, P1, R4, R2, RZ ;  /* 0x0000000204048210 */ /* 0x000fca0007f3e0ff */
[----:B------:R-:W-:Y:S01]  /*a1b0*/  @!P0 IMAD.X R5, R5, 0x1, R3, P1 ;  /* 0x0000000105058824 */ /* 0x000fe200008e0603 */
[----:B------:R-:W-:-:S04]  /*a1c0*/  @!P0 IADD3 R2, P1, R0, R2, RZ ;  /* 0x0000000200028210 */ /* 0x000fc80007f3e0ff */
[----:B------:R1:W5:Y:S01]  /*a1d0*/  @!P0 LD.E.64 R46, [R4.64] ;  /* 0x00000008042e8980 */ /* 0x000362000c101b00 */
[----:B------:R-:W-:-:S05]  /*a1e0*/  @!P0 IMAD.X R3, R12, 0x1, R3, P1 ;  /* 0x000000010c038824 */ /* 0x000fca00008e0603 */
[----:B------:R1:W5:Y:S03]  /*a1f0*/  @!P0 LD.E.64 R50, [R2.64] ;  /* 0x0000000802328980 */ /* 0x000366000c101b00 */
.L_x_2893:
[----:B------:R-:W-:Y:S05]  /*a200*/  BSYNC B0 ;  /* 0x0000000000007941 */ /* 0x000fea0003800000 */
.L_x_2892:
        /* <DEDUP_REMOVED lines=30> */
[----:B------:R-:W-:-:S02]  /*a3f0*/  PRMT R80, R80, 0x5410, R3 ;  /* 0x0000541050507816 */ /* 0x000fc40000000003 */
        /* <DEDUP_REMOVED lines=14> */
.L_x_3042:
[----:B------:R-:W-:Y:S01]  /*a4e0*/  IADD3 R2, R35, 0x40, RZ ;  /* 0x0000004023027810 */ /* 0x000fe20007ffe0ff */
[----:B------:R-:W-:Y:S01]  /*a4f0*/  BSSY B0, `(.L_x_2895) ;  /* 0x0000055000007945 */ /* 0x000fe20003800000 */
[----:B------:R-:W-:Y:S01]  /*a500*/  CS2R R62, SRZ ;  /* 0x00000000003e7805 */ /* 0x000fe2000001ff00 */
[----:B------:R-:W-:Y:S01]  /*a510*/  CS2R R56, SRZ ;  /* 0x0000000000387805 */ /* 0x000fe2000001ff00 */
[----:B------:R-:W-:Y:S01]  /*a520*/  ISETP.GE.AND P0, PT, R2, R48, PT ;  /* 0x000000300200720c */ /* 0x000fe20003f06270 */
[----:B------:R-:W-:Y:S01]  /*a530*/  CS2R R52, SRZ ;  /* 0x0000000000347805 */ /* 0x000fe2000001ff00 */
[----:B-1-3--:R-:W-:Y:S01]  /*a540*/  CS2R R42, SRZ ;  /* 0x00000000002a7805 */ /* 0x00afe2000001ff00 */
        /* <DEDUP_REMOVED lines=8> */
[----:B------:R-:W3:Y:S04]  /*a5d0*/  LDL R3, [R1+0x48] ;  /* 0x0000480001037983 */ /* 0x000ee80000100800 */
[----:B----4-:R-:W4:Y:S04]  /*a5e0*/  LDL R18, [R1+0x44] ;  /* 0x0000440001127983 */ /* 0x010f280000100800 */
[----:B--2---:R-:W2:Y:S01]  /*a5f0*/  LDL R17, [R1+0x40] ;  /* 0x0000400001117983 */ /* 0x004ea20000100800 */
[C---:B------:R-:W-:Y:S02]  /*a600*/  ISETP.GE.AND P0, PT, R149.reuse, c[0x0][0x27c], PT ;  /* 0x00009f0095007a0c */ /* 0x040fe40003f06270 */
        /* <DEDUP_REMOVED lines=21> */
[----:B------:R-:W-:-:S05]  /*a760*/  @!P0 IMAD.X R3, R12, 0x1, R3, P2 ;  /* 0x000000010c038824 */ /* 0x000fca00010e0603 */
[----:B------:R4:W5:Y:S01]  /*a770*/  @!P0 LD.E.64 R44, [R2.64] ;  /* 0x00000008022c8980 */ /* 0x000962000c101b00 */
[----:B------:R-:W-:Y:S02]  /*a780*/  ISETP.GE.AND P0, PT, R148, c[0x0][0x27c], PT ;  /* 0x00009f0094007a0c */ /* 0x000fe40003f06270 */
[----:B-1----:R-:W-:Y:S02]  /*a790*/  @!P1 IADD3 R14, P2, R4, R13, RZ ;  /* 0x0000000d040e9210 */ /* 0x002fe40007f5e0ff */
        /* <DEDUP_REMOVED lines=15> */
[----:B------:R-:W-:Y:S02]  /*a890*/  @!P2 SHF.L.U64.HI R13, R145, 0x1, R16 ;  /* 0x00000001910da819 */ /* 0x000fe40000010210 */
[----:B------:R-:W-:Y:S02]  /*a8a0*/  ISETP.GE.AND P1, PT, R110, c[0x0][0x27c], PT ;  /* 0x00009f006e007a0c */ /* 0x000fe40003f26270 */
[----:B------:R2:W5:Y:S01]  /*a8b0*/  @!P0 LD.E.64 R58, [R2.64] ;  /* 0x00000008023a8980 */ /* 0x000562000c101b00 */
[-C--:B------:R-:W-:Y:S02]  /*a8c0*/  @!P2 IADD3 R16, P3, R4, R18.reuse, RZ ;  /* 0x000000120410a210 */ /* 0x080fe40007f7e0ff */
[----:B-1----:R-:W-:-:S05]  /*a8d0*/  @!P2 IADD3 R14, P0, R0, R18, RZ ;  /* 0x00000012000ea210 */ /* 0x002fca0007f1e0ff */
[----:B------:R-:W-:Y:S01]  /*a8e0*/  @!P2 IMAD.X R15, R12, 0x1, R13, P0 ;  /* 0x000000010c0fa824 */ /* 0x000fe200000e060d */
[----:B------:R-:W-:Y:S02]  /*a8f0*/  ISETP.GE.AND P0, PT, R147, c[0x0][0x27c], PT ;  /* 0x00009f0093007a0c */ /* 0x000fe40003f06270 */
[----:B--2---:R-:W-:Y:S02]  /*a900*/  @!P1 IMAD.MOV.U32 R2, RZ, RZ, R4 ;  /* 0x000000ffff029224 */ /* 0x004fe400078e0004 */
[----:B------:R-:W-:Y:S02]  /*a910*/  @!P1 IMAD.MOV.U32 R3, RZ, RZ, R5 ;  /* 0x000000ffff039224 */ /* 0x000fe400078e0005 */
[----:B------:R-:W-:Y:S02]  /*a920*/  @!P1 IMAD.MOV.U32 R18, RZ, RZ, R0 ;  /* 0x000000ffff129224 */ /* 0x000fe400078e0000 */
[----:B------:R-:W-:Y:S02]  /*a930*/  @!P1 IMAD.MOV.U32 R19, RZ, RZ, R12 ;  /* 0x000000ffff139224 */ /* 0x000fe400078e000c */
[----:B------:R-:W-:-:S04]  /*a940*/  @!P1 IMAD.WIDE R20, R110, 0x2, R2 ;  /* 0x000000026e149825 */ /* 0x000fc800078e0202 */
[----:B------:R-:W-:Y:S01]  /*a950*/  @!P1 IMAD.WIDE R18, R110, 0x2, R18 ;  /* 0x000000026e129825 */ /* 0x000fe200078e0212 */
[----:B------:R1:W5:Y:S03]  /*a960*/  @!P1 LD.E.64 R32, [R20.64] ;  /* 0x0000000814209980 */ /* 0x000366000c101b00 */
[C---:B------:R-:W-:Y:S01]  /*a970*/  @!P0 IMAD.SHL.U32 R2, R147.reuse, 0x2, RZ ;  /* 0x0000000293028824 */ /* 0x040fe200078e00ff */
[----:B------:R1:W5:Y:S01]  /*a980*/  @!P1 LD.E.64 R34, [R18.64] ;  /* 0x0000000812229980 */ /* 0x000362000c101b00 */
[----:B------:R-:W-:-:S03]  /*a990*/  @!P0 SHF.L.U64.HI R3, R147, 0x1, R60 ;  /* 0x0000000193038819 */ /* 0x000fc6000001023c */
[----:B------:R-:W-:Y:S01]  /*a9a0*/  @!P0 IADD3 R4, P1, R4, R2, RZ ;  /* 0x0000000204048210 */ /* 0x000fe20007f3e0ff */
[----:B------:R-:W-:-:S04]  /*a9b0*/  @!P2 IMAD.X R17, R5, 0x1, R13, P3 ;  /* 0x000000010511a824 */ /* 0x000fc800018e060d */
[--C-:B------:R-:W-:Y:S01]  /*a9c0*/  @!P0 IMAD.X R5, R5, 0x1, R3.reuse, P1 ;  /* 0x0000000105058824 */ /* 0x100fe200008e0603 */
[----:B------:R-:W-:Y:S01]  /*a9d0*/  @!P0 IADD3 R2, P1, R0, R2, RZ ;  /* 0x0000000200028210 */ /* 0x000fe20007f3e0ff */
[----:B------:R-:W-:Y:S01]  /*a9e0*/  CS2R R60, SRZ ;  /* 0x00000000003c7805 */ /* 0x000fe2000001ff00 */
[----:B------:R1:W5:Y:S03]  /*a9f0*/  @!P2 LD.E.64 R62, [R16.64] ;  /* 0x00000008103ea980 */ /* 0x000366000c101b00 */
[----:B------:R-:W-:Y:S01]  /*aa00*/  @!P0 IMAD.X R3, R12, 0x1, R3, P1 ;  /* 0x000000010c038824 */ /* 0x000fe200008e0603 */
[----:B------:R1:W5:Y:S04]  /*aa10*/  @!P0 LD.E.64 R66, [R4.64] ;  /* 0x0000000804428980 */ /* 0x000368000c101b00 */
[----:B------:R1:W5:Y:S04]  /*aa20*/  @!P2 LD.E.64 R60, [R14.64] ;  /* 0x000000080e3ca980 */ /* 0x000368000c101b00 */
[----:B------:R1:W5:Y:S02]  /*aa30*/  @!P0 LD.E.64 R64, [R2.64] ;  /* 0x0000000802408980 */ /* 0x000364000c101b00 */
.L_x_2896:
[----:B------:R-:W-:Y:S05]  /*aa40*/  BSYNC B0 ;  /* 0x0000000000007941 */ /* 0x000fea0003800000 */
.L_x_2895:
[----:B------:R-:W3:Y:S04]  /*aa50*/  LDL R12, [R1+0x4] ;  /* 0x00000400010c7983 */ /* 0x000ee80000100800 */
[----:B-12---:R-:W2:Y:S01]  /*aa60*/  LDL R5, [R1+0x10] ;  /* 0x0000100001057983 */ /* 0x006ea20000100800 */
[----:B----45:R-:W-:Y:S01]  /*aa70*/  IMAD.MOV.U32 R4, RZ, RZ, R66 ;  /* 0x000000ffff047224 */ /* 0x030fe200078e0042 */
[----:B------:R-:W-:-:S04]  /*aa80*/  DEPBAR.LE SB0, 0x3 ;  /* 0x000080c00000791a */ /* 0x000fc80000000000 */
        /* <DEDUP_REMOVED lines=9> */
[----:B------:R-:W-:-:S02]  /*ab20*/  IMAD.MOV.U32 R2, RZ, RZ, R52 ;  /* 0x000000ffff027224 */ /* 0x000fc400078e0034 */
        /* <DEDUP_REMOVED lines=19> */
[----:B------:R-:W-:Y:S02]  /*ac60*/  IMAD.MOV.U32 R2, RZ, RZ, R54 ;  /* 0x000000ffff027224 */ /* 0x000fe400078e0036 */
[----:B------:R-:W-:Y:S01]  /*ac70*/  IMAD.MOV.U32 R0, RZ, RZ, R55 ;  /* 0x000000ffff007224 */ /* 0x000fe200078e0037 */
[----:B------:R-:W-:Y:S01]  /*ac80*/  PRMT R85, R4, 0x5410, R3 ;  /* 0x0000541004557816 */ /* 0x000fe20000000003 */
[----:B------:R-:W-:-:S03]  /*ac90*/  IMAD.MOV.U32 R4, RZ, RZ, R45 ;  /* 0x000000ffff047224 */ /* 0x000fc600078e002d */
[----:B------:R-:W-:Y:S02]  /*aca0*/  PRMT R83, R2, 0x5410, R0 ;  /* 0x0000541002537816 */ /* 0x000fe40000000000 */
[----:B------:R-:W-:Y:S02]  /*acb0*/  LOP3.LUT R0, R233, 0x18, R104, 0xf8, !PT ;  /* 0x00000018e9007812 */ /* 0x000fe400078ef868 */
[----:B------:R-:W-:Y:S02]  /*acc0*/  MOV R2, R44 ;  /* 0x0000002c00027202 */ /* 0x000fe40000000f00 */
[----:B------:R-:W-:Y:S02]  /*acd0*/  LOP3.LUT R0, R151, R0, R150, 0xf6, !PT ;  /* 0x0000000097007212 */ /* 0x000fe400078ef696 */
[----:B------:R-:W-:Y:S01]  /*ace0*/  PRMT R79, R2, 0x7610, R79 ;  /* 0x00007610024f7816 */ /* 0x000fe2000000004f */
[----:B------:R-:W-:Y:S01]  /*acf0*/  IMAD.MOV.U32 R2, RZ, RZ, R34 ;  /* 0x000000ffff027224 */ /* 0x000fe200078e0022 */
[----:B------:R-:W-:Y:S01]  /*ad00*/  PRMT R80, R4, 0x7610, R80 ;  /* 0x0000761004507816 */ /* 0x000fe20000000050 */
[----:B------:R-:W-:-:S02]  /*ad10*/  IMAD.SHL.U32 R18, R0, 0x2, RZ ;  /* 0x0000000200127824 */ /* 0x000fc400078e00ff */
[----:B------:R-:W-:Y:S01]  /*ad20*/  IMAD.MOV.U32 R0, RZ, RZ, R35 ;  /* 0x000000ffff007224 */ /* 0x000fe200078e0023 */
[----:B------:R-:W-:Y:S02]  /*ad30*/  PRMT R75, R2, 0x7610, R75 ;  /* 0x00007610024b7816 */ /* 0x000fe4000000004b */
[----:B------:R-:W-:Y:S02]  /*ad40*/  IADD3 R20, R18, 0x18140, RZ ;  /* 0x0001814012147810 */ /* 0x000fe40007ffe0ff */
[----:B------:R-:W-:Y:S01]  /*ad50*/  PRMT R76, R0, 0x7610, R76 ;  /* 0x00007610004c7816 */ /* 0x000fe2000000004c */
[----:B------:R-:W-:Y:S01]  /*ad60*/  BAR.SYNC.DEFER_BLOCKING 0x0 ;  /* 0x0000000000007b1d */ /* 0x000fe20000010000 */
[----:B---3--:R-:W-:Y:S01]  /*ad70*/  IMAD.IADD R3, R48, 0x1, -R12 ;  /* 0x0000000130037824 */ /* 0x008fe200078e0a0c */
[----:B--2---:R-:W-:-:S04]  /*ad80*/  LOP3.LUT P0, RZ, R5, 0x4, RZ, 0xc0, !PT ;  /* 0x0000000405ff7812 */ /* 0x004fc8000780c0ff */
[----:B------:R-:W-:Y:S02]  /*ad90*/  IMNMX R48, R3, 0x80, PT ;  /* 0x0000008003307817 */ /* 0x000fe40003800200 */
[----:B------:R-:W-:Y:S02]  /*ada0*/  IADD3 R3, R18, 0x18100, RZ ;  /* 0x0001810012037810 */ /* 0x000fe40007ffe0ff */
[----:B------:R-:W-:-:S05]  /*adb0*/  ISETP.GE.AND P1, PT, R227, R48, PT ;  /* 0x00000030e300720c */ /* 0x000fca0003f26270 */
[----:B------:R-:W-:-:S08]  /*adc0*/  @P0 IADD3 R20, R3, -0x40, RZ ;  /* 0xffffffc003140810 */ /* 0x000fd00007ffe0ff */
        /* <DEDUP_REMOVED lines=8> */
[----:B------:R-:W-:Y:S01]  /*ae50*/  SHF.R.U32.HI R3, RZ, 0x10, R9 ;  /* 0x00000010ff037819 */ /* 0x000fe20000011609 */
[----:B------:R-:W-:-:S04]  /*ae60*/  HADD2.F32 R19, -RZ, R19.H0_H0 ;  /* 0x20000013ff137230 */ /* 0x000fc80000004100 */
        /* <DEDUP_REMOVED lines=10> */
[----:B------:R-:W-:Y:S01]  /*af10*/  HADD2.F32 R5, -RZ, R13.H1_H1 ;  /* 0x3000000dff057230 */ /* 0x000fe20000004100 */
        /* <DEDUP_REMOVED lines=11> */
[----:B------:R-:W-:-:S02]  /*afd0*/  FFMA.FTZ R15, R8, R3, -R15 ;  /* 0x00000003080f7223 */ /* 0x000fc4000001080f */
[-C--:B------:R-:W-:Y:S02]  /*afe0*/  FMUL.FTZ R3, R4, R0.reuse ;  /* 0x0000000004037220 */ /* 0x080fe40000410000 */
        /* <DEDUP_REMOVED lines=12> */
.L_x_2900:
[----:B------:R-:W-:Y:S05]  /*b0b0*/  BSYNC B0 ;  /* 0x0000000000007941 */ /* 0x000fea0003800000 */
.L_x_2899:
[----:B------:R-:W-:Y:S01]  /*b0c0*/  ISETP.GE.AND P0, PT, R149, c[0x0][0x27c], PT ;  /* 0x00009f0095007a0c */ /* 0x000fe20003f06270 */
[----:B------:R-:W-:-:S12]  /*b0d0*/  BSSY B0, `(.L_x_2901) ;  /* 0x000002c000007945 */ /* 0x000fd80003800000 */
[----:B------:R-:W-:Y:S05]  /*b0e0*/  @P0 BRA `(.L_x_2902) ;  /* 0x000002a000000947 */ /* 0x000fea0003800000 */
[----:B-1----:R-:W1:Y:S01]  /*b0f0*/  LDS.128 R4, [R20] ;  /* 0x0000000014047984 */ /* 0x002e620000000c00 */
        /* <DEDUP_REMOVED lines=19> */
[-C--:B------:R-:W-:Y:S02]  /*b230*/  FMUL.FTZ R15, R8, R0.reuse ;  /* 0x00000000080f7220 */ /* 0x080fe40000410000 */
        /* <DEDUP_REMOVED lines=21> */
.L_x_2902:
[----:B------:R-:W-:Y:S05]  /*b390*/  BSYNC B0 ;  /* 0x0000000000007941 */ /* 0x000fea0003800000 */
.L_x_2901:
        /* <DEDUP_REMOVED lines=45> */
.L_x_2904:
[----:B------:R-:W-:Y:S05]  /*b670*/  BSYNC B0 ;  /* 0x0000000000007941 */ /* 0x000fea0003800000 */
.L_x_2903:
        /* <DEDUP_REMOVED lines=45> */
.L_x_2906:
[----:B------:R-:W-:Y:S05]  /*b950*/  BSYNC B0 ;  /* 0x0000000000007941 */ /* 0x000fea0003800000 */
.L_x_2905:
        /* <DEDUP_REMOVED lines=45> */
.L_x_2908:
[----:B------:R-:W-:Y:S05]  /*bc30*/  BSYNC B0 ;  /* 0x0000000000007941 */ /* 0x000fea0003800000 */
.L_x_2907:
        /* <DEDUP_REMOVED lines=44> */
.L_x_2898:
[----:B------:R-:W-:Y:S05]  /*bf00*/  BSYNC B1 ;  /* 0x0000000000017941 */ /* 0x000fea0003800000 */
.L_x_2897:
        /* <DEDUP_REMOVED lines=48> */
.L_x_2910:
[----:B------:R-:W-:Y:S05]  /*c210*/  BSYNC B0 ;  /* 0x0000000000007941 */ /* 0x000fea0003800000 */
.L_x_2909:
        /* <DEDUP_REMOVED lines=45> */
.L_x_2912:
[----:B------:R-:W-:Y:S05]  /*c4f0*/  BSYNC B0 ;  /* 0x0000000000007941 */ /* 0x000fea0003800000 */
.L_x_2911:
        /* <DEDUP_REMOVED lines=45> */
.L_x_2914:
[----:B------:R-:W-:Y:S05]  /*c7d0*/  BSYNC B0 ;  /* 0x0000000000007941 */ /* 0x000fea0003800000 */
.L_x_2913:
        /* <DEDUP_REMOVED lines=45> */
.L_x_2916:
[----:B------:R-:W-:Y:S05]  /*cab0*/  BSYNC B0 ;  /* 0x0000000000007941 */ /* 0x000fea0003800000 */
.L_x_2915:
        /* <DEDUP_REMOVED lines=45> */
.L_x_2918:
[----:B------:R-:W-:Y:S05]  /*cd90*/  BSYNC B0 ;  /* 0x0000000000007941 */ /* 0x000fea0003800000 */
.L_x_2917:
        /* <DEDUP_REMOVED lines=45> */
.L_x_2889:
        /* <DEDUP_REMOVED lines=22> */
.L_x_3043:
[----:B------:R-:W-:Y:S05]  /*d1d0*/  BRA.DIV ~URZ, `(.L_x_2920) ;  /* 0x000132b27f007947 */ /* 0x000fea000b800000 */
[----:B------:R3:W4:Y:S01]  /*d1e0*/  SHFL.IDX PT, R8, R23, RZ, 0x1c1f ;  /* 0x001c1fff17087589 */ /* 0x00072200000e0000 */
[----:B--2---:R-:W-:-:S03]  /*d1f0*/  MOV R9, R0 ;  /* 0x0000000000097202 */ /* 0x004fc60000000f00 */
[----:B------:R3:W2:Y:S04]  /*d200*/  SHFL.IDX PT, R20, R21, RZ, 0x1c1f ;  /* 0x001c1fff15147589 */ /* 0x0006a800000e0000 */
[----:B------:R3:W1:Y:S02]  /*d210*/  SHFL.IDX PT, R3, R24, RZ, 0x1c1f ;  /* 0x001c1fff18037589 */ /* 0x00066400000e0000 */
.L_x_3044:
        /* <DEDUP_REMOVED lines=29> */
[----:B------:R-:W-:Y:S01]  /*d3f0*/  @!P2 IMAD.WIDE R12, R4, 0x2, R8 ;  /* 0x00000002040ca825 */ /* 0x000fe200078e0208 */
[----:B------:R-:W-:Y:S02]  /*d400*/  @!P0 IADD3.X R19, R9, R0, RZ, P1, !PT ;  /* 0x0000000009138210 */ /* 0x000fe40000ffe4ff */
[----:B------:R-:W-:Y:S01]  /*d410*/  ISETP.GE.AND P1, PT, R108, c[0x0][0x27c], PT ;  /* 0x00009f006c007a0c */ /* 0x000fe20003f26270 */
[----:B--2---:R-:W-:Y:S01]  /*d420*/  @!P0 IMAD.X R17, R20, 0x1, R0, P3 ;  /* 0x0000000114118824 */ /* 0x004fe200018e0600 */
[----:B------:R-:W-:Y:S01]  /*d430*/  MOV R2, R3 ;  /* 0x0000000300027202 */ /* 0x000fe20000000f00 */
[----:B------:R-:W-:Y:S01]  /*d440*/  IMAD.MOV.U32 R3, RZ, RZ, R20 ;  /* 0x000000ffff037224 */ /* 0x000fe200078e0014 */
[----:B------:R1:W5:Y:S03]  /*d450*/  @!P2 LD.E.128 R36, [R12.64] ;  /* 0x000000080c24a980 */ /* 0x000366000c101d00 */
[----:B------:R-:W-:Y:S01]  /*d460*/  @!P2 IMAD.WIDE R6, R4, 0x2, R2 ;  /* 0x000000020406a825 */ /* 0x000fe200078e0202 */
[----:B------:R-:W-:Y:S01]  /*d470*/  CS2R R42, SRZ ;  /* 0x00000000002a7805 */ /* 0x000fe2000001ff00 */
[----:B------:R-:W-:Y:S01]  /*d480*/  CS2R R40, SRZ ;  /* 0x0000000000287805 */ /* 0x000fe2000001ff00 */
[----:B------:R-:W-:-:S02]  /*d490*/  CS2R R14, SRZ ;  /* 0x00000000000e7805 */ /* 0x000fc4000001ff00 */
[----:B------:R2:W5:Y:S01]  /*d4a0*/  @!P2 LD.E.128 R28, [R6.64] ;  /* 0x00000008061ca980 */ /* 0x000562000c101d00 */
[----:B------:R-:W-:-:S04]  /*d4b0*/  @!P1 IMAD.SHL.U32 R0, R234, 0x8, RZ ;  /* 0x00000008ea009824 */ /* 0x000fc800078e00ff */
[----:B------:R-:W-:-:S04]  /*d4c0*/  @!P1 IMAD.WIDE R4, R0, 0x2, R8 ;  /* 0x0000000200049825 */ /* 0x000fc800078e0208 */
[----:B------:R-:W-:Y:S01]  /*d4d0*/  @!P1 IMAD.WIDE R2, R0, 0x2, R2 ;  /* 0x0000000200029825 */ /* 0x000fe200078e0202 */
[----:B------:R4:W5:Y:S04]  /*d4e0*/  @!P1 LD.E.128 R44, [R4.64] ;  /* 0x00000008042c9980 */ /* 0x000968000c101d00 */
[----:B------:R3:W5:Y:S01]  /*d4f0*/  @!P1 LD.E.128 R40, [R2.64] ;  /* 0x0000000802289980 */ /* 0x000762000c101d00 */
[----:B-1----:R-:W-:-:S06]  /*d500*/  CS2R R12, SRZ ;  /* 0x00000000000c7805 */ /* 0x002fcc000001ff00 */
[----:B------:R3:W5:Y:S01]  /*d510*/  @!P0 LD.E.128 R12, [R18.64] ;  /* 0x00000008120c8980 */ /* 0x000762000c101d00 */
[----:B--2---:R-:W-:Y:S01]  /*d520*/  CS2R R6, SRZ ;  /* 0x0000000000067805 */ /* 0x004fe2000001ff00 */
[----:B----4-:R-:W-:-:S06]  /*d530*/  CS2R R4, SRZ ;  /* 0x0000000000047805 */ /* 0x010fcc000001ff00 */
[----:B------:R3:W5:Y:S02]  /*d540*/  @!P0 LD.E.128 R4, [R16.64] ;  /* 0x0000000810048980 */ /* 0x000764000c101d00 */
.L_x_2922:
[----:B------:R-:W-:Y:S05]  /*d550*/  BSYNC B0 ;  /* 0x0000000000007941 */ /* 0x000fea0003800000 */
.L_x_2921:
[----:B----45:R-:W-:Y:S02]  /*d560*/  IMAD.MOV.U32 R8, RZ, RZ, R46 ;  /* 0x000000ffff087224 */ /* 0x030fe400078e002e */
[----:B-1-3--:R-:W-:Y:S02]  /*d570*/  IMAD.MOV.U32 R3, RZ, RZ, R47 ;  /* 0x000000ffff037224 */ /* 0x00afe400078e002f */
        /* <DEDUP_REMOVED lines=38> */
[----:B------:R-:W-:Y:S02]  /*d7e0*/  PRMT R76, R76, 0x5410, R3 ;  /* 0x000054104c4c7816 */ /* 0x000fe40000000003 */
[----:B------:R-:W-:Y:S01]  /*d7f0*/  PRMT R49, R0, 0x7610, R49 ;  /* 0x0000761000317816 */ /* 0x000fe20000000031 */
[----:B------:R-:W-:Y:S05]  /*d800*/  BRA.DIV ~URZ, `(.L_x_2923) ;  /* 0x00012dc27f007947 */ /* 0x000fea000b800000 */
[----:B------:R1:W3:Y:S04]  /*d810*/  SHFL.IDX PT, R9, R22, 0x1, 0x1c1f ;  /* 0x003c1f0016097f89 */ /* 0x0002e800000e0000 */
[----:B------:R1:W4:Y:S04]  /*d820*/  SHFL.IDX PT, R8, R23, 0x1, 0x1c1f ;  /* 0x003c1f0017087f89 */ /* 0x00032800000e0000 */
[----:B--2---:R1:W2:Y:S04]  /*d830*/  SHFL.IDX PT, R20, R21, 0x1, 0x1c1f ;  /* 0x003c1f0015147f89 */ /* 0x0042a800000e0000 */
[----:B------:R1:W1:Y:S02]  /*d840*/  SHFL.IDX PT, R2, R24, 0x1, 0x1c1f ;  /* 0x003c1f0018027f89 */ /* 0x00026400000e0000 */
.L_x_3045:
        /* <DEDUP_REMOVED lines=25> */
[-C--:B----4-:R-:W-:Y:S02]  /*d9e0*/  @!P0 IADD3 R18, P1, R8, R0.reuse, RZ ;  /* 0x0000000008128210 */ /* 0x090fe40007f3e0ff */
[----:B-1----:R-:W-:-:S03]  /*d9f0*/  @!P0 IADD3 R16, P3, R2, R0, RZ ;  /* 0x0000000002108210 */ /* 0x002fc60007f7e0ff */
[----:B---3--:R-:W-:Y:S01]  /*da00*/  @!P0 IMAD.X R19, R9, 0x1, R3, P1 ;  /* 0x0000000109138824 */ /* 0x008fe200008e0603 */
[----:B------:R-:W-:Y:S02]  /*da10*/  ISETP.GE.AND P1, PT, R108, c[0x0][0x27c], PT ;  /* 0x00009f006c007a0c */ /* 0x000fe40003f26270 */
[----:B--2---:R-:W-:Y:S01]  /*da20*/  @!P0 IADD3.X R17, R20, R3, RZ, P3, !PT ;  /* 0x0000000314118210 */ /* 0x004fe20001ffe4ff */
[----:B------:R-:W-:Y:S01]  /*da30*/  IMAD.MOV.U32 R3, RZ, RZ, R20 ;  /* 0x000000ffff037224 */ /* 0x000fe200078e0014 */
[----:B------:R-:W-:Y:S01]  /*da40*/  @!P2 SHF.L.U32 R20, R235, 0x3, RZ ;  /* 0x00000003eb14a819 */ /* 0x000fe200000006ff */
[----:B------:R-:W-:Y:S01]  /*da50*/  CS2R R70, SRZ ;  /* 0x0000000000467805 */ /* 0x000fe2000001ff00 */
[----:B------:R-:W-:Y:S01]  /*da60*/  CS2R R68, SRZ ;  /* 0x0000000000447805 */ /* 0x000fe2000001ff00 */
[----:B------:R-:W-:Y:S01]  /*da70*/  CS2R R54, SRZ ;  /* 0x0000000000367805 */ /* 0x000fe2000001ff00 */
[----:B------:R-:W-:Y:S01]  /*da80*/  CS2R R52, SRZ ;  /* 0x0000000000347805 */ /* 0x000fe2000001ff00 */
[----:B------:R-:W-:Y:S01]  /*da90*/  @!P2 IMAD.WIDE R22, R20, 0x2, R8 ;  /* 0x000000021416a825 */ /* 0x000fe200078e0208 */
[----:B------:R-:W-:-:S03]  /*daa0*/  CS2R R58, SRZ ;  /* 0x00000000003a7805 */ /* 0x000fc6000001ff00 */
[----:B------:R-:W-:Y:S01]  /*dab0*/  @!P1 IMAD.SHL.U32 R0, R234, 0x8, RZ ;  /* 0x00000008ea009824 */ /* 0x000fe200078e00ff */
[----:B------:R-:W-:Y:S01]  /*dac0*/  CS2R R56, SRZ ;  /* 0x0000000000387805 */ /* 0x000fe2000001ff00 */
[----:B------:R-:W-:Y:S01]  /*dad0*/  @!P2 IMAD.WIDE R20, R20, 0x2, R2 ;  /* 0x000000021414a825 */ /* 0x000fe200078e0202 */
[----:B------:R1:W5:Y:S03]  /*dae0*/  @!P2 LD.E.128 R60, [R22.64] ;  /* 0x00000008163ca980 */ /* 0x000366000c101d00 */
[C---:B------:R-:W-:Y:S01]  /*daf0*/  @!P1 IMAD.WIDE R8, R0.reuse, 0x2, R8 ;  /* 0x0000000200089825 */ /* 0x040fe200078e0208 */
[----:B------:R1:W5:Y:S03]  /*db00*/  @!P2 LD.E.128 R64, [R20.64] ;  /* 0x000000081440a980 */ /* 0x000366000c101d00 */
[----:B------:R-:W-:Y:S01]  /*db10*/  @!P1 IMAD.WIDE R2, R0, 0x2, R2 ;  /* 0x0000000200029825 */ /* 0x000fe200078e0202 */
[----:B------:R1:W5:Y:S04]  /*db20*/  @!P1 LD.E.128 R72, [R8.64] ;  /* 0x0000000808489980 */ /* 0x000368000c101d00 */
[----:B------:R1:W5:Y:S04]  /*db30*/  @!P1 LD.E.128 R68, [R2.64] ;  /* 0x0000000802449980 */ /* 0x000368000c101d00 */
[----:B------:R1:W5:Y:S04]  /*db40*/  @!P0 LD.E.128 R52, [R18.64] ;  /* 0x0000000812348980 */ /* 0x000368000c101d00 */
[----:B------:R1:W5:Y:S02]  /*db50*/  @!P0 LD.E.128 R56, [R16.64] ;  /* 0x0000000810388980 */ /* 0x000364000c101d00 */
.L_x_2925:
[----:B------:R-:W-:Y:S05]  /*db60*/  BSYNC B0 ;  /* 0x0000000000007941 */ /* 0x000fea0003800000 */
.L_x_2924:
[----:B-1-3--:R-:W3:Y:S01]  /*db70*/  LDL R9, [R1+0x4] ;  /* 0x0000040001097983 */ /* 0x00aee20000100800 */
[----:B-----5:R-:W-:Y:S01]  /*db80*/  IMAD.MOV.U32 R0, RZ, RZ, R74 ;  /* 0x000000ffff007224 */ /* 0x020fe200078e004a */
[----:B------:R-:W-:-:S04]  /*db90*/  DEPBAR.LE SB0, 0x3 ;  /* 0x000080c00000791a */ /* 0x000fc80000000000 */
[----:B----4-:R-:W-:Y:S01]  /*dba0*/  IMAD.MOV.U32 R8, RZ, RZ, R75 ;  /* 0x000000ffff087224 */ /* 0x010fe200078e004b */
        /* <DEDUP_REMOVED lines=33> */
[----:B------:R-:W-:Y:S02]  /*ddc0*/  IMAD.MOV.U32 R2, RZ, RZ, R64 ;  /* 0x000000ffff027224 */ /* 0x000fe400078e0040 */
        /* <DEDUP_REMOVED lines=9> */
[----:B------:R-:W-:Y:S01]  /*de60*/  BAR.SYNC.DEFER_BLOCKING 0x0 ;  /* 0x0000000000007b1d */ /* 0x000fe20000010000 */
[----:B---3--:R-:W-:-:S04]  /*de70*/  IADD3 R8, -R9, R48, RZ ;  /* 0x0000003009087210 */ /* 0x008fc80007ffe1ff */
[----:B------:R-:W-:Y:S01]  /*de80*/  IMNMX R78, R8, 0x80, PT ;  /* 0x00000080084e7817 */ /* 0x000fe20003800200 */
[----:B------:R-:W-:-:S03]  /*de90*/  IMAD.MOV.U32 R8, RZ, RZ, R58 ;  /* 0x000000ffff087224 */ /* 0x000fc600078e003a */
[----:B------:R-:W-:Y:S02]  /*dea0*/  ISETP.GE.AND P0, PT, R227, R78, PT ;  /* 0x0000004ee300720c */ /* 0x000fe40003f06270 */
[----:B------:R-:W-:-:S11]  /*deb0*/  PRMT R88, R88, 0x5410, R8 ;  /* 0x0000541058587816 */ /* 0x000fd60000000008 */
[----:B------:R-:W-:Y:S05]  /*dec0*/  @P0 BRA `(.L_x_2927) ;  /* 0x0000131000000947 */ /* 0x000fea0003800000 */
[----:B------:R-:W-:Y:S01]  /*ded0*/  ISETP.GE.AND P0, PT, R104, c[0x0][0x27c], PT ;  /* 0x00009f0068007a0c */ /* 0x000fe20003f06270 */
[----:B------:R-:W-:-:S12]  /*dee0*/  BSSY B0, `(.L_x_2928) ;  /* 0x0000069000007945 */ /* 0x000fd80003800000 */
[----:B------:R-:W-:Y:S05]  /*def0*/  @P0 BRA `(.L_x_2929) ;  /* 0x0000067000000947 */ /* 0x000fea0003800000 */
[----:B------:R-:W1:Y:S01]  /*df00*/  S2R R16, SR_TID.X ;  /* 0x0000000000107919 */ /* 0x000e620000002100 */
[----:B------:R-:W-:Y:S02]  /*df10*/  MOV R0, c[0x0][0x27c] ;  /* 0x00009f0000007a02 */ /* 0x000fe40000000f00 */
[----:B-1----:R-:W-:-:S04]  /*df20*/  SHF.R.S32.HI R9, RZ, 0x1f, R16 ;  /* 0x0000001fff097819 */ /* 0x002fc80000011410 */
[----:B------:R-:W-:-:S04]  /*df30*/  LEA.HI R9, R9, R16, RZ, 0x2 ;  /* 0x0000001009097211 */ /* 0x000fc800078f10ff */
[----:B------:R-:W-:-:S04]  /*df40*/  LOP3.LUT R9, R9, 0xfffffffc, RZ, 0xc0, !PT ;  /* 0xfffffffc09097812 */ /* 0x000fc800078ec0ff */
[----:B------:R-:W-:-:S04]  /*df50*/  IADD3 R9, -R9, R16, RZ ;  /* 0x0000001009097210 */ /* 0x000fc80007ffe1ff */
[----:B------:R-:W-:Y:S01]  /*df60*/  LEA.HI R0, R0, R9, RZ, 0x1d ;  /* 0x0000000900007211 */ /* 0x000fe200078fe8ff */
[----:B------:R-:W-:-:S03]  /*df70*/  HADD2.F32 R9, -RZ, R49.H1_H1 ;  /* 0x30000031ff097230 */ /* 0x000fc60000004100 */
[----:B------:R-:W-:Y:S02]  /*df80*/  SHF.R.S32.HI R3, RZ, 0x1f, R0 ;  /* 0x0000001fff037819 */ /* 0x000fe40000011400 */
[----:B------:R-:W-:Y:S02]  /*df90*/  SHF.L.U32 R2, R0, 0x3, RZ ;  /* 0x0000000300027819 */ /* 0x000fe400000006ff */
[----:B------:R-:W-:Y:S02]  /*dfa0*/  LEA.HI R0, R3, R0, RZ, 0x3 ;  /* 0x0000000003007211 */ /* 0x000fe400078f18ff */
[C---:B------:R-:W-:Y:S02]  /*dfb0*/  LOP3.LUT R2, R233.reuse, 0x38, R2, 0xf8, !PT ;  /* 0x00000038e9027812 */ /* 0x040fe400078ef802 */
[----:B------:R-:W-:Y:S02]  /*dfc0*/  SHF.L.U32 R0, R0, 0xa, RZ ;  /* 0x0000000a00007819 */ /* 0x000fe400000006ff */
[----:B------:R-:W-:-:S02]  /*dfd0*/  LOP3.LUT R3, R233, 0x38, R104, 0xf8, !PT ;  /* 0x00000038e9037812 */ /* 0x000fc400078ef868 */
[----:B------:R-:W-:Y:S02]  /*dfe0*/  LOP3.LUT R2, R2, R150, RZ, 0x3c, !PT ;  /* 0x0000009602027212 */ /* 0x000fe400078e3cff */
[----:B------:R-:W-:Y:S02]  /*dff0*/  LOP3.LUT R0, R0, 0x7fffe000, RZ, 0xc0, !PT ;  /* 0x7fffe00000007812 */ /* 0x000fe400078ec0ff */
[----:B------:R-:W-:Y:S02]  /*e000*/  LOP3.LUT R3, R151, R3, R150, 0xf6, !PT ;  /* 0x0000000397037212 */ /* 0x000fe400078ef696 */
[----:B------:R-:W-:Y:S02]  /*e010*/  IADD3 R0, R2, R0, R151 ;  /* 0x0000000002007210 */ /* 0x000fe40007ffe097 */
[----:B------:R-:W-:Y:S02]  /*e020*/  SHF.L.U32 R19, R3, 0x1, RZ ;  /* 0x0000000103137819 */ /* 0x000fe400000006ff */
[----:B------:R-:W-:Y:S01]  /*e030*/  SHF.L.U32 R18, R0, 0x1, RZ ;  /* 0x0000000100127819 */ /* 0x000fe200000006ff */
[----:B------:R-:W-:Y:S01]  /*e040*/  HADD2.F32 R0, -RZ, R49.H0_H0 ;  /* 0x20000031ff007230 */ /* 0x000fe20000004100 */
[----:B------:R-:W-:Y:S01]  /*e050*/  SHF.R.U32.HI R3, RZ, 0x10, R5 ;  /* 0x00000010ff037819 */ /* 0x000fe20000011605 */
[----:B--2---:R-:W1:Y:S04]  /*e060*/  LDS.128 R20, [R19+0x18100] ;  /* 0x0181000013147984 */ /* 0x004e680000000c00 */
[----:B------:R-:W2:Y:S01]  /*e070*/  LDS.128 R24, [R18+0x18100] ;  /* 0x0181000012187984 */ /* 0x000ea20000000c00 */
[----:B-1----:R-:W-:-:S02]  /*e080*/  HADD2.F32 R16, -RZ, R21.H0_H0 ;  /* 0x20000015ff107230 */ /* 0x002fc40000004100 */
[----:B--2---:R-:W-:-:S03]  /*e090*/  HADD2.F32 R2, -RZ, R25.H0_H0 ;  /* 0x20000019ff027230 */ /* 0x004fc60000004100 */
[-C--:B------:R-:W-:Y:S02]  /*e0a0*/  FMUL.FTZ R8, R16, R0.reuse ;  /* 0x0000000010087220 */ /* 0x080fe40000410000 */
[C---:B------:R-:W-:Y:S01]  /*e0b0*/  FMUL.FTZ R17, R2.reuse, R0 ;  /* 0x0000000002117220 */ /* 0x040fe20000410000 */
[----:B------:R-:W-:Y:S01]  /*e0c0*/  HADD2.F32 R0, -RZ, R3.H0_H0 ;  /* 0x20000003ff007230 */ /* 0x000fe20000004100 */
[-C--:B------:R-:W-:Y:S01]  /*e0d0*/  FFMA.FTZ R50, R2, R9.reuse, R8 ;  /* 0x0000000902327223 */ /* 0x080fe20000010008 */
[----:B------:R-:W-:Y:S01]  /*e0e0*/  SHF.R.U32.HI R2, RZ, 0x10, R13 ;  /* 0x00000010ff027819 */ /* 0x000fe2000001160d */
[----:B------:R-:W-:Y:S01]  /*e0f0*/  HADD2.F32 R8, -RZ, R21.H1_H1 ;  /* 0x30000015ff087230 */ /* 0x000fe20000004100 */
[----:B------:R-:W-:Y:S01]  /*e100*/  FFMA.FTZ R49, R16, R9, -R17 ;  /* 0x0000000910317223 */ /* 0x000fe20000010811 */
[----:B------:R-:W-:Y:S01]  /*e110*/  HADD2.F32 R3, -RZ, R25.H1_H1 ;  /* 0x30000019ff037230 */ /* 0x000fe20000004100 */
[----:B------:R-:W-:Y:S01]  /*e120*/  SHF.R.U64 R21, R12, 0x10, R13 ;  /* 0x000000100c157819 */ /* 0x000fe2000000120d */
[----:B------:R-:W-:Y:S01]  /*e130*/  HADD2.F32 R2, -RZ, R2.H0_H0 ;  /* 0x20000002ff027230 */ /* 0x000fe20000004100 */
[-C--:B------:R-:W-:Y:S01]  /*e140*/  FMUL.FTZ R9, R8, R0.reuse ;  /* 0x0000000008097220 */ /* 0x080fe20000410000 */
[----:B------:R-:W-:Y:S01]  /*e150*/  SHF.R.U64 R12, R4, 0x10, R5 ;  /* 0x00000010040c7819 */ /* 0x000fe20000001205 */
[C---:B------:R-:W-:Y:S01]  /*e160*/  FMUL.FTZ R0, R3.reuse, R0 ;  /* 0x0000000003007220 */ /* 0x040fe20000410000 */
[----:B------:R-:W-:Y:S01]  /*e170*/  SHF.R.U32.HI R5, RZ, 0x10, R7 ;  /* 0x00000010ff057819 */ /* 0x000fe20000011607 */
[-C--:B------:R-:W-:Y:S01]  /*e180*/  FFMA.FTZ R35, R3, R2.reuse, R9 ;  /* 0x0000000203237223 */ /* 0x080fe20000010009 */
[----:B------:R-:W-:Y:S01]  /*e190*/  HADD2.F32 R3, -RZ, R24.H0_H0 ;  /* 0x20000018ff037230 */ /* 0x000fe20000004100 */
[----:B------:R-:W-:Y:S01]  /*e1a0*/  FFMA.FTZ R48, R8, R2, -R0 ;  /* 0x0000000208307223 */ /* 0x000fe20000010800 */
[----:B------:R-:W-:Y:S01]  /*e1b0*/  HADD2.F32 R0, -RZ, R51.H0_H0 ;  /* 0x20000033ff007230 */ /* 0x000fe20000004100 */
[----:B------:R-:W-:Y:S01]  /*e1c0*/  SHF.R.U64 R7, R6, 0x10, R7 ;  /* 0x0000001006077819 */ /* 0x000fe20000001207 */
[----:B------:R-:W-:Y:S01]  /*e1d0*/  HADD2.F32 R8, -RZ, R20.H0_H0 ;  /* 0x20000014ff087230 */ /* 0x000fe20000004100 */
[----:B------:R-:W-:Y:S01]  /*e1e0*/  SHF.R.U64 R16, R14, 0x10, R15 ;  /* 0x000000100e107819 */ /* 0x000fe2000000120f */
[----:B------:R-:W-:-:S02]  /*e1f0*/  HADD2.F32 R2, -RZ, R76.H0_H0 ;  /* 0x2000004cff027230 */ /* 0x000fc40000004100 */
[----:B------:R-:W-:Y:S01]  /*e200*/  HADD2.F32 R6, -RZ, R5.H0_H0 ;  /* 0x20000005ff067230 */ /* 0x000fe20000004100 */
[CC--:B------:R-:W-:Y:S01]  /*e210*/  FMUL.FTZ R9, R8.reuse, R0.reuse ;  /* 0x0000000008097220 */ /* 0x0c0fe20000410000 */
[----:B------:R-:W-:Y:S01]  /*e220*/  HADD2.F32 R5, -RZ, R23.H1_H1 ;  /* 0x30000017ff057230 */ /* 0x000fe20000004100 */
[C---:B------:R-:W-:Y:S01]  /*e230*/  FMUL.FTZ R0, R3.reuse, R0 ;  /* 0x0000000003007220 */ /* 0x040fe20000410000 */
[----:B------:R-:W-:Y:S01]  /*e240*/  HADD2.F32 R21, -RZ, R21.H0_H0 ;  /* 0x20000015ff157230 */ /* 0x000fe20000004100 */
[-C--:B------:R-:W-:Y:S01]  /*e250*/  FFMA.FTZ R33, R3, R2.reuse, R9 ;  /* 0x0000000203217223 */ /* 0x080fe20000010009 */
[----:B------:R-:W-:Y:S01]  /*e260*/  HADD2.F32 R3, -RZ, R26.H0_H0 ;  /* 0x2000001aff037230 */ /* 0x000fe20000004100 */
[----:B------:R-:W-:Y:S01]  /*e270*/  FFMA.FTZ R34, R8, R2, -R0 ;  /* 0x0000000208227223 */ /* 0x000fe20000010800 */
[----:B------:R-:W-:Y:S01]  /*e280*/  HADD2.F32 R2, -RZ, R51.H1_H1 ;  /* 0x30000033ff027230 */ /* 0x000fe20000004100 */
[----:B------:R-:W-:Y:S01]  /*e290*/  SHF.R.U32.HI R9, RZ, 0x10, R15 ;  /* 0x00000010ff097819 */ /* 0x000fe2000001160f */
[----:B------:R-:W-:-:S02]  /*e2a0*/  HADD2.F32 R8, -RZ, R22.H0_H0 ;  /* 0x20000016ff087230 */ /* 0x000fc40000004100 */
[----:B------:R-:W-:Y:S02]  /*e2b0*/  HADD2.F32 R0, -RZ, R77.H0_H0 ;  /* 0x2000004dff007230 */ /* 0x000fe40000004100 */
[----:B------:R-:W-:Y:S01]  /*e2c0*/  HADD2.F32 R7, -RZ, R7.H0_H0 ;  /* 0x20000007ff077230 */ /* 0x000fe20000004100 */
[CC--:B------:R-:W-:Y:S02]  /*e2d0*/  FMUL.FTZ R4, R8.reuse, R2.reuse ;  /* 0x0000000208047220 */ /* 0x0c0fe40000410000 */
[C---:B------:R-:W-:Y:S02]  /*e2e0*/  FMUL.FTZ R2, R3.reuse, R2 ;  /* 0x0000000203027220 */ /* 0x040fe40000410000 */
[-C--:B------:R-:W-:Y:S01]  /*e2f0*/  FFMA.FTZ R32, R3, R0.reuse, R4 ;  /* 0x0000000003207223 */ /* 0x080fe20000010004 */
[----:B------:R-:W-:Y:S01]  /*e300*/  HADD2.F32 R4, -RZ, R77.H1_H1 ;  /* 0x3000004dff047230 */ /* 0x000fe20000004100 */
[----:B------:R-:W-:Y:S01]  /*e310*/  FFMA.FTZ R25, R8, R0, -R2 ;  /* 0x0000000008197223 */ /* 0x000fe20000010802 */
[----:B------:R-:W-:-:S02]  /*e320*/  HADD2.F32 R2, -RZ, R76.H1_H1 ;  /* 0x3000004cff027230 */ /* 0x000fc40000004100 */
[----:B------:R-:W-:Y:S02]  /*e330*/  HADD2.F32 R8, -RZ, R23.H0_H0 ;  /* 0x20000017ff087230 */ /* 0x000fe40000004100 */
[----:B------:R-:W-:Y:S02]  /*e340*/  HADD2.F32 R0, -RZ, R27.H0_H0 ;  /* 0x2000001bff007230 */ /* 0x000fe40000004100 */
[----:B------:R-:W-:Y:S01]  /*e350*/  HADD2.F32 R23, -RZ, R9.H0_H0 ;  /* 0x20000009ff177230 */ /* 0x000fe20000004100 */
[-C--:B------:R-:W-:Y:S01]  /*e360*/  FMUL.FTZ R3, R8, R2.reuse ;  /* 0x0000000208037220 */ /* 0x080fe20000410000 */
[----:B------:R-:W-:Y:S01]  /*e370*/  HADD2.F32 R9, -RZ, R12.H0_H0 ;  /* 0x2000000cff097230 */ /* 0x000fe20000004100 */
[C---:B------:R-:W-:Y:S02]  /*e380*/  FMUL.FTZ R15, R0.reuse, R2 ;  /* 0x00000002000f7220 */ /* 0x040fe40000410000 */
[----:B------:R-:W-:Y:S01]  /*e390*/  FFMA.FTZ R17, R0, R4, R3 ;  /* 0x0000000400117223 */ /* 0x000fe20000010003 */
[----:B------:R-:W-:Y:S01]  /*e3a0*/  HADD2.F32 R0, -RZ, R27.H1_H1 ;  /* 0x3000001bff007230 */ /* 0x000fe20000004100 */
[----:B------:R-:W-:Y:S01]  /*e3b0*/  FMUL.FTZ R2, R5, R6 ;  /* 0x0000000605027220 */ /* 0x000fe20000410000 */
[----:B------:R-:W-:-:S02]  /*e3c0*/  HADD2.F32 R3, -RZ, R20.H1_H1 ;  /* 0x30000014ff037230 */ /* 0x000fc40000004100 */
[----:B------:R-:W-:Y:S01]  /*e3d0*/  HADD2.F32 R20, -RZ, R16.H0_H0 ;  /* 0x20000010ff147230 */ /* 0x000fe20000004100 */
[C---:B------:R-:W-:Y:S02]  /*e3e0*/  FMUL.FTZ R13, R0.reuse, R6 ;  /* 0x00000006000d7220 */ /* 0x040fe40000410000 */
[----:B------:R-:W-:Y:S01]  /*e3f0*/  FFMA.FTZ R14, R0, R23, R2 ;  /* 0x00000017000e7223 */ /* 0x000fe20000010002 */
[----:B------:R-:W-:Y:S01]  /*e400*/  HADD2.F32 R0, -RZ, R24.H1_H1 ;  /* 0x30000018ff007230 */ /* 0x000fe20000004100 */
[----:B------:R-:W-:Y:S01]  /*e410*/  FMUL.FTZ R6, R3, R9 ;  /* 0x0000000903067220 */ /* 0x000fe20000410000 */
[----:B------:R-:W-:-:S03]  /*e420*/  HADD2.F32 R2, -RZ, R22.H1_H1 ;  /* 0x30000016ff027230 */ /* 0x000fc60000004100 */
[C---:B------:R-:W-:Y:S02]  /*e430*/  FMUL.FTZ R9, R0.reuse, R9 ;  /* 0x0000000900097220 */ /* 0x040fe40000410000 */
[----:B------:R-:W-:Y:S01]  /*e440*/  FFMA.FTZ R12, R0, R21, R6 ;  /* 0x00000015000c7223 */ /* 0x000fe20000010006 */
[----:B------:R-:W-:Y:S01]  /*e450*/  HADD2.F32 R0, -RZ, R26.H1_H1 ;  /* 0x3000001aff007230 */ /* 0x000fe20000004100 */
[----:B------:R-:W-:Y:S02]  /*e460*/  FMUL.FTZ R6, R2, R7 ;  /* 0x0000000702067220 */ /* 0x000fe40000410000 */
[----:B------:R-:W-:Y:S02]  /*e470*/  FFMA.FTZ R3, R3, R21, -R9 ;  /* 0x0000001503037223 */ /* 0x000fe40000010809 */
[C---:B------:R-:W-:Y:S02]  /*e480*/  FMUL.FTZ R7, R0.reuse, R7 ;  /* 0x0000000700077220 */ /* 0x040fe40000410000 */
[----:B------:R-:W-:-:S02]  /*e490*/  FFMA.FTZ R16, R0, R20, R6 ;  /* 0x0000001400107223 */ /* 0x000fc40000010006 */
[----:B------:R-:W-:Y:S01]  /*e4a0*/  FFMA.FTZ R6, R8, R4, -R15 ;  /* 0x0000000408067223 */ /* 0x000fe2000001080f */
[----:B------:R-:W-:Y:S01]  /*e4b0*/  F2FP.PACK_AB R4, R12, R33 ;  /* 0x000000210c04723e */ /* 0x000fe200000000ff */
[----:B------:R-:W-:Y:S01]  /*e4c0*/  FFMA.FTZ R0, R5, R23, -R13 ;  /* 0x0000001705007223 */ /* 0x000fe2000001080d */
[----:B------:R-:W-:Y:S01]  /*e4d0*/  F2FP.PACK_AB R13, R48, R49 ;  /* 0x00000031300d723e */ /* 0x000fe200000000ff */
[----:B------:R-:W-:Y:S01]  /*e4e0*/  FFMA.FTZ R2, R2, R20, -R7 ;  /* 0x0000001402027223 */ /* 0x000fe20000010807 */
[----:B------:R-:W-:Y:S02]  /*e4f0*/  F2FP.PACK_AB R7, R14, R17 ;  /* 0x000000110e07723e */ /* 0x000fe400000000ff */
[----:B------:R-:W-:Y:S02]  /*e500*/  F2FP.PACK_AB R15, R0, R6 ;  /* 0x00000006000f723e */ /* 0x000fe400000000ff */
[----:B------:R-:W-:Y:S02]  /*e510*/  F2FP.PACK_AB R12, R3, R34 ;  /* 0x00000022030c723e */ /* 0x000fe400000000ff */
[----:B------:R-:W-:-:S02]  /*e520*/  F2FP.PACK_AB R14, R2, R25 ;  /* 0x00000019020e723e */ /* 0x000fc400000000ff */
[----:B------:R-:W-:Y:S02]  /*e530*/  F2FP.PACK_AB R5, R35, R50 ;  /* 0x000000322305723e */ /* 0x000fe400000000ff */
[----:B------:R-:W-:Y:S01]  /*e540*/  F2FP.PACK_AB R6, R16, R32 ;  /* 0x000000201006723e */ /* 0x000fe200000000ff */
[----:B------:R1:W-:Y:S04]  /*e550*/  STS.128 [R19+0x18100], R12 ;  /* 0x0181000c13007388 */ /* 0x0003e80000000c00 */
[----:B------:R1:W-:Y:S02]  /*e560*/  STS.128 [R18+0x18100], R4 ;  /* 0x0181000412007388 */ /* 0x0003e40000000c00 */
.L_x_2929:
[----:B------:R-:W-:Y:S05]  /*e570*/  BSYNC B0 ;  /* 0x0000000000007941 */ /* 0x000fea0003800000 */
.L_x_2928:
[----:B------:R-:W-:Y:S01]  /*e580*/  ISETP.GE.AND P0, PT, R109, c[0x0][0x27c], PT ;  /* 0x00009f006d007a0c */ /* 0x000fe20003f06270 */
[----:B------:R-:W-:-:S12]  /*e590*/  BSSY B0, `(.L_x_2930) ;  /* 0x0000062000007945 */ /* 0x000fd80003800000 */
[----:B------:R-:W-:Y:S05]  /*e5a0*/  @P0 BRA `(.L_x_2931) ;  /* 0x0000060000000947 */ /* 0x000fea0003800000 */
[----:B------:R-:W3:Y:S01]  /*e5b0*/  LDL R77, [R1+0x5c] ;  /* 0x00005c00014d7983 */ /* 0x000ee20000100800 */
        /* <DEDUP_REMOVED lines=12> */
[----:B------:R-:W-:Y:S02]  /*e680*/  SHF.R.U64 R49, R38, 0x10, R39 ;  /* 0x0000001026317819 */ /* 0x000fe40000001227 */
[----:B------:R-:W-:-:S02]  /*e690*/  IADD3 R0, R2, R0, R151 ;  /* 0x0000000002007210 */ /* 0x000fc40007ffe097 */
[----:B------:R-:W-:Y:S02]  /*e6a0*/  SHF.R.U64 R50, R36, 0x10, R37 ;  /* 0x0000001024327819 */ /* 0x000fe40000001225 */
[----:B------:R-:W-:Y:S01]  /*e6b0*/  SHF.L.U32 R32, R0, 0x1, RZ ;  /* 0x0000000100207819 */ /* 0x000fe200000006ff */
[----:B------:R-:W-:Y:S01]  /*e6c0*/  HADD2.F32 R0, -RZ, R79.H0_H0 ;  /* 0x2000004fff007230 */ /* 0x000fe20000004100 */
[--C-:B------:R-:W-:Y:S01]  /*e6d0*/  SHF.R.U32.HI R26, RZ, 0x10, R31.reuse ;  /* 0x00000010ff1a7819 */ /* 0x100fe2000001161f */
[----:B------:R-:W-:Y:S01]  /*e6e0*/  HADD2.F32 R50, -RZ, R50.H0_H0 ;  /* 0x20000032ff327230 */ /* 0x000fe20000004100 */
[----:B------:R-:W-:Y:S01]  /*e6f0*/  SHF.R.U64 R30, R30, 0x10, R31 ;  /* 0x000000101e1e7819 */ /* 0x000fe2000000121f */
[----:B-1----:R-:W1:Y:S01]  /*e700*/  LDS.128 R12, [R32+0x18100] ;  /* 0x01810000200c7984 */ /* 0x002e620000000c00 */
[----:B------:R-:W-:Y:S02]  /*e710*/  SHF.R.U64 R48, R28, 0x10, R29 ;  /* 0x000000101c307819 */ /* 0x000fe4000000121d */
[----:B------:R-:W-:Y:S01]  /*e720*/  SHF.R.U32.HI R27, RZ, 0x10, R39 ;  /* 0x00000010ff1b7819 */ /* 0x000fe20000011627 */
[----:B------:R-:W-:-:S04]  /*e730*/  HADD2.F32 R39, -RZ, R49.H0_H0 ;  /* 0x20000031ff277230 */ /* 0x000fc80000004100 */
[----:B------:R-:W-:Y:S02]  /*e740*/  HADD2.F32 R51, -RZ, R27.H0_H0 ;  /* 0x2000001bff337230 */ /* 0x000fe40000004100 */
[----:B-1----:R-:W-:Y:S02]  /*e750*/  HADD2.F32 R3, -RZ, R13.H0_H0 ;  /* 0x2000000dff037230 */ /* 0x002fe40000004100 */
[----:B------:R-:W-:Y:S02]  /*e760*/  HADD2.F32 R9, -RZ, R15.H0_H0 ;  /* 0x2000000fff097230 */ /* 0x000fe40000004100 */
        /* <DEDUP_REMOVED lines=39> */
[-C--:B------:R-:W-:Y:S02]  /*e9e0*/  FMUL.FTZ R15, R18, R2.reuse ;  /* 0x00000002120f7220 */ /* 0x080fe40000410000 */
        /* <DEDUP_REMOVED lines=28> */
.L_x_2931:
[----:B------:R-:W-:Y:S05]  /*ebb0*/  BSYNC B0 ;  /* 0x0000000000007941 */ /* 0x000fea0003800000 */
.L_x_2930:
        /* <DEDUP_REMOVED lines=28> */
[----:B------:R-:W-:Y:S02]  /*ed80*/  HADD2.F32 R9, -RZ, R15.H0_H0 ;  /* 0x2000000fff097230 */ /* 0x000fe40000004100 */
        /* <DEDUP_REMOVED lines=69> */
.L_x_2927:
[----:B------:R-:W-:Y:S05]  /*f1e0*/  BSYNC B1 ;  /* 0x0000000000017941 */ /* 0x000fea0003800000 */
.L_x_2926:
        /* <DEDUP_REMOVED lines=14> */
[----:B------:R-:W4:Y:S04]  /*f2d0*/  LDL R44, [R1+0x60] ;  /* 0x00006000012c7983 */ /* 0x000f280000100800 */
[----:B------:R-:W1:Y:S02]  /*f2e0*/  S2R R0, SR_TID.X ;  /* 0x0000000000007919 */ /* 0x000e640000002100 */
[----:B-1----:R-:W-:-:S04]  /*f2f0*/  SHF.R.S32.HI R2, RZ, 0x1f, R0 ;  /* 0x0000001fff027819 */ /* 0x002fc80000011400 */
[----:B------:R-:W-:-:S04]  /*f300*/  LEA.HI R2, R2, R0, RZ, 0x2 ;  /* 0x0000000002027211 */ /* 0x000fc800078f10ff */
[----:B------:R-:W-:-:S04]  /*f310*/  LOP3.LUT R2, R2, 0xfffffffc, RZ, 0xc0, !PT ;  /* 0xfffffffc02027812 */ /* 0x000fc800078ec0ff */
[----:B------:R-:W-:Y:S02]  /*f320*/  IADD3 R2, -R2, R0, RZ ;  /* 0x0000000002027210 */ /* 0x000fe40007ffe1ff */
        /* <DEDUP_REMOVED lines=9> */
[----:B-----5:R-:W-:-:S04]  /*f3c0*/  IADD3 R0, R2, R0, R45 ;  /* 0x0000000002007210 */ /* 0x020fc80007ffe02d */
[----:B------:R-:W-:-:S05]  /*f3d0*/  SHF.L.U32 R29, R0, 0x1, RZ ;  /* 0x00000001001d7819 */ /* 0x000fca00000006ff */
[----:B------:R-:W1:Y:S01]  /*f3e0*/  LDS.128 R12, [R29+0x18100] ;  /* 0x018100001d0c7984 */ /* 0x000e620000000c00 */
[----:B------:R-:W-:Y:S01]  /*f3f0*/  SHF.R.U32.HI R24, RZ, 0x10, R57 ;  /* 0x00000010ff187819 */ /* 0x000fe20000011639 */
[----:B------:R-:W-:Y:S01]  /*f400*/  HADD2.F32 R0, -RZ, R85.H1_H1 ;  /* 0x30000055ff007230 */ /* 0x000fe20000004100 */
[----:B------:R-:W-:-:S05]  /*f410*/  SHF.R.U32.HI R25, RZ, 0x10, R53 ;  /* 0x00000010ff197819 */ /* 0x000fca0000011635 */
[----:B------:R-:W-:Y:S01]  /*f420*/  HADD2.F32 R43, -RZ, R25.H0_H0 ;  /* 0x20000019ff2b7230 */ /* 0x000fe20000004100 */
[----:B------:R-:W-:Y:S02]  /*f430*/  SHF.R.U32.HI R26, RZ, 0x10, R59 ;  /* 0x00000010ff1a7819 */ /* 0x000fe4000001163b */
[----:B------:R-:W-:Y:S02]  /*f440*/  SHF.R.U64 R31, R56, 0x10, R57 ;  /* 0x00000010381f7819 */ /* 0x000fe40000001239 */
[----:B------:R-:W-:Y:S02]  /*f450*/  SHF.R.U32.HI R27, RZ, 0x10, R55 ;  /* 0x00000010ff1b7819 */ /* 0x000fe40000011637 */
[----:B------:R-:W-:Y:S02]  /*f460*/  SHF.R.U64 R35, R58, 0x10, R59 ;  /* 0x000000103a237819 */ /* 0x000fe4000000123b */
[----:B------:R-:W-:Y:S01]  /*f470*/  SHF.R.U64 R38, R52, 0x10, R53 ;  /* 0x0000001034267819 */ /* 0x000fe20000001235 */
[----:B------:R-:W-:Y:S01]  /*f480*/  HADD2.F32 R42, -RZ, R27.H0_H0 ;  /* 0x2000001bff2a7230 */ /* 0x000fe20000004100 */
[----:B------:R-:W-:Y:S01]  /*f490*/  SHF.R.U64 R40, R54, 0x10, R55 ;  /* 0x0000001036287819 */ /* 0x000fe20000001237 */
[----:B-1----:R-:W-:-:S02]  /*f4a0*/  HADD2.F32 R3, -RZ, R13.H0_H0 ;  /* 0x2000000dff037230 */ /* 0x002fc40000004100 */
[----:B------:R-:W-:Y:S02]  /*f4b0*/  HADD2.F32 R9, -RZ, R15.H0_H0 ;  /* 0x2000000fff097230 */ /* 0x000fe40000004100 */
[----:B------:R-:W-:Y:S01]  /*f4c0*/  HADD2.F32 R2, -RZ, R13.H1_H1 ;  /* 0x3000000dff027230 */ /* 0x000fe20000004100 */
[----:B------:R-:W-:Y:S01]  /*f4d0*/  FMUL.FTZ R34, R3, R0 ;  /* 0x0000000003227220 */ /* 0x000fe20000410000 */
[--C-:B------:R-:W-:Y:S02]  /*f4e0*/  HADD2.F32 R8, -RZ, R12.reuse.H0_H0 ;  /* 0x2000000cff087230 */ /* 0x100fe40000004100 */
[----:B------:R-:W-:Y:S02]  /*f4f0*/  HADD2.F32 R13, -RZ, R12.H1_H1 ;  /* 0x3000000cff0d7230 */ /* 0x000fe40000004100 */
[--C-:B------:R-:W-:Y:S02]  /*f500*/  HADD2.F32 R12, -RZ, R14.reuse.H0_H0 ;  /* 0x2000000eff0c7230 */ /* 0x100fe40000004100 */
[----:B------:R-:W-:-:S02]  /*f510*/  HADD2.F32 R14, -RZ, R14.H1_H1 ;  /* 0x3000000eff0e7230 */ /* 0x000fc40000004100 */
[----:B------:R-:W-:Y:S01]  /*f520*/  HADD2.F32 R38, -RZ, R38.H0_H0 ;  /* 0x20000026ff267230 */ /* 0x000fe20000004100 */
[----:B----4-:R-:W1:Y:S02]  /*f530*/  LDS.128 R4, [R44] ;  /* 0x000000002c047984 */ /* 0x010e640000000c00 */
[----:B-1----:R-:W-:Y:S02]  /*f540*/  HADD2.F32 R22, -RZ, R5.H0_H0 ;  /* 0x20000005ff167230 */ /* 0x002fe40000004100 */
[--C-:B------:R-:W-:Y:S02]  /*f550*/  HADD2.F32 R17, -RZ, R7.reuse.H0_H0 ;  /* 0x20000007ff117230 */ /* 0x100fe40000004100 */
[----:B------:R-:W-:Y:S02]  /*f560*/  HADD2.F32 R16, -RZ, R7.H1_H1 ;  /* 0x30000007ff107230 */ /* 0x000fe40000004100 */
[----:B------:R-:W-:Y:S02]  /*f570*/  HADD2.F32 R7, -RZ, R15.H1_H1 ;  /* 0x3000000fff077230 */ /* 0x000fe40000004100 */
[----:B------:R-:W-:-:S02]  /*f580*/  HADD2.F32 R19, -RZ, R5.H1_H1 ;  /* 0x30000005ff137230 */ /* 0x000fc40000004100 */
[----:B------:R-:W-:Y:S02]  /*f590*/  HADD2.F32 R15, -RZ, R24.H0_H0 ;  /* 0x20000018ff0f7230 */ /* 0x000fe40000004100 */
[--C-:B------:R-:W-:Y:S02]  /*f5a0*/  HADD2.F32 R18, -RZ, R6.reuse.H0_H0 ;  /* 0x20000006ff127230 */ /* 0x100fe40000004100 */
[----:B------:R-:W-:Y:S01]  /*f5b0*/  HADD2.F32 R21, -RZ, R6.H1_H1 ;  /* 0x30000006ff157230 */ /* 0x000fe20000004100 */
[----:B------:R-:W-:Y:S01]  /*f5c0*/  FMUL.FTZ R5, R22, R0 ;  /* 0x0000000016057220 */ /* 0x000fe20000410000 */
[----:B------:R-:W-:Y:S02]  /*f5d0*/  HADD2.F32 R6, -RZ, R88.H0_H0 ;  /* 0x20000058ff067230 */ /* 0x000fe40000004100 */
[--C-:B--2---:R-:W-:Y:S02]  /*f5e0*/  HADD2.F32 R20, -RZ, R4.reuse.H0_H0 ;  /* 0x20000004ff147230 */ /* 0x104fe40000004100 */
[----:B------:R-:W-:Y:S01]  /*f5f0*/  HADD2.F32 R23, -RZ, R4.H1_H1 ;  /* 0x30000004ff177230 */ /* 0x000fe20000004100 */
[----:B------:R-:W-:Y:S01]  /*f600*/  FMUL.FTZ R0, R19, R15 ;  /* 0x0000000f13007220 */ /* 0x000fe20000410000 */
[----:B------:R-:W-:Y:S01]  /*f610*/  HADD2.F32 R4, -RZ, R86.H1_H1 ;  /* 0x30000056ff047230 */ /* 0x000fe20000004100 */
[----:B------:R-:W-:Y:S01]  /*f620*/  FFMA.FTZ R41, R3, R6, R5 ;  /* 0x0000000603297223 */ /* 0x000fe20000010005 */
[--C-:B------:R-:W-:Y:S01]  /*f630*/  HADD2.F32 R5, -RZ, R89.reuse.H1_H1 ;  /* 0x30000059ff057230 */ /* 0x100fe20000004100 */
[----:B------:R-:W-:Y:S01]  /*f640*/  FFMA.FTZ R39, R2, R43, R0 ;  /* 0x0000002b02277223 */ /* 0x000fe20000010000 */
[----:B------:R-:W-:Y:S01]  /*f650*/  HADD2.F32 R0, -RZ, R89.H0_H0 ;  /* 0x20000059ff007230 */ /* 0x000fe20000004100 */
[----:B------:R-:W-:-:S02]  /*f660*/  FMUL.FTZ R3, R20, R4 ;  /* 0x0000000414037220 */ /* 0x000fc40000410000 */
[C---:B------:R-:W-:Y:S02]  /*f670*/  FMUL.FTZ R32, R8.reuse, R4 ;  /* 0x0000000408207220 */ /* 0x040fe40000410000 */
[----:B------:R-:W-:Y:S01]  /*f680*/  FFMA.FTZ R36, R8, R5, R3 ;  /* 0x0000000508247223 */ /* 0x000fe20000010003 */
[----:B------:R-:W-:Y:S01]  /*f690*/  HADD2.F32 R3, -RZ, R90.H0_H0 ;  /* 0x2000005aff037230 */ /* 0x000fe20000004100 */
[-C--:B------:R-:W-:Y:S01]  /*f6a0*/  FMUL.FTZ R8, R17, R0.reuse ;  /* 0x0000000011087220 */ /* 0x080fe20000410000 */
[----:B------:R-:W-:Y:S01]  /*f6b0*/  HADD2.F32 R24, -RZ, R26.H0_H0 ;  /* 0x2000001aff187230 */ /* 0x000fe20000004100 */
[----:B------:R-:W-:Y:S01]  /*f6c0*/  FMUL.FTZ R33, R2, R15 ;  /* 0x0000000f02217220 */ /* 0x000fe20000410000 */
[----:B------:R-:W-:Y:S01]  /*f6d0*/  HADD2.F32 R2, -RZ, R88.H1_H1 ;  /* 0x30000058ff027230 */ /* 0x000fe20000004100 */
[C---:B------:R-:W-:Y:S01]  /*f6e0*/  FFMA.FTZ R28, R9.reuse, R3, R8 ;  /* 0x00000003091c7223 */ /* 0x040fe20000010008 */
[----:B------:R-:W-:Y:S01]  /*f6f0*/  HADD2.F32 R8, -RZ, R31.H0_H0 ;  /* 0x2000001fff087230 */ /* 0x000fe20000004100 */
[----:B------:R-:W-:Y:S01]  /*f700*/  FMUL.FTZ R26, R9, R0 ;  /* 0x00000000091a7220 */ /* 0x000fe20000410000 */
[----:B------:R-:W-:Y:S01]  /*f710*/  HADD2.F32 R4, -RZ, R90.H1_H1 ;  /* 0x3000005aff047230 */ /* 0x000fe20000004100 */
[----:B------:R-:W-:Y:S01]  /*f720*/  FMUL.FTZ R0, R16, R24 ;  /* 0x0000001810007220 */ /* 0x000fe20000410000 */
[----:B------:R-:W-:Y:S01]  /*f730*/  HADD2.F32 R9, -RZ, R35.H0_H0 ;  /* 0x20000023ff097230 */ /* 0x000fe20000004100 */
[-C--:B------:R-:W-:Y:S01]  /*f740*/  FMUL.FTZ R15, R18, R2.reuse ;  /* 0x00000002120f7220 */ /* 0x080fe20000410000 */
[----:B------:R-:W-:Y:S01]  /*f750*/  HADD2.F32 R35, -RZ, R40.H0_H0 ;  /* 0x20000028ff237230 */ /* 0x000fe20000004100 */
[----:B------:R-:W-:-:S02]  /*f760*/  FMUL.FTZ R30, R12, R2 ;  /* 0x000000020c1e7220 */ /* 0x000fc40000410000 */
[----:B------:R-:W-:Y:S02]  /*f770*/  FFMA.FTZ R25, R7, R42, R0 ;  /* 0x0000002a07197223 */ /* 0x000fe40000010000 */
[----:B------:R-:W-:Y:S02]  /*f780*/  FMUL.FTZ R2, R23, R8 ;  /* 0x0000000817027220 */ /* 0x000fe40000410000 */
[----:B------:R-:W-:Y:S02]  /*f790*/  FFMA.FTZ R37, R12, R4, R15 ;  /* 0x000000040c257223 */ /* 0x000fe4000001000f */
        /* <DEDUP_REMOVED lines=9> */
[----:B------:R-:W-:Y:S02]  /*f830*/  FFMA.FTZ R8, R18, R4, -R30 ;  /* 0x0000000412087223 */ /* 0x000fe4000001081e */
[----:B------:R-:W-:Y:S02]  /*f840*/  FFMA.FTZ R3, R17, R3, -R26 ;  /* 0x0000000311037223 */ /* 0x000fe4000001081a */
[----:B------:R-:W-:Y:S02]  /*f850*/  FFMA.FTZ R0, R16, R42, -R24 ;  /* 0x0000002a10007223 */ /* 0x000fe40000010818 */
[----:B------:R-:W-:Y:S02]  /*f860*/  FFMA.FTZ R2, R23, R38, -R15 ;  /* 0x0000002617027223 */ /* 0x000fe4000001080f */
[----:B------:R-:W-:Y:S01]  /*f870*/  FFMA.FTZ R6, R21, R35, -R7 ;  /* 0x0000002315067223 */ /* 0x000fe20000010807 */
[----:B------:R-:W-:Y:S02]  /*f880*/  F2FP.PACK_AB R13, R13, R12 ;  /* 0x0000000c0d0d723e */ /* 0x000fe400000000ff */
[----:B------:R-:W-:-:S02]  /*f890*/  F2FP.PACK_AB R15, R0, R3 ;  /* 0x00000003000f723e */ /* 0x000fc400000000ff */
[----:B------:R-:W-:Y:S02]  /*f8a0*/  F2FP.PACK_AB R12, R2, R9 ;  /* 0x00000009020c723e */ /* 0x000fe400000000ff */
[----:B------:R-:W-:Y:S02]  /*f8b0*/  F2FP.PACK_AB R14, R6, R8 ;  /* 0x00000008060e723e */ /* 0x000fe400000000ff */
[----:B------:R-:W-:Y:S02]  /*f8c0*/  F2FP.PACK_AB R7, R25, R28 ;  /* 0x0000001c1907723e */ /* 0x000fe400000000ff */
[----:B------:R-:W-:Y:S02]  /*f8d0*/  F2FP.PACK_AB R5, R39, R41 ;  /* 0x000000292705723e */ /* 0x000fe400000000ff */
[----:B------:R-:W-:Y:S02]  /*f8e0*/  F2FP.PACK_AB R4, R27, R36 ;  /* 0x000000241b04723e */ /* 0x000fe400000000ff */
[----:B------:R-:W-:Y:S01]  /*f8f0*/  F2FP.PACK_AB R6, R31, R37 ;  /* 0x000000251f06723e */ /* 0x000fe200000000ff */
[----:B------:R1:W-:Y:S04]  /*f900*/  STS.128 [R44], R12 ;  /* 0x0000000c2c007388 */ /* 0x0003e80000000c00 */
[----:B------:R1:W-:Y:S02]  /*f910*/  STS.128 [R29+0x18100], R4 ;  /* 0x018100041d007388 */ /* 0x0003e40000000c00 */
.L_x_2933:
[----:B------:R-:W-:Y:S05]  /*f920*/  BSYNC B0 ;  /* 0x0000000000007941 */ /* 0x000fea0003800000 */
.L_x_2932:
[----:B------:R-:W-:Y:S01]  /*f930*/  ISETP.GE.AND P0, PT, R109, c[0x0][0x27c], PT ;  /* 0x00009f006d007a0c */ /* 0x000fe20003f06270 */
[----:B------:R-:W-:-:S12]  /*f940*/  BSSY B0, `(.L_x_2934) ;  /* 0x0000062000007945 */ /* 0x000fd80003800000 */
[----:B------:R-:W-:Y:S05]  /*f950*/  @P0 BRA `(.L_x_2935) ;  /* 0x0000060000000947 */ /* 0x000fea0003800000 */
[----:B-1----:R-:W4:Y:S01]  /*f960*/  LDL R44, [R1+0x58] ;  /* 0x00005800012c7983 */ /* 0x002f220000100800 */
        /* <DEDUP_REMOVED lines=32> */
[----:B----4-:R-:W1:Y:S02]  /*fb70*/  LDS.128 R4, [R44] ;  /* 0x000000002c047984 */ /* 0x010e640000000c00 */
        /* <DEDUP_REMOVED lines=62> */
.L_x_2935:
[----:B------:R-:W-:Y:S05]  /*ff60*/  BSYNC B0 ;  /* 0x0000000000007941 */ /* 0x000fea0003800000 */
.L_x_2934:
[----:B------:R-:W-:-:S13]  /*ff70*/  ISETP.GE.AND P0, PT, R108, c[0x0][0x27c], PT ;  /* 0x00009f006c007a0c */ /* 0x000fda0003f06270 */
        /* <DEDUP_REMOVED lines=97> */
.L_x_2888:
[----:B------:R-:W-:Y:S05]  /*10590*/  BSYNC B2 ;  /* 0x0000000000027941 */ /* 0x000fea0003800000 */
.L_x_2886:
[----:B-1-3--:R-:W1:Y:S01]  /*105a0*/  S2R R2, SR_TID.X ;  /* 0x0000000000027919 */ /* 0x00ae620000002100 */
[----:B------:R-:W-:-:S04]  /*105b0*/  DEPBAR.LE SB0, 0x2 ;  /* 0x000080800000791a */ /* 0x000fc80000000000 */
[----:B------:R-:W-:Y:S01]  /*105c0*/  WARPSYNC 0xffffffff ;  /* 0xffffffff00007948 */ /* 0x000fe20003800000 */
[----:B------:R-:W-:Y:S06]  /*105d0*/  BAR.SYNC.DEFER_BLOCKING 0x0 ;  /* 0x0000000000007b1d */ /* 0x000fec0000010000 */
[----:B------:R-:W-:Y:S01]  /*105e0*/  BSSY B0, `(.L_x_2936) ;  /* 0x0000053000007945 */ /* 0x000fe20003800000 */
[----:B-1----:R-:W-:-:S04]  /*105f0*/  SHF.R.S32.HI R0, RZ, 0x1f, R2 ;  /* 0x0000001fff007819 */ /* 0x002fc80000011402 */
[----:B------:R-:W-:Y:S01]  /*10600*/  LEA.HI R0, R0, R2, RZ, 0x3 ;  /* 0x0000000200007211 */ /* 0x000fe200078f18ff */
[----:B--2---:R1:W2:Y:S03]  /*10610*/  LDSM.16.M88.4 R20, [R180] ;  /* 0x00000000b414783b */ /* 0x0042a60000000200 */
[----:B------:R-:W-:Y:S01]  /*10620*/  LOP3.LUT R0, R0, 0xfffffff8, RZ, 0xc0, !PT ;  /* 0xfffffff800007812 */ /* 0x000fe200078ec0ff */
[----:B------:R1:W3:Y:S04]  /*10630*/  LDSM.16.M88.4 R36, [R185] ;  /* 0x00000000b924783b */ /* 0x0002e80000000200 */
[----:B------:R-:W-:Y:S01]  /*10640*/  IMAD.IADD R0, R2, 0x1, -R0 ;  /* 0x0000000102007824 */ /* 0x000fe200078e0a00 */
[----:B------:R1:W4:Y:S04]  /*10650*/  LDSM.16.M88.4 R48, [R185+0x800] ;  /* 0x00080000b930783b */ /* 0x0003280000000200 */
[----:B------:R-:W-:Y:S01]  /*10660*/  LOP3.LUT P0, RZ, R0, 0x2, RZ, 0xc0, !PT ;  /* 0x0000000200ff7812 */ /* 0x000fe2000780c0ff */
[----:B------:R-:W-:Y:S01]  /*10670*/  IMAD.MOV.U32 R0, RZ, RZ, 0x20 ;  /* 0x00000020ff007424 */ /* 0x000fe200078e00ff */
[----:B------:R1:W1:Y:S04]  /*10680*/  LDSM.16.M88.4 R72, [R185+0x1000] ;  /* 0x00100000b948783b */ /* 0x0002680000000200 */
[----:B------:R-:W-:Y:S01]  /*10690*/  SEL R179, R0, 0xffffffe0, !P0 ;  /* 0xffffffe000b37807 */ /* 0x000fe20004000000 */
[----:B------:R1:W1:Y:S04]  /*106a0*/  LDSM.16.M88.4 R60, [R185+0x1800] ;  /* 0x00180000b93c783b */ /* 0x0002680000000200 */
[----:B------:R-:W-:Y:S01]  /*106b0*/  IMAD.IADD R4, R185, 0x1, R179 ;  /* 0x00000001b9047824 */ /* 0x000fe200078e02b3 */
[----:B------:R1:W1:Y:S04]  /*106c0*/  LDSM.16.M88.4 R16, [R181] ;  /* 0x00000000b510783b */ /* 0x0002680000000200 */
[----:B------:R1:W1:Y:S04]  /*106d0*/  LDSM.16.M88.4 R40, [R4] ;  /* 0x000000000428783b */ /* 0x0002680000000200 */
[----:B------:R1:W1:Y:S04]  /*106e0*/  LDSM.16.M88.4 R80, [R4+0x800] ;  /* 0x000800000450783b */ /* 0x0002680000000200 */
[----:B------:R1:W1:Y:S04]  /*106f0*/  LDSM.16.M88.4 R96, [R4+0x1000] ;  /* 0x001000000460783b */ /* 0x0002680000000200 */
[----:B------:R1:W1:Y:S01]  /*10700*/  LDSM.16.M88.4 R120, [R4+0x1800] ;  /* 0x001800000478783b */ /* 0x0002620000000200 */
[----:B------:R-:W-:Y:S05]  /*10710*/  @!P4 BRA `(.L_x_2937) ;  /* 0x000003f00000c947 */ /* 0x000fea0003800000 */
[----:B--2---:R-:W-:Y:S01]  /*10720*/  SHF.R.S32.HI R0, RZ, 0x1f, R208 ;  /* 0x0000001fff007819 */ /* 0x004fe200000114d0 */
        /* <DEDUP_REMOVED lines=19> */
[----:B------:R2:W4:Y:S02]  /*10860*/  SHFL.IDX PT, R5, R12, RZ, 0x181f ;  /* 0x00181fff0c057589 */ /* 0x00052400000e0000 */
.L_x_3046:
[----:B------:R-:W-:Y:S05]  /*10870*/  BRA.DIV ~URZ, `(.L_x_2939) ;  /* 0x0000ff627f007947 */ /* 0x000fea000b800000 */
[----:B------:R-:W2:Y:S01]  /*10880*/  SHFL.IDX PT, R0, R15, RZ, 0x181f ;  /* 0x00181fff0f007589 */ /* 0x000ea200000e0000 */
[----:B------:R-:W-:Y:S02]  /*10890*/  ISETP.GE.AND P2, PT, R216, c[0x0][0x1d4], PT ;  /* 0x00007500d8007a0c */ /* 0x000fe40003f46270 */
[----:B------:R-:W-:Y:S02]  /*108a0*/  ISETP.GE.AND P1, PT, R218, c[0x0][0x1d4], PT ;  /* 0x00007500da007a0c */ /* 0x000fe40003f26270 */
[----:B------:R-:W-:Y:S02]  /*108b0*/  SEL R14, RZ, 0x10, P2 ;  /* 0x00000010ff0e7807 */ /* 0x000fe40001000000 */
[----:B------:R-:W-:Y:S02]  /*108c0*/  SEL R13, RZ, 0x10, P1 ;  /* 0x00000010ff0d7807 */ /* 0x000fe40000800000 */
[----:B--2---:R-:W-:-:S02]  /*108d0*/  IADD3 R6, P0, R0, R24, RZ ;  /* 0x0000001800067210 */ /* 0x004fc40007f1e0ff */
[----:B------:R-:W-:-:S03]  /*108e0*/  IADD3 R2, P3, R0, R25, RZ ;  /* 0x0000001900027210 */ /* 0x000fc60007f7e0ff */
[----:B----4-:R-:W-:Y:S01]  /*108f0*/  IMAD.X R7, R5, 0x1, R26, P0 ;  /* 0x0000000105077824 */ /* 0x010fe200000e061a */
[----:B------:R-:W-:Y:S01]  /*10900*/  ISETP.GE.AND P0, PT, R219, c[0x0][0x1d4], PT ;  /* 0x00007500db007a0c */ /* 0x000fe20003f06270 */
[C---:B------:R-:W-:Y:S01]  /*10910*/  IMAD.X R3, R5.reuse, 0x1, R27, P3 ;  /* 0x0000000105037824 */ /* 0x040fe200018e061b */
[----:B------:R-:W-:Y:S02]  /*10920*/  IADD3 R8, P3, R0, R28, RZ ;  /* 0x0000001c00087210 */ /* 0x000fe40007f7e0ff */
[----:B------:R-:W-:Y:S01]  /*10930*/  @!PT LDS RZ, [RZ] ;  /* 0x00000000fffff984 */ /* 0x000fe20000000800 */
[----:B------:R-:W-:Y:S01]  /*10940*/  @!PT LDS RZ, [RZ] ;  /* 0x00000000fffff984 */ /* 0x000fe20000000800 */
[----:B------:R2:W-:Y:S03]  /*10950*/  LDGSTS.E.BYPASS.LTC128B.128 [R144+0x6100], [R6.64], !P2 ;  /* 0x0610000006907fae */ /* 0x0005e6000d101d48 */
[----:B------:R-:W-:Y:S01]  /*10960*/  IMAD.X R9, R5, 0x1, R29, P3 ;  /* 0x0000000105097824 */ /* 0x000fe200018e061d */
[----:B------:R2:W-:Y:S04]  /*10970*/  LDGSTS.E.BYPASS.LTC128B.128 [R144+0x8100], [R2.64], !P1 ;  /* 0x0810000002907fae */ /* 0x0005e8000c901d48 */
[----:B------:R-:W4:Y:S04]  /*10980*/  SHFL.IDX PT, R0, R15, 0x1, 0x181f ;  /* 0x00381f000f007f89 */ /* 0x000f2800000e0000 */
[----:B------:R2:W-:Y:S04]  /*10990*/  LDGSTS.E.BYPASS.LTC128B.128 [R144+0xa100], [R8.64], !P0 ;  /* 0x0a10000008907fae */ /* 0x0005e8000c101d48 */
[----:B------:R3:W1:Y:S02]  /*109a0*/  SHFL.IDX PT, R5, R12, 0x1, 0x181f ;  /* 0x00381f000c057f89 */ /* 0x00066400000e0000 */
[----:B---3--:R-:W-:-:S02]  /*109b0*/  SEL R12, RZ, 0x10, P0 ;  /* 0x00000010ff0c7807 */ /* 0x008fc40000000000 */
.L_x_3047:
[----:B--2-4-:R-:W-:Y:S02]  /*109c0*/  IADD3 R2, -R14, 0x10, RZ ;  /* 0x000000100e027810 */ /* 0x014fe40007ffe1ff */
[----:B------:R-:W-:-:S02]  /*109d0*/  IADD3 R3, -R13, 0x10, RZ ;  /* 0x000000100d037810 */ /* 0x000fc40007ffe1ff */
[----:B------:R-:W-:Y:S02]  /*109e0*/  LOP3.LUT R2, R2, 0xf, RZ, 0xc0, !PT ;  /* 0x0000000f02027812 */ /* 0x000fe400078ec0ff */
[----:B------:R-:W-:Y:S02]  /*109f0*/  IADD3 R6, -R12, 0x10, RZ ;  /* 0x000000100c067810 */ /* 0x000fe40007ffe1ff */
[----:B------:R-:W-:Y:S02]  /*10a00*/  LOP3.LUT R3, R3, 0xf, RZ, 0xc0, !PT ;  /* 0x0000000f03037812 */ /* 0x000fe400078ec0ff */
[-C--:B------:R-:W-:Y:S02]  /*10a10*/  IADD3 R8, P1, P0, R2, R0.reuse, R24 ;  /* 0x0000000002087210 */ /* 0x080fe4000783e018 */
[----:B------:R-:W-:Y:S02]  /*10a20*/  LOP3.LUT R2, R6, 0xf, RZ, 0xc0, !PT ;  /* 0x0000000f06027812 */ /* 0x000fe400078ec0ff */
[----:B------:R-:W-:-:S02]  /*10a30*/  IADD3 R6, P3, P2, R3, R0, R25 ;  /* 0x0000000003067210 */ /* 0x000fc40007a7e019 */
[-C--:B-1----:R-:W-:Y:S02]  /*10a40*/  IADD3.X R9, RZ, R5.reuse, R26, P1, P0 ;  /* 0x00000005ff097210 */ /* 0x082fe40000fe041a */
        /* <DEDUP_REMOVED lines=12> */
.L_x_2937:
[----:B--2---:R-:W-:Y:S05]  /*10b10*/  BSYNC B0 ;  /* 0x0000000000007941 */ /* 0x004fea0003800000 */
.L_x_2936:
[----:B-1----:R-:W1:Y:S04]  /*10b20*/  S2R R2, SR_TID.X ;  /* 0x0000000000027919 */ /* 0x002e680000002100 */
[----:B------:R-:W0:Y:S04]  /*10b30*/  LDGDEPBAR ;  /* 0x00000000000079af */ /* 0x000e280000000000 */
[----:B------:R-:W2:Y:S04]  /*10b40*/  LDL R9, [R1+0x4] ;  /* 0x0000040001097983 */ /* 0x000ea80000100800 */
[----:B------:R-:W2:Y:S04]  /*10b50*/  LDL R8, [R1+0x64] ;  /* 0x0000640001087983 */ /* 0x000ea80000100800 */
[----:B----4-:R-:W4:Y:S04]  /*10b60*/  LDL R177, [R1+0x20] ;  /* 0x0000200001b17983 */ /* 0x010f280000100800 */
[----:B---3--:R-:W3:Y:S01]  /*10b70*/  LDL R189, [R1+0x4c] ;  /* 0x00004c0001bd7983 */ /* 0x008ee20000100800 */
[----:B-1----:R-:W-:Y:S01]  /*10b80*/  SHF.R.S32.HI R0, RZ, 0x1f, R2 ;  /* 0x0000001fff007819 */ /* 0x002fe20000011402 */
[----:B------:R-:W-:-:S02]  /*10b90*/  IMAD.MOV.U32 R136, RZ, RZ, c[0x0][0x2c4] ;  /* 0x0000b100ff887624 */ /* 0x000fc400078e00ff */
[----:B------:R-:W2:Y:S01]  /*10ba0*/  LDL R176, [R1+0x24] ;  /* 0x0000240001b07983 */ /* 0x000ea20000100800 */
[----:B------:R-:W-:-:S04]  /*10bb0*/  LEA.HI R0, R0, R2, RZ, 0x3 ;  /* 0x0000000200007211 */ /* 0x000fc800078f18ff */
[----:B------:R-:W-:-:S05]  /*10bc0*/  LOP3.LUT R0, R0, 0xfffffff8, RZ, 0xc0, !PT ;  /* 0xfffffff800007812 */ /* 0x000fca00078ec0ff */
[----:B------:R-:W-:-:S05]  /*10bd0*/  IMAD.IADD R0, R2, 0x1, -R0 ;  /* 0x0000000102007824 */ /* 0x000fca00078e0a00 */
[----:B------:R-:W-:Y:S01]  /*10be0*/  LOP3.LUT P0, RZ, R0, 0x4, RZ, 0xc0, !PT ;  /* 0x0000000400ff7812 */ /* 0x000fe2000780c0ff */
[----:B------:R-:W-:Y:S01]  /*10bf0*/  IMAD.MOV.U32 R0, RZ, RZ, 0x40 ;  /* 0x00000040ff007424 */ /* 0x000fe200078e00ff */
[----:B------:R-:W-:Y:S01]  /*10c00*/  WARPSYNC 0xffffffff ;  /* 0xffffffff00007948 */ /* 0x000fe20003800000 */
[C---:B------:R-:W-:Y:S01]  /*10c10*/  HMMA.16816.F32 R24, R20.reuse, R36, RZ ;  /* 0x000000241418723c */ /* 0x040fe200000018ff */
[----:B------:R-:W-:Y:S02]  /*10c20*/  LDSM.16.M88.4 R12, [R183] ;  /* 0x00000000b70c783b */ /* 0x000fe40000000200 */
[----:B------:R-:W-:Y:S02]  /*10c30*/  SEL R178, R0, 0xffffffc0, !P0 ;  /* 0xffffffc000b27807 */ /* 0x000fe40004000000 */
[----:B------:R-:W-:Y:S03]  /*10c40*/  LDSM.16.M88.4 R84, [R185+0x2000] ;  /* 0x00200000b954783b */ /* 0x000fe60000000200 */
[----:B------:R-:W-:Y:S01]  /*10c50*/  IMAD.IADD R2, R185, 0x1, R178 ;  /* 0x00000001b9027824 */ /* 0x000fe200078e02b2 */
[----:B------:R-:W-:Y:S01]  /*10c60*/  HMMA.16816.F32 R68, R20, R60, RZ ;  /* 0x0000003c1444723c */ /* 0x000fe200000018ff */
[----:B------:R-:W-:Y:S04]  /*10c70*/  LDSM.16.M88.4 R112, [R4+0x2000] ;  /* 0x002000000470783b */ /* 0x000fe80000000200 */
[----:B-----5:R-:W1:Y:S01]  /*10c80*/  LDSM.16.M88.4 R44, [R2] ;  /* 0x00000000022c783b */ /* 0x020e620000000200 */
[----:B------:R-:W-:-:S02]  /*10c90*/  IADD3 R0, R178, R185, R179 ;  /* 0x000000b9b2007210 */ /* 0x000fc40007ffe0b3 */
[----:B------:R-:W-:Y:S01]  /*10ca0*/  HMMA.16816.F32 R32, R20, R38, RZ ;  /* 0x000000261420723c */ /* 0x000fe200000018ff */
[----:B------:R-:W-:Y:S04]  /*10cb0*/  LDSM.16.M88.4 R76, [R2+0x800] ;  /* 0x00080000024c783b */ /* 0x000fe80000000200 */
[----:B------:R-:W-:Y:S03]  /*10cc0*/  LDSM.16.M88.4 R64, [R0] ;  /* 0x000000000040783b */ /* 0x000fe60000000200 */
[----:B------:R-:W-:Y:S01]  /*10cd0*/  HMMA.16816.F32 R28, R16, R40, R24 ;  /* 0x00000028101c723c */ /* 0x000fe20000001818 */
[----:B------:R-:W1:Y:S04]  /*10ce0*/  LDSM.16.M88.4 R24, [R182] ;  /* 0x00000000b618783b */ /* 0x000e680000000200 */
[----:B------:R-:W-:Y:S03]  /*10cf0*/  LDSM.16.M88.4 R88, [R2+0x1000] ;  /* 0x001000000258783b */ /* 0x000fe60000000200 */
[C---:B------:R-:W-:Y:S01]  /*10d00*/  HMMA.16816.F32 R36, R20.reuse, R48, RZ ;  /* 0x000000301424723c */ /* 0x040fe200000018ff */
[----:B------:R-:W-:Y:S04]  /*10d10*/  LDSM.16.M88.4 R92, [R0+0x800] ;  /* 0x00080000005c783b */ /* 0x000fe80000000200 */
[----:B------:R-:W-:Y:S03]  /*10d20*/  LDSM.16.M88.4 R100, [R0+0x1000] ;  /* 0x001000000064783b */ /* 0x000fe60000000200 */
[----:B------:R-:W-:Y:S01]  /*10d30*/  HMMA.16816.F32 R60, R20, R62, RZ ;  /* 0x0000003e143c723c */ /* 0x000fe200000018ff */
[----:B------:R-:W-:Y:S04]  /*10d40*/  LDSM.16.M88.4 R116, [R185+0x2800] ;  /* 0x00280000b974783b */ /* 0x000fe80000000200 */
[----:B------:R-:W-:Y:S04]  /*10d50*/  LDSM.16.M88.4 R124, [R2+0x2000] ;  /* 0x00200000027c783b */ /* 0x000fe80000000200 */
[----:B------:R-:W-:Y:S01]  /*10d60*/  LDSM.16.M88.4 R132, [R0+0x2000] ;  /* 0x002000000084783b */ /* 0x000fe20000000200 */
[----:B-1----:R-:W-:Y:S03]  /*10d70*/  HMMA.16816.F32 R28, R12, R44, R28 ;  /* 0x0000002c0c1c723c */ /* 0x002fe6000000181c */
[----:B------:R-:W-:Y:S05]  /*10d80*/  LDSM.16.M88.4 R128, [R185+0x4000] ;  /* 0x00400000b980783b */ /* 0x000fea0000000200 */
[C---:B------:R-:W-:Y:S01]  /*10d90*/  HMMA.16816.F32 R40, R16.reuse, R42, R32 ;  /* 0x0000002a1028723c */ /* 0x040fe20000001820 */
[----:B------:R-:W1:Y:S07]  /*10da0*/  LDSM.16.M88.4 R32, [R180+0x4000] ;  /* 0x00400000b420783b */ /* 0x000e6e0000000200 */
[----:B------:R-:W-:Y:S08]  /*10db0*/  HMMA.16816.F32 R56, R16, R80, R36 ;  /* 0x000000501038723c */ /* 0x000ff00000001824 */
[----:B------:R-:W-:Y:S08]  /*10dc0*/  HMMA.16816.F32 R36, R20, R50, RZ ;  /* 0x000000321424723c */ /* 0x000ff000000018ff */
[----:B------:R-:W-:Y:S08]  /*10dd0*/  HMMA.16816.F32 R52, R24, R64, R28 ;  /* 0x000000401834723c */ /* 0x000ff0000000181c */
[----:B------:R-:W-:Y:S08]  /*10de0*/  HMMA.16816.F32 R28, R20, R72, RZ ;  /* 0x00000048141c723c */ /* 0x000ff000000018ff */
[----:B------:R-:W-:Y:S01]  /*10df0*/  HMMA.16816.F32 R44, R12, R46, R40 ;  /* 0x0000002e0c2c723c */ /* 0x000fe20000001828 */
[----:B------:R-:W1:Y:S07]  /*10e00*/  LDSM.16.M88.4 R40, [R181+0x4000] ;  /* 0x00400000b528783b */ /* 0x000e6e0000000200 */
[----:B------:R-:W-:Y:S08]  /*10e10*/  HMMA.16816.F32 R72, R20, R74, RZ ;  /* 0x0000004a1448723c */ /* 0x000ff000000018ff */
[C---:B------:R-:W-:Y:S01]  /*10e20*/  HMMA.16816.F32 R48, R16.reuse, R82, R36 ;  /* 0x000000521030723c */ /* 0x040fe20000001824 */
[----:B------:R-:W1:Y:S04]  /*10e30*/  LDSM.16.M88.4 R80, [R2+0x1800] ;  /* 0x001800000250783b */ /* 0x000e680000000200 */
[----:B------:R-:W4:Y:S03]  /*10e40*/  LDSM.16.M88.4 R36, [R183+0x4000] ;  /* 0x00400000b724783b */ /* 0x000f260000000200 */
[----:B------:R-:W-:Y:S08]  /*10e50*/  HMMA.16816.F32 R28, R16, R96, R28 ;  /* 0x00000060101c723c */ /* 0x000ff0000000181c */
[----:B------:R-:W-:Y:S08]  /*10e60*/  HMMA.16816.F32 R56, R12, R76, R56 ;  /* 0x0000004c0c38723c */ /* 0x000ff00000001838 */
[----:B------:R-:W-:Y:S08]  /*10e70*/  HMMA.16816.F32 R44, R24, R66, R44 ;  /* 0x00000042182c723c */ /* 0x000ff0000000182c */
[----:B-1----:R-:W-:Y:S08]  /*10e80*/  HMMA.16816.F32 R20, R32, R84, R52 ;  /* 0x000000542014723c */ /* 0x002ff00000001834 */
[C---:B------:R-:W-:Y:S01]  /*10e90*/  HMMA.16816.F32 R72, R16.reuse, R98, R72 ;  /* 0x000000621048723c */ /* 0x040fe20000001848 */
[----:B------:R-:W-:Y:S07]  /*10ea0*/  LDSM.16.M88.4 R96, [R185+0x3000] ;  /* 0x00300000b960783b */ /* 0x000fee0000000200 */
[C---:B------:R-:W-:Y:S01]  /*10eb0*/  HMMA.16816.F32 R64, R16.reuse, R120, R68 ;  /* 0x000000781040723c */ /* 0x040fe20000001844 */
[----:B------:R-:W-:Y:S07]  /*10ec0*/  LDSM.16.M88.4 R68, [R185+0x3800] ;  /* 0x00380000b944783b */ /* 0x000fee0000000200 */
[----:B------:R-:W-:Y:S01]  /*10ed0*/  HMMA.16816.F32 R60, R16, R122, R60 ;  /* 0x0000007a103c723c */ /* 0x000fe2000000183c */
[----:B------:R-:W-:Y:S07]  /*10ee0*/  LDSM.16.M88.4 R120, [R4+0x2800] ;  /* 0x002800000478783b */ /* 0x000fee0000000200 */
[C---:B------:R-:W-:Y:S01]  /*10ef0*/  HMMA.16816.F32 R52, R12.reuse, R78, R48 ;  /* 0x0000004e0c34723c */ /* 0x040fe20000001830 */
[----:B------:R-:W1:Y:S07]  /*10f00*/  LDSM.16.M88.4 R76, [R0+0x1800] ;  /* 0x00180000004c783b */ /* 0x000e6e0000000200 */
[----:B------:R-:W-:Y:S01]  /*10f10*/  HMMA.16816.F32 R48, R12, R88, R28 ;  /* 0x000000580c30723c */ /* 0x000fe2000000181c */
[----:B------:R-:W1:Y:S07]  /*10f20*/  LDSM.16.M88.4 R28, [R182+0x4000] ;  /* 0x00400000b61c783b */ /* 0x000e6e0000000200 */
[----:B------:R-:W-:Y:S08]  /*10f30*/  HMMA.16816.F32 R56, R24, R92, R56 ;  /* 0x0000005c1838723c */ /* 0x000ff00000001838 */
[----:B------:R-:W-:Y:S08]  /*10f40*/  HMMA.16816.F32 R16, R40, R112, R20 ;  /* 0x000000702810723c */ /* 0x000ff00000001814 */
[C---:B------:R-:W-:Y:S01]  /*10f50*/  HMMA.16816.F32 R72, R12.reuse, R90, R72 ;  /* 0x0000005a0c48723c */ /* 0x040fe20000001848 */
[----:B------:R-:W-:Y:S07]  /*10f60*/  LDSM.16.M88.4 R88, [R2+0x2800] ;  /* 0x002800000258783b */ /* 0x000fee0000000200 */
[----:B------:R-:W-:Y:S08]  /*10f70*/  HMMA.16816.F32 R64, R12, R80, R64 ;  /* 0x000000500c40723c */ /* 0x000ff00000001840 */
[----:B------:R-:W-:Y:S01]  /*10f80*/  HMMA.16816.F32 R20, R32, R86, R44 ;  /* 0x000000562014723c */ /* 0x000fe2000000182c */
[----:B------:R-:W1:Y:S07]  /*10f90*/  LDSM.16.M88.4 R84, [R4+0x3000] ;  /* 0x003000000454783b */ /* 0x000e6e0000000200 */
[----:B------:R-:W-:Y:S01]  /*10fa0*/  HMMA.16816.F32 R60, R12, R82, R60 ;  /* 0x000000520c3c723c */ /* 0x000fe2000000183c */
[----:B------:R-:W-:Y:S07]  /*10fb0*/  LDSM.16.M88.4 R80, [R2+0x3800] ;  /* 0x003800000250783b */ /* 0x000fee0000000200 */
[C---:B------:R-:W-:Y:S01]  /*10fc0*/  HMMA.16816.F32 R52, R24.reuse, R94, R52 ;  /* 0x0000005e1834723c */ /* 0x040fe20000001834 */
[----:B------:R-:W-:Y:S07]  /*10fd0*/  LDSM.16.M88.4 R92, [R0+0x3000] ;  /* 0x00300000005c783b */ /* 0x000fee0000000200 */
[----:B------:R-:W-:Y:S08]  /*10fe0*/  HMMA.16816.F32 R44, R24, R100, R48 ;  /* 0x00000064182c723c */ /* 0x000ff00000001830 */
[----:B------:R-:W-:Y:S08]  /*10ff0*/  HMMA.16816.F32 R56, R32, R116, R56 ;  /* 0x000000742038723c */ /* 0x000ff00000001838 */
[----:B----4-:R-:W-:Y:S08]  /*11000*/  HMMA.16816.F32 R12, R36, R124, R16 ;  /* 0x0000007c240c723c */ /* 0x010ff00000001810 */
[C---:B------:R-:W-:Y:S01]  /*11010*/  HMMA.16816.F32 R72, R24.reuse, R102, R72 ;  /* 0x000000661848723c */ /* 0x040fe20000001848 */
[----:B------:R-:W-:Y:S07]  /*11020*/  LDSM.16.M88.4 R100, [R2+0x3000] ;  /* 0x003000000264783b */ /* 0x000fee0000000200 */
[----:B-1----:R-:W-:Y:S08]  /*11030*/  HMMA.16816.F32 R64, R24, R76, R64 ;  /* 0x0000004c1840723c */ /* 0x002ff00000001840 */
[----:B------:R-:W-:Y:S01]  /*11040*/  HMMA.16816.F32 R16, R40, R114, R20 ;  /* 0x000000722810723c */ /* 0x000fe20000001814 */
[----:B------:R-:W-:Y:S04]  /*11050*/  LDSM.16.M88.4 R20, [R180+0x8000] ;  /* 0x00800000b414783b */ /* 0x000fe80000000200 */
[----:B------:R-:W-:Y:S03]  /*11060*/  LDSM.16.M88.4 R112, [R185+0x4800] ;  /* 0x00480000b970783b */ /* 0x000fe60000000200 */
[----:B------:R-:W-:Y:S01]  /*11070*/  HMMA.16816.F32 R60, R24, R78, R60 ;  /* 0x0000004e183c723c */ /* 0x000fe2000000183c */
[----:B------:R-:W1:Y:S07]  /*11080*/  LDSM.16.M88.4 R76, [R4+0x3800] ;  /* 0x00380000044c783b */ /* 0x000e6e0000000200 */
[C---:B------:R-:W-:Y:S01]  /*11090*/  HMMA.16816.F32 R48, R32.reuse, R118, R52 ;  /* 0x000000762030723c */ /* 0x040fe20000001834 */
[----:B------:R-:W4:Y:S07]  /*110a0*/  LDSM.16.M88.4 R116, [R0+0x2800] ;  /* 0x002800000074783b */ /* 0x000f2e0000000200 */
[----:B------:R-:W-:Y:S08]  /*110b0*/  HMMA.16816.F32 R44, R32, R96, R44 ;  /* 0x00000060202c723c */ /* 0x000ff0000000182c */
[----:B------:R-:W-:Y:S08]  /*110c0*/  HMMA.16816.F32 R56, R40, R120, R56 ;  /* 0x000000782838723c */ /* 0x000ff00000001838 */
[----:B------:R-:W-:Y:S08]  /*110d0*/  HMMA.16816.F32 R24, R28, R132, R12 ;  /* 0x000000841c18723c */ /* 0x000ff0000000180c */
[C---:B------:R-:W-:Y:S01]  /*110e0*/  HMMA.16816.F32 R72, R32.reuse, R98, R72 ;  /* 0x000000622048723c */ /* 0x040fe20000001848 */
[----:B------:R-:W-:Y:S07]  /*110f0*/  LDSM.16.M88.4 R96, [R0+0x4000] ;  /* 0x004000000060783b */ /* 0x000fee0000000200 */
[----:B------:R-:W-:Y:S08]  /*11100*/  HMMA.16816.F32 R64, R32, R68, R64 ;  /* 0x000000442040723c */ /* 0x000ff00000001840 */
[----:B------:R-:W-:Y:S01]  /*11110*/  HMMA.16816.F32 R12, R36, R126, R16 ;  /* 0x0000007e240c723c */ /* 0x000fe20000001810 */
[----:B------:R-:W-:Y:S04]  /*11120*/  LDSM.16.M88.4 R16, [R181+0x8000] ;  /* 0x00800000b510783b */ /* 0x000fe80000000200 */
[----:B------:R-:W1:Y:S03]  /*11130*/  LDSM.16.M88.4 R124, [R4+0x4000] ;  /* 0x00400000047c783b */ /* 0x000e660000000200 */
[----:B------:R-:W-:Y:S08]  /*11140*/  HMMA.16816.F32 R60, R32, R70, R60 ;  /* 0x00000046203c723c */ /* 0x000ff0000000183c */
[C---:B------:R-:W-:Y:S01]  /*11150*/  HMMA.16816.F32 R52, R40.reuse, R122, R48 ;  /* 0x0000007a2834723c */ /* 0x040fe20000001830 */
[----:B------:R-:W-:Y:S07]  /*11160*/  LDSM.16.M88.4 R120, [R2+0x4000] ;  /* 0x004000000278783b */ /* 0x000fee0000000200 */
[----:B------:R-:W-:Y:S08]  /*11170*/  HMMA.16816.F32 R48, R40, R84, R44 ;  /* 0x000000542830723c */ /* 0x000ff0000000182c */
[----:B------:R-:W-:Y:S08]  /*11180*/  HMMA.16816.F32 R44, R36, R88, R56 ;  /* 0x00000058242c723c */ /* 0x000ff00000001838 */
[C---:B------:R-:W-:Y:S01]  /*11190*/  HMMA.16816.F32 R72, R40.reuse, R86, R72 ;  /* 0x000000562848723c */ /* 0x040fe20000001848 */
[----:B------:R-:W-:Y:S07]  /*111a0*/  LDSM.16.M88.4 R84, [R185+0x5000] ;  /* 0x00500000b954783b */ /* 0x000fee0000000200 */
[----:B-1----:R-:W-:Y:S08]  /*111b0*/  HMMA.16816.F32 R68, R40, R76, R64 ;  /* 0x0000004c2844723c */ /* 0x002ff00000001840 */
[----:B------:R-:W-:Y:S08]  /*111c0*/  HMMA.16816.F32 R24, R20, R128, R24 ;  /* 0x000000801418723c */ /* 0x000ff00000001818 */
[----:B------:R-:W-:Y:S01]  /*111d0*/  HMMA.16816.F32 R32, R28, R134, R12 ;  /* 0x000000861c20723c */ /* 0x000fe2000000180c */
[----:B------:R-:W1:Y:S07]  /*111e0*/  LDSM.16.M88.4 R12, [R183+0x8000] ;  /* 0x00800000b70c783b */ /* 0x000e6e0000000200 */
[----:B------:R-:W-:Y:S01]  /*111f0*/  HMMA.16816.F32 R60, R40, R78, R60 ;  /* 0x0000004e283c723c */ /* 0x000fe2000000183c */
[----:B------:R-:W1:Y:S07]  /*11200*/  LDSM.16.M88.4 R76, [R0+0x3800] ;  /* 0x00380000004c783b */ /* 0x000e6e0000000200 */
[C---:B------:R-:W-:Y:S01]  /*11210*/  HMMA.16816.F32 R56, R36.reuse, R90, R52 ;  /* 0x0000005a2438723c */ /* 0x040fe20000001834 */
[----:B------:R-:W1:Y:S07]  /*11220*/  LDSM.16.M88.4 R88, [R4+0x4800] ;  /* 0x004800000458783b */ /* 0x000e6e0000000200 */
[----:B------:R-:W-:Y:S08]  /*11230*/  HMMA.16816.F32 R52, R36, R100, R48 ;  /* 0x000000642434723c */ /* 0x000ff00000001830 */
[----:B----4-:R-:W-:Y:S08]  /*11240*/  HMMA.16816.F32 R48, R28, R116, R44 ;  /* 0x000000741c30723c */ /* 0x010ff0000000182c */
[C---:B------:R-:W-:Y:S01]  /*11250*/  HMMA.16816.F32 R64, R36.reuse, R102, R72 ;  /* 0x000000662440723c */ /* 0x040fe20000001848 */
[----:B------:R-:W-:Y:S07]  /*11260*/  LDSM.16.M88.4 R72, [R2+0x4800] ;  /* 0x004800000248783b */ /* 0x000fee0000000200 */
[----:B------:R-:W-:Y:S08]  /*11270*/  HMMA.16816.F32 R68, R36, R80, R68 ;  /* 0x000000502444723c */ /* 0x000ff00000001844 */
[----:B------:R-:W-:Y:S01]  /*11280*/  HMMA.16816.F32 R44, R16, R124, R24 ;  /* 0x0000007c102c723c */ /* 0x000fe20000001818 */
[----:B------:R-:W4:Y:S07]  /*11290*/  LDSM.16.M88.4 R24, [R182+0x8000] ;  /* 0x00800000b618783b */ /* 0x000f2e0000000200 */
[----:B------:R-:W-:Y:S08]  /*112a0*/  HMMA.16816.F32 R40, R20, R130, R32 ;  /* 0x000000821428723c */ /* 0x000ff00000001820 */
[----:B------:R-:W-:Y:S01]  /*112b0*/  HMMA.16816.F32 R36, R36, R82, R60 ;  /* 0x000000522424723c */ /* 0x000fe2000000183c */
[----:B------:R-:W2:Y:S07]  /*112c0*/  LDSM.16.M88.4 R80, [R185+0x5800] ;  /* 0x00580000b950783b */ /* 0x000eae0000000200 */
[C---:B------:R-:W-:Y:S08]  /*112d0*/  HMMA.16816.F32 R32, R28.reuse, R118, R56 ;  /* 0x000000761c20723c */ /* 0x040ff00000001838 */
[----:B------:R-:W-:Y:S08]  /*112e0*/  HMMA.16816.F32 R52, R28, R92, R52 ;  /* 0x0000005c1c34723c */ /* 0x000ff00000001834 */
[----:B------:R-:W-:Y:S08]  /*112f0*/  HMMA.16816.F32 R48, R20, R112, R48 ;  /* 0x000000701430723c */ /* 0x000ff00000001830 */
[----:B------:R-:W-:Y:S08]  /*11300*/  HMMA.16816.F32 R56, R28, R94, R64 ;  /* 0x0000005e1c38723c */ /* 0x000ff00000001840 */
[----:B-1----:R-:W-:Y:S08]  /*11310*/  HMMA.16816.F32 R44, R12, R120, R44 ;  /* 0x000000780c2c723c */ /* 0x002ff0000000182c */
[----:B------:R-:W-:Y:S08]  /*11320*/  HMMA.16816.F32 R92, R28, R78, R36 ;  /* 0x0000004e1c5c723c */ /* 0x000ff00000001824 */
[----:B------:R-:W-:Y:S08]  /*11330*/  HMMA.16816.F32 R36, R20, R114, R32 ;  /* 0x000000721424723c */ /* 0x000ff00000001820 */
[----:B------:R-:W-:Y:S08]  /*11340*/  HMMA.16816.F32 R40, R16, R126, R40 ;  /* 0x0000007e1028723c */ /* 0x000ff00000001828 */
[----:B------:R-:W-:Y:S01]  /*11350*/  HMMA.16816.F32 R60, R20, R84, R52 ;  /* 0x00000054143c723c */ /* 0x000fe20000001834 */
[----:B------:R-:W1:Y:S07]  /*11360*/  LDSM.16.M88.4 R52, [R4+0x5000] ;  /* 0x005000000434783b */ /* 0x000e6e0000000200 */
[----:B------:R-:W-:Y:S08]  /*11370*/  HMMA.16816.F32 R32, R16, R88, R48 ;  /* 0x000000581020723c */ /* 0x000ff00000001830 */
[----:B------:R-:W-:Y:S01]  /*11380*/  HMMA.16816.F32 R64, R28, R76, R68 ;  /* 0x0000004c1c40723c */ /* 0x000fe20000001844 */
[----:B------:R-:W1:Y:S07]  /*11390*/  LDSM.16.M88.4 R68, [R0+0x4800] ;  /* 0x004800000044783b */ /* 0x000e6e0000000200 */
[----:B----4-:R-:W-:Y:S08]  /*113a0*/  HMMA.16816.F32 R48, R24, R96, R44 ;  /* 0x000000601830723c */ /* 0x010ff0000000182c */
[----:B------:R-:W-:Y:S08]  /*113b0*/  HMMA.16816.F32 R44, R16, R90, R36 ;  /* 0x0000005a102c723c */ /* 0x000ff00000001824 */
[C---:B------:R-:W-:Y:S08]  /*113c0*/  HMMA.16816.F32 R28, R12.reuse, R122, R40 ;  /* 0x0000007a0c1c723c */ /* 0x040ff00000001828 */
[----:B------:R-:W-:Y:S08]  /*113d0*/  HMMA.16816.F32 R40, R12, R72, R32 ;  /* 0x000000480c28723c */ /* 0x000ff00000001820 */
[C---:B------:R-:W-:Y:S08]  /*113e0*/  HMMA.16816.F32 R56, R20.reuse, R86, R56 ;  /* 0x000000561438723c */ /* 0x040ff00000001838 */
[----:B--2---:R-:W-:Y:S01]  /*113f0*/  HMMA.16816.F32 R76, R20, R80, R64 ;  /* 0x00000050144c723c */ /* 0x004fe20000001840 */
[----:B------:R-:W2:Y:S07]  /*11400*/  LDSM.16.M88.4 R64, [R2+0x5000] ;  /* 0x005000000240783b */ /* 0x000eae0000000200 */
[----:B-1----:R-:W-:Y:S01]  /*11410*/  HMMA.16816.F32 R36, R16, R52, R60 ;  /* 0x000000341024723c */ /* 0x002fe2000000183c */
[----:B------:R-:W1:Y:S01]  /*11420*/  LDSM.16.M88.4 R60, [R4+0x5800] ;  /* 0x00580000043c783b */ /* 0x000e620000000200 */
[----:B------:R-:W-:-:S06]  /*11430*/  FMUL.FTZ R3, R48, c[0x0][0x320] ;  /* 0x0000c80030037a20 */ /* 0x000fcc0000410000 */
[----:B------:R-:W-:Y:S01]  /*11440*/  HMMA.16816.F32 R32, R12, R74, R44 ;  /* 0x0000004a0c20723c */ /* 0x000fe2000000182c */
[----:B------:R4:W1:Y:S07]  /*11450*/  MUFU.TANH R73, R3 ;  /* 0x0000000300497308 */ /* 0x00086e0000002400 */
[C---:B------:R-:W-:Y:S08]  /*11460*/  HMMA.16816.F32 R40, R24.reuse, R68, R40 ;  /* 0x000000441828723c */ /* 0x040ff00000001828 */
[----:B------:R-:W-:Y:S01]  /*11470*/  HMMA.16816.F32 R28, R24, R98, R28 ;  /* 0x00000062181c723c */ /* 0x000fe2000000181c */
[----:B----4-:R-:W-:-:S07]  /*11480*/  FMUL.FTZ R3, R49, c[0x0][0x320] ;  /* 0x0000c80031037a20 */ /* 0x010fce0000410000 */
[----:B------:R-:W-:Y:S01]  /*11490*/  HMMA.16816.F32 R44, R16, R54, R56 ;  /* 0x00000036102c723c */ /* 0x000fe20000001838 */
[----:B------:R-:W4:Y:S01]  /*114a0*/  LDSM.16.M88.4 R52, [R0+0x5000] ;  /* 0x005000000034783b */ /* 0x000f220000000200 */
[----:B------:R1:W1:Y:S06]  /*114b0*/  MUFU.TANH R72, R3 ;  /* 0x0000000300487308 */ /* 0x00026c0000002400 */
[----:B------:R-:W-:Y:S01]  /*114c0*/  HMMA.16816.F32 R20, R20, R82, R92 ;  /* 0x000000521414723c */ /* 0x000fe2000000185c */
[----:B-1----:R-:W-:-:S04]  /*114d0*/  FMUL.FTZ R3, R50, c[0x0][0x320] ;  /* 0x0000c80032037a20 */ /* 0x002fc80000410000 */
[----:B------:R1:W-:Y:S03]  /*114e0*/  MUFU.TANH R80, R3 ;  /* 0x0000000300507308 */ /* 0x0003e60000002400 */
[----:B------:R-:W-:Y:S08]  /*114f0*/  HMMA.16816.F32 R32, R24, R70, R32 ;  /* 0x000000461820723c */ /* 0x000ff00000001820 */
[----:B--2---:R-:W-:Y:S01]  /*11500*/  HMMA.16816.F32 R36, R12, R64, R36 ;  /* 0x000000400c24723c */ /* 0x004fe20000001824 */
[----:B-1----:R-:W-:-:S02]  /*11510*/  FMUL.FTZ R3, R51, c[0x0][0x320] ;  /* 0x0000c80033037a20 */ /* 0x002fc40000410000 */
[----:B------:R1:W2:Y:S02]  /*11520*/  LDSM.16.M88.4 R48, [R2+0x5800] ;  /* 0x005800000230783b */ /* 0x0002a40000000200 */
[----:B------:R3:W-:Y:S03]  /*11530*/  MUFU.TANH R74, R3 ;  /* 0x00000003004a7308 */ /* 0x0007e60000002400 */
[----:B------:R-:W-:Y:S01]  /*11540*/  HMMA.16816.F32 R4, R16, R60, R76 ;  /* 0x0000003c1004723c */ /* 0x000fe2000000184c */
[----:B---3--:R-:W-:Y:S02]  /*11550*/  FMUL.FTZ R3, R28, c[0x0][0x320] ;  /* 0x0000c8001c037a20 */ /* 0x008fe40000410000 */
[----:B-1----:R-:W-:Y:S02]  /*11560*/  FMUL.FTZ R2, R40, c[0x0][0x320] ;  /* 0x0000c80028027a20 */ /* 0x002fe40000410000 */
[----:B------:R1:W3:Y:S08]  /*11570*/  MUFU.TANH R68, R3 ;  /* 0x0000000300447308 */ /* 0x0002f00000002400 */
[----:B------:R2:W-:Y:S01]  /*11580*/  MUFU.TANH R57, R2 ;  /* 0x0000000200397308 */ /* 0x0005e20000002400 */
[----:B-1----:R-:W-:-:S02]  /*11590*/  FMUL.FTZ R3, R29, c[0x0][0x320] ;  /* 0x0000c8001d037a20 */ /* 0x002fc40000410000 */
[----:B--2---:R-:W-:-:S05]  /*115a0*/  FMUL.FTZ R2, R41, c[0x0][0x320] ;  /* 0x0000c80029027a20 */ /* 0x004fca0000410000 */
[----:B------:R1:W2:Y:S01]  /*115b0*/  MUFU.TANH R58, R3 ;  /* 0x00000003003a7308 */ /* 0x0002a20000002400 */
[----:B------:R-:W-:Y:S01]  /*115c0*/  HMMA.16816.F32 R16, R16, R62, R20 ;  /* 0x0000003e1010723c */ /* 0x000fe20000001814 */
[----:B------:R2:W3:Y:S01]  /*115d0*/  LDSM.16.M88.4 R20, [R0+0x5800] ;  /* 0x005800000014783b */ /* 0x0004e20000000200 */
[----:B------:R-:W-:Y:S01]  /*115e0*/  ISETP.NE.AND P1, PT, R136, 0x1, PT ;  /* 0x000000018800780c */ /* 0x000fe20003f25270 */
[----:B------:R-:W-:Y:S01]  /*115f0*/  IMAD.IADD R225, R8, 0x1, R9 ;  /* 0x0000000108e17824 */ /* 0x000fe200078e0209 */
[----:B------:R-:W-:-:S04]  /*11600*/  DEPBAR.LE SB0, 0x2 ;  /* 0x000080800000791a */ /* 0x000fc80000000000 */
[----:B------:R2:W2:Y:S01]  /*11610*/  MUFU.TANH R56, R2 ;  /* 0x0000000200387308 */ /* 0x0004a20000002400 */
[----:B-1----:R-:W-:Y:S01]  /*11620*/  FMUL.FTZ R3, R30, c[0x0][0x320] ;  /* 0x0000c8001e037a20 */ /* 0x002fe20000410000 */
[----:B----4-:R-:W-:Y:S01]  /*11630*/  HMMA.16816.F32 R36, R24, R52, R36 ;  /* 0x000000341824723c */ /* 0x010fe20000001824 */
[----:B--2---:R-:W-:-:S07]  /*11640*/  FMUL.FTZ R0, R34, c[0x0][0x320] ;  /* 0x0000c80022007a20 */ /* 0x004fce0000410000 */
[----:B------:R-:W-:Y:S01]  /*11650*/  HMMA.16816.F32 R4, R12, R48, R4 ;  /* 0x000000300c04723c */ /* 0x000fe20000001804 */
[----:B------:R-:W-:Y:S01]  /*11660*/  FMUL.FTZ R2, R42, c[0x0][0x320] ;  /* 0x0000c8002a027a20 */ /* 0x000fe20000410000 */
[----:B------:R1:W-:Y:S01]  /*11670*/  MUFU.TANH R69, R3 ;  /* 0x0000000300457308 */ /* 0x0003e20000002400 */
[----:B------:R-:W-:Y:S01]  /*11680*/  IMAD.MOV.U32 R9, RZ, RZ, 0x1 ;  /* 0x00000001ff097424 */ /* 0x000fe200078e00ff */
[----:B------:R-:W-:Y:S06]  /*11690*/  BAR.SYNC.DEFER_BLOCKING 0x0 ;  /* 0x0000000000007b1d */ /* 0x000fec0000010000 */
[----:B------:R2:W-:Y:S01]  /*116a0*/  MUFU.TANH R59, R2 ;  /* 0x00000002003b7308 */ /* 0x0005e20000002400 */
[----:B-1----:R-:W-:-:S02]  /*116b0*/  FMUL.FTZ R3, R31, c[0x0][0x320] ;  /* 0x0000c8001f037a20 */ /* 0x002fc40000410000 */
[----:B------:R-:W-:Y:S01]  /*116c0*/  HMMA.16816.F32 R28, R12, R66, R44 ;  /* 0x000000420c1c723c */ /* 0x000fe2000000182c */
[----:B--2---:R-:W-:-:S07]  /*116d0*/  FMUL.FTZ R2, R43, c[0x0][0x320] ;  /* 0x0000c8002b027a20 */ /* 0x004fce0000410000 */
[----:B------:R-:W-:Y:S01]  /*116e0*/  HMMA.16816.F32 R16, R12, R50, R16 ;  /* 0x000000320c10723c */ /* 0x000fe20000001810 */
[----:B------:R-:W-:Y:S01]  /*116f0*/  LDSM.16.MT88.4 R60, [R176+0x800] ;  /* 0x00080000b03c783b */ /* 0x000fe20000004200 */
[----:B------:R1:W-:Y:S03]  /*11700*/  MUFU.TANH R44, R2 ;  /* 0x00000002002c7308 */ /* 0x0003e60000002400 */
[----:B------:R-:W-:Y:S01]  /*11710*/  LDSM.16.MT88.4 R76, [R186+0x2800] ;  /* 0x00280000ba4c783b */ /* 0x000fe20000004200 */
[----:B-1----:R-:W-:-:S04]  /*11720*/  FMUL.FTZ R2, R32, c[0x0][0x320] ;  /* 0x0000c80020027a20 */ /* 0x002fc80000410000 */
[----:B------:R1:W2:Y:S08]  /*11730*/  MUFU.TANH R41, R2 ;  /* 0x0000000200297308 */ /* 0x0002b00000002400 */
[----:B------:R4:W-:Y:S01]  /*11740*/  MUFU.TANH R43, R0 ;  /* 0x00000000002b7308 */ /* 0x0009e20000002400 */
[----:B-1----:R-:W-:-:S07]  /*11750*/  FMUL.FTZ R2, R33, c[0x0][0x320] ;  /* 0x0000c80021027a20 */ /* 0x002fce0000410000 */
[----:B------:R1:W-:Y:S01]  /*11760*/  MUFU.TANH R40, R2 ;  /* 0x0000000200287308 */ /* 0x0003e20000002400 */
[----:B----4-:R-:W-:Y:S02]  /*11770*/  IMAD.MOV.U32 R0, RZ, RZ, R225 ;  /* 0x000000ffff007224 */ /* 0x010fe400078e00e1 */
[----:B-1----:R-:W-:-:S05]  /*11780*/  @P1 IMAD.HI.U32 R2, R225, c[0x0][0x2c8], RZ ;  /* 0x0000b200e1021a27 */ /* 0x002fca00078e00ff */
[----:B------:R-:W-:-:S05]  /*11790*/  @P1 SHF.R.U32.HI R0, RZ, c[0x0][0x2cc], R2 ;  /* 0x0000b300ff001a19 */ /* 0x000fca0000011602 */
[----:B------:R-:W1:Y:S04]  /*117a0*/  SHFL.IDX PT, R2, R0, RZ, 0x1c1f ;  /* 0x001c1fff00027589 */ /* 0x000e6800000e0000 */
[----:B------:R4:W1:Y:S01]  /*117b0*/  SHFL.IDX PT, R8, R0, 0x1, 0x1c1f ;  /* 0x003c1f0000087f89 */ /* 0x00086200000e0000 */
[C---:B------:R-:W-:Y:S01]  /*117c0*/  HMMA.16816.F32 R28, R24.reuse, R54, R28 ;  /* 0x00000036181c723c */ /* 0x040fe2000000181c */
[----:B------:R2:W-:Y:S02]  /*117d0*/  MUFU.TANH R64, R3 ;  /* 0x0000000300407308 */ /* 0x0005e40000002400 */
[----:B------:R-:W-:Y:S05]  /*117e0*/  LDSM.16.MT88.4 R52, [R187] ;  /* 0x00000000bb34783b */ /* 0x000fea0000004200 */
[----:B---3--:R-:W-:Y:S01]  /*117f0*/  HMMA.16816.F32 R4, R24, R20, R4 ;  /* 0x000000141804723c */ /* 0x008fe20000001804 */
[----:B--2---:R-:W-:-:S02]  /*11800*/  FMUL.FTZ R3, R35, c[0x0][0x320] ;  /* 0x0000c80023037a20 */ /* 0x004fc40000410000 */
[----:B----4-:R-:W-:-:S04]  /*11810*/  FMUL.FTZ R0, R36, c[0x0][0x320] ;  /* 0x0000c80024007a20 */ /* 0x010fc80000410000 */
[----:B------:R2:W3:Y:S08]  /*11820*/  MUFU.TANH R33, R0 ;  /* 0x0000000000217308 */ /* 0x0004f00000002400 */
[----:B------:R4:W-:Y:S01]  /*11830*/  MUFU.TANH R42, R3 ;  /* 0x00000003002a7308 */ /* 0x0009e20000002400 */
[----:B--2---:R-:W-:-:S05]  /*11840*/  IMAD R0, R106, -0x40, R9 ;  /* 0xffffffc06a007824 */ /* 0x004fca00078e0209 */
[----:B------:R-:W-:Y:S01]  /*11850*/  IADD3 R0, -R252, R0, R249 ;  /* 0x00000000fc007210 */ /* 0x000fe20007ffe1f9 */
[----:B----4-:R-:W-:-:S04]  /*11860*/  FMUL.FTZ R3, R37, c[0x0][0x320] ;  /* 0x0000c80025037a20 */ /* 0x010fc80000410000 */
[----:B------:R-:W-:Y:S01]  /*11870*/  IMAD.IADD R0, R0, 0x1, -R250 ;  /* 0x0000000100007824 */ /* 0x000fe200078e0afa */
[----:B------:R2:W4:Y:S03]  /*11880*/  MUFU.TANH R32, R3 ;  /* 0x0000000300207308 */ /* 0x0005260000002400 */
[C---:B-1----:R-:W-:Y:S02]  /*11890*/  IMAD.IADD R2, R0.reuse, 0x1, R2 ;  /* 0x0000000100027824 */ /* 0x042fe400078e0202 */
[----:B------:R-:W-:Y:S01]  /*118a0*/  IMAD.IADD R0, R0, 0x1, R8 ;  /* 0x0000000100007824 */ /* 0x000fe200078e0208 */
[----:B------:R-:W-:Y:S01]  /*118b0*/  HMMA.16816.F32 R24, R24, R22, R16 ;  /* 0x000000161818723c */ /* 0x000fe20000001810 */
[----:B--2---:R-:W-:-:S04]  /*118c0*/  FMUL.FTZ R3, R38, c[0x0][0x320] ;  /* 0x0000c80026037a20 */ /* 0x004fc80000410000 */
[----:B------:R1:W-:Y:S02]  /*118d0*/  MUFU.TANH R35, R3 ;  /* 0x0000000300237308 */ /* 0x0003e40000002400 */
[----:B-1----:R-:W-:-:S05]  /*118e0*/  IMAD.IADD R3, R107, 0x1, -R252 ;  /* 0x000000016b037824 */ /* 0x002fca00078e0afc */
[C---:B------:R-:W-:Y:S02]  /*118f0*/  IMNMX R2, R3.reuse, R2, PT ;  /* 0x0000000203027217 */ /* 0x040fe40003800200 */
[----:B------:R-:W-:Y:S01]  /*11900*/  IMNMX R0, R3, R0, PT ;  /* 0x0000000003007217 */ /* 0x000fe20003800200 */
[----:B------:R-:W-:-:S04]  /*11910*/  FMUL.FTZ R3, R28, c[0x0][0x320] ;  /* 0x0000c8001c037a20 */ /* 0x000fc80000410000 */
[----:B------:R1:W2:Y:S01]  /*11920*/  MUFU.TANH R19, R3 ;  /* 0x0000000300137308 */ /* 0x0002a20000002400 */
[----:B------:R-:W-:Y:S01]  /*11930*/  FMUL.FTZ R9, R39, c[0x0][0x320] ;  /* 0x0000c80027097a20 */ /* 0x000fe20000410000 */
[C---:B------:R-:W-:Y:S02]  /*11940*/  ISETP.GT.AND P0, PT, R2.reuse, RZ, PT ;  /* 0x000000ff0200720c */ /* 0x040fe40003f04270 */
[----:B------:R-:W-:Y:S01]  /*11950*/  ISETP.GT.AND P1, PT, R2, 0x1, PT ;  /* 0x000000010200780c */ /* 0x000fe20003f24270 */
[----:B-1----:R-:W-:-:S04]  /*11960*/  FMUL.FTZ R3, R29, c[0x0][0x320] ;  /* 0x0000c8001d037a20 */ /* 0x002fc80000410000 */
[----:B------:R1:W-:Y:S01]  /*11970*/  MUFU.TANH R16, R3 ;  /* 0x0000000300107308 */ /* 0x0003e20000002400 */
[----:B------:R-:W-:Y:S02]  /*11980*/  ISETP.GT.AND P2, PT, R2, 0x8, PT ;  /* 0x000000080200780c */ /* 0x000fe40003f44270 */
[----:B------:R-:W-:Y:S02]  /*11990*/  FSEL R8, R73, -INF , P0 ;  /* 0xff80000049087808 */ /* 0x000fe40000000000 */
[----:B------:R-:W-:-:S03]  /*119a0*/  FSEL R12, R72, -INF , P1 ;  /* 0xff800000480c7808 */ /* 0x000fc60000800000 */
[----:B------:R-:W-:Y:S01]  /*119b0*/  MUFU.TANH R34, R9 ;  /* 0x0000000900227308 */ /* 0x000fe20000002400 */
[----:B-1----:R-:W-:-:S07]  /*119c0*/  FMUL.FTZ R3, R4, c[0x0][0x320] ;  /* 0x0000c80004037a20 */ /* 0x002fce0000410000 */
[----:B------:R1:W1:Y:S01]  /*119d0*/  MUFU.TANH R20, R3 ;  /* 0x0000000300147308 */ /* 0x0002620000002400 */
[----:B------:R-:W-:Y:S02]  /*119e0*/  ISETP.GT.AND P3, PT, R2, 0x9, PT ;  /* 0x000000090200780c */ /* 0x000fe40003f64270 */
[----:B------:R-:W-:Y:S01]  /*119f0*/  FSEL R13, R68, -INF , P2 ;  /* 0xff800000440d7808 */ /* 0x000fe20001000000 */
[----:B-1----:R-:W-:-:S04]  /*11a00*/  FMUL.FTZ R3, R5, c[0x0][0x320] ;  /* 0x0000c80005037a20 */ /* 0x002fc80000410000 */
[----:B------:R1:W1:Y:S01]  /*11a10*/  MUFU.TANH R9, R3 ;  /* 0x0000000300097308 */ /* 0x0002620000002400 */
[C---:B------:R-:W-:Y:S02]  /*11a20*/  ISETP.GT.AND P0, PT, R2.reuse, 0x10, PT ;  /* 0x000000100200780c */ /* 0x040fe40003f04270 */
[----:B------:R-:W-:Y:S02]  /*11a30*/  ISETP.GT.AND P1, PT, R2, 0x11, PT ;  /* 0x000000110200780c */ /* 0x000fe40003f24270 */
[----:B------:R-:W-:Y:S01]  /*11a40*/  FSEL R14, R58, -INF , P3 ;  /* 0xff8000003a0e7808 */ /* 0x000fe20001800000 */
[----:B-1----:R-:W-:-:S04]  /*11a50*/  FMUL.FTZ R3, R24, c[0x0][0x320] ;  /* 0x0000c80018037a20 */ /* 0x002fc80000410000 */
[----:B------:R1:W1:Y:S01]  /*11a60*/  MUFU.TANH R5, R3 ;  /* 0x0000000300057308 */ /* 0x0002620000002400 */
[----:B------:R-:W-:Y:S02]  /*11a70*/  ISETP.GT.AND P2, PT, R2, 0x18, PT ;  /* 0x000000180200780c */ /* 0x000fe40003f44270 */
[----:B------:R-:W-:Y:S02]  /*11a80*/  FSEL R15, R57, -INF , P0 ;  /* 0xff800000390f7808 */ /* 0x000fe40000000000 */
[----:B------:R-:W-:Y:S02]  /*11a90*/  FSEL R18, R56, -INF , P1 ;  /* 0xff80000038127808 */ /* 0x000fe40000800000 */
[C---:B------:R-:W-:Y:S02]  /*11aa0*/  ISETP.GT.AND P0, PT, R2.reuse, 0x20, PT ;  /* 0x000000200200780c */ /* 0x040fe40003f04270 */
[----:B------:R-:W-:Y:S02]  /*11ab0*/  ISETP.GT.AND P1, PT, R2, 0x21, PT ;  /* 0x000000210200780c */ /* 0x000fe40003f24270 */
[----:B-1----:R-:W-:-:S04]  /*11ac0*/  FMNMX.FTZ R3, R8, R12, !PT ;  /* 0x0000000c08037209 */ /* 0x002fc80007810000 */
[----:B------:R-:W-:Y:S02]  /*11ad0*/  FMNMX.FTZ R3, R13, R3, !PT ;  /* 0x000000030d037209 */ /* 0x000fe40007810000 */
[----:B------:R-:W-:Y:S02]  /*11ae0*/  ISETP.GT.AND P3, PT, R2, 0x19, PT ;  /* 0x000000190200780c */ /* 0x000fe40003f64270 */
[----:B------:R-:W-:Y:S02]  /*11af0*/  FMNMX.FTZ R3, R14, R3, !PT ;  /* 0x000000030e037209 */ /* 0x000fe40007810000 */
[----:B------:R-:W-:Y:S02]  /*11b00*/  FSEL R17, R41, -INF , P2 ;  /* 0xff80000029117808 */ /* 0x000fe40001000000 */
[----:B------:R-:W-:Y:S02]  /*11b10*/  ISETP.GT.AND P2, PT, R2, 0x28, PT ;  /* 0x000000280200780c */ /* 0x000fe40003f44270 */
[----:B---3--:R-:W-:-:S02]  /*11b20*/  FSEL R103, R33, -INF , P0 ;  /* 0xff80000021677808 */ /* 0x008fc40000000000 */
[----:B----4-:R-:W-:Y:S02]  /*11b30*/  FSEL R102, R32, -INF , P1 ;  /* 0xff80000020667808 */ /* 0x010fe40000800000 */
[C---:B------:R-:W-:Y:S02]  /*11b40*/  ISETP.GT.AND P0, PT, R2.reuse, 0x30, PT ;  /* 0x000000300200780c */ /* 0x040fe40003f04270 */
[----:B------:R-:W-:Y:S02]  /*11b50*/  ISETP.GT.AND P1, PT, R2, 0x31, PT ;  /* 0x000000310200780c */ /* 0x000fe40003f24270 */
[----:B------:R-:W-:Y:S02]  /*11b60*/  FMNMX.FTZ R3, R15, R3, !PT ;  /* 0x000000030f037209 */ /* 0x000fe40007810000 */
[----:B------:R-:W-:Y:S02]  /*11b70*/  FSEL R23, R40, -INF , P3 ;  /* 0xff80000028177808 */ /* 0x000fe40001800000 */
[----:B------:R-:W-:-:S02]  /*11b80*/  ISETP.GT.AND P3, PT, R2, 0x29, PT ;  /* 0x000000290200780c */ /* 0x000fc40003f64270 */
[----:B--2---:R-:W-:Y:S02]  /*11b90*/  FSEL R101, R19, -INF , P2 ;  /* 0xff80000013657808 */ /* 0x004fe40001000000 */
[----:B------:R-:W-:Y:S02]  /*11ba0*/  ISETP.GT.AND P2, PT, R2, 0x38, PT ;  /* 0x000000380200780c */ /* 0x000fe40003f44270 */
[----:B------:R-:W-:Y:S02]  /*11bb0*/  FSEL R94, R20, -INF , P0 ;  /* 0xff800000145e7808 */ /* 0x000fe40000000000 */
[----:B------:R-:W-:Y:S02]  /*11bc0*/  FSEL R92, R9, -INF , P1 ;  /* 0xff800000095c7808 */ /* 0x000fe40000800000 */
[----:B------:R-:W-:Y:S02]  /*11bd0*/  FMNMX.FTZ R3, R18, R3, !PT ;  /* 0x0000000312037209 */ /* 0x000fe40007810000 */
[----:B------:R-:W-:-:S02]  /*11be0*/  ISETP.GT.AND P0, PT, R0, RZ, PT ;  /* 0x000000ff0000720c */ /* 0x000fc40003f04270 */
[----:B------:R-:W-:Y:S02]  /*11bf0*/  ISETP.GT.AND P1, PT, R0, 0x1, PT ;  /* 0x000000010000780c */ /* 0x000fe40003f24270 */
[----:B------:R-:W-:Y:S01]  /*11c00*/  FSEL R100, R16, -INF , P3 ;  /* 0xff80000010647808 */ /* 0x000fe20001800000 */
[----:B------:R-:W-:Y:S01]  /*11c10*/  FMUL.FTZ R6, R6, c[0x0][0x320] ;  /* 0x0000c80006067a20 */ /* 0x000fe20000410000 */
[----:B------:R-:W-:Y:S01]  /*11c20*/  ISETP.GT.AND P3, PT, R2, 0x39, PT ;  /* 0x000000390200780c */ /* 0x000fe20003f64270 */
[----:B------:R-:W-:Y:S01]  /*11c30*/  FMUL.FTZ R2, R30, c[0x0][0x320] ;  /* 0x0000c8001e027a20 */ /* 0x000fe20000410000 */
[----:B------:R-:W-:Y:S01]  /*11c40*/  FSEL R89, R5, -INF , P2 ;  /* 0xff80000005597808 */ /* 0x000fe20001000000 */
[----:B------:R-:W-:Y:S01]  /*11c50*/  FMUL.FTZ R22, R7, c[0x0][0x320] ;  /* 0x0000c80007167a20 */ /* 0x000fe20000410000 */
[----:B------:R-:W-:Y:S02]  /*11c60*/  FMNMX.FTZ R3, R17, R3, !PT ;  /* 0x0000000311037209 */ /* 0x000fe40007810000 */
[----:B------:R-:W-:-:S02]  /*11c70*/  ISETP.GT.AND P2, PT, R0, 0x8, PT ;  /* 0x000000080000780c */ /* 0x000fc40003f44270 */
[----:B------:R-:W-:Y:S02]  /*11c80*/  FSEL R5, R80, -INF , P0 ;  /* 0xff80000050057808 */ /* 0x000fe40000000000 */
[----:B------:R-:W-:Y:S01]  /*11c90*/  FSEL R7, R74, -INF , P1 ;  /* 0xff8000004a077808 */ /* 0x000fe20000800000 */
[----:B------:R-:W-:Y:S01]  /*11ca0*/  FMUL.FTZ R19, R25, c[0x0][0x320] ;  /* 0x0000c80019137a20 */ /* 0x000fe20000410000 */
[----:B------:R1:W-:Y:S01]  /*11cb0*/  MUFU.TANH R28, R2 ;  /* 0x00000002001c7308 */ /* 0x0003e20000002400 */
[----:B------:R-:W-:Y:S02]  /*11cc0*/  FMNMX.FTZ R3, R23, R3, !PT ;  /* 0x0000000317037209 */ /* 0x000fe40007810000 */
[----:B------:R-:W-:-:S05]  /*11cd0*/  ISETP.GT.AND P0, PT, R0, 0x9, PT ;  /* 0x000000090000780c */ /* 0x000fca0003f04270 */
[----:B------:R2:W-:Y:S01]  /*11ce0*/  MUFU.TANH R25, R6 ;  /* 0x0000000600197308 */ /* 0x0005e20000002400 */
[----:B------:R-:W-:Y:S01]  /*11cf0*/  FMNMX.FTZ R3, R103, R3, !PT ;  /* 0x0000000367037209 */ /* 0x000fe20007810000 */
[----:B------:R-:W-:Y:S01]  /*11d00*/  FMUL.FTZ R4, R31, c[0x0][0x320] ;  /* 0x0000c8001f047a20 */ /* 0x000fe20000410000 */
[----:B------:R-:W-:Y:S02]  /*11d10*/  ISETP.GT.AND P1, PT, R0, 0x10, PT ;  /* 0x000000100000780c */ /* 0x000fe40003f24270 */
[----:B-1----:R-:W-:Y:S02]  /*11d20*/  FMNMX.FTZ R2, R5, R7, !PT ;  /* 0x0000000705027209 */ /* 0x002fe40007810000 */
[----:B------:R-:W-:Y:S02]  /*11d30*/  FSEL R16, R64, -INF , P0 ;  /* 0xff80000040107808 */ /* 0x000fe40000000000 */
[----:B--2---:R-:W-:Y:S01]  /*11d40*/  FSEL R6, R69, -INF , P2 ;  /* 0xff80000045067808 */ /* 0x004fe20001000000 */
[----:B------:R-:W-:Y:S01]  /*11d50*/  FMUL.FTZ R29, R26, c[0x0][0x320] ;  /* 0x0000c8001a1d7a20 */ /* 0x000fe20000410000 */
[----:B------:R-:W-:Y:S01]  /*11d60*/  FMNMX.FTZ R3, R102, R3, !PT ;  /* 0x0000000366037209 */ /* 0x000fe20007810000 */
[----:B------:R1:W-:Y:S01]  /*11d70*/  MUFU.TANH R24, R22 ;  /* 0x0000001600187308 */ /* 0x0003e20000002400 */
[----:B------:R-:W-:Y:S01]  /*11d80*/  FMNMX.FTZ R2, R6, R2, !PT ;  /* 0x0000000206027209 */ /* 0x000fe20007810000 */
[----:B------:R-:W-:Y:S01]  /*11d90*/  FMUL.FTZ R27, R27, c[0x0][0x320] ;  /* 0x0000c8001b1b7a20 */ /* 0x000fe20000410000 */
[----:B------:R-:W-:Y:S01]  /*11da0*/  ISETP.GT.AND P2, PT, R0, 0x11, PT ;  /* 0x000000110000780c */ /* 0x000fe20003f44270 */
[----:B------:R-:W-:Y:S01]  /*11db0*/  LDSM.16.MT88.4 R64, [R186+0x2000] ;  /* 0x00200000ba40783b */ /* 0x000fe20000004200 */
[----:B------:R-:W-:-:S02]  /*11dc0*/  FSEL R21, R59, -INF , P1 ;  /* 0xff8000003b157808 */ /* 0x000fc40000800000 */
[----:B------:R-:W-:Y:S01]  /*11dd0*/  FMNMX.FTZ R2, R16, R2, !PT ;  /* 0x0000000210027209 */ /* 0x000fe20007810000 */
[----:B------:R-:W-:Y:S01]  /*11de0*/  MUFU.TANH R26, R4 ;  /* 0x00000004001a7308 */ /* 0x000fe20000002400 */
[----:B------:R-:W-:Y:S01]  /*11df0*/  FMNMX.FTZ R3, R101, R3, !PT ;  /* 0x0000000365037209 */ /* 0x000fe20007810000 */
[----:B------:R-:W-:Y:S01]  /*11e00*/  LDSM.16.MT88.4 R56, [R187+0x800] ;  /* 0x00080000bb38783b */ /* 0x000fe20000004200 */
[----:B------:R-:W-:Y:S02]  /*11e10*/  ISETP.GT.AND P0, PT, R0, 0x18, PT ;  /* 0x000000180000780c */ /* 0x000fe40003f04270 */
[----:B------:R-:W-:Y:S02]  /*11e20*/  FSEL R20, R44, -INF , P2 ;  /* 0xff8000002c147808 */ /* 0x000fe40001000000 */
[----:B------:R-:W-:Y:S01]  /*11e30*/  FMNMX.FTZ R2, R21, R2, !PT ;  /* 0x0000000215027209 */ /* 0x000fe20007810000 */
[----:B------:R-:W2:Y:S01]  /*11e40*/  MUFU.TANH R4, R19 ;  /* 0x0000001300047308 */ /* 0x000ea20000002400 */
[----:B------:R-:W-:-:S02]  /*11e50*/  FMNMX.FTZ R3, R100, R3, !PT ;  /* 0x0000000364037209 */ /* 0x000fc40007810000 */
[----:B------:R-:W-:Y:S02]  /*11e60*/  ISETP.GT.AND P1, PT, R0, 0x19, PT ;  /* 0x000000190000780c */ /* 0x000fe40003f24270 */
[----:B-1----:R-:W-:Y:S02]  /*11e70*/  FSEL R22, R43, -INF , P0 ;  /* 0xff8000002b167808 */ /* 0x002fe40000000000 */
[----:B------:R-:W-:Y:S02]  /*11e80*/  FMNMX.FTZ R2, R20, R2, !PT ;  /* 0x0000000214027209 */ /* 0x000fe40007810000 */
[----:B------:R-:W-:Y:S02]  /*11e90*/  FMNMX.FTZ R3, R94, R3, !PT ;  /* 0x000000035e037209 */ /* 0x000fe40007810000 */
[----:B------:R-:W-:Y:S02]  /*11ea0*/  ISETP.GT.AND P2, PT, R0, 0x20, PT ;  /* 0x000000200000780c */ /* 0x000fe40003f44270 */
[----:B------:R-:W-:-:S02]  /*11eb0*/  FSEL R44, R42, -INF , P1 ;  /* 0xff8000002a2c7808 */ /* 0x000fc40000800000 */
[----:B------:R-:W-:Y:S01]  /*11ec0*/  FMNMX.FTZ R2, R22, R2, !PT ;  /* 0x0000000216027209 */ /* 0x000fe20007810000 */
[----:B------:R1:W3:Y:S01]  /*11ed0*/  MUFU.TANH R19, R29 ;  /* 0x0000001d00137308 */ /* 0x0002e20000002400 */
[----:B------:R-:W-:Y:S01]  /*11ee0*/  FMNMX.FTZ R3, R92, R3, !PT ;  /* 0x000000035c037209 */ /* 0x000fe20007810000 */
[----:B------:R-:W-:Y:S01]  /*11ef0*/  LDSM.16.MT88.4 R40, [R189] ;  /* 0x00000000bd28783b */ /* 0x000fe20000004200 */
[----:B------:R-:W-:Y:S02]  /*11f00*/  ISETP.GT.AND P0, PT, R0, 0x21, PT ;  /* 0x000000210000780c */ /* 0x000fe40003f04270 */
[----:B------:R-:W-:Y:S02]  /*11f10*/  FSEL R97, R35, -INF , P2 ;  /* 0xff80000023617808 */ /* 0x000fe40001000000 */
[----:B------:R-:W-:Y:S02]  /*11f20*/  FMNMX.FTZ R2, R44, R2, !PT ;  /* 0x000000022c027209 */ /* 0x000fe40007810000 */
[----:B--2---:R-:W-:-:S02]  /*11f30*/  FSEL R88, R4, -INF , P3 ;  /* 0xff80000004587808 */ /* 0x004fc40001800000 */
[----:B------:R-:W-:Y:S02]  /*11f40*/  FMNMX.FTZ R3, R89, R3, !PT ;  /* 0x0000000359037209 */ /* 0x000fe40007810000 */
[----:B------:R-:W-:Y:S02]  /*11f50*/  ISETP.GT.AND P1, PT, R0, 0x28, PT ;  /* 0x000000280000780c */ /* 0x000fe40003f24270 */
[----:B------:R-:W-:Y:S02]  /*11f60*/  FSEL R99, R34, -INF , P0 ;  /* 0xff80000022637808 */ /* 0x000fe40000000000 */
[----:B------:R-:W-:Y:S01]  /*11f70*/  FMNMX.FTZ R2, R97, R2, !PT ;  /* 0x0000000261027209 */ /* 0x000fe20007810000 */
[----:B------:R-:W2:Y:S01]  /*11f80*/  MUFU.TANH R9, R27 ;  /* 0x0000001b00097308 */ /* 0x000ea20000002400 */
[----:B------:R-:W-:Y:S01]  /*11f90*/  FMNMX.FTZ R3, R88, R3, !PT ;  /* 0x0000000358037209 */ /* 0x000fe20007810000 */
[----:B------:R-:W-:Y:S01]  /*11fa0*/  LDSM.16.MT88.4 R32, [R186+0x800] ;  /* 0x00080000ba20783b */ /* 0x000fe20000004200 */
[----:B------:R-:W-:-:S02]  /*11fb0*/  ISETP.GT.AND P0, PT, R0, 0x29, PT ;  /* 0x000000290000780c */ /* 0x000fc40003f04270 */
[----:B------:R-:W-:Y:S02]  /*11fc0*/  FSEL R93, R28, -INF , P1 ;  /* 0xff8000001c5d7808 */ /* 0x000fe40000800000 */
[----:B------:R-:W-:Y:S01]  /*11fd0*/  FMNMX.FTZ R2, R99, R2, !PT ;  /* 0x0000000263027209 */ /* 0x000fe20007810000 */
[----:B------:R-:W4:Y:S01]  /*11fe0*/  SHFL.BFLY PT, R4, R3, 0x2, 0x1f ;  /* 0x0c401f0003047f89 */ /* 0x000f2200000e0000 */
[----:B------:R-:W-:Y:S02]  /*11ff0*/  ISETP.GT.AND P1, PT, R0, 0x30, PT ;  /* 0x000000300000780c */ /* 0x000fe40003f24270 */
[----:B------:R-:W-:Y:S01]  /*12000*/  FSEL R98, R26, -INF , P0 ;  /* 0xff8000001a627808 */ /* 0x000fe20000000000 */
[----:B-1----:R-:W-:Y:S01]  /*12010*/  LDSM.16.MT88.4 R28, [R177+0x800] ;  /* 0x00080000b11c783b */ /* 0x002fe20000004200 */
        /* <DEDUP_REMOVED lines=8> */
[----:B---3--:R-:W-:Y:S02]  /*120a0*/  FSEL R91, R19, -INF , P1 ;  /* 0xff800000135b7808 */ /* 0x008fe40000800000 */
[----:B------:R-:W-:Y:S02]  /*120b0*/  FMNMX.FTZ R2, R95, R2, !PT ;  /* 0x000000025f027209 */ /* 0x000fe40007810000 */
[----:B--2---:R-:W-:Y:S02]  /*120c0*/  FSEL R90, R9, -INF , P0 ;  /* 0xff800000095a7808 */ /* 0x004fe40000000000 */
[----:B------:R-:W-:-:S04]  /*120d0*/  FMNMX.FTZ R2, R91, R2, !PT ;  /* 0x000000025b027209 */ /* 0x000fc80007810000 */
[----:B------:R-:W-:Y:S02]  /*120e0*/  FMNMX.FTZ R2, R90, R2, !PT ;  /* 0x000000025a027209 */ /* 0x000fe40007810000 */
[----:B----4-:R-:W-:-:S03]  /*120f0*/  FMNMX.FTZ R0, R3, R4, !PT ;  /* 0x0000000403007209 */ /* 0x010fc60007810000 */
        /* <DEDUP_REMOVED lines=11> */
[----:B--2---:R-:W-:-:S06]  /*121b0*/  FFMA.FTZ R0, R12, c[0x0][0x2d0], -R2 ;  /* 0x0000b4000c007a23 */ /* 0x004fcc0000010802 */
[----:B------:R1:W2:Y:S01]  /*121c0*/  MUFU.EX2 R70, R0 ;  /* 0x0000000000467308 */ /* 0x0002a20000000800 */
[--C-:B------:R-:W-:Y:S01]  /*121d0*/  FFMA.FTZ R3, R14, c[0x0][0x2d0], -R2.reuse ;  /* 0x0000b4000e037a23 */ /* 0x100fe20000010802 */
[----:B------:R-:W-:Y:S01]  /*121e0*/  FSETP.NEU.FTZ.AND P0, PT, R8, -INF , PT ;  /* 0xff8000000800780b */ /* 0x000fe20003f1d000 */
[----:B-1----:R-:W-:-:S05]  /*121f0*/  FFMA.FTZ R0, R13, c[0x0][0x2d0], -R2 ;  /* 0x0000b4000d007a23 */ /* 0x002fca0000010802 */
[----:B------:R1:W-:Y:S08]  /*12200*/  MUFU.EX2 R74, R0 ;  /* 0x00000000004a7308 */ /* 0x0003f00000000800 */
[----:B------:R3:W4:Y:S01]  /*12210*/  MUFU.EX2 R81, R3 ;  /* 0x0000000300517308 */ /* 0x0007220000000800 */
[----:B-1----:R-:W-:-:S05]  /*12220*/  FMUL.FTZ R0, R8, c[0x0][0x2d0] ;  /* 0x0000b40008007a20 */ /* 0x002fca0000410000 */
[----:B------:R-:W-:Y:S01]  /*12230*/  FSEL R0, R0, RZ, P0 ;  /* 0x000000ff00007208 */ /* 0x000fe20000000000 */
[----:B---3--:R-:W-:Y:S02]  /*12240*/  FFMA.FTZ R3, R15, c[0x0][0x2d0], -R2 ;  /* 0x0000b4000f037a23 */ /* 0x008fe40000010802 */
[----:B------:R-:W-:Y:S02]  /*12250*/  LDSM.16.MT88.4 R12, [R186] ;  /* 0x00000000ba0c783b */ /* 0x000fe40000004200 */
[----:B------:R1:W-:Y:S02]  /*12260*/  MUFU.EX2 R82, R3 ;  /* 0x0000000300527308 */ /* 0x0003e40000000800 */
[----:B-1----:R-:W-:-:S06]  /*12270*/  FFMA.FTZ R3, R5, c[0x0][0x2d0], -R0 ;  /* 0x0000b40005037a23 */ /* 0x002fcc0000010800 */
[----:B------:R1:W-:Y:S02]  /*12280*/  MUFU.EX2 R69, R3 ;  /* 0x0000000300457308 */ /* 0x0003e40000000800 */
[----:B-1----:R-:W-:-:S06]  /*12290*/  FFMA.FTZ R3, R7, c[0x0][0x2d0], -R0 ;  /* 0x0000b40007037a23 */ /* 0x002fcc0000010800 */
[----:B------:R1:W3:Y:S02]  /*122a0*/  MUFU.EX2 R68, R3 ;  /* 0x0000000300447308 */ /* 0x0002e40000000800 */
[--C-:B-1----:R-:W-:Y:S02]  /*122b0*/  FFMA.FTZ R3, R6, c[0x0][0x2d0], -R0.reuse ;  /* 0x0000b40006037a23 */ /* 0x102fe40000010800 */
[----:B------:R-:W1:Y:S04]  /*122c0*/  LDSM.16.MT88.4 R4, [R177] ;  /* 0x00000000b104783b */ /* 0x000e680000004200 */
[----:B------:R2:W-:Y:S02]  /*122d0*/  MUFU.EX2 R73, R3 ;  /* 0x0000000300497308 */ /* 0x0005e40000000800 */
[----:B--2---:R-:W-:-:S06]  /*122e0*/  FFMA.FTZ R3, R16, c[0x0][0x2d0], -R0 ;  /* 0x0000b40010037a23 */ /* 0x004fcc0000010800 */
[----:B------:R2:W1:Y:S02]  /*122f0*/  MUFU.EX2 R75, R3 ;  /* 0x00000003004b7308 */ /* 0x0004640000000800 */
[----:B--2---:R-:W-:-:S06]  /*12300*/  FFMA.FTZ R3, R18, c[0x0][0x2d0], -R2 ;  /* 0x0000b40012037a23 */ /* 0x004fcc0000010802 */
[----:B------:R2:W1:Y:S02]  /*12310*/  MUFU.EX2 R83, R3 ;  /* 0x0000000300537308 */ /* 0x0004640000000800 */
[----:B--2---:R-:W-:-:S06]  /*12320*/  FFMA.FTZ R3, R17, c[0x0][0x2d0], -R2 ;  /* 0x0000b40011037a23 */ /* 0x004fcc0000010802 */
[----:B------:R2:W-:Y:S02]  /*12330*/  MUFU.EX2 R86, R3 ;  /* 0x0000000300567308 */ /* 0x0005e40000000800 */
[----:B--2---:R-:W-:-:S06]  /*12340*/  FFMA.FTZ R3, R23, c[0x0][0x2d0], -R2 ;  /* 0x0000b40017037a23 */ /* 0x004fcc0000010802 */
[----:B------:R2:W-:Y:S01]  /*12350*/  MUFU.EX2 R87, R3 ;  /* 0x0000000300577308 */ /* 0x0005e20000000800 */
[----:B------:R-:W-:Y:S02]  /*12360*/  F2FP.PACK_AB R16, R70, R71 ;  /* 0x000000474610723e */ /* 0x000fe400000000ff */
[----:B----4-:R-:W-:Y:S02]  /*12370*/  F2FP.PACK_AB R18, R81, R74 ;  /* 0x0000004a5112723e */ /* 0x010fe400000000ff */
[----:B---3--:R-:W-:Y:S01]  /*12380*/  F2FP.PACK_AB R17, R68, R69 ;  /* 0x000000454411723e */ /* 0x008fe200000000ff */
[----:B--2---:R-:W-:-:S04]  /*12390*/  FFMA.FTZ R3, R21, c[0x0][0x2d0], -R0 ;  /* 0x0000b40015037a23 */ /* 0x004fc80000010800 */
[----:B------:R2:W-:Y:S01]  /*123a0*/  MUFU.EX2 R72, R3 ;  /* 0x0000000300487308 */ /* 0x0005e20000000800 */
[----:B-1----:R-:W-:Y:S01]  /*123b0*/  F2FP.PACK_AB R19, R75, R73 ;  /* 0x000000494b13723e */ /* 0x002fe200000000ff */
[----:B--2---:R-:W-:-:S06]  /*123c0*/  FFMA.FTZ R3, R20, c[0x0][0x2d0], -R0 ;  /* 0x0000b40014037a23 */ /* 0x004fcc0000010800 */
[----:B------:R1:W2:Y:S01]  /*123d0*/  MUFU.EX2 R80, R3 ;  /* 0x0000000300507308 */ /* 0x0002a20000000800 */
[----:B------:R-:W-:Y:S01]  /*123e0*/  HMMA.16816.F32 R24, R16, R4, RZ ;  /* 0x000000041018723c */ /* 0x000fe200000018ff */
[----:B-1----:R-:W-:-:S06]  /*123f0*/  FFMA.FTZ R3, R22, c[0x0][0x2d0], -R0 ;  /* 0x0000b40016037a23 */ /* 0x002fcc0000010800 */
[----:B------:R1:W-:Y:S01]  /*12400*/  MUFU.EX2 R85, R3 ;  /* 0x0000000300557308 */ /* 0x0003e20000000800 */
[----:B------:R-:W-:Y:S01]  /*12410*/  HMMA.16816.F32 R20, R16, R6, RZ ;  /* 0x000000061014723c */ /* 0x000fe200000018ff */
[----:B-1----:R-:W-:-:S07]  /*12420*/  FFMA.FTZ R3, R44, c[0x0][0x2d0], -R0 ;  /* 0x0000b4002c037a23 */ /* 0x002fce0000010800 */
[C---:B------:R-:W-:Y:S01]  /*12430*/  HMMA.16816.F32 R48, R16.reuse, R12, RZ ;  /* 0x0000000c1030723c */ /* 0x040fe200000018ff */
[----:B------:R-:W-:Y:S01]  /*12440*/  LDSM.16.MT88.4 R44, [R187+0x2000] ;  /* 0x00200000bb2c783b */ /* 0x000fe20000004200 */
[----:B------:R-:W1:Y:S05]  /*12450*/  MUFU.EX2 R84, R3 ;  /* 0x0000000300547308 */ /* 0x000e6a0000000800 */
[----:B------:R-:W-:Y:S01]  /*12460*/  F2FP.PACK_AB R12, R83, R82 ;  /* 0x00000052530c723e */ /* 0x000fe200000000ff */
[----:B------:R-:W-:Y:S01]  /*12470*/  HMMA.16816.F32 R36, R16, R14, RZ ;  /* 0x0000000e1024723c */ /* 0x000fe200000018ff */
[----:B--2---:R-:W-:-:S06]  /*12480*/  F2FP.PACK_AB R13, R80, R72 ;  /* 0x00000048500d723e */ /* 0x004fcc00000000ff */
[----:B------:R-:W-:Y:S02]  /*12490*/  F2FP.PACK_AB R14, R87, R86 ;  /* 0x00000056570e723e */ /* 0x000fe400000000ff */
[----:B-1----:R-:W-:-:S07]  /*124a0*/  F2FP.PACK_AB R15, R84, R85 ;  /* 0x00000055540f723e */ /* 0x002fce00000000ff */
[C---:B------:R-:W-:Y:S08]  /*124b0*/  HMMA.16816.F32 R172, R12.reuse, R28, R24 ;  /* 0x0000001c0cac723c */ /* 0x040ff00000001818 */
[----:B------:R-:W-:Y:S08]  /*124c0*/  HMMA.16816.F32 R128, R12, R30, R20 ;  /* 0x0000001e0c80723c */ /* 0x000ff00000001814 */
[C---:B------:R-:W-:Y:S08]  /*124d0*/  HMMA.16816.F32 R24, R16.reuse, R40, RZ ;  /* 0x000000281018723c */ /* 0x040ff000000018ff */
[C---:B------:R-:W-:Y:S01]  /*124e0*/  HMMA.16816.F32 R20, R16.reuse, R42, RZ ;  /* 0x0000002a1014723c */ /* 0x040fe200000018ff */
[----:B------:R-:W1:Y:S07]  /*124f0*/  LDSM.16.MT88.4 R40, [R177+0x2000] ;  /* 0x00200000b128783b */ /* 0x000e6e0000004200 */
[----:B------:R-:W-:Y:S08]  /*12500*/  HMMA.16816.F32 R4, R16, R52, RZ ;  /* 0x000000341004723c */ /* 0x000ff000000018ff */
[C---:B------:R-:W-:Y:S08]  /*12510*/  HMMA.16816.F32 R112, R12.reuse, R32, R48 ;  /* 0x000000200c70723c */ /* 0x040ff00000001830 */
[C---:B------:R-:W-:Y:S01]  /*12520*/  HMMA.16816.F32 R120, R12.reuse, R34, R36 ;  /* 0x000000220c78723c */ /* 0x040fe20000001824 */
[----:B------:R-:W2:Y:S04]  /*12530*/  LDSM.16.MT88.4 R32, [R177+0x2800] ;  /* 0x00280000b120783b */ /* 0x000ea80000004200 */
[----:B------:R-:W3:Y:S03]  /*12540*/  LDSM.16.MT88.4 R36, [R187+0x2800] ;  /* 0x00280000bb24783b */ /* 0x000ee60000004200 */
[----:B------:R-:W-:Y:S08]  /*12550*/  HMMA.16816.F32 R168, R12, R56, R4 ;  /* 0x000000380ca8723c */ /* 0x000ff00000001804 */
[C---:B------:R-:W-:Y:S08]  /*12560*/  HMMA.16816.F32 R4, R16.reuse, R64, RZ ;  /* 0x000000401004723c */ /* 0x040ff000000018ff */
[----:B------:R-:W-:Y:S08]  /*12570*/  HMMA.16816.F32 R28, R16, R54, RZ ;  /* 0x00000036101c723c */ /* 0x000ff000000018ff */
[C---:B------:R-:W-:Y:S08]  /*12580*/  HMMA.16816.F32 R164, R12.reuse, R60, R24 ;  /* 0x0000003c0ca4723c */ /* 0x040ff00000001818 */
[----:B------:R-:W-:Y:S08]  /*12590*/  HMMA.16816.F32 R156, R12, R62, R20 ;  /* 0x0000003e0c9c723c */ /* 0x000ff00000001814 */
[C---:B-1----:R-:W-:Y:S08]  /*125a0*/  HMMA.16816.F32 R24, R16.reuse, R40, RZ ;  /* 0x000000281018723c */ /* 0x042ff000000018ff */
[----:B------:R-:W-:Y:S01]  /*125b0*/  HMMA.16816.F32 R20, R16, R42, RZ ;  /* 0x0000002a1014723c */ /* 0x000fe200000018ff */
[----:B------:R-:W1:Y:S07]  /*125c0*/  LDSM.16.MT88.4 R40, [R176+0x2000] ;  /* 0x00200000b028783b */ /* 0x000e6e0000004200 */
[----:B------:R-:W-:Y:S08]  /*125d0*/  HMMA.16816.F32 R160, R12, R76, R4 ;  /* 0x0000004c0ca0723c */ /* 0x000ff00000001804 */
[----:B------:R-:W-:Y:S08]  /*125e0*/  HMMA.16816.F32 R4, R16, R44, RZ ;  /* 0x0000002c1004723c */ /* 0x000ff000000018ff */
[C---:B------:R-:W-:Y:S08]  /*125f0*/  HMMA.16816.F32 R136, R12.reuse, R58, R28 ;  /* 0x0000003a0c88723c */ /* 0x040ff0000000181c */
[----:B--2---:R-:W-:Y:S01]  /*12600*/  HMMA.16816.F32 R56, R12, R32, R24 ;  /* 0x000000200c38723c */ /* 0x004fe20000001818 */
[----:B------:R-:W2:Y:S07]  /*12610*/  LDSM.16.MT88.4 R24, [R176+0x2800] ;  /* 0x00280000b018783b */ /* 0x000eae0000004200 */
[----:B------:R-:W-:Y:S08]  /*12620*/  HMMA.16816.F32 R28, R16, R66, RZ ;  /* 0x00000042101c723c */ /* 0x000ff000000018ff */
[----:B---3--:R-:W-:Y:S08]  /*12630*/  HMMA.16816.F32 R64, R12, R36, R4 ;  /* 0x000000240c40723c */ /* 0x008ff00000001804 */
[----:B-1----:R-:W-:Y:S08]  /*12640*/  HMMA.16816.F32 R4, R16, R40, RZ ;  /* 0x000000281004723c */ /* 0x002ff000000018ff */
[C---:B------:R-:W-:Y:S01]  /*12650*/  HMMA.16816.F32 R48, R12.reuse, R78, R28 ;  /* 0x0000004e0c30723c */ /* 0x040fe2000000181c */
[----:B------:R-:W1:Y:S11]  /*12660*/  LDSM.16.MT88.4 R28, [R186+0x4000] ;  /* 0x00400000ba1c783b */ /* 0x000e760000004200 */
[----:B------:R-:W-:Y:S04]  /*12670*/  @!UPT UIADD3 URZ, URZ, URZ, URZ ;  /* 0x0000003f3f3ff290 */ /* 0x000fe8000fffe03f */
[----:B--2---:R-:W-:Y:S08]  /*12680*/  HMMA.16816.F32 R140, R12, R24, R4 ;  /* 0x000000180c8c723c */ /* 0x004ff00000001804 */
[----:B------:R-:W-:Y:S11]  /*12690*/  HMMA.16816.F32 R4, R16, R42, RZ ;  /* 0x0000002a1004723c */ /* 0x000ff600000018ff */
[----:B------:R-:W-:Y:S11]  /*126a0*/  @!UPT UIADD3 URZ, URZ, URZ, URZ ;  /* 0x0000003f3f3ff290 */ /* 0x000ff6000fffe03f */
[----:B------:R-:W-:Y:S02]  /*126b0*/  @!UPT UIADD3 URZ, URZ, URZ, URZ ;  /* 0x0000003f3f3ff290 */ /* 0x000fe4000fffe03f */
[----:B------:R-:W-:Y:S01]  /*126c0*/  HMMA.16816.F32 R132, R12, R26, R4 ;  /* 0x0000001a0c84723c */ /* 0x000fe20000001804 */
[----:B------:R-:W2:Y:S07]  /*126d0*/  LDSM.16.MT88.4 R24, [R186+0x4800] ;  /* 0x00480000ba18783b */ /* 0x000eae0000004200 */
[----:B-1----:R-:W-:Y:S08]  /*126e0*/  HMMA.16816.F32 R4, R16, R28, RZ ;  /* 0x0000001c1004723c */ /* 0x002ff000000018ff */
[----:B------:R-:W-:Y:S08]  /*126f0*/  HMMA.16816.F32 R60, R12, R34, R20 ;  /* 0x000000220c3c723c */ /* 0x000ff00000001814 */
[----:B------:R-:W-:Y:S01]  /*12700*/  HMMA.16816.F32 R20, R16, R46, RZ ;  /* 0x0000002e1014723c */ /* 0x000fe200000018ff */
[----:B------:R-:W-:-:S07]  /*12710*/  FADD.FTZ R3, R71, R70 ;  /* 0x0000004647037221 */ /* 0x000fce0000010000 */
[----:B--2---:R-:W-:Y:S08]  /*12720*/  HMMA.16816.F32 R124, R12, R24, R4 ;  /* 0x000000180c7c723c */ /* 0x004ff00000001804 */
[----:B------:R-:W-:Y:S01]  /*12730*/  HMMA.16816.F32 R4, R16, R30, RZ ;  /* 0x0000001e1004723c */ /* 0x000fe200000018ff */
[----:B------:R-:W-:-:S07]  /*12740*/  FADD.FTZ R3, R74, R3 ;  /* 0x000000034a037221 */ /* 0x000fce0000010000 */
[----:B------:R-:W-:Y:S07]  /*12750*/  HMMA.16816.F32 R76, R12, R38, R20 ;  /* 0x000000260c4c723c */ /* 0x000fee0000001814 */
[----:B------:R-:W-:Y:S02]  /*12760*/  FADD.FTZ R21, R69, R68 ;  /* 0x0000004445157221 */ /* 0x000fe40000010000 */
[----:B------:R-:W-:Y:S02]  /*12770*/  FADD.FTZ R20, R81, R3 ;  /* 0x0000000351147221 */ /* 0x000fe40000010000 */
[----:B------:R-:W-:-:S04]  /*12780*/  FADD.FTZ R21, R73, R21 ;  /* 0x0000001549157221 */ /* 0x000fc80000010000 */
[----:B------:R-:W-:Y:S01]  /*12790*/  FADD.FTZ R3, R75, R21 ;  /* 0x000000154b037221 */ /* 0x000fe20000010000 */
[----:B------:R-:W-:Y:S01]  /*127a0*/  HMMA.16816.F32 R116, R12, R26, R4 ;  /* 0x0000001a0c74723c */ /* 0x000fe20000001804 */
[----:B------:R-:W-:Y:S06]  /*127b0*/  LDSM.16.MT88.4 R24, [R177+0x4800] ;  /* 0x00480000b118783b */ /* 0x000fec0000004200 */
[----:B------:R-:W-:Y:S02]  /*127c0*/  FADD.FTZ R4, R82, R20 ;  /* 0x0000001452047221 */ /* 0x000fe40000010000 */
[----:B------:R-:W1:Y:S02]  /*127d0*/  LDSM.16.MT88.4 R20, [R177+0x4000] ;  /* 0x00400000b114783b */ /* 0x000e640000004200 */
[----:B------:R-:W-:-:S02]  /*127e0*/  FADD.FTZ R29, R83, R4 ;  /* 0x00000004531d7221 */ /* 0x000fc40000010000 */
[----:B-1----:R-:W-:Y:S01]  /*127f0*/  HMMA.16816.F32 R4, R16, R20, RZ ;  /* 0x000000141004723c */ /* 0x002fe200000018ff */
[----:B------:R-:W-:Y:S02]  /*12800*/  FADD.FTZ R3, R72, R3 ;  /* 0x0000000348037221 */ /* 0x000fe40000010000 */
[--C-:B------:R-:W-:Y:S11]  /*12810*/  FFMA.FTZ R28, R103, c[0x0][0x2d0], -R2.reuse ;  /* 0x0000b400671c7a23 */ /* 0x100ff60000010802 */
[----:B------:R-:W-:Y:S10]  /*12820*/  @!UPT UIADD3 URZ, URZ, URZ, URZ ;  /* 0x0000003f3f3ff290 */ /* 0x000ff4000fffe03f */
[----:B------:R-:W-:Y:S08]  /*12830*/  HMMA.16816.F32 R68, R12, R24, R4 ;  /* 0x000000180c44723c */ /* 0x000ff00000001804 */
[----:B------:R-:W-:Y:S01]  /*12840*/  HMMA.16816.F32 R4, R16, R22, RZ ;  /* 0x000000161004723c */ /* 0x000fe200000018ff */
[----:B------:R-:W-:Y:S02]  /*12850*/  FFMA.FTZ R30, R102, c[0x0][0x2d0], -R2 ;  /* 0x0000b400661e7a23 */ /* 0x000fe40000010802 */
[----:B------:R-:W-:-:S02]  /*12860*/  FADD.FTZ R31, R80, R3 ;  /* 0x00000003501f7221 */ /* 0x000fc40000010000 */
[--C-:B------:R-:W-:Y:S01]  /*12870*/  FFMA.FTZ R32, R101, c[0x0][0x2d0], -R2.reuse ;  /* 0x0000b40065207a23 */ /* 0x100fe20000010802 */
[----:B------:R-:W1:Y:S01]  /*12880*/  MUFU.EX2 R3, R28 ;  /* 0x0000001c00037308 */ /* 0x000e620000000800 */
[--C-:B------:R-:W-:Y:S02]  /*12890*/  FFMA.FTZ R33, R100, c[0x0][0x2d0], -R2.reuse ;  /* 0x0000b40064217a23 */ /* 0x100fe40000010802 */
[--C-:B------:R-:W-:Y:S02]  /*128a0*/  FFMA.FTZ R40, R94, c[0x0][0x2d0], -R2.reuse ;  /* 0x0000b4005e287a23 */ /* 0x100fe40000010802 */
[--C-:B------:R-:W-:Y:S02]  /*128b0*/  FFMA.FTZ R41, R92, c[0x0][0x2d0], -R2.reuse ;  /* 0x0000b4005c297a23 */ /* 0x100fe40000010802 */
[--C-:B------:R-:W-:Y:S02]  /*128c0*/  FFMA.FTZ R42, R89, c[0x0][0x2d0], -R2.reuse ;  /* 0x0000b400592a7a23 */ /* 0x100fe40000010802 */
[----:B------:R-:W-:-:S02]  /*128d0*/  FFMA.FTZ R43, R88, c[0x0][0x2d0], -R2 ;  /* 0x0000b400582b7a23 */ /* 0x000fc40000010802 */
[----:B------:R2:W-:Y:S07]  /*128e0*/  MUFU.EX2 R2, R30 ;  /* 0x0000001e00027308 */ /* 0x0005ee0000000800 */
[----:B------:R-:W-:Y:S01]  /*128f0*/  HMMA.16816.F32 R152, R12, R26, R4 ;  /* 0x0000001a0c98723c */ /* 0x000fe20000001804 */
[----:B------:R-:W-:Y:S01]  /*12900*/  MUFU.EX2 R20, R32 ;  /* 0x0000002000147308 */ /* 0x000fe20000000800 */
[----:B------:R-:W-:Y:S05]  /*12910*/  LDSM.16.MT88.4 R24, [R187+0x4800] ;  /* 0x00480000bb18783b */ /* 0x000fea0000004200 */
[----:B------:R-:W-:-:S02]  /*12920*/  FADD.FTZ R4, R86, R29 ;  /* 0x0000001d56047221 */ /* 0x000fc40000010000 */
[----:B------:R-:W-:Y:S02]  /*12930*/  FADD.FTZ R5, R85, R31 ;  /* 0x0000001f55057221 */ /* 0x000fe40000010000 */
[----:B--2---:R-:W2:Y:S01]  /*12940*/  LDSM.16.MT88.4 R28, [R187+0x4000] ;  /* 0x00400000bb1c783b */ /* 0x004ea20000004200 */
[--C-:B------:R-:W-:Y:S02]  /*12950*/  FFMA.FTZ R6, R97, c[0x0][0x2d0], -R0.reuse ;  /* 0x0000b40061067a23 */ /* 0x100fe40000010800 */
[----:B------:R-:W-:Y:S02]  /*12960*/  FADD.FTZ R22, R84, R5 ;  /* 0x0000000554167221 */ /* 0x000fe40000010000 */
[----:B------:R-:W-:Y:S02]  /*12970*/  FFMA.FTZ R5, R99, c[0x0][0x2d0], -R0 ;  /* 0x0000b40063057a23 */ /* 0x000fe40000010800 */
[----:B------:R-:W3:Y:S01]  /*12980*/  MUFU.EX2 R6, R6 ;  /* 0x0000000600067308 */ /* 0x000ee20000000800 */
[----:B------:R-:W-:-:S02]  /*12990*/  FADD.FTZ R4, R87, R4 ;  /* 0x0000000457047221 */ /* 0x000fc40000010000 */
[----:B------:R-:W-:Y:S01]  /*129a0*/  FFMA.FTZ R35, R93, c[0x0][0x2d0], -R0 ;  /* 0x0000b4005d237a23 */ /* 0x000fe20000010800 */
[----:B------:R-:W-:Y:S04]  /*129b0*/  LDSM.16.MT88.4 R84, [R177+0x5800] ;  /* 0x00580000b154783b */ /* 0x000fe80000004200 */
[----:B------:R-:W4:Y:S08]  /*129c0*/  MUFU.EX2 R5, R5 ;  /* 0x0000000500057308 */ /* 0x000f300000000800 */
[----:B------:R4:W2:Y:S01]  /*129d0*/  MUFU.EX2 R7, R33 ;  /* 0x0000002100077308 */ /* 0x0008a20000000800 */
[----:B-1----:R-:W-:-:S02]  /*129e0*/  FADD.FTZ R4, R3, R4 ;  /* 0x0000000403047221 */ /* 0x002fc40000010000 */
[--C-:B------:R-:W-:Y:S02]  /*129f0*/  FFMA.FTZ R34, R98, c[0x0][0x2d0], -R0.reuse ;  /* 0x0000b40062227a23 */ /* 0x100fe40000010800 */
[--C-:B------:R-:W-:Y:S02]  /*12a00*/  FFMA.FTZ R37, R96, c[0x0][0x2d0], -R0.reuse ;  /* 0x0000b40060257a23 */ /* 0x100fe40000010800 */
[--C-:B------:R-:W-:Y:S02]  /*12a10*/  FFMA.FTZ R36, R95, c[0x0][0x2d0], -R0.reuse ;  /* 0x0000b4005f247a23 */ /* 0x100fe40000010800 */
[--C-:B------:R-:W-:Y:S02]  /*12a20*/  FFMA.FTZ R39, R91, c[0x0][0x2d0], -R0.reuse ;  /* 0x0000b4005b277a23 */ /* 0x100fe40000010800 */
[----:B------:R-:W-:Y:S02]  /*12a30*/  FFMA.FTZ R38, R90, c[0x0][0x2d0], -R0 ;  /* 0x0000b4005a267a23 */ /* 0x000fe40000010800 */
[----:B---3--:R-:W-:-:S02]  /*12a40*/  FADD.FTZ R0, R6, R22 ;  /* 0x0000001606007221 */ /* 0x008fc40000010000 */
[C---:B------:R-:W-:Y:S01]  /*12a50*/  FADD.FTZ R21, R2.reuse, R4 ;  /* 0x0000000402157221 */ /* 0x040fe20000010000 */
[----:B------:R-:W-:Y:S01]  /*12a60*/  F2FP.PACK_AB R4, R2, R3 ;  /* 0x000000030204723e */ /* 0x000fe200000000ff */
[C---:B----4-:R-:W-:Y:S01]  /*12a70*/  FADD.FTZ R33, R5.reuse, R0 ;  /* 0x0000000005217221 */ /* 0x050fe20000010000 */
[----:B------:R-:W-:Y:S01]  /*12a80*/  F2FP.PACK_AB R5, R5, R6 ;  /* 0x000000060505723e */ /* 0x000fe200000000ff */
[----:B------:R-:W-:Y:S01]  /*12a90*/  FADD.FTZ R2, R20, R21 ;  /* 0x0000001514027221 */ /* 0x000fe20000010000 */
[C---:B--2---:R-:W-:Y:S02]  /*12aa0*/  F2FP.PACK_AB R6, R7.reuse, R20 ;  /* 0x000000140706723e */ /* 0x044fe400000000ff */
[C---:B------:R-:W-:Y:S01]  /*12ab0*/  HMMA.16816.F32 R20, R16.reuse, R28, RZ ;  /* 0x0000001c1014723c */ /* 0x040fe200000018ff */
[----:B------:R-:W-:Y:S02]  /*12ac0*/  FADD.FTZ R32, R7, R2 ;  /* 0x0000000207207221 */ /* 0x000fe40000010000 */
[----:B------:R-:W1:Y:S05]  /*12ad0*/  MUFU.EX2 R2, R35 ;  /* 0x0000002300027308 */ /* 0x000e6a0000000800 */
[----:B------:R-:W-:Y:S03]  /*12ae0*/  HMMA.16816.F32 R28, R16, R30, RZ ;  /* 0x0000001e101c723c */ /* 0x000fe600000018ff */
[----:B------:R-:W-:Y:S08]  /*12af0*/  MUFU.EX2 R0, R34 ;  /* 0x0000002200007308 */ /* 0x000ff00000000800 */
[----:B------:R-:W-:Y:S05]  /*12b00*/  MUFU.EX2 R3, R41 ;  /* 0x0000002900037308 */ /* 0x000fea0000000800 */
[----:B------:R-:W-:Y:S03]  /*12b10*/  HMMA.16816.F32 R52, R12, R24, R20 ;  /* 0x000000180c34723c */ /* 0x000fe60000001814 */
[----:B------:R-:W2:Y:S01]  /*12b20*/  MUFU.EX2 R20, R40 ;  /* 0x0000002800147308 */ /* 0x000ea20000000800 */
[----:B-1----:R-:W-:-:S07]  /*12b30*/  FADD.FTZ R7, R2, R33 ;  /* 0x0000002102077221 */ /* 0x002fce0000010000 */
[----:B------:R-:W-:Y:S08]  /*12b40*/  MUFU.EX2 R24, R42 ;  /* 0x0000002a00187308 */ /* 0x000ff00000000800 */
[----:B------:R-:W1:Y:S01]  /*12b50*/  MUFU.EX2 R22, R37 ;  /* 0x0000002500167308 */ /* 0x000e620000000800 */
[----:B--2---:R-:W-:Y:S01]  /*12b60*/  FADD.FTZ R25, R20, R32 ;  /* 0x0000002014197221 */ /* 0x004fe20000010000 */
[----:B------:R-:W-:Y:S06]  /*12b70*/  HMMA.16816.F32 R44, R12, R26, R28 ;  /* 0x0000001a0c2c723c */ /* 0x000fec000000181c */
[----:B------:R-:W2:Y:S01]  /*12b80*/  MUFU.EX2 R21, R36 ;  /* 0x0000002400157308 */ /* 0x000ea20000000800 */
[----:B------:R-:W-:-:S07]  /*12b90*/  FADD.FTZ R26, R0, R7 ;  /* 0x00000007001a7221 */ /* 0x000fce0000010000 */
[----:B------:R-:W3:Y:S01]  /*12ba0*/  MUFU.EX2 R23, R43 ;  /* 0x0000002b00177308 */ /* 0x000ee20000000800 */
[----:B------:R-:W-:Y:S01]  /*12bb0*/  F2FP.PACK_AB R7, R0, R2 ;  /* 0x000000020007723e */ /* 0x000fe200000000ff */
[C---:B------:R-:W-:Y:S02]  /*12bc0*/  FADD.FTZ R2, R3.reuse, R25 ;  /* 0x0000001903027221 */ /* 0x040fe40000010000 */
[----:B-1----:R-:W-:Y:S02]  /*12bd0*/  FADD.FTZ R0, R22, R26 ;  /* 0x0000001a16007221 */ /* 0x002fe40000010000 */
[----:B------:R-:W-:Y:S01]  /*12be0*/  FADD.FTZ R2, R24, R2 ;  /* 0x0000000218027221 */ /* 0x000fe20000010000 */
[----:B------:R-:W-:Y:S01]  /*12bf0*/  F2FP.PACK_AB R100, R3, R20 ;  /* 0x000000140364723e */ /* 0x000fe200000000ff */
[C---:B--2---:R-:W-:Y:S01]  /*12c00*/  FADD.FTZ R3, R21.reuse, R0 ;  /* 0x0000000015037221 */ /* 0x044fe20000010000 */
[----:B------:R-:W-:Y:S01]  /*12c10*/  F2FP.PACK_AB R101, R21, R22 ;  /* 0x000000161565723e */ /* 0x000fe200000000ff */
[C---:B---3--:R-:W-:Y:S01]  /*12c20*/  FADD.FTZ R221, R23.reuse, R2 ;  /* 0x0000000217dd7221 */ /* 0x048fe20000010000 */
[----:B------:R-:W-:-:S02]  /*12c30*/  F2FP.PACK_AB R102, R23, R24 ;  /* 0x000000181766723e */ /* 0x000fc400000000ff */
[----:B------:R-:W1:Y:S02]  /*12c40*/  LDSM.16.MT88.4 R20, [R189+0x4000] ;  /* 0x00400000bd14783b */ /* 0x000e640000004200 */
[C---:B-1----:R-:W-:Y:S08]  /*12c50*/  HMMA.16816.F32 R24, R16.reuse, R20, RZ ;  /* 0x000000141018723c */ /* 0x042ff000000018ff */
        /* <DEDUP_REMOVED lines=14> */
[----:B------:R-:W1:Y:S01]  /*12d40*/  LDSM.16.MT88.4 R12, [R176+0x1000] ;  /* 0x00100000b00c783b */ /* 0x000e620000004200 */
[----:B------:R-:W-:Y:S08]  /*12d50*/  MUFU.EX2 R2, R39 ;  /* 0x0000002700027308 */ /* 0x000ff00000000800 */
[----:B------:R2:W3:Y:S01]  /*12d60*/  MUFU.EX2 R0, R38 ;  /* 0x0000002600007308 */ /* 0x0004e20000000800 */
[C---:B-1----:R-:W-:Y:S08]  /*12d70*/  HMMA.16816.F32 R136, R4.reuse, R12, R164 ;  /* 0x0000000c0488723c */ /* 0x042ff000000018a4 */
[C---:B--2---:R-:W-:Y:S01]  /*12d80*/  HMMA.16816.F32 R36, R4.reuse, R14, R156 ;  /* 0x0000000e0424723c */ /* 0x044fe2000000189c */
        /* <DEDUP_REMOVED lines=11> */
[----:B---3--:R-:W-:Y:S01]  /*12e40*/  F2FP.PACK_AB R103, R0, R2 ;  /* 0x000000020067723e */ /* 0x008fe200000000ff */
[----:B------:R-:W-:Y:S06]  /*12e50*/  LDSM.16.MT88.4 R140, [R176+0x1800] ;  /* 0x00180000b08c783b */ /* 0x000fec0000004200 */
        /* <DEDUP_REMOVED lines=13> */
[----:B------:R-:W1:Y:S07]  /*12f30*/  LDSM.16.MT88.4 R44, [R186+0x3800] ;  /* 0x00380000ba2c783b */ /* 0x000e6e0000004200 */
[----:B------:R-:W-:Y:S01]  /*12f40*/  HMMA.16816.F32 R160, R4, R12, R52 ;  /* 0x0000000c04a0723c */ /* 0x000fe20000001834 */
[----:B------:R-:W2:Y:S04]  /*12f50*/  LDSM.16.MT88.4 R52, [R177+0x3800] ;  /* 0x00380000b134783b */ /* 0x000ea80000004200 */
[----:B------:R-:W-:Y:S03]  /*12f60*/  LDSM.16.MT88.4 R12, [R176+0x5000] ;  /* 0x00500000b00c783b */ /* 0x000fe60000004200 */
[C---:B-1----:R-:W-:Y:S08]  /*12f70*/  HMMA.16816.F32 R40, R100.reuse, R44, R40 ;  /* 0x0000002c6428723c */ /* 0x042ff00000001828 */
[C---:B------:R-:W-:Y:S08]  /*12f80*/  HMMA.16816.F32 R44, R100.reuse, R46, R48 ;  /* 0x0000002e642c723c */ /* 0x040ff00000001830 */
[C---:B--2---:R-:W-:Y:S08]  /*12f90*/  HMMA.16816.F32 R48, R100.reuse, R52, R56 ;  /* 0x000000346430723c */ /* 0x044ff00000001838 */
[C---:B------:R-:W-:Y:S01]  /*12fa0*/  HMMA.16816.F32 R52, R100.reuse, R54, R60 ;  /* 0x000000366434723c */ /* 0x040fe2000000183c */
[----:B------:R-:W1:Y:S07]  /*12fb0*/  LDSM.16.MT88.4 R60, [R187+0x3800] ;  /* 0x00380000bb3c783b */ /* 0x000e6e0000004200 */
[C---:B-1----:R-:W-:Y:S08]  /*12fc0*/  HMMA.16816.F32 R56, R100.reuse, R60, R64 ;  /* 0x0000003c6438723c */ /* 0x042ff00000001840 */
[C---:B------:R-:W-:Y:S01]  /*12fd0*/  HMMA.16816.F32 R64, R100.reuse, R68, R76 ;  /* 0x000000446440723c */ /* 0x040fe2000000184c */
[----:B------:R-:W1:Y:S07]  /*12fe0*/  LDSM.16.MT88.4 R76, [R186+0x5800] ;  /* 0x00580000ba4c783b */ /* 0x000e6e0000004200 */
[----:B------:R-:W-:Y:S08]  /*12ff0*/  HMMA.16816.F32 R60, R100, R62, R72 ;  /* 0x0000003e643c723c */ /* 0x000ff00000001848 */
[C---:B------:R-:W-:Y:S08]  /*13000*/  HMMA.16816.F32 R24, R4.reuse, R12, R24 ;  /* 0x0000000c0418723c */ /* 0x040ff00000001818 */
[----:B------:R-:W-:Y:S01]  /*13010*/  HMMA.16816.F32 R16, R4, R14, R16 ;  /* 0x0000000e0410723c */ /* 0x000fe20000001810 */
[----:B------:R-:W-:Y:S07]  /*13020*/  LDSM.16.MT88.4 R4, [R176+0x5800] ;  /* 0x00580000b004783b */ /* 0x000fee0000004200 */
[C---:B-1----:R-:W-:Y:S08]  /*13030*/  HMMA.16816.F32 R72, R100.reuse, R76, R88 ;  /* 0x0000004c6448723c */ /* 0x042ff00000001858 */
[----:B------:R-:W-:Y:S01]  /*13040*/  HMMA.16816.F32 R76, R100, R78, R92 ;  /* 0x0000004e644c723c */ /* 0x000fe2000000185c */
[----:B------:R-:W1:Y:S01]  /*13050*/  LDSM.16.MT88.4 R92, [R187+0x5800] ;  /* 0x00580000bb5c783b */ /* 0x000e620000004200 */
[----:B------:R-:W-:-:S04]  /*13060*/  FADD.FTZ R3, R2, R3 ;  /* 0x0000000302037221 */ /* 0x000fc80000010000 */
[----:B------:R-:W-:Y:S01]  /*13070*/  FADD.FTZ R220, R0, R3 ;  /* 0x0000000300dc7221 */ /* 0x000fe20000010000 */
[----:B------:R-:W-:-:S04]  /*13080*/  IADD3 R0, R188, -0x3, RZ ;  /* 0xfffffffdbc007810 */ /* 0x000fc80007ffe0ff */
[----:B------:R-:W-:Y:S01]  /*13090*/  ISETP.GE.AND P0, PT, R0, R226, PT ;  /* 0x000000e20000720c */ /* 0x000fe20003f06270 */
[C---:B------:R-:W-:Y:S01]  /*130a0*/  HMMA.16816.F32 R68, R100.reuse, R70, R80 ;  /* 0x000000466444723c */ /* 0x040fe20000001850 */
[----:B------:R-:W-:Y:S07]  /*130b0*/  BSSY B0, `(.L_x_2940) ;  /* 0x000005f000007945 */ /* 0x000fee0003800000 */
[C---:B------:R-:W-:Y:S08]  /*130c0*/  HMMA.16816.F32 R112, R100.reuse, R116, R112 ;  /* 0x000000746470723c */ /* 0x040ff00000001870 */
[C---:B------:R-:W-:Y:S08]  /*130d0*/  HMMA.16816.F32 R120, R100.reuse, R124, R120 ;  /* 0x0000007c6478723c */ /* 0x040ff00000001878 */
[C---:B------:R-:W-:Y:S08]  /*130e0*/  HMMA.16816.F32 R128, R100.reuse, R132, R128 ;  /* 0x000000846480723c */ /* 0x040ff00000001880 */
[C---:B------:R-:W-:Y:S08]  /*130f0*/  HMMA.16816.F32 R136, R100.reuse, R140, R136 ;  /* 0x0000008c6488723c */ /* 0x040ff00000001888 */
[C---:B------:R-:W-:Y:S08]  /*13100*/  HMMA.16816.F32 R80, R100.reuse, R84, R96 ;  /* 0x000000546450723c */ /* 0x040ff00000001860 */
[C---:B-1----:R-:W-:Y:S08]  /*13110*/  HMMA.16816.F32 R88, R100.reuse, R92, R160 ;  /* 0x0000005c6458723c */ /* 0x042ff000000018a0 */
        /* <DEDUP_REMOVED lines=14> */
[----:B------:R-:W-:-:S05]  /*13200*/  IADD3 R2, R2, -0x80, R231 ;  /* 0xffffff8002027810 */ /* 0x000fca0007ffe0e7 */
        /* <DEDUP_REMOVED lines=8> */
[----:B------:R-:W-:Y:S01]  /*13290*/  IADD3 R0, -R0, RZ, RZ ;  /* 0x000000ff00007210 */ /* 0x000fe20007ffe1ff */
[C---:B------:R-:W-:Y:S01]  /*132a0*/  IMAD.SHL.U32 R17, R219.reuse, 0x2, RZ ;  /* 0x00000002db117824 */ /* 0x040fe200078e00ff */
[----:B------:R-:W-:Y:S01]  /*132b0*/  SHF.L.U64.HI R18, R219, 0x1, R229 ;  /* 0x00000001db127819 */ /* 0x000fe200000102e5 */
[----:B------:R-:W-:Y:S01]  /*132c0*/  IMAD.SHL.U32 R13, R216, 0x2, RZ ;  /* 0x00000002d80d7824 */ /* 0x000fe200078e00ff */
[----:B------:R-:W-:Y:S01]  /*132d0*/  SHF.L.U64.HI R16, R218, 0x1, R230 ;  /* 0x00000001da107819 */ /* 0x000fe200000102e6 */
[----:B------:R-:W-:Y:S01]  /*132e0*/  IMAD R208, R0, c[0x0][0x2b8], R2 ;  /* 0x0000ae0000d07a24 */ /* 0x000fe200078e0202 */
[----:B------:R-:W-:Y:S02]  /*132f0*/  SHF.L.U32 R15, R218, 0x1, RZ ;  /* 0x00000001da0f7819 */ /* 0x000fe400000006ff */
[----:B------:R-:W-:Y:S01]  /*13300*/  SHF.L.U64.HI R14, R216, 0x1, R217 ;  /* 0x00000001d80e7819 */ /* 0x000fe200000102d9 */
        /* <DEDUP_REMOVED lines=15> */
.L_x_3048:
[----:B------:R-:W-:Y:S05]  /*13400*/  BRA.DIV ~URZ, `(.L_x_2943) ;  /* 0x0000d6827f007947 */ /* 0x000fea000b800000 */
[----:B------:R-:W3:Y:S01]  /*13410*/  SHFL.IDX PT, R0, R12, RZ, 0x181f ;  /* 0x00181fff0c007589 */ /* 0x000ee200000e0000 */
[----:B------:R-:W-:Y:S02]  /*13420*/  ISETP.GE.AND P2, PT, R216, c[0x0][0x1d4], PT ;  /* 0x00007500d8007a0c */ /* 0x000fe40003f46270 */
[----:B------:R-:W-:-:S04]  /*13430*/  ISETP.GE.AND P1, PT, R218, c[0x0][0x1d4], PT ;  /* 0x00007500da007a0c */ /* 0x000fc80003f26270 */
[----:B------:R-:W-:Y:S02]  /*13440*/  SEL R7, RZ, 0x10, P1 ;  /* 0x00000010ff077807 */ /* 0x000fe40000800000 */
[----:B---3--:R-:W-:-:S05]  /*13450*/  IADD3 R2, P0, R0, R13, RZ ;  /* 0x0000000d00027210 */ /* 0x008fca0007f1e0ff */
[----:B--2---:R-:W-:-:S05]  /*13460*/  IMAD.X R3, R4, 0x1, R14, P0 ;  /* 0x0000000104037824 */ /* 0x004fca00000e060e */
[----:B------:R-:W-:Y:S01]  /*13470*/  @!PT LDS RZ, [RZ] ;  /* 0x00000000fffff984 */ /* 0x000fe20000000800 */
[----:B------:R-:W-:Y:S01]  /*13480*/  @!PT LDS RZ, [RZ] ;  /* 0x00000000fffff984 */ /* 0x000fe20000000800 */
[----:B------:R2:W-:Y:S02]  /*13490*/  LDGSTS.E.BYPASS.LTC128B.128 [R144+0xc100], [R2.64], !P2 ;  /* 0x0c10000002907fae */ /* 0x0005e4000d101d48 */
[----:B--2---:R-:W-:-:S05]  /*134a0*/  IADD3 R2, P0, R0, R15, RZ ;  /* 0x0000000f00027210 */ /* 0x004fca0007f1e0ff */
[----:B------:R-:W-:Y:S01]  /*134b0*/  IMAD.X R3, R4, 0x1, R16, P0 ;  /* 0x0000000104037824 */ /* 0x000fe200000e0610 */
[----:B------:R-:W-:-:S04]  /*134c0*/  ISETP.GE.AND P0, PT, R219, c[0x0][0x1d4], PT ;  /* 0x00007500db007a0c */ /* 0x000fc80003f06270 */
[----:B------:R2:W-:Y:S01]  /*134d0*/  LDGSTS.E.BYPASS.LTC128B.128 [R144+0xe100], [R2.64], !P1 ;  /* 0x0e10000002907fae */ /* 0x0005e2000c901d48 */
[----:B------:R-:W-:Y:S02]  /*134e0*/  SEL R6, RZ, 0x10, P0 ;  /* 0x00000010ff067807 */ /* 0x000fe40000000000 */
[----:B--2---:R-:W-:Y:S02]  /*134f0*/  IADD3 R2, P3, R0, R17, RZ ;  /* 0x0000001100027210 */ /* 0x004fe40007f7e0ff */
[----:B------:R-:W2:Y:S03]  /*13500*/  SHFL.IDX PT, R0, R12, 0x1, 0x181f ;  /* 0x00381f000c007f89 */ /* 0x000ea600000e0000 */
[----:B------:R-:W-:Y:S02]  /*13510*/  IMAD.X R3, R4, 0x1, R18, P3 ;  /* 0x0000000104037824 */ /* 0x000fe400018e0612 */
[----:B------:R3:W4:Y:S04]  /*13520*/  SHFL.IDX PT, R4, R5, 0x1, 0x181f ;  /* 0x00381f0005047f89 */ /* 0x00072800000e0000 */
[----:B------:R1:W-:Y:S02]  /*13530*/  LDGSTS.E.BYPASS.LTC128B.128 [R144+0x10100], [R2.64], !P0 ;  /* 0x1010000002907fae */ /* 0x0003e4000c101d48 */
[----:B-1-3--:R-:W-:-:S04]  /*13540*/  SEL R5, RZ, 0x10, P2 ;  /* 0x00000010ff057807 */ /* 0x00afc80001000000 */
.L_x_3049:
[C---:B--2---:R-:W-:Y:S02]  /*13550*/  IADD3 R2, -R5.reuse, 0x10, RZ ;  /* 0x0000001005027810 */ /* 0x044fe40007ffe1ff */
[----:B------:R-:W-:-:S02]  /*13560*/  ISETP.NE.U32.AND P2, PT, R5, RZ, PT ;  /* 0x000000ff0500720c */ /* 0x000fc40003f45070 */
[----:B------:R-:W-:Y:S02]  /*13570*/  LOP3.LUT R2, R2, 0xf, RZ, 0xc0, !PT ;  /* 0x0000000f02027812 */ /* 0x000fe400078ec0ff */
[----:B------:R-:W-:Y:S02]  /*13580*/  ISETP.NE.U32.AND P3, PT, R7, RZ, PT ;  /* 0x000000ff0700720c */ /* 0x000fe40003f65070 */
[----:B------:R-:W-:-:S04]  /*13590*/  IADD3 R2, P1, P0, R2, R0, R13 ;  /* 0x0000000002027210 */ /* 0x000fc8000783e00d */
[----:B----4-:R-:W-:-:S05]  /*135a0*/  IADD3.X R3, RZ, R4, R14, P1, P0 ;  /* 0x00000004ff037210 */ /* 0x010fca0000fe040e */
[----:B------:R-:W-:Y:S01]  /*135b0*/  @!PT LDS RZ, [RZ] ;  /* 0x00000000fffff984 */ /* 0x000fe20000000800 */
[----:B------:R-:W-:Y:S01]  /*135c0*/  @!PT LDS RZ, [RZ] ;  /* 0x00000000fffff984 */ /* 0x000fe20000000800 */
[----:B------:R-:W-:Y:S01]  /*135d0*/  @!PT LDS RZ, [RZ] ;  /* 0x00000000fffff984 */ /* 0x000fe20000000800 */
[----:B------:R1:W-:Y:S01]  /*135e0*/  LDGSTS.E.BYPASS.LTC128B.128.ZFILL [R144+0xd100], [R2.64], P2 ;  /* 0x0d10000002907fae */ /* 0x0003e20009141d48 */
[----:B------:R-:W-:Y:S02]  /*135f0*/  ISETP.NE.U32.AND P2, PT, R6, RZ, PT ;  /* 0x000000ff0600720c */ /* 0x000fe40003f45070 */
[----:B-1----:R-:W-:-:S04]  /*13600*/  IADD3 R2, -R7, 0x10, RZ ;  /* 0x0000001007027810 */ /* 0x002fc80007ffe1ff */
[----:B------:R-:W-:Y:S02]  /*13610*/  LOP3.LUT R3, R2, 0xf, RZ, 0xc0, !PT ;  /* 0x0000000f02037812 */ /* 0x000fe400078ec0ff */
[----:B------:R-:W-:Y:S02]  /*13620*/  IADD3 R2, -R6, 0x10, RZ ;  /* 0x0000001006027810 */ /* 0x000fe40007ffe1ff */
[----:B------:R-:W-:Y:S02]  /*13630*/  IADD3 R6, P1, P0, R3, R0, R15 ;  /* 0x0000000003067210 */ /* 0x000fe4000783e00f */
[----:B------:R-:W-:Y:S02]  /*13640*/  LOP3.LUT R2, R2, 0xf, RZ, 0xc0, !PT ;  /* 0x0000000f02027812 */ /* 0x000fe400078ec0ff */
[----:B------:R-:W-:Y:S02]  /*13650*/  IADD3.X R7, RZ, R4, R16, P1, P0 ;  /* 0x00000004ff077210 */ /* 0x000fe40000fe0410 */
[----:B------:R-:W-:-:S03]  /*13660*/  IADD3 R2, P1, P0, R2, R0, R17 ;  /* 0x0000000002027210 */ /* 0x000fc6000783e011 */
[----:B------:R1:W-:Y:S01]  /*13670*/  LDGSTS.E.BYPASS.LTC128B.128.ZFILL [R144+0xf100], [R6.64], P3 ;  /* 0x0f10000006907fae */ /* 0x0003e20009941d48 */
[----:B------:R-:W-:-:S05]  /*13680*/  IADD3.X R3, RZ, R4, R18, P1, P0 ;  /* 0x00000004ff037210 */ /* 0x000fca0000fe0412 */
[----:B------:R1:W-:Y:S04]  /*13690*/  LDGSTS.E.BYPASS.LTC128B.128.ZFILL [R144+0x11100], [R2.64], P2 ;  /* 0x1110000002907fae */ /* 0x0003e80009141d48 */
.L_x_2941:
[----:B------:R-:W-:Y:S05]  /*136a0*/  BSYNC B0 ;  /* 0x0000000000007941 */ /* 0x000fea0003800000 */
.L_x_2940:
[----:B------:R-:W2:Y:S01]  /*136b0*/  LDL R0, [R1+0x4] ;  /* 0x0000040001007983 */ /* 0x000ea20000100800 */
[----:B-1----:R-:W-:-:S03]  /*136c0*/  IMAD.MOV.U32 R2, RZ, RZ, c[0x0][0x2c4] ;  /* 0x0000b100ff027624 */ /* 0x002fc600078e00ff */
[----:B------:R-:W0:Y:S02]  /*136d0*/  LDGDEPBAR ;  /* 0x00000000000079af */ /* 0x000e240000000000 */
[----:B------:R-:W-:Y:S02]  /*136e0*/  ISETP.NE.AND P0, PT, R2, 0x1, PT ;  /* 0x000000010200780c */ /* 0x000fe40003f05270 */
[----:B------:R-:W-:Y:S01]  /*136f0*/  IADD3 R188, R188, -0x2, RZ ;  /* 0xfffffffebcbc7810 */ /* 0x000fe20007ffe0ff */
[----:B------:R-:W-:Y:S02]  /*13700*/  IMAD.MOV.U32 R177, RZ, RZ, 0x1 ;  /* 0x00000001ffb17424 */ /* 0x000fe400078e00ff */
[----:B------:R-:W-:-:S08]  /*13710*/  IMAD.MOV.U32 R214, RZ, RZ, RZ ;  /* 0x000000ffffd67224 */ /* 0x000fd000078e00ff */
[----:B--2---:R-:W-:-:S05]  /*13720*/  @P0 IMAD.HI.U32 R2, R0, c[0x0][0x2c8], RZ ;  /* 0x0000b20000020a27 */ /* 0x004fca00078e00ff */
[----:B------:R-:W-:-:S04]  /*13730*/  @P0 SHF.R.U32.HI R0, RZ, c[0x0][0x2cc], R2 ;  /* 0x0000b300ff000a19 */ /* 0x000fc80000011602 */
        /* <DEDUP_REMOVED lines=11> */
.L_x_2953:
        /* <DEDUP_REMOVED lines=40> */
.L_x_3050:
        /* <DEDUP_REMOVED lines=22> */
.L_x_3051:
[C---:B------:R-:W-:Y:S02]  /*13bd0*/  IADD3 R3, -R6.reuse, 0x10, RZ ;  /* 0x0000001006037810 */ /* 0x040fe40007ffe1ff */
[----:B------:R-:W-:Y:S02]  /*13be0*/  ISETP.NE.U32.AND P2, PT, R6, RZ, PT ;  /* 0x000000ff0600720c */ /* 0x000fe40003f45070 */
[----:B------:R-:W-:Y:S02]  /*13bf0*/  LOP3.LUT R3, R3, 0xf, RZ, 0xc0, !PT ;  /* 0x0000000f03037812 */ /* 0x000fe400078ec0ff */
[C---:B------:R-:W-:Y:S02]  /*13c00*/  ISETP.NE.U32.AND P3, PT, R16.reuse, RZ, PT ;  /* 0x000000ff1000720c */ /* 0x040fe40003f65070 */
        /* <DEDUP_REMOVED lines=17> */
.L_x_2946:
[----:B------:R-:W-:Y:S05]  /*13d20*/  BSYNC B0 ;  /* 0x0000000000007941 */ /* 0x000fea0003800000 */
.L_x_2945:
[----:B------:R-:W0:Y:S01]  /*13d30*/  LDGDEPBAR ;  /* 0x00000000000079af */ /* 0x000e220000000000 */
[----:B------:R-:W-:Y:S01]  /*13d40*/  WARPSYNC 0xffffffff ;  /* 0xffffffff00007948 */ /* 0x000fe20003800000 */
[C---:B--23--:R-:W-:Y:S01]  /*13d50*/  HMMA.16816.F32 R4, R36.reuse, R12, RZ ;  /* 0x0000000c2404723c */ /* 0x04cfe200000018ff */
[----:B------:R-:W-:Y:S01]  /*13d60*/  MOV R189, c[0x0][0x2c4] ;  /* 0x0000b10000bd7a02 */ /* 0x000fe20000000f00 */
[----:B------:R-:W-:Y:S02]  /*13d70*/  BSSY B0, `(.L_x_2949) ;  /* 0x0000314000007945 */ /* 0x000fe40003800000 */
[-C--:B------:R-:W-:Y:S02]  /*13d80*/  IADD3 R2, R178, R0.reuse, RZ ;  /* 0x00000000b2027210 */ /* 0x080fe40007ffe0ff */
[CC--:B------:R-:W-:Y:S02]  /*13d90*/  IADD3 R8, R179.reuse, R0.reuse, RZ ;  /* 0x00000000b3087210 */ /* 0x0c0fe40007ffe0ff */
[C---:B------:R-:W-:Y:S01]  /*13da0*/  HMMA.16816.F32 R12, R36.reuse, R14, RZ ;  /* 0x0000000e240c723c */ /* 0x040fe200000018ff */
[----:B------:R-:W-:Y:S02]  /*13db0*/  IADD3 R3, R179, R0, R178 ;  /* 0x00000000b3037210 */ /* 0x000fe40007ffe0b2 */
[----:B------:R-:W-:Y:S02]  /*13dc0*/  ISETP.NE.AND P0, PT, R189, 0x1, PT ;  /* 0x00000001bd00780c */ /* 0x000fe40003f05270 */
[----:B------:R-:W-:Y:S03]  /*13dd0*/  SHF.L.U32 R215, R188, 0x6, RZ ;  /* 0x00000006bcd77819 */ /* 0x000fe600000006ff */
        /* <DEDUP_REMOVED lines=142> */
[----:B------:R2:W-:Y:S01]  /*146c0*/  MUFU.TANH R162, R2 ;  /* 0x0000000200a27308 */ /* 0x0005e20000002400 */
[----:B-1----:R-:W-:Y:S09]  /*146d0*/  FMUL.FTZ R0, R5, c[0x0][0x320] ;  /* 0x0000c80005007a20 */ /* 0x002ff20000410000 */
[----:B------:R1:W3:Y:S01]  /*146e0*/  MUFU.TANH R169, R0 ;  /* 0x0000000000a97308 */ /* 0x0002e20000002400 */
[----:B--2---:R-:W-:Y:S04]  /*146f0*/  @P0 IMAD.HI.U32 R2, R225, c[0x0][0x2c8], RZ ;  /* 0x0000b200e1020a27 */ /* 0x004fe800078e00ff */
[----:B-1----:R-:W-:Y:S05]  /*14700*/  FMUL.FTZ R0, R6, c[0x0][0x320] ;  /* 0x0000c80006007a20 */ /* 0x002fea0000410000 */
[----:B------:R1:W-:Y:S02]  /*14710*/  MUFU.TANH R168, R0 ;  /* 0x0000000000a87308 */ /* 0x0003e40000002400 */
[----:B-1----:R-:W-:Y:S02]  /*14720*/  FMUL.FTZ R0, R7, c[0x0][0x320] ;  /* 0x0000c80007007a20 */ /* 0x002fe40000410000 */
[----:B------:R-:W1:Y:S06]  /*14730*/  LDSM.16.M88.4 R4, [R3+0x5000] ;  /* 0x005000000304783b */ /* 0x000e6c0000000200 */
[----:B------:R2:W-:Y:S02]  /*14740*/  MUFU.TANH R163, R0 ;  /* 0x0000000000a37308 */ /* 0x0005e40000002400 */
[----:B--2---:R-:W-:Y:S08]  /*14750*/  FMUL.FTZ R0, R13, c[0x0][0x320] ;  /* 0x0000c8000d007a20 */ /* 0x004ff00000410000 */
[----:B------:R2:W-:Y:S01]  /*14760*/  MUFU.TANH R161, R0 ;  /* 0x0000000000a17308 */ /* 0x0005e20000002400 */
[C---:B-1----:R-:W-:Y:S08]  /*14770*/  HMMA.16816.F32 R24, R164.reuse, R4, R24 ;  /* 0x00000004a418723c */ /* 0x042ff00000001818 */
[C---:B------:R-:W-:Y:S04]  /*14780*/  HMMA.16816.F32 R28, R164.reuse, R6, R28 ;  /* 0x00000006a41c723c */ /* 0x040fe8000000181c */
[----:B--2---:R-:W-:Y:S04]  /*14790*/  FMUL.FTZ R0, R14, c[0x0][0x320] ;  /* 0x0000c8000e007a20 */ /* 0x004fe80000410000 */
[----:B------:R1:W-:Y:S11]  /*147a0*/  MUFU.TANH R160, R0 ;  /* 0x0000000000a07308 */ /* 0x0003f60000002400 */
[----:B------:R-:W-:Y:S05]  /*147b0*/  @!UPT UIADD3 URZ, URZ, URZ, URZ ;  /* 0x0000003f3f3ff290 */ /* 0x000fea000fffe03f */
[----:B------:R-:W-:Y:S02]  /*147c0*/  FMUL.FTZ R4, R29, c[0x0][0x320] ;  /* 0x0000c8001d047a20 */ /* 0x000fe40000410000 */
[----:B------:R-:W-:Y:S02]  /*147d0*/  FMUL.FTZ R6, R31, c[0x0][0x320] ;  /* 0x0000c8001f067a20 */ /* 0x000fe40000410000 */
[----:B-1----:R-:W-:Y:S02]  /*147e0*/  FMUL.FTZ R0, R15, c[0x0][0x320] ;  /* 0x0000c8000f007a20 */ /* 0x002fe40000410000 */
[----:B------:R1:W2:Y:S01]  /*147f0*/  LDSM.16.M88.4 R12, [R3+0x5800] ;  /* 0x00580000030c783b */ /* 0x0002a20000000200 */
[----:B------:R-:W-:Y:S04]  /*14800*/  DEPBAR.LE SB0, 0x2 ;  /* 0x000080800000791a */ /* 0x000fe80000000000 */
[----:B------:R4:W5:Y:S03]  /*14810*/  MUFU.TANH R158, R0 ;  /* 0x00000000009e7308 */ /* 0x0009660000002400 */
[----:B------:R-:W-:Y:S01]  /*14820*/  BAR.SYNC.DEFER_BLOCKING 0x0 ;  /* 0x0000000000007b1d */ /* 0x000fe20000010000 */
[----:B-1----:R-:W-:Y:S02]  /*14830*/  FMUL.FTZ R3, R25, c[0x0][0x320] ;  /* 0x0000c80019037a20 */ /* 0x002fe40000410000 */
[----:B----4-:R-:W-:Y:S04]  /*14840*/  FMUL.FTZ R0, R16, c[0x0][0x320] ;  /* 0x0000c80010007a20 */ /* 0x010fe80000410000 */
[----:B------:R1:W-:Y:S01]  /*14850*/  MUFU.TANH R159, R0 ;  /* 0x00000000009f7308 */ /* 0x0003e20000002400 */
[C---:B--2---:R-:W-:Y:S08]  /*14860*/  HMMA.16816.F32 R32, R164.reuse, R12, R32 ;  /* 0x0000000ca420723c */ /* 0x044ff00000001820 */
[----:B------:R-:W-:Y:S04]  /*14870*/  HMMA.16816.F32 R36, R164, R14, R36 ;  /* 0x0000000ea424723c */ /* 0x000fe80000001824 */
[----:B-1----:R-:W-:Y:S02]  /*14880*/  FMUL.FTZ R0, R17, c[0x0][0x320] ;  /* 0x0000c80011007a20 */ /* 0x002fe40000410000 */
[----:B------:R1:W-:Y:S10]  /*14890*/  MUFU.TANH R17, R3 ;  /* 0x0000000300117308 */ /* 0x0003f40000002400 */
[----:B------:R-:W-:Y:S02]  /*148a0*/  FMUL.FTZ R8, R33, c[0x0][0x320] ;  /* 0x0000c80021087a20 */ /* 0x000fe40000410000 */
[----:B------:R-:W-:Y:S01]  /*148b0*/  FMUL.FTZ R9, R34, c[0x0][0x320] ;  /* 0x0000c80022097a20 */ /* 0x000fe20000410000 */
[----:B------:R2:W-:Y:S01]  /*148c0*/  MUFU.TANH R157, R0 ;  /* 0x00000000009d7308 */ /* 0x0005e20000002400 */
[----:B-1----:R-:W-:Y:S09]  /*148d0*/  FMUL.FTZ R3, R26, c[0x0][0x320] ;  /* 0x0000c8001a037a20 */ /* 0x002ff20000410000 */
[----:B------:R-:W-:Y:S01]  /*148e0*/  MUFU.TANH R26, R3 ;  /* 0x00000003001a7308 */ /* 0x000fe20000002400 */
[----:B--2---:R-:W-:Y:S09]  /*148f0*/  FMUL.FTZ R0, R18, c[0x0][0x320] ;  /* 0x0000c80012007a20 */ /* 0x004ff20000410000 */
[----:B------:R1:W-:Y:S02]  /*14900*/  MUFU.TANH R156, R0 ;  /* 0x00000000009c7308 */ /* 0x0003e40000002400 */
[----:B-1----:R-:W-:Y:S02]  /*14910*/  FMUL.FTZ R0, R19, c[0x0][0x320] ;  /* 0x0000c80013007a20 */ /* 0x002fe40000410000 */
[----:B------:R-:W-:Y:S06]  /*14920*/  FMUL.FTZ R19, R35, c[0x0][0x320] ;  /* 0x0000c80023137a20 */ /* 0x000fec0000410000 */
[----:B------:R1:W2:Y:S10]  /*14930*/  MUFU.TANH R155, R0 ;  /* 0x00000000009b7308 */ /* 0x0002b40000002400 */
[----:B------:R-:W-:Y:S01]  /*14940*/  MUFU.TANH R19, R19 ;  /* 0x0000001300137308 */ /* 0x000fe20000002400 */
[----:B-1----:R-:W-:Y:S09]  /*14950*/  FMUL.FTZ R0, R20, c[0x0][0x320] ;  /* 0x0000c80014007a20 */ /* 0x002ff20000410000 */
[----:B------:R1:W-:Y:S10]  /*14960*/  MUFU.TANH R20, R8 ;  /* 0x0000000800147308 */ /* 0x0003f40000002400 */
[----:B------:R4:W-:Y:S01]  /*14970*/  MUFU.TANH R154, R0 ;  /* 0x00000000009a7308 */ /* 0x0009e20000002400 */
[----:B-1----:R-:W-:Y:S02]  /*14980*/  FMUL.FTZ R8, R36, c[0x0][0x320] ;  /* 0x0000c80024087a20 */ /* 0x002fe40000410000 */
[----:B----4-:R-:W-:Y:S07]  /*14990*/  FMUL.FTZ R0, R21, c[0x0][0x320] ;  /* 0x0000c80015007a20 */ /* 0x010fee0000410000 */
[----:B------:R1:W-:Y:S02]  /*149a0*/  MUFU.TANH R21, R0 ;  /* 0x0000000000157308 */ /* 0x0003e40000002400 */
[----:B-1----:R-:W-:Y:S08]  /*149b0*/  FMUL.FTZ R0, R22, c[0x0][0x320] ;  /* 0x0000c80016007a20 */ /* 0x002ff00000410000 */
[----:B------:R-:W-:Y:S10]  /*149c0*/  MUFU.TANH R22, R6 ;  /* 0x0000000600167308 */ /* 0x000ff40000002400 */
[----:B------:R1:W-:Y:S02]  /*149d0*/  MUFU.TANH R152, R0 ;  /* 0x0000000000987308 */ /* 0x0003e40000002400 */
[----:B-1----:R-:W-:Y:S08]  /*149e0*/  FMUL.FTZ R0, R23, c[0x0][0x320] ;  /* 0x0000c80017007a20 */ /* 0x002ff00000410000 */
[----:B------:R1:W-:Y:S10]  /*149f0*/  MUFU.TANH R23, R4 ;  /* 0x0000000400177308 */ /* 0x0003f40000002400 */
[----:B------:R4:W2:Y:S01]  /*14a00*/  MUFU.TANH R18, R0 ;  /* 0x0000000000127308 */ /* 0x0008a20000002400 */
[----:B-1----:R-:W-:Y:S02]  /*14a10*/  FMUL.FTZ R4, R30, c[0x0][0x320] ;  /* 0x0000c8001e047a20 */ /* 0x002fe40000410000 */
[----:B----4-:R-:W-:Y:S07]  /*14a20*/  FMUL.FTZ R0, R24, c[0x0][0x320] ;  /* 0x0000c80018007a20 */ /* 0x010fee0000410000 */
[----:B------:R-:W-:Y:S10]  /*14a30*/  MUFU.TANH R24, R4 ;  /* 0x0000000400187308 */ /* 0x000ff40000002400 */
[----:B------:R1:W4:Y:S02]  /*14a40*/  MUFU.TANH R153, R0 ;  /* 0x0000000000997308 */ /* 0x0003240000002400 */
        /* <DEDUP_REMOVED lines=13> */
[C---:B------:R-:W-:Y:S02]  /*14b20*/  ISETP.GT.AND P1, PT, R2.reuse, 0x1, PT ;  /* 0x000000010200780c */ /* 0x040fe40003f24270 */
[----:B------:R-:W-:Y:S01]  /*14b30*/  ISETP.GT.AND P2, PT, R2, RZ, PT ;  /* 0x000000ff0200720c */ /* 0x000fe20003f44270 */
[----:B------:R1:W2:Y:S01]  /*14b40*/  MUFU.TANH R16, R3 ;  /* 0x0000000300107308 */ /* 0x0002a20000002400 */
[----:B---3--:R-:W-:Y:S02]  /*14b50*/  FSEL R4, R169, -INF , P1 ;  /* 0xff800000a9047808 */ /* 0x008fe40000800000 */
[----:B------:R-:W-:Y:S02]  /*14b60*/  ISETP.GT.AND P1, PT, R0, 0x9, PT ;  /* 0x000000090000780c */ /* 0x000fe40003f24270 */
[----:B------:R-:W-:Y:S02]  /*14b70*/  FSEL R5, R170, -INF , P2 ;  /* 0xff800000aa057808 */ /* 0x000fe40001000000 */
[----:B------:R-:W-:Y:S02]  /*14b80*/  ISETP.GT.AND P0, PT, R0, RZ, PT ;  /* 0x000000ff0000720c */ /* 0x000fe40003f04270 */
[----:B------:R-:W-:Y:S02]  /*14b90*/  ISETP.GT.AND P2, PT, R2, 0x9, PT ;  /* 0x000000090200780c */ /* 0x000fe40003f44270 */
[----:B-----5:R-:W-:Y:S02]  /*14ba0*/  FSEL R15, R158, -INF , P1 ;  /* 0xff8000009e0f7808 */ /* 0x020fe40000800000 */
[----:B------:R-:W-:Y:S02]  /*14bb0*/  ISETP.GT.AND P4, PT, R2, 0x8, PT ;  /* 0x000000080200780c */ /* 0x000fe40003f84270 */
[----:B------:R-:W-:Y:S02]  /*14bc0*/  ISETP.GT.AND P1, PT, R0, 0x11, PT ;  /* 0x000000110000780c */ /* 0x000fe40003f24270 */
[----:B------:R-:W-:Y:S02]  /*14bd0*/  FSEL R14, R168, -INF , P0 ;  /* 0xff800000a80e7808 */ /* 0x000fe40000000000 */
[----:B------:R-:W-:Y:S02]  /*14be0*/  FSEL R6, R161, -INF , P2 ;  /* 0xff800000a1067808 */ /* 0x000fe40001000000 */
[----:B------:R-:W-:Y:S02]  /*14bf0*/  ISETP.GT.AND P0, PT, R0, 0x8, PT ;  /* 0x000000080000780c */ /* 0x000fe40003f04270 */
[----:B------:R-:W-:Y:S02]  /*14c00*/  ISETP.GT.AND P2, PT, R2, 0x11, PT ;  /* 0x000000110200780c */ /* 0x000fe40003f44270 */
[----:B------:R-:W-:Y:S02]  /*14c10*/  FSEL R7, R162, -INF , P4 ;  /* 0xff800000a2077808 */ /* 0x000fe40002000000 */
[----:B------:R-:W-:Y:S02]  /*14c20*/  FSEL R162, R155, -INF , P1 ;  /* 0xff8000009ba27808 */ /* 0x000fe40000800000 */
[----:B------:R-:W-:Y:S02]  /*14c30*/  ISETP.GT.AND P1, PT, R0, 0x19, PT ;  /* 0x000000190000780c */ /* 0x000fe40003f24270 */
[----:B------:R-:W-:Y:S02]  /*14c40*/  FSEL R12, R160, -INF , P0 ;  /* 0xff800000a00c7808 */ /* 0x000fe40000000000 */
[----:B------:R-:W-:Y:S02]  /*14c50*/  FSEL R160, R157, -INF , P2 ;  /* 0xff8000009da07808 */ /* 0x000fe40001000000 */
[----:B------:R-:W-:Y:S02]  /*14c60*/  ISETP.GT.AND P2, PT, R2, 0x19, PT ;  /* 0x000000190200780c */ /* 0x000fe40003f44270 */
[----:B------:R-:W-:Y:S02]  /*14c70*/  FSEL R166, R18, -INF , P1 ;  /* 0xff80000012a67808 */ /* 0x000fe40000800000 */
[----:B-1----:R-:W-:Y:S01]  /*14c80*/  FMNMX.FTZ R3, R5, R106, !PT ;  /* 0x0000006a05037209 */ /* 0x002fe20007810000 */
[----:B------:R1:W3:Y:S01]  /*14c90*/  MUFU.TANH R18, R8 ;  /* 0x0000000800127308 */ /* 0x0002e20000002400 */
[----:B------:R-:W-:Y:S02]  /*14ca0*/  FSEL R164, R21, -INF , P2 ;  /* 0xff80000015a47808 */ /* 0x000fe40001000000 */
[----:B------:R-:W-:Y:S02]  /*14cb0*/  FMNMX.FTZ R3, R4, R3, !PT ;  /* 0x0000000304037209 */ /* 0x000fe40007810000 */
[----:B------:R-:W-:Y:S02]  /*14cc0*/  ISETP.GT.AND P3, PT, R0, 0x1, PT ;  /* 0x000000010000780c */ /* 0x000fe40003f64270 */
[----:B------:R-:W-:Y:S02]  /*14cd0*/  FMNMX.FTZ R3, R7, R3, !PT ;  /* 0x0000000307037209 */ /* 0x000fe40007810000 */
[----:B------:R-:W-:Y:S01]  /*14ce0*/  FSEL R13, R163, -INF , P3 ;  /* 0xff800000a30d7808 */ /* 0x000fe20001800000 */
[----:B------:R5:W-:Y:S01]  /*14cf0*/  MUFU.TANH R21, R9 ;  /* 0x0000000900157308 */ /* 0x000be20000002400 */
[----:B------:R-:W-:Y:S02]  /*14d00*/  ISETP.GT.AND P3, PT, R2, 0x10, PT ;  /* 0x000000100200780c */ /* 0x000fe40003f64270 */
[----:B------:R-:W-:Y:S02]  /*14d10*/  FMNMX.FTZ R3, R6, R3, !PT ;  /* 0x0000000306037209 */ /* 0x000fe40007810000 */
[----:B------:R-:W-:Y:S02]  /*14d20*/  FSEL R159, R159, -INF , P3 ;  /* 0xff8000009f9f7808 */ /* 0x000fe40001800000 */
[----:B------:R-:W-:Y:S02]  /*14d30*/  ISETP.GT.AND P3, PT, R2, 0x18, PT ;  /* 0x000000180200780c */ /* 0x000fe40003f64270 */
[----:B------:R-:W-:Y:S02]  /*14d40*/  FMNMX.FTZ R3, R159, R3, !PT ;  /* 0x000000039f037209 */ /* 0x000fe40007810000 */
[----:B------:R-:W-:Y:S02]  /*14d50*/  FSEL R163, R154, -INF , P3 ;  /* 0xff8000009aa37808 */ /* 0x000fe40001800000 */
[----:B------:R-:W-:Y:S02]  /*14d60*/  FMNMX.FTZ R3, R160, R3, !PT ;  /* 0x00000003a0037209 */ /* 0x000fe40007810000 */
[----:B------:R-:W-:Y:S02]  /*14d70*/  ISETP.GT.AND P3, PT, R2, 0x20, PT ;  /* 0x000000200200780c */ /* 0x000fe40003f64270 */
[----:B------:R-:W-:Y:S02]  /*14d80*/  FMNMX.FTZ R3, R163, R3, !PT ;  /* 0x00000003a3037209 */ /* 0x000fe40007810000 */
[----:B-1----:R-:W-:Y:S02]  /*14d90*/  FMNMX.FTZ R8, R14, R107, !PT ;  /* 0x0000006b0e087209 */ /* 0x002fe40007810000 */
[----:B------:R-:W-:Y:S02]  /*14da0*/  ISETP.GT.AND P2, PT, R2, 0x21, PT ;  /* 0x000000210200780c */ /* 0x000fe40003f44270 */
[----:B----4-:R-:W-:Y:S01]  /*14db0*/  FSEL R167, R153, -INF , P3 ;  /* 0xff80000099a77808 */ /* 0x010fe20001800000 */
[----:B-----5:R-:W-:Y:S01]  /*14dc0*/  FMUL.FTZ R9, R37, c[0x0][0x320] ;  /* 0x0000c80025097a20 */ /* 0x020fe20000410000 */
[----:B------:R-:W-:Y:S02]  /*14dd0*/  FMNMX.FTZ R3, R164, R3, !PT ;  /* 0x00000003a4037209 */ /* 0x000fe40007810000 */
[----:B------:R-:W-:Y:S02]  /*14de0*/  FMNMX.FTZ R8, R13, R8, !PT ;  /* 0x000000080d087209 */ /* 0x000fe40007810000 */
[----:B------:R-:W-:Y:S02]  /*14df0*/  FSEL R169, R17, -INF , P2 ;  /* 0xff80000011a97808 */ /* 0x000fe40001000000 */
[----:B------:R1:W4:Y:S01]  /*14e00*/  MUFU.TANH R17, R9 ;  /* 0x0000000900117308 */ /* 0x0003220000002400 */
[----:B------:R-:W-:Y:S02]  /*14e10*/  ISETP.GT.AND P1, PT, R2, 0x28, PT ;  /* 0x000000280200780c */ /* 0x000fe40003f24270 */
[----:B------:R-:W-:Y:S02]  /*14e20*/  FMNMX.FTZ R3, R167, R3, !PT ;  /* 0x00000003a7037209 */ /* 0x000fe40007810000 */
[----:B------:R-:W-:Y:S02]  /*14e30*/  FMNMX.FTZ R8, R12, R8, !PT ;  /* 0x000000080c087209 */ /* 0x000fe40007810000 */
[C---:B------:R-:W-:Y:S02]  /*14e40*/  ISETP.GT.AND P4, PT, R2.reuse, 0x30, PT ;  /* 0x000000300200780c */ /* 0x040fe40003f84270 */
[----:B------:R-:W-:Y:S02]  /*14e50*/  FSEL R175, R25, -INF , P1 ;  /* 0xff80000019af7808 */ /* 0x000fe40000800000 */
[C---:B------:R-:W-:Y:S02]  /*14e60*/  ISETP.GT.AND P5, PT, R2.reuse, 0x29, PT ;  /* 0x000000290200780c */ /* 0x040fe40003fa4270 */
[----:B------:R-:W-:Y:S02]  /*14e70*/  FMNMX.FTZ R3, R169, R3, !PT ;  /* 0x00000003a9037209 */ /* 0x000fe40007810000 */
[C---:B------:R-:W-:Y:S02]  /*14e80*/  ISETP.GT.AND P2, PT, R2.reuse, 0x38, PT ;  /* 0x000000380200780c */ /* 0x040fe40003f44270 */
[C---:B------:R-:W-:Y:S02]  /*14e90*/  ISETP.GT.AND P1, PT, R2.reuse, 0x39, PT ;  /* 0x000000390200780c */ /* 0x040fe40003f24270 */
[----:B------:R-:W-:Y:S02]  /*14ea0*/  ISETP.GT.AND P3, PT, R2, 0x31, PT ;  /* 0x000000310200780c */ /* 0x000fe40003f64270 */
[----:B------:R-:W-:Y:S01]  /*14eb0*/  FMNMX.FTZ R2, R15, R8, !PT ;  /* 0x000000080f027209 */ /* 0x000fe20007810000 */
[----:B------:R-:W-:Y:S01]  /*14ec0*/  FMUL.FTZ R8, R38, c[0x0][0x320] ;  /* 0x0000c80026087a20 */ /* 0x000fe20000410000 */
[----:B--2---:R-:W-:Y:S01]  /*14ed0*/  FSEL R204, R16, -INF , P4 ;  /* 0xff80000010cc7808 */ /* 0x004fe20002000000 */
[----:B-1----:R-:W-:Y:S01]  /*14ee0*/  FMUL.FTZ R9, R39, c[0x0][0x320] ;  /* 0x0000c80027097a20 */ /* 0x002fe20000410000 */
[----:B------:R-:W-:Y:S01]  /*14ef0*/  FSEL R171, R23, -INF , P5 ;  /* 0xff80000017ab7808 */ /* 0x000fe20002800000 */
[----:B------:R1:W2:Y:S01]  /*14f00*/  MUFU.TANH R16, R8 ;  /* 0x0000000800107308 */ /* 0x0002a20000002400 */
[----:B------:R-:W-:Y:S02]  /*14f10*/  FMNMX.FTZ R3, R175, R3, !PT ;  /* 0x00000003af037209 */ /* 0x000fe40007810000 */
[----:B------:R-:W-:Y:S02]  /*14f20*/  FSEL R201, R20, -INF , P3 ;  /* 0xff80000014c97808 */ /* 0x000fe40001800000 */
[----:B------:R-:W-:Y:S02]  /*14f30*/  FMNMX.FTZ R3, R171, R3, !PT ;  /* 0x00000003ab037209 */ /* 0x000fe40007810000 */
[----:B---3--:R-:W-:Y:S02]  /*14f40*/  FSEL R200, R18, -INF , P2 ;  /* 0xff80000012c87808 */ /* 0x008fe40001000000 */
[----:B------:R-:W-:Y:S01]  /*14f50*/  FMNMX.FTZ R3, R204, R3, !PT ;  /* 0x00000003cc037209 */ /* 0x000fe20007810000 */
[----:B------:R-:W3:Y:S01]  /*14f60*/  MUFU.TANH R9, R9 ;  /* 0x0000000900097308 */ /* 0x000ee20000002400 */
[----:B----4-:R-:W-:Y:S02]  /*14f70*/  FSEL R197, R17, -INF , P1 ;  /* 0xff80000011c57808 */ /* 0x010fe40000800000 */
[----:B------:R-:W-:Y:S02]  /*14f80*/  FMNMX.FTZ R3, R201, R3, !PT ;  /* 0x00000003c9037209 */ /* 0x000fe40007810000 */
[----:B------:R-:W-:Y:S02]  /*14f90*/  ISETP.GT.AND P0, PT, R0, 0x10, PT ;  /* 0x000000100000780c */ /* 0x000fe40003f04270 */
[----:B------:R-:W-:Y:S02]  /*14fa0*/  FMNMX.FTZ R3, R200, R3, !PT ;  /* 0x00000003c8037209 */ /* 0x000fe40007810000 */
[----:B------:R-:W-:Y:S02]  /*14fb0*/  FSEL R161, R156, -INF , P0 ;  /* 0xff8000009ca17808 */ /* 0x000fe40000000000 */
[----:B------:R-:W-:Y:S02]  /*14fc0*/  FMNMX.FTZ R3, R197, R3, !PT ;  /* 0x00000003c5037209 */ /* 0x000fe40007810000 */
[C---:B------:R-:W-:Y:S02]  /*14fd0*/  ISETP.GT.AND P0, PT, R0.reuse, 0x18, PT ;  /* 0x000000180000780c */ /* 0x040fe40003f04270 */
[----:B------:R-:W-:Y:S01]  /*14fe0*/  ISETP.GT.AND P1, PT, R0, 0x30, PT ;  /* 0x000000300000780c */ /* 0x000fe20003f24270 */
[----:B-1----:R-:W1:Y:S01]  /*14ff0*/  SHFL.BFLY PT, R8, R3, 0x2, 0x1f ;  /* 0x0c401f0003087f89 */ /* 0x002e6200000e0000 */
[----:B------:R-:W-:Y:S02]  /*15000*/  FSEL R165, R152, -INF , P0 ;  /* 0xff80000098a57808 */ /* 0x000fe40000000000 */
[C---:B------:R-:W-:Y:S02]  /*15010*/  ISETP.GT.AND P0, PT, R0.reuse, 0x20, PT ;  /* 0x000000200000780c */ /* 0x040fe40003f04270 */
[----:B------:R-:W-:Y:S02]  /*15020*/  ISETP.GT.AND P3, PT, R0, 0x28, PT ;  /* 0x000000280000780c */ /* 0x000fe40003f64270 */
[----:B------:R-:W-:Y:S02]  /*15030*/  FSEL R170, R26, -INF , P0 ;  /* 0xff8000001aaa7808 */ /* 0x000fe40000000000 */
[C---:B------:R-:W-:Y:S02]  /*15040*/  ISETP.GT.AND P0, PT, R0.reuse, 0x21, PT ;  /* 0x000000210000780c */ /* 0x040fe40003f04270 */
[----:B------:R-:W-:Y:S02]  /*15050*/  FSEL R199, R21, -INF , P1 ;  /* 0xff80000015c77808 */ /* 0x000fe40000800000 */
[----:B------:R-:W-:Y:S02]  /*15060*/  FSEL R168, R27, -INF , P0 ;  /* 0xff8000001ba87808 */ /* 0x000fe40000000000 */
[C---:B------:R-:W-:Y:S02]  /*15070*/  ISETP.GT.AND P0, PT, R0.reuse, 0x29, PT ;  /* 0x000000290000780c */ /* 0x040fe40003f04270 */
[----:B------:R-:W-:Y:S02]  /*15080*/  ISETP.GT.AND P1, PT, R0, 0x38, PT ;  /* 0x000000380000780c */ /* 0x000fe40003f24270 */
[----:B------:R-:W-:Y:S02]  /*15090*/  FSEL R174, R22, -INF , P0 ;  /* 0xff80000016ae7808 */ /* 0x000fe40000000000 */
[----:B------:R-:W-:Y:S02]  /*150a0*/  ISETP.GT.AND P0, PT, R0, 0x31, PT ;  /* 0x000000310000780c */ /* 0x000fe40003f04270 */
[----:B--2---:R-:W-:Y:S02]  /*150b0*/  FSEL R202, R16, -INF , P1 ;  /* 0xff80000010ca7808 */ /* 0x004fe40000800000 */
[----:B------:R-:W-:Y:S02]  /*150c0*/  FSEL R198, R19, -INF , P0 ;  /* 0xff80000013c67808 */ /* 0x000fe40000000000 */
[----:B------:R-:W-:Y:S02]  /*150d0*/  ISETP.GT.AND P0, PT, R0, 0x39, PT ;  /* 0x000000390000780c */ /* 0x000fe40003f04270 */
[----:B-1----:R-:W-:Y:S02]  /*150e0*/  FMNMX.FTZ R0, R3, R8, !PT ;  /* 0x0000000803007209 */ /* 0x002fe40007810000 */
[----:B---3--:R-:W-:Y:S02]  /*150f0*/  FSEL R207, R9, -INF , P0 ;  /* 0xff80000009cf7808 */ /* 0x008fe40000000000 */
[----:B------:R-:W-:Y:S01]  /*15100*/  FMNMX.FTZ R2, R161, R2, !PT ;  /* 0x00000002a1027209 */ /* 0x000fe20007810000 */
[----:B------:R-:W1:Y:S01]  /*15110*/  SHFL.BFLY PT, R9, R0, 0x1, 0x1f ;  /* 0x0c201f0000097f89 */ /* 0x000e6200000e0000 */
[----:B------:R-:W-:Y:S02]  /*15120*/  FSEL R173, R24, -INF , P3 ;  /* 0xff80000018ad7808 */ /* 0x000fe40001800000 */
[----:B------:R-:W-:Y:S02]  /*15130*/  FMNMX.FTZ R2, R162, R2, !PT ;  /* 0x00000002a2027209 */ /* 0x000fe40007810000 */
[----:B------:R-:W-:Y:S02]  /*15140*/  IADD3 R156, R187, R176, RZ ;  /* 0x000000b0bb9c7210 */ /* 0x000fe40007ffe0ff */
[----:B------:R-:W-:Y:S03]  /*15150*/  FMNMX.FTZ R2, R165, R2, !PT ;  /* 0x00000002a5027209 */ /* 0x000fe60007810000 */
[----:B------:R-:W-:Y:S01]  /*15160*/  LDSM.16.MT88.4 R32, [R156] ;  /* 0x000000009c20783b */ /* 0x000fe20000004200 */
[----:B------:R-:W-:Y:S04]  /*15170*/  FMNMX.FTZ R2, R166, R2, !PT ;  /* 0x00000002a6027209 */ /* 0x000fe80007810000 */
[----:B------:R-:W-:Y:S04]  /*15180*/  FMNMX.FTZ R2, R170, R2, !PT ;  /* 0x00000002aa027209 */ /* 0x000fe80007810000 */
[----:B------:R-:W-:Y:S04]  /*15190*/  FMNMX.FTZ R2, R168, R2, !PT ;  /* 0x00000002a8027209 */ /* 0x000fe80007810000 */
[----:B------:R-:W-:Y:S02]  /*151a0*/  FMNMX.FTZ R2, R173, R2, !PT ;  /* 0x00000002ad027209 */ /* 0x000fe40007810000 */
[----:B-1----:R-:W-:Y:S02]  /*151b0*/  FMNMX.FTZ R9, R0, R9, !PT ;  /* 0x0000000900097209 */ /* 0x002fe40007810000 */
[----:B------:R-:W-:Y:S02]  /*151c0*/  FMNMX.FTZ R2, R174, R2, !PT ;  /* 0x00000002ae027209 */ /* 0x000fe40007810000 */
[C---:B------:R-:W-:Y:S01]  /*151d0*/  FSETP.NEU.FTZ.AND P1, PT, R9.reuse, -INF , PT ;  /* 0xff8000000900780b */ /* 0x040fe20003f3d000 */
[----:B------:R-:W-:Y:S01]  /*151e0*/  FMUL.FTZ R0, R9, c[0x0][0x2d0] ;  /* 0x0000b40009007a20 */ /* 0x000fe20000410000 */
[----:B------:R-:W-:Y:S04]  /*151f0*/  FMNMX.FTZ R2, R199, R2, !PT ;  /* 0x00000002c7027209 */ /* 0x000fe80007810000 */
[----:B------:R-:W-:Y:S02]  /*15200*/  FSEL R157, R0, RZ, P1 ;  /* 0x000000ff009d7208 */ /* 0x000fe40000800000 */
[----:B------:R-:W-:Y:S03]  /*15210*/  FMNMX.FTZ R2, R198, R2, !PT ;  /* 0x00000002c6027209 */ /* 0x000fe60007810000 */
[--C-:B------:R-:W-:Y:S01]  /*15220*/  FFMA.FTZ R0, R5, c[0x0][0x2d0], -R157.reuse ;  /* 0x0000b40005007a23 */ /* 0x100fe2000001089d */
[----:B------:R-:W-:Y:S03]  /*15230*/  FMNMX.FTZ R2, R202, R2, !PT ;  /* 0x00000002ca027209 */ /* 0x000fe60007810000 */
[----:B------:R1:W-:Y:S01]  /*15240*/  MUFU.EX2 R206, R0 ;  /* 0x0000000000ce7308 */ /* 0x0003e20000000800 */
[----:B------:R-:W-:Y:S05]  /*15250*/  FMNMX.FTZ R2, R207, R2, !PT ;  /* 0x00000002cf027209 */ /* 0x000fea0007810000 */
[----:B------:R-:W2:Y:S01]  /*15260*/  SHFL.BFLY PT, R3, R2, 0x2, 0x1f ;  /* 0x0c401f0002037f89 */ /* 0x000ea200000e0000 */
[--C-:B-1----:R-:W-:Y:S04]  /*15270*/  FFMA.FTZ R0, R4, c[0x0][0x2d0], -R157.reuse ;  /* 0x0000b40004007a23 */ /* 0x102fe8000001089d */
[----:B------:R1:W3:Y:S01]  /*15280*/  MUFU.EX2 R205, R0 ;  /* 0x0000000000cd7308 */ /* 0x0002e20000000800 */
[----:B--2---:R-:W-:Y:S05]  /*15290*/  FMNMX.FTZ R2, R2, R3, !PT ;  /* 0x0000000302027209 */ /* 0x004fea0007810000 */
[----:B------:R-:W2:Y:S01]  /*152a0*/  SHFL.BFLY PT, R3, R2, 0x1, 0x1f ;  /* 0x0c201f0002037f89 */ /* 0x000ea200000e0000 */
[--C-:B-1----:R-:W-:Y:S01]  /*152b0*/  FFMA.FTZ R0, R7, c[0x0][0x2d0], -R157.reuse ;  /* 0x0000b40007007a23 */ /* 0x102fe2000001089d */
[----:B---3--:R-:W-:Y:S03]  /*152c0*/  F2FP.PACK_AB R152, R205, R206 ;  /* 0x000000cecd98723e */ /* 0x008fe600000000ff */
[----:B------:R1:W-:Y:S01]  /*152d0*/  MUFU.EX2 R213, R0 ;  /* 0x0000000000d57308 */ /* 0x0003e20000000800 */
[----:B--2---:R-:W-:Y:S04]  /*152e0*/  FMNMX.FTZ R8, R2, R3, !PT ;  /* 0x0000000302087209 */ /* 0x004fe80007810000 */
[C---:B------:R-:W-:Y:S01]  /*152f0*/  FSETP.NEU.FTZ.AND P0, PT, R8.reuse, -INF , PT ;  /* 0xff8000000800780b */ /* 0x040fe20003f1d000 */
[----:B------:R-:W-:Y:S05]  /*15300*/  FMUL.FTZ R2, R8, c[0x0][0x2d0] ;  /* 0x0000b40008027a20 */ /* 0x000fea0000410000 */
[----:B------:R-:W-:Y:S02]  /*15310*/  FSEL R158, R2, RZ, P0 ;  /* 0x000000ff029e7208 */ /* 0x000fe40000000000 */
[----:B------:R-:W-:Y:S02]  /*15320*/  FSEL R2, R9, RZ, P1 ;  /* 0x000000ff09027208 */ /* 0x000fe40000800000 */
[----:B------:R-:W-:Y:S01]  /*15330*/  ISETP.GE.AND P1, PT, R214, 0x1, PT ;  /* 0x00000001d600780c */ /* 0x000fe20003f26270 */
[----:B------:R-:W-:Y:S02]  /*15340*/  FFMA.FTZ R3, R15, c[0x0][0x2d0], -R158 ;  /* 0x0000b4000f037a23 */ /* 0x000fe4000001089e */
[----:B------:R-:W-:Y:S02]  /*15350*/  FADD.FTZ R2, -R2, R106 ;  /* 0x0000006a02027221 */ /* 0x000fe40000010100 */
[----:B------:R2:W-:Y:S01]  /*15360*/  MUFU.EX2 R209, R3 ;  /* 0x0000000300d17308 */ /* 0x0005e20000000800 */
[----:B-1----:R-:W-:Y:S02]  /*15370*/  FFMA.FTZ R0, R6, c[0x0][0x2d0], -R157 ;  /* 0x0000b40006007a23 */ /* 0x002fe4000001089d */
[----:B------:R-:W-:Y:S07]  /*15380*/  FMUL.FTZ R2, R2, c[0x0][0x2d0] ;  /* 0x0000b40002027a20 */ /* 0x000fee0000410000 */
[----:B------:R1:W3:Y:S10]  /*15390*/  MUFU.EX2 R212, R0 ;  /* 0x0000000000d47308 */ /* 0x0002f40000000800 */
[----:B------:R-:W4:Y:S01]  /*153a0*/  MUFU.EX2 R2, R2 ;  /* 0x0000000200027308 */ /* 0x000f220000000800 */
[----:B--2---:R-:W-:Y:S04]  /*153b0*/  IADD3 R3, R186, R176, RZ ;  /* 0x000000b0ba037210 */ /* 0x004fe80007ffe0ff */
[----:B------:R-:W-:Y:S01]  /*153c0*/  IADD3 R106, R184, R3, RZ ;  /* 0x00000003b86a7210 */ /* 0x000fe20007ffe0ff */
[----:B------:R-:W2:Y:S01]  /*153d0*/  LDSM.16.MT88.4 R16, [R3] ;  /* 0x000000000310783b */ /* 0x000ea20000004200 */
[--C-:B-1----:R-:W-:Y:S01]  /*153e0*/  FFMA.FTZ R0, R14, c[0x0][0x2d0], -R158.reuse ;  /* 0x0000b4000e007a23 */ /* 0x102fe2000001089e */
[----:B---3--:R-:W-:Y:S06]  /*153f0*/  F2FP.PACK_AB R154, R212, R213 ;  /* 0x000000d5d49a723e */ /* 0x008fec00000000ff */
[----:B------:R-:W1:Y:S01]  /*15400*/  LDSM.16.MT88.4 R24, [R106] ;  /* 0x000000006a18783b */ /* 0x000e620000004200 */
[----:B------:R3:W-:Y:S01]  /*15410*/  MUFU.EX2 R203, R0 ;  /* 0x0000000000cb7308 */ /* 0x0007e20000000800 */
[C---:B----4-:R-:W-:Y:S02]  /*15420*/  FMUL.FTZ R4, R2.reuse, R112 ;  /* 0x0000007002047220 */ /* 0x050fe40000410000 */
        /* <DEDUP_REMOVED lines=8> */
[--C-:B---3--:R-:W-:Y:S02]  /*154b0*/  FFMA.FTZ R0, R13, c[0x0][0x2d0], -R158.reuse ;  /* 0x0000b4000d007a23 */ /* 0x108fe4000001089e */
[C---:B------:R-:W-:Y:S02]  /*154c0*/  FMUL.FTZ R13, R2.reuse, R117 ;  /* 0x00000075020d7220 */ /* 0x040fe40000410000 */
[----:B------:R-:W3:Y:S01]  /*154d0*/  MUFU.EX2 R211, R0 ;  /* 0x0000000000d37308 */ /* 0x000ee20000000800 */
        /* <DEDUP_REMOVED lines=12> */
[----:B---3--:R-:W-:Y:S01]  /*155a0*/  F2FP.PACK_AB R153, R211, R203 ;  /* 0x000000cbd399723e */ /* 0x008fe200000000ff */
[--C-:B------:R-:W-:Y:S02]  /*155b0*/  FFMA.FTZ R0, R12, c[0x0][0x2d0], -R158.reuse ;  /* 0x0000b4000c007a23 */ /* 0x100fe4000001089e */
[C---:B------:R-:W-:Y:S02]  /*155c0*/  FMUL.FTZ R12, R2.reuse, R116 ;  /* 0x00000074020c7220 */ /* 0x040fe40000410000 */
[----:B------:R3:W4:Y:S01]  /*155d0*/  MUFU.EX2 R210, R0 ;  /* 0x0000000000d27308 */ /* 0x0007220000000800 */
        /* <DEDUP_REMOVED lines=12> */
[----:B---3--:R-:W-:Y:S01]  /*156a0*/  FSEL R0, R8, RZ, P0 ;  /* 0x000000ff08007208 */ /* 0x008fe20000000000 */
[C---:B------:R-:W-:Y:S01]  /*156b0*/  FMUL.FTZ R89, R2.reuse, R89 ;  /* 0x0000005902597220 */ /* 0x040fe20000410000 */
[----:B----4-:R-:W-:Y:S01]  /*156c0*/  F2FP.PACK_AB R155, R209, R210 ;  /* 0x000000d2d19b723e */ /* 0x010fe200000000ff */
[----:B------:R-:W-:Y:S02]  /*156d0*/  FMUL.FTZ R92, R2, R92 ;  /* 0x0000005c025c7220 */ /* 0x000fe40000410000 */
[----:B------:R-:W-:Y:S01]  /*156e0*/  FADD.FTZ R0, -R0, R107 ;  /* 0x0000006b00007221 */ /* 0x000fe20000010100 */
[----:B------:R-:W-:Y:S01]  /*156f0*/  IADD3 R107, R184, R156, RZ ;  /* 0x0000009cb86b7210 */ /* 0x000fe20007ffe0ff */
[----:B------:R-:W-:Y:S02]  /*15700*/  FMUL.FTZ R93, R2, R93 ;  /* 0x0000005d025d7220 */ /* 0x000fe40000410000 */
[----:B------:R-:W-:Y:S02]  /*15710*/  FMUL.FTZ R0, R0, c[0x0][0x2d0] ;  /* 0x0000b40000007a20 */ /* 0x000fe40000410000 */
[C---:B------:R-:W-:Y:S02]  /*15720*/  FMUL.FTZ R96, R2.reuse, R96 ;  /* 0x0000006002607220 */ /* 0x040fe40000410000 */
[C---:B------:R-:W-:Y:S02]  /*15730*/  FMUL.FTZ R97, R2.reuse, R97 ;  /* 0x0000006102617220 */ /* 0x040fe40000410000 */
[----:B------:R-:W3:Y:S01]  /*15740*/  MUFU.EX2 R0, R0 ;  /* 0x0000000000007308 */ /* 0x000ee20000000800 */
[C---:B------:R-:W-:Y:S02]  /*15750*/  FMUL.FTZ R100, R2.reuse, R100 ;  /* 0x0000006402647220 */ /* 0x040fe40000410000 */
[----:B------:R-:W-:Y:S02]  /*15760*/  FMUL.FTZ R101, R2, R101 ;  /* 0x0000006502657220 */ /* 0x000fe40000410000 */
[--C-:B------:R-:W-:Y:S05]  /*15770*/  FFMA.FTZ R124, R169, c[0x0][0x2d0], -R157.reuse ;  /* 0x0000b400a97c7a23 */ /* 0x100fea000001089d */
[----:B------:R4:W-:Y:S01]  /*15780*/  MUFU.EX2 R169, R124 ;  /* 0x0000007c00a97308 */ /* 0x0009e20000000800 */
[C---:B---3--:R-:W-:Y:S02]  /*15790*/  FMUL.FTZ R6, R0.reuse, R114 ;  /* 0x0000007200067220 */ /* 0x048fe40000410000 */
[C---:B------:R-:W-:Y:S02]  /*157a0*/  FMUL.FTZ R7, R0.reuse, R115 ;  /* 0x0000007300077220 */ /* 0x040fe40000410000 */
[----:B------:R-:W3:Y:S01]  /*157b0*/  LDSM.16.MT88.4 R112, [R107] ;  /* 0x000000006b70783b */ /* 0x000ee20000004200 */
        /* <DEDUP_REMOVED lines=14> */
[C---:B-1----:R-:W-:Y:S03]  /*158a0*/  HMMA.16816.F32 R16, R152.reuse, R24, R16 ;  /* 0x000000189810723c */ /* 0x042fe60000001810 */
        /* <DEDUP_REMOVED lines=11> */
[C---:B------:R-:W-:Y:S03]  /*15960*/  HMMA.16816.F32 R24, R152.reuse, R32, R24 ;  /* 0x000000209818723c */ /* 0x040fe60000001818 */
        /* <DEDUP_REMOVED lines=11> */
[C---:B---3--:R-:W-:Y:S03]  /*15a20*/  HMMA.16816.F32 R32, R152.reuse, R112, R32 ;  /* 0x000000709820723c */ /* 0x048fe60000001820 */
        /* <DEDUP_REMOVED lines=35> */
[----:B------:R-:W5:Y:S03]  /*15c60*/  LDSM.16.MT88.4 R116, [R3+0x4000] ;  /* 0x004000000374783b */ /* 0x000f660000004200 */
[C---:B------:R-:W-:Y:S02]  /*15c70*/  FMUL.FTZ R102, R0.reuse, R102 ;  /* 0x0000006600667220 */ /* 0x040fe40000410000 */
[----:B------:R-:W-:Y:S02]  /*15c80*/  FMUL.FTZ R103, R0, R103 ;  /* 0x0000006700677220 */ /* 0x000fe40000410000 */
[----:B----4-:R-:W-:Y:S04]  /*15c90*/  FFMA.FTZ R124, R170, c[0x0][0x2d0], -R158 ;  /* 0x0000b400aa7c7a23 */ /* 0x010fe8000001089e */
[----:B------:R-:W-:Y:S02]  /*15ca0*/  FFMA.FTZ R2, R2, R221, R206 ;  /* 0x000000dd02027223 */ /* 0x000fe400000100ce */
[----:B------:R-:W-:Y:S02]  /*15cb0*/  FFMA.FTZ R0, R0, R220, R203 ;  /* 0x000000dc00007223 */ /* 0x000fe400000100cb */
[----:B------:R-:W-:Y:S02]  /*15cc0*/  FADD.FTZ R2, R205, R2 ;  /* 0x00000002cd027221 */ /* 0x000fe40000010000 */
[----:B--2---:R-:W-:Y:S02]  /*15cd0*/  FFMA.FTZ R120, R161, c[0x0][0x2d0], -R158 ;  /* 0x0000b400a1787a23 */ /* 0x004fe4000001089e */
[----:B------:R-:W-:Y:S02]  /*15ce0*/  FADD.FTZ R0, R211, R0 ;  /* 0x00000000d3007221 */ /* 0x000fe40000010000 */
[----:B------:R2:W4:Y:S01]  /*15cf0*/  MUFU.EX2 R193, R120 ;  /* 0x0000007800c17308 */ /* 0x0005220000000800 */
[----:B------:R-:W-:Y:S01]  /*15d00*/  FADD.FTZ R2, R213, R2 ;  /* 0x00000002d5027221 */ /* 0x000fe20000010000 */
[C---:B-1----:R-:W-:Y:S03]  /*15d10*/  HMMA.16816.F32 R64, R152.reuse, R112, R64 ;  /* 0x000000709840723c */ /* 0x042fe60000001840 */
[----:B------:R-:W-:Y:S02]  /*15d20*/  FADD.FTZ R0, R210, R0 ;  /* 0x00000000d2007221 */ /* 0x000fe40000010000 */
[----:B------:R-:W-:Y:S02]  /*15d30*/  FADD.FTZ R2, R212, R2 ;  /* 0x00000002d4027221 */ /* 0x000fe40000010000 */
[----:B------:R-:W-:Y:S01]  /*15d40*/  FADD.FTZ R0, R209, R0 ;  /* 0x00000000d1007221 */ /* 0x000fe20000010000 */
[C---:B------:R-:W-:Y:S01]  /*15d50*/  HMMA.16816.F32 R68, R152.reuse, R114, R68 ;  /* 0x000000729844723c */ /* 0x040fe20000001844 */
[----:B------:R-:W1:Y:S03]  /*15d60*/  LDSM.16.MT88.4 R112, [R106+0x4000] ;  /* 0x004000006a70783b */ /* 0x000e660000004200 */
[----:B---3--:R-:W-:Y:S04]  /*15d70*/  FADD.FTZ R2, R196, R2 ;  /* 0x00000002c4027221 */ /* 0x008fe80000010000 */
[C---:B-----5:R-:W-:Y:S04]  /*15d80*/  HMMA.16816.F32 R72, R152.reuse, R116, R72 ;  /* 0x000000749848723c */ /* 0x060fe80000001848 */
[----:B--2---:R-:W-:Y:S02]  /*15d90*/  FFMA.FTZ R120, R162, c[0x0][0x2d0], -R158 ;  /* 0x0000b400a2787a23 */ /* 0x004fe4000001089e */
[----:B------:R-:W-:Y:S02]  /*15da0*/  MUFU.EX2 R162, R129 ;  /* 0x0000008100a27308 */ /* 0x000fe40000000800 */
[C---:B------:R-:W-:Y:S01]  /*15db0*/  HMMA.16816.F32 R76, R152.reuse, R118, R76 ;  /* 0x00000076984c723c */ /* 0x040fe2000000184c */
[----:B------:R-:W2:Y:S03]  /*15dc0*/  LDSM.16.MT88.4 R116, [R156+0x4000] ;  /* 0x004000009c74783b */ /* 0x000ea60000004200 */
[----:B----4-:R-:W-:Y:S04]  /*15dd0*/  FADD.FTZ R0, R193, R0 ;  /* 0x00000000c1007221 */ /* 0x010fe80000010000 */
        /* <DEDUP_REMOVED lines=158> */
[----:B------:R1:W5:Y:S07]  /*167c0*/  LDSM.16.MT88.4 R4, [R3+0x5800] ;  /* 0x005800000304783b */ /* 0x00036e0000004200 */
[C---:B--2---:R-:W-:Y:S08]  /*167d0*/  HMMA.16816.F32 R48, R152.reuse, R12, R48 ;  /* 0x0000000c9830723c */ /* 0x044ff00000001830 */
[C---:B------:R-:W-:Y:S01]  /*167e0*/  HMMA.16816.F32 R52, R152.reuse, R14, R52 ;  /* 0x0000000e9834723c */ /* 0x040fe20000001834 */
[----:B------:R-:W2:Y:S07]  /*167f0*/  LDSM.16.MT88.4 R12, [R156+0x5800] ;  /* 0x005800009c0c783b */ /* 0x000eae0000004200 */
[C---:B---3--:R-:W-:Y:S04]  /*16800*/  HMMA.16816.F32 R56, R152.reuse, R16, R56 ;  /* 0x000000109838723c */ /* 0x048fe80000001838 */
[----:B-1----:R-:W-:Y:S02]  /*16810*/  FADD.FTZ R3, R165, R0 ;  /* 0x00000000a5037221 */ /* 0x002fe40000010000 */
[----:B------:R-:W-:Y:S02]  /*16820*/  FADD.FTZ R0, R160, R2 ;  /* 0x00000002a0007221 */ /* 0x000fe40000010000 */
[C---:B------:R-:W-:Y:S04]  /*16830*/  HMMA.16816.F32 R60, R152.reuse, R18, R60 ;  /* 0x00000012983c723c */ /* 0x040fe8000000183c */
[----:B------:R-:W-:Y:S02]  /*16840*/  FADD.FTZ R3, R159, R3 ;  /* 0x000000039f037221 */ /* 0x000fe40000010000 */
[----:B------:R-:W-:Y:S02]  /*16850*/  FADD.FTZ R2, R163, R0 ;  /* 0x00000000a3027221 */ /* 0x000fe40000010000 */
[C---:B----4-:R-:W-:Y:S04]  /*16860*/  HMMA.16816.F32 R64, R152.reuse, R20, R64 ;  /* 0x000000149840723c */ /* 0x050fe80000001840 */
[----:B------:R-:W-:Y:S02]  /*16870*/  FADD.FTZ R0, R161, R3 ;  /* 0x00000003a1007221 */ /* 0x000fe40000010000 */
[----:B------:R-:W-:Y:S01]  /*16880*/  FADD.FTZ R3, R162, R2 ;  /* 0x00000002a2037221 */ /* 0x000fe20000010000 */
[----:B------:R-:W-:Y:S01]  /*16890*/  IADD3 R2, R214, 0x1, RZ ;  /* 0x00000001d6027810 */ /* 0x000fe20007ffe0ff */
[C---:B------:R-:W-:Y:S04]  /*168a0*/  HMMA.16816.F32 R68, R152.reuse, R22, R68 ;  /* 0x000000169844723c */ /* 0x040fe80000001844 */
[----:B------:R-:W-:Y:S01]  /*168b0*/  FADD.FTZ R0, R157, R0 ;  /* 0x000000009d007221 */ /* 0x000fe20000010000 */
[----:B------:R-:W-:Y:S01]  /*168c0*/  SEL R214, R2, RZ, !P1 ;  /* 0x000000ff02d67207 */ /* 0x000fe20004800000 */
[----:B------:R-:W-:Y:S02]  /*168d0*/  FADD.FTZ R221, R164, R3 ;  /* 0x00000003a4dd7221 */ /* 0x000fe40000010000 */
[C---:B-----5:R-:W-:Y:S04]  /*168e0*/  HMMA.16816.F32 R72, R152.reuse, R4, R72 ;  /* 0x000000049848723c */ /* 0x060fe80000001848 */
[----:B------:R-:W-:Y:S04]  /*168f0*/  FADD.FTZ R220, R158, R0 ;  /* 0x000000009edc7221 */ /* 0x000fe80000010000 */
[C---:B------:R-:W-:Y:S01]  /*16900*/  HMMA.16816.F32 R76, R152.reuse, R6, R76 ;  /* 0x00000006984c723c */ /* 0x040fe2000000184c */
[----:B------:R-:W1:Y:S07]  /*16910*/  LDSM.16.MT88.4 R4, [R107+0x5800] ;  /* 0x005800006b04783b */ /* 0x000e6e0000004200 */
[C---:B------:R-:W-:Y:S08]  /*16920*/  HMMA.16816.F32 R80, R152.reuse, R24, R80 ;  /* 0x000000189850723c */ /* 0x040ff00000001850 */
[C---:B------:R-:W-:Y:S08]  /*16930*/  HMMA.16816.F32 R84, R152.reuse, R26, R84 ;  /* 0x0000001a9854723c */ /* 0x040ff00000001854 */
[C---:B--2---:R-:W-:Y:S08]  /*16940*/  HMMA.16816.F32 R88, R152.reuse, R12, R88 ;  /* 0x0000000c9858723c */ /* 0x044ff00000001858 */
[C---:B------:R-:W-:Y:S08]  /*16950*/  HMMA.16816.F32 R92, R152.reuse, R14, R92 ;  /* 0x0000000e985c723c */ /* 0x040ff0000000185c */
[C---:B-1----:R-:W-:Y:S07]  /*16960*/  HMMA.16816.F32 R96, R152.reuse, R4, R96 ;  /* 0x000000049860723c */ /* 0x042fee0000001860 */
[----:B------:R-:W-:Y:S01]  /*16970*/  IADD3 R4, R188, -0x2, RZ ;  /* 0xfffffffebc047810 */ /* 0x000fe20007ffe0ff */
[----:B------:R-:W-:Y:S03]  /*16980*/  HMMA.16816.F32 R100, R152, R6, R100 ;  /* 0x000000069864723c */ /* 0x000fe60000001864 */
[----:B------:R-:W-:Y:S11]  /*16990*/  ISETP.GE.AND P0, PT, R4, R226, PT ;  /* 0x000000e20400720c */ /* 0x000ff60003f06270 */
[----:B------:R-:W-:Y:S02]  /*169a0*/  @!UPT UIADD3 URZ, URZ, URZ, URZ ;  /* 0x0000003f3f3ff290 */ /* 0x000fe4000fffe03f */
[----:B------:R-:W-:-:S05]  /*169b0*/  @!P0 BRA `(.L_x_2950) ;  /* 0x000004f000008947 */ /* 0x000fca0003800000 */
[----:B------:R-:W-:Y:S01]  /*169c0*/  IMAD.MOV.U32 R175, RZ, RZ, c[0x0][0x2b8] ;  /* 0x0000ae00ffaf7624 */ /* 0x000fe200078e00ff */
[----:B------:R-:W-:Y:S01]  /*169d0*/  IADD3 R2, R231, R215, R248 ;  /* 0x000000d7e7027210 */ /* 0x000fe20007ffe0f8 */
[----:B------:R-:W-:Y:S01]  /*169e0*/  IMAD.MOV.U32 R195, RZ, RZ, RZ ;  /* 0x000000ffffc37224 */ /* 0x000fe200078e00ff */
[C---:B------:R-:W-:Y:S01]  /*169f0*/  SHF.L.U64.HI R20, R219.reuse, 0x1, R229 ;  /* 0x00000001db147819 */ /* 0x040fe200000102e5 */
[----:B------:R-:W-:Y:S01]  /*16a00*/  IMAD.SHL.U32 R19, R219, 0x2, RZ ;  /* 0x00000002db137824 */ /* 0x000fe200078e00ff */
[----:B------:R-:W-:Y:S01]  /*16a10*/  ISETP.NE.AND P5, PT, R175, 0x1, PT ;  /* 0x00000001af00780c */ /* 0x000fe20003fa5270 */
[----:B------:R-:W-:Y:S01]  /*16a20*/  IMAD.SHL.U32 R17, R218, 0x2, RZ ;  /* 0x00000002da117824 */ /* 0x000fe200078e00ff */
[----:B------:R-:W-:Y:S01]  /*16a30*/  IADD3 R2, R2, -0x80, RZ ;  /* 0xffffff8002027810 */ /* 0x000fe20007ffe0ff */
[----:B------:R-:W-:Y:S01]  /*16a40*/  IMAD.SHL.U32 R15, R216, 0x2, RZ ;  /* 0x00000002d80f7824 */ /* 0x000fe200078e00ff */
[----:B------:R-:W-:Y:S02]  /*16a50*/  SHF.L.U64.HI R18, R218, 0x1, R230 ;  /* 0x00000001da127819 */ /* 0x000fe400000102e6 */
        /* <DEDUP_REMOVED lines=26> */
.L_x_3052:
[----:B------:R-:W-:-:S05]  /*16c00*/  BRA.DIV ~URZ, `(.L_x_2952) ;  /* 0x0000a3f27f007947 */ /* 0x000fca000b800000 */
[----:B------:R-:W3:Y:S01]  /*16c10*/  SHFL.IDX PT, R2, R14, RZ, 0x181f ;  /* 0x00181fff0e027589 */ /* 0x000ee200000e0000 */
[----:B------:R-:W-:Y:S01]  /*16c20*/  ISETP.GE.AND P3, PT, R216, c[0x0][0x1d4], PT ;  /* 0x00007500d8007a0c */ /* 0x000fe20003f66270 */
[----:B------:R-:W-:Y:S01]  /*16c30*/  IMAD R0, R214, 0x6000, R11 ;  /* 0x00006000d6007824 */ /* 0x000fe200078e020b */
[----:B------:R-:W-:Y:S04]  /*16c40*/  ISETP.GE.AND P1, PT, R218, c[0x0][0x1d4], PT ;  /* 0x00007500da007a0c */ /* 0x000fe80003f26270 */
[----:B------:R-:W-:Y:S02]  /*16c50*/  SEL R13, RZ, 0x10, P1 ;  /* 0x00000010ff0d7807 */ /* 0x000fe40000800000 */
[----:B---3--:R-:W-:Y:S05]  /*16c60*/  IADD3 R6, P0, R2, R15, RZ ;  /* 0x0000000f02067210 */ /* 0x008fea0007f1e0ff */
[----:B--2---:R-:W-:Y:S01]  /*16c70*/  IMAD.X R7, R4, 0x1, R16, P0 ;  /* 0x0000000104077824 */ /* 0x004fe200000e0610 */
[----:B------:R-:W-:Y:S04]  /*16c80*/  ISETP.GE.AND P0, PT, R219, c[0x0][0x1d4], PT ;  /* 0x00007500db007a0c */ /* 0x000fe80003f06270 */
[----:B------:R-:W-:Y:S01]  /*16c90*/  @!PT LDS RZ, [RZ] ;  /* 0x00000000fffff984 */ /* 0x000fe20000000800 */
[----:B------:R-:W-:Y:S01]  /*16ca0*/  @!PT LDS RZ, [RZ] ;  /* 0x00000000fffff984 */ /* 0x000fe20000000800 */
[----:B------:R2:W-:Y:S01]  /*16cb0*/  LDGSTS.E.BYPASS.LTC128B.128 [R0], [R6.64], !P3 ;  /* 0x0000000006007fae */ /* 0x0005e2000d901d48 */
[----:B------:R-:W-:Y:S02]  /*16cc0*/  SEL R12, RZ, 0x10, P0 ;  /* 0x00000010ff0c7807 */ /* 0x000fe40000000000 */
        /* <DEDUP_REMOVED lines=9> */
.L_x_3053:
[C---:B----4-:R-:W-:Y:S02]  /*16d60*/  IADD3 R3, -R5.reuse, 0x10, RZ ;  /* 0x0000001005037810 */ /* 0x050fe40007ffe1ff */
[----:B------:R-:W-:Y:S02]  /*16d70*/  ISETP.NE.U32.AND P2, PT, R5, RZ, PT ;  /* 0x000000ff0500720c */ /* 0x000fe40003f45070 */
[----:B------:R-:W-:Y:S02]  /*16d80*/  LOP3.LUT R3, R3, 0xf, RZ, 0xc0, !PT ;  /* 0x0000000f03037812 */ /* 0x000fe400078ec0ff */
[----:B------:R-:W-:Y:S02]  /*16d90*/  ISETP.NE.U32.AND P3, PT, R13, RZ, PT ;  /* 0x000000ff0d00720c */ /* 0x000fe40003f65070 */
        /* <DEDUP_REMOVED lines=8> */
[C---:B------:R-:W-:Y:S02]  /*16e20*/  ISETP.NE.U32.AND P2, PT, R12.reuse, RZ, PT ;  /* 0x000000ff0c00720c */ /* 0x040fe40003f45070 */
[----:B-1----:R-:W-:Y:S02]  /*16e30*/  IADD3 R6, P1, P0, R3, R2, R17 ;  /* 0x0000000203067210 */ /* 0x002fe4000783e011 */
[----:B------:R-:W-:Y:S02]  /*16e40*/  IADD3 R3, -R12, 0x10, RZ ;  /* 0x000000100c037810 */ /* 0x000fe40007ffe1ff */
[----:B------:R-:W-:Y:S02]  /*16e50*/  IADD3.X R7, RZ, R4, R18, P1, P0 ;  /* 0x00000004ff077210 */ /* 0x000fe40000fe0412 */
[----:B------:R-:W-:Y:S03]  /*16e60*/  LOP3.LUT R3, R3, 0xf, RZ, 0xc0, !PT ;  /* 0x0000000f03037812 */ /* 0x000fe600078ec0ff */
[----:B------:R1:W-:Y:S01]  /*16e70*/  LDGSTS.E.BYPASS.LTC128B.128.ZFILL [R0+0x3000], [R6.64], P3 ;  /* 0x0300000006007fae */ /* 0x0003e20009941d48 */
[----:B------:R-:W-:Y:S04]  /*16e80*/  IADD3 R2, P1, P0, R3, R2, R19 ;  /* 0x0000000203027210 */ /* 0x000fe8000783e013 */
[----:B------:R-:W-:Y:S05]  /*16e90*/  IADD3.X R3, RZ, R4, R20, P1, P0 ;  /* 0x00000004ff037210 */ /* 0x000fea0000fe0414 */
[----:B------:R1:W-:Y:S04]  /*16ea0*/  LDGSTS.E.BYPASS.LTC128B.128.ZFILL [R0+0x5000], [R2.64], P2 ;  /* 0x0500000002007fae */ /* 0x0003e80009141d48 */
.L_x_2950:
[----:B------:R-:W-:Y:S05]  /*16eb0*/  BSYNC B0 ;  /* 0x0000000000007941 */ /* 0x000fea0003800000 */
.L_x_2949:
        /* <DEDUP_REMOVED lines=9> */
.L_x_2944:
[----:B------:R-:W-:Y:S01]  /*16f50*/  ISETP.GE.AND P0, PT, R188, R226, PT ;  /* 0x000000e2bc00720c */ /* 0x000fe20003f06270 */
[----:B------:R-:W-:Y:S01]  /*16f60*/  IMAD.MOV.U32 R197, RZ, RZ, 0x1f ;  /* 0x0000001fffc57424 */ /* 0x000fe200078e00ff */
[----:B------:R-:W-:-:S11]  /*16f70*/  MOV R196, 0xffffffff ;  /* 0xffffffff00c47802 */ /* 0x000fd60000000f00 */
[----:B------:R-:W-:Y:S05]  /*16f80*/  @!P0 BRA `(.L_x_2954) ;  /* 0x0000326000008947 */ /* 0x000fea0003800000 */
[----:B------:R-:W-:Y:S02]  /*16f90*/  MOV R106, R8 ;  /* 0x00000008006a7202 */ /* 0x000fe40000000f00 */
[----:B------:R-:W-:Y:S02]  /*16fa0*/  MOV R0, R9 ;  /* 0x0000000900007202 */ /* 0x000fe40000000f00 */
.L_x_2964:
        /* <DEDUP_REMOVED lines=40> */
.L_x_3054:
        /* <DEDUP_REMOVED lines=22> */
.L_x_3055:
        /* <DEDUP_REMOVED lines=12> */
[----:B------:R-:W-:Y:S02]  /*17450*/  ISETP.NE.U32.AND P2, PT, R9, RZ, PT ;  /* 0x000000ff0900720c */ /* 0x000fe40003f45070 */
        /* <DEDUP_REMOVED lines=8> */
.L_x_2956:
[----:B------:R-:W-:Y:S05]  /*174e0*/  BSYNC B0 ;  /* 0x0000000000007941 */ /* 0x000fea0003800000 */
.L_x_2955:
        /* <DEDUP_REMOVED lines=253> */
.L_x_3056:
        /* <DEDUP_REMOVED lines=42> */
[----:B------:R3:W-:Y:S01]  /*18760*/  MUFU.EX2 R19, R29 ;  /* 0x0000001d00137308 */ /* 0x0007e20000000800 */
[C---:B------:R-:W-:Y:S02]  /*18770*/  FMUL.FTZ R49, R2.reuse, R49 ;  /* 0x0000003102317220 */ /* 0x040fe40000410000 */
[C---:B------:R-:W-:Y:S01]  /*18780*/  FMUL.FTZ R52, R2.reuse, R52 ;  /* 0x0000003402347220 */ /* 0x040fe20000410000 */
[C---:B-1----:R-:W-:Y:S01]  /*18790*/  F2FP.PACK_AB R152, R3.reuse, R7 ;  /* 0x000000070398723e */ /* 0x042fe200000000ff */
[----:B------:R-:W-:Y:S02]  /*187a0*/  FADD.FTZ R6, R3, R0 ;  /* 0x0000000003067221 */ /* 0x000fe40000010000 */
[----:B------:R-:W1:Y:S01]  /*187b0*/  SHFL.BFLY PT, R0, R5, 0x2, 0x1f ;  /* 0x0c401f0005007f89 */ /* 0x000e6200000e0000 */
[C---:B------:R-:W-:Y:S02]  /*187c0*/  FMUL.FTZ R53, R2.reuse, R53 ;  /* 0x0000003502357220 */ /* 0x040fe40000410000 */
[----:B------:R-:W4:Y:S01]  /*187d0*/  MUFU.EX2 R13, R27 ;  /* 0x0000001b000d7308 */ /* 0x000f220000000800 */
[C---:B------:R-:W-:Y:S02]  /*187e0*/  FMUL.FTZ R56, R2.reuse, R56 ;  /* 0x0000003802387220 */ /* 0x040fe40000410000 */
[C---:B------:R-:W-:Y:S02]  /*187f0*/  FMUL.FTZ R57, R2.reuse, R57 ;  /* 0x0000003902397220 */ /* 0x040fe40000410000 */
[C---:B--2---:R-:W-:Y:S02]  /*18800*/  FMUL.FTZ R28, R2.reuse, R132 ;  /* 0x00000084021c7220 */ /* 0x044fe40000410000 */
        /* <DEDUP_REMOVED lines=8> */
[----:B-1----:R-:W-:Y:S01]  /*18890*/  FMNMX.FTZ R0, R5, R0, !PT ;  /* 0x0000000005007209 */ /* 0x002fe20007810000 */
[C---:B------:R-:W-:Y:S01]  /*188a0*/  FMUL.FTZ R72, R2.reuse, R72 ;  /* 0x0000004802487220 */ /* 0x040fe20000410000 */
[----:B----4-:R-:W-:Y:S01]  /*188b0*/  F2FP.PACK_AB R154, R13, R17 ;  /* 0x000000110d9a723e */ /* 0x010fe200000000ff */
[C---:B------:R-:W-:Y:S02]  /*188c0*/  FMUL.FTZ R73, R2.reuse, R73 ;  /* 0x0000004902497220 */ /* 0x040fe40000410000 */
        /* <DEDUP_REMOVED lines=41> */
[----:B------:R1:W-:Y:S01]  /*18b60*/  MUFU.EX2 R132, R7 ;  /* 0x0000000700847308 */ /* 0x0003e20000000800 */
[C---:B------:R-:W-:Y:S01]  /*18b70*/  FMUL.FTZ R12, R2.reuse, R116 ;  /* 0x00000074020c7220 */ /* 0x040fe20000410000 */
[----:B------:R-:W-:Y:S01]  /*18b80*/  F2FP.PACK_AB R116, R19, R23 ;  /* 0x000000171374723e */ /* 0x000fe200000000ff */
[----:B------:R-:W-:Y:S01]  /*18b90*/  FMUL.FTZ R16, R2, R120 ;  /* 0x0000007802107220 */ /* 0x000fe20000410000 */
[----:B--2---:R-:W-:Y:S01]  /*18ba0*/  F2FP.PACK_AB R153, R14, R15 ;  /* 0x0000000f0e99723e */ /* 0x004fe200000000ff */
[C---:B------:R-:W-:Y:S02]  /*18bb0*/  FMUL.FTZ R5, R2.reuse, R113 ;  /* 0x0000007102057220 */ /* 0x040fe40000410000 */
[C---:B------:R-:W-:Y:S02]  /*18bc0*/  FMUL.FTZ R17, R2.reuse, R121 ;  /* 0x0000007902117220 */ /* 0x040fe40000410000 */
[C---:B------:R-:W-:Y:S01]  /*18bd0*/  FMUL.FTZ R20, R2.reuse, R124 ;  /* 0x0000007c02147220 */ /* 0x040fe20000410000 */
[----:B------:R-:W2:Y:S01]  /*18be0*/  MUFU.EX2 R133, R18 ;  /* 0x0000001200857308 */ /* 0x000ea20000000800 */
[C---:B------:R-:W-:Y:S02]  /*18bf0*/  FMUL.FTZ R24, R2.reuse, R128 ;  /* 0x0000008002187220 */ /* 0x040fe40000410000 */
[----:B------:R-:W-:Y:S02]  /*18c00*/  FADD.FTZ R3, R13, R3 ;  /* 0x000000030d037221 */ /* 0x000fe40000010000 */
[----:B------:R-:W-:Y:S01]  /*18c10*/  FMUL.FTZ R13, R2, R117 ;  /* 0x00000075020d7220 */ /* 0x000fe20000410000 */
[----:B------:R-:W-:Y:S01]  /*18c20*/  IADD3 R2, R186, R176, RZ ;  /* 0x000000b0ba027210 */ /* 0x000fe20007ffe0ff */
[----:B------:R-:W-:Y:S02]  /*18c30*/  FADD.FTZ R3, R23, R3 ;  /* 0x0000000317037221 */ /* 0x000fe40000010000 */
[----:B---3--:R-:W-:Y:S01]  /*18c40*/  FFMA.FTZ R6, R0, R220, R15 ;  /* 0x000000dc00067223 */ /* 0x008fe2000001000f */
[----:B------:R-:W-:Y:S01]  /*18c50*/  MUFU.EX2 R117, R165 ;  /* 0x000000a500757308 */ /* 0x000fe20000000800 */
[----:B------:R-:W3:Y:S01]  /*18c60*/  LDSM.16.MT88.4 R156, [R2] ;  /* 0x00000000029c783b */ /* 0x000ee20000004200 */
[----:B------:R-:W-:Y:S01]  /*18c70*/  FADD.FTZ R107, R19, R3 ;  /* 0x00000003136b7221 */ /* 0x000fe20000010000 */
[----:B------:R-:W-:Y:S01]  /*18c80*/  IADD3 R3, R184, R2, RZ ;  /* 0x00000002b8037210 */ /* 0x000fe20007ffe0ff */
[----:B-1----:R-:W-:Y:S02]  /*18c90*/  FMUL.FTZ R7, R0, R115 ;  /* 0x0000007300077220 */ /* 0x002fe40000410000 */
[----:B------:R-:W-:Y:S02]  /*18ca0*/  FADD.FTZ R128, R14, R6 ;  /* 0x000000060e807221 */ /* 0x000fe40000010000 */
[C---:B------:R-:W-:Y:S02]  /*18cb0*/  FMUL.FTZ R6, R0.reuse, R114 ;  /* 0x0000007200067220 */ /* 0x040fe40000410000 */
[----:B------:R-:W1:Y:S01]  /*18cc0*/  LDSM.16.MT88.4 R112, [R3] ;  /* 0x000000000370783b */ /* 0x000e620000004200 */
[C---:B------:R-:W-:Y:S01]  /*18cd0*/  FMUL.FTZ R14, R0.reuse, R118 ;  /* 0x00000076000e7220 */ /* 0x040fe20000410000 */
[----:B------:R-:W-:Y:S01]  /*18ce0*/  MUFU.EX2 R129, R161 ;  /* 0x000000a100817308 */ /* 0x000fe20000000800 */
[C---:B------:R-:W-:Y:S01]  /*18cf0*/  FMUL.FTZ R15, R0.reuse, R119 ;  /* 0x00000077000f7220 */ /* 0x040fe20000410000 */
[----:B--2---:R-:W-:Y:S01]  /*18d00*/  F2FP.PACK_AB R155, R133, R132 ;  /* 0x00000084859b723e */ /* 0x004fe200000000ff */
[C---:B------:R-:W-:Y:S02]  /*18d10*/  FMUL.FTZ R18, R0.reuse, R122 ;  /* 0x0000007a00127220 */ /* 0x040fe40000410000 */
[C---:B------:R-:W-:Y:S02]  /*18d20*/  FMUL.FTZ R19, R0.reuse, R123 ;  /* 0x0000007b00137220 */ /* 0x040fe40000410000 */
[C---:B------:R-:W-:Y:S02]  /*18d30*/  FMUL.FTZ R30, R0.reuse, R134 ;  /* 0x00000086001e7220 */ /* 0x040fe40000410000 */
[C---:B------:R-:W-:Y:S01]  /*18d40*/  FMUL.FTZ R31, R0.reuse, R135 ;  /* 0x00000087001f7220 */ /* 0x040fe20000410000 */
[----:B------:R-:W-:Y:S01]  /*18d50*/  MUFU.EX2 R121, R174 ;  /* 0x000000ae00797308 */ /* 0x000fe20000000800 */
[C---:B------:R-:W-:Y:S02]  /*18d60*/  FMUL.FTZ R38, R0.reuse, R142 ;  /* 0x0000008e00267220 */ /* 0x040fe40000410000 */
[----:B------:R-:W-:Y:S02]  /*18d70*/  FMUL.FTZ R39, R0, R143 ;  /* 0x0000008f00277220 */ /* 0x000fe40000410000 */
[----:B------:R-:W-:Y:S02]  /*18d80*/  FADD.FTZ R128, R132, R128 ;  /* 0x0000008084807221 */ /* 0x000fe40000010000 */
[C---:B------:R-:W-:Y:S02]  /*18d90*/  FMUL.FTZ R22, R0.reuse, R126 ;  /* 0x0000007e00167220 */ /* 0x040fe40000410000 */
[C---:B------:R-:W-:Y:S01]  /*18da0*/  FMUL.FTZ R23, R0.reuse, R127 ;  /* 0x0000007f00177220 */ /* 0x040fe20000410000 */
[----:B------:R-:W-:Y:S01]  /*18db0*/  MUFU.EX2 R120, R173 ;  /* 0x000000ad00787308 */ /* 0x000fe20000000800 */
[C---:B------:R-:W-:Y:S02]  /*18dc0*/  FMUL.FTZ R26, R0.reuse, R130 ;  /* 0x00000082001a7220 */ /* 0x040fe40000410000 */
[C---:B------:R-:W-:Y:S02]  /*18dd0*/  FMUL.FTZ R27, R0.reuse, R131 ;  /* 0x00000083001b7220 */ /* 0x040fe40000410000 */
[C---:B------:R-:W-:Y:S02]  /*18de0*/  FMUL.FTZ R34, R0.reuse, R138 ;  /* 0x0000008a00227220 */ /* 0x040fe40000410000 */
[C---:B------:R-:W-:Y:S01]  /*18df0*/  FMUL.FTZ R35, R0.reuse, R139 ;  /* 0x0000008b00237220 */ /* 0x040fe20000410000 */
[C---:B---3--:R-:W-:Y:S02]  /*18e00*/  HMMA.16816.F32 R4, R152.reuse, R156, R4 ;  /* 0x0000009c9804723c */ /* 0x048fe40000001804 */
[----:B------:R-:W-:Y:S03]  /*18e10*/  MUFU.EX2 R127, R189 ;  /* 0x000000bd007f7308 */ /* 0x000fe60000000800 */
[C---:B------:R-:W-:Y:S02]  /*18e20*/  FMUL.FTZ R42, R0.reuse, R42 ;  /* 0x0000002a002a7220 */ /* 0x040fe40000410000 */
[C---:B------:R-:W-:Y:S01]  /*18e30*/  FMUL.FTZ R43, R0.reuse, R43 ;  /* 0x0000002b002b7220 */ /* 0x040fe20000410000 */
[C---:B------:R-:W-:Y:S04]  /*18e40*/  HMMA.16816.F32 R12, R152.reuse, R158, R12 ;  /* 0x0000009e980c723c */ /* 0x040fe8000000180c */
[----:B------:R-:W-:Y:S01]  /*18e50*/  MUFU.EX2 R126, R193 ;  /* 0x000000c1007e7308 */ /* 0x000fe20000000800 */
[C---:B------:R-:W-:Y:S02]  /*18e60*/  FMUL.FTZ R46, R0.reuse, R46 ;  /* 0x0000002e002e7220 */ /* 0x040fe40000410000 */
[C---:B------:R-:W-:Y:S01]  /*18e70*/  FMUL.FTZ R47, R0.reuse, R47 ;  /* 0x0000002f002f7220 */ /* 0x040fe20000410000 */
[C---:B-1----:R-:W-:Y:S04]  /*18e80*/  HMMA.16816.F32 R16, R152.reuse, R112, R16 ;  /* 0x000000709810723c */ /* 0x042fe80000001810 */
[C---:B------:R-:W-:Y:S02]  /*18e90*/  FMUL.FTZ R50, R0.reuse, R50 ;  /* 0x0000003200327220 */ /* 0x040fe40000410000 */
[----:B------:R-:W-:Y:S01]  /*18ea0*/  MUFU.EX2 R118, R164 ;  /* 0x000000a400767308 */ /* 0x000fe20000000800 */
[C---:B------:R-:W-:Y:S01]  /*18eb0*/  FMUL.FTZ R51, R0.reuse, R51 ;  /* 0x0000003300337220 */ /* 0x040fe20000410000 */
[C---:B------:R-:W-:Y:S01]  /*18ec0*/  HMMA.16816.F32 R20, R152.reuse, R114, R20 ;  /* 0x000000729814723c */ /* 0x040fe20000001814 */
[----:B------:R-:W1:Y:S03]  /*18ed0*/  LDSM.16.MT88.4 R112, [R106] ;  /* 0x000000006a70783b */ /* 0x000e660000004200 */
[C---:B------:R-:W-:Y:S02]  /*18ee0*/  FMUL.FTZ R54, R0.reuse, R54 ;  /* 0x0000003600367220 */ /* 0x040fe40000410000 */
[C---:B------:R-:W-:Y:S02]  /*18ef0*/  FMUL.FTZ R55, R0.reuse, R55 ;  /* 0x0000003700377220 */ /* 0x040fe40000410000 */
[----:B------:R-:W-:Y:S01]  /*18f00*/  MUFU.EX2 R131, R160 ;  /* 0x000000a000837308 */ /* 0x000fe20000000800 */
[C---:B------:R-:W-:Y:S03]  /*18f10*/  FMUL.FTZ R58, R0.reuse, R58 ;  /* 0x0000003a003a7220 */ /* 0x040fe60000410000 */
[C---:B------:R-:W-:Y:S02]  /*18f20*/  FMUL.FTZ R59, R0.reuse, R59 ;  /* 0x0000003b003b7220 */ /* 0x040fe40000410000 */
[C---:B------:R-:W-:Y:S02]  /*18f30*/  FMUL.FTZ R62, R0.reuse, R62 ;  /* 0x0000003e003e7220 */ /* 0x040fe40000410000 */
[C---:B------:R-:W-:Y:S02]  /*18f40*/  FMUL.FTZ R63, R0.reuse, R63 ;  /* 0x0000003f003f7220 */ /* 0x040fe40000410000 */
        /* <DEDUP_REMOVED lines=15> */
[C---:B-1----:R-:W-:Y:S03]  /*19040*/  HMMA.16816.F32 R24, R152.reuse, R112, R24 ;  /* 0x000000709818723c */ /* 0x042fe60000001818 */
[C---:B------:R-:W-:Y:S02]  /*19050*/  FMUL.FTZ R90, R0.reuse, R90 ;  /* 0x0000005a005a7220 */ /* 0x040fe40000410000 */
[C---:B------:R-:W-:Y:S01]  /*19060*/  FMUL.FTZ R91, R0.reuse, R91 ;  /* 0x0000005b005b7220 */ /* 0x040fe20000410000 */
[----:B------:R-:W-:Y:S01]  /*19070*/  MUFU.EX2 R162, R167 ;  /* 0x000000a700a27308 */ /* 0x000fe20000000800 */
[C---:B------:R-:W-:Y:S01]  /*19080*/  FMUL.FTZ R94, R0.reuse, R94 ;  /* 0x0000005e005e7220 */ /* 0x040fe20000410000 */
[C---:B------:R-:W-:Y:S04]  /*19090*/  HMMA.16816.F32 R28, R152.reuse, R114, R28 ;  /* 0x00000072981c723c */ /* 0x040fe8000000181c */
[----:B------:R-:W-:Y:S01]  /*190a0*/  FMUL.FTZ R95, R0, R95 ;  /* 0x0000005f005f7220 */ /* 0x000fe20000410000 */
[----:B--2---:R-:W-:Y:S01]  /*190b0*/  F2FP.PACK_AB R119, R164, R130 ;  /* 0x00000082a477723e */ /* 0x004fe200000000ff */
[C---:B------:R-:W-:Y:S02]  /*190c0*/  FMUL.FTZ R98, R0.reuse, R98 ;  /* 0x0000006200627220 */ /* 0x040fe40000410000 */
[C---:B------:R-:W-:Y:S01]  /*190d0*/  FMUL.FTZ R99, R0.reuse, R99 ;  /* 0x0000006300637220 */ /* 0x040fe20000410000 */
[----:B------:R-:W-:Y:S03]  /*190e0*/  MUFU.EX2 R163, R166 ;  /* 0x000000a600a37308 */ /* 0x000fe60000000800 */
[C---:B------:R-:W-:Y:S02]  /*190f0*/  FMUL.FTZ R102, R0.reuse, R102 ;  /* 0x0000006600667220 */ /* 0x040fe40000410000 */
[----:B------:R-:W-:Y:S01]  /*19100*/  FMUL.FTZ R103, R0, R103 ;  /* 0x0000006700677220 */ /* 0x000fe20000410000 */
[----:B------:R-:W-:Y:S01]  /*19110*/  IADD3 R0, R184, R106, RZ ;  /* 0x0000006ab8007210 */ /* 0x000fe20007ffe0ff */
[----:B------:R-:W-:Y:S03]  /*19120*/  FADD.FTZ R107, R117, R107 ;  /* 0x0000006b756b7221 */ /* 0x000fe60000010000 */
[----:B------:R-:W-:Y:S01]  /*19130*/  MUFU.EX2 R160, R168 ;  /* 0x000000a800a07308 */ /* 0x000fe20000000800 */
[----:B------:R-:W1:Y:S01]  /*19140*/  LDSM.16.MT88.4 R112, [R0] ;  /* 0x000000000070783b */ /* 0x000e620000004200 */
[C---:B------:R-:W-:Y:S01]  /*19150*/  FADD.FTZ R107, R118.reuse, R107 ;  /* 0x0000006b766b7221 */ /* 0x040fe20000010000 */
[----:B------:R-:W-:Y:S02]  /*19160*/  F2FP.PACK_AB R118, R118, R117 ;  /* 0x000000757676723e */ /* 0x000fe400000000ff */
[----:B------:R-:W-:Y:S01]  /*19170*/  F2FP.PACK_AB R117, R131, R129 ;  /* 0x000000818375723e */ /* 0x000fe200000000ff */
[----:B------:R-:W-:Y:S03]  /*19180*/  FADD.FTZ R107, R121, R107 ;  /* 0x0000006b796b7221 */ /* 0x000fe60000010000 */
[----:B------:R-:W-:Y:S01]  /*19190*/  LDSM.16.MT88.4 R140, [R0+0x1800] ;  /* 0x00180000008c783b */ /* 0x000fe20000004200 */
[----:B------:R-:W-:Y:S01]  /*191a0*/  FADD.FTZ R107, R120, R107 ;  /* 0x0000006b786b7221 */ /* 0x000fe20000010000 */
[----:B------:R-:W-:Y:S03]  /*191b0*/  MUFU.EX2 R161, R169 ;  /* 0x000000a900a17308 */ /* 0x000fe60000000800 */
[----:B------:R-:W-:Y:S04]  /*191c0*/  FADD.FTZ R107, R125, R107 ;  /* 0x0000006b7d6b7221 */ /* 0x000fe80000010000 */
[----:B---3--:R-:W-:Y:S03]  /*191d0*/  FADD.FTZ R107, R124, R107 ;  /* 0x0000006b7c6b7221 */ /* 0x008fe60000010000 */
[----:B------:R-:W-:Y:S01]  /*191e0*/  MUFU.EX2 R159, R170 ;  /* 0x000000aa009f7308 */ /* 0x000fe20000000800 */
[----:B------:R-:W-:Y:S09]  /*191f0*/  FADD.FTZ R107, R127, R107 ;  /* 0x0000006b7f6b7221 */ /* 0x000ff20000010000 */
[----:B------:R-:W2:Y:S01]  /*19200*/  MUFU.EX2 R158, R175 ;  /* 0x000000af009e7308 */ /* 0x000ea20000000800 */
[C---:B-1----:R-:W-:Y:S09]  /*19210*/  HMMA.16816.F32 R32, R152.reuse, R112, R32 ;  /* 0x000000709820723c */ /* 0x042ff20000001820 */
[----:B------:R-:W-:Y:S01]  /*19220*/  MUFU.EX2 R157, R190 ;  /* 0x000000be009d7308 */ /* 0x000fe20000000800 */
[C---:B------:R-:W-:Y:S01]  /*19230*/  HMMA.16816.F32 R36, R152.reuse, R114, R36 ;  /* 0x000000729824723c */ /* 0x040fe20000001824 */
[----:B------:R-:W1:Y:S08]  /*19240*/  LDSM.16.MT88.4 R112, [R2+0x2000] ;  /* 0x002000000270783b */ /* 0x000e700000004200 */
        /* <DEDUP_REMOVED lines=134> */
[----:B------:R2:W4:Y:S07]  /*19ab0*/  LDSM.16.MT88.4 R12, [R2+0x5800] ;  /* 0x00580000020c783b */ /* 0x00052e0000004200 */
[C---:B---3--:R-:W-:Y:S08]  /*19ac0*/  HMMA.16816.F32 R56, R152.reuse, R16, R56 ;  /* 0x000000109838723c */ /* 0x048ff00000001838 */
[C---:B------:R-:W-:Y:S01]  /*19ad0*/  HMMA.16816.F32 R60, R152.reuse, R18, R60 ;  /* 0x00000012983c723c */ /* 0x040fe2000000183c */
[----:B------:R3:W5:Y:S03]  /*19ae0*/  LDSM.16.MT88.4 R16, [R0+0x5800] ;  /* 0x005800000010783b */ /* 0x0007660000004200 */
[----:B--2---:R-:W-:Y:S04]  /*19af0*/  IADD3 R2, R188, -0x2, RZ ;  /* 0xfffffffebc027810 */ /* 0x004fe80007ffe0ff */
[C---:B-1----:R-:W-:Y:S03]  /*19b00*/  HMMA.16816.F32 R64, R152.reuse, R4, R64 ;  /* 0x000000049840723c */ /* 0x042fe60000001840 */
[----:B------:R-:W-:Y:S05]  /*19b10*/  ISETP.GE.AND P0, PT, R2, R226, PT ;  /* 0x000000e20200720c */ /* 0x000fea0003f06270 */
[C---:B------:R-:W-:Y:S04]  /*19b20*/  HMMA.16816.F32 R68, R152.reuse, R6, R68 ;  /* 0x000000069844723c */ /* 0x040fe80000001844 */
[----:B---3--:R-:W-:Y:S04]  /*19b30*/  FADD.FTZ R0, R164, R107 ;  /* 0x0000006ba4007221 */ /* 0x008fe80000010000 */
        /* <DEDUP_REMOVED lines=53> */
.L_x_3057:
        /* <DEDUP_REMOVED lines=22> */
.L_x_3058:
        /* <DEDUP_REMOVED lines=21> */
.L_x_2961:
[----:B------:R-:W-:Y:S05]  /*1a140*/  BSYNC B0 ;  /* 0x0000000000007941 */ /* 0x000fea0003800000 */
.L_x_2960:
        /* <DEDUP_REMOVED lines=10> */
.L_x_2954:
[----:B------:R-:W-:Y:S05]  /*1a1f0*/  BRA.DIV ~URZ, `(.L_x_2965) ;  /* 0x000076227f007947 */ /* 0x000fea000b800000 */
[----:B------:R1:W2:Y:S02]  /*1a200*/  SHFL.BFLY PT, R0, R221, 0x2, 0x1f ;  /* 0x0c401f00dd007f89 */ /* 0x0002a400000e0000 */
.L_x_3059:
[----:B--2---:R-:W-:Y:S01]  /*1a210*/  FADD.FTZ R0, R0, R221 ;  /* 0x000000dd00007221 */ /* 0x004fe20000010000 */
[----:B------:R-:W-:Y:S05]  /*1a220*/  BRA.DIV ~URZ, `(.L_x_2966) ;  /* 0x000076527f007947 */ /* 0x000fea000b800000 */
[----:B------:R-:W2:Y:S04]  /*1a230*/  SHFL.BFLY PT, R2, R220, 0x2, 0x1f ;  /* 0x0c401f00dc027f89 */ /* 0x000ea800000e0000 */
[----:B------:R-:W3:Y:S01]  /*1a240*/  SHFL.BFLY PT, R5, R0, 0x1, 0x1f ;  /* 0x0c201f0000057f89 */ /* 0x000ee200000e0000 */
[----:B--2---:R-:W-:-:S02]  /*1a250*/  FADD.FTZ R4, R2, R220 ;  /* 0x000000dc02047221 */ /* 0x004fc40000010000 */
[----:B---3--:R-:W-:-:S03]  /*1a260*/  FADD.FTZ R0, R0, R5 ;  /* 0x0000000500007221 */ /* 0x008fc60000010000 */
[----:B------:R2:W3:Y:S04]  /*1a270*/  SHFL.BFLY PT, R3, R4, 0x1, 0x1f ;  /* 0x0c201f0004037f89 */ /* 0x0004e800000e0000 */
.L_x_3060:
        /* <DEDUP_REMOVED lines=117> */
.L_x_2869:
[----:B------:R2:W5:Y:S01]  /*1a9d0*/  LDL R7, [R1] ;  /* 0x0000000001077983 */ /* 0x0005620000100800 */
[----:B------:R-:W-:Y:S03]  /*1a9e0*/  BSSY B0, `(.L_x_2967) ;  /* 0x0000012000007945 */ /* 0x000fe60003800000 */
[----:B------:R-:W3:Y:S02]  /*1a9f0*/  S2R R6, SR_TID.X ;  /* 0x0000000000067919 */ /* 0x000ee40000002100 */
[----:B---3--:R-:W-:-:S13]  /*1aa00*/  LOP3.LUT P0, RZ, R6, 0xff, RZ, 0xc0, !PT ;  /* 0x000000ff06ff7812 */ /* 0x008fda000780c0ff */
[----:B------:R-:W-:Y:S05]  /*1aa10*/  @P0 BRA `(.L_x_2968) ;  /* 0x000000e000000947 */ /* 0x000fea0003800000 */
[----:B--2---:R-:W2:Y:S01]  /*1aa20*/  S2R R4, SR_LANEID ;  /* 0x0000000000047919 */ /* 0x004ea20000000000 */
        /* <DEDUP_REMOVED lines=11> */
[----:B---3-5:R-:W-:-:S05]  /*1aae0*/  IADD3 R7, R3, c[0x0][0xc], R2 ;  /* 0x0000030003077a10 */ /* 0x028fca0007ffe002 */
[----:B------:R2:W-:Y:S02]  /*1aaf0*/  STL [R1], R7 ;  /* 0x0000000701007387 */ /* 0x0005e40000100800 */
.L_x_2968:
[----:B--2---:R-:W-:Y:S05]  /*1ab00*/  BSYNC B0 ;  /* 0x0000000000007941 */ /* 0x004fea0003800000 */
.L_x_2967:
[----:B------:R-:W-:Y:S01]  /*1ab10*/  PRMT R0, R0, 0x9910, RZ ;  /* 0x0000991000007816 */ /* 0x000fe200000000ff */
[----:B------:R-:W-:Y:S01]  /*1ab20*/  BSSY B1, `(.L_x_2969) ;  /* 0x00003ad000017945 */ /* 0x000fe20003800000 */
[----:B-----5:R-:W-:Y:S02]  /*1ab30*/  IMAD.MOV.U32 R35, RZ, RZ, R7 ;  /* 0x000000ffff237224 */ /* 0x020fe400078e0007 */
[----:B------:R-:W-:-:S13]  /*1ab40*/  ISETP.NE.AND P0, PT, R0, RZ, PT ;  /* 0x000000ff0000720c */ /* 0x000fda0003f05270 */
[----:B------:R-:W-:Y:S05]  /*1ab50*/  @!P0 BRA `(.L_x_2970) ;  /* 0x00002e4000008947 */ /* 0x000fea0003800000 */
[----:B------:R-:W2:Y:S01]  /*1ab60*/  LDL R4, [R1+0x10] ;  /* 0x0000100001047983 */ /* 0x000ea20000100800 */
[--C-:B------:R-:W-:Y:S02]  /*1ab70*/  SHF.R.S32.HI R2, RZ, 0x1f, R6.reuse ;  /* 0x0000001fff027819 */ /* 0x100fe40000011406 */
[----:B------:R-:W-:Y:S01]  /*1ab80*/  SHF.R.S32.HI R3, RZ, 0x1f, R6 ;  /* 0x0000001fff037819 */ /* 0x000fe20000011406 */
[----:B------:R-:W3:Y:S01]  /*1ab90*/  LDL.LU R15, [R1+0x14] ;  /* 0x00001400010f7983 */ /* 0x000ee20000300800 */
[-C--:B------:R-:W-:Y:S02]  /*1aba0*/  LEA.HI R2, R2, R6.reuse, RZ, 0x2 ;  /* 0x0000000602027211 */ /* 0x080fe400078f10ff */
[----:B------:R-:W-:Y:S01]  /*1abb0*/  LEA.HI R3, R3, R6, RZ, 0x5 ;  /* 0x0000000603037211 */ /* 0x000fe200078f28ff */
[----:B------:R-:W4:Y:S01]  /*1abc0*/  LDL.LU R14, [R1+0x18] ;  /* 0x00001800010e7983 */ /* 0x000f220000300800 */
[----:B------:R-:W-:Y:S02]  /*1abd0*/  LOP3.LUT R2, R2, 0xfffffffc, RZ, 0xc0, !PT ;  /* 0xfffffffc02027812 */ /* 0x000fe400078ec0ff */
[----:B------:R-:W-:Y:S01]  /*1abe0*/  SHF.R.S32.HI R3, RZ, 0x5, R3 ;  /* 0x00000005ff037819 */ /* 0x000fe20000011403 */
[----:B------:R-:W-:Y:S01]  /*1abf0*/  WARPSYNC 0xffffffff ;  /* 0xffffffff00007948 */ /* 0x000fe20003800000 */
[----:B------:R-:W-:Y:S01]  /*1ac00*/  LOP3.LUT R0, R150, R233, RZ, 0xfc, !PT ;  /* 0x000000e996007212 */ /* 0x000fe200078efcff */
[----:B------:R-:W-:-:S02]  /*1ac10*/  IMAD.IADD R2, R6, 0x1, -R2 ;  /* 0x0000000106027824 */ /* 0x000fc400078e0a02 */
[----:B------:R-:W-:Y:S01]  /*1ac20*/  IMAD.MOV.U32 R7, RZ, RZ, 0x20 ;  /* 0x00000020ff077424 */ /* 0x000fe200078e00ff */
[----:B------:R-:W-:Y:S01]  /*1ac30*/  F2FP.PACK_AB R5, R89, R88 ;  /* 0x000000585905723e */ /* 0x000fe200000000ff */
[----:B------:R-:W-:Y:S02]  /*1ac40*/  IMAD.SHL.U32 R3, R3, 0x400, RZ ;  /* 0x0000040003037824 */ /* 0x000fe400078e00ff */
[----:B------:R-:W-:Y:S01]  /*1ac50*/  IMAD.MOV.U32 R9, RZ, RZ, 0x40 ;  /* 0x00000040ff097424 */ /* 0x000fe200078e00ff */
[----:B------:R-:W-:Y:S01]  /*1ac60*/  F2FP.PACK_AB R8, R115, R114 ;  /* 0x000000727308723e */ /* 0x000fe200000000ff */
[----:B------:R-:W-:Y:S01]  /*1ac70*/  IMAD R3, R2, 0x2, R3 ;  /* 0x0000000202037824 */ /* 0x000fe200078e0203 */
[----:B------:R-:W3:Y:S03]  /*1ac80*/  LDL.LU R13, [R1+0x2c] ;  /* 0x00002c00010d7983 */ /* 0x000ee60000300800 */
[----:B------:R-:W-:-:S04]  /*1ac90*/  IMAD.IADD R0, R3, 0x1, R0 ;  /* 0x0000000103007824 */ /* 0x000fc800078e0200 */
[----:B------:R-:W-:-:S05]  /*1aca0*/  IMAD.SHL.U32 R0, R0, 0x2, RZ ;  /* 0x0000000200007824 */ /* 0x000fca00078e00ff */
[----:B------:R-:W-:Y:S02]  /*1acb0*/  IADD3 R3, R0, 0x80, RZ ;  /* 0x0000008000037810 */ /* 0x000fe40007ffe0ff */
[----:B------:R-:W-:Y:S01]  /*1acc0*/  F2FP.PACK_AB R6, R27, R26 ;  /* 0x0000001a1b06723e */ /* 0x000fe200000000ff */
[----:B------:R-:W-:Y:S01]  /*1acd0*/  IMAD.MOV.U32 R16, RZ, RZ, c[0x0][0x388] ;  /* 0x0000e200ff107624 */ /* 0x000fe200078e00ff */
[----:B------:R-:W-:Y:S01]  /*1ace0*/  BAR.SYNC.DEFER_BLOCKING 0x1, 0x100 ;  /* 0x0044000000007b1d */ /* 0x000fe20000010000 */
[----:B--2---:R-:W-:-:S04]  /*1acf0*/  LOP3.LUT R2, R4, 0x1, RZ, 0xc0, !PT ;  /* 0x0000000104027812 */ /* 0x004fc800078ec0ff */
[----:B------:R-:W-:-:S04]  /*1ad00*/  ISETP.NE.U32.AND P0, PT, R2, 0x1, PT ;  /* 0x000000010200780c */ /* 0x000fc80003f05070 */
[----:B------:R-:W-:Y:S02]  /*1ad10*/  R2P PR, R4, 0x6 ;  /* 0x0000000604007804 */ /* 0x000fe40000000000 */
[----:B------:R-:W-:Y:S02]  /*1ad20*/  F2FP.PACK_AB R4, R153, R152 ;  /* 0x000000989904723e */ /* 0x000fe400000000ff */
[----:B------:R-:W-:-:S03]  /*1ad30*/  IADD3 R2, R0, 0x70, RZ ;  /* 0x0000007000027810 */ /* 0x000fc60007ffe0ff */
[----:B------:R2:W-:Y:S02]  /*1ad40*/  STS [R0+0x80], R4 ;  /* 0x0000800400007388 */ /* 0x0005e40000000800 */
[----:B------:R-:W-:Y:S02]  /*1ad50*/  @P0 IADD3 R2, R3, 0x10, RZ ;  /* 0x0000001003020810 */ /* 0x000fe40007ffe0ff */
[----:B------:R-:W-:-:S05]  /*1ad60*/  F2FP.PACK_AB R3, R97, R96 ;  /* 0x000000606103723e */ /* 0x000fca00000000ff */
[----:B------:R1:W-:Y:S01]  /*1ad70*/  STS [R0+0x480], R3 ;  /* 0x0004800300007388 */ /* 0x0003e20000000800 */
[----:B------:R-:W-:-:S03]  /*1ad80*/  SEL R9, R9, 0xffffffc0, !P2 ;  /* 0xffffffc009097807 */ /* 0x000fc60005000000 */
[----:B------:R3:W-:Y:S04]  /*1ad90*/  STS [R2], R6 ;  /* 0x0000000602007388 */ /* 0x0007e80000000800 */
[----:B------:R4:W-:Y:S01]  /*1ada0*/  STS [R2+0x400], R5 ;  /* 0x0004000502007388 */ /* 0x0009e20000000800 */
[----:B--2---:R-:W-:Y:S02]  /*1adb0*/  SEL R4, R7, 0xffffffe0, !P1 ;  /* 0xffffffe007047807 */ /* 0x004fe40004800000 */
[----:B------:R-:W-:-:S03]  /*1adc0*/  F2FP.PACK_AB R7, R29, R28 ;  /* 0x0000001c1d07723e */ /* 0x000fc600000000ff */
[----:B-1----:R-:W-:Y:S02]  /*1add0*/  IMAD.IADD R3, R0, 0x1, R4 ;  /* 0x0000000100037824 */ /* 0x002fe400078e0204 */
[--C-:B------:R-:W-:Y:S01]  /*1ade0*/  IMAD.IADD R4, R4, 0x1, R2.reuse ;  /* 0x0000000104047824 */ /* 0x100fe200078e0202 */
[----:B---3--:R-:W-:Y:S02]  /*1adf0*/  F2FP.PACK_AB R6, R123, R122 ;  /* 0x0000007a7b06723e */ /* 0x008fe400000000ff */
[----:B----4-:R-:W-:Y:S01]  /*1ae00*/  F2FP.PACK_AB R5, R31, R30 ;  /* 0x0000001e1f05723e */ /* 0x010fe200000000ff */
[----:B------:R1:W-:Y:S04]  /*1ae10*/  STS [R3+0x80], R7 ;  /* 0x0000800703007388 */ /* 0x0003e80000000800 */
[----:B------:R2:W-:Y:S04]  /*1ae20*/  STS [R3+0x480], R6 ;  /* 0x0004800603007388 */ /* 0x0005e80000000800 */
[----:B------:R3:W-:Y:S01]  /*1ae30*/  STS [R4], R5 ;  /* 0x0000000504007388 */ /* 0x0007e20000000800 */
[----:B------:R-:W-:-:S03]  /*1ae40*/  IMAD.IADD R12, R9, 0x1, R2 ;  /* 0x00000001090c7824 */ /* 0x000fc600078e0202 */
[----:B------:R4:W-:Y:S01]  /*1ae50*/  STS [R4+0x400], R8 ;  /* 0x0004000804007388 */ /* 0x0009e20000000800 */
[----:B-1----:R-:W-:Y:S01]  /*1ae60*/  F2FP.PACK_AB R7, R37, R36 ;  /* 0x000000242507723e */ /* 0x002fe200000000ff */
[----:B--2---:R-:W-:Y:S01]  /*1ae70*/  IMAD.IADD R6, R0, 0x1, R9 ;  /* 0x0000000100067824 */ /* 0x004fe200078e0209 */
[----:B---3--:R-:W-:-:S04]  /*1ae80*/  F2FP.PACK_AB R5, R93, R92 ;  /* 0x0000005c5d05723e */ /* 0x008fc800000000ff */
[----:B------:R1:W-:Y:S04]  /*1ae90*/  STS [R6+0x80], R7 ;  /* 0x0000800706007388 */ /* 0x0003e80000000800 */
[----:B------:R2:W-:Y:S01]  /*1aea0*/  STS [R6+0x480], R5 ;  /* 0x0004800506007388 */ /* 0x0005e20000000800 */
[----:B----4-:R-:W-:Y:S02]  /*1aeb0*/  F2FP.PACK_AB R8, R107, R106 ;  /* 0x0000006a6b08723e */ /* 0x010fe400000000ff */
[----:B-1----:R-:W-:Y:S02]  /*1aec0*/  F2FP.PACK_AB R7, R39, R38 ;  /* 0x000000262707723e */ /* 0x002fe400000000ff */
[----:B--2---:R-:W-:-:S03]  /*1aed0*/  F2FP.PACK_AB R5, R129, R128 ;  /* 0x000000808105723e */ /* 0x004fc600000000ff */
[----:B------:R1:W-:Y:S04]  /*1aee0*/  STS [R12], R7 ;  /* 0x000000070c007388 */ /* 0x0003e80000000800 */
[----:B------:R2:W-:Y:S01]  /*1aef0*/  STS [R12+0x400], R5 ;  /* 0x000400050c007388 */ /* 0x0005e20000000800 */
[----:B-1----:R-:W-:Y:S01]  /*1af00*/  F2FP.PACK_AB R7, R119, R118 ;  /* 0x000000767707723e */ /* 0x002fe200000000ff */
[----:B--2---:R-:W-:-:S05]  /*1af10*/  IMAD.IADD R5, R9, 0x1, R3 ;  /* 0x0000000109057824 */ /* 0x004fca00078e0203 */
[----:B------:R1:W-:Y:S04]  /*1af20*/  STS [R5+0x480], R7 ;  /* 0x0004800705007388 */ /* 0x0003e80000000800 */
[----:B------:R2:W-:Y:S01]  /*1af30*/  STS [R5+0x80], R8 ;  /* 0x0000800805007388 */ /* 0x0005e20000000800 */
[----:B-1----:R-:W-:Y:S01]  /*1af40*/  IMAD.IADD R7, R4, 0x1, R9 ;  /* 0x0000000104077824 */ /* 0x002fe200078e0209 */
[----:B------:R-:W-:Y:S02]  /*1af50*/  F2FP.PACK_AB R9, R113, R112 ;  /* 0x000000707109723e */ /* 0x000fe400000000ff */
        /* <DEDUP_REMOVED lines=37> */
[----:B------:R-:W-:Y:S04]  /*1b1b0*/  STS [R0+0x8080], R9 ;  /* 0x0080800900007388 */ /* 0x000fe80000000800 */
[----:B------:R1:W-:Y:S02]  /*1b1c0*/  STS [R0+0x8480], R8 ;  /* 0x0084800800007388 */ /* 0x0003e40000000800 */
[----:B-1----:R-:W-:Y:S02]  /*1b1d0*/  F2FP.PACK_AB R0, R63, R62 ;  /* 0x0000003e3f00723e */ /* 0x002fe400000000ff */
[----:B------:R-:W-:-:S03]  /*1b1e0*/  F2FP.PACK_AB R8, R73, R72 ;  /* 0x000000484908723e */ /* 0x000fc600000000ff */
        /* <DEDUP_REMOVED lines=8> */
[----:B------:R1:W-:Y:S01]  /*1b270*/  STS [R4+0x8400], R0 ;  /* 0x0084000004007388 */ /* 0x0003e20000000800 */
[----:B------:R-:W-:-:S03]  /*1b280*/  F2FP.PACK_AB R3, R125, R124 ;  /* 0x0000007c7d03723e */ /* 0x000fc600000000ff */
[----:B------:R2:W-:Y:S04]  /*1b290*/  STS [R4+0x8000], R2 ;  /* 0x0080000204007388 */ /* 0x0005e80000000800 */
[----:B------:R3:W-:Y:S01]  /*1b2a0*/  STS [R6+0x8080], R3 ;  /* 0x0080800306007388 */ /* 0x0007e20000000800 */
[----:B------:R-:W-:Y:S02]  /*1b2b0*/  ISETP.NE.U32.AND P0, PT, RZ, c[0x0][0x508], PT ;  /* 0x00014200ff007a0c */ /* 0x000fe40003f05070 */
[----:B-1----:R-:W-:Y:S02]  /*1b2c0*/  F2FP.PACK_AB R0, R79, R78 ;  /* 0x0000004e4f00723e */ /* 0x002fe400000000ff */
[----:B--2---:R-:W-:-:S03]  /*1b2d0*/  F2FP.PACK_AB R2, R75, R74 ;  /* 0x0000004a4b02723e */ /* 0x004fc600000000ff */
[----:B------:R1:W-:Y:S01]  /*1b2e0*/  STS [R6+0x8480], R0 ;  /* 0x0084800006007388 */ /* 0x0003e20000000800 */
[----:B---3--:R-:W-:-:S03]  /*1b2f0*/  F2FP.PACK_AB R3, R121, R120 ;  /* 0x000000787903723e */ /* 0x008fc600000000ff */
[----:B------:R2:W-:Y:S04]  /*1b300*/  STS [R12+0x8400], R2 ;  /* 0x008400020c007388 */ /* 0x0005e80000000800 */
[----:B------:R3:W-:Y:S01]  /*1b310*/  STS [R12+0x8000], R3 ;  /* 0x008000030c007388 */ /* 0x0007e20000000800 */
[----:B------:R-:W-:Y:S02]  /*1b320*/  ISETP.NE.AND.EX P2, PT, RZ, c[0x0][0x50c], PT, P0 ;  /* 0x00014300ff007a0c */ /* 0x000fe40003f45300 */
[----:B-1----:R-:W-:Y:S02]  /*1b330*/  F2FP.PACK_AB R0, R85, R84 ;  /* 0x000000545500723e */ /* 0x002fe400000000ff */
[----:B--2---:R-:W-:-:S03]  /*1b340*/  F2FP.PACK_AB R2, R59, R58 ;  /* 0x0000003a3b02723e */ /* 0x004fc600000000ff */
[----:B------:R1:W-:Y:S01]  /*1b350*/  STS [R5+0x8080], R0 ;  /* 0x0080800005007388 */ /* 0x0003e20000000800 */
[----:B---3--:R-:W-:-:S03]  /*1b360*/  F2FP.PACK_AB R3, R55, R54 ;  /* 0x000000363703723e */ /* 0x008fc600000000ff */
[----:B------:R2:W-:Y:S04]  /*1b370*/  STS [R5+0x8480], R2 ;  /* 0x0084800205007388 */ /* 0x0005e80000000800 */
[----:B------:R-:W-:Y:S01]  /*1b380*/  STS [R7+0x8400], R3 ;  /* 0x0084000307007388 */ /* 0x000fe20000000800 */
[----:B------:R-:W-:Y:S02]  /*1b390*/  ISETP.NE.U32.AND P3, PT, RZ, c[0x0][0x500], PT ;  /* 0x00014000ff007a0c */ /* 0x000fe40003f65070 */
[----:B-1----:R-:W-:-:S05]  /*1b3a0*/  F2FP.PACK_AB R0, R25, R24 ;  /* 0x000000181900723e */ /* 0x002fca00000000ff */
[----:B------:R1:W-:Y:S04]  /*1b3b0*/  STS [R7+0x8000], R0 ;  /* 0x0080000007007388 */ /* 0x0003e80000000800 */
[----:B------:R-:W-:Y:S01]  /*1b3c0*/  BAR.SYNC.DEFER_BLOCKING 0x1, 0x100 ;  /* 0x0044000000007b1d */ /* 0x000fe20000010000 */
[----:B------:R-:W-:Y:S02]  /*1b3d0*/  ISETP.NE.AND.EX P3, PT, RZ, c[0x0][0x504], PT, P3 ;  /* 0x00014100ff007a0c */ /* 0x000fe40003f65330 */
[C---:B------:R-:W-:Y:S02]  /*1b3e0*/  @P2 IADD3 R8, P0, R15.reuse, c[0x0][0x508], RZ ;  /* 0x000142000f082a10 */ /* 0x040fe40007f1e0ff */
[----:B------:R-:W-:Y:S01]  /*1b3f0*/  IADD3 R4, P1, R15, c[0x0][0x500], RZ ;  /* 0x000140000f047a10 */ /* 0x000fe20007f3e0ff */
[----:B--2---:R-:W-:Y:S01]  /*1b400*/  IMAD.MOV.U32 R2, RZ, RZ, RZ ;  /* 0x000000ffff027224 */ /* 0x004fe200078e00ff */
[----:B------:R-:W-:-:S02]  /*1b410*/  @P2 IADD3.X R9, R14, c[0x0][0x50c], RZ, P0, !PT ;  /* 0x000143000e092a10 */ /* 0x000fc400007fe4ff */
[----:B------:R-:W-:-:S03]  /*1b420*/  IADD3.X R5, R14, c[0x0][0x504], RZ, P1, !PT ;  /* 0x000141000e057a10 */ /* 0x000fc60000ffe4ff */
[----:B------:R2:W5:Y:S04]  /*1b430*/  @P2 LDG.E R16, [R8.64] ;  /* 0x0000000808102981 */ /* 0x000568000c1e1900 */
[----:B------:R2:W5:Y:S01]  /*1b440*/  @P3 LDG.E R2, [R4.64] ;  /* 0x0000000804023981 */ /* 0x000562000c1e1900 */
[----:B------:R-:W-:-:S04]  /*1b450*/  ISETP.NE.AND P0, PT, R13, RZ, PT ;  /* 0x000000ff0d00720c */ /* 0x000fc80003f05270 */
[----:B-1----:R-:W-:Y:S01]  /*1b460*/  SEL R0, R13, c[0x0][0x3d4], P0 ;  /* 0x0000f5000d007a07 */ /* 0x002fe20000000000 */
[----:B------:R-:W-:Y:S05]  /*1b470*/  @P2 BRA `(.L_x_2971) ;  /* 0x0000004000002947 */ /* 0x000fea0003800000 */
[----:B------:R-:W-:Y:S05]  /*1b480*/  @!P3 BRA `(.L_x_2971) ;  /* 0x000000300000b947 */ /* 0x000fea0003800000 */
[----:B-----5:R1:W3:Y:S04]  /*1b490*/  LDG.E R16, [R4.64] ;  /* 0x0000000804107981 */ /* 0x0202e8000c1e1900 */
[----:B-12---:R-:W3:Y:S02]  /*1b4a0*/  LDG.E R4, [R4.64+0x4] ;  /* 0x0000040804047981 */ /* 0x006ee4000c1e1900 */
[----:B---3--:R-:W-:Y:S02]  /*1b4b0*/  IADD3 R16, -R16, R4, RZ ;  /* 0x0000000410107210 */ /* 0x008fe40007ffe1ff */
.L_x_2971:
[----:B--2---:R-:W2:Y:S04]  /*1b4c0*/  LDL.LU R5, [R1+0x1c] ;  /* 0x00001c0001057983 */ /* 0x004ea80000300800 */
[----:B------:R-:W3:Y:S04]  /*1b4d0*/  LDL.LU R4, [R1+0x8] ;  /* 0x0000080001047983 */ /* 0x000ee80000300800 */
[----:B------:R-:W4:Y:S04]  /*1b4e0*/  LDL.LU R3, [R1+0x28] ;  /* 0x0000280001037983 */ /* 0x000f280000300800 */
[----:B------:R-:W4:Y:S04]  /*1b4f0*/  LDL R13, [R1+0x64] ;  /* 0x00006400010d7983 */ /* 0x000f280000100800 */
[----:B------:R-:W4:Y:S04]  /*1b500*/  LDL R32, [R1+0x4] ;  /* 0x0000040001207983 */ /* 0x000f280000100800 */
[----:B------:R-:W4:Y:S04]  /*1b510*/  LDL R23, [R1+0x30] ;  /* 0x0000300001177983 */ /* 0x000f280000100800 */
[----:B------:R-:W4:Y:S01]  /*1b520*/  LDL R33, [R1+0x6c] ;  /* 0x00006c0001217983 */ /* 0x000f220000100800 */
[----:B------:R-:W-:Y:S01]  /*1b530*/  IMAD.MOV.U32 R12, RZ, RZ, 0x368 ;  /* 0x00000368ff0c7424 */ /* 0x000fe200078e00ff */
[----:B------:R-:W-:-:S04]  /*1b540*/  ISETP.GT.AND P2, PT, R0, 0x1, PT ;  /* 0x000000010000780c */ /* 0x000fc80003f44270 */
[----:B------:R-:W-:-:S04]  /*1b550*/  SEL R12, R12, 0x328, P2 ;  /* 0x000003280c0c7807 */ /* 0x000fc80001000000 */
[----:B------:R1:W2:Y:S08]  /*1b560*/  LDC.64 R6, c[0x0][R12+0x170] ;  /* 0x00005c000c067b82 */ /* 0x0002b00000000a00 */
[----:B------:R1:W2:Y:S08]  /*1b570*/  LDC.64 R8, c[0x0][R12+0x168] ;  /* 0x00005a000c087b82 */ /* 0x0002b00000000a00 */
[----:B------:R1:W2:Y:S01]  /*1b580*/  LDC.64 R18, c[0x0][R12+0x178] ;  /* 0x00005e000c127b82 */ /* 0x0002a20000000a00 */
[----:B------:R-:W-:-:S07]  /*1b590*/  ISETP.NE.U32.AND P0, PT, RZ, c[0x0][0x500], PT ;  /* 0x00014000ff007a0c */ /* 0x000fce0003f05070 */
[----:B------:R1:W2:Y:S01]  /*1b5a0*/  LDC.64 R20, c[0x0][R12+0x160] ;  /* 0x000058000c147b82 */ /* 0x0002a20000000a00 */
[----:B------:R-:W-:Y:S01]  /*1b5b0*/  ISETP.NE.AND.EX P0, PT, RZ, c[0x0][0x504], PT, P0 ;  /* 0x00014100ff007a0c */ /* 0x000fe20003f05300 */
[----:B-1----:R-:W-:-:S05]  /*1b5c0*/  IMAD.MOV.U32 R12, RZ, RZ, c[0x0][0x4e8] ;  /* 0x00013a00ff0c7624 */ /* 0x002fca00078e00ff */
[----:B------:R-:W-:Y:S01]  /*1b5d0*/  ISETP.NE.AND P5, PT, R12, 0x1, PT ;  /* 0x000000010c00780c */ /* 0x000fe20003fa5270 */
[----:B------:R-:W1:Y:S01]  /*1b5e0*/  S2R R86, SR_TID.X ;  /* 0x0000000000567919 */ /* 0x000e620000002100 */
[----:B--2---:R-:W-:Y:S02]  /*1b5f0*/  SEL R0, R5, RZ, !P0 ;  /* 0x000000ff05007207 */ /* 0x004fe40004000000 */
[----:B---3--:R-:W-:Y:S02]  /*1b600*/  LOP3.LUT R5, R4, 0xffff, RZ, 0xc0, !PT ;  /* 0x0000ffff04057812 */ /* 0x008fe400078ec0ff */
[----:B----4-:R-:W-:Y:S01]  /*1b610*/  SEL R4, R3, RZ, !P0 ;  /* 0x000000ff03047207 */ /* 0x010fe20004000000 */
[----:B------:R-:W-:-:S04]  /*1b620*/  IMAD R3, R7, R0, RZ ;  /* 0x0000000007037224 */ /* 0x000fc800078e02ff */
[----:B------:R-:W-:Y:S02]  /*1b630*/  IMAD R4, R6, R4, R3 ;  /* 0x0000000406047224 */ /* 0x000fe400078e0203 */
[-C--:B------:R-:W-:Y:S02]  /*1b640*/  IMAD R3, R9, R5.reuse, RZ ;  /* 0x0000000509037224 */ /* 0x080fe400078e02ff */
[----:B------:R-:W-:-:S04]  /*1b650*/  IMAD.WIDE.U32 R8, R8, R5, RZ ;  /* 0x0000000508087225 */ /* 0x000fc800078e00ff */
[----:B------:R-:W-:-:S04]  /*1b660*/  IMAD.WIDE.U32 R6, R6, R0, RZ ;  /* 0x0000000006067225 */ /* 0x000fc800078e00ff */
[----:B------:R-:W-:Y:S02]  /*1b670*/  IMAD.IADD R14, R9, 0x1, R3 ;  /* 0x00000001090e7824 */ /* 0x000fe400078e0203 */
[----:B------:R-:W-:Y:S01]  /*1b680*/  IMAD.IADD R3, R13, 0x1, R32 ;  /* 0x000000010d037824 */ /* 0x000fe200078e0220 */
[----:B-----5:R-:W-:Y:S02]  /*1b690*/  IADD3 R12, P4, P3, R6, R8, R2 ;  /* 0x00000008060c7210 */ /* 0x020fe40007b9e002 */
[----:B------:R-:W-:Y:S01]  /*1b6a0*/  SEL R6, R23, RZ, P2 ;  /* 0x000000ff17067207 */ /* 0x000fe20001000000 */
[----:B------:R-:W-:-:S04]  /*1b6b0*/  @P5 IMAD.HI.U32 R8, R3, c[0x0][0x4ec], RZ ;  /* 0x00013b0003085a27 */ /* 0x000fc800078e00ff */
[----:B------:R-:W-:Y:S02]  /*1b6c0*/  IMAD.IADD R15, R7, 0x1, R4 ;  /* 0x00000001070f7824 */ /* 0x000fe400078e0204 */
[-C--:B------:R-:W-:Y:S02]  /*1b6d0*/  IMAD R9, R19, R6.reuse, RZ ;  /* 0x0000000613097224 */ /* 0x080fe400078e02ff */
[----:B------:R-:W-:Y:S01]  /*1b6e0*/  IMAD.MOV.U32 R4, RZ, RZ, R3 ;  /* 0x000000ffff047224 */ /* 0x000fe200078e0003 */
[----:B------:R-:W-:Y:S01]  /*1b6f0*/  @P5 SHF.R.U32.HI R4, RZ, c[0x0][0x4f0], R8 ;  /* 0x00013c00ff045a19 */ /* 0x000fe20000011608 */
[----:B------:R-:W-:Y:S01]  /*1b700*/  IMAD.WIDE.U32 R6, R18, R6, RZ ;  /* 0x0000000612067225 */ /* 0x000fe200078e00ff */
[----:B------:R-:W-:-:S03]  /*1b710*/  SHF.R.S32.HI R8, RZ, 0x1f, R2 ;  /* 0x0000001fff087819 */ /* 0x000fc60000011402 */
[----:B------:R-:W-:Y:S02]  /*1b720*/  IMAD.IADD R13, R7, 0x1, R9 ;  /* 0x00000001070d7824 */ /* 0x000fe400078e0209 */
[----:B------:R-:W-:Y:S01]  /*1b730*/  IMAD.MOV R7, RZ, RZ, -R4 ;  /* 0x000000ffff077224 */ /* 0x000fe200078e0a04 */
[----:B------:R-:W-:Y:S02]  /*1b740*/  IADD3 R6, P1, P0, R4, R12, R6 ;  /* 0x0000000c04067210 */ /* 0x000fe4000783e006 */
[----:B------:R-:W-:Y:S01]  /*1b750*/  SHF.R.S32.HI R9, RZ, 0x1f, R4 ;  /* 0x0000001fff097819 */ /* 0x000fe20000011404 */
[----:B------:R-:W-:Y:S01]  /*1b760*/  IMAD R4, R7, c[0x0][0x4e8], R3 ;  /* 0x00013a0007047a24 */ /* 0x000fe200078e0203 */
[----:B------:R-:W-:-:S04]  /*1b770*/  IADD3.X R12, R15, R14, R8, P4, P3 ;  /* 0x0000000e0f0c7210 */ /* 0x000fc800027e6408 */
[----:B------:R-:W-:Y:S01]  /*1b780*/  IADD3.X R7, R9, R12, R13, P1, P0 ;  /* 0x0000000c09077210 */ /* 0x000fe20000fe040d */
[----:B------:R-:W-:Y:S01]  /*1b790*/  IMAD R9, R21, R4, RZ ;  /* 0x0000000415097224 */ /* 0x000fe200078e02ff */
[----:B------:R-:W-:-:S05]  /*1b7a0*/  SHF.R.S32.HI R12, RZ, 0x1f, R4 ;  /* 0x0000001fff0c7819 */ /* 0x000fca0000011404 */
[C---:B------:R-:W-:Y:S02]  /*1b7b0*/  IMAD R9, R20.reuse, R12, R9 ;  /* 0x0000000c14097224 */ /* 0x040fe400078e0209 */
[----:B------:R-:W-:Y:S02]  /*1b7c0*/  IMAD.MOV.U32 R12, RZ, RZ, c[0x0][0x4a8] ;  /* 0x00012a00ff0c7624 */ /* 0x000fe400078e00ff */
[----:B------:R-:W-:Y:S01]  /*1b7d0*/  IMAD.WIDE.U32 R6, R20, R4, R6 ;  /* 0x0000000414067225 */ /* 0x000fe200078e0006 */
[----:B-1----:R-:W-:Y:S02]  /*1b7e0*/  SHF.R.S32.HI R23, RZ, 0x1f, R86 ;  /* 0x0000001fff177819 */ /* 0x002fe40000011456 */
        /* <DEDUP_REMOVED lines=29> */
[-C--:B--2---:R-:W-:Y:S02]  /*1b9c0*/  IADD3 R12, R251, R32.reuse, RZ ;  /* 0x00000020fb0c7210 */ /* 0x084fe40007ffe0ff */
        /* <DEDUP_REMOVED lines=40> */
.L_x_3061:
[----:B------:R-:W-:Y:S05]  /*1bc50*/  BRA.DIV ~URZ, `(.L_x_2974) ;  /* 0x00005d827f007947 */ /* 0x000fea000b800000 */
[----:B------:R4:W2:Y:S02]  /*1bc60*/  SHFL.IDX PT, R0, R14, RZ, 0x181f ;  /* 0x00181fff0e007589 */ /* 0x0008a400000e0000 */
.L_x_3062:
        /* <DEDUP_REMOVED lines=15> */
.L_x_2976:
[----:B------:R-:W-:Y:S05]  /*1bd60*/  BSYNC B0 ;  /* 0x0000000000007941 */ /* 0x000fea0003800000 */
.L_x_2975:
[----:B------:R-:W-:Y:S05]  /*1bd70*/  BRA.DIV ~URZ, `(.L_x_2977) ;  /* 0x00005cd27f007947 */ /* 0x000fea000b800000 */
[----:B---3--:R3:W4:Y:S04]  /*1bd80*/  SHFL.IDX PT, R5, R13, 0x1, 0x181f ;  /* 0x00381f000d057f89 */ /* 0x00872800000e0000 */
[----:B--2---:R3:W2:Y:S02]  /*1bd90*/  SHFL.IDX PT, R0, R14, 0x1, 0x181f ;  /* 0x00381f000e007f89 */ /* 0x0046a400000e0000 */
.L_x_3063:
        /* <DEDUP_REMOVED lines=16> */
.L_x_2979:
[----:B------:R-:W-:Y:S05]  /*1bea0*/  BSYNC B0 ;  /* 0x0000000000007941 */ /* 0x000fea0003800000 */
.L_x_2978:
[----:B------:R-:W-:Y:S05]  /*1beb0*/  BRA.DIV ~URZ, `(.L_x_2980) ;  /* 0x00005c627f007947 */ /* 0x000fea000b800000 */
[----:B----4-:R4:W3:Y:S02]  /*1bec0*/  SHFL.IDX PT, R5, R13, 0x2, 0x181f ;  /* 0x00581f000d057f89 */ /* 0x0108e400000e0000 */
.L_x_3064:
[----:B------:R-:W-:Y:S05]  /*1bed0*/  BRA.DIV ~URZ, `(.L_x_2981) ;  /* 0x00005cb27f007947 */ /* 0x000fea000b800000 */
[----:B--2---:R2:W4:Y:S02]  /*1bee0*/  SHFL.IDX PT, R0, R14, 0x2, 0x181f ;  /* 0x00581f000e007f89 */ /* 0x00452400000e0000 */
.L_x_3065:
        /* <DEDUP_REMOVED lines=16> */
.L_x_2983:
[----:B------:R-:W-:Y:S05]  /*1bff0*/  BSYNC B0 ;  /* 0x0000000000007941 */ /* 0x000fea0003800000 */
.L_x_2982:
[----:B------:R-:W-:Y:S05]  /*1c000*/  BRA.DIV ~URZ, `(.L_x_2984) ;  /* 0x00005bf27f007947 */ /* 0x000fea000b800000 */
[----:B---3--:R3:W2:Y:S04]  /*1c010*/  SHFL.IDX PT, R6, R13, 0x3, 0x181f ;  /* 0x00781f000d067f89 */ /* 0x0086a800000e0000 */
[----:B----4-:R3:W4:Y:S02]  /*1c020*/  SHFL.IDX PT, R0, R14, 0x3, 0x181f ;  /* 0x00781f000e007f89 */ /* 0x01072400000e0000 */
.L_x_3066:
        /* <DEDUP_REMOVED lines=17> */
.L_x_2972:
[----:B------:R-:W3:Y:S01]  /*1c140*/  LDL.LU R9, [R1+0x30] ;  /* 0x0000300001097983 */ /* 0x000ee20000300800 */
        /* <DEDUP_REMOVED lines=16> */
[----:B------:R-:W-:-:S03]  /*1c250*/  IADD3 R6, -R0, RZ, RZ ;  /* 0x000000ff00067210 */ /* 0x000fc60007ffe1ff */
[----:B------:R-:W-:Y:S02]  /*1c260*/  IMAD R2, R2, c[0x0][0x430], RZ ;  /* 0x00010c0002027a24 */ /* 0x000fe400078e02ff */
[----:B------:R-:W-:Y:S02]  /*1c270*/  IMAD R6, R6, c[0x0][0x4e8], R3 ;  /* 0x00013a0006067a24 */ /* 0x000fe400078e0203 */
[----:B------:R-:W-:Y:S02]  /*1c280*/  IMAD R7, R0, c[0x0][0x434], R2 ;  /* 0x00010d0000077a24 */ /* 0x000fe400078e0202 */
[----:B---3--:R-:W-:-:S04]  /*1c290*/  IMAD.WIDE.U32 R4, R9, c[0x0][0x448], R4 ;  /* 0x0001120009047a25 */ /* 0x008fc800078e0004 */
        /* <DEDUP_REMOVED lines=12> */
.L_x_3067:
[----:B------:R-:W-:Y:S05]  /*1c360*/  BRA.DIV ~URZ, `(.L_x_2987) ;  /* 0x000059d27f007947 */ /* 0x000fea000b800000 */
[----:B------:R4:W1:Y:S02]  /*1c370*/  SHFL.IDX PT, R0, R14, RZ, 0x1c1f ;  /* 0x001c1fff0e007589 */ /* 0x00086400000e0000 */
.L_x_3068:
[----:B------:R-:W-:Y:S01]  /*1c380*/  BSSY B0, `(.L_x_2988) ;  /* 0x00000a8000007945 */ /* 0x000fe20003800000 */
[----:B------:R-:W-:Y:S05]  /*1c390*/  @P0 BRA `(.L_x_2989) ;  /* 0x00000a6000000947 */ /* 0x000fea0003800000 */
[C---:B------:R-:W-:Y:S02]  /*1c3a0*/  IADD3 R9, R252.reuse, 0x8, RZ ;  /* 0x00000008fc097810 */ /* 0x040fe40007ffe0ff */
[C---:B------:R-:W-:Y:S02]  /*1c3b0*/  ISETP.GE.AND P1, PT, R252.reuse, c[0x0][0x3c8], PT ;  /* 0x0000f200fc007a0c */ /* 0x040fe40003f26270 */
[----:B------:R-:W-:Y:S02]  /*1c3c0*/  ISETP.GE.AND P0, PT, R9, c[0x0][0x3c8], PT ;  /* 0x0000f20009007a0c */ /* 0x000fe40003f06270 */
[C---:B--2---:R-:W-:Y:S02]  /*1c3d0*/  IADD3 R12, R252.reuse, 0x10, RZ ;  /* 0x00000010fc0c7810 */ /* 0x044fe40007ffe0ff */
[----:B------:R-:W-:-:S02]  /*1c3e0*/  IADD3 R8, R252, 0x18, RZ ;  /* 0x00000018fc087810 */ /* 0x000fc40007ffe0ff */
[----:B------:R-:W-:Y:S02]  /*1c3f0*/  IADD3 R13, R252, 0x8, RZ ;  /* 0x00000008fc0d7810 */ /* 0x000fe40007ffe0ff */
[----:B------:R-:W-:Y:S02]  /*1c400*/  ISETP.GE.AND P3, PT, R12, c[0x0][0x3c8], PT ;  /* 0x0000f2000c007a0c */ /* 0x000fe40003f66270 */
        /* <DEDUP_REMOVED lines=12> */
[----:B------:R-:W-:Y:S01]  /*1c4d0*/  IADD3 R13, R252, 0x18, RZ ;  /* 0x00000018fc0d7810 */ /* 0x000fe20007ffe0ff */
[----:B------:R2:W-:Y:S01]  /*1c4e0*/  @!P0 ST.E.64 [R2.64], R26 ;  /* 0x0000001a02008985 */ /* 0x0005e2000c101b08 */
[----:B------:R-:W-:Y:S02]  /*1c4f0*/  ISETP.GE.AND P1, PT, R9, c[0x0][0x3c8], PT ;  /* 0x0000f20009007a0c */ /* 0x000fe40003f26270 */
[----:B------:R-:W-:-:S02]  /*1c500*/  SHF.R.S32.HI R17, RZ, 0x1f, R17 ;  /* 0x0000001fff117819 */ /* 0x000fc40000011411 */
[----:B------:R-:W-:Y:S02]  /*1c510*/  SHF.R.S32.HI R13, RZ, 0x1f, R13 ;  /* 0x0000001fff0d7819 */ /* 0x000fe4000001140d */
[C---:B------:R-:W-:Y:S02]  /*1c520*/  IADD3 R18, R252.reuse, 0x60, RZ ;  /* 0x00000060fc127810 */ /* 0x040fe40007ffe0ff */
[C---:B------:R-:W-:Y:S02]  /*1c530*/  IADD3 R19, R252.reuse, 0x80, RZ ;  /* 0x00000080fc137810 */ /* 0x040fe40007ffe0ff */
[----:B------:R-:W-:Y:S02]  /*1c540*/  SHF.R.S32.HI R18, RZ, 0x1f, R18 ;  /* 0x0000001fff127819 */ /* 0x000fe40000011412 */
[----:B------:R-:W-:Y:S02]  /*1c550*/  SHF.R.S32.HI R19, RZ, 0x1f, R19 ;  /* 0x0000001fff137819 */ /* 0x000fe40000011413 */
[----:B------:R-:W-:-:S02]  /*1c560*/  IADD3 R20, R252, 0xa8, RZ ;  /* 0x000000a8fc147810 */ /* 0x000fc40007ffe0ff */
[----:B------:R-:W-:-:S04]  /*1c570*/  IADD3 R21, R252, 0xa8, RZ ;  /* 0x000000a8fc157810 */ /* 0x000fc80007ffe0ff */
[----:B------:R-:W-:Y:S02]  /*1c580*/  SHF.R.S32.HI R21, RZ, 0x1f, R21 ;  /* 0x0000001fff157819 */ /* 0x000fe40000011415 */
        /* <DEDUP_REMOVED lines=11> */
[----:B------:R-:W-:Y:S02]  /*1c640*/  SHF.R.S32.HI R17, RZ, 0x1f, R17 ;  /* 0x0000001fff117819 */ /* 0x000fe40000011411 */
[----:B------:R-:W-:Y:S02]  /*1c650*/  ISETP.GE.AND P4, PT, R8, c[0x0][0x3c8], PT ;  /* 0x0000f20008007a0c */ /* 0x000fe40003f86270 */
        /* <DEDUP_REMOVED lines=11> */
[----:B------:R-:W-:Y:S02]  /*1c710*/  IADD3 R13, R252, 0x38, RZ ;  /* 0x00000038fc0d7810 */ /* 0x000fe40007ffe0ff */
[----:B------:R-:W-:Y:S02]  /*1c720*/  ISETP.GE.AND P1, PT, R9, c[0x0][0x3c8], PT ;  /* 0x0000f20009007a0c */ /* 0x000fe40003f26270 */
[----:B------:R-:W-:Y:S02]  /*1c730*/  SHF.R.S32.HI R17, RZ, 0x1f, R17 ;  /* 0x0000001fff117819 */ /* 0x000fe40000011411 */
[----:B------:R-:W-:-:S02]  /*1c740*/  SHF.R.S32.HI R13, RZ, 0x1f, R13 ;  /* 0x0000001fff0d7819 */ /* 0x000fc4000001140d */
        /* <DEDUP_REMOVED lines=40> */
[----:B------:R-:W-:Y:S02]  /*1c9d0*/  IADD3 R17, R252, 0x80, RZ ;  /* 0x00000080fc117810 */ /* 0x000fe40007ffe0ff */
[----:B-1----:R-:W-:-:S02]  /*1c9e0*/  @!P2 LEA R6, P5, R16, R0, 0x2 ;  /* 0x000000001006a211 */ /* 0x002fc400078a10ff */
[C---:B--2---:R-:W-:Y:S02]  /*1c9f0*/  @!P1 LEA R2, P0, R9.reuse, R0, 0x2 ;  /* 0x0000000009029211 */ /* 0x044fe400078010ff */
[-C--:B------:R-:W-:Y:S02]  /*1ca00*/  @!P2 LEA.HI.X R7, R16, R4.reuse, R18, 0x2, P5 ;  /* 0x000000041007a211 */ /* 0x080fe400028f1412 */
[----:B------:R-:W-:Y:S02]  /*1ca10*/  @!P1 LEA.HI.X R3, R9, R4, R13, 0x2, P0 ;  /* 0x0000000409039211 */ /* 0x000fe400000f140d */
[C---:B------:R-:W-:Y:S01]  /*1ca20*/  IADD3 R16, R252.reuse, 0x88, RZ ;  /* 0x00000088fc107810 */ /* 0x040fe20007ffe0ff */
[----:B------:R1:W-:Y:S01]  /*1ca30*/  @!P2 ST.E.64 [R6.64], R56 ;  /* 0x000000380600a985 */ /* 0x0003e2000c101b08 */
[C---:B------:R-:W-:Y:S02]  /*1ca40*/  IADD3 R18, R252.reuse, 0x70, RZ ;  /* 0x00000070fc127810 */ /* 0x040fe40007ffe0ff */
[----:B------:R-:W-:Y:S01]  /*1ca50*/  IADD3 R9, R252, 0x78, RZ ;  /* 0x00000078fc097810 */ /* 0x000fe20007ffe0ff */
[----:B------:R2:W-:Y:S01]  /*1ca60*/  @!P1 ST.E.64 [R2.64], R60 ;  /* 0x0000003c02009985 */ /* 0x0005e2000c101b08 */
[----:B------:R-:W-:-:S02]  /*1ca70*/  ISETP.GE.AND P1, PT, R16, c[0x0][0x3c8], PT ;  /* 0x0000f20010007a0c */ /* 0x000fc40003f26270 */
[----:B------:R-:W-:Y:S02]  /*1ca80*/  ISETP.GE.AND P2, PT, R17, c[0x0][0x3c8], PT ;  /* 0x0000f20011007a0c */ /* 0x000fe40003f46270 */
[----:B------:R-:W-:Y:S02]  /*1ca90*/  SHF.R.S32.HI R18, RZ, 0x1f, R18 ;  /* 0x0000001fff127819 */ /* 0x000fe40000011412 */
[----:B------:R-:W-:Y:S02]  /*1caa0*/  SHF.R.S32.HI R9, RZ, 0x1f, R9 ;  /* 0x0000001fff097819 */ /* 0x000fe40000011409 */
[----:B------:R-:W-:-:S04]  /*1cab0*/  IADD3 R13, R252, 0x90, RZ ;  /* 0x00000090fc0d7810 */ /* 0x000fc80007ffe0ff */
[----:B------:R-:W-:Y:S02]  /*1cac0*/  ISETP.GE.AND P6, PT, R13, c[0x0][0x3c8], PT ;  /* 0x0000f2000d007a0c */ /* 0x000fe40003fc6270 */
[-C--:B-1----:R-:W-:Y:S02]  /*1cad0*/  @!P3 LEA R6, P5, R12, R0.reuse, 0x2 ;  /* 0x000000000c06b211 */ /* 0x082fe400078a10ff */
[----:B--2---:R-:W-:Y:S02]  /*1cae0*/  @!P4 LEA R2, P0, R8, R0, 0x2 ;  /* 0x000000000802c211 */ /* 0x004fe400078010ff */
[-C--:B------:R-:W-:Y:S02]  /*1caf0*/  @!P3 LEA.HI.X R7, R12, R4.reuse, R18, 0x2, P5 ;  /* 0x000000040c07b211 */ /* 0x080fe400028f1412 */
[----:B------:R-:W-:Y:S02]  /*1cb00*/  @!P4 LEA.HI.X R3, R8, R4, R9, 0x2, P0 ;  /* 0x000000040803c211 */ /* 0x000fe400000f1409 */
[C---:B------:R-:W-:Y:S01]  /*1cb10*/  IADD3 R18, R252.reuse, 0x88, RZ ;  /* 0x00000088fc127810 */ /* 0x040fe20007ffe0ff */
[----:B------:R1:W-:Y:S01]  /*1cb20*/  @!P3 ST.E.64 [R6.64], R64 ;  /* 0x000000400600b985 */ /* 0x0003e2000c101b08 */
[----:B------:R-:W-:-:S02]  /*1cb30*/  IADD3 R12, R252, 0x98, RZ ;  /* 0x00000098fc0c7810 */ /* 0x000fc40007ffe0ff */
[----:B------:R-:W-:Y:S01]  /*1cb40*/  SHF.R.S32.HI R18, RZ, 0x1f, R18 ;  /* 0x0000001fff127819 */ /* 0x000fe20000011412 */
[----:B------:R2:W-:Y:S01]  /*1cb50*/  @!P4 ST.E.64 [R2.64], R68 ;  /* 0x000000440200c985 */ /* 0x0005e2000c101b08 */
[C---:B------:R-:W-:Y:S02]  /*1cb60*/  @!P2 LEA R8, P0, R17.reuse, R0, 0x2 ;  /* 0x000000001108a211 */ /* 0x040fe400078010ff */
[----:B------:R-:W-:Y:S02]  /*1cb70*/  ISETP.GE.AND P5, PT, R12, c[0x0][0x3c8], PT ;  /* 0x0000f2000c007a0c */ /* 0x000fe40003fa6270 */
[----:B------:R-:W-:Y:S02]  /*1cb80*/  @!P2 LEA.HI.X R9, R17, R4, R19, 0x2, P0 ;  /* 0x000000041109a211 */ /* 0x000fe400000f1413 */
[C---:B------:R-:W-:Y:S02]  /*1cb90*/  IADD3 R17, R252.reuse, 0xa0, RZ ;  /* 0x000000a0fc117810 */ /* 0x040fe40007ffe0ff */
[----:B------:R-:W-:Y:S01]  /*1cba0*/  IADD3 R19, R252, 0xa0, RZ ;  /* 0x000000a0fc137810 */ /* 0x000fe20007ffe0ff */
[----:B------:R-:W-:Y:S01]  /*1cbb0*/  @!P2 ST.E.64 [R8.64], R116 ;  /* 0x000000740800a985 */ /* 0x000fe2000c101b08 */
[----:B------:R-:W-:-:S02]  /*1cbc0*/  ISETP.GE.AND P4, PT, R17, c[0x0][0x3c8], PT ;  /* 0x0000f20011007a0c */ /* 0x000fc40003f86270 */
[----:B------:R-:W-:Y:S02]  /*1cbd0*/  ISETP.GE.AND P2, PT, R20, c[0x0][0x3c8], PT ;  /* 0x0000f20014007a0c */ /* 0x000fe40003f46270 */
[----:B------:R-:W-:Y:S02]  /*1cbe0*/  SHF.R.S32.HI R19, RZ, 0x1f, R19 ;  /* 0x0000001fff137819 */ /* 0x000fe40000011413 */
[-C--:B-1----:R-:W-:Y:S02]  /*1cbf0*/  @!P6 LEA R6, P0, R13, R0.reuse, 0x2 ;  /* 0x000000000d06e211 */ /* 0x082fe400078010ff */
[----:B--2---:R-:W-:-:S04]  /*1cc00*/  @!P1 LEA R2, P3, R16, R0, 0x2 ;  /* 0x0000000010029211 */ /* 0x004fc800078610ff */
        /* <DEDUP_REMOVED lines=31> */
.L_x_2989:
[----:B------:R-:W-:Y:S05]  /*1ce00*/  BSYNC B0 ;  /* 0x0000000000007941 */ /* 0x000fea0003800000 */
.L_x_2988:
[----:B------:R-:W-:Y:S05]  /*1ce10*/  BRA.DIV ~URZ, `(.L_x_2990) ;  /* 0x00004f927f007947 */ /* 0x000fea000b800000 */
[----:B---3--:R3:W2:Y:S04]  /*1ce20*/  SHFL.IDX PT, R4, R5, 0x1, 0x1c1f ;  /* 0x003c1f0005047f89 */ /* 0x0086a800000e0000 */
[----:B-1----:R3:W1:Y:S02]  /*1ce30*/  SHFL.IDX PT, R0, R14, 0x1, 0x1c1f ;  /* 0x003c1f000e007f89 */ /* 0x00266400000e0000 */
.L_x_3069:
        /* <DEDUP_REMOVED lines=182> */
.L_x_2970:
[----:B------:R-:W2:Y:S04]  /*1d9a0*/  LDL.LU R0, [R1+0x14] ;  /* 0x0000140001007983 */ /* 0x000ea80000300800 */
[----:B------:R-:W3:Y:S01]  /*1d9b0*/  LDL.LU R7, [R1+0x18] ;  /* 0x0000180001077983 */ /* 0x000ee20000300800 */
[----:B------:R-:W-:Y:S02]  /*1d9c0*/  ISETP.NE.U32.AND P0, PT, RZ, c[0x0][0x508], PT ;  /* 0x00014200ff007a0c */ /* 0x000fe40003f05070 */
[----:B------:R-:W-:Y:S01]  /*1d9d0*/  ISETP.NE.U32.AND P3, PT, RZ, c[0x0][0x500], PT ;  /* 0x00014000ff007a0c */ /* 0x000fe20003f65070 */
[----:B------:R-:W4:Y:S01]  /*1d9e0*/  LDL.LU R6, [R1+0x2c] ;  /* 0x00002c0001067983 */ /* 0x000f220000300800 */
[----:B------:R-:W-:Y:S01]  /*1d9f0*/  ISETP.NE.AND.EX P2, PT, RZ, c[0x0][0x50c], PT, P0 ;  /* 0x00014300ff007a0c */ /* 0x000fe20003f45300 */
[----:B------:R-:W-:Y:S01]  /*1da00*/  IMAD.MOV.U32 R20, RZ, RZ, c[0x0][0x388] ;  /* 0x0000e200ff147624 */ /* 0x000fe200078e00ff */
[----:B------:R-:W-:-:S02]  /*1da10*/  ISETP.NE.AND.EX P3, PT, RZ, c[0x0][0x504], PT, P3 ;  /* 0x00014100ff007a0c */ /* 0x000fc40003f65330 */
[----:B--2---:R-:W-:-:S09]  /*1da20*/  IADD3 R2, P1, R0, c[0x0][0x500], RZ ;  /* 0x0001400000027a10 */ /* 0x004fd20007f3e0ff */
[----:B------:R-:W-:Y:S01]  /*1da30*/  @P2 IADD3 R4, P0, R0, c[0x0][0x508], RZ ;  /* 0x0001420000042a10 */ /* 0x000fe20007f1e0ff */
[----:B------:R-:W-:Y:S01]  /*1da40*/  IMAD.MOV.U32 R0, RZ, RZ, RZ ;  /* 0x000000ffff007224 */ /* 0x000fe200078e00ff */
[C---:B---3--:R-:W-:Y:S02]  /*1da50*/  IADD3.X R3, R7.reuse, c[0x0][0x504], RZ, P1, !PT ;  /* 0x0001410007037a10 */ /* 0x048fe40000ffe4ff */
[----:B------:R-:W-:-:S03]  /*1da60*/  @P2 IADD3.X R5, R7, c[0x0][0x50c], RZ, P0, !PT ;  /* 0x0001430007052a10 */ /* 0x000fc600007fe4ff */
[----:B------:R2:W5:Y:S04]  /*1da70*/  @P3 LDG.E R0, [R2.64] ;  /* 0x0000000802003981 */ /* 0x000568000c1e1900 */
[----:B------:R2:W5:Y:S01]  /*1da80*/  @P2 LDG.E R20, [R4.64] ;  /* 0x0000000804142981 */ /* 0x000562000c1e1900 */
[----:B----4-:R-:W-:-:S04]  /*1da90*/  ISETP.NE.AND P0, PT, R6, RZ, PT ;  /* 0x000000ff0600720c */ /* 0x010fc80003f05270 */
[----:B------:R-:W-:Y:S01]  /*1daa0*/  SEL R21, R6, c[0x0][0x3d4], P0 ;  /* 0x0000f50006157a07 */ /* 0x000fe20000000000 */
[----:B------:R-:W-:Y:S05]  /*1dab0*/  @P2 BRA `(.L_x_2991) ;  /* 0x0000004000002947 */ /* 0x000fea0003800000 */
[----:B------:R-:W-:Y:S05]  /*1dac0*/  @!P3 BRA `(.L_x_2991) ;  /* 0x000000300000b947 */ /* 0x000fea0003800000 */
[----:B--2---:R2:W3:Y:S04]  /*1dad0*/  LDG.E R4, [R2.64] ;  /* 0x0000000802047981 */ /* 0x0044e8000c1e1900 */
[----:B--2---:R-:W3:Y:S02]  /*1dae0*/  LDG.E R2, [R2.64+0x4] ;  /* 0x0000040802027981 */ /* 0x004ee4000c1e1900 */
[----:B---3-5:R-:W-:Y:S02]  /*1daf0*/  IADD3 R20, -R4, R2, RZ ;  /* 0x0000000204147210 */ /* 0x028fe40007ffe1ff */
.L_x_2991:
[----:B--2---:R-:W2:Y:S04]  /*1db00*/  LDL.LU R5, [R1+0x8] ;  /* 0x0000080001057983 */ /* 0x004ea80000300800 */
[----:B------:R-:W3:Y:S04]  /*1db10*/  LDL.LU R3, [R1+0x1c] ;  /* 0x00001c0001037983 */ /* 0x000ee80000300800 */
[----:B------:R-:W4:Y:S01]  /*1db20*/  LDL.LU R2, [R1+0x28] ;  /* 0x0000280001027983 */ /* 0x000f220000300800 */
[----:B------:R-:W-:Y:S01]  /*1db30*/  BSSY B0, `(.L_x_2992) ;  /* 0x0000039000007945 */ /* 0x000fe20003800000 */
[----:B-----5:R-:W-:-:S02]  /*1db40*/  SHF.R.S32.HI R19, RZ, 0x1f, R0 ;  /* 0x0000001fff137819 */ /* 0x020fc40000011400 */
[----:B------:R-:W1:Y:S02]  /*1db50*/  S2R R4, SR_TID.X ;  /* 0x0000000000047919 */ /* 0x000e640000002100 */
[----:B-1----:R-:W-:Y:S02]  /*1db60*/  ISETP.GT.AND P0, PT, R4, 0x7f, PT ;  /* 0x0000007f0400780c */ /* 0x002fe40003f04270 */
[----:B--2---:R-:W-:Y:S02]  /*1db70*/  LOP3.LUT R8, R5, 0xffff, RZ, 0xc0, !PT ;  /* 0x0000ffff05087812 */ /* 0x004fe400078ec0ff */
[----:B---3--:R-:W-:Y:S02]  /*1db80*/  SEL R9, R3, RZ, !P3 ;  /* 0x000000ff03097207 */ /* 0x008fe40005800000 */
[----:B----4-:R-:W-:-:S07]  /*1db90*/  SEL R23, R2, RZ, !P3 ;  /* 0x000000ff02177207 */ /* 0x010fce0005800000 */
[----:B------:R-:W-:Y:S05]  /*1dba0*/  @P0 BRA `(.L_x_2993) ;  /* 0x0000031000000947 */ /* 0x000fea0003800000 */
[----:B------:R-:W2:Y:S01]  /*1dbb0*/  LDL R3, [R1+0x4] ;  /* 0x0000040001037983 */ /* 0x000ea20000100800 */
[----:B------:R-:W-:Y:S01]  /*1dbc0*/  IMAD R2, R20, c[0x0][0x4e8], RZ ;  /* 0x00013a0014027a24 */ /* 0x000fe200078e02ff */
[----:B--2---:R-:W-:-:S04]  /*1dbd0*/  IADD3 R18, R3, R4, RZ ;  /* 0x0000000403127210 */ /* 0x004fc80007ffe0ff */
[----:B------:R-:W-:-:S13]  /*1dbe0*/  ISETP.GE.AND P0, PT, R18, R2, PT ;  /* 0x000000021200720c */ /* 0x000fda0003f06270 */
[----:B------:R-:W-:Y:S05]  /*1dbf0*/  @P0 BRA `(.L_x_2993) ;  /* 0x000002c000000947 */ /* 0x000fea0003800000 */
[----:B------:R-:W2:Y:S01]  /*1dc00*/  LDL.LU R24, [R1+0x30] ;  /* 0x0000300001187983 */ /* 0x000ea20000300800 */
        /* <DEDUP_REMOVED lines=12> */
[----:B------:R-:W-:Y:S02]  /*1dcd0*/  IMAD R12, R12, R23, R3 ;  /* 0x000000170c0c7224 */ /* 0x000fe400078e0203 */
[-C--:B----4-:R-:W-:Y:S02]  /*1dce0*/  IMAD R13, R7, R8.reuse, RZ ;  /* 0x00000008070d7224 */ /* 0x090fe400078e02ff */
[----:B------:R-:W-:-:S04]  /*1dcf0*/  IMAD.WIDE.U32 R6, R6, R8, RZ ;  /* 0x0000000806067225 */ /* 0x000fc800078e00ff */
[----:B------:R-:W-:Y:S01]  /*1dd00*/  IMAD.IADD R13, R7, 0x1, R13 ;  /* 0x00000001070d7824 */ /* 0x000fe200078e020d */
[----:B------:R-:W-:Y:S01]  /*1dd10*/  IADD3 R7, R5, R12, RZ ;  /* 0x0000000c05077210 */ /* 0x000fe20007ffe0ff */
[----:B------:R-:W-:-:S05]  /*1dd20*/  @P0 IMAD.HI.U32 R22, R18, c[0x0][0x4ec], RZ ;  /* 0x00013b0012160a27 */ /* 0x000fca00078e00ff */
[----:B------:R-:W-:Y:S02]  /*1dd30*/  @P0 SHF.R.U32.HI R2, RZ, c[0x0][0x4f0], R22 ;  /* 0x00013c00ff020a19 */ /* 0x000fe40000011616 */
[----:B------:R-:W-:-:S03]  /*1dd40*/  IADD3 R22, P1, P0, R4, R6, R0 ;  /* 0x0000000604167210 */ /* 0x000fc6000783e000 */
[----:B------:R-:W-:Y:S01]  /*1dd50*/  IMAD.MOV R6, RZ, RZ, -R2 ;  /* 0x000000ffff067224 */ /* 0x000fe200078e0a02 */
[----:B------:R-:W-:Y:S02]  /*1dd60*/  IADD3.X R13, R7, R13, R19, P1, P0 ;  /* 0x0000000d070d7210 */ /* 0x000fe40000fe0413 */
[----:B--2---:R-:W-:-:S05]  /*1dd70*/  SEL R3, R24, RZ, P2 ;  /* 0x000000ff18037207 */ /* 0x004fca0001000000 */
[-C--:B-----5:R-:W-:Y:S02]  /*1dd80*/  IMAD R12, R17, R3.reuse, RZ ;  /* 0x00000003110c7224 */ /* 0x0a0fe400078e02ff */
[----:B------:R-:W-:-:S04]  /*1dd90*/  IMAD.WIDE.U32 R4, R16, R3, RZ ;  /* 0x0000000310047225 */ /* 0x000fc800078e00ff */
[----:B------:R-:W-:Y:S01]  /*1dda0*/  IMAD R3, R6, c[0x0][0x4e8], R18 ;  /* 0x00013a0006037a24 */ /* 0x000fe200078e0212 */
[----:B------:R-:W-:Y:S02]  /*1ddb0*/  IADD3 R7, R5, R12, RZ ;  /* 0x0000000c05077210 */ /* 0x000fe40007ffe0ff */
[----:B------:R-:W-:Y:S02]  /*1ddc0*/  IADD3 R4, P1, P0, R2, R22, R4 ;  /* 0x0000001602047210 */ /* 0x000fe4000783e004 */
[----:B------:R-:W-:Y:S01]  /*1ddd0*/  SHF.R.S32.HI R5, RZ, 0x1f, R2 ;  /* 0x0000001fff057819 */ /* 0x000fe20000011402 */
[----:B------:R-:W-:Y:S01]  /*1dde0*/  IMAD R2, R15, R3, RZ ;  /* 0x000000030f027224 */ /* 0x000fe200078e02ff */
[----:B------:R-:W-:Y:S02]  /*1ddf0*/  SHF.R.S32.HI R6, RZ, 0x1f, R3 ;  /* 0x0000001fff067819 */ /* 0x000fe40000011403 */
[----:B------:R-:W-:Y:S01]  /*1de00*/  IADD3.X R5, R5, R13, R7, P1, P0 ;  /* 0x0000000d05057210 */ /* 0x000fe20000fe0407 */
[----:B------:R-:W-:-:S02]  /*1de10*/  IMAD.MOV.U32 R7, RZ, RZ, c[0x0][0x4a8] ;  /* 0x00012a00ff077624 */ /* 0x000fc400078e00ff */
        /* <DEDUP_REMOVED lines=10> */
.L_x_2993:
[----:B------:R-:W-:Y:S05]  /*1dec0*/  BSYNC B0 ;  /* 0x0000000000007941 */ /* 0x000fea0003800000 */
.L_x_2992:
[----:B------:R-:W-:-:S13]  /*1ded0*/  ISETP.GT.AND P0, PT, R21, 0x1, PT ;  /* 0x000000011500780c */ /* 0x000fda0003f04270 */
[----:B------:R-:W-:Y:S05]  /*1dee0*/  @P0 BRA `(.L_x_2985) ;  /* 0x0000070000000947 */ /* 0x000fea0003800000 */
[----:B------:R-:W2:Y:S01]  /*1def0*/  LDL.LU R12, [R1+0x4] ;  /* 0x00000400010c7983 */ /* 0x000ea20000300800 */
[----:B-1----:R-:W-:Y:S01]  /*1df00*/  MOV R2, c[0x0][0x4e8] ;  /* 0x00013a0000027a02 */ /* 0x002fe20000000f00 */
[----:B------:R-:W-:Y:S02]  /*1df10*/  IMAD R4, R19, c[0x0][0x3a0], RZ ;  /* 0x0000e80013047a24 */ /* 0x000fe400078e02ff */
[----:B------:R-:W-:Y:S01]  /*1df20*/  IMAD R5, R23, c[0x0][0x3f0], RZ ;  /* 0x0000fc0017057a24 */ /* 0x000fe200078e02ff */
[----:B------:R-:W-:Y:S01]  /*1df30*/  ISETP.NE.AND P0, PT, R2, 0x1, PT ;  /* 0x000000010200780c */ /* 0x000fe20003f05270 */
[----:B------:R-:W-:-:S04]  /*1df40*/  IMAD.WIDE.U32 R2, R0, c[0x0][0x3a0], RZ ;  /* 0x0000e80000027a25 */ /* 0x000fc800078e00ff */
[----:B------:R-:W-:Y:S02]  /*1df50*/  IMAD R0, R0, c[0x0][0x3a4], R4 ;  /* 0x0000e90000007a24 */ /* 0x000fe400078e0204 */
[----:B------:R-:W-:-:S03]  /*1df60*/  IMAD R7, R9, c[0x0][0x3f4], R5 ;  /* 0x0000fd0009077a24 */ /* 0x000fc600078e0205 */
[----:B------:R-:W-:-:S05]  /*1df70*/  IADD3 R3, R3, R0, RZ ;  /* 0x0000000003037210 */ /* 0x000fca0007ffe0ff */
[----:B------:R-:W-:-:S04]  /*1df80*/  IMAD.WIDE.U32 R2, R8, c[0x0][0x3e8], R2 ;  /* 0x0000fa0008027a25 */ /* 0x000fc800078e0002 */
[----:B------:R-:W-:-:S04]  /*1df90*/  IMAD R3, R8, c[0x0][0x3ec], R3 ;  /* 0x0000fb0008037a24 */ /* 0x000fc800078e0203 */
[----:B------:R-:W-:-:S05]  /*1dfa0*/  IMAD.WIDE.U32 R2, R9, c[0x0][0x3f0], R2 ;  /* 0x0000fc0009027a25 */ /* 0x000fca00078e0002 */
[----:B------:R-:W-:Y:S02]  /*1dfb0*/  IADD3 R3, R3, R7, RZ ;  /* 0x0000000703037210 */ /* 0x000fe40007ffe0ff */
[-C--:B--2---:R-:W-:Y:S02]  /*1dfc0*/  IADD3 R4, R231, R12.reuse, RZ ;  /* 0x0000000ce7047210 */ /* 0x084fe40007ffe0ff */
[----:B------:R-:W-:Y:S02]  /*1dfd0*/  IADD3 R13, R251, R12, RZ ;  /* 0x0000000cfb0d7210 */ /* 0x000fe40007ffe0ff */
[----:B------:R-:W-:Y:S01]  /*1dfe0*/  MOV R0, R4 ;  /* 0x0000000400007202 */ /* 0x000fe20000000f00 */
[----:B------:R-:W-:-:S05]  /*1dff0*/  @P0 IMAD.HI.U32 R6, R4, c[0x0][0x4ec], RZ ;  /* 0x00013b0004060a27 */ /* 0x000fca00078e00ff */
[----:B------:R-:W-:-:S04]  /*1e000*/  @P0 SHF.R.U32.HI R0, RZ, c[0x0][0x4f0], R6 ;  /* 0x00013c00ff000a19 */ /* 0x000fc80000011606 */
[----:B------:R-:W-:Y:S01]  /*1e010*/  SHF.R.S32.HI R6, RZ, 0x1f, R0 ;  /* 0x0000001fff067819 */ /* 0x000fe20000011400 */
[C---:B------:R-:W-:Y:S01]  /*1e020*/  IMAD.WIDE.U32 R2, R0.reuse, c[0x0][0x3e0], R2 ;  /* 0x0000f80000027a25 */ /* 0x040fe200078e0002 */
[----:B------:R-:W-:-:S03]  /*1e030*/  IADD3 R5, -R0, RZ, RZ ;  /* 0x000000ff00057210 */ /* 0x000fc60007ffe1ff */
[----:B------:R-:W-:Y:S02]  /*1e040*/  IMAD R6, R6, c[0x0][0x3e0], RZ ;  /* 0x0000f80006067a24 */ /* 0x000fe400078e02ff */
[----:B------:R-:W-:Y:S02]  /*1e050*/  IMAD R4, R5, c[0x0][0x4e8], R4 ;  /* 0x00013a0005047a24 */ /* 0x000fe400078e0204 */
[----:B------:R-:W-:-:S03]  /*1e060*/  IMAD R6, R0, c[0x0][0x3e4], R6 ;  /* 0x0000f90000067a24 */ /* 0x000fc600078e0206 */
[----:B------:R-:W-:Y:S02]  /*1e070*/  SHF.R.S32.HI R0, RZ, 0x1f, R4 ;  /* 0x0000001fff007819 */ /* 0x000fe40000011404 */
[----:B------:R-:W-:-:S03]  /*1e080*/  IADD3 R3, R3, R6, RZ ;  /* 0x0000000603037210 */ /* 0x000fc60007ffe0ff */
[----:B------:R-:W-:Y:S02]  /*1e090*/  IMAD R0, R0, c[0x0][0x3d8], RZ ;  /* 0x0000f60000007a24 */ /* 0x000fe400078e02ff */
[----:B------:R-:W-:-:S04]  /*1e0a0*/  IMAD.WIDE.U32 R2, R4, c[0x0][0x3d8], R2 ;  /* 0x0000f60004027a25 */ /* 0x000fc800078e0002 */
[----:B------:R-:W-:Y:S01]  /*1e0b0*/  IMAD R4, R4, c[0x0][0x3dc], R0 ;  /* 0x0000f70004047a24 */ /* 0x000fe200078e0200 */
[----:B------:R-:W-:-:S04]  /*1e0c0*/  LEA R14, P0, R2, c[0x0][0x380], 0x1 ;  /* 0x0000e000020e7a11 */ /* 0x000fc800078008ff */
[----:B------:R-:W-:-:S04]  /*1e0d0*/  IADD3 R4, R3, R4, RZ ;  /* 0x0000000403047210 */ /* 0x000fc80007ffe0ff */
[----:B------:R-:W-:Y:S01]  /*1e0e0*/  LEA.HI.X R5, R2, c[0x0][0x384], R4, 0x1, P0 ;  /* 0x0000e10002057a11 */ /* 0x000fe200000f0c04 */
[----:B------:R-:W-:Y:S05]  /*1e0f0*/  BRA.DIV ~URZ, `(.L_x_2994) ;  /* 0x00003d827f007947 */ /* 0x000fea000b800000 */
[----:B------:R1:W2:Y:S02]  /*1e100*/  SHFL.IDX PT, R4, R5, RZ, 0x181f ;  /* 0x00181fff05047589 */ /* 0x0002a400000e0000 */
.L_x_3070:
[----:B------:R-:W-:Y:S05]  /*1e110*/  BRA.DIV ~URZ, `(.L_x_2995) ;  /* 0x00003dd27f007947 */ /* 0x000fea000b800000 */
[----:B------:R3:W4:Y:S02]  /*1e120*/  SHFL.IDX PT, R0, R14, RZ, 0x181f ;  /* 0x00181fff0e007589 */ /* 0x00072400000e0000 */
.L_x_3071:
        /* <DEDUP_REMOVED lines=16> */
.L_x_2997:
[----:B------:R-:W-:Y:S05]  /*1e230*/  BSYNC B0 ;  /* 0x0000000000007941 */ /* 0x000fea0003800000 */
.L_x_2996:
[----:B------:R-:W-:Y:S05]  /*1e240*/  BRA.DIV ~URZ, `(.L_x_2998) ;  /* 0x00003d127f007947 */ /* 0x000fea000b800000 */
[----:B--2---:R2:W1:Y:S04]  /*1e250*/  SHFL.IDX PT, R4, R5, 0x1, 0x181f ;  /* 0x00381f0005047f89 */ /* 0x00446800000e0000 */
[----:B----4-:R2:W4:Y:S02]  /*1e260*/  SHFL.IDX PT, R0, R14, 0x1, 0x181f ;  /* 0x00381f000e007f89 */ /* 0x01052400000e0000 */
.L_x_3072:
        /* <DEDUP_REMOVED lines=16> */
.L_x_3000:
[----:B------:R-:W-:Y:S05]  /*1e370*/  BSYNC B0 ;  /* 0x0000000000007941 */ /* 0x000fea0003800000 */
.L_x_2999:
[----:B------:R-:W-:Y:S05]  /*1e380*/  BRA.DIV ~URZ, `(.L_x_3001) ;  /* 0x00003ca27f007947 */ /* 0x000fea000b800000 */
[----:B-1----:R1:W2:Y:S02]  /*1e390*/  SHFL.IDX PT, R4, R5, 0x2, 0x181f ;  /* 0x00581f0005047f89 */ /* 0x0022a400000e0000 */
.L_x_3073:
[----:B------:R-:W-:Y:S05]  /*1e3a0*/  BRA.DIV ~URZ, `(.L_x_3002) ;  /* 0x00003cf27f007947 */ /* 0x000fea000b800000 */
[----:B----4-:R4:W1:Y:S02]  /*1e3b0*/  SHFL.IDX PT, R0, R14, 0x2, 0x181f ;  /* 0x00581f000e007f89 */ /* 0x01086400000e0000 */
.L_x_3074:
        /* <DEDUP_REMOVED lines=16> */
.L_x_3004:
[----:B------:R-:W-:Y:S05]  /*1e4c0*/  BSYNC B0 ;  /* 0x0000000000007941 */ /* 0x000fea0003800000 */
.L_x_3003:
[----:B------:R-:W-:Y:S05]  /*1e4d0*/  BRA.DIV ~URZ, `(.L_x_3005) ;  /* 0x00003c327f007947 */ /* 0x000fea000b800000 */
[----:B--2---:R2:W3:Y:S04]  /*1e4e0*/  SHFL.IDX PT, R4, R5, 0x3, 0x181f ;  /* 0x00781f0005047f89 */ /* 0x0044e800000e0000 */
[----:B-1----:R2:W1:Y:S02]  /*1e4f0*/  SHFL.IDX PT, R0, R14, 0x3, 0x181f ;  /* 0x00781f000e007f89 */ /* 0x00246400000e0000 */
.L_x_3075:
        /* <DEDUP_REMOVED lines=15> */
.L_x_2985:
[----:B------:R-:W-:Y:S05]  /*1e5f0*/  BSYNC B1 ;  /* 0x0000000000017941 */ /* 0x000fea0003800000 */
.L_x_2969:
[----:B-1--4-:R-:W4:Y:S02]  /*1e600*/  LDL R0, [R1+0x68] ;  /* 0x0000680001007983 */ /* 0x012f240000100800 */
[----:B----4-:R-:W-:-:S13]  /*1e610*/  ISETP.NE.AND P0, PT, R0, RZ, PT ;  /* 0x000000ff0000720c */ /* 0x010fda0003f05270 */
[----:B------:R-:W-:Y:S01]  /*1e620*/  @P0 WARPSYNC 0xffffffff ;  /* 0xffffffff00000948 */ /* 0x000fe20003800000 */
[----:B------:R-:W-:Y:S06]  /*1e630*/  @P0 BAR.SYNC.DEFER_BLOCKING 0x5, 0x100 ;  /* 0x0144000000000b1d */ /* 0x000fec0000010000 */
[----:B--23--:R-:W1:Y:S04]  /*1e640*/  @P0 LDS.128 R4, [0x24100] ;  /* 0x02410000ff040984 */ /* 0x00ce680000000c00 */
[----:B-1----:R1:W-:Y:S04]  /*1e650*/  @P0 STL.64 [R1], R4 ;  /* 0x0000000401000387 */ /* 0x0023e80000100a00 */
[----:B------:R1:W-:Y:S04]  /*1e660*/  @P0 STL.64 [R1+0x8], R6 ;  /* 0x0000080601000387 */ /* 0x0003e80000100a00 */
[----:B------:R-:W-:Y:S06]  /*1e670*/  @P0 BAR.ARV 0x4, 0x100 ;  /* 0x0104000000000b1d */ /* 0x000fec0000002000 */
[----:B------:R-:W-:Y:S05]  /*1e680*/  @P0 BRA `(.L_x_3006) ;  /* 0x0000105000000947 */ /* 0x000fea0003800000 */
[----:B------:R-:W2:Y:S01]  /*1e690*/  S2R R0, SR_TID.X ;  /* 0x0000000000007919 */ /* 0x000ea20000002100 */
[----:B------:R-:W-:Y:S01]  /*1e6a0*/  IMAD.MOV.U32 R8, RZ, RZ, RZ ;  /* 0x000000ffff087224 */ /* 0x000fe200078e00ff */
[----:B--2---:R-:W-:-:S04]  /*1e6b0*/  LOP3.LUT R15, R0, 0x1f, RZ, 0xc0, !PT ;  /* 0x0000001f000f7812 */ /* 0x004fc800078ec0ff */
[----:B------:R-:W-:Y:S01]  /*1e6c0*/  ISETP.NE.AND P6, PT, R15, 0x1f, PT ;  /* 0x0000001f0f00780c */ /* 0x000fe20003fc5270 */
[----:B------:R-:W-:Y:S10]  /*1e6d0*/  BRA.DIV ~URZ, `(.L_x_3007) ;  /* 0x00003b027f007947 */ /* 0x000ff4000b800000 */
[----:B------:R2:W3:Y:S02]  /*1e6e0*/  SHFL.IDX PT, R9, R35, RZ, 0x1f ;  /* 0x00001fff23097589 */ /* 0x0004e400000e0000 */
.L_x_3076:
[----:B------:R-:W-:Y:S05]  /*1e6f0*/  BRA.DIV ~URZ, `(.L_x_3008) ;  /* 0x00003b527f007947 */ /* 0x000fea000b800000 */
[----:B-1----:R1:W4:Y:S02]  /*1e700*/  SHFL.IDX PT, R6, R35, 0x1, 0x1f ;  /* 0x00201f0023067f89 */ /* 0x00232400000e0000 */
.L_x_3077:
[----:B------:R-:W5:Y:S01]  /*1e710*/  LDL R0, [R1+0xc] ;  /* 0x00000c0001007983 */ /* 0x000f620000100800 */
[----:B------:R-:W-:Y:S02]  /*1e720*/  IMAD.MOV.U32 R7, RZ, RZ, RZ ;  /* 0x000000ffff077224 */ /* 0x000fe400078e00ff */
[----:B-----5:R-:W-:-:S05]  /*1e730*/  IMAD.IADD R0, R0, 0x1, R15 ;  /* 0x0000000100007824 */ /* 0x020fca00078e020f */
[----:B------:R-:W-:-:S13]  /*1e740*/  ISETP.GE.OR P0, PT, R0, c[0x0][0x53c], !P6 ;  /* 0x00014f0000007a0c */ /* 0x000fda0007706670 */
[----:B------:R-:W-:Y:S01]  /*1e750*/  @!P0 MOV R2, 0x4 ;  /* 0x0000000400028802 */ /* 0x000fe20000000f00 */
[----:B------:R-:W-:-:S04]  /*1e760*/  @!P0 IMAD.MOV.U32 R4, RZ, RZ, 0x4 ;  /* 0x00000004ff048424 */ /* 0x000fc800078e00ff */
        /* <DEDUP_REMOVED lines=12> */
[----:B------:R1:W2:Y:S02]  /*1e830*/  SHFL.UP PT, R4, R0, 0x1, RZ ;  /* 0x0420000000047989 */ /* 0x0002a400000e00ff */
.L_x_3078:
        /* <DEDUP_REMOVED lines=16> */
.L_x_3079:
[----:B--2---:R-:W-:Y:S01]  /*1e940*/  IMAD R0, R0, c[0x0][0x538], RZ ;  /* 0x00014e0000007a24 */ /* 0x004fe200078e02ff */
[----:B------:R-:W-:Y:S04]  /*1e950*/  BSSY B1, `(.L_x_3011) ;  /* 0x00000cf000017945 */ /* 0x000fe80003800000 */
[----:B----4-:R-:W-:-:S04]  /*1e960*/  IADD3 R6, R0, R6, RZ ;  /* 0x0000000600067210 */ /* 0x010fc80007ffe0ff */
[----:B---3--:R-:W-:-:S13]  /*1e970*/  ISETP.GT.AND P0, PT, R6, R9, PT ;  /* 0x000000090600720c */ /* 0x008fda0003f04270 */
[----:B------:R-:W-:Y:S05]  /*1e980*/  @P0 BRA `(.L_x_3012) ;  /* 0x0000026000000947 */ /* 0x000fea0003800000 */
.L_x_3016:
[----:B------:R-:W2:Y:S02]  /*1e990*/  LDL.LU R0, [R1+0xc] ;  /* 0x00000c0001007983 */ /* 0x000ea40000300800 */
[----:B--2---:R-:W-:-:S04]  /*1e9a0*/  IADD3 R0, R0, 0x1f, RZ ;  /* 0x0000001f00007810 */ /* 0x004fc80007ffe0ff */
[----:B------:R-:W-:-:S13]  /*1e9b0*/  ISETP.GE.AND P0, PT, R0, c[0x0][0x53c], PT ;  /* 0x00014f0000007a0c */ /* 0x000fda0003f06270 */
[----:B------:R-:W-:Y:S05]  /*1e9c0*/  @P0 BRA `(.L_x_3013) ;  /* 0x00000c2000000947 */ /* 0x000fea0003800000 */
[----:B------:R2:W-:Y:S01]  /*1e9d0*/  STL [R1+0xc], R0 ;  /* 0x00000c0001007387 */ /* 0x0005e20000100800 */
[----:B------:R-:W-:Y:S02]  /*1e9e0*/  MOV R7, RZ ;  /* 0x000000ff00077202 */ /* 0x000fe40000000f00 */
[----:B------:R-:W-:Y:S02]  /*1e9f0*/  MOV R8, RZ ;  /* 0x000000ff00087202 */ /* 0x000fe40000000f00 */
[----:B--2---:R-:W-:-:S04]  /*1ea00*/  IADD3 R0, R0, R15, RZ ;  /* 0x0000000f00007210 */ /* 0x004fc80007ffe0ff */
[----:B------:R-:W-:-:S13]  /*1ea10*/  ISETP.GE.OR P0, PT, R0, c[0x0][0x53c], !P6 ;  /* 0x00014f0000007a0c */ /* 0x000fda0007706670 */
[----:B-1----:R-:W-:Y:S02]  /*1ea20*/  @!P0 MOV R4, 0x4 ;  /* 0x0000000400048802 */ /* 0x002fe40000000f00 */
        /* <DEDUP_REMOVED lines=8> */
.L_x_3080:
        /* <DEDUP_REMOVED lines=16> */
.L_x_3081:
[----:B--2---:R-:W-:-:S05]  /*1ebb0*/  IMAD R0, R0, c[0x0][0x538], RZ ;  /* 0x00014e0000007a24 */ /* 0x004fca00078e02ff */
[----:B------:R-:W-:-:S04]  /*1ebc0*/  IADD3 R6, R0, R6, RZ ;  /* 0x0000000600067210 */ /* 0x000fc80007ffe0ff */
[----:B------:R-:W-:-:S13]  /*1ebd0*/  ISETP.GT.AND P0, PT, R6, R9, PT ;  /* 0x000000090600720c */ /* 0x000fda0003f04270 */
[----:B-1----:R-:W-:Y:S05]  /*1ebe0*/  @!P0 BRA `(.L_x_3016) ;  /* 0xfffffda000008947 */ /* 0x002fea000383ffff */
.L_x_3012:
[----:B------:R-:W-:-:S05]  /*1ebf0*/  IADD3 R13, -R0, R6, RZ ;  /* 0x00000006000d7210 */ /* 0x000fca0007ffe1ff */
[----:B------:R-:W-:-:S05]  /*1ec00*/  IMAD R0, R4, c[0x0][0x538], R13 ;  /* 0x00014e0004007a24 */ /* 0x000fca00078e020d */
[----:B------:R-:W-:Y:S01]  /*1ec10*/  ISETP.GT.AND P0, PT, R0, R9, PT ;  /* 0x000000090000720c */ /* 0x000fe20003f04270 */
[----:B------:R-:W-:-:S12]  /*1ec20*/  BRA.DIV ~URZ, `(.L_x_3017) ;  /* 0x00003a827f007947 */ /* 0x000fd8000b800000 */
[----:B------:R-:W-:-:S03]  /*1ec30*/  VOTE.ANY R6, PT, !P0 ;  /* 0x0000000000067806 */ /* 0x000fc600040e0100 */
.L_x_3082:
[----:B------:R-:W2:Y:S01]  /*1ec40*/  LDL.LU R2, [R1+0xc] ;  /* 0x00000c0001027983 */ /* 0x000ea20000300800 */
[----:B------:R-:W2:Y:S02]  /*1ec50*/  POPC R0, R6 ;  /* 0x0000000600007309 */ /* 0x000ea40000000000 */
[----:B--2---:R-:W-:-:S05]  /*1ec60*/  IADD3 R2, R0, R2, RZ ;  /* 0x0000000200027210 */ /* 0x004fca0007ffe0ff */
[----:B------:R2:W-:Y:S01]  /*1ec70*/  STL [R1+0xc], R2 ;  /* 0x00000c0201007387 */ /* 0x0005e20000100800 */
[----:B------:R-:W-:Y:S05]  /*1ec80*/  BRA.DIV ~URZ, `(.L_x_3018) ;  /* 0x00003a727f007947 */ /* 0x000fea000b800000 */
[----:B------:R3:W4:Y:S04]  /*1ec90*/  SHFL.IDX PT, R12, R7, R0, 0x1f ;  /* 0x00001f00070c7589 */ /* 0x00072800000e0000 */
[----:B------:R3:W1:Y:S02]  /*1eca0*/  SHFL.IDX PT, R5, R8, R0, 0x1f ;  /* 0x00001f0008057589 */ /* 0x00066400000e0000 */
.L_x_3083:
[----:B------:R-:W-:Y:S01]  /*1ecb0*/  ISETP.NE.AND P0, PT, R6, RZ, PT ;  /* 0x000000ff0600720c */ /* 0x000fe20003f05270 */
[----:B------:R-:W-:-:S12]  /*1ecc0*/  BSSY B0, `(.L_x_3019) ;  /* 0x0000005000007945 */ /* 0x000fd80003800000 */
[----:B------:R-:W-:Y:S05]  /*1ecd0*/  @!P0 BRA `(.L_x_3020) ;  /* 0x0000003000008947 */ /* 0x000fea0003800000 */
[----:B---3--:R-:W-:Y:S01]  /*1ece0*/  IADD3 R0, R0, -0x1, RZ ;  /* 0xffffffff00007810 */ /* 0x008fe20007ffe0ff */
[----:B------:R-:W-:Y:S05]  /*1ecf0*/  BRA.DIV ~URZ, `(.L_x_3021) ;  /* 0x00003ad27f007947 */ /* 0x000fea000b800000 */
[----:B------:R3:W2:Y:S02]  /*1ed00*/  SHFL.IDX PT, R14, R4, R0, 0x1f ;  /* 0x00001f00040e7589 */ /* 0x0006a400000e0000 */
.L_x_3020:
[----:B------:R-:W-:Y:S05]  /*1ed10*/  BSYNC B0 ;  /* 0x0000000000007941 */ /* 0x000fea0003800000 */
.L_x_3019:
[----:B--23--:R-:W-:Y:S01]  /*1ed20*/  IMAD R0, R14, c[0x0][0x538], R13 ;  /* 0x00014e000e007a24 */ /* 0x00cfe200078e020d */
[----:B-1----:R-:W-:Y:S01]  /*1ed30*/  ISETP.NE.AND P0, PT, R5, 0x1, PT ;  /* 0x000000010500780c */ /* 0x002fe20003f05270 */
[----:B------:R-:W-:Y:S03]  /*1ed40*/  BSSY B0, `(.L_x_3022) ;  /* 0x0000086000007945 */ /* 0x000fe60003800000 */
[----:B------:R1:W-:Y:S01]  /*1ed50*/  STL [R1], R0 ;  /* 0x0000000001007387 */ /* 0x0003e20000100800 */
[----:B------:R-:W-:-:S08]  /*1ed60*/  IADD3 R8, -R0, R9, RZ ;  /* 0x0000000900087210 */ /* 0x000fd00007ffe1ff */
[----:B------:R-:W-:Y:S05]  /*1ed70*/  @!P0 BRA `(.L_x_3023) ;  /* 0x000003e000008947 */ /* 0x000fea0003800000 */
[-C--:B----4-:R-:W-:Y:S02]  /*1ed80*/  IABS R2, R12.reuse ;  /* 0x0000000c00027213 */ /* 0x090fe40000000000 */
[----:B------:R-:W-:Y:S02]  /*1ed90*/  IABS R9, R12 ;  /* 0x0000000c00097213 */ /* 0x000fe40000000000 */
[----:B-1----:R-:W1:Y:S08]  /*1eda0*/  I2F.RP R0, R2 ;  /* 0x0000000200007306 */ /* 0x002e700000209400 */
        /* <DEDUP_REMOVED lines=56> */
[----:B------:R-:W-:-:S05]  /*1f130*/  IMAD R0, R3, 0x10000, R0 ;  /* 0x0001000003007824 */ /* 0x000fca00078e0200 */
[----:B------:R1:W-:Y:S01]  /*1f140*/  STL [R1+0x8], R0 ;  /* 0x0000080001007387 */ /* 0x0003e20000100800 */
[----:B------:R-:W-:Y:S05]  /*1f150*/  BRA `(.L_x_3024) ;  /* 0x0000044000007947 */ /* 0x000fea0003800000 */
.L_x_3023:
[----:B-1----:R-:W2:Y:S01]  /*1f160*/  LDL R0, [R1+0xc] ;  /* 0x00000c0001007983 */ /* 0x002ea20000100800 */
[----:B------:R-:W-:-:S04]  /*1f170*/  IMAD.MOV.U32 R2, RZ, RZ, 0x4 ;  /* 0x00000004ff027424 */ /* 0x000fc800078e00ff */
[----:B--2---:R-:W-:-:S05]  /*1f180*/  IMAD.WIDE R2, R0, R2, c[0x0][0x590] ;  /* 0x0001640000027625 */ /* 0x004fca00078e0202 */
[----:B------:R-:W2:Y:S02]  /*1f190*/  LDG.E R4, [R2.64] ;  /* 0x0000000802047981 */ /* 0x000ea4000c1e1900 */
        /* <DEDUP_REMOVED lines=62> */
[----:B------:R-:W-:-:S05]  /*1f580*/  IMAD R0, R2, R3, R6 ;  /* 0x0000000302007224 */ /* 0x000fca00078e0206 */
[----:B------:R1:W-:Y:S02]  /*1f590*/  STL [R1+0x8], R0 ;  /* 0x0000080001007387 */ /* 0x0003e40000100800 */
.L_x_3024:
[----:B------:R-:W-:Y:S05]  /*1f5a0*/  BSYNC B0 ;  /* 0x0000000000007941 */ /* 0x000fea0003800000 */
.L_x_3022:
[----:B------:R-:W-:-:S04]  /*1f5b0*/  LOP3.LUT R2, RZ, R2, RZ, 0x33, !PT ;  /* 0x00000002ff027212 */ /* 0x000fc800078e33ff */
[----:B-1----:R-:W-:-:S05]  /*1f5c0*/  IADD3 R0, R2, R12, RZ ;  /* 0x0000000c02007210 */ /* 0x002fca0007ffe0ff */
[----:B------:R1:W-:Y:S01]  /*1f5d0*/  STL [R1+0x4], R0 ;  /* 0x0000040001007387 */ /* 0x0003e20000100800 */
[----:B------:R-:W-:Y:S05]  /*1f5e0*/  BRA `(.L_x_3025) ;  /* 0x0000005000007947 */ /* 0x000fea0003800000 */
.L_x_3013:
[----:B------:R-:W-:Y:S01]  /*1f5f0*/  MOV R0, c[0x0][0x53c] ;  /* 0x00014f0000007a02 */ /* 0x000fe20000000f00 */
[----:B------:R2:W-:Y:S04]  /*1f600*/  STL [R1], R9 ;  /* 0x0000000901007387 */ /* 0x0005e80000100800 */
[----:B------:R2:W-:Y:S04]  /*1f610*/  STL [R1+0x4], RZ ;  /* 0x000004ff01007387 */ /* 0x0005e80000100800 */
[----:B------:R2:W-:Y:S04]  /*1f620*/  STL [R1+0x8], RZ ;  /* 0x000008ff01007387 */ /* 0x0005e80000100800 */
[----:B------:R2:W-:Y:S02]  /*1f630*/  STL [R1+0xc], R0 ;  /* 0x00000c0001007387 */ /* 0x0005e40000100800 */
.L_x_3025:
[----:B------:R-:W-:Y:S05]  /*1f640*/  BSYNC B1 ;  /* 0x0000000000017941 */ /* 0x000fea0003800000 */
.L_x_3011:
[----:B-1----:R-:W3:Y:S04]  /*1f650*/  LDL R4, [R1] ;  /* 0x0000000001047983 */ /* 0x002ee80000100800 */
[----:B------:R-:W3:Y:S04]  /*1f660*/  LDL R5, [R1+0x4] ;  /* 0x0000040001057983 */ /* 0x000ee80000100800 */
[----:B------:R-:W3:Y:S04]  /*1f670*/  LDL R6, [R1+0x8] ;  /* 0x0000080001067983 */ /* 0x000ee80000100800 */
[----:B------:R-:W3:Y:S01]  /*1f680*/  LDL R7, [R1+0xc] ;  /* 0x00000c0001077983 */ /* 0x000ee20000100800 */
[----:B------:R-:W-:Y:S03]  /*1f690*/  WARPSYNC 0xffffffff ;  /* 0xffffffff00007948 */ /* 0x000fe60003800000 */
[----:B------:R-:W-:Y:S01]  /*1f6a0*/  BAR.SYNC.DEFER_BLOCKING 0x4, 0x100 ;  /* 0x0104000000007b1d */ /* 0x000fe20000010000 */
[----:B------:R-:W-:-:S13]  /*1f6b0*/  ISETP.NE.AND P0, PT, R15, RZ, PT ;  /* 0x000000ff0f00720c */ /* 0x000fda0003f05270 */
[----:B---3--:R1:W-:Y:S04]  /*1f6c0*/  @!P0 STS.128 [0x24100], R4 ;  /* 0x02410004ff008388 */ /* 0x0083e80000000c00 */
[----:B------:R-:W-:Y:S06]  /*1f6d0*/  BAR.ARV 0x5, 0x100 ;  /* 0x0144000000007b1d */ /* 0x000fec0000002000 */
.L_x_3006:
[----:B--2---:R-:W2:Y:S02]  /*1f6e0*/  LDL R0, [R1+0xc] ;  /* 0x00000c0001007983 */ /* 0x004ea40000100800 */
[----:B--2---:R-:W-:-:S13]  /*1f6f0*/  ISETP.GE.AND P0, PT, R0, c[0x0][0x53c], PT ;  /* 0x00014f0000007a0c */ /* 0x004fda0003f06270 */
[----:B-1----:R-:W-:Y:S01]  /*1f700*/  @P0 CALL.REL.NOINC `(.L_x_3026) ;  /* 0x0000001000000944 */ /* 0x002fe20003c00000 */
[----:B------:R-:W-:Y:S05]  /*1f710*/  BRA `(.L_x_3027) ;  /* 0xfffe27c000007947 */ /* 0x000fea000383ffff */
.L_x_3026:
[----:B------:R-:W-:Y:S05]  /*1f720*/  EXIT ;  /* 0x000000000000794d */ /* 0x000fea0003800000 */
.L_x_2824:
[----:B------:R-:W-:Y:S01]  /*1f730*/  IMAD.MOV.U32 R0, RZ, RZ, R5 ;  /* 0x000000ffff007224 */ /* 0x000fe200078e0005 */
[----:B------:R-:W-:Y:S02]  /*1f740*/  MOV R3, 0x1 ;  /* 0x0000000100037802 */ /* 0x000fe40000000f00 */
[----:B------:R-:W-:Y:S02]  /*1f750*/  MOV R2, 0x1f770 ;  /* 0x0001f77000027802 */ /* 0x000fe40000000f00 */
[----:B------:R-:W-:Y:S05]  /*1f760*/  CALL.REL.NOINC `($__internal_50_$__cuda_sm70_shflsync_up_p) ;  /* 0x0000317000007944 */ /* 0x000fea0003c00000 */
[----:B------:R-:W-:Y:S01]  /*1f770*/  MOV R0, R4 ;  /* 0x0000000400007202 */ /* 0x000fe20000000f00 */
[----:B------:R-:W-:Y:S05]  /*1f780*/  BRA `(.L_x_3028) ;  /* 0xfffe0cd000007947 */ /* 0x000fea000383ffff */
.L_x_2825:
[----:B------:R-:W-:Y:S01]  /*1f790*/  IMAD.MOV.U32 R0, RZ, RZ, R5 ;  /* 0x000000ffff007224 */ /* 0x000fe200078e0005 */
[----:B------:R-:W-:Y:S02]  /*1f7a0*/  MOV R3, 0x2 ;  /* 0x0000000200037802 */ /* 0x000fe40000000f00 */
[----:B------:R-:W-:Y:S02]  /*1f7b0*/  MOV R2, 0x1f7d0 ;  /* 0x0001f7d000027802 */ /* 0x000fe40000000f00 */
[----:B------:R-:W-:Y:S05]  /*1f7c0*/  CALL.REL.NOINC `($__internal_50_$__cuda_sm70_shflsync_up_p) ;  /* 0x0000311000007944 */ /* 0x000fea0003c00000 */
[----:B------:R-:W-:Y:S01]  /*1f7d0*/  SEL R4, R4, RZ, P4 ;  /* 0x000000ff04047207 */ /* 0x000fe20002000000 */
[----:B------:R-:W-:Y:S01]  /*1f7e0*/  IMAD.MOV.U32 R3, RZ, RZ, 0x4 ;  /* 0x00000004ff037424 */ /* 0x000fe200078e00ff */
[----:B------:R-:W-:-:S03]  /*1f7f0*/  MOV R2, 0x1f820 ;  /* 0x0001f82000027802 */ /* 0x000fc60000000f00 */
[----:B------:R-:W-:Y:S02]  /*1f800*/  IMAD.IADD R0, R5, 0x1, R4 ;  /* 0x0000000105007824 */ /* 0x000fe400078e0204 */
        /* <DEDUP_REMOVED lines=13> */
[----:B------:R-:W-:Y:S02]  /*1f8e0*/  MOV R32, 0x1f ;  /* 0x0000001f00207802 */ /* 0x000fe40000000f00 */
[----:B------:R-:W-:Y:S01]  /*1f8f0*/  MOV R3, 0x1f930 ;  /* 0x0001f93000037802 */ /* 0x000fe20000000f00 */
[----:B------:R-:W-:-:S04]  /*1f900*/  IMAD.IADD R4, R0, 0x1, R4 ;  /* 0x0000000100047824 */ /* 0x000fc800078e0204 */
[----:B------:R-:W-:Y:S02]  /*1f910*/  IMAD.MOV.U32 R33, RZ, RZ, R4 ;  /* 0x000000ffff217224 */ /* 0x000fe400078e0004 */
[----:B------:R-:W-:Y:S05]  /*1f920*/  CALL.REL.NOINC `($__internal_49_$__cuda_sm70_shflsync_idx_p) ;  /* 0x00002f5000007944 */ /* 0x000fea0003c00000 */
[----:B------:R-:W-:Y:S01]  /*1f930*/  MOV R0, R34 ;  /* 0x0000002200007202 */ /* 0x000fe20000000f00 */
[----:B------:R-:W-:Y:S05]  /*1f940*/  BRA `(.L_x_3029) ;  /* 0xfffe0c1000007947 */ /* 0x000fea000383ffff */
.L_x_2827:
[----:B------:R-:W-:Y:S02]  /*1f950*/  SEL R0, RZ, 0x1, P0 ;  /* 0x00000001ff007807 */ /* 0x000fe40000000000 */
[----:B------:R-:W-:Y:S02]  /*1f960*/  MOV R2, 0x1f980 ;  /* 0x0001f98000027802 */ /* 0x000fe40000000f00 */
[----:B------:R-:W-:Y:S05]  /*1f970*/  CALL.REL.NOINC `($__internal_51_$__cuda_sm70_votesync_ballot) ;  /* 0x00002fc000007944 */ /* 0x000fea0003c00000 */
[----:B------:R-:W-:Y:S01]  /*1f980*/  MOV R6, R0 ;  /* 0x0000000000067202 */ /* 0x000fe20000000f00 */
[----:B------:R-:W-:Y:S05]  /*1f990*/  BRA `(.L_x_3030) ;  /* 0xfffe0c5000007947 */ /* 0x000fea000383ffff */
.L_x_2828:
[----:B------:R-:W-:Y:S01]  /*1f9a0*/  IMAD.MOV.U32 R33, RZ, RZ, R9 ;  /* 0x000000ffff217224 */ /* 0x000fe200078e0009 */
[----:B-1----:R-:W-:Y:S01]  /*1f9b0*/  MOV R2, R0 ;  /* 0x0000000000027202 */ /* 0x002fe20000000f00 */
[----:B------:R-:W-:Y:S01]  /*1f9c0*/  IMAD.MOV.U32 R32, RZ, RZ, 0x1f ;  /* 0x0000001fff207424 */ /* 0x000fe200078e00ff */
[----:B------:R-:W-:Y:S02]  /*1f9d0*/  MOV R3, 0x1f9f0 ;  /* 0x0001f9f000037802 */ /* 0x000fe40000000f00 */
[----:B------:R-:W-:Y:S05]  /*1f9e0*/  CALL.REL.NOINC `($__internal_49_$__cuda_sm70_shflsync_idx_p) ;  /* 0x00002e9000007944 */ /* 0x000fea0003c00000 */
[----:B------:R-:W-:Y:S01]  /*1f9f0*/  IMAD.MOV.U32 R12, RZ, RZ, R34 ;  /* 0x000000ffff0c7224 */ /* 0x000fe200078e0022 */
[----:B------:R-:W-:Y:S01]  /*1fa00*/  MOV R33, R8 ;  /* 0x0000000800217202 */ /* 0x000fe20000000f00 */
[----:B------:R-:W-:Y:S01]  /*1fa10*/  IMAD.MOV.U32 R5, RZ, RZ, RZ ;  /* 0x000000ffff057224 */ /* 0x000fe200078e00ff */
[----:B------:R-:W-:Y:S01]  /*1fa20*/  MOV R2, R0 ;  /* 0x0000000000027202 */ /* 0x000fe20000000f00 */
[----:B------:R-:W-:Y:S01]  /*1fa30*/  IMAD.MOV.U32 R32, RZ, RZ, 0x1f ;  /* 0x0000001fff207424 */ /* 0x000fe200078e00ff */
[----:B------:R-:W-:-:S02]  /*1fa40*/  MOV R3, 0x1fa60 ;  /* 0x0001fa6000037802 */ /* 0x000fc40000000f00 */
[----:B------:R-:W-:Y:S05]  /*1fa50*/  CALL.REL.NOINC `($__internal_49_$__cuda_sm70_shflsync_idx_p) ;  /* 0x00002e2000007944 */ /* 0x000fea0003c00000 */
[----:B------:R-:W-:Y:S01]  /*1fa60*/  MOV R9, R34 ;  /* 0x0000002200097202 */ /* 0x000fe20000000f00 */
[----:B------:R-:W-:Y:S05]  /*1fa70*/  BRA `(.L_x_3031) ;  /* 0xfffe0be000007947 */ /* 0x000fea000383ffff */
.L_x_2831:
[----:B------:R-:W-:Y:S01]  /*1fa80*/  IMAD.MOV.U32 R33, RZ, RZ, R4 ;  /* 0x000000ffff217224 */ /* 0x000fe200078e0004 */
[----:B------:R-:W-:-:S02]  /*1fa90*/  MOV R32, 0x1f ;  /* 0x0000001f00207802 */ /* 0x000fc40000000f00 */
[----:B------:R-:W-:Y:S02]  /*1faa0*/  MOV R3, 0x1fac0 ;  /* 0x0001fac000037802 */ /* 0x000fe40000000f00 */
[----:B--234-:R-:W-:Y:S05]  /*1fab0*/  CALL.REL.NOINC `($__internal_49_$__cuda_sm70_shflsync_idx_p) ;  /* 0x00002dc000007944 */ /* 0x01cfea0003c00000 */
[----:B------:R-:W-:Y:S01]  /*1fac0*/  MOV R5, R34 ;  /* 0x0000002200057202 */ /* 0x000fe20000000f00 */
[----:B------:R-:W-:Y:S05]  /*1fad0*/  BRA `(.L_x_2830) ;  /* 0xfffe0be000007947 */ /* 0x000fea000383ffff */
.L_x_2870:
[----:B------:R-:W-:Y:S01]  /*1fae0*/  IMAD.MOV.U32 R33, RZ, RZ, R12 ;  /* 0x000000ffff217224 */ /* 0x000fe200078e000c */
[----:B------:R-:W-:Y:S01]  /*1faf0*/  MOV R2, RZ ;  /* 0x000000ff00027202 */ /* 0x000fe20000000f00 */
[----:B------:R-:W-:Y:S01]  /*1fb00*/  IMAD.MOV.U32 R32, RZ, RZ, 0x181f ;  /* 0x0000181fff207424 */ /* 0x000fe200078e00ff */
[----:B------:R-:W-:Y:S02]  /*1fb10*/  MOV R3, 0x1fb30 ;  /* 0x0001fb3000037802 */ /* 0x000fe40000000f00 */
[----:B-----5:R-:W-:Y:S05]  /*1fb20*/  CALL.REL.NOINC `($__internal_49_$__cuda_sm70_shflsync_idx_p) ;  /* 0x00002d5000007944 */ /* 0x020fea0003c00000 */
[----:B------:R-:W-:Y:S01]  /*1fb30*/  MOV R4, R34 ;  /* 0x0000002200047202 */ /* 0x000fe20000000f00 */
[----:B------:R-:W-:Y:S05]  /*1fb40*/  BRA `(.L_x_3032) ;  /* 0xfffe8ca000007947 */ /* 0x000fea000383ffff */
.L_x_2871:
[----:B------:R-:W-:Y:S01]  /*1fb50*/  IMAD.MOV.U32 R33, RZ, RZ, R13 ;  /* 0x000000ffff217224 */ /* 0x000fe200078e000d */
[----:B------:R-:W-:Y:S01]  /*1fb60*/  MOV R2, RZ ;  /* 0x000000ff00027202 */ /* 0x000fe20000000f00 */
[----:B------:R-:W-:Y:S01]  /*1fb70*/  IMAD.MOV.U32 R32, RZ, RZ, 0x181f ;  /* 0x0000181fff207424 */ /* 0x000fe200078e00ff */
[----:B------:R-:W-:Y:S02]  /*1fb80*/  MOV R3, 0x1fba0 ;  /* 0x0001fba000037802 */ /* 0x000fe40000000f00 */
[----:B-12--5:R-:W-:Y:S05]  /*1fb90*/  CALL.REL.NOINC `($__internal_49_$__cuda_sm70_shflsync_idx_p) ;  /* 0x00002ce000007944 */ /* 0x026fea0003c00000 */
[----:B------:R-:W-:Y:S01]  /*1fba0*/  MOV R0, R34 ;  /* 0x0000002200007202 */ /* 0x000fe20000000f00 */
[----:B------:R-:W-:Y:S05]  /*1fbb0*/  BRA `(.L_x_3033) ;  /* 0xfffe8c5000007947 */ /* 0x000fea000383ffff */
.L_x_2874:
[----:B------:R-:W-:Y:S01]  /*1fbc0*/  IMAD.MOV.U32 R33, RZ, RZ, R12 ;  /* 0x000000ffff217224 */ /* 0x000fe200078e000c */
[----:B--2---:R-:W-:Y:S01]  /*1fbd0*/  MOV R2, 0x1 ;  /* 0x0000000100027802 */ /* 0x004fe20000000f00 */
[----:B------:R-:W-:Y:S01]  /*1fbe0*/  IMAD.MOV.U32 R32, RZ, RZ, 0x181f ;  /* 0x0000181fff207424 */ /* 0x000fe200078e00ff */
[----:B------:R-:W-:-:S02]  /*1fbf0*/  MOV R3, 0x1fc10 ;  /* 0x0001fc1000037802 */ /* 0x000fc40000000f00 */
[----:B-1-345:R-:W-:Y:S05]  /*1fc00*/  CALL.REL.NOINC `($__internal_49_$__cuda_sm70_shflsync_idx_p) ;  /* 0x00002c7000007944 */ /* 0x03afea0003c00000 */
[----:B------:R-:W-:Y:S01]  /*1fc10*/  IMAD.MOV.U32 R4, RZ, RZ, R34 ;  /* 0x000000ffff047224 */ /* 0x000fe200078e0022 */
[----:B------:R-:W-:Y:S01]  /*1fc20*/  MOV R2, 0x1 ;  /* 0x0000000100027802 */ /* 0x000fe20000000f00 */
[----:B------:R-:W-:Y:S01]  /*1fc30*/  IMAD.MOV.U32 R33, RZ, RZ, R13 ;  /* 0x000000ffff217224 */ /* 0x000fe200078e000d */
[----:B------:R-:W-:-:S02]  /*1fc40*/  MOV R32, 0x181f ;  /* 0x0000181f00207802 */ /* 0x000fc40000000f00 */
[----:B------:R-:W-:Y:S02]  /*1fc50*/  MOV R3, 0x1fc70 ;  /* 0x0001fc7000037802 */ /* 0x000fe40000000f00 */
[----:B------:R-:W-:Y:S05]  /*1fc60*/  CALL.REL.NOINC `($__internal_49_$__cuda_sm70_shflsync_idx_p) ;  /* 0x00002c1000007944 */ /* 0x000fea0003c00000 */
[----:B------:R-:W-:Y:S01]  /*1fc70*/  MOV R0, R34 ;  /* 0x0000002200007202 */ /* 0x000fe20000000f00 */
[----:B------:R-:W-:Y:S05]  /*1fc80*/  BRA `(.L_x_3034) ;  /* 0xfffe8cc000007947 */ /* 0x000fea000383ffff */
.L_x_2877:
[----:B------:R-:W-:Y:S01]  /*1fc90*/  IMAD.MOV.U32 R33, RZ, RZ, R12 ;  /* 0x000000ffff217224 */ /* 0x000fe200078e000c */
[----:B-1----:R-:W-:Y:S01]  /*1fca0*/  MOV R2, 0x2 ;  /* 0x0000000200027802 */ /* 0x002fe20000000f00 */
[----:B------:R-:W-:Y:S01]  /*1fcb0*/  IMAD.MOV.U32 R32, RZ, RZ, 0x181f ;  /* 0x0000181fff207424 */ /* 0x000fe200078e00ff */
[----:B------:R-:W-:Y:S02]  /*1fcc0*/  MOV R3, 0x1fce0 ;  /* 0x0001fce000037802 */ /* 0x000fe40000000f00 */
[----:B--2345:R-:W-:Y:S05]  /*1fcd0*/  CALL.REL.NOINC `($__internal_49_$__cuda_sm70_shflsync_idx_p) ;  /* 0x00002ba000007944 */ /* 0x03cfea0003c00000 */
[----:B------:R-:W-:Y:S01]  /*1fce0*/  MOV R4, R34 ;  /* 0x0000002200047202 */ /* 0x000fe20000000f00 */
[----:B------:R-:W-:Y:S05]  /*1fcf0*/  BRA `(.L_x_3035) ;  /* 0xfffe8d8000007947 */ /* 0x000fea000383ffff */
.L_x_2878:
[----:B------:R-:W-:Y:S01]  /*1fd00*/  IMAD.MOV.U32 R33, RZ, RZ, R13 ;  /* 0x000000ffff217224 */ /* 0x000fe200078e000d */
[----:B------:R-:W-:Y:S01]  /*1fd10*/  MOV R2, 0x2 ;  /* 0x0000000200027802 */ /* 0x000fe20000000f00 */
[----:B------:R-:W-:Y:S01]  /*1fd20*/  IMAD.MOV.U32 R32, RZ, RZ, 0x181f ;  /* 0x0000181fff207424 */ /* 0x000fe200078e00ff */
[----:B------:R-:W-:Y:S02]  /*1fd30*/  MOV R3, 0x1fd50 ;  /* 0x0001fd5000037802 */ /* 0x000fe40000000f00 */
[----:B-12345:R-:W-:Y:S05]  /*1fd40*/  CALL.REL.NOINC `($__internal_49_$__cuda_sm70_shflsync_idx_p) ;  /* 0x00002b3000007944 */ /* 0x03efea0003c00000 */
[----:B------:R-:W-:Y:S01]  /*1fd50*/  MOV R0, R34 ;  /* 0x0000002200007202 */ /* 0x000fe20000000f00 */
[----:B------:R-:W-:Y:S05]  /*1fd60*/  BRA `(.L_x_3036) ;  /* 0xfffe8d3000007947 */ /* 0x000fea000383ffff */
.L_x_2881:
[----:B------:R-:W-:Y:S01]  /*1fd70*/  IMAD.MOV.U32 R33, RZ, RZ, R12 ;  /* 0x000000ffff217224 */ /* 0x000fe200078e000c */
[----:B-1----:R-:W-:Y:S01]  /*1fd80*/  MOV R2, 0x3 ;  /* 0x0000000300027802 */ /* 0x002fe20000000f00 */
[----:B------:R-:W-:Y:S01]  /*1fd90*/  IMAD.MOV.U32 R32, RZ, RZ, 0x181f ;  /* 0x0000181fff207424 */ /* 0x000fe200078e00ff */
[----:B------:R-:W-:-:S02]  /*1fda0*/  MOV R3, 0x1fdc0 ;  /* 0x0001fdc000037802 */ /* 0x000fc40000000f00 */
[----:B--2345:R-:W-:Y:S05]  /*1fdb0*/  CALL.REL.NOINC `($__internal_49_$__cuda_sm70_shflsync_idx_p) ;  /* 0x00002ac000007944 */ /* 0x03cfea0003c00000 */
        /* <DEDUP_REMOVED lines=8> */
.L_x_2884:
[----:B------:R-:W-:Y:S01]  /*1fe40*/  IMAD.MOV.U32 R33, RZ, RZ, R5 ;  /* 0x000000ffff217224 */ /* 0x000fe200078e0005 */
[----:B------:R-:W-:Y:S01]  /*1fe50*/  MOV R2, RZ ;  /* 0x000000ff00027202 */ /* 0x000fe20000000f00 */
[----:B------:R-:W-:Y:S01]  /*1fe60*/  IMAD.MOV.U32 R32, RZ, RZ, 0x181f ;  /* 0x0000181fff207424 */ /* 0x000fe200078e00ff */
[----:B------:R-:W-:Y:S02]  /*1fe70*/  MOV R3, 0x1fe90 ;  /* 0x0001fe9000037802 */ /* 0x000fe40000000f00 */
[----:B------:R-:W-:Y:S05]  /*1fe80*/  CALL.REL.NOINC `($__internal_49_$__cuda_sm70_shflsync_idx_p) ;  /* 0x000029f000007944 */ /* 0x000fea0003c00000 */
[----:B------:R-:W-:Y:S01]  /*1fe90*/  MOV R4, R34 ;  /* 0x0000002200047202 */ /* 0x000fe20000000f00 */
[----:B------:R-:W-:Y:S05]  /*1fea0*/  BRA `(.L_x_3038) ;  /* 0xfffe980000007947 */ /* 0x000fea000383ffff */
.L_x_2885:
[----:B------:R-:W-:Y:S01]  /*1feb0*/  IMAD.MOV.U32 R33, RZ, RZ, R14 ;  /* 0x000000ffff217224 */ /* 0x000fe200078e000e */
[----:B------:R-:W-:Y:S01]  /*1fec0*/  MOV R2, RZ ;  /* 0x000000ff00027202 */ /* 0x000fe20000000f00 */
[----:B------:R-:W-:Y:S01]  /*1fed0*/  IMAD.MOV.U32 R32, RZ, RZ, 0x181f ;  /* 0x0000181fff207424 */ /* 0x000fe200078e00ff */
[----:B------:R-:W-:Y:S02]  /*1fee0*/  MOV R3, 0x1ff00 ;  /* 0x0001ff0000037802 */ /* 0x000fe40000000f00 */
[----:B-12---:R-:W-:Y:S05]  /*1fef0*/  CALL.REL.NOINC `($__internal_49_$__cuda_sm70_shflsync_idx_p) ;  /* 0x0000298000007944 */ /* 0x006fea0003c00000 */
[C---:B------:R-:W-:Y:S01]  /*1ff00*/  IADD3 R6, P1, R34.reuse, R17, RZ ;  /* 0x0000001122067210 */ /* 0x040fe20007f3e0ff */
[----:B------:R-:W-:Y:S01]  /*1ff10*/  IMAD.MOV.U32 R33, RZ, RZ, R5 ;  /* 0x000000ffff217224 */ /* 0x000fe200078e0005 */
[----:B------:R-:W-:Y:S01]  /*1ff20*/  IADD3 R8, P0, R34, R15, RZ ;  /* 0x0000000f22087210 */ /* 0x000fe20007f1e0ff */
[----:B------:R-:W-:Y:S01]  /*1ff30*/  IMAD.MOV.U32 R32, RZ, RZ, 0x181f ;  /* 0x0000181fff207424 */ /* 0x000fe200078e00ff */
[----:B------:R-:W-:Y:S01]  /*1ff40*/  ISETP.GE.AND P2, PT, R216, c[0x0][0x1d4], PT ;  /* 0x00007500d8007a0c */ /* 0x000fe20003f46270 */
[----:B------:R-:W-:Y:S01]  /*1ff50*/  IMAD.X R7, R4, 0x1, R20, P1 ;  /* 0x0000000104077824 */ /* 0x000fe200008e0614 */
[----:B------:R-:W-:Y:S01]  /*1ff60*/  ISETP.GE.AND P1, PT, R218, c[0x0][0x1d4], PT ;  /* 0x00007500da007a0c */ /* 0x000fe20003f26270 */
[----:B------:R-:W-:Y:S01]  /*1ff70*/  IMAD.X R9, R4, 0x1, R16, P0 ;  /* 0x0000000104097824 */ /* 0x000fe200000e0610 */
[----:B------:R-:W-:-:S02]  /*1ff80*/  ISETP.GE.AND P0, PT, R219, c[0x0][0x1d4], PT ;  /* 0x00007500db007a0c */ /* 0x000fc40003f06270 */
[----:B------:R-:W-:Y:S02]  /*1ff90*/  IADD3 R2, P3, R34, R19, RZ ;  /* 0x0000001322027210 */ /* 0x000fe40007f7e0ff */
        /* <DEDUP_REMOVED lines=12> */
[----:B-1----:R-:W-:Y:S05]  /*20060*/  CALL.REL.NOINC `($__internal_49_$__cuda_sm70_shflsync_idx_p) ;  /* 0x0000281000007944 */ /* 0x002fea0003c00000 */
        /* <DEDUP_REMOVED lines=8> */
.L_x_2890:
[----:B------:R-:W-:Y:S01]  /*200f0*/  IMAD.MOV.U32 R33, RZ, RZ, R42 ;  /* 0x000000ffff217224 */ /* 0x000fe200078e002a */
[----:B------:R-:W-:Y:S01]  /*20100*/  MOV R2, RZ ;  /* 0x000000ff00027202 */ /* 0x000fe20000000f00 */
[----:B------:R-:W-:Y:S01]  /*20110*/  IMAD.MOV.U32 R32, RZ, RZ, 0x1c1f ;  /* 0x00001c1fff207424 */ /* 0x000fe200078e00ff */
[----:B------:R-:W-:Y:S02]  /*20120*/  MOV R3, 0x20140 ;  /* 0x0002014000037802 */ /* 0x000fe40000000f00 */
[----:B------:R-:W-:Y:S05]  /*20130*/  CALL.REL.NOINC `($__internal_49_$__cuda_sm70_shflsync_idx_p) ;  /* 0x0000274000007944 */ /* 0x000fea0003c00000 */
[----:B------:R-:W-:Y:S01]  /*20140*/  MOV R5, R34 ;  /* 0x0000002200057202 */ /* 0x000fe20000000f00 */
[----:B------:R-:W-:Y:S05]  /*20150*/  BRA `(.L_x_3040) ;  /* 0xfffe9af000007947 */ /* 0x000fea000383ffff */
.L_x_2891:
[----:B------:R-:W-:Y:S01]  /*20160*/  IMAD.MOV.U32 R33, RZ, RZ, R43 ;  /* 0x000000ffff217224 */ /* 0x000fe200078e002b */
[----:B------:R-:W-:Y:S01]  /*20170*/  MOV R2, RZ ;  /* 0x000000ff00027202 */ /* 0x000fe20000000f00 */
[----:B------:R-:W-:Y:S01]  /*20180*/  IMAD.MOV.U32 R32, RZ, RZ, 0x1c1f ;  /* 0x00001c1fff207424 */ /* 0x000fe200078e00ff */
[----:B------:R-:W-:Y:S02]  /*20190*/  MOV R3, 0x201b0 ;  /* 0x000201b000037802 */ /* 0x000fe40000000f00 */
[----:B-12---:R-:W-:Y:S05]  /*201a0*/  CALL.REL.NOINC `($__internal_49_$__cuda_sm70_shflsync_idx_p) ;  /* 0x000026d000007944 */ /* 0x006fea0003c00000 */
[----:B------:R-:W-:Y:S01]  /*201b0*/  IMAD.MOV.U32 R33, RZ, RZ, R13 ;  /* 0x000000ffff217224 */ /* 0x000fe200078e000d */
[----:B------:R-:W-:Y:S01]  /*201c0*/  MOV R32, 0x1c1f ;  /* 0x00001c1f00207802 */ /* 0x000fe20000000f00 */
[----:B------:R-:W-:Y:S01]  /*201d0*/  IMAD.MOV.U32 R2, RZ, RZ, RZ ;  /* 0x000000ffff027224 */ /* 0x000fe200078e00ff */
[----:B------:R-:W-:-:S02]  /*201e0*/  MOV R4, R34 ;  /* 0x0000002200047202 */ /* 0x000fc40000000f00 */
[----:B------:R-:W-:Y:S02]  /*201f0*/  MOV R3, 0x20210 ;  /* 0x0002021000037802 */ /* 0x000fe40000000f00 */
[----:B------:R-:W-:Y:S05]  /*20200*/  CALL.REL.NOINC `($__internal_49_$__cuda_sm70_shflsync_idx_p) ;  /* 0x0000267000007944 */ /* 0x000fea0003c00000 */
[----:B------:R-:W-:Y:S01]  /*20210*/  IMAD.MOV.U32 R12, RZ, RZ, R34 ;  /* 0x000000ffff0c7224 */ /* 0x000fe200078e0022 */
[----:B------:R-:W-:Y:S01]  /*20220*/  MOV R2, RZ ;  /* 0x000000ff00027202 */ /* 0x000fe20000000f00 */
[----:B------:R-:W-:Y:S01]  /*20230*/  IMAD.MOV.U32 R33, RZ, RZ, R44 ;  /* 0x000000ffff217224 */ /* 0x000fe200078e002c */
[----:B------:R-:W-:Y:S02]  /*20240*/  MOV R32, 0x1c1f ;  /* 0x00001c1f00207802 */ /* 0x000fe40000000f00 */
[----:B------:R-:W-:Y:S02]  /*20250*/  MOV R3, 0x20270 ;  /* 0x0002027000037802 */ /* 0x000fe40000000f00 */
[----:B------:R-:W-:Y:S05]  /*20260*/  CALL.REL.NOINC `($__internal_49_$__cuda_sm70_shflsync_idx_p) ;  /* 0x0000261000007944 */ /* 0x000fea0003c00000 */
[----:B------:R-:W-:Y:S01]  /*20270*/  MOV R0, R34 ;  /* 0x0000002200007202 */ /* 0x000fe20000000f00 */
[----:B------:R-:W-:Y:S05]  /*20280*/  BRA `(.L_x_3041) ;  /* 0xfffe9a0000007947 */ /* 0x000fea000383ffff */
.L_x_2894:
[----:B------:R-:W-:Y:S01]  /*20290*/  IMAD.MOV.U32 R33, RZ, RZ, R42 ;  /* 0x000000ffff217224 */ /* 0x000fe200078e002a */
[----:B------:R-:W-:Y:S01]  /*202a0*/  MOV R2, 0x1 ;  /* 0x0000000100027802 */ /* 0x000fe20000000f00 */
[----:B------:R-:W-:Y:S01]  /*202b0*/  IMAD.MOV.U32 R32, RZ, RZ, 0x1c1f ;  /* 0x00001c1fff207424 */ /* 0x000fe200078e00ff */
[----:B------:R-:W-:Y:S02]  /*202c0*/  MOV R3, 0x202e0 ;  /* 0x000202e000037802 */ /* 0x000fe40000000f00 */
[----:B---3--:R-:W-:Y:S05]  /*202d0*/  CALL.REL.NOINC `($__internal_49_$__cuda_sm70_shflsync_idx_p) ;  /* 0x000025a000007944 */ /* 0x008fea0003c00000 */
[----:B------:R-:W-:Y:S01]  /*202e0*/  IMAD.MOV.U32 R5, RZ, RZ, R34 ;  /* 0x000000ffff057224 */ /* 0x000fe200078e0022 */
[----:B------:R-:W-:Y:S01]  /*202f0*/  MOV R2, 0x1 ;  /* 0x0000000100027802 */ /* 0x000fe20000000f00 */
[----:B------:R-:W-:Y:S01]  /*20300*/  IMAD.MOV.U32 R33, RZ, RZ, R43 ;  /* 0x000000ffff217224 */ /* 0x000fe200078e002b */
[----:B------:R-:W-:-:S02]  /*20310*/  MOV R32, 0x1c1f ;  /* 0x00001c1f00207802 */ /* 0x000fc40000000f00 */
[----:B------:R-:W-:Y:S02]  /*20320*/  MOV R3, 0x20340 ;  /* 0x0002034000037802 */ /* 0x000fe40000000f00 */
[----:B------:R-:W-:Y:S05]  /*20330*/  CALL.REL.NOINC `($__internal_49_$__cuda_sm70_shflsync_idx_p) ;  /* 0x0000254000007944 */ /* 0x000fea0003c00000 */
[----:B------:R-:W-:Y:S01]  /*20340*/  IMAD.MOV.U32 R33, RZ, RZ, R13 ;  /* 0x000000ffff217224 */ /* 0x000fe200078e000d */
[----:B------:R-:W-:Y:S01]  /*20350*/  MOV R32, 0x1c1f ;  /* 0x00001c1f00207802 */ /* 0x000fe20000000f00 */
[----:B------:R-:W-:Y:S01]  /*20360*/  IMAD.MOV.U32 R2, RZ, RZ, 0x1 ;  /* 0x00000001ff027424 */ /* 0x000fe200078e00ff */
[----:B------:R-:W-:Y:S02]  /*20370*/  MOV R4, R34 ;  /* 0x0000002200047202 */ /* 0x000fe40000000f00 */
[----:B------:R-:W-:Y:S02]  /*20380*/  MOV R3, 0x203a0 ;  /* 0x000203a000037802 */ /* 0x000fe40000000f00 */
[----:B------:R-:W-:Y:S05]  /*20390*/  CALL.REL.NOINC `($__internal_49_$__cuda_sm70_shflsync_idx_p) ;  /* 0x000024e000007944 */ /* 0x000fea0003c00000 */
[----:B------:R-:W-:Y:S01]  /*203a0*/  IMAD.MOV.U32 R12, RZ, RZ, R34 ;  /* 0x000000ffff0c7224 */ /* 0x000fe200078e0022 */
[----:B------:R-:W-:Y:S01]  /*203b0*/  MOV R2, 0x1 ;  /* 0x0000000100027802 */ /* 0x000fe20000000f00 */
[----:B------:R-:W-:Y:S01]  /*203c0*/  IMAD.MOV.U32 R33, RZ, RZ, R44 ;  /* 0x000000ffff217224 */ /* 0x000fe200078e002c */
[----:B------:R-:W-:Y:S02]  /*203d0*/  MOV R32, 0x1c1f ;  /* 0x00001c1f00207802 */ /* 0x000fe40000000f00 */
[----:B------:R-:W-:-:S02]  /*203e0*/  MOV R3, 0x20400 ;  /* 0x0002040000037802 */ /* 0x000fc40000000f00 */
[----:B------:R-:W-:Y:S05]  /*203f0*/  CALL.REL.NOINC `($__internal_49_$__cuda_sm70_shflsync_idx_p) ;  /* 0x0000248000007944 */ /* 0x000fea0003c00000 */
[----:B------:R-:W-:Y:S01]  /*20400*/  MOV R0, R34 ;  /* 0x0000002200007202 */ /* 0x000fe20000000f00 */
[----:B------:R-:W-:Y:S05]  /*20410*/  BRA `(.L_x_3042) ;  /* 0xfffea0c000007947 */ /* 0x000fea000383ffff */
.L_x_2919:
[----:B------:R-:W-:Y:S01]  /*20420*/  IMAD.MOV.U32 R33, RZ, RZ, R22 ;  /* 0x000000ffff217224 */ /* 0x000fe200078e0016 */
[----:B------:R-:W-:Y:S01]  /*20430*/  MOV R2, RZ ;  /* 0x000000ff00027202 */ /* 0x000fe20000000f00 */
[----:B------:R-:W-:Y:S01]  /*20440*/  IMAD.MOV.U32 R32, RZ, RZ, 0x1c1f ;  /* 0x00001c1fff207424 */ /* 0x000fe200078e00ff */
[----:B------:R-:W-:-:S02]  /*20450*/  MOV R3, 0x20470 ;  /* 0x0002047000037802 */ /* 0x000fc40000000f00 */
[----:B------:R-:W-:Y:S05]  /*20460*/  CALL.REL.NOINC `($__internal_49_$__cuda_sm70_shflsync_idx_p) ;  /* 0x0000241000007944 */ /* 0x000fea0003c00000 */
[----:B------:R-:W-:Y:S01]  /*20470*/  MOV R0, R34 ;  /* 0x0000002200007202 */ /* 0x000fe20000000f00 */
[----:B------:R-:W-:Y:S05]  /*20480*/  BRA `(.L_x_3043) ;  /* 0xfffecd4000007947 */ /* 0x000fea000383ffff */
.L_x_2920:
[----:B------:R-:W-:Y:S01]  /*20490*/  IMAD.MOV.U32 R33, RZ, RZ, R23 ;  /* 0x000000ffff217224 */ /* 0x000fe200078e0017 */
[----:B------:R-:W-:Y:S01]  /*204a0*/  MOV R2, RZ ;  /* 0x000000ff00027202 */ /* 0x000fe20000000f00 */
[----:B------:R-:W-:Y:S01]  /*204b0*/  IMAD.MOV.U32 R32, RZ, RZ, 0x1c1f ;  /* 0x00001c1fff207424 */ /* 0x000fe200078e00ff */
[----:B------:R-:W-:-:S02]  /*204c0*/  MOV R3, 0x204e0 ;  /* 0x000204e000037802 */ /* 0x000fc40000000f00 */
[----:B-12---:R-:W-:Y:S05]  /*204d0*/  CALL.REL.NOINC `($__internal_49_$__cuda_sm70_shflsync_idx_p) ;  /* 0x000023a000007944 */ /* 0x006fea0003c00000 */
[----:B------:R-:W-:Y:S01]  /*204e0*/  IMAD.MOV.U32 R33, RZ, RZ, R21 ;  /* 0x000000ffff217224 */ /* 0x000fe200078e0015 */
[----:B------:R-:W-:Y:S01]  /*204f0*/  MOV R2, RZ ;  /* 0x000000ff00027202 */ /* 0x000fe20000000f00 */
[----:B------:R-:W-:Y:S01]  /*20500*/  IMAD.MOV.U32 R32, RZ, RZ, 0x1c1f ;  /* 0x00001c1fff207424 */ /* 0x000fe200078e00ff */
[----:B------:R-:W-:Y:S01]  /*20510*/  MOV R8, R34 ;  /* 0x0000002200087202 */ /* 0x000fe20000000f00 */
[----:B------:R-:W-:Y:S01]  /*20520*/  IMAD.MOV.U32 R9, RZ, RZ, R0 ;  /* 0x000000ffff097224 */ /* 0x000fe200078e0000 */
[----:B------:R-:W-:-:S02]  /*20530*/  MOV R3, 0x20550 ;  /* 0x0002055000037802 */ /* 0x000fc40000000f00 */
[----:B------:R-:W-:Y:S05]  /*20540*/  CALL.REL.NOINC `($__internal_49_$__cuda_sm70_shflsync_idx_p) ;  /* 0x0000233000007944 */ /* 0x000fea0003c00000 */
[----:B------:R-:W-:Y:S01]  /*20550*/  IMAD.MOV.U32 R20, RZ, RZ, R34 ;  /* 0x000000ffff147224 */ /* 0x000fe200078e0022 */
[----:B------:R-:W-:Y:S01]  /*20560*/  MOV R2, RZ ;  /* 0x000000ff00027202 */ /* 0x000fe20000000f00 */
[----:B------:R-:W-:Y:S01]  /*20570*/  IMAD.MOV.U32 R33, RZ, RZ, R24 ;  /* 0x000000ffff217224 */ /* 0x000fe200078e0018 */
[----:B------:R-:W-:-:S02]  /*20580*/  MOV R32, 0x1c1f ;  /* 0x00001c1f00207802 */ /* 0x000fc40000000f00 */
[----:B------:R-:W-:Y:S02]  /*20590*/  MOV R3, 0x205b0 ;  /* 0x000205b000037802 */ /* 0x000fe40000000f00 */
[----:B------:R-:W-:Y:S05]  /*205a0*/  CALL.REL.NOINC `($__internal_49_$__cuda_sm70_shflsync_idx_p) ;  /* 0x000022d000007944 */ /* 0x000fea0003c00000 */
[----:B------:R-:W-:Y:S01]  /*205b0*/  MOV R3, R34 ;  /* 0x0000002200037202 */ /* 0x000fe20000000f00 */
[----:B------:R-:W-:Y:S05]  /*205c0*/  BRA `(.L_x_3044) ;  /* 0xfffecc5000007947 */ /* 0x000fea000383ffff */
.L_x_2923:
[----:B------:R-:W-:Y:S01]  /*205d0*/  IMAD.MOV.U32 R33, RZ, RZ, R22 ;  /* 0x000000ffff217224 */ /* 0x000fe200078e0016 */
[----:B------:R-:W-:Y:S01]  /*205e0*/  MOV R2, 0x1 ;  /* 0x0000000100027802 */ /* 0x000fe20000000f00 */
[----:B------:R-:W-:Y:S01]  /*205f0*/  IMAD.MOV.U32 R32, RZ, RZ, 0x1c1f ;  /* 0x00001c1fff207424 */ /* 0x000fe200078e00ff */
[----:B------:R-:W-:Y:S02]  /*20600*/  MOV R3, 0x20620 ;  /* 0x0002062000037802 */ /* 0x000fe40000000f00 */
[----:B--2---:R-:W-:Y:S05]  /*20610*/  CALL.REL.NOINC `($__internal_49_$__cuda_sm70_shflsync_idx_p) ;  /* 0x0000226000007944 */ /* 0x004fea0003c00000 */
[----:B------:R-:W-:Y:S01]  /*20620*/  IMAD.MOV.U32 R0, RZ, RZ, R34 ;  /* 0x000000ffff007224 */ /* 0x000fe200078e0022 */
[----:B------:R-:W-:Y:S01]  /*20630*/  MOV R2, 0x1 ;  /* 0x0000000100027802 */ /* 0x000fe20000000f00 */
[----:B------:R-:W-:Y:S01]  /*20640*/  IMAD.MOV.U32 R33, RZ, RZ, R23 ;  /* 0x000000ffff217224 */ /* 0x000fe200078e0017 */
[----:B------:R-:W-:Y:S02]  /*20650*/  MOV R32, 0x1c1f ;  /* 0x00001c1f00207802 */ /* 0x000fe40000000f00 */
[----:B------:R-:W-:Y:S02]  /*20660*/  MOV R3, 0x20680 ;  /* 0x0002068000037802 */ /* 0x000fe40000000f00 */
[----:B------:R-:W-:Y:S05]  /*20670*/  CALL.REL.NOINC `($__internal_49_$__cuda_sm70_shflsync_idx_p) ;  /* 0x0000220000007944 */ /* 0x000fea0003c00000 */
[----:B------:R-:W-:Y:S01]  /*20680*/  IMAD.MOV.U32 R33, RZ, RZ, R21 ;  /* 0x000000ffff217224 */ /* 0x000fe200078e0015 */
[----:B------:R-:W-:Y:S01]  /*20690*/  MOV R2, 0x1 ;  /* 0x0000000100027802 */ /* 0x000fe20000000f00 */
[----:B------:R-:W-:Y:S01]  /*206a0*/  IMAD.MOV.U32 R32, RZ, RZ, 0x1c1f ;  /* 0x00001c1fff207424 */ /* 0x000fe200078e00ff */
[----:B------:R-:W-:Y:S01]  /*206b0*/  MOV R8, R34 ;  /* 0x0000002200087202 */ /* 0x000fe20000000f00 */
[----:B------:R-:W-:Y:S01]  /*206c0*/  IMAD.MOV.U32 R9, RZ, RZ, R0 ;  /* 0x000000ffff097224 */ /* 0x000fe200078e0000 */
[----:B------:R-:W-:-:S02]  /*206d0*/  MOV R3, 0x206f0 ;  /* 0x000206f000037802 */ /* 0x000fc40000000f00 */
[----:B------:R-:W-:Y:S05]  /*206e0*/  CALL.REL.NOINC `($__internal_49_$__cuda_sm70_shflsync_idx_p) ;  /* 0x0000219000007944 */ /* 0x000fea0003c00000 */
        /* <DEDUP_REMOVED lines=8> */
.L_x_2938:
[----:B------:R-:W-:Y:S01]  /*20770*/  IMAD.MOV.U32 R33, RZ, RZ, R12 ;  /* 0x000000ffff217224 */ /* 0x000fe200078e000c */
[----:B------:R-:W-:Y:S01]  /*20780*/  MOV R2, RZ ;  /* 0x000000ff00027202 */ /* 0x000fe20000000f00 */
[----:B------:R-:W-:Y:S01]  /*20790*/  IMAD.MOV.U32 R32, RZ, RZ, 0x181f ;  /* 0x0000181fff207424 */ /* 0x000fe200078e00ff */
[----:B------:R-:W-:Y:S02]  /*207a0*/  MOV R3, 0x207c0 ;  /* 0x000207c000037802 */ /* 0x000fe40000000f00 */
[----:B-1-345:R-:W-:Y:S05]  /*207b0*/  CALL.REL.NOINC `($__internal_49_$__cuda_sm70_shflsync_idx_p) ;  /* 0x000020c000007944 */ /* 0x03afea0003c00000 */
[----:B------:R-:W-:Y:S01]  /*207c0*/  MOV R5, R34 ;  /* 0x0000002200057202 */ /* 0x000fe20000000f00 */
[----:B------:R-:W-:Y:S05]  /*207d0*/  BRA `(.L_x_3046) ;  /* 0xffff009000007947 */ /* 0x000fea000383ffff */
.L_x_2939:
[----:B------:R-:W-:Y:S01]  /*207e0*/  IMAD.MOV.U32 R33, RZ, RZ, R15 ;  /* 0x000000ffff217224 */ /* 0x000fe200078e000f */
[----:B------:R-:W-:Y:S01]  /*207f0*/  MOV R2, RZ ;  /* 0x000000ff00027202 */ /* 0x000fe20000000f00 */
[----:B------:R-:W-:Y:S01]  /*20800*/  IMAD.MOV.U32 R32, RZ, RZ, 0x181f ;  /* 0x0000181fff207424 */ /* 0x000fe200078e00ff */
[----:B------:R-:W-:Y:S02]  /*20810*/  MOV R3, 0x20830 ;  /* 0x0002083000037802 */ /* 0x000fe40000000f00 */
[----:B-12345:R-:W-:Y:S05]  /*20820*/  CALL.REL.NOINC `($__internal_49_$__cuda_sm70_shflsync_idx_p) ;  /* 0x0000205000007944 */ /* 0x03efea0003c00000 */
[----:B------:R-:W-:Y:S01]  /*20830*/  ISETP.GE.AND P2, PT, R216, c[0x0][0x1d4], PT ;  /* 0x00007500d8007a0c */ /* 0x000fe20003f46270 */
[----:B------:R-:W-:Y:S01]  /*20840*/  IMAD.MOV.U32 R33, RZ, RZ, R12 ;  /* 0x000000ffff217224 */ /* 0x000fe200078e000c */
[C---:B------:R-:W-:Y:S01]  /*20850*/  IADD3 R2, P0, R34.reuse, R24, RZ ;  /* 0x0000001822027210 */ /* 0x040fe20007f1e0ff */
[----:B------:R-:W-:Y:S01]  /*20860*/  IMAD.MOV.U32 R32, RZ, RZ, 0x181f ;  /* 0x0000181fff207424 */ /* 0x000fe200078e00ff */
[----:B------:R-:W-:-:S02]  /*20870*/  IADD3 R6, P3, R34, R25, RZ ;  /* 0x0000001922067210 */ /* 0x000fc40007f7e0ff */
[----:B------:R-:W-:Y:S01]  /*20880*/  ISETP.GE.AND P1, PT, R218, c[0x0][0x1d4], PT ;  /* 0x00007500da007a0c */ /* 0x000fe20003f26270 */
[----:B------:R-:W-:Y:S01]  /*20890*/  IMAD.X R3, R5, 0x1, R26, P0 ;  /* 0x0000000105037824 */ /* 0x000fe200000e061a */
[----:B------:R-:W-:Y:S01]  /*208a0*/  ISETP.GE.AND P0, PT, R219, c[0x0][0x1d4], PT ;  /* 0x00007500db007a0c */ /* 0x000fe20003f06270 */
[----:B------:R-:W-:Y:S01]  /*208b0*/  IMAD.X R7, R5, 0x1, R27, P3 ;  /* 0x0000000105077824 */ /* 0x000fe200018e061b */
[----:B------:R-:W-:Y:S02]  /*208c0*/  SEL R14, RZ, 0x10, P2 ;  /* 0x00000010ff0e7807 */ /* 0x000fe40001000000 */
[----:B------:R-:W-:Y:S01]  /*208d0*/  SEL R13, RZ, 0x10, P1 ;  /* 0x00000010ff0d7807 */ /* 0x000fe20000800000 */
[----:B------:R-:W-:Y:S01]  /*208e0*/  @!PT LDS RZ, [RZ] ;  /* 0x00000000fffff984 */ /* 0x000fe20000000800 */
[----:B------:R-:W-:Y:S01]  /*208f0*/  @!PT LDS RZ, [RZ] ;  /* 0x00000000fffff984 */ /* 0x000fe20000000800 */
[----:B------:R-:W-:Y:S01]  /*20900*/  @!PT LDS RZ, [RZ] ;  /* 0x00000000fffff984 */ /* 0x000fe20000000800 */
[----:B------:R1:W-:Y:S01]  /*20910*/  LDGSTS.E.BYPASS.LTC128B.128 [R144+0x6100], [R2.64], !P2 ;  /* 0x0610000002907fae */ /* 0x0003e2000d101d48 */
[----:B------:R-:W-:-:S05]  /*20920*/  SEL R12, RZ, 0x10, P0 ;  /* 0x00000010ff0c7807 */ /* 0x000fca0000000000 */
[----:B------:R2:W-:Y:S01]  /*20930*/  LDGSTS.E.BYPASS.LTC128B.128 [R144+0x8100], [R6.64], !P1 ;  /* 0x0810000006907fae */ /* 0x0005e2000c901d48 */
[----:B-1----:R-:W-:-:S05]  /*20940*/  IADD3 R2, P3, R34, R28, RZ ;  /* 0x0000001c22027210 */ /* 0x002fca0007f7e0ff */
[----:B------:R-:W-:-:S05]  /*20950*/  IMAD.X R3, R5, 0x1, R29, P3 ;  /* 0x0000000105037824 */ /* 0x000fca00018e061d */
[----:B------:R1:W-:Y:S02]  /*20960*/  LDGSTS.E.BYPASS.LTC128B.128 [R144+0xa100], [R2.64], !P0 ;  /* 0x0a10000002907fae */ /* 0x0003e4000c101d48 */
[----:B-1----:R-:W-:Y:S01]  /*20970*/  IMAD.MOV.U32 R2, RZ, RZ, 0x1 ;  /* 0x00000001ff027424 */ /* 0x002fe200078e00ff */
        /* <DEDUP_REMOVED lines=8> */
[----:B------:R-:W-:Y:S01]  /*20a00*/  MOV R0, R34 ;  /* 0x0000002200007202 */ /* 0x000fe20000000f00 */
[----:B------:R-:W-:Y:S05]  /*20a10*/  BRA `(.L_x_3047) ;  /* 0xfffeffa000007947 */ /* 0x000fea000383ffff */
.L_x_2942:
[----:B------:R-:W-:Y:S01]  /*20a20*/  IMAD.MOV.U32 R33, RZ, RZ, R5 ;  /* 0x000000ffff217224 */ /* 0x000fe200078e0005 */
[----:B------:R-:W-:Y:S01]  /*20a30*/  MOV R2, RZ ;  /* 0x000000ff00027202 */ /* 0x000fe20000000f00 */
[----:B------:R-:W-:Y:S01]  /*20a40*/  IMAD.MOV.U32 R32, RZ, RZ, 0x181f ;  /* 0x0000181fff207424 */ /* 0x000fe200078e00ff */
[----:B------:R-:W-:-:S02]  /*20a50*/  MOV R3, 0x20a70 ;  /* 0x00020a7000037802 */ /* 0x000fc40000000f00 */
[----:B------:R-:W-:Y:S05]  /*20a60*/  CALL.REL.NOINC `($__internal_49_$__cuda_sm70_shflsync_idx_p) ;  /* 0x00001e1000007944 */ /* 0x000fea0003c00000 */
[----:B------:R-:W-:Y:S01]  /*20a70*/  MOV R4, R34 ;  /* 0x0000002200047202 */ /* 0x000fe20000000f00 */
[----:B------:R-:W-:Y:S05]  /*20a80*/  BRA `(.L_x_3048) ;  /* 0xffff297000007947 */ /* 0x000fea000383ffff */
.L_x_2943:
[----:B------:R-:W-:Y:S01]  /*20a90*/  IMAD.MOV.U32 R33, RZ, RZ, R12 ;  /* 0x000000ffff217224 */ /* 0x000fe200078e000c */
[----:B------:R-:W-:Y:S01]  /*20aa0*/  MOV R2, RZ ;  /* 0x000000ff00027202 */ /* 0x000fe20000000f00 */
[----:B------:R-:W-:Y:S01]  /*20ab0*/  IMAD.MOV.U32 R32, RZ, RZ, 0x181f ;  /* 0x0000181fff207424 */ /* 0x000fe200078e00ff */
[----:B------:R-:W-:-:S02]  /*20ac0*/  MOV R3, 0x20ae0 ;  /* 0x00020ae000037802 */ /* 0x000fc40000000f00 */
[----:B-12---:R-:W-:Y:S05]  /*20ad0*/  CALL.REL.NOINC `($__internal_49_$__cuda_sm70_shflsync_idx_p) ;  /* 0x00001da000007944 */ /* 0x006fea0003c00000 */
        /* <DEDUP_REMOVED lines=17> */
[----:B-1----:R-:W-:-:S05]  /*20bf0*/  IADD3 R2, P3, R34, R17, RZ ;  /* 0x0000001122027210 */ /* 0x002fca0007f7e0ff */
[----:B------:R-:W-:-:S05]  /*20c00*/  IMAD.X R3, R4, 0x1, R18, P3 ;  /* 0x0000000104037824 */ /* 0x000fca00018e0612 */
[----:B------:R1:W-:Y:S02]  /*20c10*/  LDGSTS.E.BYPASS.LTC128B.128 [R144+0x10100], [R2.64], !P0 ;  /* 0x1010000002907fae */ /* 0x0003e4000c101d48 */
[----:B-1----:R-:W-:Y:S01]  /*20c20*/  IMAD.MOV.U32 R2, RZ, RZ, 0x1 ;  /* 0x00000001ff027424 */ /* 0x002fe200078e00ff */
[----:B------:R-:W-:Y:S02]  /*20c30*/  MOV R3, 0x20c50 ;  /* 0x00020c5000037802 */ /* 0x000fe40000000f00 */
[----:B------:R-:W-:Y:S05]  /*20c40*/  CALL.REL.NOINC `($__internal_49_$__cuda_sm70_shflsync_idx_p) ;  /* 0x00001c3000007944 */ /* 0x000fea0003c00000 */
        /* <DEDUP_REMOVED lines=8> */
.L_x_2947:
[----:B------:R-:W-:Y:S01]  /*20cd0*/  MOV R2, RZ ;  /* 0x000000ff00027202 */ /* 0x000fe20000000f00 */
[----:B------:R-:W-:Y:S01]  /*20ce0*/  IMAD.MOV.U32 R33, RZ, RZ, R8 ;  /* 0x000000ffff217224 */ /* 0x000fe200078e0008 */
[----:B------:R-:W-:Y:S01]  /*20cf0*/  MOV R3, 0x20d20 ;  /* 0x00020d2000037802 */ /* 0x000fe20000000f00 */
[----:B------:R-:W-:Y:S02]  /*20d00*/  IMAD.MOV.U32 R32, RZ, RZ, 0x181f ;  /* 0x0000181fff207424 */ /* 0x000fe400078e00ff */
[----:B-1234-:R-:W-:Y:S05]  /*20d10*/  CALL.REL.NOINC `($__internal_49_$__cuda_sm70_shflsync_idx_p) ;  /* 0x00001b6000007944 */ /* 0x01efea0003c00000 */
[----:B------:R-:W-:Y:S01]  /*20d20*/  MOV R5, R34 ;  /* 0x0000002200057202 */ /* 0x000fe20000000f00 */
[----:B------:R-:W-:-:S05]  /*20d30*/  BRA `(.L_x_3050) ;  /* 0xffff2d3000007947 */ /* 0x000fca000383ffff */
.L_x_2948:
[----:B------:R-:W-:Y:S01]  /*20d40*/  MOV R2, RZ ;  /* 0x000000ff00027202 */ /* 0x000fe20000000f00 */
[----:B------:R-:W-:Y:S01]  /*20d50*/  IMAD.MOV.U32 R33, RZ, RZ, R17 ;  /* 0x000000ffff217224 */ /* 0x000fe200078e0011 */
[----:B------:R-:W-:Y:S01]  /*20d60*/  MOV R3, 0x20d90 ;  /* 0x00020d9000037802 */ /* 0x000fe20000000f00 */
[----:B------:R-:W-:Y:S02]  /*20d70*/  IMAD.MOV.U32 R32, RZ, RZ, 0x181f ;  /* 0x0000181fff207424 */ /* 0x000fe400078e00ff */
[----:B-1234-:R-:W-:Y:S05]  /*20d80*/  CALL.REL.NOINC `($__internal_49_$__cuda_sm70_shflsync_idx_p) ;  /* 0x00001af000007944 */ /* 0x01efea0003c00000 */
[----:B------:R-:W-:Y:S01]  /*20d90*/  ISETP.GE.AND P2, PT, R216, c[0x0][0x1d4], PT ;  /* 0x00007500d8007a0c */ /* 0x000fe20003f46270 */
[----:B------:R-:W-:Y:S01]  /*20da0*/  IMAD R4, R214, 0x6000, R10 ;  /* 0x00006000d6047824 */ /* 0x000fe200078e020a */
[----:B------:R-:W-:Y:S01]  /*20db0*/  IADD3 R2, P0, R34, R18, RZ ;  /* 0x0000001222027210 */ /* 0x000fe20007f1e0ff */
[----:B------:R-:W-:Y:S01]  /*20dc0*/  IMAD.MOV.U32 R33, RZ, RZ, R8 ;  /* 0x000000ffff217224 */ /* 0x000fe200078e0008 */
[----:B------:R-:W-:Y:S01]  /*20dd0*/  ISETP.GE.AND P1, PT, R218, c[0x0][0x1d4], PT ;  /* 0x00007500da007a0c */ /* 0x000fe20003f26270 */
[----:B------:R-:W-:Y:S01]  /*20de0*/  IMAD.MOV.U32 R32, RZ, RZ, 0x181f ;  /* 0x0000181fff207424 */ /* 0x000fe200078e00ff */
        /* <DEDUP_REMOVED lines=11> */
[----:B-1----:R-:W-:Y:S02]  /*20ea0*/  IADD3 R2, P3, R34, R26, RZ ;  /* 0x0000001a22027210 */ /* 0x002fe40007f7e0ff */
[----:B--2---:R-:W-:Y:S03]  /*20eb0*/  SEL R6, RZ, 0x10, P2 ;  /* 0x00000010ff067807 */ /* 0x004fe60001000000 */
[----:B------:R-:W-:Y:S05]  /*20ec0*/  IMAD.X R3, R5, 0x1, R27, P3 ;  /* 0x0000000105037824 */ /* 0x000fea00018e061b */
[----:B------:R1:W-:Y:S02]  /*20ed0*/  LDGSTS.E.BYPASS.LTC128B.128 [R4+0x4000], [R2.64], !P0 ;  /* 0x0400000002047fae */ /* 0x0003e4000c101d48 */
[----:B-1----:R-:W-:Y:S01]  /*20ee0*/  MOV R3, 0x20f10 ;  /* 0x00020f1000037802 */ /* 0x002fe20000000f00 */
[----:B------:R-:W-:Y:S02]  /*20ef0*/  IMAD.MOV.U32 R2, RZ, RZ, 0x1 ;  /* 0x00000001ff027424 */ /* 0x000fe400078e00ff */
[----:B------:R-:W-:Y:S05]  /*20f00*/  CALL.REL.NOINC `($__internal_49_$__cuda_sm70_shflsync_idx_p) ;  /* 0x0000197000007944 */ /* 0x000fea0003c00000 */
[----:B------:R-:W-:Y:S01]  /*20f10*/  MOV R2, 0x1 ;  /* 0x0000000100027802 */ /* 0x000fe20000000f00 */
[----:B------:R-:W-:Y:S01]  /*20f20*/  IMAD.MOV.U32 R5, RZ, RZ, R34 ;  /* 0x000000ffff057224 */ /* 0x000fe200078e0022 */
[----:B------:R-:W-:Y:S01]  /*20f30*/  MOV R32, 0x181f ;  /* 0x0000181f00207802 */ /* 0x000fe20000000f00 */
[----:B------:R-:W-:Y:S01]  /*20f40*/  IMAD.MOV.U32 R33, RZ, RZ, R17 ;  /* 0x000000ffff217224 */ /* 0x000fe200078e0011 */
[----:B------:R-:W-:Y:S02]  /*20f50*/  MOV R3, 0x20f70 ;  /* 0x00020f7000037802 */ /* 0x000fe40000000f00 */
[----:B------:R-:W-:Y:S05]  /*20f60*/  CALL.REL.NOINC `($__internal_49_$__cuda_sm70_shflsync_idx_p) ;  /* 0x0000191000007944 */ /* 0x000fea0003c00000 */
[----:B------:R-:W-:Y:S01]  /*20f70*/  MOV R2, R34 ;  /* 0x0000002200027202 */ /* 0x000fe20000000f00 */
[----:B------:R-:W-:-:S05]  /*20f80*/  BRA `(.L_x_3051) ;  /* 0xffff2c4000007947 */ /* 0x000fca000383ffff */
.L_x_2951:
[----:B------:R-:W-:Y:S01]  /*20f90*/  MOV R2, RZ ;  /* 0x000000ff00027202 */ /* 0x000fe20000000f00 */
[----:B------:R-:W-:Y:S01]  /*20fa0*/  IMAD.MOV.U32 R33, RZ, RZ, R5 ;  /* 0x000000ffff217224 */ /* 0x000fe200078e0005 */
[----:B------:R-:W-:Y:S01]  /*20fb0*/  MOV R3, 0x20fe0 ;  /* 0x00020fe000037802 */ /* 0x000fe20000000f00 */
[----:B------:R-:W-:Y:S02]  /*20fc0*/  IMAD.MOV.U32 R32, RZ, RZ, 0x181f ;  /* 0x0000181fff207424 */ /* 0x000fe400078e00ff */
[----:B------:R-:W-:Y:S05]  /*20fd0*/  CALL.REL.NOINC `($__internal_49_$__cuda_sm70_shflsync_idx_p) ;  /* 0x000018a000007944 */ /* 0x000fea0003c00000 */
[----:B------:R-:W-:Y:S01]  /*20fe0*/  MOV R4, R34 ;  /* 0x0000002200047202 */ /* 0x000fe20000000f00 */
[----:B------:R-:W-:-:S05]  /*20ff0*/  BRA `(.L_x_3052) ;  /* 0xffff5c0000007947 */ /* 0x000fca000383ffff */
.L_x_2952:
[----:B------:R-:W-:Y:S01]  /*21000*/  MOV R2, RZ ;  /* 0x000000ff00027202 */ /* 0x000fe20000000f00 */
[----:B------:R-:W-:Y:S01]  /*21010*/  IMAD.MOV.U32 R33, RZ, RZ, R14 ;  /* 0x000000ffff217224 */ /* 0x000fe200078e000e */
[----:B------:R-:W-:Y:S01]  /*21020*/  MOV R3, 0x21050 ;  /* 0x0002105000037802 */ /* 0x000fe20000000f00 */
[----:B------:R-:W-:Y:S02]  /*21030*/  IMAD.MOV.U32 R32, RZ, RZ, 0x181f ;  /* 0x0000181fff207424 */ /* 0x000fe400078e00ff */
[----:B-12---:R-:W-:Y:S05]  /*21040*/  CALL.REL.NOINC `($__internal_49_$__cuda_sm70_shflsync_idx_p) ;  /* 0x0000183000007944 */ /* 0x006fea0003c00000 */
[----:B------:R-:W-:Y:S01]  /*21050*/  ISETP.GE.AND P2, PT, R216, c[0x0][0x1d4], PT ;  /* 0x00007500d8007a0c */ /* 0x000fe20003f46270 */
[----:B------:R-:W-:Y:S01]  /*21060*/  IMAD R0, R214, 0x6000, R11 ;  /* 0x00006000d6007824 */ /* 0x000fe200078e020b */
[----:B------:R-:W-:Y:S01]  /*21070*/  IADD3 R2, P0, R34, R15, RZ ;  /* 0x0000000f22027210 */ /* 0x000fe20007f1e0ff */
[----:B------:R-:W-:Y:S01]  /*21080*/  IMAD.MOV.U32 R33, RZ, RZ, R5 ;  /* 0x000000ffff217224 */ /* 0x000fe200078e0005 */
[----:B------:R-:W-:Y:S01]  /*21090*/  ISETP.GE.AND P1, PT, R218, c[0x0][0x1d4], PT ;  /* 0x00007500da007a0c */ /* 0x000fe20003f26270 */
[----:B------:R-:W-:Y:S01]  /*210a0*/  IMAD.MOV.U32 R32, RZ, RZ, 0x181f ;  /* 0x0000181fff207424 */ /* 0x000fe200078e00ff */
        /* <DEDUP_REMOVED lines=9> */
[----:B------:R1:W-:Y:S01]  /*21140*/  LDGSTS.E.BYPASS.LTC128B.128 [R0], [R2.64], !P2 ;  /* 0x0000000002007fae */ /* 0x0003e2000d101d48 */
[----:B------:R-:W-:Y:S03]  /*21150*/  SEL R12, RZ, 0x10, P0 ;  /* 0x00000010ff0c7807 */ /* 0x000fe60000000000 */
[----:B------:R2:W-:Y:S01]  /*21160*/  LDGSTS.E.BYPASS.LTC128B.128 [R0+0x2000], [R6.64], !P1 ;  /* 0x0200000006007fae */ /* 0x0005e2000c901d48 */
[----:B-1----:R-:W-:Y:S05]  /*21170*/  IADD3 R2, P3, R34, R19, RZ ;  /* 0x0000001322027210 */ /* 0x002fea0007f7e0ff */
[----:B------:R-:W-:Y:S05]  /*21180*/  IMAD.X R3, R4, 0x1, R20, P3 ;  /* 0x0000000104037824 */ /* 0x000fea00018e0614 */
[----:B------:R1:W-:Y:S02]  /*21190*/  LDGSTS.E.BYPASS.LTC128B.128 [R0+0x4000], [R2.64], !P0 ;  /* 0x0400000002007fae */ /* 0x0003e4000c101d48 */
[----:B-1----:R-:W-:Y:S01]  /*211a0*/  MOV R3, 0x211d0 ;  /* 0x000211d000037802 */ /* 0x002fe20000000f00 */
[----:B------:R-:W-:Y:S02]  /*211b0*/  IMAD.MOV.U32 R2, RZ, RZ, 0x1 ;  /* 0x00000001ff027424 */ /* 0x000fe400078e00ff */
[----:B--2---:R-:W-:Y:S05]  /*211c0*/  CALL.REL.NOINC `($__internal_49_$__cuda_sm70_shflsync_idx_p) ;  /* 0x000016b000007944 */ /* 0x004fea0003c00000 */
        /* <DEDUP_REMOVED lines=8> */
.L_x_2957:
[----:B------:R-:W-:Y:S01]  /*21250*/  MOV R2, RZ ;  /* 0x000000ff00027202 */ /* 0x000fe20000000f00 */
[----:B------:R-:W-:Y:S01]  /*21260*/  IMAD.MOV.U32 R33, RZ, RZ, R9 ;  /* 0x000000ffff217224 */ /* 0x000fe200078e0009 */
[----:B------:R-:W-:Y:S01]  /*21270*/  MOV R3, 0x212a0 ;  /* 0x000212a000037802 */ /* 0x000fe20000000f00 */
[----:B------:R-:W-:Y:S02]  /*21280*/  IMAD.MOV.U32 R32, RZ, RZ, 0x181f ;  /* 0x0000181fff207424 */ /* 0x000fe400078e00ff */
[----:B-1234-:R-:W-:Y:S05]  /*21290*/  CALL.REL.NOINC `($__internal_49_$__cuda_sm70_shflsync_idx_p) ;  /* 0x000015e000007944 */ /* 0x01efea0003c00000 */
[----:B------:R-:W-:Y:S01]  /*212a0*/  MOV R5, R34 ;  /* 0x0000002200057202 */ /* 0x000fe20000000f00 */
[----:B------:R-:W-:-:S05]  /*212b0*/  BRA `(.L_x_3054) ;  /* 0xffff5f7000007947 */ /* 0x000fca000383ffff */
.L_x_2958:
        /* <DEDUP_REMOVED lines=37> */
.L_x_2959:
[----:B------:R-:W-:Y:S02]  /*21510*/  MOV R3, 0x2 ;  /* 0x0000000200037802 */ /* 0x000fe40000000f00 */
[----:B------:R-:W-:Y:S02]  /*21520*/  MOV R2, 0x21540 ;  /* 0x0002154000027802 */ /* 0x000fe40000000f00 */
[----:B------:R-:W-:Y:S05]  /*21530*/  CALL.REL.NOINC `($__internal_48_$__cuda_sm70_shflsync_bfly_p) ;  /* 0x0000130000007944 */ /* 0x000fea0003c00000 */
[----:B------:R-:W-:Y:S01]  /*21540*/  MOV R2, R23 ;  /* 0x0000001700027202 */ /* 0x000fe20000000f00 */
[----:B------:R-:W-:-:S05]  /*21550*/  BRA `(.L_x_3056) ;  /* 0xffff6f6000007947 */ /* 0x000fca000383ffff */
.L_x_2962:
[----:B------:R-:W-:Y:S01]  /*21560*/  MOV R2, RZ ;  /* 0x000000ff00027202 */ /* 0x000fe20000000f00 */
[----:B------:R-:W-:Y:S01]  /*21570*/  IMAD.MOV.U32 R33, RZ, RZ, R5 ;  /* 0x000000ffff217224 */ /* 0x000fe200078e0005 */
[----:B------:R-:W-:Y:S01]  /*21580*/  MOV R3, 0x215b0 ;  /* 0x000215b000037802 */ /* 0x000fe20000000f00 */
[----:B------:R-:W-:Y:S02]  /*21590*/  IMAD.MOV.U32 R32, RZ, RZ, 0x181f ;  /* 0x0000181fff207424 */ /* 0x000fe400078e00ff */
[----:B------:R-:W-:Y:S05]  /*215a0*/  CALL.REL.NOINC `($__internal_49_$__cuda_sm70_shflsync_idx_p) ;  /* 0x000012d000007944 */ /* 0x000fea0003c00000 */
[----:B------:R-:W-:Y:S01]  /*215b0*/  MOV R4, R34 ;  /* 0x0000002200047202 */ /* 0x000fe20000000f00 */
[----:B------:R-:W-:-:S05]  /*215c0*/  BRA `(.L_x_3057) ;  /* 0xffff88c000007947 */ /* 0x000fca000383ffff */
.L_x_2963:
        /* <DEDUP_REMOVED lines=37> */
.L_x_2965:
[----:B------:R-:W-:Y:S01]  /*21820*/  IMAD.MOV.U32 R4, RZ, RZ, R221 ;  /* 0x000000ffff047224 */ /* 0x000fe200078e00dd */
[----:B------:R-:W-:-:S02]  /*21830*/  MOV R3, 0x2 ;  /* 0x0000000200037802 */ /* 0x000fc40000000f00 */
[----:B------:R-:W-:Y:S02]  /*21840*/  MOV R2, 0x21860 ;  /* 0x0002186000027802 */ /* 0x000fe40000000f00 */
[----:B------:R-:W-:Y:S05]  /*21850*/  CALL.REL.NOINC `($__internal_48_$__cuda_sm70_shflsync_bfly_p) ;  /* 0x00000fe000007944 */ /* 0x000fea0003c00000 */
[----:B------:R-:W-:Y:S01]  /*21860*/  MOV R0, R23 ;  /* 0x0000001700007202 */ /* 0x000fe20000000f00 */
[----:B------:R-:W-:Y:S05]  /*21870*/  BRA `(.L_x_3059) ;  /* 0xffff899000007947 */ /* 0x000fea000383ffff */
.L_x_2966:
[----:B------:R-:W-:Y:S01]  /*21880*/  IMAD.MOV.U32 R4, RZ, RZ, R0 ;  /* 0x000000ffff047224 */ /* 0x000fe200078e0000 */
[----:B------:R-:W-:Y:S02]  /*21890*/  MOV R3, 0x1 ;  /* 0x0000000100037802 */ /* 0x000fe40000000f00 */
[----:B------:R-:W-:Y:S02]  /*218a0*/  MOV R2, 0x218c0 ;  /* 0x000218c000027802 */ /* 0x000fe40000000f00 */
[----:B-1----:R-:W-:Y:S05]  /*218b0*/  CALL.REL.NOINC `($__internal_48_$__cuda_sm70_shflsync_bfly_p) ;  /* 0x00000f8000007944 */ /* 0x002fea0003c00000 */
[----:B------:R-:W-:Y:S01]  /*218c0*/  FADD.FTZ R0, R0, R23 ;  /* 0x0000001700007221 */ /* 0x000fe20000010000 */
[----:B------:R-:W-:Y:S02]  /*218d0*/  MOV R4, R220 ;  /* 0x000000dc00047202 */ /* 0x000fe40000000f00 */
[----:B------:R-:W-:Y:S02]  /*218e0*/  MOV R3, 0x2 ;  /* 0x0000000200037802 */ /* 0x000fe40000000f00 */
[----:B------:R-:W-:Y:S02]  /*218f0*/  MOV R2, 0x21910 ;  /* 0x0002191000027802 */ /* 0x000fe40000000f00 */
[----:B------:R-:W-:Y:S05]  /*21900*/  CALL.REL.NOINC `($__internal_48_$__cuda_sm70_shflsync_bfly_p) ;  /* 0x00000f3000007944 */ /* 0x000fea0003c00000 */
[----:B------:R-:W-:Y:S01]  /*21910*/  FADD.FTZ R4, R220, R23 ;  /* 0x00000017dc047221 */ /* 0x000fe20000010000 */
[----:B------:R-:W-:-:S02]  /*21920*/  MOV R3, 0x1 ;  /* 0x0000000100037802 */ /* 0x000fc40000000f00 */
[----:B------:R-:W-:Y:S02]  /*21930*/  MOV R2, 0x21950 ;  /* 0x0002195000027802 */ /* 0x000fe40000000f00 */
[----:B------:R-:W-:Y:S05]  /*21940*/  CALL.REL.NOINC `($__internal_48_$__cuda_sm70_shflsync_bfly_p) ;  /* 0x00000ef000007944 */ /* 0x000fea0003c00000 */
[----:B------:R-:W-:Y:S01]  /*21950*/  MOV R3, R23 ;  /* 0x0000001700037202 */ /* 0x000fe20000000f00 */
[----:B------:R-:W-:Y:S05]  /*21960*/  BRA `(.L_x_3060) ;  /* 0xffff891000007947 */ /* 0x000fea000383ffff */
.L_x_2973:
[----:B--234-:R-:W-:Y:S01]  /*21970*/  IMAD.MOV.U32 R33, RZ, RZ, R13 ;  /* 0x000000ffff217224 */ /* 0x01cfe200078e000d */
[----:B------:R-:W-:Y:S01]  /*21980*/  MOV R2, RZ ;  /* 0x000000ff00027202 */ /* 0x000fe20000000f00 */
[----:B------:R-:W-:Y:S01]  /*21990*/  IMAD.MOV.U32 R32, RZ, RZ, 0x181f ;  /* 0x0000181fff207424 */ /* 0x000fe200078e00ff */
[----:B------:R-:W-:Y:S02]  /*219a0*/  MOV R3, 0x219c0 ;  /* 0x000219c000037802 */ /* 0x000fe40000000f00 */
[----:B-1----:R-:W-:Y:S05]  /*219b0*/  CALL.REL.NOINC `($__internal_49_$__cuda_sm70_shflsync_idx_p) ;  /* 0x00000ec000007944 */ /* 0x002fea0003c00000 */
[----:B------:R-:W-:Y:S01]  /*219c0*/  MOV R5, R34 ;  /* 0x0000002200057202 */ /* 0x000fe20000000f00 */
[----:B------:R-:W-:Y:S05]  /*219d0*/  BRA `(.L_x_3061) ;  /* 0xffffa27000007947 */ /* 0x000fea000383ffff */
.L_x_2974:
[----:B------:R-:W-:Y:S01]  /*219e0*/  IMAD.MOV.U32 R33, RZ, RZ, R14 ;  /* 0x000000ffff217224 */ /* 0x000fe200078e000e */
[----:B------:R-:W-:Y:S01]  /*219f0*/  MOV R2, RZ ;  /* 0x000000ff00027202 */ /* 0x000fe20000000f00 */
[----:B------:R-:W-:Y:S01]  /*21a00*/  IMAD.MOV.U32 R32, RZ, RZ, 0x181f ;  /* 0x0000181fff207424 */ /* 0x000fe200078e00ff */
[----:B------:R-:W-:Y:S02]  /*21a10*/  MOV R3, 0x21a30 ;  /* 0x00021a3000037802 */ /* 0x000fe40000000f00 */
[----:B-123--:R-:W-:Y:S05]  /*21a20*/  CALL.REL.NOINC `($__internal_49_$__cuda_sm70_shflsync_idx_p) ;  /* 0x00000e5000007944 */ /* 0x00efea0003c00000 */
[----:B------:R-:W-:Y:S01]  /*21a30*/  MOV R0, R34 ;  /* 0x0000002200007202 */ /* 0x000fe20000000f00 */
[----:B------:R-:W-:Y:S05]  /*21a40*/  BRA `(.L_x_3062) ;  /* 0xffffa22000007947 */ /* 0x000fea000383ffff */
.L_x_2977:
[----:B------:R-:W-:Y:S01]  /*21a50*/  IMAD.MOV.U32 R33, RZ, RZ, R13 ;  /* 0x000000ffff217224 */ /* 0x000fe200078e000d */
[----:B--2---:R-:W-:Y:S01]  /*21a60*/  MOV R2, 0x1 ;  /* 0x0000000100027802 */ /* 0x004fe20000000f00 */
[----:B------:R-:W-:Y:S01]  /*21a70*/  IMAD.MOV.U32 R32, RZ, RZ, 0x181f ;  /* 0x0000181fff207424 */ /* 0x000fe200078e00ff */
[----:B------:R-:W-:-:S02]  /*21a80*/  MOV R3, 0x21aa0 ;  /* 0x00021aa000037802 */ /* 0x000fc40000000f00 */
[----:B-1-34-:R-:W-:Y:S05]  /*21a90*/  CALL.REL.NOINC `($__internal_49_$__cuda_sm70_shflsync_idx_p) ;  /* 0x00000de000007944 */ /* 0x01afea0003c00000 */
        /* <DEDUP_REMOVED lines=8> */
.L_x_2980:
[----:B------:R-:W-:Y:S01]  /*21b20*/  IMAD.MOV.U32 R33, RZ, RZ, R13 ;  /* 0x000000ffff217224 */ /* 0x000fe200078e000d */
[----:B--2---:R-:W-:Y:S01]  /*21b30*/  MOV R2, 0x2 ;  /* 0x0000000200027802 */ /* 0x004fe20000000f00 */
[----:B------:R-:W-:Y:S01]  /*21b40*/  IMAD.MOV.U32 R32, RZ, RZ, 0x181f ;  /* 0x0000181fff207424 */ /* 0x000fe200078e00ff */
[----:B------:R-:W-:Y:S02]  /*21b50*/  MOV R3, 0x21b70 ;  /* 0x00021b7000037802 */ /* 0x000fe40000000f00 */
[----:B-1-34-:R-:W-:Y:S05]  /*21b60*/  CALL.REL.NOINC `($__internal_49_$__cuda_sm70_shflsync_idx_p) ;  /* 0x00000d1000007944 */ /* 0x01afea0003c00000 */
[----:B------:R-:W-:Y:S01]  /*21b70*/  MOV R5, R34 ;  /* 0x0000002200057202 */ /* 0x000fe20000000f00 */
[----:B------:R-:W-:Y:S05]  /*21b80*/  BRA `(.L_x_3064) ;  /* 0xffffa34000007947 */ /* 0x000fea000383ffff */
.L_x_2981:
[----:B------:R-:W-:Y:S01]  /*21b90*/  IMAD.MOV.U32 R33, RZ, RZ, R14 ;  /* 0x000000ffff217224 */ /* 0x000fe200078e000e */
[----:B--2---:R-:W-:Y:S01]  /*21ba0*/  MOV R2, 0x2 ;  /* 0x0000000200027802 */ /* 0x004fe20000000f00 */
[----:B------:R-:W-:Y:S01]  /*21bb0*/  IMAD.MOV.U32 R32, RZ, RZ, 0x181f ;  /* 0x0000181fff207424 */ /* 0x000fe200078e00ff */
[----:B------:R-:W-:Y:S02]  /*21bc0*/  MOV R3, 0x21be0 ;  /* 0x00021be000037802 */ /* 0x000fe40000000f00 */
[----:B-1-34-:R-:W-:Y:S05]  /*21bd0*/  CALL.REL.NOINC `($__internal_49_$__cuda_sm70_shflsync_idx_p) ;  /* 0x00000ca000007944 */ /* 0x01afea0003c00000 */
[----:B------:R-:W-:Y:S01]  /*21be0*/  MOV R0, R34 ;  /* 0x0000002200007202 */ /* 0x000fe20000000f00 */
[----:B------:R-:W-:Y:S05]  /*21bf0*/  BRA `(.L_x_3065) ;  /* 0xffffa2f000007947 */ /* 0x000fea000383ffff */
.L_x_2984:
[----:B------:R-:W-:Y:S01]  /*21c00*/  IMAD.MOV.U32 R33, RZ, RZ, R13 ;  /* 0x000000ffff217224 */ /* 0x000fe200078e000d */
[----:B---3--:R-:W-:Y:S01]  /*21c10*/  MOV R2, 0x3 ;  /* 0x0000000300027802 */ /* 0x008fe20000000f00 */
        /* <DEDUP_REMOVED lines=11> */
.L_x_2986:
[----:B------:R-:W-:Y:S01]  /*21cd0*/  IMAD.MOV.U32 R33, RZ, RZ, R5 ;  /* 0x000000ffff217224 */ /* 0x000fe200078e0005 */
[----:B------:R-:W-:Y:S01]  /*21ce0*/  MOV R2, RZ ;  /* 0x000000ff00027202 */ /* 0x000fe20000000f00 */
[----:B------:R-:W-:Y:S01]  /*21cf0*/  IMAD.MOV.U32 R32, RZ, RZ, 0x1c1f ;  /* 0x00001c1fff207424 */ /* 0x000fe200078e00ff */
[----:B------:R-:W-:Y:S02]  /*21d00*/  MOV R3, 0x21d20 ;  /* 0x00021d2000037802 */ /* 0x000fe40000000f00 */
[----:B--2---:R-:W-:Y:S05]  /*21d10*/  CALL.REL.NOINC `($__internal_49_$__cuda_sm70_shflsync_idx_p) ;  /* 0x00000b6000007944 */ /* 0x004fea0003c00000 */
[----:B------:R-:W-:Y:S01]  /*21d20*/  MOV R4, R34 ;  /* 0x0000002200047202 */ /* 0x000fe20000000f00 */
[----:B------:R-:W-:Y:S05]  /*21d30*/  BRA `(.L_x_3067) ;  /* 0xffffa62000007947 */ /* 0x000fea000383ffff */
.L_x_2987:
[----:B------:R-:W-:Y:S01]  /*21d40*/  IMAD.MOV.U32 R33, RZ, RZ, R14 ;  /* 0x000000ffff217224 */ /* 0x000fe200078e000e */
[----:B------:R-:W-:Y:S01]  /*21d50*/  MOV R2, RZ ;  /* 0x000000ff00027202 */ /* 0x000fe20000000f00 */
[----:B------:R-:W-:Y:S01]  /*21d60*/  IMAD.MOV.U32 R32, RZ, RZ, 0x1c1f ;  /* 0x00001c1fff207424 */ /* 0x000fe200078e00ff */
[----:B------:R-:W-:Y:S02]  /*21d70*/  MOV R3, 0x21d90 ;  /* 0x00021d9000037802 */ /* 0x000fe40000000f00 */
[----:B-123--:R-:W-:Y:S05]  /*21d80*/  CALL.REL.NOINC `($__internal_49_$__cuda_sm70_shflsync_idx_p) ;  /* 0x00000af000007944 */ /* 0x00efea0003c00000 */
[----:B------:R-:W-:Y:S01]  /*21d90*/  MOV R0, R34 ;  /* 0x0000002200007202 */ /* 0x000fe20000000f00 */
[----:B------:R-:W-:Y:S05]  /*21da0*/  BRA `(.L_x_3068) ;  /* 0xffffa5d000007947 */ /* 0x000fea000383ffff */
.L_x_2990:
        /* <DEDUP_REMOVED lines=13> */
.L_x_2994:
[----:B------:R-:W-:Y:S01]  /*21e80*/  IMAD.MOV.U32 R33, RZ, RZ, R5 ;  /* 0x000000ffff217224 */ /* 0x000fe200078e0005 */
[----:B------:R-:W-:Y:S01]  /*21e90*/  MOV R2, RZ ;  /* 0x000000ff00027202 */ /* 0x000fe20000000f00 */
[----:B------:R-:W-:Y:S01]  /*21ea0*/  IMAD.MOV.U32 R32, RZ, RZ, 0x181f ;  /* 0x0000181fff207424 */ /* 0x000fe200078e00ff */
[----:B------:R-:W-:Y:S02]  /*21eb0*/  MOV R3, 0x21ed0 ;  /* 0x00021ed000037802 */ /* 0x000fe40000000f00 */
[----:B------:R-:W-:Y:S05]  /*21ec0*/  CALL.REL.NOINC `($__internal_49_$__cuda_sm70_shflsync_idx_p) ;  /* 0x000009b000007944 */ /* 0x000fea0003c00000 */
[----:B------:R-:W-:Y:S01]  /*21ed0*/  MOV R4, R34 ;  /* 0x0000002200047202 */ /* 0x000fe20000000f00 */
[----:B------:R-:W-:Y:S05]  /*21ee0*/  BRA `(.L_x_3070) ;  /* 0xffffc22000007947 */ /* 0x000fea000383ffff */
.L_x_2995:
[----:B------:R-:W-:Y:S01]  /*21ef0*/  IMAD.MOV.U32 R33, RZ, RZ, R14 ;  /* 0x000000ffff217224 */ /* 0x000fe200078e000e */
[----:B------:R-:W-:Y:S01]  /*21f00*/  MOV R2, RZ ;  /* 0x000000ff00027202 */ /* 0x000fe20000000f00 */
[----:B------:R-:W-:Y:S01]  /*21f10*/  IMAD.MOV.U32 R32, RZ, RZ, 0x181f ;  /* 0x0000181fff207424 */ /* 0x000fe200078e00ff */
[----:B------:R-:W-:Y:S02]  /*21f20*/  MOV R3, 0x21f40 ;  /* 0x00021f4000037802 */ /* 0x000fe40000000f00 */
[----:B-12---:R-:W-:Y:S05]  /*21f30*/  CALL.REL.NOINC `($__internal_49_$__cuda_sm70_shflsync_idx_p) ;  /* 0x0000094000007944 */ /* 0x006fea0003c00000 */
[----:B------:R-:W-:Y:S01]  /*21f40*/  MOV R0, R34 ;  /* 0x0000002200007202 */ /* 0x000fe20000000f00 */
[----:B------:R-:W-:Y:S05]  /*21f50*/  BRA `(.L_x_3071) ;  /* 0xffffc1d000007947 */ /* 0x000fea000383ffff */
.L_x_2998:
        /* <DEDUP_REMOVED lines=13> */
.L_x_3001:
[----:B------:R-:W-:Y:S01]  /*22030*/  IMAD.MOV.U32 R33, RZ, RZ, R5 ;  /* 0x000000ffff217224 */ /* 0x000fe200078e0005 */
[----:B-1----:R-:W-:Y:S01]  /*22040*/  MOV R2, 0x2 ;  /* 0x0000000200027802 */ /* 0x002fe20000000f00 */
[----:B------:R-:W-:Y:S01]  /*22050*/  IMAD.MOV.U32 R32, RZ, RZ, 0x181f ;  /* 0x0000181fff207424 */ /* 0x000fe200078e00ff */
[----:B------:R-:W-:Y:S02]  /*22060*/  MOV R3, 0x22080 ;  /* 0x0002208000037802 */ /* 0x000fe40000000f00 */
[----:B--234-:R-:W-:Y:S05]  /*22070*/  CALL.REL.NOINC `($__internal_49_$__cuda_sm70_shflsync_idx_p) ;  /* 0x0000080000007944 */ /* 0x01cfea0003c00000 */
[----:B------:R-:W-:Y:S01]  /*22080*/  MOV R4, R34 ;  /* 0x0000002200047202 */ /* 0x000fe20000000f00 */
[----:B------:R-:W-:Y:S05]  /*22090*/  BRA `(.L_x_3073) ;  /* 0xffffc30000007947 */ /* 0x000fea000383ffff */
.L_x_3002:
[----:B------:R-:W-:Y:S01]  /*220a0*/  IMAD.MOV.U32 R33, RZ, RZ, R14 ;  /* 0x000000ffff217224 */ /* 0x000fe200078e000e */
[----:B------:R-:W-:Y:S01]  /*220b0*/  MOV R2, 0x2 ;  /* 0x0000000200027802 */ /* 0x000fe20000000f00 */
[----:B------:R-:W-:Y:S01]  /*220c0*/  IMAD.MOV.U32 R32, RZ, RZ, 0x181f ;  /* 0x0000181fff207424 */ /* 0x000fe200078e00ff */
[----:B------:R-:W-:Y:S02]  /*220d0*/  MOV R3, 0x220f0 ;  /* 0x000220f000037802 */ /* 0x000fe40000000f00 */
[----:B-1234-:R-:W-:Y:S05]  /*220e0*/  CALL.REL.NOINC `($__internal_49_$__cuda_sm70_shflsync_idx_p) ;  /* 0x0000079000007944 */ /* 0x01efea0003c00000 */
[----:B------:R-:W-:Y:S01]  /*220f0*/  MOV R0, R34 ;  /* 0x0000002200007202 */ /* 0x000fe20000000f00 */
[----:B------:R-:W-:Y:S05]  /*22100*/  BRA `(.L_x_3074) ;  /* 0xffffc2b000007947 */ /* 0x000fea000383ffff */
.L_x_3005:
[----:B------:R-:W-:Y:S01]  /*22110*/  IMAD.MOV.U32 R33, RZ, RZ, R5 ;  /* 0x000000ffff217224 */ /* 0x000fe200078e0005 */
[----:B-1----:R-:W-:Y:S01]  /*22120*/  MOV R2, 0x3 ;  /* 0x0000000300027802 */ /* 0x002fe20000000f00 */
[----:B------:R-:W-:Y:S01]  /*22130*/  IMAD.MOV.U32 R32, RZ, RZ, 0x181f ;  /* 0x0000181fff207424 */ /* 0x000fe200078e00ff */
[----:B------:R-:W-:-:S02]  /*22140*/  MOV R3, 0x22160 ;  /* 0x0002216000037802 */ /* 0x000fc40000000f00 */
[----:B--234-:R-:W-:Y:S05]  /*22150*/  CALL.REL.NOINC `($__internal_49_$__cuda_sm70_shflsync_idx_p) ;  /* 0x0000072000007944 */ /* 0x01cfea0003c00000 */
        /* <DEDUP_REMOVED lines=8> */
.L_x_3007:
[----:B------:R-:W-:Y:S01]  /*221e0*/  IMAD.MOV.U32 R33, RZ, RZ, R35 ;  /* 0x000000ffff217224 */ /* 0x000fe200078e0023 */
[----:B------:R-:W-:Y:S01]  /*221f0*/  MOV R2, RZ ;  /* 0x000000ff00027202 */ /* 0x000fe20000000f00 */
[----:B------:R-:W-:Y:S01]  /*22200*/  IMAD.MOV.U32 R32, RZ, RZ, 0x1f ;  /* 0x0000001fff207424 */ /* 0x000fe200078e00ff */
[----:B------:R-:W-:Y:S02]  /*22210*/  MOV R3, 0x22230 ;  /* 0x0002223000037802 */ /* 0x000fe40000000f00 */
[----:B-1----:R-:W-:Y:S05]  /*22220*/  CALL.REL.NOINC `($__internal_49_$__cuda_sm70_shflsync_idx_p) ;  /* 0x0000065000007944 */ /* 0x002fea0003c00000 */
[----:B------:R-:W-:Y:S01]  /*22230*/  MOV R9, R34 ;  /* 0x0000002200097202 */ /* 0x000fe20000000f00 */
[----:B------:R-:W-:Y:S05]  /*22240*/  BRA `(.L_x_3076) ;  /* 0xffffc4a000007947 */ /* 0x000fea000383ffff */
.L_x_3008:
[----:B------:R-:W-:Y:S01]  /*22250*/  IMAD.MOV.U32 R33, RZ, RZ, R35 ;  /* 0x000000ffff217224 */ /* 0x000fe200078e0023 */
[----:B------:R-:W-:Y:S01]  /*22260*/  MOV R2, 0x1 ;  /* 0x0000000100027802 */ /* 0x000fe20000000f00 */
[----:B------:R-:W-:Y:S01]  /*22270*/  IMAD.MOV.U32 R32, RZ, RZ, 0x1f ;  /* 0x0000001fff207424 */ /* 0x000fe200078e00ff */
[----:B------:R-:W-:Y:S02]  /*22280*/  MOV R3, 0x222a0 ;  /* 0x000222a000037802 */ /* 0x000fe40000000f00 */
[----:B-123--:R-:W-:Y:S05]  /*22290*/  CALL.REL.NOINC `($__internal_49_$__cuda_sm70_shflsync_idx_p) ;  /* 0x000005e000007944 */ /* 0x00efea0003c00000 */
[----:B------:R-:W-:Y:S01]  /*222a0*/  MOV R6, R34 ;  /* 0x0000002200067202 */ /* 0x000fe20000000f00 */
[----:B------:R-:W-:Y:S05]  /*222b0*/  BRA `(.L_x_3077) ;  /* 0xffffc45000007947 */ /* 0x000fea000383ffff */
.L_x_3009:
[----:B------:R-:W-:Y:S02]  /*222c0*/  MOV R3, 0x1 ;  /* 0x0000000100037802 */ /* 0x000fe40000000f00 */
[----:B------:R-:W-:-:S02]  /*222d0*/  MOV R2, 0x222f0 ;  /* 0x000222f000027802 */ /* 0x000fc40000000f00 */
[----:B-1234-:R-:W-:Y:S05]  /*222e0*/  CALL.REL.NOINC `($__internal_50_$__cuda_sm70_shflsync_up_p) ;  /* 0x000005f000007944 */ /* 0x01efea0003c00000 */
[----:B------:R-:W-:Y:S05]  /*222f0*/  BRA `(.L_x_3078) ;  /* 0xffffc54000007947 */ /* 0x000fea000383ffff */
.L_x_3010:
[----:B------:R-:W-:Y:S02]  /*22300*/  MOV R3, 0x2 ;  /* 0x0000000200037802 */ /* 0x000fe40000000f00 */
[----:B------:R-:W-:-:S02]  /*22310*/  MOV R2, 0x22330 ;  /* 0x0002233000027802 */ /* 0x000fc40000000f00 */
[----:B---34-:R-:W-:Y:S05]  /*22320*/  CALL.REL.NOINC `($__internal_50_$__cuda_sm70_shflsync_up_p) ;  /* 0x000005b000007944 */ /* 0x018fea0003c00000 */
        /* <DEDUP_REMOVED lines=24> */
.L_x_3014:
[----:B------:R-:W-:Y:S02]  /*224b0*/  MOV R3, 0x1 ;  /* 0x0000000100037802 */ /* 0x000fe40000000f00 */
[----:B------:R-:W-:Y:S02]  /*224c0*/  MOV R2, 0x224e0 ;  /* 0x000224e000027802 */ /* 0x000fe40000000f00 */
[----:B------:R-:W-:Y:S05]  /*224d0*/  CALL.REL.NOINC `($__internal_50_$__cuda_sm70_shflsync_up_p) ;  /* 0x0000040000007944 */ /* 0x000fea0003c00000 */
[----:B------:R-:W-:Y:S01]  /*224e0*/  MOV R2, R4 ;  /* 0x0000000400027202 */ /* 0x000fe20000000f00 */
[----:B------:R-:W-:Y:S05]  /*224f0*/  BRA `(.L_x_3080) ;  /* 0xffffc5b000007947 */ /* 0x000fea000383ffff */
.L_x_3015:
        /* <DEDUP_REMOVED lines=27> */
.L_x_3017:
[----:B------:R-:W-:Y:S02]  /*226b0*/  SEL R0, RZ, 0x1, P0 ;  /* 0x00000001ff007807 */ /* 0x000fe40000000000 */
[----:B------:R-:W-:Y:S02]  /*226c0*/  MOV R2, 0x226e0 ;  /* 0x000226e000027802 */ /* 0x000fe40000000f00 */
[----:B-1----:R-:W-:Y:S05]  /*226d0*/  CALL.REL.NOINC `($__internal_51_$__cuda_sm70_votesync_ballot) ;  /* 0x0000026000007944 */ /* 0x002fea0003c00000 */
[----:B------:R-:W-:Y:S01]  /*226e0*/  MOV R6, R0 ;  /* 0x0000000000067202 */ /* 0x000fe20000000f00 */
[----:B------:R-:W-:Y:S05]  /*226f0*/  BRA `(.L_x_3082) ;  /* 0xffffc54000007947 */ /* 0x000fea000383ffff */
.L_x_3018:
[----:B------:R-:W-:Y:S01]  /*22700*/  IMAD.MOV.U32 R33, RZ, RZ, R7 ;  /* 0x000000ffff217224 */ /* 0x000fe200078e0007 */
[----:B--2---:R-:W-:Y:S01]  /*22710*/  MOV R2, R0 ;  /* 0x0000000000027202 */ /* 0x004fe20000000f00 */
[----:B------:R-:W-:Y:S01]  /*22720*/  IMAD.MOV.U32 R32, RZ, RZ, 0x1f ;  /* 0x0000001fff207424 */ /* 0x000fe200078e00ff */
[----:B------:R-:W-:Y:S02]  /*22730*/  MOV R3, 0x22750 ;  /* 0x0002275000037802 */ /* 0x000fe40000000f00 */
[----:B-1----:R-:W-:Y:S05]  /*22740*/  CALL.REL.NOINC `($__internal_49_$__cuda_sm70_shflsync_idx_p) ;  /* 0x0000013000007944 */ /* 0x002fea0003c00000 */
[----:B------:R-:W-:Y:S01]  /*22750*/  IMAD.MOV.U32 R12, RZ, RZ, R34 ;  /* 0x000000ffff0c7224 */ /* 0x000fe200078e0022 */
[----:B------:R-:W-:Y:S01]  /*22760*/  MOV R2, R0 ;  /* 0x0000000000027202 */ /* 0x000fe20000000f00 */
[----:B------:R-:W-:Y:S01]  /*22770*/  IMAD.MOV.U32 R33, RZ, RZ, R8 ;  /* 0x000000ffff217224 */ /* 0x000fe200078e0008 */
[----:B------:R-:W-:-:S02]  /*22780*/  MOV R32, 0x1f ;  /* 0x0000001f00207802 */ /* 0x000fc40000000f00 */
[----:B------:R-:W-:Y:S02]  /*22790*/  MOV R3, 0x227b0 ;  /* 0x000227b000037802 */ /* 0x000fe40000000f00 */
[----:B------:R-:W-:Y:S05]  /*227a0*/  CALL.REL.NOINC `($__internal_49_$__cuda_sm70_shflsync_idx_p) ;  /* 0x000000d000007944 */ /* 0x000fea0003c00000 */
[----:B------:R-:W-:Y:S01]  /*227b0*/  MOV R5, R34 ;  /* 0x0000002200057202 */ /* 0x000fe20000000f00 */
[----:B------:R-:W-:Y:S05]  /*227c0*/  BRA `(.L_x_3083) ;  /* 0xffffc4e000007947 */ /* 0x000fea000383ffff */
.L_x_3021:
[----:B------:R-:W-:Y:S01]  /*227d0*/  IMAD.MOV.U32 R33, RZ, RZ, R4 ;  /* 0x000000ffff217224 */ /* 0x000fe200078e0004 */
[----:B--2---:R-:W-:Y:S01]  /*227e0*/  MOV R2, R0 ;  /* 0x0000000000027202 */ /* 0x004fe20000000f00 */
[----:B------:R-:W-:Y:S01]  /*227f0*/  IMAD.MOV.U32 R32, RZ, RZ, 0x1f ;  /* 0x0000001fff207424 */ /* 0x000fe200078e00ff */
[----:B------:R-:W-:Y:S02]  /*22800*/  MOV R3, 0x22820 ;  /* 0x0002282000037802 */ /* 0x000fe40000000f00 */
[----:B-1--4-:R-:W-:Y:S05]  /*22810*/  CALL.REL.NOINC `($__internal_49_$__cuda_sm70_shflsync_idx_p) ;  /* 0x0000006000007944 */ /* 0x012fea0003c00000 */
[----:B------:R-:W-:Y:S01]  /*22820*/  MOV R14, R34 ;  /* 0x00000022000e7202 */ /* 0x000fe20000000f00 */
[----:B------:R-:W-:Y:S05]  /*22830*/  BRA `(.L_x_3020) ;  /* 0xffffc4d000007947 */ /* 0x000fea000383ffff */
        .weak           $__internal_48_$__cuda_sm70_shflsync_bfly_p
        .type           $__internal_48_$__cuda_sm70_shflsync_bfly_p,@function
        .size           $__internal_48_$__cuda_sm70_shflsync_bfly_p,($__internal_49_$__cuda_sm70_shflsync_idx_p - $__internal_48_$__cuda_sm70_shflsync_bfly_p)
$__internal_48_$__cuda_sm70_shflsync_bfly_p:
[----:B------:R-:W-:Y:S04]  /*22840*/  WARPSYNC R196 ;  /* 0x000000c400007348 */ /* 0x000fe80003800000 */
[----:B------:R1:W2:Y:S02]  /*22850*/  SHFL.BFLY PT, R23, R4, R3, R197 ;  /* 0x0c00000304177389 */ /* 0x0002a400000e00c5 */
[----:B-1----:R-:W-:-:S04]  /*22860*/  MOV R3, 0x0 ;  /* 0x0000000000037802 */ /* 0x002fc80000000f00 */
[----:B--2---:R-:W-:Y:S05]  /*22870*/  RET.REL.NODEC R2 `(_ZN7cutlass13device_kernelIN5flash19enable_sm80_to_sm89INS1_16FlashAttnFwdSm80INS1_25CollectiveMainloopFwdSm80ILi8ELi2ELb0EN4cute5tupleIJNS5_1CILi128EEENS7_ILi64EEENS7_ILi192EEEEEELi192ENS_6half_tEfNS_4arch4Sm80ELb1ELb0ELb1ELb1ELb1ELb1ELb1ELb1EEENS1_21CollectiveEpilogueFwdINS6_IJS8_SA_S9_EEENS6_IJNS7_ILi1EEESI_SI_EEESC_SE_Li256ELb1ELb1ELb1ELb0EEENS1_36VarlenDynamicPersistentTileSchedulerILi128ELi64ELi256ELi256ELb1ELb1ELb0ELb1ELb1ELb1EEEEEEEEEvNT_6ParamsE) ;  /* 0xfffdd78002007950 */ /* 0x004fea0003c3ffff */
        .weak           $__internal_49_$__cuda_sm70_shflsync_idx_p
        .type           $__internal_49_$__cuda_sm70_shflsync_idx_p,@function
        .size           $__internal_49_$__cuda_sm70_shflsync_idx_p,($__internal_50_$__cuda_sm70_shflsync_up_p - $__internal_49_$__cuda_sm70_shflsync_idx_p)
$__internal_49_$__cuda_sm70_shflsync_idx_p:
[----:B------:R-:W-:-:S04]  /*22880*/  MOV R34, 0xffffffff ;  /* 0xffffffff00227802 */ /* 0x000fc80000000f00 */
[----:B------:R-:W-:Y:S04]  /*22890*/  WARPSYNC R34 ;  /* 0x0000002200007348 */ /* 0x000fe80003800000 */
[----:B------:R1:W2:Y:S02]  /*228a0*/  SHFL.IDX PT, R34, R33, R2, R32 ;  /* 0x0000000221227389 */ /* 0x0002a400000e0020 */
[----:B-1----:R-:W-:Y:S02]  /*228b0*/  MOV R2, R3 ;  /* 0x0000000300027202 */ /* 0x002fe40000000f00 */
[----:B------:R-:W-:-:S04]  /*228c0*/  MOV R3, 0x0 ;  /* 0x0000000000037802 */ /* 0x000fc80000000f00 */
[----:B--2---:R-:W-:Y:S05]  /*228d0*/  RET.REL.NODEC R2 `(_ZN7cutlass13device_kernelIN5flash19enable_sm80_to_sm89INS1_16FlashAttnFwdSm80INS1_25CollectiveMainloopFwdSm80ILi8ELi2ELb0EN4cute5tupleIJNS5_1CILi128EEENS7_ILi64EEENS7_ILi192EEEEEELi192ENS_6half_tEfNS_4arch4Sm80ELb1ELb0ELb1ELb1ELb1ELb1ELb1ELb1EEENS1_21CollectiveEpilogueFwdINS6_IJS8_SA_S9_EEENS6_IJNS7_ILi1EEESI_SI_EEESC_SE_Li256ELb1ELb1ELb1ELb0EEENS1_36VarlenDynamicPersistentTileSchedulerILi128ELi64ELi256ELi256ELb1ELb1ELb0ELb1ELb1ELb1EEEEEEEEEvNT_6ParamsE) ;  /* 0xfffdd72002007950 */ /* 0x004fea0003c3ffff */
        .weak           $__internal_50_$__cuda_sm70_shflsync_up_p
        .type           $__internal_50_$__cuda_sm70_shflsync_up_p,@function
        .size           $__internal_50_$__cuda_sm70_shflsync_up_p,($__internal_51_$__cuda_sm70_votesync_ballot - $__internal_50_$__cuda_sm70_shflsync_up_p)
$__internal_50_$__cuda_sm70_shflsync_up_p:
[----:B------:R-:W-:Y:S02]  /*228e0*/  MOV R4, RZ ;  /* 0x000000ff00047202 */ /* 0x000fe40000000f00 */
[----:B------:R-:W-:-:S04]  /*228f0*/  MOV R12, 0xffffffff ;  /* 0xffffffff000c7802 */ /* 0x000fc80000000f00 */
[----:B------:R-:W-:Y:S04]  /*22900*/  WARPSYNC R12 ;  /* 0x0000000c00007348 */ /* 0x000fe80003800000 */
[----:B------:R1:W2:Y:S02]  /*22910*/  SHFL.UP PT, R4, R0, R3, R4 ;  /* 0x0400000300047389 */ /* 0x0002a400000e0004 */
[----:B-1----:R-:W-:-:S04]  /*22920*/  MOV R3, 0x0 ;  /* 0x0000000000037802 */ /* 0x002fc80000000f00 */
[----:B--2---:R-:W-:Y:S05]  /*22930*/  RET.REL.NODEC R2 `(_ZN7cutlass13device_kernelIN5flash19enable_sm80_to_sm89INS1_16FlashAttnFwdSm80INS1_25CollectiveMainloopFwdSm80ILi8ELi2ELb0EN4cute5tupleIJNS5_1CILi128EEENS7_ILi64EEENS7_ILi192EEEEEELi192ENS_6half_tEfNS_4arch4Sm80ELb1ELb0ELb1ELb1ELb1ELb1ELb1ELb1EEENS1_21CollectiveEpilogueFwdINS6_IJS8_SA_S9_EEENS6_IJNS7_ILi1EEESI_SI_EEESC_SE_Li256ELb1ELb1ELb1ELb0EEENS1_36VarlenDynamicPersistentTileSchedulerILi128ELi64ELi256ELi256ELb1ELb1ELb0ELb1ELb1ELb1EEEEEEEEEvNT_6ParamsE) ;  /* 0xfffdd6c002007950 */ /* 0x004fea0003c3ffff */
        .weak           $__internal_51_$__cuda_sm70_votesync_ballot
        .type           $__internal_51_$__cuda_sm70_votesync_ballot,@function
        .size           $__internal_51_$__cuda_sm70_votesync_ballot,(.L_x_3150 - $__internal_51_$__cuda_sm70_votesync_ballot)
$__internal_51_$__cuda_sm70_votesync_ballot:
[----:B------:R-:W-:Y:S01]  /*22940*/  ISETP.NE.U32.AND P0, PT, R0, 0x1, PT ;  /* 0x000000010000780c */ /* 0x000fe20003f05070 */
[----:B------:R-:W-:-:S04]  /*22950*/  IMAD.MOV.U32 R3, RZ, RZ, -0x1 ;  /* 0xffffffffff037424 */ /* 0x000fc800078e00ff */
[----:B------:R-:W-:Y:S08]  /*22960*/  WARPSYNC R3 ;  /* 0x0000000300007348 */ /* 0x000ff00003800000 */
[----:B------:R-:W-:-:S04]  /*22970*/  VOTE.ANY R0, PT, !P0 ;  /* 0x0000000000007806 */ /* 0x000fc800040e0100 */
[----:B------:R-:W-:Y:S01]  /*22980*/  LOP3.LUT R0, R0, R3, RZ, 0xc0, !PT ;  /* 0x0000000300007212 */ /* 0x000fe200078ec0ff */
[----:B------:R-:W-:-:S04]  /*22990*/  IMAD.MOV.U32 R3, RZ, RZ, 0x0 ;  /* 0x00000000ff037424 */ /* 0x000fc800078e00ff */
[----:B------:R-:W-:Y:S05]  /*229a0*/  RET.REL.NODEC R2 `(_ZN7cutlass13device_kernelIN5flash19enable_sm80_to_sm89INS1_16FlashAttnFwdSm80INS1_25CollectiveMainloopFwdSm80ILi8ELi2ELb0EN4cute5tupleIJNS5_1CILi128EEENS7_ILi64EEENS7_ILi192EEEEEELi192ENS_6half_tEfNS_4arch4Sm80ELb1ELb0ELb1ELb1ELb1ELb1ELb1ELb1EEENS1_21CollectiveEpilogueFwdINS6_IJS8_SA_S9_EEENS6_IJNS7_ILi1EEESI_SI_EEESC_SE_Li256ELb1ELb1ELb1ELb0EEENS1_36VarlenDynamicPersistentTileSchedulerILi128ELi64ELi256ELi256ELb1ELb1ELb0ELb1ELb1ELb1EEEEEEEEEvNT_6ParamsE) ;  /* 0xfffdd65002007950 */ /* 0x000fea0003c3ffff */
.L_x_3084:
        /* <DEDUP_REMOVED lines=13> */
.L_x_3150:


//--------------------- .nv.shared._ZN7cutlass13device_kernelIN5flash19enable_sm80_to_sm89INS1_16FlashAttnFwdSm80INS1_25CollectiveMainloopFwdSm80ILi8ELi1ELb0EN4cute5tupleIJNS5_1CILi128EEENS7_ILi64EEENS7_ILi192EEEEEELi192ENS_6half_tEfNS_4arch4Sm80ELb0ELb0ELb1ELb0ELb1ELb0ELb1ELb1EEENS1_21CollectiveEpilogueFwdINS6_IJS8_SA_S9_EEENS6_IJNS7_ILi1EEESI_SI_EEESC_SE_Li256ELb0ELb1ELb1ELb0EEENS1_19SingleTileSchedulerILb0ELb1ELb1ELi128EEEEEEEEEvNT_6ParamsE --------------------------
	.section	.nv.shared._ZN7cutlass13device_kernelIN5flash19enable_sm80_to_sm89INS1_16FlashAttnFwdSm80INS1_25CollectiveMainloopFwdSm80ILi8ELi1ELb0EN4cute5tupleIJNS5_1CILi128EEENS7_ILi64EEENS7_ILi192EEEEEELi192ENS_6half_tEfNS_4arch4Sm80ELb0ELb0ELb1ELb0ELb1ELb0ELb1ELb1EEENS1_21CollectiveEpilogueFwdINS6_IJS8_SA_S9_EEENS6_IJNS7_ILi1EEESI_SI_EEESC_SE_Li256ELb0ELb1ELb1ELb0EEENS1_19SingleTileSchedulerILb0ELb1ELb1ELi128EEEEEEEEEvNT_6ParamsE,"aw",@nobits
	.sectionflags	@""
	.align	16


//--------------------- .nv.global                --------------------------
	.section	.nv.global,"aw",@nobits
.nv.global:
	.type		_ZN86_INTERNAL_238bc430_50_flash_fwd_hdim192_fp16_paged_split_softcap_sm80_cu_a6473388_31064cute1_E,@object
	.size		_ZN86_INTERNAL_238bc430_50_flash_fwd_hdim192_fp16_paged_split_softcap_sm80_cu_a6473388_31064cute1_E,(_ZN86_INTERNAL_238bc430_50_flash_fwd_hdim192_fp16_paged_split_softcap_sm80_cu_a6473388_31064cuda3std3__45__cpo6cbeginE - _ZN86_INTERNAL_238bc430_50_flash_fwd_hdim192_fp16_paged_split_softcap_sm80_cu_a6473388_31064cute1_E)
_ZN86_INTERNAL_238bc430_50_flash_fwd_hdim192_fp16_paged_split_softcap_sm80_cu_a6473388_31064cute1_E:
	.zero		1
	.type		_ZN86_INTERNAL_238bc430_50_flash_fwd_hdim192_fp16_paged_split_softcap_sm80_cu_a6473388_31064cuda3std3__45__cpo6cbeginE,@object
	.size		_ZN86_INTERNAL_238bc430_50_flash_fwd_hdim192_fp16_paged_split_softcap_sm80_cu_a6473388_31064cuda3std3__45__cpo6cbeginE,(_ZN86_INTERNAL_238bc430_50_flash_fwd_hdim192_fp16_paged_split_softcap_sm80_cu_a6473388_31064cuda3std3__48in_placeE - _ZN86_INTERNAL_238bc430_50_flash_fwd_hdim192_fp16_paged_split_softcap_sm80_cu_a6473388_31064cuda3std3__45__cpo6cbeginE)
_ZN86_INTERNAL_238bc430_50_flash_fwd_hdim192_fp16_paged_split_softcap_sm80_cu_a6473388_31064cuda3std3__45__cpo6cbeginE:
	.zero		1
	.type		_ZN86_INTERNAL_238bc430_50_flash_fwd_hdim192_fp16_paged_split_softcap_sm80_cu_a6473388_31064cuda3std3__48in_placeE,@object
	.size		_ZN86_INTERNAL_238bc430_50_flash_fwd_hdim192_fp16_paged_split_softcap_sm80_cu_a6473388_31064cuda3std3__48in_placeE,(_ZN86_INTERNAL_238bc430_50_flash_fwd_hdim192_fp16_paged_split_softcap_sm80_cu_a6473388_31064cuda3std6ranges3__45__cpo9iter_moveE - _ZN86_INTERNAL_238bc430_50_flash_fwd_hdim192_fp16_paged_split_softcap_sm80_cu_a6473388_31064cuda3std3__48in_placeE)
_ZN86_INTERNAL_238bc430_50_flash_fwd_hdim192_fp16_paged_split_softcap_sm80_cu_a6473388_31064cuda3std3__48in_placeE:
	.zero		1
	.type		_ZN86_INTERNAL_238bc430_50_flash_fwd_hdim192_fp16_paged_split_softcap_sm80_cu_a6473388_31064cuda3std6ranges3__45__cpo9iter_moveE,@object
	.size		_ZN86_INTERNAL_238bc430_50_flash_fwd_hdim192_fp16_paged_split_softcap_sm80_cu_a6473388_31064cuda3std6ranges3__45__cpo9iter_moveE,(_ZN86_INTERNAL_238bc430_50_flash_fwd_hdim192_fp16_paged_split_softcap_sm80_cu_a6473388_31064cuda3std3__45__cpo5beginE - _ZN86_INTERNAL_238bc430_50_flash_fwd_hdim192_fp16_paged_split_softcap_sm80_cu_a6473388_31064cuda3std6ranges3__45__cpo9iter_moveE)
_ZN86_INTERNAL_238bc430_50_flash_fwd_hdim192_fp16_paged_split_softcap_sm80_cu_a6473388_31064cuda3std6ranges3__45__cpo9iter_moveE:
	.zero		1
	.type		_ZN86_INTERNAL_238bc430_50_flash_fwd_hdim192_fp16_paged_split_softcap_sm80_cu_a6473388_31064cuda3std3__45__cpo5beginE,@object
	.size		_ZN86_INTERNAL_238bc430_50_flash_fwd_hdim192_fp16_paged_split_softcap_sm80_cu_a6473388_31064cuda3std3__45__cpo5beginE,(_ZN86_INTERNAL_238bc430_50_flash_fwd_hdim192_fp16_paged_split_softcap_sm80_cu_a6473388_31064cuda3std3__488_GLOBAL__N__238bc430_50_flash_fwd_hdim192_fp16_paged_split_softcap_sm80_cu_a6473388_31066ignoreE - _ZN86_INTERNAL_238bc430_50_flash_fwd_hdim192_fp16_paged_split_softcap_sm80_cu_a6473388_31064cuda3std3__45__cpo5beginE)
_ZN86_INTERNAL_238bc430_50_flash_fwd_hdim192_fp16_paged_split_softcap_sm80_cu_a6473388_31064cuda3std3__45__cpo5beginE:
	.zero		1
	.type		_ZN86_INTERNAL_238bc430_50_flash_fwd_hdim192_fp16_paged_split_softcap_sm80_cu_a6473388_31064cuda3std3__488_GLOBAL__N__238bc430_50_flash_fwd_hdim192_fp16_paged_split_softcap_sm80_cu_a6473388_31066ignoreE,@object
	.size		_ZN86_INTERNAL_238bc430_50_flash_fwd_hdim192_fp16_paged_split_softcap_sm80_cu_a6473388_31064cuda3std3__488_GLOBAL__N__238bc430_50_flash_fwd_hdim192_fp16_paged_split_softcap_sm80_cu_a6473388_31066ignoreE,(_ZN86_INTERNAL_238bc430_50_flash_fwd_hdim192_fp16_paged_split_softcap_sm80_cu_a6473388_31064cute7productE - _ZN86_INTERNAL_238bc430_50_flash_fwd_hdim192_fp16_paged_split_softcap_sm80_cu_a6473388_31064cuda3std3__488_GLOBAL__N__238bc430_50_flash_fwd_hdim192_fp16_paged_split_softcap_sm80_cu_a6473388_31066ignoreE)
_ZN86_INTERNAL_238bc430_50_flash_fwd_hdim192_fp16_paged_split_softcap_sm80_cu_a6473388_31064cuda3std3__488_GLOBAL__N__238bc430_50_flash_fwd_hdim192_fp16_paged_split_softcap_sm80_cu_a6473388_31066ignoreE:
	.zero		1
	.type		_ZN86_INTERNAL_238bc430_50_flash_fwd_hdim192_fp16_paged_split_softcap_sm80_cu_a6473388_31064cute7productE,@object
	.size		_ZN86_INTERNAL_238bc430_50_flash_fwd_hdim192_fp16_paged_split_softcap_sm80_cu_a6473388_31064cute7productE,(_ZN86_INTERNAL_238bc430_50_flash_fwd_hdim192_fp16_paged_split_softcap_sm80_cu_a6473388_31064cuda3std3__45__cpo3endE - _ZN86_INTERNAL_238bc430_50_flash_fwd_hdim192_fp16_paged_split_softcap_sm80_cu_a6473388_31064cute7productE)
_ZN86_INTERNAL_238bc430_50_flash_fwd_hdim192_fp16_paged_split_softcap_sm80_cu_a6473388_31064cute7productE:
	.zero		1
	.type		_ZN86_INTERNAL_238bc430_50_flash_fwd_hdim192_fp16_paged_split_softcap_sm80_cu_a6473388_31064cuda3std3__45__cpo3endE,@object
	.size		_ZN86_INTERNAL_238bc430_50_flash_fwd_hdim192_fp16_paged_split_softcap_sm80_cu_a6473388_31064cuda3std3__45__cpo3endE,(_ZN86_INTERNAL_238bc430_50_flash_fwd_hdim192_fp16_paged_split_softcap_sm80_cu_a6473388_31064cuda3std3__419piecewise_constructE - _ZN86_INTERNAL_238bc430_50_flash_fwd_hdim192_fp16_paged_split_softcap_sm80_cu_a6473388_31064cuda3std3__45__cpo3endE)
_ZN86_INTERNAL_238bc430_50_flash_fwd_hdim192_fp16_paged_split_softcap_sm80_cu_a6473388_31064cuda3std3__45__cpo3endE:
	.zero		1
	.type		_ZN86_INTERNAL_238bc430_50_flash_fwd_hdim192_fp16_paged_split_softcap_sm80_cu_a6473388_31064cuda3std3__419piecewise_constructE,@object
	.size		_ZN86_INTERNAL_238bc430_50_flash_fwd_hdim192_fp16_paged_split_softcap_sm80_cu_a6473388_31064cuda3std3__419piecewise_constructE,(_ZN86_INTERNAL_238bc430_50_flash_fwd_hdim192_fp16_paged_split_softcap_sm80_cu_a6473388_31064cuda3std3__45__cpo4cendE - _ZN86_INTERNAL_238bc430_50_flash_fwd_hdim192_fp16_paged_split_softcap_sm80_cu_a6473388_31064cuda3std3__419piecewise_constructE)
_ZN86_INTERNAL_238bc430_50_flash_fwd_hdim192_fp16_paged_split_softcap_sm80_cu_a6473388_31064cuda3std3__419piecewise_constructE:
	.zero		1
	.type		_ZN86_INTERNAL_238bc430_50_flash_fwd_hdim192_fp16_paged_split_softcap_sm80_cu_a6473388_31064cuda3std3__45__cpo4cendE,@object
	.size		_ZN86_INTERNAL_238bc430_50_flash_fwd_hdim192_fp16_paged_split_softcap_sm80_cu_a6473388_31064cuda3std3__45__cpo4cendE,(_ZN86_INTERNAL_238bc430_50_flash_fwd_hdim192_fp16_paged_split_softcap_sm80_cu_a6473388_31064cuda3std6ranges3__45__cpo4swapE - _ZN86_INTERNAL_238bc430_50_flash_fwd_hdim192_fp16_paged_split_softcap_sm80_cu_a6473388_31064cuda3std3__45__cpo4cendE)
_ZN86_INTERNAL_238bc430_50_flash_fwd_hdim192_fp16_paged_split_softcap_sm80_cu_a6473388_31064cuda3std3__45__cpo4cendE:
	.zero		1
	.type		_ZN86_INTERNAL_238bc430_50_flash_fwd_hdim192_fp16_paged_split_softcap_sm80_cu_a6473388_31064cuda3std6ranges3__45__cpo4swapE,@object
	.size		_ZN86_INTERNAL_238bc430_50_flash_fwd_hdim192_fp16_paged_split_softcap_sm80_cu_a6473388_31064cuda3std6ranges3__45__cpo4swapE,(.L_7 - _ZN86_INTERNAL_238bc430_50_flash_fwd_hdim192_fp16_paged_split_softcap_sm80_cu_a6473388_31064cuda3std6ranges3__45__cpo4swapE)
_ZN86_INTERNAL_238bc430_50_flash_fwd_hdim192_fp16_paged_split_softcap_sm80_cu_a6473388_31064cuda3std6ranges3__45__cpo4swapE:
	.zero		1
.L_7:


//--------------------- .nv.shared._ZN7cutlass13device_kernelIN5flash19enable_sm80_to_sm89INS1_16FlashAttnFwdSm80INS1_25CollectiveMainloopFwdSm80ILi8ELi1ELb0EN4cute5tupleIJNS5_1CILi128EEENS7_ILi64EEENS7_ILi192EEEEEELi192ENS_6half_tEfNS_4arch4Sm80ELb0ELb0ELb1ELb1ELb1ELb0ELb1ELb1EEENS1_21CollectiveEpilogueFwdINS6_IJS8_SA_S9_EEENS6_IJNS7_ILi1EEESI_SI_EEESC_SE_Li256ELb1ELb1ELb1ELb0EEENS1_36VarlenDynamicPersistentTileSchedulerILi128ELi64ELi256ELi256ELb1ELb1ELb0ELb0ELb1ELb1EEEEEEEEEvNT_6ParamsE --------------------------
	.section	.nv.shared._ZN7cutlass13device_kernelIN5flash19enable_sm80_to_sm89INS1_16FlashAttnFwdSm80INS1_25CollectiveMainloopFwdSm80ILi8ELi1ELb0EN4cute5tupleIJNS5_1CILi128EEENS7_ILi64EEENS7_ILi192EEEEEELi192ENS_6half_tEfNS_4arch4Sm80ELb0ELb0ELb1ELb1ELb1ELb0ELb1ELb1EEENS1_21CollectiveEpilogueFwdINS6_IJS8_SA_S9_EEENS6_IJNS7_ILi1EEESI_SI_EEESC_SE_Li256ELb1ELb1ELb1ELb0EEENS1_36VarlenDynamicPersistentTileSchedulerILi128ELi64ELi256ELi256ELb1ELb1ELb0ELb0ELb1ELb1EEEEEEEEEvNT_6ParamsE,"aw",@nobits
	.sectionflags	@""
	.align	16


//--------------------- .nv.shared._ZN7cutlass13device_kernelIN5flash19enable_sm80_to_sm89INS1_16FlashAttnFwdSm80INS1_25CollectiveMainloopFwdSm80ILi8ELi1ELb0EN4cute5tupleIJNS5_1CILi128EEENS7_ILi64EEENS7_ILi192EEEEEELi192ENS_6half_tEfNS_4arch4Sm80ELb0ELb0ELb1ELb1ELb1ELb1ELb1ELb1EEENS1_21CollectiveEpilogueFwdINS6_IJS8_SA_S9_EEENS6_IJNS7_ILi1EEESI_SI_EEESC_SE_Li256ELb1ELb1ELb1ELb0EEENS1_36VarlenDynamicPersistentTileSchedulerILi128ELi64ELi256ELi256ELb1ELb1ELb0ELb0ELb1ELb1EEEEEEEEEvNT_6ParamsE --------------------------
	.section	.nv.shared._ZN7cutlass13device_kernelIN5flash19enable_sm80_to_sm89INS1_16FlashAttnFwdSm80INS1_25CollectiveMainloopFwdSm80ILi8ELi1ELb0EN4cute5tupleIJNS5_1CILi128EEENS7_ILi64EEENS7_ILi192EEEEEELi192ENS_6half_tEfNS_4arch4Sm80ELb0ELb0ELb1ELb1ELb1ELb1ELb1ELb1EEENS1_21CollectiveEpilogueFwdINS6_IJS8_SA_S9_EEENS6_IJNS7_ILi1EEESI_SI_EEESC_SE_Li256ELb1ELb1ELb1ELb0EEENS1_36VarlenDynamicPersistentTileSchedulerILi128ELi64ELi256ELi256ELb1ELb1ELb0ELb0ELb1ELb1EEEEEEEEEvNT_6ParamsE,"aw",@nobits
	.sectionflags	@""
	.align	16


//--------------------- .nv.shared._ZN7cutlass13device_kernelIN5flash19enable_sm80_to_sm89INS1_16FlashAttnFwdSm80INS1_25CollectiveMainloopFwdSm80ILi8ELi1ELb0EN4cute5tupleIJNS5_1CILi128EEENS7_ILi64EEENS7_ILi192EEEEEELi192ENS_6half_tEfNS_4arch4Sm80ELb0ELb1ELb1ELb0ELb1ELb0ELb1ELb1EEENS1_21CollectiveEpilogueFwdINS6_IJS8_SA_S9_EEENS6_IJNS7_ILi1EEESI_SI_EEESC_SE_Li256ELb0ELb1ELb1ELb0EEENS1_19SingleTileSchedulerILb0ELb1ELb1ELi128EEEEEEEEEvNT_6ParamsE --------------------------
	.section	.nv.shared._ZN7cutlass13device_kernelIN5flash19enable_sm80_to_sm89INS1_16FlashAttnFwdSm80INS1_25CollectiveMainloopFwdSm80ILi8ELi1ELb0EN4cute5tupleIJNS5_1CILi128EEENS7_ILi64EEENS7_ILi192EEEEEELi192ENS_6half_tEfNS_4arch4Sm80ELb0ELb1ELb1ELb0ELb1ELb0ELb1ELb1EEENS1_21CollectiveEpilogueFwdINS6_IJS8_SA_S9_EEENS6_IJNS7_ILi1EEESI_SI_EEESC_SE_Li256ELb0ELb1ELb1ELb0EEENS1_19SingleTileSchedulerILb0ELb1ELb1ELi128EEEEEEEEEvNT_6ParamsE,"aw",@nobits
	.sectionflags	@""
	.align	16


//--------------------- .nv.shared._ZN7cutlass13device_kernelIN5flash19enable_sm80_to_sm89INS1_16FlashAttnFwdSm80INS1_25CollectiveMainloopFwdSm80ILi8ELi1ELb0EN4cute5tupleIJNS5_1CILi128EEENS7_ILi64EEENS7_ILi192EEEEEELi192ENS_6half_tEfNS_4arch4Sm80ELb0ELb1ELb1ELb1ELb1ELb0ELb1ELb1EEENS1_21CollectiveEpilogueFwdINS6_IJS8_SA_S9_EEENS6_IJNS7_ILi1EEESI_SI_EEESC_SE_Li256ELb1ELb1ELb1ELb0EEENS1_36VarlenDynamicPersistentTileSchedulerILi128ELi64ELi256ELi256ELb1ELb1ELb0ELb1ELb0ELb1EEEEEEEEEvNT_6ParamsE --------------------------
	.section	.nv.shared._ZN7cutlass13device_kernelIN5flash19enable_sm80_to_sm89INS1_16FlashAttnFwdSm80INS1_25CollectiveMainloopFwdSm80ILi8ELi1ELb0EN4cute5tupleIJNS5_1CILi128EEENS7_ILi64EEENS7_ILi192EEEEEELi192ENS_6half_tEfNS_4arch4Sm80ELb0ELb1ELb1ELb1ELb1ELb0ELb1ELb1EEENS1_21CollectiveEpilogueFwdINS6_IJS8_SA_S9_EEENS6_IJNS7_ILi1EEESI_SI_EEESC_SE_Li256ELb1ELb1ELb1ELb0EEENS1_36VarlenDynamicPersistentTileSchedulerILi128ELi64ELi256ELi256ELb1ELb1ELb0ELb1ELb0ELb1EEEEEEEEEvNT_6ParamsE,"aw",@nobits
	.sectionflags	@""
	.align	16


//--------------------- .nv.shared._ZN7cutlass13device_kernelIN5flash19enable_sm80_to_sm89INS1_16FlashAttnFwdSm80INS1_25CollectiveMainloopFwdSm80ILi8ELi1ELb0EN4cute5tupleIJNS5_1CILi128EEENS7_ILi64EEENS7_ILi192EEEEEELi192ENS_6half_tEfNS_4arch4Sm80ELb0ELb1ELb1ELb1ELb1ELb1ELb1ELb1EEENS1_21CollectiveEpilogueFwdINS6_IJS8_SA_S9_EEENS6_IJNS7_ILi1EEESI_SI_EEESC_SE_Li256ELb1ELb1ELb1ELb0EEENS1_36VarlenDynamicPersistentTileSchedulerILi128ELi64ELi256ELi256ELb1ELb1ELb0ELb1ELb0ELb1EEEEEEEEEvNT_6ParamsE --------------------------
	.section	.nv.shared._ZN7cutlass13device_kernelIN5flash19enable_sm80_to_sm89INS1_16FlashAttnFwdSm80INS1_25CollectiveMainloopFwdSm80ILi8ELi1ELb0EN4cute5tupleIJNS5_1CILi128EEENS7_ILi64EEENS7_ILi192EEEEEELi192ENS_6half_tEfNS_4arch4Sm80ELb0ELb1ELb1ELb1ELb1ELb1ELb1ELb1EEENS1_21CollectiveEpilogueFwdINS6_IJS8_SA_S9_EEENS6_IJNS7_ILi1EEESI_SI_EEESC_SE_Li256ELb1ELb1ELb1ELb0EEENS1_36VarlenDynamicPersistentTileSchedulerILi128ELi64ELi256ELi256ELb1ELb1ELb0ELb1ELb0ELb1EEEEEEEEEvNT_6ParamsE,"aw",@nobits
	.sectionflags	@""
	.align	16


//--------------------- .nv.shared._ZN7cutlass13device_kernelIN5flash19enable_sm80_to_sm89INS1_16FlashAttnFwdSm80INS1_25CollectiveMainloopFwdSm80ILi8ELi1ELb0EN4cute5tupleIJNS5_1CILi128EEENS7_ILi64EEENS7_ILi192EEEEEELi192ENS_6half_tEfNS_4arch4Sm80ELb1ELb0ELb1ELb0ELb1ELb0ELb1ELb1EEENS1_21CollectiveEpilogueFwdINS6_IJS8_SA_S9_EEENS6_IJNS7_ILi1EEESI_SI_EEESC_SE_Li256ELb0ELb1ELb1ELb0EEENS1_30DynamicPersistentTileSchedulerILi256ELi256ELb1ELb1ELb0EEEEEEEEEvNT_6ParamsE --------------------------
	.section	.nv.shared._ZN7cutlass13device_kernelIN5flash19enable_sm80_to_sm89INS1_16FlashAttnFwdSm80INS1_25CollectiveMainloopFwdSm80ILi8ELi1ELb0EN4cute5tupleIJNS5_1CILi128EEENS7_ILi64EEENS7_ILi192EEEEEELi192ENS_6half_tEfNS_4arch4Sm80ELb1ELb0ELb1ELb0ELb1ELb0ELb1ELb1EEENS1_21CollectiveEpilogueFwdINS6_IJS8_SA_S9_EEENS6_IJNS7_ILi1EEESI_SI_EEESC_SE_Li256ELb0ELb1ELb1ELb0EEENS1_30DynamicPersistentTileSchedulerILi256ELi256ELb1ELb1ELb0EEEEEEEEEvNT_6ParamsE,"aw",@nobits
	.sectionflags	@""
	.align	16


//--------------------- .nv.shared._ZN7cutlass13device_kernelIN5flash19enable_sm80_to_sm89INS1_16FlashAttnFwdSm80INS1_25CollectiveMainloopFwdSm80ILi8ELi1ELb0EN4cute5tupleIJNS5_1CILi128EEENS7_ILi64EEENS7_ILi192EEEEEELi192ENS_6half_tEfNS_4arch4Sm80ELb1ELb0ELb1ELb1ELb1ELb0ELb1ELb1EEENS1_21CollectiveEpilogueFwdINS6_IJS8_SA_S9_EEENS6_IJNS7_ILi1EEESI_SI_EEESC_SE_Li256ELb1ELb1ELb1ELb0EEENS1_36VarlenDynamicPersistentTileSchedulerILi128ELi64ELi256ELi256ELb1ELb1ELb0ELb1ELb1ELb1EEEEEEEEEvNT_6ParamsE --------------------------
	.section	.nv.shared._ZN7cutlass13device_kernelIN5flash19enable_sm80_to_sm89INS1_16FlashAttnFwdSm80INS1_25CollectiveMainloopFwdSm80ILi8ELi1ELb0EN4cute5tupleIJNS5_1CILi128EEENS7_ILi64EEENS7_ILi192EEEEEELi192ENS_6half_tEfNS_4arch4Sm80ELb1ELb0ELb1ELb1ELb1ELb0ELb1ELb1EEENS1_21CollectiveEpilogueFwdINS6_IJS8_SA_S9_EEENS6_IJNS7_ILi1EEESI_SI_EEESC_SE_Li256ELb1ELb1ELb1ELb0EEENS1_36VarlenDynamicPersistentTileSchedulerILi128ELi64ELi256ELi256ELb1ELb1ELb0ELb1ELb1ELb1EEEEEEEEEvNT_6ParamsE,"aw",@nobits
	.sectionflags	@""
	.align	16


//--------------------- .nv.shared._ZN7cutlass13device_kernelIN5flash19enable_sm80_to_sm89INS1_16FlashAttnFwdSm80INS1_25CollectiveMainloopFwdSm80ILi8ELi1ELb0EN4cute5tupleIJNS5_1CILi128EEENS7_ILi64EEENS7_ILi192EEEEEELi192ENS_6half_tEfNS_4arch4Sm80ELb1ELb0ELb1ELb1ELb1ELb1ELb1ELb1EEENS1_21CollectiveEpilogueFwdINS6_IJS8_SA_S9_EEENS6_IJNS7_ILi1EEESI_SI_EEESC_SE_Li256ELb1ELb1ELb1ELb0EEENS1_36VarlenDynamicPersistentTileSchedulerILi128ELi64ELi256ELi256ELb1ELb1ELb0ELb1ELb1ELb1EEEEEEEEEvNT_6ParamsE --------------------------
	.section	.nv.shared._ZN7cutlass13device_kernelIN5flash19enable_sm80_to_sm89INS1_16FlashAttnFwdSm80INS1_25CollectiveMainloopFwdSm80ILi8ELi1ELb0EN4cute5tupleIJNS5_1CILi128EEENS7_ILi64EEENS7_ILi192EEEEEELi192ENS_6half_tEfNS_4arch4Sm80ELb1ELb0ELb1ELb1ELb1ELb1ELb1ELb1EEENS1_21CollectiveEpilogueFwdINS6_IJS8_SA_S9_EEENS6_IJNS7_ILi1EEESI_SI_EEESC_SE_Li256ELb1ELb1ELb1ELb0EEENS1_36VarlenDynamicPersistentTileSchedulerILi128ELi64ELi256ELi256ELb1ELb1ELb0ELb1ELb1ELb1EEEEEEEEEvNT_6ParamsE,"aw",@nobits
	.sectionflags	@""
	.align	16


//--------------------- .nv.shared._ZN7cutlass13device_kernelIN5flash19enable_sm80_to_sm89INS1_16FlashAttnFwdSm80INS1_25CollectiveMainloopFwdSm80ILi8ELi2ELb0EN4cute5tupleIJNS5_1CILi128EEENS7_ILi64EEENS7_ILi192EEEEEELi192ENS_6half_tEfNS_4arch4Sm80ELb0ELb0ELb1ELb0ELb1ELb0ELb1ELb1EEENS1_21CollectiveEpilogueFwdINS6_IJS8_SA_S9_EEENS6_IJNS7_ILi1EEESI_SI_EEESC_SE_Li256ELb0ELb1ELb1ELb0EEENS1_19SingleTileSchedulerILb0ELb1ELb1ELi128EEEEEEEEEvNT_6ParamsE --------------------------
	.section	.nv.shared._ZN7cutlass13device_kernelIN5flash19enable_sm80_to_sm89INS1_16FlashAttnFwdSm80INS1_25CollectiveMainloopFwdSm80ILi8ELi2ELb0EN4cute5tupleIJNS5_1CILi128EEENS7_ILi64EEENS7_ILi192EEEEEELi192ENS_6half_tEfNS_4arch4Sm80ELb0ELb0ELb1ELb0ELb1ELb0ELb1ELb1EEENS1_21CollectiveEpilogueFwdINS6_IJS8_SA_S9_EEENS6_IJNS7_ILi1EEESI_SI_EEESC_SE_Li256ELb0ELb1ELb1ELb0EEENS1_19SingleTileSchedulerILb0ELb1ELb1ELi128EEEEEEEEEvNT_6ParamsE,"aw",@nobits
	.sectionflags	@""
	.align	16


//--------------------- .nv.shared._ZN7cutlass13device_kernelIN5flash19enable_sm80_to_sm89INS1_16FlashAttnFwdSm80INS1_25CollectiveMainloopFwdSm80ILi8ELi2ELb0EN4cute5tupleIJNS5_1CILi128EEENS7_ILi64EEENS7_ILi192EEEEEELi192ENS_6half_tEfNS_4arch4Sm80ELb0ELb0ELb1ELb1ELb1ELb0ELb1ELb1EEENS1_21CollectiveEpilogueFwdINS6_IJS8_SA_S9_EEENS6_IJNS7_ILi1EEESI_SI_EEESC_SE_Li256ELb1ELb1ELb1ELb0EEENS1_36VarlenDynamicPersistentTileSchedulerILi128ELi64ELi256ELi256ELb1ELb1ELb0ELb0ELb1ELb1EEEEEEEEEvNT_6ParamsE --------------------------
	.section	.nv.shared._ZN7cutlass13device_kernelIN5flash19enable_sm80_to_sm89INS1_16FlashAttnFwdSm80INS1_25CollectiveMainloopFwdSm80ILi8ELi2ELb0EN4cute5tupleIJNS5_1CILi128EEENS7_ILi64EEENS7_ILi192EEEEEELi192ENS_6half_tEfNS_4arch4Sm80ELb0ELb0ELb1ELb1ELb1ELb0ELb1ELb1EEENS1_21CollectiveEpilogueFwdINS6_IJS8_SA_S9_EEENS6_IJNS7_ILi1EEESI_SI_EEESC_SE_Li256ELb1ELb1ELb1ELb0EEENS1_36VarlenDynamicPersistentTileSchedulerILi128ELi64ELi256ELi256ELb1ELb1ELb0ELb0ELb1ELb1EEEEEEEEEvNT_6ParamsE,"aw",@nobits
	.sectionflags	@""
	.align	16


//--------------------- .nv.shared._ZN7cutlass13device_kernelIN5flash19enable_sm80_to_sm89INS1_16FlashAttnFwdSm80INS1_25CollectiveMainloopFwdSm80ILi8ELi2ELb0EN4cute5tupleIJNS5_1CILi128EEENS7_ILi64EEENS7_ILi192EEEEEELi192ENS_6half_tEfNS_4arch4Sm80ELb0ELb0ELb1ELb1ELb1ELb1ELb1ELb1EEENS1_21CollectiveEpilogueFwdINS6_IJS8_SA_S9_EEENS6_IJNS7_ILi1EEESI_SI_EEESC_SE_Li256ELb1ELb1ELb1ELb0EEENS1_36VarlenDynamicPersistentTileSchedulerILi128ELi64ELi256ELi256ELb1ELb1ELb0ELb0ELb1ELb1EEEEEEEEEvNT_6ParamsE --------------------------
	.section	.nv.shared._ZN7cutlass13device_kernelIN5flash19enable_sm80_to_sm89INS1_16FlashAttnFwdSm80INS1_25CollectiveMainloopFwdSm80ILi8ELi2ELb0EN4cute5tupleIJNS5_1CILi128EEENS7_ILi64EEENS7_ILi192EEEEEELi192ENS_6half_tEfNS_4arch4Sm80ELb0ELb0ELb1ELb1ELb1ELb1ELb1ELb1EEENS1_21CollectiveEpilogueFwdINS6_IJS8_SA_S9_EEENS6_IJNS7_ILi1EEESI_SI_EEESC_SE_Li256ELb1ELb1ELb1ELb0EEENS1_36VarlenDynamicPersistentTileSchedulerILi128ELi64ELi256ELi256ELb1ELb1ELb0ELb0ELb1ELb1EEEEEEEEEvNT_6ParamsE,"aw",@nobits
	.sectionflags	@""
	.align	16


//--------------------- .nv.shared._ZN7cutlass13device_kernelIN5flash19enable_sm80_to_sm89INS1_16FlashAttnFwdSm80INS1_25CollectiveMainloopFwdSm80ILi8ELi2ELb0EN4cute5tupleIJNS5_1CILi128EEENS7_ILi64EEENS7_ILi192EEEEEELi192ENS_6half_tEfNS_4arch4Sm80ELb0ELb1ELb1ELb0ELb1ELb0ELb1ELb1EEENS1_21CollectiveEpilogueFwdINS6_IJS8_SA_S9_EEENS6_IJNS7_ILi1EEESI_SI_EEESC_SE_Li256ELb0ELb1ELb1ELb0EEENS1_19SingleTileSchedulerILb0ELb1ELb1ELi128EEEEEEEEEvNT_6ParamsE --------------------------
	.section	.nv.shared._ZN7cutlass13device_kernelIN5flash19enable_sm80_to_sm89INS1_16FlashAttnFwdSm80INS1_25CollectiveMainloopFwdSm80ILi8ELi2ELb0EN4cute5tupleIJNS5_1CILi128EEENS7_ILi64EEENS7_ILi192EEEEEELi192ENS_6half_tEfNS_4arch4Sm80ELb0ELb1ELb1ELb0ELb1ELb0ELb1ELb1EEENS1_21CollectiveEpilogueFwdINS6_IJS8_SA_S9_EEENS6_IJNS7_ILi1EEESI_SI_EEESC_SE_Li256ELb0ELb1ELb1ELb0EEENS1_19SingleTileSchedulerILb0ELb1ELb1ELi128EEEEEEEEEvNT_6ParamsE,"aw",@nobits
	.sectionflags	@""
	.align	16


//--------------------- .nv.shared._ZN7cutlass13device_kernelIN5flash19enable_sm80_to_sm89INS1_16FlashAttnFwdSm80INS1_25CollectiveMainloopFwdSm80ILi8ELi2ELb0EN4cute5tupleIJNS5_1CILi128EEENS7_ILi64EEENS7_ILi192EEEEEELi192ENS_6half_tEfNS_4arch4Sm80ELb0ELb1ELb1ELb1ELb1ELb0ELb1ELb1EEENS1_21CollectiveEpilogueFwdINS6_IJS8_SA_S9_EEENS6_IJNS7_ILi1EEESI_SI_EEESC_SE_Li256ELb1ELb1ELb1ELb0EEENS1_36VarlenDynamicPersistentTileSchedulerILi128ELi64ELi256ELi256ELb1ELb1ELb0ELb1ELb0ELb1EEEEEEEEEvNT_6ParamsE --------------------------
	.section	.nv.shared._ZN7cutlass13device_kernelIN5flash19enable_sm80_to_sm89INS1_16FlashAttnFwdSm80INS1_25CollectiveMainloopFwdSm80ILi8ELi2ELb0EN4cute5tupleIJNS5_1CILi128EEENS7_ILi64EEENS7_ILi192EEEEEELi192ENS_6half_tEfNS_4arch4Sm80ELb0ELb1ELb1ELb1ELb1ELb0ELb1ELb1EEENS1_21CollectiveEpilogueFwdINS6_IJS8_SA_S9_EEENS6_IJNS7_ILi1EEESI_SI_EEESC_SE_Li256ELb1ELb1ELb1ELb0EEENS1_36VarlenDynamicPersistentTileSchedulerILi128ELi64ELi256ELi256ELb1ELb1ELb0ELb1ELb0ELb1EEEEEEEEEvNT_6ParamsE,"aw",@nobits
	.sectionflags	@""
	.align	16


//--------------------- .nv.shared._ZN7cutlass13device_kernelIN5flash19enable_sm80_to_sm89INS1_16FlashAttnFwdSm80INS1_25CollectiveMainloopFwdSm80ILi8ELi2ELb0EN4cute5tupleIJNS5_1CILi128EEENS7_ILi64EEENS7_ILi192EEEEEELi192ENS_6half_tEfNS_4arch4Sm80ELb0ELb1ELb1ELb1ELb1ELb1ELb1ELb1EEENS1_21CollectiveEpilogueFwdINS6_IJS8_SA_S9_EEENS6_IJNS7_ILi1EEESI_SI_EEESC_SE_Li256ELb1ELb1ELb1ELb0EEENS1_36VarlenDynamicPersistentTileSchedulerILi128ELi64ELi256ELi256ELb1ELb1ELb0ELb1ELb0ELb1EEEEEEEEEvNT_6ParamsE --------------------------
	.section	.nv.shared._ZN7cutlass13device_kernelIN5flash19enable_sm80_to_sm89INS1_16FlashAttnFwdSm80INS1_25CollectiveMainloopFwdSm80ILi8ELi2ELb0EN4cute5tupleIJNS5_1CILi128EEENS7_ILi64EEENS7_ILi192EEEEEELi192ENS_6half_tEfNS_4arch4Sm80ELb0ELb1ELb1ELb1ELb1ELb1ELb1ELb1EEENS1_21CollectiveEpilogueFwdINS6_IJS8_SA_S9_EEENS6_IJNS7_ILi1EEESI_SI_EEESC_SE_Li256ELb1ELb1ELb1ELb0EEENS1_36VarlenDynamicPersistentTileSchedulerILi128ELi64ELi256ELi256ELb1ELb1ELb0ELb1ELb0ELb1EEEEEEEEEvNT_6ParamsE,"aw",@nobits
	.sectionflags	@""
	.align	16


//--------------------- .nv.shared._ZN7cutlass13device_kernelIN5flash19enable_sm80_to_sm89INS1_16FlashAttnFwdSm80INS1_25CollectiveMainloopFwdSm80ILi8ELi2ELb0EN4cute5tupleIJNS5_1CILi128EEENS7_ILi64EEENS7_ILi192EEEEEELi192ENS_6half_tEfNS_4arch4Sm80ELb1ELb0ELb1ELb0ELb1ELb0ELb1ELb1EEENS1_21CollectiveEpilogueFwdINS6_IJS8_SA_S9_EEENS6_IJNS7_ILi1EEESI_SI_EEESC_SE_Li256ELb0ELb1ELb1ELb0EEENS1_30DynamicPersistentTileSchedulerILi256ELi256ELb1ELb1ELb0EEEEEEEEEvNT_6ParamsE --------------------------
	.section	.nv.shared._ZN7cutlass13device_kernelIN5flash19enable_sm80_to_sm89INS1_16FlashAttnFwdSm80INS1_25CollectiveMainloopFwdSm80ILi8ELi2ELb0EN4cute5tupleIJNS5_1CILi128EEENS7_ILi64EEENS7_ILi192EEEEEELi192ENS_6half_tEfNS_4arch4Sm80ELb1ELb0ELb1ELb0ELb1ELb0ELb1ELb1EEENS1_21CollectiveEpilogueFwdINS6_IJS8_SA_S9_EEENS6_IJNS7_ILi1EEESI_SI_EEESC_SE_Li256ELb0ELb1ELb1ELb0EEENS1_30DynamicPersistentTileSchedulerILi256ELi256ELb1ELb1ELb0EEEEEEEEEvNT_6ParamsE,"aw",@nobits
	.sectionflags	@""
	.align	16


//--------------------- .nv.shared._ZN7cutlass13device_kernelIN5flash19enable_sm80_to_sm89INS1_16FlashAttnFwdSm80INS1_25CollectiveMainloopFwdSm80ILi8ELi2ELb0EN4cute5tupleIJNS5_1CILi128EEENS7_ILi64EEENS7_ILi192EEEEEELi192ENS_6half_tEfNS_4arch4Sm80ELb1ELb0ELb1ELb1ELb1ELb0ELb1ELb1EEENS1_21CollectiveEpilogueFwdINS6_IJS8_SA_S9_EEENS6_IJNS7_ILi1EEESI_SI_EEESC_SE_Li256ELb1ELb1ELb1ELb0EEENS1_36VarlenDynamicPersistentTileSchedulerILi128ELi64ELi256ELi256ELb1ELb1ELb0ELb1ELb1ELb1EEEEEEEEEvNT_6ParamsE --------------------------
	.section	.nv.shared._ZN7cutlass13device_kernelIN5flash19enable_sm80_to_sm89INS1_16FlashAttnFwdSm80INS1_25CollectiveMainloopFwdSm80ILi8ELi2ELb0EN4cute5tupleIJNS5_1CILi128EEENS7_ILi64EEENS7_ILi192EEEEEELi192ENS_6half_tEfNS_4arch4Sm80ELb1ELb0ELb1ELb1ELb1ELb0ELb1ELb1EEENS1_21CollectiveEpilogueFwdINS6_IJS8_SA_S9_EEENS6_IJNS7_ILi1EEESI_SI_EEESC_SE_Li256ELb1ELb1ELb1ELb0EEENS1_36VarlenDynamicPersistentTileSchedulerILi128ELi64ELi256ELi256ELb1ELb1ELb0ELb1ELb1ELb1EEEEEEEEEvNT_6ParamsE,"aw",@nobits
	.sectionflags	@""
	.align	16


//--------------------- .nv.shared._ZN7cutlass13device_kernelIN5flash19enable_sm80_to_sm89INS1_16FlashAttnFwdSm80INS1_25CollectiveMainloopFwdSm80ILi8ELi2ELb0EN4cute5tupleIJNS5_1CILi128EEENS7_ILi64EEENS7_ILi192EEEEEELi192ENS_6half_tEfNS_4arch4Sm80ELb1ELb0ELb1ELb1ELb1ELb1ELb1ELb1EEENS1_21CollectiveEpilogueFwdINS6_IJS8_SA_S9_EEENS6_IJNS7_ILi1EEESI_SI_EEESC_SE_Li256ELb1ELb1ELb1ELb0EEENS1_36VarlenDynamicPersistentTileSchedulerILi128ELi64ELi256ELi256ELb1ELb1ELb0ELb1ELb1ELb1EEEEEEEEEvNT_6ParamsE --------------------------
	.section	.nv.shared._ZN7cutlass13device_kernelIN5flash19enable_sm80_to_sm89INS1_16FlashAttnFwdSm80INS1_25CollectiveMainloopFwdSm80ILi8ELi2ELb0EN4cute5tupleIJNS5_1CILi128EEENS7_ILi64EEENS7_ILi192EEEEEELi192ENS_6half_tEfNS_4arch4Sm80ELb1ELb0ELb1ELb1ELb1ELb1ELb1ELb1EEENS1_21CollectiveEpilogueFwdINS6_IJS8_SA_S9_EEENS6_IJNS7_ILi1EEESI_SI_EEESC_SE_Li256ELb1ELb1ELb1ELb0EEENS1_36VarlenDynamicPersistentTileSchedulerILi128ELi64ELi256ELi256ELb1ELb1ELb0ELb1ELb1ELb1EEEEEEEEEvNT_6ParamsE,"aw",@nobits
	.sectionflags	@""
	.align	16
